	.target	sm_90a

	.elftype	@"ET_EXEC"


//--------------------- .note.nv.tkinfo           --------------------------
	.section	.note.nv.tkinfo,"",@"SHT_NOTE"
	.sectionflags	@"SHF_NOTE_NV_TKINFO"
	.tkinfo
        /*0018*/ 	.word	0x00000002
        /*0030*/ 	.string	""
        /*0030*/ 	.string	"ptxas"
        /*0030*/ 	.string	"Cuda compilation tools, release 13.0, V13.0.88"
        /*0030*/ 	.string	"Build cuda_13.0.r13.0/compiler.36424714_0"
        /*0030*/ 	.string	"-arch sm_90a -m 64 "



//--------------------- .note.nv.cuinfo           --------------------------
	.section	.note.nv.cuinfo,"",@"SHT_NOTE"
	.sectionflags	@"SHF_NOTE_NV_CUINFO"
        /*0018*/ 	.short	0x0002
        /*001a*/ 	.short	0x005a
        /*001c*/ 	.short	0x0082
	.zero		2


//--------------------- .nv.info                  --------------------------
	.section	.nv.info,"",@"SHT_CUDA_INFO"
	.align	4


	//----- nvinfo : EIATTR_REGCOUNT
	.align		4
        /*0000*/ 	.byte	0x04, 0x2f
        /*0002*/ 	.short	(.L_21 - .L_20)
	.align		4
.L_20:
        /*0004*/ 	.word	index@(_ZN7cutlass13device_kernelIN5flash11enable_sm90INS1_16FlashAttnFwdSm90INS1_25CollectiveMainloopFwdSm90ILi2EN4cute5tupleIJNS5_1CILi1EEES8_S8_EEENS6_IJNS7_ILi128EEENS7_ILi96EEENS7_ILi64EEEEEELi256ENS_10bfloat16_tEfNS_4arch4Sm90ELb1ELb0ELb1ELb1ELb0ELb1ELb1ELb1ELb0ELb1ELb0ELb0EEENS1_21CollectiveEpilogueFwdINS6_IJSA_NS7_ILi256EEESB_EEES9_SE_SG_Li256ELb1ELb1ELb0ELb0EEENS1_36VarlenDynamicPersistentTileSchedulerILi128ELi96ELi256ELi128ELb0ELb1ELb1ELb1ELb1ELb1EEEEEEEEEvNT_6ParamsE)
        /*0008*/ 	.word	0x000000a8


	//----- nvinfo : EIATTR_FRAME_SIZE
	.align		4
.L_21:
        /*000c*/ 	.byte	0x04, 0x11
        /*000e*/ 	.short	(.L_23 - .L_22)
	.align		4
.L_22:
        /*0010*/ 	.word	index@(_ZN7cutlass13device_kernelIN5flash11enable_sm90INS1_16FlashAttnFwdSm90INS1_25CollectiveMainloopFwdSm90ILi2EN4cute5tupleIJNS5_1CILi1EEES8_S8_EEENS6_IJNS7_ILi128EEENS7_ILi96EEENS7_ILi64EEEEEELi256ENS_10bfloat16_tEfNS_4arch4Sm90ELb1ELb0ELb1ELb1ELb0ELb1ELb1ELb1ELb0ELb1ELb0ELb0EEENS1_21CollectiveEpilogueFwdINS6_IJSA_NS7_ILi256EEESB_EEES9_SE_SG_Li256ELb1ELb1ELb0ELb0EEENS1_36VarlenDynamicPersistentTileSchedulerILi128ELi96ELi256ELi128ELb0ELb1ELb1ELb1ELb1ELb1EEEEEEEEEvNT_6ParamsE)
        /*0014*/ 	.word	0x000000b8


	//----- nvinfo : EIATTR_REGCOUNT
	.align		4
.L_23:
        /*0018*/ 	.byte	0x04, 0x2f
        /*001a*/ 	.short	(.L_25 - .L_24)
	.align		4
.L_24:
        /*001c*/ 	.word	index@(_ZN7cutlass13device_kernelIN5flash11enable_sm90INS1_16FlashAttnFwdSm90INS1_25CollectiveMainloopFwdSm90ILi2EN4cute5tupleIJNS5_1CILi1EEES8_S8_EEENS6_IJNS7_ILi128EEENS7_ILi96EEENS7_ILi64EEEEEELi256ENS_10bfloat16_tEfNS_4arch4Sm90ELb1ELb0ELb1ELb1ELb0ELb0ELb1ELb1ELb0ELb1ELb0ELb0EEENS1_21CollectiveEpilogueFwdINS6_IJSA_NS7_ILi256EEESB_EEES9_SE_SG_Li256ELb1ELb1ELb0ELb0EEENS1_36VarlenDynamicPersistentTileSchedulerILi128ELi96ELi256ELi128ELb0ELb1ELb1ELb1ELb1ELb1EEEEEEEEEvNT_6ParamsE)
        /*0020*/ 	.word	0x000000a8


	//----- nvinfo : EIATTR_FRAME_SIZE
	.align		4
.L_25:
        /*0024*/ 	.byte	0x04, 0x11
        /*0026*/ 	.short	(.L_27 - .L_26)
	.align		4
.L_26:
        /*0028*/ 	.word	index@(_ZN7cutlass13device_kernelIN5flash11enable_sm90INS1_16FlashAttnFwdSm90INS1_25CollectiveMainloopFwdSm90ILi2EN4cute5tupleIJNS5_1CILi1EEES8_S8_EEENS6_IJNS7_ILi128EEENS7_ILi96EEENS7_ILi64EEEEEELi256ENS_10bfloat16_tEfNS_4arch4Sm90ELb1ELb0ELb1ELb1ELb0ELb0ELb1ELb1ELb0ELb1ELb0ELb0EEENS1_21CollectiveEpilogueFwdINS6_IJSA_NS7_ILi256EEESB_EEES9_SE_SG_Li256ELb1ELb1ELb0ELb0EEENS1_36VarlenDynamicPersistentTileSchedulerILi128ELi96ELi256ELi128ELb0ELb1ELb1ELb1ELb1ELb1EEEEEEEEEvNT_6ParamsE)
        /*002c*/ 	.word	0x00000070


	//----- nvinfo : EIATTR_REGCOUNT
	.align		4
.L_27:
        /*0030*/ 	.byte	0x04, 0x2f
        /*0032*/ 	.short	(.L_29 - .L_28)
	.align		4
.L_28:
        /*0034*/ 	.word	index@(_ZN7cutlass13device_kernelIN5flash11enable_sm90INS1_16FlashAttnFwdSm90INS1_25CollectiveMainloopFwdSm90ILi2EN4cute5tupleIJNS5_1CILi1EEES8_S8_EEENS6_IJNS7_ILi128EEENS7_ILi96EEENS7_ILi64EEEEEELi256ENS_10bfloat16_tEfNS_4arch4Sm90ELb1ELb0ELb1ELb1ELb0ELb1ELb0ELb1ELb0ELb1ELb0ELb0EEENS1_21CollectiveEpilogueFwdINS6_IJSA_NS7_ILi256EEESB_EEES9_SE_SG_Li256ELb1ELb1ELb0ELb0EEENS1_36VarlenDynamicPersistentTileSchedulerILi128ELi96ELi256ELi128ELb0ELb1ELb1ELb1ELb1ELb1EEEEEEEEEvNT_6ParamsE)
        /*0038*/ 	.word	0x000000a8


	//----- nvinfo : EIATTR_FRAME_SIZE
	.align		4
.L_29:
        /*003c*/ 	.byte	0x04, 0x11
        /*003e*/ 	.short	(.L_31 - .L_30)
	.align		4
.L_30:
        /*0040*/ 	.word	index@(_ZN7cutlass13device_kernelIN5flash11enable_sm90INS1_16FlashAttnFwdSm90INS1_25CollectiveMainloopFwdSm90ILi2EN4cute5tupleIJNS5_1CILi1EEES8_S8_EEENS6_IJNS7_ILi128EEENS7_ILi96EEENS7_ILi64EEEEEELi256ENS_10bfloat16_tEfNS_4arch4Sm90ELb1ELb0ELb1ELb1ELb0ELb1ELb0ELb1ELb0ELb1ELb0ELb0EEENS1_21CollectiveEpilogueFwdINS6_IJSA_NS7_ILi256EEESB_EEES9_SE_SG_Li256ELb1ELb1ELb0ELb0EEENS1_36VarlenDynamicPersistentTileSchedulerILi128ELi96ELi256ELi128ELb0ELb1ELb1ELb1ELb1ELb1EEEEEEEEEvNT_6ParamsE)
        /*0044*/ 	.word	0x00000060


	//----- nvinfo : EIATTR_REGCOUNT
	.align		4
.L_31:
        /*0048*/ 	.byte	0x04, 0x2f
        /*004a*/ 	.short	(.L_33 - .L_32)
	.align		4
.L_32:
        /*004c*/ 	.word	index@(_ZN7cutlass13device_kernelIN5flash11enable_sm90INS1_16FlashAttnFwdSm90INS1_25CollectiveMainloopFwdSm90ILi2EN4cute5tupleIJNS5_1CILi1EEES8_S8_EEENS6_IJNS7_ILi128EEENS7_ILi96EEENS7_ILi64EEEEEELi256ENS_10bfloat16_tEfNS_4arch4Sm90ELb1ELb0ELb1ELb1ELb0ELb0ELb0ELb1ELb0ELb1ELb0ELb0EEENS1_21CollectiveEpilogueFwdINS6_IJSA_NS7_ILi256EEESB_EEES9_SE_SG_Li256ELb1ELb1ELb0ELb0EEENS1_36VarlenDynamicPersistentTileSchedulerILi128ELi96ELi256ELi128ELb0ELb1ELb1ELb1ELb1ELb1EEEEEEEEEvNT_6ParamsE)
        /*0050*/ 	.word	0x000000a8


	//----- nvinfo : EIATTR_FRAME_SIZE
	.align		4
.L_33:
        /*0054*/ 	.byte	0x04, 0x11
        /*0056*/ 	.short	(.L_35 - .L_34)
	.align		4
.L_34:
        /*0058*/ 	.word	index@(_ZN7cutlass13device_kernelIN5flash11enable_sm90INS1_16FlashAttnFwdSm90INS1_25CollectiveMainloopFwdSm90ILi2EN4cute5tupleIJNS5_1CILi1EEES8_S8_EEENS6_IJNS7_ILi128EEENS7_ILi96EEENS7_ILi64EEEEEELi256ENS_10bfloat16_tEfNS_4arch4Sm90ELb1ELb0ELb1ELb1ELb0ELb0ELb0ELb1ELb0ELb1ELb0ELb0EEENS1_21CollectiveEpilogueFwdINS6_IJSA_NS7_ILi256EEESB_EEES9_SE_SG_Li256ELb1ELb1ELb0ELb0EEENS1_36VarlenDynamicPersistentTileSchedulerILi128ELi96ELi256ELi128ELb0ELb1ELb1ELb1ELb1ELb1EEEEEEEEEvNT_6ParamsE)
        /*005c*/ 	.word	0x00000058


	//----- nvinfo : EIATTR_REGCOUNT
	.align		4
.L_35:
        /*0060*/ 	.byte	0x04, 0x2f
        /*0062*/ 	.short	(.L_37 - .L_36)
	.align		4
.L_36:
        /*0064*/ 	.word	index@(_ZN7cutlass13device_kernelIN5flash11enable_sm90INS1_16FlashAttnFwdSm90INS1_25CollectiveMainloopFwdSm90ILi2EN4cute5tupleIJNS5_1CILi1EEES8_S8_EEENS6_IJNS7_ILi128EEENS7_ILi96EEENS7_ILi64EEEEEELi256ENS_10bfloat16_tEfNS_4arch4Sm90ELb1ELb0ELb1ELb0ELb0ELb0ELb1ELb1ELb0ELb1ELb0ELb0EEENS1_21CollectiveEpilogueFwdINS6_IJSA_NS7_ILi256EEESB_EEES9_SE_SG_Li256ELb0ELb1ELb0ELb0EEENS1_30DynamicPersistentTileSchedulerILi256ELi128ELb0ELb1ELb1EEEEEEEEEvNT_6ParamsE)
        /*0068*/ 	.word	0x000000a8


	//----- nvinfo : EIATTR_FRAME_SIZE
	.align		4
.L_37:
        /*006c*/ 	.byte	0x04, 0x11
        /*006e*/ 	.short	(.L_39 - .L_38)
	.align		4
.L_38:
        /*0070*/ 	.word	index@(_ZN7cutlass13device_kernelIN5flash11enable_sm90INS1_16FlashAttnFwdSm90INS1_25CollectiveMainloopFwdSm90ILi2EN4cute5tupleIJNS5_1CILi1EEES8_S8_EEENS6_IJNS7_ILi128EEENS7_ILi96EEENS7_ILi64EEEEEELi256ENS_10bfloat16_tEfNS_4arch4Sm90ELb1ELb0ELb1ELb0ELb0ELb0ELb1ELb1ELb0ELb1ELb0ELb0EEENS1_21CollectiveEpilogueFwdINS6_IJSA_NS7_ILi256EEESB_EEES9_SE_SG_Li256ELb0ELb1ELb0ELb0EEENS1_30DynamicPersistentTileSchedulerILi256ELi128ELb0ELb1ELb1EEEEEEEEEvNT_6ParamsE)
        /*0074*/ 	.word	0x00000050


	//----- nvinfo : EIATTR_REGCOUNT
	.align		4
.L_39:
        /*0078*/ 	.byte	0x04, 0x2f
        /*007a*/ 	.short	(.L_41 - .L_40)
	.align		4
.L_40:
        /*007c*/ 	.word	index@(_ZN7cutlass13device_kernelIN5flash11enable_sm90INS1_16FlashAttnFwdSm90INS1_25CollectiveMainloopFwdSm90ILi2EN4cute5tupleIJNS5_1CILi1EEES8_S8_EEENS6_IJNS7_ILi128EEENS7_ILi96EEENS7_ILi64EEEEEELi256ENS_10bfloat16_tEfNS_4arch4Sm90ELb1ELb0ELb1ELb0ELb0ELb0ELb0ELb1ELb0ELb1ELb0ELb0EEENS1_21CollectiveEpilogueFwdINS6_IJSA_NS7_ILi256EEESB_EEES9_SE_SG_Li256ELb0ELb1ELb0ELb0EEENS1_30DynamicPersistentTileSchedulerILi256ELi128ELb0ELb1ELb1EEEEEEEEEvNT_6ParamsE)
        /*0080*/ 	.word	0x000000a8


	//----- nvinfo : EIATTR_FRAME_SIZE
	.align		4
.L_41:
        /*0084*/ 	.byte	0x04, 0x11
        /*0086*/ 	.short	(.L_43 - .L_42)
	.align		4
.L_42:
        /*0088*/ 	.word	index@(_ZN7cutlass13device_kernelIN5flash11enable_sm90INS1_16FlashAttnFwdSm90INS1_25CollectiveMainloopFwdSm90ILi2EN4cute5tupleIJNS5_1CILi1EEES8_S8_EEENS6_IJNS7_ILi128EEENS7_ILi96EEENS7_ILi64EEEEEELi256ENS_10bfloat16_tEfNS_4arch4Sm90ELb1ELb0ELb1ELb0ELb0ELb0ELb0ELb1ELb0ELb1ELb0ELb0EEENS1_21CollectiveEpilogueFwdINS6_IJSA_NS7_ILi256EEESB_EEES9_SE_SG_Li256ELb0ELb1ELb0ELb0EEENS1_30DynamicPersistentTileSchedulerILi256ELi128ELb0ELb1ELb1EEEEEEEEEvNT_6ParamsE)
        /*008c*/ 	.word	0x00000028


	//----- nvinfo : EIATTR_REGCOUNT
	.align		4
.L_43:
        /*0090*/ 	.byte	0x04, 0x2f
        /*0092*/ 	.short	(.L_45 - .L_44)
	.align		4
.L_44:
        /*0094*/ 	.word	index@(_ZN7cutlass13device_kernelIN5flash11enable_sm90INS1_16FlashAttnFwdSm90INS1_25CollectiveMainloopFwdSm90ILi2EN4cute5tupleIJNS5_1CILi1EEES8_S8_EEENS6_IJNS7_ILi128EEENS7_ILi96EEENS7_ILi64EEEEEELi256ENS_10bfloat16_tEfNS_4arch4Sm90ELb0ELb1ELb1ELb1ELb0ELb1ELb1ELb1ELb0ELb1ELb0ELb0EEENS1_21CollectiveEpilogueFwdINS6_IJSA_NS7_ILi256EEESB_EEES9_SE_SG_Li256ELb1ELb1ELb0ELb0EEENS1_36VarlenDynamicPersistentTileSchedulerILi128ELi96ELi256ELi128ELb0ELb1ELb1ELb1ELb0ELb1EEEEEEEEEvNT_6ParamsE)
        /*0098*/ 	.word	0x000000a8


	//----- nvinfo : EIATTR_FRAME_SIZE
	.align		4
.L_45:
        /*009c*/ 	.byte	0x04, 0x11
        /*009e*/ 	.short	(.L_47 - .L_46)
	.align		4
.L_46:
        /*00a0*/ 	.word	index@($_ZN7cutlass13device_kernelIN5flash11enable_sm90INS1_16FlashAttnFwdSm90INS1_25CollectiveMainloopFwdSm90ILi2EN4cute5tupleIJNS5_1CILi1EEES8_S8_EEENS6_IJNS7_ILi128EEENS7_ILi96EEENS7_ILi64EEEEEELi256ENS_10bfloat16_tEfNS_4arch4Sm90ELb0ELb1ELb1ELb1ELb0ELb1ELb1ELb1ELb0ELb1ELb0ELb0EEENS1_21CollectiveEpilogueFwdINS6_IJSA_NS7_ILi256EEESB_EEES9_SE_SG_Li256ELb1ELb1ELb0ELb0EEENS1_36VarlenDynamicPersistentTileSchedulerILi128ELi96ELi256ELi128ELb0ELb1ELb1ELb1ELb0ELb1EEEEEEEEEvNT_6ParamsE$_ZZN5flash25CollectiveMainloopFwdSm90ILi2EN4cute5tupleIJNS1_1CILi1EEES4_S4_EEENS2_IJNS3_ILi128EEENS3_ILi96EEENS3_ILi64EEEEEELi256EN7cutlass10bfloat16_tEfNSA_4arch4Sm90ELb0ELb1ELb1ELb1ELb0ELb1ELb1ELb1ELb0ELb1ELb0ELb0EE3mmaINS_16FlashAttnFwdSm90ISE_NS_21CollectiveEpilogueFwdINS2_IJS6_NS3_ILi256EEES7_EEES5_SB_SD_Li256ELb1ELb1ELb0ELb0EEENS_36VarlenDynamicPersistentTileSchedulerILi128ELi96ELi256ELi128ELb0ELb1ELb1ELb1ELb0ELb1EEEE13SharedStorageENS1_6TensorINS1_11ArrayEngineIfLm128EEENS1_6LayoutINS2_IJNS2_IJNS3_ILi2EEEST_NS3_ILi32EEEEEES4_S4_EEENS2_IJNS2_IJS4_ST_NS3_ILi4EEEEEENS3_ILi0EEESZ_EEEEEEENS_7SoftmaxILi2ELi0EEEEEbRKNSE_6ParamsENSA_25PipelineTmaAsyncNoClusterILi2ENSA_16PipelineTmaAsyncILi2EEEEES1B_RNSA_13PipelineStateILj2EEERT0_RT1_iRiRKNS_16SeqlenInfoQKNewKILb1ELb1EEENS2_IJiiiiEEERT_ENKUliT_T0_T1_E_clIZSF_ISO_S12_S14_EbS17_S1B_S1B_S1E_S1G_S1I_iS1J_S1N_S1O_S1Q_EUlRS1R_iE0_NS3_ILb1EEES1Y_EEDaiS1R_S1S_S1T_)
        /*00a4*/ 	.word	0x000004f0


	//----- nvinfo : EIATTR_FRAME_SIZE
	.align		4
.L_47:
        /*00a8*/ 	.byte	0x04, 0x11
        /*00aa*/ 	.short	(.L_49 - .L_48)
	.align		4
.L_48:
        /*00ac*/ 	.word	index@(_ZN7cutlass13device_kernelIN5flash11enable_sm90INS1_16FlashAttnFwdSm90INS1_25CollectiveMainloopFwdSm90ILi2EN4cute5tupleIJNS5_1CILi1EEES8_S8_EEENS6_IJNS7_ILi128EEENS7_ILi96EEENS7_ILi64EEEEEELi256ENS_10bfloat16_tEfNS_4arch4Sm90ELb0ELb1ELb1ELb1ELb0ELb1ELb1ELb1ELb0ELb1ELb0ELb0EEENS1_21CollectiveEpilogueFwdINS6_IJSA_NS7_ILi256EEESB_EEES9_SE_SG_Li256ELb1ELb1ELb0ELb0EEENS1_36VarlenDynamicPersistentTileSchedulerILi128ELi96ELi256ELi128ELb0ELb1ELb1ELb1ELb0ELb1EEEEEEEEEvNT_6ParamsE)
        /*00b0*/ 	.word	0x000004f0


	//----- nvinfo : EIATTR_REGCOUNT
	.align		4
.L_49:
        /*00b4*/ 	.byte	0x04, 0x2f
        /*00b6*/ 	.short	(.L_51 - .L_50)
	.align		4
.L_50:
        /*00b8*/ 	.word	index@(_ZN7cutlass13device_kernelIN5flash11enable_sm90INS1_16FlashAttnFwdSm90INS1_25CollectiveMainloopFwdSm90ILi2EN4cute5tupleIJNS5_1CILi1EEES8_S8_EEENS6_IJNS7_ILi128EEENS7_ILi96EEENS7_ILi64EEEEEELi256ENS_10bfloat16_tEfNS_4arch4Sm90ELb0ELb1ELb1ELb1ELb0ELb0ELb1ELb1ELb0ELb1ELb0ELb0EEENS1_21CollectiveEpilogueFwdINS6_IJSA_NS7_ILi256EEESB_EEES9_SE_SG_Li256ELb1ELb1ELb0ELb0EEENS1_36VarlenDynamicPersistentTileSchedulerILi128ELi96ELi256ELi128ELb0ELb1ELb1ELb1ELb0ELb1EEEEEEEEEvNT_6ParamsE)
        /*00bc*/ 	.word	0x000000a8


	//----- nvinfo : EIATTR_FRAME_SIZE
	.align		4
.L_51:
        /*00c0*/ 	.byte	0x04, 0x11
        /*00c2*/ 	.short	(.L_53 - .L_52)
	.align		4
.L_52:
        /*00c4*/ 	.word	index@($_ZN7cutlass13device_kernelIN5flash11enable_sm90INS1_16FlashAttnFwdSm90INS1_25CollectiveMainloopFwdSm90ILi2EN4cute5tupleIJNS5_1CILi1EEES8_S8_EEENS6_IJNS7_ILi128EEENS7_ILi96EEENS7_ILi64EEEEEELi256ENS_10bfloat16_tEfNS_4arch4Sm90ELb0ELb1ELb1ELb1ELb0ELb0ELb1ELb1ELb0ELb1ELb0ELb0EEENS1_21CollectiveEpilogueFwdINS6_IJSA_NS7_ILi256EEESB_EEES9_SE_SG_Li256ELb1ELb1ELb0ELb0EEENS1_36VarlenDynamicPersistentTileSchedulerILi128ELi96ELi256ELi128ELb0ELb1ELb1ELb1ELb0ELb1EEEEEEEEEvNT_6ParamsE$_ZZN5flash25CollectiveMainloopFwdSm90ILi2EN4cute5tupleIJNS1_1CILi1EEES4_S4_EEENS2_IJNS3_ILi128EEENS3_ILi96EEENS3_ILi64EEEEEELi256EN7cutlass10bfloat16_tEfNSA_4arch4Sm90ELb0ELb1ELb1ELb1ELb0ELb0ELb1ELb1ELb0ELb1ELb0ELb0EE3mmaINS_16FlashAttnFwdSm90ISE_NS_21CollectiveEpilogueFwdINS2_IJS6_NS3_ILi256EEES7_EEES5_SB_SD_Li256ELb1ELb1ELb0ELb0EEENS_36VarlenDynamicPersistentTileSchedulerILi128ELi96ELi256ELi128ELb0ELb1ELb1ELb1ELb0ELb1EEEE13SharedStorageENS1_6TensorINS1_11ArrayEngineIfLm128EEENS1_6LayoutINS2_IJNS2_IJNS3_ILi2EEEST_NS3_ILi32EEEEEES4_S4_EEENS2_IJNS2_IJS4_ST_NS3_ILi4EEEEEENS3_ILi0EEESZ_EEEEEEENS_7SoftmaxILi2ELi0EEEEEbRKNSE_6ParamsENSA_25PipelineTmaAsyncNoClusterILi2ENSA_16PipelineTmaAsyncILi2EEEEES1B_RNSA_13PipelineStateILj2EEERT0_RT1_iRiRKNS_16SeqlenInfoQKNewKILb1ELb0EEENS2_IJiiiiEEERT_ENKUliT_T0_T1_E_clIZSF_ISO_S12_S14_EbS17_S1B_S1B_S1E_S1G_S1I_iS1J_S1N_S1O_S1Q_EUlRS1R_iE1_NS3_ILb0EEENS3_ILb1EEEEEDaiS1R_S1S_S1T_)
        /*00c8*/ 	.word	0x000004e0


	//----- nvinfo : EIATTR_FRAME_SIZE
	.align		4
.L_53:
        /*00cc*/ 	.byte	0x04, 0x11
        /*00ce*/ 	.short	(.L_55 - .L_54)
	.align		4
.L_54:
        /*00d0*/ 	.word	index@(_ZN7cutlass13device_kernelIN5flash11enable_sm90INS1_16FlashAttnFwdSm90INS1_25CollectiveMainloopFwdSm90ILi2EN4cute5tupleIJNS5_1CILi1EEES8_S8_EEENS6_IJNS7_ILi128EEENS7_ILi96EEENS7_ILi64EEEEEELi256ENS_10bfloat16_tEfNS_4arch4Sm90ELb0ELb1ELb1ELb1ELb0ELb0ELb1ELb1ELb0ELb1ELb0ELb0EEENS1_21CollectiveEpilogueFwdINS6_IJSA_NS7_ILi256EEESB_EEES9_SE_SG_Li256ELb1ELb1ELb0ELb0EEENS1_36VarlenDynamicPersistentTileSchedulerILi128ELi96ELi256ELi128ELb0ELb1ELb1ELb1ELb0ELb1EEEEEEEEEvNT_6ParamsE)
        /*00d4*/ 	.word	0x000004e0


	//----- nvinfo : EIATTR_REGCOUNT
	.align		4
.L_55:
        /*00d8*/ 	.byte	0x04, 0x2f
        /*00da*/ 	.short	(.L_57 - .L_56)
	.align		4
.L_56:
        /*00dc*/ 	.word	index@(_ZN7cutlass13device_kernelIN5flash11enable_sm90INS1_16FlashAttnFwdSm90INS1_25CollectiveMainloopFwdSm90ILi2EN4cute5tupleIJNS5_1CILi1EEES8_S8_EEENS6_IJNS7_ILi128EEENS7_ILi96EEENS7_ILi64EEEEEELi256ENS_10bfloat16_tEfNS_4arch4Sm90ELb0ELb1ELb1ELb1ELb0ELb1ELb0ELb1ELb0ELb1ELb0ELb0EEENS1_21CollectiveEpilogueFwdINS6_IJSA_NS7_ILi256EEESB_EEES9_SE_SG_Li256ELb1ELb1ELb0ELb0EEENS1_36VarlenDynamicPersistentTileSchedulerILi128ELi96ELi256ELi128ELb0ELb1ELb1ELb1ELb0ELb1EEEEEEEEEvNT_6ParamsE)
        /*00e0*/ 	.word	0x000000a8


	//----- nvinfo : EIATTR_FRAME_SIZE
	.align		4
.L_57:
        /*00e4*/ 	.byte	0x04, 0x11
        /*00e6*/ 	.short	(.L_59 - .L_58)
	.align		4
.L_58:
        /*00e8*/ 	.word	index@(_ZN7cutlass13device_kernelIN5flash11enable_sm90INS1_16FlashAttnFwdSm90INS1_25CollectiveMainloopFwdSm90ILi2EN4cute5tupleIJNS5_1CILi1EEES8_S8_EEENS6_IJNS7_ILi128EEENS7_ILi96EEENS7_ILi64EEEEEELi256ENS_10bfloat16_tEfNS_4arch4Sm90ELb0ELb1ELb1ELb1ELb0ELb1ELb0ELb1ELb0ELb1ELb0ELb0EEENS1_21CollectiveEpilogueFwdINS6_IJSA_NS7_ILi256EEESB_EEES9_SE_SG_Li256ELb1ELb1ELb0ELb0EEENS1_36VarlenDynamicPersistentTileSchedulerILi128ELi96ELi256ELi128ELb0ELb1ELb1ELb1ELb0ELb1EEEEEEEEEvNT_6ParamsE)
        /*00ec*/ 	.word	0x00000058


	//----- nvinfo : EIATTR_REGCOUNT
	.align		4
.L_59:
        /*00f0*/ 	.byte	0x04, 0x2f
        /*00f2*/ 	.short	(.L_61 - .L_60)
	.align		4
.L_60:
        /*00f4*/ 	.word	index@(_ZN7cutlass13device_kernelIN5flash11enable_sm90INS1_16FlashAttnFwdSm90INS1_25CollectiveMainloopFwdSm90ILi2EN4cute5tupleIJNS5_1CILi1EEES8_S8_EEENS6_IJNS7_ILi128EEENS7_ILi96EEENS7_ILi64EEEEEELi256ENS_10bfloat16_tEfNS_4arch4Sm90ELb0ELb1ELb1ELb1ELb0ELb0ELb0ELb1ELb0ELb1ELb0ELb0EEENS1_21CollectiveEpilogueFwdINS6_IJSA_NS7_ILi256EEESB_EEES9_SE_SG_Li256ELb1ELb1ELb0ELb0EEENS1_36VarlenDynamicPersistentTileSchedulerILi128ELi96ELi256ELi128ELb0ELb1ELb1ELb1ELb0ELb1EEEEEEEEEvNT_6ParamsE)
        /*00f8*/ 	.word	0x000000a8


	//----- nvinfo : EIATTR_FRAME_SIZE
	.align		4
.L_61:
        /*00fc*/ 	.byte	0x04, 0x11
        /*00fe*/ 	.short	(.L_63 - .L_62)
	.align		4
.L_62:
        /*0100*/ 	.word	index@(_ZN7cutlass13device_kernelIN5flash11enable_sm90INS1_16FlashAttnFwdSm90INS1_25CollectiveMainloopFwdSm90ILi2EN4cute5tupleIJNS5_1CILi1EEES8_S8_EEENS6_IJNS7_ILi128EEENS7_ILi96EEENS7_ILi64EEEEEELi256ENS_10bfloat16_tEfNS_4arch4Sm90ELb0ELb1ELb1ELb1ELb0ELb0ELb0ELb1ELb0ELb1ELb0ELb0EEENS1_21CollectiveEpilogueFwdINS6_IJSA_NS7_ILi256EEESB_EEES9_SE_SG_Li256ELb1ELb1ELb0ELb0EEENS1_36VarlenDynamicPersistentTileSchedulerILi128ELi96ELi256ELi128ELb0ELb1ELb1ELb1ELb0ELb1EEEEEEEEEvNT_6ParamsE)
        /*0104*/ 	.word	0x00000048


	//----- nvinfo : EIATTR_REGCOUNT
	.align		4
.L_63:
        /*0108*/ 	.byte	0x04, 0x2f
        /*010a*/ 	.short	(.L_65 - .L_64)
	.align		4
.L_64:
        /*010c*/ 	.word	index@(_ZN7cutlass13device_kernelIN5flash11enable_sm90INS1_16FlashAttnFwdSm90INS1_25CollectiveMainloopFwdSm90ILi2EN4cute5tupleIJNS5_1CILi1EEES8_S8_EEENS6_IJNS7_ILi128EEENS7_ILi96EEENS7_ILi64EEEEEELi256ENS_10bfloat16_tEfNS_4arch4Sm90ELb0ELb1ELb1ELb0ELb0ELb0ELb1ELb1ELb0ELb1ELb0ELb0EEENS1_21CollectiveEpilogueFwdINS6_IJSA_NS7_ILi256EEESB_EEES9_SE_SG_Li256ELb0ELb1ELb0ELb0EEENS1_30DynamicPersistentTileSchedulerILi256ELi128ELb0ELb1ELb1EEEEEEEEEvNT_6ParamsE)
        /*0110*/ 	.word	0x000000a8


	//----- nvinfo : EIATTR_FRAME_SIZE
	.align		4
.L_65:
        /*0114*/ 	.byte	0x04, 0x11
        /*0116*/ 	.short	(.L_67 - .L_66)
	.align		4
.L_66:
        /*0118*/ 	.word	index@($_ZN7cutlass13device_kernelIN5flash11enable_sm90INS1_16FlashAttnFwdSm90INS1_25CollectiveMainloopFwdSm90ILi2EN4cute5tupleIJNS5_1CILi1EEES8_S8_EEENS6_IJNS7_ILi128EEENS7_ILi96EEENS7_ILi64EEEEEELi256ENS_10bfloat16_tEfNS_4arch4Sm90ELb0ELb1ELb1ELb0ELb0ELb0ELb1ELb1ELb0ELb1ELb0ELb0EEENS1_21CollectiveEpilogueFwdINS6_IJSA_NS7_ILi256EEESB_EEES9_SE_SG_Li256ELb0ELb1ELb0ELb0EEENS1_30DynamicPersistentTileSchedulerILi256ELi128ELb0ELb1ELb1EEEEEEEEEvNT_6ParamsE$_ZZN5flash25CollectiveMainloopFwdSm90ILi2EN4cute5tupleIJNS1_1CILi1EEES4_S4_EEENS2_IJNS3_ILi128EEENS3_ILi96EEENS3_ILi64EEEEEELi256EN7cutlass10bfloat16_tEfNSA_4arch4Sm90ELb0ELb1ELb1ELb0ELb0ELb0ELb1ELb1ELb0ELb1ELb0ELb0EE3mmaINS_16FlashAttnFwdSm90ISE_NS_21CollectiveEpilogueFwdINS2_IJS6_NS3_ILi256EEES7_EEES5_SB_SD_Li256ELb0ELb1ELb0ELb0EEENS_30DynamicPersistentTileSchedulerILi256ELi128ELb0ELb1ELb1EEEE13SharedStorageENS1_6TensorINS1_11ArrayEngineIfLm128EEENS1_6LayoutINS2_IJNS2_IJNS3_ILi2EEEST_NS3_ILi32EEEEEES4_S4_EEENS2_IJNS2_IJS4_ST_NS3_ILi4EEEEEENS3_ILi0EEESZ_EEEEEEENS_7SoftmaxILi2ELi0EEEEEbRKNSE_6ParamsENSA_25PipelineTmaAsyncNoClusterILi2ENSA_16PipelineTmaAsyncILi2EEEEES1B_RNSA_13PipelineStateILj2EEERT0_RT1_iRiRKNS_16SeqlenInfoQKNewKILb0ELb0EEENS2_IJiiiiEEERT_ENKUliT_T0_T1_E_clIZSF_ISO_S12_S14_EbS17_S1B_S1B_S1E_S1G_S1I_iS1J_S1N_S1O_S1Q_EUlRS1R_iE1_NS3_ILb0EEENS3_ILb1EEEEEDaiS1R_S1S_S1T_)
        /*011c*/ 	.word	0x000004c0


	//----- nvinfo : EIATTR_FRAME_SIZE
	.align		4
.L_67:
        /*0120*/ 	.byte	0x04, 0x11
        /*0122*/ 	.short	(.L_69 - .L_68)
	.align		4
.L_68:
        /*0124*/ 	.word	index@(_ZN7cutlass13device_kernelIN5flash11enable_sm90INS1_16FlashAttnFwdSm90INS1_25CollectiveMainloopFwdSm90ILi2EN4cute5tupleIJNS5_1CILi1EEES8_S8_EEENS6_IJNS7_ILi128EEENS7_ILi96EEENS7_ILi64EEEEEELi256ENS_10bfloat16_tEfNS_4arch4Sm90ELb0ELb1ELb1ELb0ELb0ELb0ELb1ELb1ELb0ELb1ELb0ELb0EEENS1_21CollectiveEpilogueFwdINS6_IJSA_NS7_ILi256EEESB_EEES9_SE_SG_Li256ELb0ELb1ELb0ELb0EEENS1_30DynamicPersistentTileSchedulerILi256ELi128ELb0ELb1ELb1EEEEEEEEEvNT_6ParamsE)
        /*0128*/ 	.word	0x000004c0


	//----- nvinfo : EIATTR_REGCOUNT
	.align		4
.L_69:
        /*012c*/ 	.byte	0x04, 0x2f
        /*012e*/ 	.short	(.L_71 - .L_70)
	.align		4
.L_70:
        /*0130*/ 	.word	index@(_ZN7cutlass13device_kernelIN5flash11enable_sm90INS1_16FlashAttnFwdSm90INS1_25CollectiveMainloopFwdSm90ILi2EN4cute5tupleIJNS5_1CILi1EEES8_S8_EEENS6_IJNS7_ILi128EEENS7_ILi96EEENS7_ILi64EEEEEELi256ENS_10bfloat16_tEfNS_4arch4Sm90ELb0ELb1ELb1ELb0ELb0ELb0ELb0ELb1ELb0ELb1ELb0ELb0EEENS1_21CollectiveEpilogueFwdINS6_IJSA_NS7_ILi256EEESB_EEES9_SE_SG_Li256ELb0ELb1ELb0ELb0EEENS1_30DynamicPersistentTileSchedulerILi256ELi128ELb0ELb1ELb1EEEEEEEEEvNT_6ParamsE)
        /*0134*/ 	.word	0x000000a8


	//----- nvinfo : EIATTR_FRAME_SIZE
	.align		4
.L_71:
        /*0138*/ 	.byte	0x04, 0x11
        /*013a*/ 	.short	(.L_73 - .L_72)
	.align		4
.L_72:
        /*013c*/ 	.word	index@(_ZN7cutlass13device_kernelIN5flash11enable_sm90INS1_16FlashAttnFwdSm90INS1_25CollectiveMainloopFwdSm90ILi2EN4cute5tupleIJNS5_1CILi1EEES8_S8_EEENS6_IJNS7_ILi128EEENS7_ILi96EEENS7_ILi64EEEEEELi256ENS_10bfloat16_tEfNS_4arch4Sm90ELb0ELb1ELb1ELb0ELb0ELb0ELb0ELb1ELb0ELb1ELb0ELb0EEENS1_21CollectiveEpilogueFwdINS6_IJSA_NS7_ILi256EEESB_EEES9_SE_SG_Li256ELb0ELb1ELb0ELb0EEENS1_30DynamicPersistentTileSchedulerILi256ELi128ELb0ELb1ELb1EEEEEEEEEvNT_6ParamsE)
        /*0140*/ 	.word	0x00000020


	//----- nvinfo : EIATTR_REGCOUNT
	.align		4
.L_73:
        /*0144*/ 	.byte	0x04, 0x2f
        /*0146*/ 	.short	(.L_75 - .L_74)
	.align		4
.L_74:
        /*0148*/ 	.word	index@(_ZN7cutlass13device_kernelIN5flash11enable_sm90INS1_16FlashAttnFwdSm90INS1_25CollectiveMainloopFwdSm90ILi2EN4cute5tupleIJNS5_1CILi1EEES8_S8_EEENS6_IJNS7_ILi128EEENS7_ILi96EEENS7_ILi64EEEEEELi256ENS_10bfloat16_tEfNS_4arch4Sm90ELb0ELb0ELb1ELb1ELb0ELb1ELb1ELb1ELb0ELb1ELb0ELb0EEENS1_21CollectiveEpilogueFwdINS6_IJSA_NS7_ILi256EEESB_EEES9_SE_SG_Li256ELb1ELb1ELb0ELb0EEENS1_36VarlenDynamicPersistentTileSchedulerILi128ELi96ELi256ELi128ELb0ELb1ELb1ELb0ELb1ELb1EEEEEEEEEvNT_6ParamsE)
        /*014c*/ 	.word	0x000000a8


	//----- nvinfo : EIATTR_FRAME_SIZE
	.align		4
.L_75:
        /*0150*/ 	.byte	0x04, 0x11
        /*0152*/ 	.short	(.L_77 - .L_76)
	.align		4
.L_76:
        /*0154*/ 	.word	index@(_ZN7cutlass13device_kernelIN5flash11enable_sm90INS1_16FlashAttnFwdSm90INS1_25CollectiveMainloopFwdSm90ILi2EN4cute5tupleIJNS5_1CILi1EEES8_S8_EEENS6_IJNS7_ILi128EEENS7_ILi96EEENS7_ILi64EEEEEELi256ENS_10bfloat16_tEfNS_4arch4Sm90ELb0ELb0ELb1ELb1ELb0ELb1ELb1ELb1ELb0ELb1ELb0ELb0EEENS1_21CollectiveEpilogueFwdINS6_IJSA_NS7_ILi256EEESB_EEES9_SE_SG_Li256ELb1ELb1ELb0ELb0EEENS1_36VarlenDynamicPersistentTileSchedulerILi128ELi96ELi256ELi128ELb0ELb1ELb1ELb0ELb1ELb1EEEEEEEEEvNT_6ParamsE)
        /*0158*/ 	.word	0x00000098


	//----- nvinfo : EIATTR_REGCOUNT
	.align		4
.L_77:
        /*015c*/ 	.byte	0x04, 0x2f
        /*015e*/ 	.short	(.L_79 - .L_78)
	.align		4
.L_78:
        /*0160*/ 	.word	index@(_ZN7cutlass13device_kernelIN5flash11enable_sm90INS1_16FlashAttnFwdSm90INS1_25CollectiveMainloopFwdSm90ILi2EN4cute5tupleIJNS5_1CILi1EEES8_S8_EEENS6_IJNS7_ILi128EEENS7_ILi96EEENS7_ILi64EEEEEELi256ENS_10bfloat16_tEfNS_4arch4Sm90ELb0ELb0ELb1ELb1ELb0ELb0ELb1ELb1ELb0ELb1ELb0ELb0EEENS1_21CollectiveEpilogueFwdINS6_IJSA_NS7_ILi256EEESB_EEES9_SE_SG_Li256ELb1ELb1ELb0ELb0EEENS1_36VarlenDynamicPersistentTileSchedulerILi128ELi96ELi256ELi128ELb0ELb1ELb1ELb0ELb1ELb1EEEEEEEEEvNT_6ParamsE)
        /*0164*/ 	.word	0x000000a8


	//----- nvinfo : EIATTR_FRAME_SIZE
	.align		4
.L_79:
        /*0168*/ 	.byte	0x04, 0x11
        /*016a*/ 	.short	(.L_81 - .L_80)
	.align		4
.L_80:
        /*016c*/ 	.word	index@(_ZN7cutlass13device_kernelIN5flash11enable_sm90INS1_16FlashAttnFwdSm90INS1_25CollectiveMainloopFwdSm90ILi2EN4cute5tupleIJNS5_1CILi1EEES8_S8_EEENS6_IJNS7_ILi128EEENS7_ILi96EEENS7_ILi64EEEEEELi256ENS_10bfloat16_tEfNS_4arch4Sm90ELb0ELb0ELb1ELb1ELb0ELb0ELb1ELb1ELb0ELb1ELb0ELb0EEENS1_21CollectiveEpilogueFwdINS6_IJSA_NS7_ILi256EEESB_EEES9_SE_SG_Li256ELb1ELb1ELb0ELb0EEENS1_36VarlenDynamicPersistentTileSchedulerILi128ELi96ELi256ELi128ELb0ELb1ELb1ELb0ELb1ELb1EEEEEEEEEvNT_6ParamsE)
        /*0170*/ 	.word	0x00000078


	//----- nvinfo : EIATTR_REGCOUNT
	.align		4
.L_81:
        /*0174*/ 	.byte	0x04, 0x2f
        /*0176*/ 	.short	(.L_83 - .L_82)
	.align		4
.L_82:
        /*0178*/ 	.word	index@(_ZN7cutlass13device_kernelIN5flash11enable_sm90INS1_16FlashAttnFwdSm90INS1_25CollectiveMainloopFwdSm90ILi2EN4cute5tupleIJNS5_1CILi1EEES8_S8_EEENS6_IJNS7_ILi128EEENS7_ILi96EEENS7_ILi64EEEEEELi256ENS_10bfloat16_tEfNS_4arch4Sm90ELb0ELb0ELb1ELb1ELb0ELb1ELb0ELb1ELb0ELb1ELb0ELb0EEENS1_21CollectiveEpilogueFwdINS6_IJSA_NS7_ILi256EEESB_EEES9_SE_SG_Li256ELb1ELb1ELb0ELb0EEENS1_36VarlenDynamicPersistentTileSchedulerILi128ELi96ELi256ELi128ELb0ELb1ELb1ELb0ELb1ELb1EEEEEEEEEvNT_6ParamsE)
        /*017c*/ 	.word	0x000000a8


	//----- nvinfo : EIATTR_FRAME_SIZE
	.align		4
.L_83:
        /*0180*/ 	.byte	0x04, 0x11
        /*0182*/ 	.short	(.L_85 - .L_84)
	.align		4
.L_84:
        /*0184*/ 	.word	index@(_ZN7cutlass13device_kernelIN5flash11enable_sm90INS1_16FlashAttnFwdSm90INS1_25CollectiveMainloopFwdSm90ILi2EN4cute5tupleIJNS5_1CILi1EEES8_S8_EEENS6_IJNS7_ILi128EEENS7_ILi96EEENS7_ILi64EEEEEELi256ENS_10bfloat16_tEfNS_4arch4Sm90ELb0ELb0ELb1ELb1ELb0ELb1ELb0ELb1ELb0ELb1ELb0ELb0EEENS1_21CollectiveEpilogueFwdINS6_IJSA_NS7_ILi256EEESB_EEES9_SE_SG_Li256ELb1ELb1ELb0ELb0EEENS1_36VarlenDynamicPersistentTileSchedulerILi128ELi96ELi256ELi128ELb0ELb1ELb1ELb0ELb1ELb1EEEEEEEEEvNT_6ParamsE)
        /*0188*/ 	.word	0x00000068


	//----- nvinfo : EIATTR_REGCOUNT
	.align		4
.L_85:
        /*018c*/ 	.byte	0x04, 0x2f
        /*018e*/ 	.short	(.L_87 - .L_86)
	.align		4
.L_86:
        /*0190*/ 	.word	index@(_ZN7cutlass13device_kernelIN5flash11enable_sm90INS1_16FlashAttnFwdSm90INS1_25CollectiveMainloopFwdSm90ILi2EN4cute5tupleIJNS5_1CILi1EEES8_S8_EEENS6_IJNS7_ILi128EEENS7_ILi96EEENS7_ILi64EEEEEELi256ENS_10bfloat16_tEfNS_4arch4Sm90ELb0ELb0ELb1ELb1ELb0ELb0ELb0ELb1ELb0ELb1ELb0ELb0EEENS1_21CollectiveEpilogueFwdINS6_IJSA_NS7_ILi256EEESB_EEES9_SE_SG_Li256ELb1ELb1ELb0ELb0EEENS1_36VarlenDynamicPersistentTileSchedulerILi128ELi96ELi256ELi128ELb0ELb1ELb1ELb0ELb1ELb1EEEEEEEEEvNT_6ParamsE)
        /*0194*/ 	.word	0x000000a8


	//----- nvinfo : EIATTR_FRAME_SIZE
	.align		4
.L_87:
        /*0198*/ 	.byte	0x04, 0x11
        /*019a*/ 	.short	(.L_89 - .L_88)
	.align		4
.L_88:
        /*019c*/ 	.word	index@(_ZN7cutlass13device_kernelIN5flash11enable_sm90INS1_16FlashAttnFwdSm90INS1_25CollectiveMainloopFwdSm90ILi2EN4cute5tupleIJNS5_1CILi1EEES8_S8_EEENS6_IJNS7_ILi128EEENS7_ILi96EEENS7_ILi64EEEEEELi256ENS_10bfloat16_tEfNS_4arch4Sm90ELb0ELb0ELb1ELb1ELb0ELb0ELb0ELb1ELb0ELb1ELb0ELb0EEENS1_21CollectiveEpilogueFwdINS6_IJSA_NS7_ILi256EEESB_EEES9_SE_SG_Li256ELb1ELb1ELb0ELb0EEENS1_36VarlenDynamicPersistentTileSchedulerILi128ELi96ELi256ELi128ELb0ELb1ELb1ELb0ELb1ELb1EEEEEEEEEvNT_6ParamsE)
        /*01a0*/ 	.word	0x00000060


	//----- nvinfo : EIATTR_REGCOUNT
	.align		4
.L_89:
        /*01a4*/ 	.byte	0x04, 0x2f
        /*01a6*/ 	.short	(.L_91 - .L_90)
	.align		4
.L_90:
        /*01a8*/ 	.word	index@(_ZN7cutlass13device_kernelIN5flash11enable_sm90INS1_16FlashAttnFwdSm90INS1_25CollectiveMainloopFwdSm90ILi2EN4cute5tupleIJNS5_1CILi1EEES8_S8_EEENS6_IJNS7_ILi128EEENS7_ILi96EEENS7_ILi64EEEEEELi256ENS_10bfloat16_tEfNS_4arch4Sm90ELb0ELb0ELb1ELb0ELb0ELb0ELb1ELb1ELb0ELb1ELb0ELb0EEENS1_21CollectiveEpilogueFwdINS6_IJSA_NS7_ILi256EEESB_EEES9_SE_SG_Li256ELb0ELb1ELb0ELb0EEENS1_29StaticPersistentTileSchedulerILb0EEEEEEEEEvNT_6ParamsE)
        /*01ac*/ 	.word	0x000000a8


	//----- nvinfo : EIATTR_FRAME_SIZE
	.align		4
.L_91:
        /*01b0*/ 	.byte	0x04, 0x11
        /*01b2*/ 	.short	(.L_93 - .L_92)
	.align		4
.L_92:
        /*01b4*/ 	.word	index@(_ZN7cutlass13device_kernelIN5flash11enable_sm90INS1_16FlashAttnFwdSm90INS1_25CollectiveMainloopFwdSm90ILi2EN4cute5tupleIJNS5_1CILi1EEES8_S8_EEENS6_IJNS7_ILi128EEENS7_ILi96EEENS7_ILi64EEEEEELi256ENS_10bfloat16_tEfNS_4arch4Sm90ELb0ELb0ELb1ELb0ELb0ELb0ELb1ELb1ELb0ELb1ELb0ELb0EEENS1_21CollectiveEpilogueFwdINS6_IJSA_NS7_ILi256EEESB_EEES9_SE_SG_Li256ELb0ELb1ELb0ELb0EEENS1_29StaticPersistentTileSchedulerILb0EEEEEEEEEvNT_6ParamsE)
        /*01b8*/ 	.word	0x00000068


	//----- nvinfo : EIATTR_REGCOUNT
	.align		4
.L_93:
        /*01bc*/ 	.byte	0x04, 0x2f
        /*01be*/ 	.short	(.L_95 - .L_94)
	.align		4
.L_94:
        /*01c0*/ 	.word	index@(_ZN7cutlass13device_kernelIN5flash11enable_sm90INS1_16FlashAttnFwdSm90INS1_25CollectiveMainloopFwdSm90ILi2EN4cute5tupleIJNS5_1CILi1EEES8_S8_EEENS6_IJNS7_ILi128EEENS7_ILi96EEENS7_ILi64EEEEEELi256ENS_10bfloat16_tEfNS_4arch4Sm90ELb0ELb0ELb1ELb0ELb0ELb0ELb0ELb1ELb0ELb1ELb0ELb0EEENS1_21CollectiveEpilogueFwdINS6_IJSA_NS7_ILi256EEESB_EEES9_SE_SG_Li256ELb0ELb1ELb0ELb0EEENS1_29StaticPersistentTileSchedulerILb0EEEEEEEEEvNT_6ParamsE)
        /*01c4*/ 	.word	0x000000a8


	//----- nvinfo : EIATTR_FRAME_SIZE
	.align		4
.L_95:
        /*01c8*/ 	.byte	0x04, 0x11
        /*01ca*/ 	.short	(.L_97 - .L_96)
	.align		4
.L_96:
        /*01cc*/ 	.word	index@(_ZN7cutlass13device_kernelIN5flash11enable_sm90INS1_16FlashAttnFwdSm90INS1_25CollectiveMainloopFwdSm90ILi2EN4cute5tupleIJNS5_1CILi1EEES8_S8_EEENS6_IJNS7_ILi128EEENS7_ILi96EEENS7_ILi64EEEEEELi256ENS_10bfloat16_tEfNS_4arch4Sm90ELb0ELb0ELb1ELb0ELb0ELb0ELb0ELb1ELb0ELb1ELb0ELb0EEENS1_21CollectiveEpilogueFwdINS6_IJSA_NS7_ILi256EEESB_EEES9_SE_SG_Li256ELb0ELb1ELb0ELb0EEENS1_29StaticPersistentTileSchedulerILb0EEEEEEEEEvNT_6ParamsE)
        /*01d0*/ 	.word	0x00000038


	//----- nvinfo : EIATTR_MIN_STACK_SIZE
	.align		4
.L_97:
        /*01d4*/ 	.byte	0x04, 0x12
        /*01d6*/ 	.short	(.L_99 - .L_98)
	.align		4
.L_98:
        /*01d8*/ 	.word	index@(_ZN7cutlass13device_kernelIN5flash11enable_sm90INS1_16FlashAttnFwdSm90INS1_25CollectiveMainloopFwdSm90ILi2EN4cute5tupleIJNS5_1CILi1EEES8_S8_EEENS6_IJNS7_ILi128EEENS7_ILi96EEENS7_ILi64EEEEEELi256ENS_10bfloat16_tEfNS_4arch4Sm90ELb0ELb0ELb1ELb0ELb0ELb0ELb0ELb1ELb0ELb1ELb0ELb0EEENS1_21CollectiveEpilogueFwdINS6_IJSA_NS7_ILi256EEESB_EEES9_SE_SG_Li256ELb0ELb1ELb0ELb0EEENS1_29StaticPersistentTileSchedulerILb0EEEEEEEEEvNT_6ParamsE)
        /*01dc*/ 	.word	0x00000038


	//----- nvinfo : EIATTR_MIN_STACK_SIZE
	.align		4
.L_99:
        /*01e0*/ 	.byte	0x04, 0x12
        /*01e2*/ 	.short	(.L_101 - .L_100)
	.align		4
.L_100:
        /*01e4*/ 	.word	index@(_ZN7cutlass13device_kernelIN5flash11enable_sm90INS1_16FlashAttnFwdSm90INS1_25CollectiveMainloopFwdSm90ILi2EN4cute5tupleIJNS5_1CILi1EEES8_S8_EEENS6_IJNS7_ILi128EEENS7_ILi96EEENS7_ILi64EEEEEELi256ENS_10bfloat16_tEfNS_4arch4Sm90ELb0ELb0ELb1ELb0ELb0ELb0ELb1ELb1ELb0ELb1ELb0ELb0EEENS1_21CollectiveEpilogueFwdINS6_IJSA_NS7_ILi256EEESB_EEES9_SE_SG_Li256ELb0ELb1ELb0ELb0EEENS1_29StaticPersistentTileSchedulerILb0EEEEEEEEEvNT_6ParamsE)
        /*01e8*/ 	.word	0x00000068


	//----- nvinfo : EIATTR_MIN_STACK_SIZE
	.align		4
.L_101:
        /*01ec*/ 	.byte	0x04, 0x12
        /*01ee*/ 	.short	(.L_103 - .L_102)
	.align		4
.L_102:
        /*01f0*/ 	.word	index@(_ZN7cutlass13device_kernelIN5flash11enable_sm90INS1_16FlashAttnFwdSm90INS1_25CollectiveMainloopFwdSm90ILi2EN4cute5tupleIJNS5_1CILi1EEES8_S8_EEENS6_IJNS7_ILi128EEENS7_ILi96EEENS7_ILi64EEEEEELi256ENS_10bfloat16_tEfNS_4arch4Sm90ELb0ELb0ELb1ELb1ELb0ELb0ELb0ELb1ELb0ELb1ELb0ELb0EEENS1_21CollectiveEpilogueFwdINS6_IJSA_NS7_ILi256EEESB_EEES9_SE_SG_Li256ELb1ELb1ELb0ELb0EEENS1_36VarlenDynamicPersistentTileSchedulerILi128ELi96ELi256ELi128ELb0ELb1ELb1ELb0ELb1ELb1EEEEEEEEEvNT_6ParamsE)
        /*01f4*/ 	.word	0x00000060


	//----- nvinfo : EIATTR_MIN_STACK_SIZE
	.align		4
.L_103:
        /*01f8*/ 	.byte	0x04, 0x12
        /*01fa*/ 	.short	(.L_105 - .L_104)
	.align		4
.L_104:
        /*01fc*/ 	.word	index@(_ZN7cutlass13device_kernelIN5flash11enable_sm90INS1_16FlashAttnFwdSm90INS1_25CollectiveMainloopFwdSm90ILi2EN4cute5tupleIJNS5_1CILi1EEES8_S8_EEENS6_IJNS7_ILi128EEENS7_ILi96EEENS7_ILi64EEEEEELi256ENS_10bfloat16_tEfNS_4arch4Sm90ELb0ELb0ELb1ELb1ELb0ELb1ELb0ELb1ELb0ELb1ELb0ELb0EEENS1_21CollectiveEpilogueFwdINS6_IJSA_NS7_ILi256EEESB_EEES9_SE_SG_Li256ELb1ELb1ELb0ELb0EEENS1_36VarlenDynamicPersistentTileSchedulerILi128ELi96ELi256ELi128ELb0ELb1ELb1ELb0ELb1ELb1EEEEEEEEEvNT_6ParamsE)
        /*0200*/ 	.word	0x00000068


	//----- nvinfo : EIATTR_MIN_STACK_SIZE
	.align		4
.L_105:
        /*0204*/ 	.byte	0x04, 0x12
        /*0206*/ 	.short	(.L_107 - .L_106)
	.align		4
.L_106:
        /*0208*/ 	.word	index@(_ZN7cutlass13device_kernelIN5flash11enable_sm90INS1_16FlashAttnFwdSm90INS1_25CollectiveMainloopFwdSm90ILi2EN4cute5tupleIJNS5_1CILi1EEES8_S8_EEENS6_IJNS7_ILi128EEENS7_ILi96EEENS7_ILi64EEEEEELi256ENS_10bfloat16_tEfNS_4arch4Sm90ELb0ELb0ELb1ELb1ELb0ELb0ELb1ELb1ELb0ELb1ELb0ELb0EEENS1_21CollectiveEpilogueFwdINS6_IJSA_NS7_ILi256EEESB_EEES9_SE_SG_Li256ELb1ELb1ELb0ELb0EEENS1_36VarlenDynamicPersistentTileSchedulerILi128ELi96ELi256ELi128ELb0ELb1ELb1ELb0ELb1ELb1EEEEEEEEEvNT_6ParamsE)
        /*020c*/ 	.word	0x00000078


	//----- nvinfo : EIATTR_MIN_STACK_SIZE
	.align		4
.L_107:
        /*0210*/ 	.byte	0x04, 0x12
        /*0212*/ 	.short	(.L_109 - .L_108)
	.align		4
.L_108:
        /*0214*/ 	.word	index@(_ZN7cutlass13device_kernelIN5flash11enable_sm90INS1_16FlashAttnFwdSm90INS1_25CollectiveMainloopFwdSm90ILi2EN4cute5tupleIJNS5_1CILi1EEES8_S8_EEENS6_IJNS7_ILi128EEENS7_ILi96EEENS7_ILi64EEEEEELi256ENS_10bfloat16_tEfNS_4arch4Sm90ELb0ELb0ELb1ELb1ELb0ELb1ELb1ELb1ELb0ELb1ELb0ELb0EEENS1_21CollectiveEpilogueFwdINS6_IJSA_NS7_ILi256EEESB_EEES9_SE_SG_Li256ELb1ELb1ELb0ELb0EEENS1_36VarlenDynamicPersistentTileSchedulerILi128ELi96ELi256ELi128ELb0ELb1ELb1ELb0ELb1ELb1EEEEEEEEEvNT_6ParamsE)
        /*0218*/ 	.word	0x00000098


	//----- nvinfo : EIATTR_MIN_STACK_SIZE
	.align		4
.L_109:
        /*021c*/ 	.byte	0x04, 0x12
        /*021e*/ 	.short	(.L_111 - .L_110)
	.align		4
.L_110:
        /*0220*/ 	.word	index@(_ZN7cutlass13device_kernelIN5flash11enable_sm90INS1_16FlashAttnFwdSm90INS1_25CollectiveMainloopFwdSm90ILi2EN4cute5tupleIJNS5_1CILi1EEES8_S8_EEENS6_IJNS7_ILi128EEENS7_ILi96EEENS7_ILi64EEEEEELi256ENS_10bfloat16_tEfNS_4arch4Sm90ELb0ELb1ELb1ELb0ELb0ELb0ELb0ELb1ELb0ELb1ELb0ELb0EEENS1_21CollectiveEpilogueFwdINS6_IJSA_NS7_ILi256EEESB_EEES9_SE_SG_Li256ELb0ELb1ELb0ELb0EEENS1_30DynamicPersistentTileSchedulerILi256ELi128ELb0ELb1ELb1EEEEEEEEEvNT_6ParamsE)
        /*0224*/ 	.word	0x00000020


	//----- nvinfo : EIATTR_MIN_STACK_SIZE
	.align		4
.L_111:
        /*0228*/ 	.byte	0x04, 0x12
        /*022a*/ 	.short	(.L_113 - .L_112)
	.align		4
.L_112:
        /*022c*/ 	.word	index@(_ZN7cutlass13device_kernelIN5flash11enable_sm90INS1_16FlashAttnFwdSm90INS1_25CollectiveMainloopFwdSm90ILi2EN4cute5tupleIJNS5_1CILi1EEES8_S8_EEENS6_IJNS7_ILi128EEENS7_ILi96EEENS7_ILi64EEEEEELi256ENS_10bfloat16_tEfNS_4arch4Sm90ELb0ELb1ELb1ELb0ELb0ELb0ELb1ELb1ELb0ELb1ELb0ELb0EEENS1_21CollectiveEpilogueFwdINS6_IJSA_NS7_ILi256EEESB_EEES9_SE_SG_Li256ELb0ELb1ELb0ELb0EEENS1_30DynamicPersistentTileSchedulerILi256ELi128ELb0ELb1ELb1EEEEEEEEEvNT_6ParamsE)
        /*0230*/ 	.word	0x000004c0


	//----- nvinfo : EIATTR_MIN_STACK_SIZE
	.align		4
.L_113:
        /*0234*/ 	.byte	0x04, 0x12
        /*0236*/ 	.short	(.L_115 - .L_114)
	.align		4
.L_114:
        /*0238*/ 	.word	index@(_ZN7cutlass13device_kernelIN5flash11enable_sm90INS1_16FlashAttnFwdSm90INS1_25CollectiveMainloopFwdSm90ILi2EN4cute5tupleIJNS5_1CILi1EEES8_S8_EEENS6_IJNS7_ILi128EEENS7_ILi96EEENS7_ILi64EEEEEELi256ENS_10bfloat16_tEfNS_4arch4Sm90ELb0ELb1ELb1ELb1ELb0ELb0ELb0ELb1ELb0ELb1ELb0ELb0EEENS1_21CollectiveEpilogueFwdINS6_IJSA_NS7_ILi256EEESB_EEES9_SE_SG_Li256ELb1ELb1ELb0ELb0EEENS1_36VarlenDynamicPersistentTileSchedulerILi128ELi96ELi256ELi128ELb0ELb1ELb1ELb1ELb0ELb1EEEEEEEEEvNT_6ParamsE)
        /*023c*/ 	.word	0x00000048


	//----- nvinfo : EIATTR_MIN_STACK_SIZE
	.align		4
.L_115:
        /*0240*/ 	.byte	0x04, 0x12
        /*0242*/ 	.short	(.L_117 - .L_116)
	.align		4
.L_116:
        /*0244*/ 	.word	index@(_ZN7cutlass13device_kernelIN5flash11enable_sm90INS1_16FlashAttnFwdSm90INS1_25CollectiveMainloopFwdSm90ILi2EN4cute5tupleIJNS5_1CILi1EEES8_S8_EEENS6_IJNS7_ILi128EEENS7_ILi96EEENS7_ILi64EEEEEELi256ENS_10bfloat16_tEfNS_4arch4Sm90ELb0ELb1ELb1ELb1ELb0ELb1ELb0ELb1ELb0ELb1ELb0ELb0EEENS1_21CollectiveEpilogueFwdINS6_IJSA_NS7_ILi256EEESB_EEES9_SE_SG_Li256ELb1ELb1ELb0ELb0EEENS1_36VarlenDynamicPersistentTileSchedulerILi128ELi96ELi256ELi128ELb0ELb1ELb1ELb1ELb0ELb1EEEEEEEEEvNT_6ParamsE)
        /*0248*/ 	.word	0x00000058


	//----- nvinfo : EIATTR_MIN_STACK_SIZE
	.align		4
.L_117:
        /*024c*/ 	.byte	0x04, 0x12
        /*024e*/ 	.short	(.L_119 - .L_118)
	.align		4
.L_118:
        /*0250*/ 	.word	index@(_ZN7cutlass13device_kernelIN5flash11enable_sm90INS1_16FlashAttnFwdSm90INS1_25CollectiveMainloopFwdSm90ILi2EN4cute5tupleIJNS5_1CILi1EEES8_S8_EEENS6_IJNS7_ILi128EEENS7_ILi96EEENS7_ILi64EEEEEELi256ENS_10bfloat16_tEfNS_4arch4Sm90ELb0ELb1ELb1ELb1ELb0ELb0ELb1ELb1ELb0ELb1ELb0ELb0EEENS1_21CollectiveEpilogueFwdINS6_IJSA_NS7_ILi256EEESB_EEES9_SE_SG_Li256ELb1ELb1ELb0ELb0EEENS1_36VarlenDynamicPersistentTileSchedulerILi128ELi96ELi256ELi128ELb0ELb1ELb1ELb1ELb0ELb1EEEEEEEEEvNT_6ParamsE)
        /*0254*/ 	.word	0x000004e0


	//----- nvinfo : EIATTR_MIN_STACK_SIZE
	.align		4
.L_119:
        /*0258*/ 	.byte	0x04, 0x12
        /*025a*/ 	.short	(.L_121 - .L_120)
	.align		4
.L_120:
        /*025c*/ 	.word	index@(_ZN7cutlass13device_kernelIN5flash11enable_sm90INS1_16FlashAttnFwdSm90INS1_25CollectiveMainloopFwdSm90ILi2EN4cute5tupleIJNS5_1CILi1EEES8_S8_EEENS6_IJNS7_ILi128EEENS7_ILi96EEENS7_ILi64EEEEEELi256ENS_10bfloat16_tEfNS_4arch4Sm90ELb0ELb1ELb1ELb1ELb0ELb1ELb1ELb1ELb0ELb1ELb0ELb0EEENS1_21CollectiveEpilogueFwdINS6_IJSA_NS7_ILi256EEESB_EEES9_SE_SG_Li256ELb1ELb1ELb0ELb0EEENS1_36VarlenDynamicPersistentTileSchedulerILi128ELi96ELi256ELi128ELb0ELb1ELb1ELb1ELb0ELb1EEEEEEEEEvNT_6ParamsE)
        /*0260*/ 	.word	0x000004f0


	//----- nvinfo : EIATTR_MIN_STACK_SIZE
	.align		4
.L_121:
        /*0264*/ 	.byte	0x04, 0x12
        /*0266*/ 	.short	(.L_123 - .L_122)
	.align		4
.L_122:
        /*0268*/ 	.word	index@(_ZN7cutlass13device_kernelIN5flash11enable_sm90INS1_16FlashAttnFwdSm90INS1_25CollectiveMainloopFwdSm90ILi2EN4cute5tupleIJNS5_1CILi1EEES8_S8_EEENS6_IJNS7_ILi128EEENS7_ILi96EEENS7_ILi64EEEEEELi256ENS_10bfloat16_tEfNS_4arch4Sm90ELb1ELb0ELb1ELb0ELb0ELb0ELb0ELb1ELb0ELb1ELb0ELb0EEENS1_21CollectiveEpilogueFwdINS6_IJSA_NS7_ILi256EEESB_EEES9_SE_SG_Li256ELb0ELb1ELb0ELb0EEENS1_30DynamicPersistentTileSchedulerILi256ELi128ELb0ELb1ELb1EEEEEEEEEvNT_6ParamsE)
        /*026c*/ 	.word	0x00000028


	//----- nvinfo : EIATTR_MIN_STACK_SIZE
	.align		4
.L_123:
        /*0270*/ 	.byte	0x04, 0x12
        /*0272*/ 	.short	(.L_125 - .L_124)
	.align		4
.L_124:
        /*0274*/ 	.word	index@(_ZN7cutlass13device_kernelIN5flash11enable_sm90INS1_16FlashAttnFwdSm90INS1_25CollectiveMainloopFwdSm90ILi2EN4cute5tupleIJNS5_1CILi1EEES8_S8_EEENS6_IJNS7_ILi128EEENS7_ILi96EEENS7_ILi64EEEEEELi256ENS_10bfloat16_tEfNS_4arch4Sm90ELb1ELb0ELb1ELb0ELb0ELb0ELb1ELb1ELb0ELb1ELb0ELb0EEENS1_21CollectiveEpilogueFwdINS6_IJSA_NS7_ILi256EEESB_EEES9_SE_SG_Li256ELb0ELb1ELb0ELb0EEENS1_30DynamicPersistentTileSchedulerILi256ELi128ELb0ELb1ELb1EEEEEEEEEvNT_6ParamsE)
        /*0278*/ 	.word	0x00000050


	//----- nvinfo : EIATTR_MIN_STACK_SIZE
	.align		4
.L_125:
        /*027c*/ 	.byte	0x04, 0x12
        /*027e*/ 	.short	(.L_127 - .L_126)
	.align		4
.L_126:
        /*0280*/ 	.word	index@(_ZN7cutlass13device_kernelIN5flash11enable_sm90INS1_16FlashAttnFwdSm90INS1_25CollectiveMainloopFwdSm90ILi2EN4cute5tupleIJNS5_1CILi1EEES8_S8_EEENS6_IJNS7_ILi128EEENS7_ILi96EEENS7_ILi64EEEEEELi256ENS_10bfloat16_tEfNS_4arch4Sm90ELb1ELb0ELb1ELb1ELb0ELb0ELb0ELb1ELb0ELb1ELb0ELb0EEENS1_21CollectiveEpilogueFwdINS6_IJSA_NS7_ILi256EEESB_EEES9_SE_SG_Li256ELb1ELb1ELb0ELb0EEENS1_36VarlenDynamicPersistentTileSchedulerILi128ELi96ELi256ELi128ELb0ELb1ELb1ELb1ELb1ELb1EEEEEEEEEvNT_6ParamsE)
        /*0284*/ 	.word	0x00000058


	//----- nvinfo : EIATTR_MIN_STACK_SIZE
	.align		4
.L_127:
        /*0288*/ 	.byte	0x04, 0x12
        /*028a*/ 	.short	(.L_129 - .L_128)
	.align		4
.L_128:
        /*028c*/ 	.word	index@(_ZN7cutlass13device_kernelIN5flash11enable_sm90INS1_16FlashAttnFwdSm90INS1_25CollectiveMainloopFwdSm90ILi2EN4cute5tupleIJNS5_1CILi1EEES8_S8_EEENS6_IJNS7_ILi128EEENS7_ILi96EEENS7_ILi64EEEEEELi256ENS_10bfloat16_tEfNS_4arch4Sm90ELb1ELb0ELb1ELb1ELb0ELb1ELb0ELb1ELb0ELb1ELb0ELb0EEENS1_21CollectiveEpilogueFwdINS6_IJSA_NS7_ILi256EEESB_EEES9_SE_SG_Li256ELb1ELb1ELb0ELb0EEENS1_36VarlenDynamicPersistentTileSchedulerILi128ELi96ELi256ELi128ELb0ELb1ELb1ELb1ELb1ELb1EEEEEEEEEvNT_6ParamsE)
        /*0290*/ 	.word	0x00000060


	//----- nvinfo : EIATTR_MIN_STACK_SIZE
	.align		4
.L_129:
        /*0294*/ 	.byte	0x04, 0x12
        /*0296*/ 	.short	(.L_131 - .L_130)
	.align		4
.L_130:
        /*0298*/ 	.word	index@(_ZN7cutlass13device_kernelIN5flash11enable_sm90INS1_16FlashAttnFwdSm90INS1_25CollectiveMainloopFwdSm90ILi2EN4cute5tupleIJNS5_1CILi1EEES8_S8_EEENS6_IJNS7_ILi128EEENS7_ILi96EEENS7_ILi64EEEEEELi256ENS_10bfloat16_tEfNS_4arch4Sm90ELb1ELb0ELb1ELb1ELb0ELb0ELb1ELb1ELb0ELb1ELb0ELb0EEENS1_21CollectiveEpilogueFwdINS6_IJSA_NS7_ILi256EEESB_EEES9_SE_SG_Li256ELb1ELb1ELb0ELb0EEENS1_36VarlenDynamicPersistentTileSchedulerILi128ELi96ELi256ELi128ELb0ELb1ELb1ELb1ELb1ELb1EEEEEEEEEvNT_6ParamsE)
        /*029c*/ 	.word	0x00000070


	//----- nvinfo : EIATTR_MIN_STACK_SIZE
	.align		4
.L_131:
        /*02a0*/ 	.byte	0x04, 0x12
        /*02a2*/ 	.short	(.L_133 - .L_132)
	.align		4
.L_132:
        /*02a4*/ 	.word	index@(_ZN7cutlass13device_kernelIN5flash11enable_sm90INS1_16FlashAttnFwdSm90INS1_25CollectiveMainloopFwdSm90ILi2EN4cute5tupleIJNS5_1CILi1EEES8_S8_EEENS6_IJNS7_ILi128EEENS7_ILi96EEENS7_ILi64EEEEEELi256ENS_10bfloat16_tEfNS_4arch4Sm90ELb1ELb0ELb1ELb1ELb0ELb1ELb1ELb1ELb0ELb1ELb0ELb0EEENS1_21CollectiveEpilogueFwdINS6_IJSA_NS7_ILi256EEESB_EEES9_SE_SG_Li256ELb1ELb1ELb0ELb0EEENS1_36VarlenDynamicPersistentTileSchedulerILi128ELi96ELi256ELi128ELb0ELb1ELb1ELb1ELb1ELb1EEEEEEEEEvNT_6ParamsE)
        /*02a8*/ 	.word	0x000000b8
.L_133:


//--------------------- .nv.compat                --------------------------
	.section	.nv.compat,"",@"SHT_CUDA_COMPAT_INFO"
	.align	4
        /*0000*/ 	.byte	0x02, 0x09, 0x01, 0x00, 0x02, 0x02, 0x04, 0x00, 0x02, 0x05, 0x05, 0x00, 0x03, 0x07, 0x01, 0x01
        /*0010*/ 	.byte	0x02, 0x03, 0x01, 0x00, 0x02, 0x06, 0x01, 0x00, 0x04, 0x0b, 0x08, 0x00, 0x00, 0x00, 0x00, 0x00
        /*0020*/ 	.byte	0x00, 0x00, 0x00, 0x00


//--------------------- .nv.info._ZN7cutlass13device_kernelIN5flash11enable_sm90INS1_16FlashAttnFwdSm90INS1_25CollectiveMainloopFwdSm90ILi2EN4cute5tupleIJNS5_1CILi1EEES8_S8_EEENS6_IJNS7_ILi128EEENS7_ILi96EEENS7_ILi64EEEEEELi256ENS_10bfloat16_tEfNS_4arch4Sm90ELb0ELb0ELb1ELb0ELb0ELb0ELb0ELb1ELb0ELb1ELb0ELb0EEENS1_21CollectiveEpilogueFwdINS6_IJSA_NS7_ILi256EEESB_EEES9_SE_SG_Li256ELb0ELb1ELb0ELb0EEENS1_29StaticPersistentTileSchedulerILb0EEEEEEEEEvNT_6ParamsE --------------------------
	.section	.nv.info._ZN7cutlass13device_kernelIN5flash11enable_sm90INS1_16FlashAttnFwdSm90INS1_25CollectiveMainloopFwdSm90ILi2EN4cute5tupleIJNS5_1CILi1EEES8_S8_EEENS6_IJNS7_ILi128EEENS7_ILi96EEENS7_ILi64EEEEEELi256ENS_10bfloat16_tEfNS_4arch4Sm90ELb0ELb0ELb1ELb0ELb0ELb0ELb0ELb1ELb0ELb1ELb0ELb0EEENS1_21CollectiveEpilogueFwdINS6_IJSA_NS7_ILi256EEESB_EEES9_SE_SG_Li256ELb0ELb1ELb0ELb0EEENS1_29StaticPersistentTileSchedulerILb0EEEEEEEEEvNT_6ParamsE,"",@"SHT_CUDA_INFO"
	.sectionflags	@""
	.align	4


	//----- nvinfo : EIATTR_CUDA_API_VERSION
	.align		4
        /*0000*/ 	.byte	0x04, 0x37
        /*0002*/ 	.short	(.L_135 - .L_134)
.L_134:
        /*0004*/ 	.word	0x00000082


	//----- nvinfo : EIATTR_KPARAM_INFO
	.align		4
.L_135:
        /*0008*/ 	.byte	0x04, 0x17
        /*000a*/ 	.short	(.L_137 - .L_136)
.L_136:
        /*000c*/ 	.word	0x00000000
        /*0010*/ 	.short	0x0000
        /*0012*/ 	.short	0x0070
        /*0014*/ 	.byte	0x00, 0xf0, 0x01, 0x28


	//----- nvinfo : EIATTR_SPARSE_MMA_MASK
	.align		4
.L_137:
        /*0018*/ 	.byte	0x03, 0x50
        /*001a*/ 	.short	0x0000


	//----- nvinfo : EIATTR_MAXREG_COUNT
	.align		4
        /*001c*/ 	.byte	0x03, 0x1b
        /*001e*/ 	.short	0x00a8


	//----- nvinfo : EIATTR_NUM_BARRIERS
	.align		4
        /*0020*/ 	.byte	0x02, 0x4c
        /*0022*/ 	.byte	0x10
	.zero		1


	//----- nvinfo : EIATTR_EXTERNS
	.align		4
        /*0024*/ 	.byte	0x04, 0x0f
        /*0026*/ 	.short	(.L_139 - .L_138)


	//   ....[0]....
	.align		4
.L_138:
        /*0028*/ 	.word	index@(__assertfail)


	//----- nvinfo : EIATTR_ANNOTATIONS
	.align		4
.L_139:
        /*002c*/ 	.byte	0x04, 0x55
        /*002e*/ 	.short	(.L_141 - .L_140)


	//   ....[0]....
.L_140:
        /*0030*/ 	.word	0x00000001
        /*0034*/ 	.byte	0xe0, 0x7d, 0x00, 0x00, 0x01, 0x00, 0x00, 0x00, 0x20, 0x7f, 0x00, 0x00, 0x01, 0x00, 0x00, 0x00
        /* <DEDUP_REMOVED lines=25> */
        /*01d4*/ 	.byte	0x70, 0xbc, 0x00, 0x00


	//----- nvinfo : EIATTR_MERCURY_ISA_VERSION
	.align		4
.L_141:
        /*01d8*/ 	.byte	0x03, 0x5f
        /*01da*/ 	.short	0x0101


	//----- nvinfo : EIATTR_INT_WARP_WIDE_INSTR_OFFSETS
	.align		4
        /*01dc*/ 	.byte	0x04, 0x31
        /*01de*/ 	.short	(.L_143 - .L_142)


	//   ....[0]....
.L_142:
        /*01e0*/ 	.word	0x00000130


	//   ....[1]....
        /*01e4*/ 	.word	0x00000170


	//   ....[2]....
        /*01e8*/ 	.word	0x000001e0


	//----- nvinfo : EIATTR_COOP_GROUP_MASK_REGIDS
	.align		4
.L_143:
        /*01ec*/ 	.byte	0x04, 0x29
        /*01ee*/ 	.short	(.L_145 - .L_144)


	//   ....[0]....
.L_144:
        /*01f0*/ 	.word	0xffffffff


	//   ....[1]....
        /*01f4*/ 	.word	0xffffffff


	//   ....[2]....
        /*01f8*/ 	.word	0xffffffff


	//   ....[3]....
        /*01fc*/ 	.word	0xffffffff


	//   ....[4]....
        /*0200*/ 	.word	0xffffffff


	//   ....[5]....
        /*0204*/ 	.word	0xffffffff


	//   ....[6]....
        /*0208*/ 	.word	0xffffffff


	//   ....[7]....
        /*020c*/ 	.word	0xffffffff


	//   ....[8]....
        /*0210*/ 	.word	0xffffffff


	//   ....[9]....
        /*0214*/ 	.word	0xffffffff


	//   ....[10]....
        /*0218*/ 	.word	0xffffffff


	//   ....[11]....
        /*021c*/ 	.word	0xffffffff


	//   ....[12]....
        /*0220*/ 	.word	0xffffffff


	//   ....[13]....
        /*0224*/ 	.word	0xffffffff


	//   ....[14]....
        /*0228*/ 	.word	0xffffffff


	//   ....[15]....
        /*022c*/ 	.word	0xffffffff


	//   ....[16]....
        /*0230*/ 	.word	0xffffffff


	//   ....[17]....
        /*0234*/ 	.word	0xffffffff


	//   ....[18]....
        /*0238*/ 	.word	0xffffffff


	//   ....[19]....
        /*023c*/ 	.word	0xffffffff


	//   ....[20]....
        /*0240*/ 	.word	0xffffffff


	//   ....[21]....
        /*0244*/ 	.word	0xffffffff


	//   ....[22]....
        /*0248*/ 	.word	0xffffffff


	//   ....[23]....
        /*024c*/ 	.word	0xffffffff


	//   ....[24]....
        /*0250*/ 	.word	0xffffffff


	//   ....[25]....
        /*0254*/ 	.word	0xffffffff


	//   ....[26]....
        /*0258*/ 	.word	0xffffffff


	//   ....[27]....
        /*025c*/ 	.word	0xffffffff


	//   ....[28]....
        /*0260*/ 	.word	0xffffffff


	//   ....[29]....
        /*0264*/ 	.word	0xffffffff


	//   ....[30]....
        /*0268*/ 	.word	0xffffffff


	//   ....[31]....
        /*026c*/ 	.word	0xffffffff


	//   ....[32]....
        /*0270*/ 	.word	0xffffffff


	//   ....[33]....
        /*0274*/ 	.word	0xffffffff


	//   ....[34]....
        /*0278*/ 	.word	0xffffffff


	//   ....[35]....
        /*027c*/ 	.word	0xffffffff


	//   ....[36]....
        /*0280*/ 	.word	0xffffffff


	//   ....[37]....
        /*0284*/ 	.word	0xffffffff


	//   ....[38]....
        /*0288*/ 	.word	0xffffffff


	//   ....[39]....
        /*028c*/ 	.word	0xffffffff


	//   ....[40]....
        /*0290*/ 	.word	0xffffffff


	//   ....[41]....
        /*0294*/ 	.word	0xffffffff


	//   ....[42]....
        /*0298*/ 	.word	0xffffffff


	//   ....[43]....
        /*029c*/ 	.word	0xffffffff


	//   ....[44]....
        /*02a0*/ 	.word	0xffffffff


	//   ....[45]....
        /*02a4*/ 	.word	0xffffffff


	//   ....[46]....
        /*02a8*/ 	.word	0xffffffff


	//   ....[47]....
        /*02ac*/ 	.word	0xffffffff


	//   ....[48]....
        /*02b0*/ 	.word	0xffffffff


	//   ....[49]....
        /*02b4*/ 	.word	0xffffffff


	//   ....[50]....
        /*02b8*/ 	.word	0x0500000f


	//   ....[51]....
        /*02bc*/ 	.word	0x0500000f


	//   ....[52]....
        /*02c0*/ 	.word	0x0500000f


	//   ....[53]....
        /*02c4*/ 	.word	0x0500000f


	//   ....[54]....
        /*02c8*/ 	.word	0x0500000f


	//   ....[55]....
        /*02cc*/ 	.word	0x0500000f


	//   ....[56]....
        /*02d0*/ 	.word	0x0500000f


	//   ....[57]....
        /*02d4*/ 	.word	0x0500000f


	//   ....[58]....
        /*02d8*/ 	.word	0x0500000f


	//   ....[59]....
        /*02dc*/ 	.word	0x0500000f


	//   ....[60]....
        /*02e0*/ 	.word	0x0500000f


	//   ....[61]....
        /*02e4*/ 	.word	0x0500000f


	//   ....[62]....
        /*02e8*/ 	.word	0x0500000f


	//   ....[63]....
        /*02ec*/ 	.word	0x0500000f


	//   ....[64]....
        /*02f0*/ 	.word	0x0500000f


	//   ....[65]....
        /*02f4*/ 	.word	0x0500000f


	//   ....[66]....
        /*02f8*/ 	.word	0x0500000f


	//   ....[67]....
        /*02fc*/ 	.word	0x0500000f


	//----- nvinfo : EIATTR_COOP_GROUP_INSTR_OFFSETS
	.align		4
.L_145:
        /*0300*/ 	.byte	0x04, 0x28
        /*0302*/ 	.short	(.L_147 - .L_146)


	//   ....[0]....
.L_146:
        /*0304*/ 	.word	0x00000070


	//   ....[1]....
        /*0308*/ 	.word	0x00000140


	//   ....[2]....
        /*030c*/ 	.word	0x00000190


	//   ....[3]....
        /*0310*/ 	.word	0x000003c0


	//   ....[4]....
        /*0314*/ 	.word	0x00000520


	//   ....[5]....
        /*0318*/ 	.word	0x00000640


	//   ....[6]....
        /*031c*/ 	.word	0x000007a0


	//   ....[7]....
        /*0320*/ 	.word	0x00000db0


	//   ....[8]....
        /*0324*/ 	.word	0x00002090


	//   ....[9]....
        /*0328*/ 	.word	0x00002120


	//   ....[10]....
        /*032c*/ 	.word	0x00002530


	//   ....[11]....
        /*0330*/ 	.word	0x000025b0


	//   ....[12]....
        /*0334*/ 	.word	0x00003b40


	//   ....[13]....
        /*0338*/ 	.word	0x00003bb0


	//   ....[14]....
        /*033c*/ 	.word	0x00004010


	//   ....[15]....
        /*0340*/ 	.word	0x000041d0


	//   ....[16]....
        /*0344*/ 	.word	0x00005580


	//   ....[17]....
        /*0348*/ 	.word	0x000055b0


	//   ....[18]....
        /*034c*/ 	.word	0x00005660


	//   ....[19]....
        /*0350*/ 	.word	0x00005680


	//   ....[20]....
        /*0354*/ 	.word	0x000070b0


	//   ....[21]....
        /*0358*/ 	.word	0x000070e0


	//   ....[22]....
        /*035c*/ 	.word	0x00007270


	//   ....[23]....
        /*0360*/ 	.word	0x00007280


	//   ....[24]....
        /*0364*/ 	.word	0x000077a0


	//   ....[25]....
        /*0368*/ 	.word	0x000077c0


	//   ....[26]....
        /*036c*/ 	.word	0x00007900


	//   ....[27]....
        /*0370*/ 	.word	0x00007920


	//   ....[28]....
        /*0374*/ 	.word	0x00007a50


	//   ....[29]....
        /*0378*/ 	.word	0x00007a70


	//   ....[30]....
        /*037c*/ 	.word	0x00007bb0


	//   ....[31]....
        /*0380*/ 	.word	0x00007bf0


	//   ....[32]....
        /*0384*/ 	.word	0x00008620


	//   ....[33]....
        /*0388*/ 	.word	0x00008f90


	//   ....[34]....
        /*038c*/ 	.word	0x00008fa0


	//   ....[35]....
        /*0390*/ 	.word	0x00008fe0


	//   ....[36]....
        /*0394*/ 	.word	0x00009020


	//   ....[37]....
        /*0398*/ 	.word	0x00009120


	//   ....[38]....
        /*039c*/ 	.word	0x00009130


	//   ....[39]....
        /*03a0*/ 	.word	0x000091c0


	//   ....[40]....
        /*03a4*/ 	.word	0x000091d0


	//   ....[41]....
        /*03a8*/ 	.word	0x00009260


	//   ....[42]....
        /*03ac*/ 	.word	0x00009270


	//   ....[43]....
        /*03b0*/ 	.word	0x00009300


	//   ....[44]....
        /*03b4*/ 	.word	0x00009310


	//   ....[45]....
        /*03b8*/ 	.word	0x00009390


	//   ....[46]....
        /*03bc*/ 	.word	0x000093a0


	//   ....[47]....
        /*03c0*/ 	.word	0x000093b0


	//   ....[48]....
        /*03c4*/ 	.word	0x000093c0


	//   ....[49]....
        /*03c8*/ 	.word	0x0000bba0


	//   ....[50]....
        /*03cc*/ 	.word	0x0000c0a0


	//   ....[51]....
        /*03d0*/ 	.word	0x0000c210


	//   ....[52]....
        /*03d4*/ 	.word	0x0000c270


	//   ....[53]....
        /*03d8*/ 	.word	0x0000c340


	//   ....[54]....
        /*03dc*/ 	.word	0x0000c3e0


	//   ....[55]....
        /*03e0*/ 	.word	0x0000c480


	//   ....[56]....
        /*03e4*/ 	.word	0x0000c590


	//   ....[57]....
        /*03e8*/ 	.word	0x0000c5f0


	//   ....[58]....
        /*03ec*/ 	.word	0x0000c6f0


	//   ....[59]....
        /*03f0*/ 	.word	0x0000c750


	//   ....[60]....
        /*03f4*/ 	.word	0x0000c850


	//   ....[61]....
        /*03f8*/ 	.word	0x0000c8b0


	//   ....[62]....
        /*03fc*/ 	.word	0x0000c9b0


	//   ....[63]....
        /*0400*/ 	.word	0x0000ca10


	//   ....[64]....
        /*0404*/ 	.word	0x0000cb00


	//   ....[65]....
        /*0408*/ 	.word	0x0000cb60


	//   ....[66]....
        /*040c*/ 	.word	0x0000cc00


	//   ....[67]....
        /*0410*/ 	.word	0x0000cff0


	//----- nvinfo : EIATTR_REG_RECONFIG
	.align		4
.L_147:
        /*0414*/ 	.byte	0x01, 0x54
	.zero		2


	//----- nvinfo : EIATTR_SYSCALL_OFFSETS
	.align		4
        /*0418*/ 	.byte	0x04, 0x46
        /*041a*/ 	.short	(.L_149 - .L_148)


	//   ....[0]....
.L_148:
        /*041c*/ 	.word	0x00001110


	//   ....[1]....
        /*0420*/ 	.word	0x00008280


	//   ....[2]....
        /*0424*/ 	.word	0x000083c0


	//   ....[3]....
        /*0428*/ 	.word	0x000084b0


	//   ....[4]....
        /*042c*/ 	.word	0x00008bb0


	//----- nvinfo : EIATTR_MBARRIER_INSTR_OFFSETS
	.align		4
.L_149:
        /*0430*/ 	.byte	0x04, 0x39
        /*0432*/ 	.short	(.L_151 - .L_150)


	//   ....[0]....
.L_150:
        /*0434*/ 	.word	0x00000270
        /*0438*/ 	.word	0x000000ff
        /*043c*/ 	.word	0x00022800
        /*0440*/ 	.short	0x0100
        /*0442*/ 	.byte	0x08
	.zero		1


	//   ....[1]....
        /*0444*/ 	.word	0x00000280
        /*0448*/ 	.word	0x000000ff
        /*044c*/ 	.word	0x00022820
        /*0450*/ 	.short	0x0100
        /*0452*/ 	.byte	0x08
	.zero		1


	//   ....[2]....
        /*0454*/ 	.word	0x00000370
        /*0458*/ 	.word	0x000000ff
        /*045c*/ 	.word	0x00022830
        /*0460*/ 	.short	0x0100
        /*0462*/ 	.byte	0x08
	.zero		1


	//   ....[3]....
        /*0464*/ 	.word	0x00000380
        /*0468*/ 	.word	0x000000ff
        /*046c*/ 	.word	0x00022840
        /*0470*/ 	.short	0x0100
        /*0472*/ 	.byte	0x08
	.zero		1


	//   ....[4]....
        /*0474*/ 	.word	0x00000390
        /*0478*/ 	.word	0x000000ff
        /*047c*/ 	.word	0x00022838
        /*0480*/ 	.short	0x0100
        /*0482*/ 	.byte	0x08
	.zero		1


	//   ....[5]....
        /*0484*/ 	.word	0x000003a0
        /*0488*/ 	.word	0x000000ff
        /*048c*/ 	.word	0x00022848
        /*0490*/ 	.short	0x0100
        /*0492*/ 	.byte	0x08
	.zero		1


	//   ....[6]....
        /*0494*/ 	.word	0x000004d0
        /*0498*/ 	.word	0x000000ff
        /*049c*/ 	.word	0x00022850
        /*04a0*/ 	.short	0x0100
        /*04a2*/ 	.byte	0x08
	.zero		1


	//   ....[7]....
        /*04a4*/ 	.word	0x000004e0
        /*04a8*/ 	.word	0x000000ff
        /*04ac*/ 	.word	0x00022860
        /*04b0*/ 	.short	0x0100
        /*04b2*/ 	.byte	0x08
	.zero		1


	//   ....[8]....
        /*04b4*/ 	.word	0x000004f0
        /*04b8*/ 	.word	0x000000ff
        /*04bc*/ 	.word	0x00022858
        /*04c0*/ 	.short	0x0100
        /*04c2*/ 	.byte	0x08
	.zero		1


	//   ....[9]....
        /*04c4*/ 	.word	0x00000500
        /*04c8*/ 	.word	0x000000ff
        /*04cc*/ 	.word	0x00022868
        /*04d0*/ 	.short	0x0100
        /*04d2*/ 	.byte	0x08
	.zero		1


	//   ....[10]....
        /*04d4*/ 	.word	0x000005f0
        /*04d8*/ 	.word	0x000000ff
        /*04dc*/ 	.word	0x00022870
        /*04e0*/ 	.short	0x0100
        /*04e2*/ 	.byte	0x06
	.zero		1


	//   ....[11]....
        /*04e4*/ 	.word	0x00000600
        /*04e8*/ 	.word	0x000000ff
        /*04ec*/ 	.word	0x00022880
        /*04f0*/ 	.short	0x0100
        /*04f2*/ 	.byte	0x06
	.zero		1


	//   ....[12]....
        /*04f4*/ 	.word	0x00000610
        /*04f8*/ 	.word	0x000000ff
        /*04fc*/ 	.word	0x00022878
        /*0500*/ 	.short	0x0100
        /*0502*/ 	.byte	0x06
	.zero		1


	//   ....[13]....
        /*0504*/ 	.word	0x00000620
        /*0508*/ 	.word	0x000000ff
        /*050c*/ 	.word	0x00022888
        /*0510*/ 	.short	0x0100
        /*0512*/ 	.byte	0x06
	.zero		1


	//   ....[14]....
        /*0514*/ 	.word	0x00000750
        /*0518*/ 	.word	0x000000ff
        /*051c*/ 	.word	0x00022890
        /*0520*/ 	.short	0x0100
        /*0522*/ 	.byte	0x08
	.zero		1


	//   ....[15]....
        /*0524*/ 	.word	0x00000760
        /*0528*/ 	.word	0x000000ff
        /*052c*/ 	.word	0x000228a0
        /*0530*/ 	.short	0x0100
        /*0532*/ 	.byte	0x08
	.zero		1


	//   ....[16]....
        /*0534*/ 	.word	0x00000770
        /*0538*/ 	.word	0x000000ff
        /*053c*/ 	.word	0x00022898
        /*0540*/ 	.short	0x0100
        /*0542*/ 	.byte	0x08
	.zero		1


	//   ....[17]....
        /*0544*/ 	.word	0x00000780
        /*0548*/ 	.word	0x000000ff
        /*054c*/ 	.word	0x000228a8
        /*0550*/ 	.short	0x0100
        /*0552*/ 	.byte	0x08
	.zero		1


	//   ....[18]....
        /*0554*/ 	.word	0x000008b0
        /*0558*/ 	.word	0x000000ff
        /*055c*/ 	.word	0x000228b0
        /*0560*/ 	.short	0x0100
        /*0562*/ 	.byte	0x08
	.zero		1


	//   ....[19]....
        /*0564*/ 	.word	0x000008c0
        /*0568*/ 	.word	0x000000ff
        /*056c*/ 	.word	0x000228c0
        /*0570*/ 	.short	0x0100
        /*0572*/ 	.byte	0x08
	.zero		1


	//   ....[20]....
        /*0574*/ 	.word	0x000008d0
        /*0578*/ 	.word	0x000000ff
        /*057c*/ 	.word	0x000228b8
        /*0580*/ 	.short	0x0100
        /*0582*/ 	.byte	0x08
	.zero		1


	//   ....[21]....
        /*0584*/ 	.word	0x000008e0
        /*0588*/ 	.word	0x000000ff
        /*058c*/ 	.word	0x000228c8
        /*0590*/ 	.short	0x0100
        /*0592*/ 	.byte	0x08
	.zero		1


	//   ....[22]....
        /*0594*/ 	.word	0x00001160
        /*0598*/ 	.word	0x000000ff
        /*059c*/ 	.word	0x00022800
        /*05a0*/ 	.short	0x010a
        /*05a2*/ 	.byte	0x2d
	.zero		1


	//   ....[23]....
        /*05a4*/ 	.word	0x00001230
        /*05a8*/ 	.word	0x000000ff
        /*05ac*/ 	.word	0x00022830
        /*05b0*/ 	.short	0x010a
        /*05b2*/ 	.byte	0x15
	.zero		1


	//   ....[24]....
        /*05b4*/ 	.word	0x00001270
        /*05b8*/ 	.word	0x000000ff
        /*05bc*/ 	.word	0x00022830
        /*05c0*/ 	.short	0x010a
        /*05c2*/ 	.byte	0x15
	.zero		1


	//   ....[25]....
        /*05c4*/ 	.word	0x00002a10
        /*05c8*/ 	.word	0x00000003
        /*05cc*/ 	.word	0x00000000
        /*05d0*/ 	.short	0x0101
        /*05d2*/ 	.byte	0x3f
	.zero		1


	//   ....[26]....
        /*05d4*/ 	.word	0x00002e80
        /*05d8*/ 	.word	0x000000ff
        /*05dc*/ 	.word	0x00022850
        /*05e0*/ 	.short	0x010a
        /*05e2*/ 	.byte	0x15
	.zero		1


	//   ....[27]....
        /*05e4*/ 	.word	0x00002ec0
        /*05e8*/ 	.word	0x000000ff
        /*05ec*/ 	.word	0x00022850
        /*05f0*/ 	.short	0x010a
        /*05f2*/ 	.byte	0x15
	.zero		1


	//   ....[28]....
        /*05f4*/ 	.word	0x000031b0
        /*05f8*/ 	.word	0x00000009
        /*05fc*/ 	.word	0x00000000
        /*0600*/ 	.short	0x0101
        /*0602*/ 	.byte	0x3f
	.zero		1


	//   ....[29]....
        /*0604*/ 	.word	0x00003340
        /*0608*/ 	.word	0x000000ff
        /*060c*/ 	.word	0x00022830
        /*0610*/ 	.short	0x010a
        /*0612*/ 	.byte	0x17
	.zero		1


	//   ....[30]....
        /*0614*/ 	.word	0x00003390
        /*0618*/ 	.word	0x000000ff
        /*061c*/ 	.word	0x00022830
        /*0620*/ 	.short	0x010a
        /*0622*/ 	.byte	0x17
	.zero		1


	//   ....[31]....
        /*0624*/ 	.word	0x00004d90
        /*0628*/ 	.word	0x000000a1
        /*062c*/ 	.word	0x00000000
        /*0630*/ 	.short	0x0101
        /*0632*/ 	.byte	0x3f
	.zero		1


	//   ....[32]....
        /*0634*/ 	.word	0x00005230
        /*0638*/ 	.word	0x000000ff
        /*063c*/ 	.word	0x00022850
        /*0640*/ 	.short	0x010a
        /*0642*/ 	.byte	0x17
	.zero		1


	//   ....[33]....
        /*0644*/ 	.word	0x00005280
        /*0648*/ 	.word	0x000000ff
        /*064c*/ 	.word	0x00022850
        /*0650*/ 	.short	0x010a
        /*0652*/ 	.byte	0x17
	.zero		1


	//   ....[34]....
        /*0654*/ 	.word	0x00005560
        /*0658*/ 	.word	0x000000c3
        /*065c*/ 	.word	0x00000000
        /*0660*/ 	.short	0x0101
        /*0662*/ 	.byte	0x3f
	.zero		1


	//   ....[35]....
        /*0664*/ 	.word	0x00007780
        /*0668*/ 	.word	0x000000ce
        /*066c*/ 	.word	0x00000000
        /*0670*/ 	.short	0x0101
        /*0672*/ 	.byte	0x3f
	.zero		1


	//   ....[36]....
        /*0674*/ 	.word	0x00008850
        /*0678*/ 	.word	0x00000000
        /*067c*/ 	.word	0x00022840
        /*0680*/ 	.short	0x010a
        /*0682*/ 	.byte	0x3f
	.zero		1


	//   ....[37]....
        /*0684*/ 	.word	0x000094c0
        /*0688*/ 	.word	0x000000ff
        /*068c*/ 	.word	0x00022800
        /*0690*/ 	.short	0x0107
        /*0692*/ 	.byte	0x24
	.zero		1


	//   ....[38]....
        /*0694*/ 	.word	0x00009520
        /*0698*/ 	.word	0x000000ff
        /*069c*/ 	.word	0x00022800
        /*06a0*/ 	.short	0x0101
        /*06a2*/ 	.byte	0x24
	.zero		1


	//   ....[39]....
        /*06a4*/ 	.word	0x00009540
        /*06a8*/ 	.word	0x000000ff
        /*06ac*/ 	.word	0x00022820
        /*06b0*/ 	.short	0x010a
        /*06b2*/ 	.byte	0x24
	.zero		1


	//   ....[40]....
        /*06b4*/ 	.word	0x00009620
        /*06b8*/ 	.word	0x00000002
        /*06bc*/ 	.word	0x00022860
        /*06c0*/ 	.short	0x010a
        /*06c2*/ 	.byte	0x3f
	.zero		1


	//   ....[41]....
        /*06c4*/ 	.word	0x00009e40
        /*06c8*/ 	.word	0x00000003
        /*06cc*/ 	.word	0x00022840
        /*06d0*/ 	.short	0x010a
        /*06d2*/ 	.byte	0x3f
	.zero		1


	//   ....[42]....
        /*06d4*/ 	.word	0x0000a090
        /*06d8*/ 	.word	0x00000003
        /*06dc*/ 	.word	0x00022860
        /*06e0*/ 	.short	0x010a
        /*06e2*/ 	.byte	0x3f
	.zero		1


	//   ....[43]....
        /*06e4*/ 	.word	0x0000a8a0
        /*06e8*/ 	.word	0x00000004
        /*06ec*/ 	.word	0x00022840
        /*06f0*/ 	.short	0x010a
        /*06f2*/ 	.byte	0x3f
	.zero		1


	//   ....[44]....
        /*06f4*/ 	.word	0x0000aad0
        /*06f8*/ 	.word	0x00000004
        /*06fc*/ 	.word	0x00022860
        /*0700*/ 	.short	0x010a
        /*0702*/ 	.byte	0x3f
	.zero		1


	//   ....[45]....
        /*0704*/ 	.word	0x0000b230
        /*0708*/ 	.word	0x00000004
        /*070c*/ 	.word	0x00022840
        /*0710*/ 	.short	0x010a
        /*0712*/ 	.byte	0x3f
	.zero		1


	//   ....[46]....
        /*0714*/ 	.word	0x0000b480
        /*0718*/ 	.word	0x00000004
        /*071c*/ 	.word	0x00022860
        /*0720*/ 	.short	0x010a
        /*0722*/ 	.byte	0x3f
	.zero		1


	//   ....[47]....
        /*0724*/ 	.word	0x0000bb20
        /*0728*/ 	.word	0x00000000
        /*072c*/ 	.word	0x00022820
        /*0730*/ 	.short	0x010a
        /*0732*/ 	.byte	0x3f
	.zero		1


	//   ....[48]....
        /*0734*/ 	.word	0x0000bcf0
        /*0738*/ 	.word	0x00000006
        /*073c*/ 	.word	0x00000000
        /*0740*/ 	.short	0x010a
        /*0742*/ 	.byte	0x3f
	.zero		1


	//   ....[49]....
        /*0744*/ 	.word	0x0000bd40
        /*0748*/ 	.word	0x00000003
        /*074c*/ 	.word	0x00000000
        /*0750*/ 	.short	0x010a
        /*0752*/ 	.byte	0x3f
	.zero		1


	//   ....[50]....
        /*0754*/ 	.word	0x0000bda0
        /*0758*/ 	.word	0x00000012
        /*075c*/ 	.word	0x00000000
        /*0760*/ 	.short	0x010a
        /*0762*/ 	.byte	0x3f
	.zero		1


	//   ....[51]....
        /*0764*/ 	.word	0x0000bdd0
        /*0768*/ 	.word	0x00000003
        /*076c*/ 	.word	0x00000000
        /*0770*/ 	.short	0x010a
        /*0772*/ 	.byte	0x3f
	.zero		1


	//   ....[52]....
        /*0774*/ 	.word	0x0000be40
        /*0778*/ 	.word	0x00000003
        /*077c*/ 	.word	0x00022800
        /*0780*/ 	.short	0x010a
        /*0782*/ 	.byte	0x3f
	.zero		1


	//   ....[53]....
        /*0784*/ 	.word	0x0000bea0
        /*0788*/ 	.word	0x00000003
        /*078c*/ 	.word	0x00022830
        /*0790*/ 	.short	0x010a
        /*0792*/ 	.byte	0x3f
	.zero		1


	//   ....[54]....
        /*0794*/ 	.word	0x0000bef0
        /*0798*/ 	.word	0x00000009
        /*079c*/ 	.word	0x00022850
        /*07a0*/ 	.short	0x010a
        /*07a2*/ 	.byte	0x3f
	.zero		1


	//   ....[55]....
        /*07a4*/ 	.word	0x0000bf60
        /*07a8*/ 	.word	0x00000000
        /*07ac*/ 	.word	0x00022830
        /*07b0*/ 	.short	0x010a
        /*07b2*/ 	.byte	0x3f
	.zero		1


	//   ....[56]....
        /*07b4*/ 	.word	0x0000bfc0
        /*07b8*/ 	.word	0x000000c3
        /*07bc*/ 	.word	0x00022850
        /*07c0*/ 	.short	0x010a
        /*07c2*/ 	.byte	0x3f
	.zero		1


	//   ....[57]....
        /*07c4*/ 	.word	0x0000c160
        /*07c8*/ 	.word	0x00000000
        /*07cc*/ 	.word	0x00022840
        /*07d0*/ 	.short	0x010a
        /*07d2*/ 	.byte	0x3f
	.zero		1


	//   ....[58]....
        /*07d4*/ 	.word	0x0000cc90
        /*07d8*/ 	.word	0x00000003
        /*07dc*/ 	.word	0x00022820
        /*07e0*/ 	.short	0x010a
        /*07e2*/ 	.byte	0x3f
	.zero		1


	//   ....[59]....
        /*07e4*/ 	.word	0x0000cce0
        /*07e8*/ 	.word	0x00000002
        /*07ec*/ 	.word	0x00022860
        /*07f0*/ 	.short	0x010a
        /*07f2*/ 	.byte	0x3f
	.zero		1


	//   ....[60]....
        /*07f4*/ 	.word	0x0000cd30
        /*07f8*/ 	.word	0x00000003
        /*07fc*/ 	.word	0x00022840
        /*0800*/ 	.short	0x010a
        /*0802*/ 	.byte	0x3f
	.zero		1


	//   ....[61]....
        /*0804*/ 	.word	0x0000cd80
        /*0808*/ 	.word	0x00000003
        /*080c*/ 	.word	0x00022860
        /*0810*/ 	.short	0x010a
        /*0812*/ 	.byte	0x3f
	.zero		1


	//   ....[62]....
        /*0814*/ 	.word	0x0000cdd0
        /*0818*/ 	.word	0x00000004
        /*081c*/ 	.word	0x00022840
        /*0820*/ 	.short	0x010a
        /*0822*/ 	.byte	0x3f
	.zero		1


	//   ....[63]....
        /*0824*/ 	.word	0x0000ce20
        /*0828*/ 	.word	0x00000004
        /*082c*/ 	.word	0x00022860
        /*0830*/ 	.short	0x010a
        /*0832*/ 	.byte	0x3f
	.zero		1


	//   ....[64]....
        /*0834*/ 	.word	0x0000ce70
        /*0838*/ 	.word	0x00000004
        /*083c*/ 	.word	0x00022840
        /*0840*/ 	.short	0x010a
        /*0842*/ 	.byte	0x3f
	.zero		1


	//   ....[65]....
        /*0844*/ 	.word	0x0000cec0
        /*0848*/ 	.word	0x00000004
        /*084c*/ 	.word	0x00022860
        /*0850*/ 	.short	0x010a
        /*0852*/ 	.byte	0x3f
	.zero		1


	//   ....[66]....
        /*0854*/ 	.word	0x0000cf10
        /*0858*/ 	.word	0x00000000
        /*085c*/ 	.word	0x00022820
        /*0860*/ 	.short	0x010a
        /*0862*/ 	.byte	0x3f
	.zero		1


	//   ....[67]....
        /*0864*/ 	.word	0x0000d0b0
        /*0868*/ 	.word	0x00000006
        /*086c*/ 	.word	0x00000000
        /*0870*/ 	.short	0x010a
        /*0872*/ 	.byte	0x3f
	.zero		1


	//   ....[68]....
        /*0874*/ 	.word	0x0000d100
        /*0878*/ 	.word	0x00000003
        /*087c*/ 	.word	0x00000000
        /*0880*/ 	.short	0x010a
        /*0882*/ 	.byte	0x3f
	.zero		1


	//   ....[69]....
        /*0884*/ 	.word	0x0000d150
        /*0888*/ 	.word	0x00000012
        /*088c*/ 	.word	0x00000000
        /*0890*/ 	.short	0x010a
        /*0892*/ 	.byte	0x3f
	.zero		1


	//----- nvinfo : EIATTR_NUM_MBARRIERS
	.align		4
.L_151:
        /*0894*/ 	.byte	0x03, 0x38
        /*0896*/ 	.short	0x0016


	//----- nvinfo : EIATTR_EXIT_INSTR_OFFSETS
	.align		4
        /*0898*/ 	.byte	0x04, 0x1c
        /*089a*/ 	.short	(.L_153 - .L_152)


	//   ....[0]....
.L_152:
        /*089c*/ 	.word	0x00000a20


	//   ....[1]....
        /*08a0*/ 	.word	0x00007d50


	//   ....[2]....
        /*08a4*/ 	.word	0x0000be20


	//----- nvinfo : EIATTR_MAX_THREADS
	.align		4
.L_153:
        /*08a8*/ 	.byte	0x04, 0x05
        /*08aa*/ 	.short	(.L_155 - .L_154)
.L_154:
        /*08ac*/ 	.word	0x00000180
        /*08b0*/ 	.word	0x00000001
        /*08b4*/ 	.word	0x00000001


	//----- nvinfo : EIATTR_CRS_STACK_SIZE
	.align		4
.L_155:
        /*08b8*/ 	.byte	0x04, 0x1e
        /*08ba*/ 	.short	(.L_157 - .L_156)
.L_156:
        /*08bc*/ 	.word	0x00000000


	//----- nvinfo : EIATTR_CBANK_PARAM_SIZE
	.align		4
.L_157:
        /*08c0*/ 	.byte	0x03, 0x19
        /*08c2*/ 	.short	0x0a70


	//----- nvinfo : EIATTR_PARAM_CBANK
	.align		4
        /*08c4*/ 	.byte	0x04, 0x0a
        /*08c6*/ 	.short	(.L_159 - .L_158)
	.align		4
.L_158:
        /*08c8*/ 	.word	index@(.nv.constant0._ZN7cutlass13device_kernelIN5flash11enable_sm90INS1_16FlashAttnFwdSm90INS1_25CollectiveMainloopFwdSm90ILi2EN4cute5tupleIJNS5_1CILi1EEES8_S8_EEENS6_IJNS7_ILi128EEENS7_ILi96EEENS7_ILi64EEEEEELi256ENS_10bfloat16_tEfNS_4arch4Sm90ELb0ELb0ELb1ELb0ELb0ELb0ELb0ELb1ELb0ELb1ELb0ELb0EEENS1_21CollectiveEpilogueFwdINS6_IJSA_NS7_ILi256EEESB_EEES9_SE_SG_Li256ELb0ELb1ELb0ELb0EEENS1_29StaticPersistentTileSchedulerILb0EEEEEEEEEvNT_6ParamsE)
        /*08cc*/ 	.short	0x0210
        /*08ce*/ 	.short	0x0a70


	//----- nvinfo : EIATTR_SW_WAR
	.align		4
.L_159:
        /*08d0*/ 	.byte	0x04, 0x36
        /*08d2*/ 	.short	(.L_161 - .L_160)
.L_160:
        /*08d4*/ 	.word	0x00000008
.L_161:


//--------------------- .nv.info._ZN7cutlass13device_kernelIN5flash11enable_sm90INS1_16FlashAttnFwdSm90INS1_25CollectiveMainloopFwdSm90ILi2EN4cute5tupleIJNS5_1CILi1EEES8_S8_EEENS6_IJNS7_ILi128EEENS7_ILi96EEENS7_ILi64EEEEEELi256ENS_10bfloat16_tEfNS_4arch4Sm90ELb0ELb0ELb1ELb0ELb0ELb0ELb1ELb1ELb0ELb1ELb0ELb0EEENS1_21CollectiveEpilogueFwdINS6_IJSA_NS7_ILi256EEESB_EEES9_SE_SG_Li256ELb0ELb1ELb0ELb0EEENS1_29StaticPersistentTileSchedulerILb0EEEEEEEEEvNT_6ParamsE --------------------------
	.section	.nv.info._ZN7cutlass13device_kernelIN5flash11enable_sm90INS1_16FlashAttnFwdSm90INS1_25CollectiveMainloopFwdSm90ILi2EN4cute5tupleIJNS5_1CILi1EEES8_S8_EEENS6_IJNS7_ILi128EEENS7_ILi96EEENS7_ILi64EEEEEELi256ENS_10bfloat16_tEfNS_4arch4Sm90ELb0ELb0ELb1ELb0ELb0ELb0ELb1ELb1ELb0ELb1ELb0ELb0EEENS1_21CollectiveEpilogueFwdINS6_IJSA_NS7_ILi256EEESB_EEES9_SE_SG_Li256ELb0ELb1ELb0ELb0EEENS1_29StaticPersistentTileSchedulerILb0EEEEEEEEEvNT_6ParamsE,"",@"SHT_CUDA_INFO"
	.sectionflags	@""
	.align	4


	//----- nvinfo : EIATTR_CUDA_API_VERSION
	.align		4
        /*0000*/ 	.byte	0x04, 0x37
        /*0002*/ 	.short	(.L_163 - .L_162)
.L_162:
        /*0004*/ 	.word	0x00000082


	//----- nvinfo : EIATTR_KPARAM_INFO
	.align		4
.L_163:
        /*0008*/ 	.byte	0x04, 0x17
        /*000a*/ 	.short	(.L_165 - .L_164)
.L_164:
        /*000c*/ 	.word	0x00000000
        /*0010*/ 	.short	0x0000
        /*0012*/ 	.short	0x0070
        /*0014*/ 	.byte	0x00, 0xf0, 0x01, 0x2c


	//----- nvinfo : EIATTR_SPARSE_MMA_MASK
	.align		4
.L_165:
        /*0018*/ 	.byte	0x03, 0x50
        /*001a*/ 	.short	0x0000


	//----- nvinfo : EIATTR_MAXREG_COUNT
	.align		4
        /*001c*/ 	.byte	0x03, 0x1b
        /*001e*/ 	.short	0x00a8


	//----- nvinfo : EIATTR_NUM_BARRIERS
	.align		4
        /*0020*/ 	.byte	0x02, 0x4c
        /*0022*/ 	.byte	0x10
	.zero		1


	//----- nvinfo : EIATTR_EXTERNS
	.align		4
        /*0024*/ 	.byte	0x04, 0x0f
        /*0026*/ 	.short	(.L_167 - .L_166)


	//   ....[0]....
	.align		4
.L_166:
        /*0028*/ 	.word	index@(__assertfail)


	//----- nvinfo : EIATTR_ANNOTATIONS
	.align		4
.L_167:
        /*002c*/ 	.byte	0x04, 0x55
        /*002e*/ 	.short	(.L_169 - .L_168)


	//   ....[0]....
.L_168:
        /* <DEDUP_REMOVED lines=50> */


	//----- nvinfo : EIATTR_MERCURY_ISA_VERSION
	.align		4
.L_169:
        /*0338*/ 	.byte	0x03, 0x5f
        /*033a*/ 	.short	0x0101


	//----- nvinfo : EIATTR_INT_WARP_WIDE_INSTR_OFFSETS
	.align		4
        /*033c*/ 	.byte	0x04, 0x31
        /*033e*/ 	.short	(.L_171 - .L_170)


	//   ....[0]....
.L_170:
        /*0340*/ 	.word	0x00000130


	//   ....[1]....
        /*0344*/ 	.word	0x00000170


	//   ....[2]....
        /*0348*/ 	.word	0x000001e0


	//   ....[3]....
        /*034c*/ 	.word	0x000001f0


	//----- nvinfo : EIATTR_COOP_GROUP_MASK_REGIDS
	.align		4
.L_171:
        /*0350*/ 	.byte	0x04, 0x29
        /*0352*/ 	.short	(.L_173 - .L_172)


	//   ....[0]....
.L_172:
        /*0354*/ 	.word	0xffffffff


	//   ....[1]....
        /*0358*/ 	.word	0xffffffff


	//   ....[2]....
        /*035c*/ 	.word	0xffffffff


	//   ....[3]....
        /*0360*/ 	.word	0xffffffff


	//   ....[4]....
        /*0364*/ 	.word	0xffffffff


	//   ....[5]....
        /*0368*/ 	.word	0xffffffff


	//   ....[6]....
        /*036c*/ 	.word	0xffffffff


	//   ....[7]....
        /*0370*/ 	.word	0xffffffff


	//   ....[8]....
        /*0374*/ 	.word	0xffffffff


	//   ....[9]....
        /*0378*/ 	.word	0xffffffff


	//   ....[10]....
        /*037c*/ 	.word	0xffffffff


	//   ....[11]....
        /*0380*/ 	.word	0xffffffff


	//   ....[12]....
        /*0384*/ 	.word	0xffffffff


	//   ....[13]....
        /*0388*/ 	.word	0xffffffff


	//   ....[14]....
        /*038c*/ 	.word	0xffffffff


	//   ....[15]....
        /*0390*/ 	.word	0xffffffff


	//   ....[16]....
        /*0394*/ 	.word	0xffffffff


	//   ....[17]....
        /*0398*/ 	.word	0xffffffff


	//   ....[18]....
        /*039c*/ 	.word	0xffffffff


	//   ....[19]....
        /*03a0*/ 	.word	0xffffffff


	//   ....[20]....
        /*03a4*/ 	.word	0xffffffff


	//   ....[21]....
        /*03a8*/ 	.word	0xffffffff


	//   ....[22]....
        /*03ac*/ 	.word	0xffffffff


	//   ....[23]....
        /*03b0*/ 	.word	0xffffffff


	//   ....[24]....
        /*03b4*/ 	.word	0xffffffff


	//   ....[25]....
        /*03b8*/ 	.word	0xffffffff


	//   ....[26]....
        /*03bc*/ 	.word	0xffffffff


	//   ....[27]....
        /*03c0*/ 	.word	0xffffffff


	//   ....[28]....
        /*03c4*/ 	.word	0xffffffff


	//   ....[29]....
        /*03c8*/ 	.word	0xffffffff


	//   ....[30]....
        /*03cc*/ 	.word	0xffffffff


	//   ....[31]....
        /*03d0*/ 	.word	0xffffffff


	//   ....[32]....
        /*03d4*/ 	.word	0xffffffff


	//   ....[33]....
        /*03d8*/ 	.word	0xffffffff


	//   ....[34]....
        /*03dc*/ 	.word	0xffffffff


	//   ....[35]....
        /*03e0*/ 	.word	0xffffffff


	//   ....[36]....
        /*03e4*/ 	.word	0xffffffff


	//   ....[37]....
        /*03e8*/ 	.word	0xffffffff


	//   ....[38]....
        /*03ec*/ 	.word	0xffffffff


	//   ....[39]....
        /*03f0*/ 	.word	0xffffffff


	//   ....[40]....
        /*03f4*/ 	.word	0xffffffff


	//   ....[41]....
        /*03f8*/ 	.word	0xffffffff


	//   ....[42]....
        /*03fc*/ 	.word	0xffffffff


	//   ....[43]....
        /*0400*/ 	.word	0xffffffff


	//   ....[44]....
        /*0404*/ 	.word	0xffffffff


	//   ....[45]....
        /*0408*/ 	.word	0xffffffff


	//   ....[46]....
        /*040c*/ 	.word	0xffffffff


	//   ....[47]....
        /*0410*/ 	.word	0xffffffff


	//   ....[48]....
        /*0414*/ 	.word	0xffffffff


	//   ....[49]....
        /*0418*/ 	.word	0xffffffff


	//   ....[50]....
        /*041c*/ 	.word	0xffffffff


	//   ....[51]....
        /*0420*/ 	.word	0xffffffff


	//   ....[52]....
        /*0424*/ 	.word	0xffffffff


	//   ....[53]....
        /*0428*/ 	.word	0xffffffff


	//   ....[54]....
        /*042c*/ 	.word	0xffffffff


	//   ....[55]....
        /*0430*/ 	.word	0xffffffff


	//   ....[56]....
        /*0434*/ 	.word	0xffffffff


	//   ....[57]....
        /*0438*/ 	.word	0xffffffff


	//   ....[58]....
        /*043c*/ 	.word	0xffffffff


	//   ....[59]....
        /*0440*/ 	.word	0xffffffff


	//   ....[60]....
        /*0444*/ 	.word	0xffffffff


	//   ....[61]....
        /*0448*/ 	.word	0xffffffff


	//   ....[62]....
        /*044c*/ 	.word	0xffffffff


	//   ....[63]....
        /*0450*/ 	.word	0xffffffff


	//   ....[64]....
        /*0454*/ 	.word	0xffffffff


	//   ....[65]....
        /*0458*/ 	.word	0xffffffff


	//   ....[66]....
        /*045c*/ 	.word	0x0500000f


	//   ....[67]....
        /*0460*/ 	.word	0x0500000f


	//   ....[68]....
        /*0464*/ 	.word	0x0500000f


	//   ....[69]....
        /*0468*/ 	.word	0x0500000f


	//   ....[70]....
        /*046c*/ 	.word	0x0500000f


	//   ....[71]....
        /*0470*/ 	.word	0x0500000f


	//   ....[72]....
        /*0474*/ 	.word	0x0500000f


	//   ....[73]....
        /*0478*/ 	.word	0x0500000f


	//   ....[74]....
        /*047c*/ 	.word	0x0500000f


	//   ....[75]....
        /*0480*/ 	.word	0x0500000f


	//   ....[76]....
        /*0484*/ 	.word	0x0500000f


	//   ....[77]....
        /*0488*/ 	.word	0x0500000f


	//   ....[78]....
        /*048c*/ 	.word	0x0500000f


	//   ....[79]....
        /*0490*/ 	.word	0x0500000f


	//   ....[80]....
        /*0494*/ 	.word	0x0500000f


	//   ....[81]....
        /*0498*/ 	.word	0x0500000f


	//   ....[82]....
        /*049c*/ 	.word	0x0500000f


	//   ....[83]....
        /*04a0*/ 	.word	0x0500000f


	//   ....[84]....
        /*04a4*/ 	.word	0x0500000f


	//   ....[85]....
        /*04a8*/ 	.word	0x0500000f


	//   ....[86]....
        /*04ac*/ 	.word	0x0500000f


	//   ....[87]....
        /*04b0*/ 	.word	0x0500000f


	//   ....[88]....
        /*04b4*/ 	.word	0x0500000f


	//   ....[89]....
        /*04b8*/ 	.word	0x0500000f


	//   ....[90]....
        /*04bc*/ 	.word	0x0500000f


	//   ....[91]....
        /*04c0*/ 	.word	0x0500000f


	//   ....[92]....
        /*04c4*/ 	.word	0x0500000f


	//   ....[93]....
        /*04c8*/ 	.word	0x0500000f


	//   ....[94]....
        /*04cc*/ 	.word	0x0500000f


	//   ....[95]....
        /*04d0*/ 	.word	0x0500000f


	//   ....[96]....
        /*04d4*/ 	.word	0x0500000f


	//   ....[97]....
        /*04d8*/ 	.word	0x0500000f


	//   ....[98]....
        /*04dc*/ 	.word	0x0500000f


	//   ....[99]....
        /*04e0*/ 	.word	0x0500000f


	//----- nvinfo : EIATTR_COOP_GROUP_INSTR_OFFSETS
	.align		4
.L_173:
        /*04e4*/ 	.byte	0x04, 0x28
        /*04e6*/ 	.short	(.L_175 - .L_174)


	//   ....[0]....
.L_174:
        /*04e8*/ 	.word	0x00000070


	//   ....[1]....
        /*04ec*/ 	.word	0x00000140


	//   ....[2]....
        /*04f0*/ 	.word	0x00000190


	//   ....[3]....
        /*04f4*/ 	.word	0x000003e0


	//   ....[4]....
        /*04f8*/ 	.word	0x00000540


	//   ....[5]....
        /*04fc*/ 	.word	0x00000660


	//   ....[6]....
        /*0500*/ 	.word	0x000007c0


	//   ....[7]....
        /*0504*/ 	.word	0x00000dd0


	//   ....[8]....
        /*0508*/ 	.word	0x00002aa0


	//   ....[9]....
        /*050c*/ 	.word	0x00002b50


	//   ....[10]....
        /*0510*/ 	.word	0x00002b60


	//   ....[11]....
        /*0514*/ 	.word	0x00002bb0


	//   ....[12]....
        /*0518*/ 	.word	0x00004d00


	//   ....[13]....
        /*051c*/ 	.word	0x00004d50


	//   ....[14]....
        /*0520*/ 	.word	0x00004d70


	//   ....[15]....
        /*0524*/ 	.word	0x00004d90


	//   ....[16]....
        /*0528*/ 	.word	0x00006360


	//   ....[17]....
        /*052c*/ 	.word	0x00006390


	//   ....[18]....
        /*0530*/ 	.word	0x00006480


	//   ....[19]....
        /*0534*/ 	.word	0x000064a0


	//   ....[20]....
        /*0538*/ 	.word	0x00007e90


	//   ....[21]....
        /*053c*/ 	.word	0x00007ec0


	//   ....[22]....
        /*0540*/ 	.word	0x00008050


	//   ....[23]....
        /*0544*/ 	.word	0x00008060


	//   ....[24]....
        /*0548*/ 	.word	0x00008580


	//   ....[25]....
        /*054c*/ 	.word	0x000085a0


	//   ....[26]....
        /*0550*/ 	.word	0x000086e0


	//   ....[27]....
        /*0554*/ 	.word	0x00008700


	//   ....[28]....
        /*0558*/ 	.word	0x00008830


	//   ....[29]....
        /*055c*/ 	.word	0x00008850


	//   ....[30]....
        /*0560*/ 	.word	0x00008990


	//   ....[31]....
        /*0564*/ 	.word	0x000089d0


	//   ....[32]....
        /*0568*/ 	.word	0x00009490


	//   ....[33]....
        /*056c*/ 	.word	0x00009e80


	//   ....[34]....
        /*0570*/ 	.word	0x00009e90


	//   ....[35]....
        /*0574*/ 	.word	0x00009ed0


	//   ....[36]....
        /*0578*/ 	.word	0x00009f00


	//   ....[37]....
        /*057c*/ 	.word	0x0000a010


	//   ....[38]....
        /*0580*/ 	.word	0x0000a080


	//   ....[39]....
        /*0584*/ 	.word	0x0000a0b0


	//   ....[40]....
        /*0588*/ 	.word	0x0000a130


	//   ....[41]....
        /*058c*/ 	.word	0x0000a160


	//   ....[42]....
        /*0590*/ 	.word	0x0000a1e0


	//   ....[43]....
        /*0594*/ 	.word	0x0000a210


	//   ....[44]....
        /*0598*/ 	.word	0x0000a290


	//   ....[45]....
        /*059c*/ 	.word	0x0000a2c0


	//   ....[46]....
        /*05a0*/ 	.word	0x0000a320


	//   ....[47]....
        /*05a4*/ 	.word	0x0000a330


	//   ....[48]....
        /*05a8*/ 	.word	0x0000a3a0


	//   ....[49]....
        /*05ac*/ 	.word	0x0000aa10


	//   ....[50]....
        /*05b0*/ 	.word	0x0000aa20


	//   ....[51]....
        /*05b4*/ 	.word	0x0000aa60


	//   ....[52]....
        /*05b8*/ 	.word	0x0000ab10


	//   ....[53]....
        /*05bc*/ 	.word	0x0000aba0


	//   ....[54]....
        /*05c0*/ 	.word	0x0000abb0


	//   ....[55]....
        /*05c4*/ 	.word	0x0000ac40


	//   ....[56]....
        /*05c8*/ 	.word	0x0000ac50


	//   ....[57]....
        /*05cc*/ 	.word	0x0000ac80


	//   ....[58]....
        /*05d0*/ 	.word	0x0000ace0


	//   ....[59]....
        /*05d4*/ 	.word	0x0000ad10


	//   ....[60]....
        /*05d8*/ 	.word	0x0000ad60


	//   ....[61]....
        /*05dc*/ 	.word	0x0000ada0


	//   ....[62]....
        /*05e0*/ 	.word	0x0000adf0


	//   ....[63]....
        /*05e4*/ 	.word	0x0000ae30


	//   ....[64]....
        /*05e8*/ 	.word	0x0000ae80


	//   ....[65]....
        /*05ec*/ 	.word	0x0000d630


	//   ....[66]....
        /*05f0*/ 	.word	0x0000db90


	//   ....[67]....
        /*05f4*/ 	.word	0x0000dd10


	//   ....[68]....
        /*05f8*/ 	.word	0x0000dd70


	//   ....[69]....
        /*05fc*/ 	.word	0x0000de30


	//   ....[70]....
        /*0600*/ 	.word	0x0000dee0


	//   ....[71]....
        /*0604*/ 	.word	0x0000dfc0


	//   ....[72]....
        /*0608*/ 	.word	0x0000e060


	//   ....[73]....
        /*060c*/ 	.word	0x0000e160


	//   ....[74]....
        /*0610*/ 	.word	0x0000e260


	//   ....[75]....
        /*0614*/ 	.word	0x0000e2d0


	//   ....[76]....
        /*0618*/ 	.word	0x0000e370


	//   ....[77]....
        /*061c*/ 	.word	0x0000e440


	//   ....[78]....
        /*0620*/ 	.word	0x0000e4e0


	//   ....[79]....
        /*0624*/ 	.word	0x0000e5b0


	//   ....[80]....
        /*0628*/ 	.word	0x0000e650


	//   ....[81]....
        /*062c*/ 	.word	0x0000e700


	//   ....[82]....
        /*0630*/ 	.word	0x0000e7f0


	//   ....[83]....
        /*0634*/ 	.word	0x0000e890


	//   ....[84]....
        /*0638*/ 	.word	0x0000e950


	//   ....[85]....
        /*063c*/ 	.word	0x0000ebb0


	//   ....[86]....
        /*0640*/ 	.word	0x0000eca0


	//   ....[87]....
        /*0644*/ 	.word	0x0000ed60


	//   ....[88]....
        /*0648*/ 	.word	0x0000ee20


	//   ....[89]....
        /*064c*/ 	.word	0x0000eee0


	//   ....[90]....
        /*0650*/ 	.word	0x0000efa0


	//   ....[91]....
        /*0654*/ 	.word	0x0000f060


	//   ....[92]....
        /*0658*/ 	.word	0x0000f120


	//   ....[93]....
        /*065c*/ 	.word	0x0000f230


	//   ....[94]....
        /*0660*/ 	.word	0x0000f280


	//   ....[95]....
        /*0664*/ 	.word	0x0000f340


	//   ....[96]....
        /*0668*/ 	.word	0x0000f3f0


	//   ....[97]....
        /*066c*/ 	.word	0x0000f4b0


	//   ....[98]....
        /*0670*/ 	.word	0x0000f560


	//   ....[99]....
        /*0674*/ 	.word	0x0000f910


	//----- nvinfo : EIATTR_REG_RECONFIG
	.align		4
.L_175:
        /*0678*/ 	.byte	0x01, 0x54
	.zero		2


	//----- nvinfo : EIATTR_SYSCALL_OFFSETS
	.align		4
        /*067c*/ 	.byte	0x04, 0x46
        /*067e*/ 	.short	(.L_177 - .L_176)


	//   ....[0]....
.L_176:
        /*0680*/ 	.word	0x00001140


	//   ....[1]....
        /*0684*/ 	.word	0x000090b0


	//   ....[2]....
        /*0688*/ 	.word	0x000091f0


	//   ....[3]....
        /*068c*/ 	.word	0x000092e0


	//   ....[4]....
        /*0690*/ 	.word	0x00009a70


	//   ....[5]....
        /*0694*/ 	.word	0x0000a670


	//----- nvinfo : EIATTR_MBARRIER_INSTR_OFFSETS
	.align		4
.L_177:
        /*0698*/ 	.byte	0x04, 0x39
        /*069a*/ 	.short	(.L_179 - .L_178)


	//   ....[0]....
.L_178:
        /*069c*/ 	.word	0x00000280
        /*06a0*/ 	.word	0x000000ff
        /*06a4*/ 	.word	0x00032400
        /*06a8*/ 	.short	0x0100
        /*06aa*/ 	.byte	0x08
	.zero		1


	//   ....[1]....
        /*06ac*/ 	.word	0x00000290
        /*06b0*/ 	.word	0x000000ff
        /*06b4*/ 	.word	0x00032410
        /*06b8*/ 	.short	0x0100
        /*06ba*/ 	.byte	0x08
	.zero		1


	//   ....[2]....
        /*06bc*/ 	.word	0x000002a0
        /*06c0*/ 	.word	0x000000ff
        /*06c4*/ 	.word	0x00032420
        /*06c8*/ 	.short	0x0100
        /*06ca*/ 	.byte	0x08
	.zero		1


	//   ....[3]....
        /*06cc*/ 	.word	0x00000390
        /*06d0*/ 	.word	0x000000ff
        /*06d4*/ 	.word	0x00032430
        /*06d8*/ 	.short	0x0100
        /*06da*/ 	.byte	0x08
	.zero		1


	//   ....[4]....
        /*06dc*/ 	.word	0x000003a0
        /*06e0*/ 	.word	0x000000ff
        /*06e4*/ 	.word	0x00032440
        /*06e8*/ 	.short	0x0100
        /*06ea*/ 	.byte	0x08
	.zero		1


	//   ....[5]....
        /*06ec*/ 	.word	0x000003b0
        /*06f0*/ 	.word	0x000000ff
        /*06f4*/ 	.word	0x00032438
        /*06f8*/ 	.short	0x0100
        /*06fa*/ 	.byte	0x08
	.zero		1


	//   ....[6]....
        /*06fc*/ 	.word	0x000003c0
        /*0700*/ 	.word	0x000000ff
        /*0704*/ 	.word	0x00032448
        /*0708*/ 	.short	0x0100
        /*070a*/ 	.byte	0x08
	.zero		1


	//   ....[7]....
        /*070c*/ 	.word	0x000004f0
        /*0710*/ 	.word	0x000000ff
        /*0714*/ 	.word	0x00032450
        /*0718*/ 	.short	0x0100
        /*071a*/ 	.byte	0x08
	.zero		1


	//   ....[8]....
        /*071c*/ 	.word	0x00000500
        /*0720*/ 	.word	0x000000ff
        /*0724*/ 	.word	0x00032460
        /*0728*/ 	.short	0x0100
        /*072a*/ 	.byte	0x08
	.zero		1


	//   ....[9]....
        /*072c*/ 	.word	0x00000510
        /*0730*/ 	.word	0x000000ff
        /*0734*/ 	.word	0x00032458
        /*0738*/ 	.short	0x0100
        /*073a*/ 	.byte	0x08
	.zero		1


	//   ....[10]....
        /*073c*/ 	.word	0x00000520
        /*0740*/ 	.word	0x000000ff
        /*0744*/ 	.word	0x00032468
        /*0748*/ 	.short	0x0100
        /*074a*/ 	.byte	0x08
	.zero		1


	//   ....[11]....
        /*074c*/ 	.word	0x00000610
        /*0750*/ 	.word	0x000000ff
        /*0754*/ 	.word	0x00032470
        /*0758*/ 	.short	0x0100
        /*075a*/ 	.byte	0x06
	.zero		1


	//   ....[12]....
        /*075c*/ 	.word	0x00000620
        /*0760*/ 	.word	0x000000ff
        /*0764*/ 	.word	0x00032480
        /*0768*/ 	.short	0x0100
        /*076a*/ 	.byte	0x06
	.zero		1


	//   ....[13]....
        /*076c*/ 	.word	0x00000630
        /*0770*/ 	.word	0x000000ff
        /*0774*/ 	.word	0x00032478
        /*0778*/ 	.short	0x0100
        /*077a*/ 	.byte	0x06
	.zero		1


	//   ....[14]....
        /*077c*/ 	.word	0x00000640
        /*0780*/ 	.word	0x000000ff
        /*0784*/ 	.word	0x00032488
        /*0788*/ 	.short	0x0100
        /*078a*/ 	.byte	0x06
	.zero		1


	//   ....[15]....
        /*078c*/ 	.word	0x00000770
        /*0790*/ 	.word	0x000000ff
        /*0794*/ 	.word	0x00032490
        /*0798*/ 	.short	0x0100
        /*079a*/ 	.byte	0x08
	.zero		1


	//   ....[16]....
        /*079c*/ 	.word	0x00000780
        /*07a0*/ 	.word	0x000000ff
        /*07a4*/ 	.word	0x000324a0
        /*07a8*/ 	.short	0x0100
        /*07aa*/ 	.byte	0x08
	.zero		1


	//   ....[17]....
        /*07ac*/ 	.word	0x00000790
        /*07b0*/ 	.word	0x000000ff
        /*07b4*/ 	.word	0x00032498
        /*07b8*/ 	.short	0x0100
        /*07ba*/ 	.byte	0x08
	.zero		1


	//   ....[18]....
        /*07bc*/ 	.word	0x000007a0
        /*07c0*/ 	.word	0x000000ff
        /*07c4*/ 	.word	0x000324a8
        /*07c8*/ 	.short	0x0100
        /*07ca*/ 	.byte	0x08
	.zero		1


	//   ....[19]....
        /*07cc*/ 	.word	0x000008d0
        /*07d0*/ 	.word	0x000000ff
        /*07d4*/ 	.word	0x000324b0
        /*07d8*/ 	.short	0x0100
        /*07da*/ 	.byte	0x08
	.zero		1


	//   ....[20]....
        /*07dc*/ 	.word	0x000008e0
        /*07e0*/ 	.word	0x000000ff
        /*07e4*/ 	.word	0x000324c0
        /*07e8*/ 	.short	0x0100
        /*07ea*/ 	.byte	0x08
	.zero		1


	//   ....[21]....
        /*07ec*/ 	.word	0x000008f0
        /*07f0*/ 	.word	0x000000ff
        /*07f4*/ 	.word	0x000324b8
        /*07f8*/ 	.short	0x0100
        /*07fa*/ 	.byte	0x08
	.zero		1


	//   ....[22]....
        /*07fc*/ 	.word	0x00000900
        /*0800*/ 	.word	0x000000ff
        /*0804*/ 	.word	0x000324c8
        /*0808*/ 	.short	0x0100
        /*080a*/ 	.byte	0x08
	.zero		1


	//   ....[23]....
        /*080c*/ 	.word	0x00001190
        /*0810*/ 	.word	0x000000ff
        /*0814*/ 	.word	0x00032400
        /*0818*/ 	.short	0x010a
        /*081a*/ 	.byte	0x32
	.zero		1


	//   ....[24]....
        /*081c*/ 	.word	0x00001260
        /*0820*/ 	.word	0x000000ff
        /*0824*/ 	.word	0x00032430
        /*0828*/ 	.short	0x010a
        /*082a*/ 	.byte	0x1a
	.zero		1


	//   ....[25]....
        /*082c*/ 	.word	0x000012a0
        /*0830*/ 	.word	0x000000ff
        /*0834*/ 	.word	0x00032430
        /*0838*/ 	.short	0x010a
        /*083a*/ 	.byte	0x1a
	.zero		1


	//   ....[26]....
        /*083c*/ 	.word	0x00001500
        /*0840*/ 	.word	0x000000ff
        /*0844*/ 	.word	0x00032410
        /*0848*/ 	.short	0x010a
        /*084a*/ 	.byte	0x32
	.zero		1


	//   ....[27]....
        /*084c*/ 	.word	0x00001540
        /*0850*/ 	.word	0x000000ff
        /*0854*/ 	.word	0x00032450
        /*0858*/ 	.short	0x010a
        /*085a*/ 	.byte	0x1a
	.zero		1


	//   ....[28]....
        /*085c*/ 	.word	0x00001580
        /*0860*/ 	.word	0x000000ff
        /*0864*/ 	.word	0x00032450
        /*0868*/ 	.short	0x010a
        /*086a*/ 	.byte	0x1a
	.zero		1


	//   ....[29]....
        /*086c*/ 	.word	0x00002ef0
        /*0870*/ 	.word	0x00000018
        /*0874*/ 	.word	0x00000000
        /*0878*/ 	.short	0x0101
        /*087a*/ 	.byte	0x3f
	.zero		1


	//   ....[30]....
        /*087c*/ 	.word	0x00003900
        /*0880*/ 	.word	0x0000000c
        /*0884*/ 	.word	0x00000000
        /*0888*/ 	.short	0x0101
        /*088a*/ 	.byte	0x3f
	.zero		1


	//   ....[31]....
        /*088c*/ 	.word	0x00003a70
        /*0890*/ 	.word	0x000000ff
        /*0894*/ 	.word	0x00032430
        /*0898*/ 	.short	0x010a
        /*089a*/ 	.byte	0x1d
	.zero		1


	//   ....[32]....
        /*089c*/ 	.word	0x00003ab0
        /*08a0*/ 	.word	0x000000ff
        /*08a4*/ 	.word	0x00032430
        /*08a8*/ 	.short	0x010a
        /*08aa*/ 	.byte	0x1d
	.zero		1


	//   ....[33]....
        /*08ac*/ 	.word	0x00003c30
        /*08b0*/ 	.word	0x000000ff
        /*08b4*/ 	.word	0x00032450
        /*08b8*/ 	.short	0x010a
        /*08ba*/ 	.byte	0x1d
	.zero		1


	//   ....[34]....
        /*08bc*/ 	.word	0x00003c70
        /*08c0*/ 	.word	0x000000ff
        /*08c4*/ 	.word	0x00032450
        /*08c8*/ 	.short	0x010a
        /*08ca*/ 	.byte	0x1d
	.zero		1


	//   ....[35]....
        /*08cc*/ 	.word	0x00004f90
        /*08d0*/ 	.word	0x00000098
        /*08d4*/ 	.word	0x00000000
        /*08d8*/ 	.short	0x0101
        /*08da*/ 	.byte	0x3f
	.zero		1


	//   ....[36]....
        /*08dc*/ 	.word	0x00006340
        /*08e0*/ 	.word	0x000000c3
        /*08e4*/ 	.word	0x00000000
        /*08e8*/ 	.short	0x0101
        /*08ea*/ 	.byte	0x3f
	.zero		1


	//   ....[37]....
        /*08ec*/ 	.word	0x00008560
        /*08f0*/ 	.word	0x000000ce
        /*08f4*/ 	.word	0x00000000
        /*08f8*/ 	.short	0x0101
        /*08fa*/ 	.byte	0x3f
	.zero		1


	//   ....[38]....
        /*08fc*/ 	.word	0x000096c0
        /*0900*/ 	.word	0x00000000
        /*0904*/ 	.word	0x00032440
        /*0908*/ 	.short	0x010a
        /*090a*/ 	.byte	0x3f
	.zero		1


	//   ....[39]....
        /*090c*/ 	.word	0x0000a480
        /*0910*/ 	.word	0x000000ff
        /*0914*/ 	.word	0x00032400
        /*0918*/ 	.short	0x0107
        /*091a*/ 	.byte	0x25
	.zero		1


	//   ....[40]....
        /*091c*/ 	.word	0x0000a4f0
        /*0920*/ 	.word	0x000000ff
        /*0924*/ 	.word	0x00032400
        /*0928*/ 	.short	0x0101
        /*092a*/ 	.byte	0x25
	.zero		1


	//   ....[41]....
        /*092c*/ 	.word	0x0000af90
        /*0930*/ 	.word	0x000000ff
        /*0934*/ 	.word	0x00032410
        /*0938*/ 	.short	0x0107
        /*093a*/ 	.byte	0x25
	.zero		1


	//   ....[42]....
        /*093c*/ 	.word	0x0000aff0
        /*0940*/ 	.word	0x000000ff
        /*0944*/ 	.word	0x00032410
        /*0948*/ 	.short	0x0101
        /*094a*/ 	.byte	0x25
	.zero		1


	//   ....[43]....
        /*094c*/ 	.word	0x0000b010
        /*0950*/ 	.word	0x000000ff
        /*0954*/ 	.word	0x00032420
        /*0958*/ 	.short	0x010a
        /*095a*/ 	.byte	0x25
	.zero		1


	//   ....[44]....
        /*095c*/ 	.word	0x0000b0e0
        /*0960*/ 	.word	0x00000002
        /*0964*/ 	.word	0x00032460
        /*0968*/ 	.short	0x010a
        /*096a*/ 	.byte	0x3f
	.zero		1


	//   ....[45]....
        /*096c*/ 	.word	0x0000b8f0
        /*0970*/ 	.word	0x00000003
        /*0974*/ 	.word	0x00032440
        /*0978*/ 	.short	0x010a
        /*097a*/ 	.byte	0x3f
	.zero		1


	//   ....[46]....
        /*097c*/ 	.word	0x0000bb40
        /*0980*/ 	.word	0x00000003
        /*0984*/ 	.word	0x00032460
        /*0988*/ 	.short	0x010a
        /*098a*/ 	.byte	0x3f
	.zero		1


	//   ....[47]....
        /*098c*/ 	.word	0x0000c340
        /*0990*/ 	.word	0x00000004
        /*0994*/ 	.word	0x00032440
        /*0998*/ 	.short	0x010a
        /*099a*/ 	.byte	0x3f
	.zero		1


	//   ....[48]....
        /*099c*/ 	.word	0x0000c570
        /*09a0*/ 	.word	0x00000004
        /*09a4*/ 	.word	0x00032460
        /*09a8*/ 	.short	0x010a
        /*09aa*/ 	.byte	0x3f
	.zero		1


	//   ....[49]....
        /*09ac*/ 	.word	0x0000ccc0
        /*09b0*/ 	.word	0x00000004
        /*09b4*/ 	.word	0x00032440
        /*09b8*/ 	.short	0x010a
        /*09ba*/ 	.byte	0x3f
	.zero		1


	//   ....[50]....
        /*09bc*/ 	.word	0x0000cf10
        /*09c0*/ 	.word	0x00000004
        /*09c4*/ 	.word	0x00032460
        /*09c8*/ 	.short	0x010a
        /*09ca*/ 	.byte	0x3f
	.zero		1


	//   ....[51]....
        /*09cc*/ 	.word	0x0000d5b0
        /*09d0*/ 	.word	0x00000000
        /*09d4*/ 	.word	0x00032420
        /*09d8*/ 	.short	0x010a
        /*09da*/ 	.byte	0x3f
	.zero		1


	//   ....[52]....
        /*09dc*/ 	.word	0x0000d7a0
        /*09e0*/ 	.word	0x00000006
        /*09e4*/ 	.word	0x00000000
        /*09e8*/ 	.short	0x010a
        /*09ea*/ 	.byte	0x3f
	.zero		1


	//   ....[53]....
        /*09ec*/ 	.word	0x0000d7d0
        /*09f0*/ 	.word	0x00000007
        /*09f4*/ 	.word	0x00000000
        /*09f8*/ 	.short	0x010a
        /*09fa*/ 	.byte	0x3f
	.zero		1


	//   ....[54]....
        /*09fc*/ 	.word	0x0000d830
        /*0a00*/ 	.word	0x00000004
        /*0a04*/ 	.word	0x00000000
        /*0a08*/ 	.short	0x010a
        /*0a0a*/ 	.byte	0x3f
	.zero		1


	//   ....[55]....
        /*0a0c*/ 	.word	0x0000d860
        /*0a10*/ 	.word	0x00000003
        /*0a14*/ 	.word	0x00000000
        /*0a18*/ 	.short	0x010a
        /*0a1a*/ 	.byte	0x3f
	.zero		1


	//   ....[56]....
        /*0a1c*/ 	.word	0x0000d8d0
        /*0a20*/ 	.word	0x00000003
        /*0a24*/ 	.word	0x00032400
        /*0a28*/ 	.short	0x010a
        /*0a2a*/ 	.byte	0x3f
	.zero		1


	//   ....[57]....
        /*0a2c*/ 	.word	0x0000d930
        /*0a30*/ 	.word	0x00000004
        /*0a34*/ 	.word	0x00032430
        /*0a38*/ 	.short	0x010a
        /*0a3a*/ 	.byte	0x3f
	.zero		1


	//   ....[58]....
        /*0a3c*/ 	.word	0x0000d990
        /*0a40*/ 	.word	0x00000005
        /*0a44*/ 	.word	0x00032410
        /*0a48*/ 	.short	0x010a
        /*0a4a*/ 	.byte	0x3f
	.zero		1


	//   ....[59]....
        /*0a4c*/ 	.word	0x0000d9f0
        /*0a50*/ 	.word	0x00000000
        /*0a54*/ 	.word	0x00032450
        /*0a58*/ 	.short	0x010a
        /*0a5a*/ 	.byte	0x3f
	.zero		1


	//   ....[60]....
        /*0a5c*/ 	.word	0x0000da50
        /*0a60*/ 	.word	0x00000004
        /*0a64*/ 	.word	0x00032430
        /*0a68*/ 	.short	0x010a
        /*0a6a*/ 	.byte	0x3f
	.zero		1


	//   ....[61]....
        /*0a6c*/ 	.word	0x0000dab0
        /*0a70*/ 	.word	0x00000004
        /*0a74*/ 	.word	0x00032450
        /*0a78*/ 	.short	0x010a
        /*0a7a*/ 	.byte	0x3f
	.zero		1


	//   ....[62]....
        /*0a7c*/ 	.word	0x0000dc50
        /*0a80*/ 	.word	0x00000000
        /*0a84*/ 	.word	0x00032440
        /*0a88*/ 	.short	0x010a
        /*0a8a*/ 	.byte	0x3f
	.zero		1


	//   ....[63]....
        /*0a8c*/ 	.word	0x0000f5b0
        /*0a90*/ 	.word	0x00000003
        /*0a94*/ 	.word	0x00032420
        /*0a98*/ 	.short	0x010a
        /*0a9a*/ 	.byte	0x3f
	.zero		1


	//   ....[64]....
        /*0a9c*/ 	.word	0x0000f600
        /*0aa0*/ 	.word	0x00000002
        /*0aa4*/ 	.word	0x00032460
        /*0aa8*/ 	.short	0x010a
        /*0aaa*/ 	.byte	0x3f
	.zero		1


	//   ....[65]....
        /*0aac*/ 	.word	0x0000f650
        /*0ab0*/ 	.word	0x00000003
        /*0ab4*/ 	.word	0x00032440
        /*0ab8*/ 	.short	0x010a
        /*0aba*/ 	.byte	0x3f
	.zero		1


	//   ....[66]....
        /*0abc*/ 	.word	0x0000f6a0
        /*0ac0*/ 	.word	0x00000003
        /*0ac4*/ 	.word	0x00032460
        /*0ac8*/ 	.short	0x010a
        /*0aca*/ 	.byte	0x3f
	.zero		1


	//   ....[67]....
        /*0acc*/ 	.word	0x0000f6f0
        /*0ad0*/ 	.word	0x00000004
        /*0ad4*/ 	.word	0x00032440
        /*0ad8*/ 	.short	0x010a
        /*0ada*/ 	.byte	0x3f
	.zero		1


	//   ....[68]....
        /*0adc*/ 	.word	0x0000f740
        /*0ae0*/ 	.word	0x00000004
        /*0ae4*/ 	.word	0x00032460
        /*0ae8*/ 	.short	0x010a
        /*0aea*/ 	.byte	0x3f
	.zero		1


	//   ....[69]....
        /*0aec*/ 	.word	0x0000f790
        /*0af0*/ 	.word	0x00000004
        /*0af4*/ 	.word	0x00032440
        /*0af8*/ 	.short	0x010a
        /*0afa*/ 	.byte	0x3f
	.zero		1


	//   ....[70]....
        /*0afc*/ 	.word	0x0000f7e0
        /*0b00*/ 	.word	0x00000004
        /*0b04*/ 	.word	0x00032460
        /*0b08*/ 	.short	0x010a
        /*0b0a*/ 	.byte	0x3f
	.zero		1


	//   ....[71]....
        /*0b0c*/ 	.word	0x0000f830
        /*0b10*/ 	.word	0x00000000
        /*0b14*/ 	.word	0x00032420
        /*0b18*/ 	.short	0x010a
        /*0b1a*/ 	.byte	0x3f
	.zero		1


	//   ....[72]....
        /*0b1c*/ 	.word	0x0000f9d0
        /*0b20*/ 	.word	0x00000006
        /*0b24*/ 	.word	0x00000000
        /*0b28*/ 	.short	0x010a
        /*0b2a*/ 	.byte	0x3f
	.zero		1


	//   ....[73]....
        /*0b2c*/ 	.word	0x0000fa20
        /*0b30*/ 	.word	0x00000007
        /*0b34*/ 	.word	0x00000000
        /*0b38*/ 	.short	0x010a
        /*0b3a*/ 	.byte	0x3f
	.zero		1


	//   ....[74]....
        /*0b3c*/ 	.word	0x0000fa70
        /*0b40*/ 	.word	0x00000004
        /*0b44*/ 	.word	0x00000000
        /*0b48*/ 	.short	0x010a
        /*0b4a*/ 	.byte	0x3f
	.zero		1


	//----- nvinfo : EIATTR_NUM_MBARRIERS
	.align		4
.L_179:
        /*0b4c*/ 	.byte	0x03, 0x38
        /*0b4e*/ 	.short	0x0017


	//----- nvinfo : EIATTR_EXIT_INSTR_OFFSETS
	.align		4
        /*0b50*/ 	.byte	0x04, 0x1c
        /*0b52*/ 	.short	(.L_181 - .L_180)


	//   ....[0]....
.L_180:
        /*0b54*/ 	.word	0x00000a40


	//   ....[1]....
        /*0b58*/ 	.word	0x00008b30


	//   ....[2]....
        /*0b5c*/ 	.word	0x0000d8b0


	//----- nvinfo : EIATTR_MAX_THREADS
	.align		4
.L_181:
        /*0b60*/ 	.byte	0x04, 0x05
        /*0b62*/ 	.short	(.L_183 - .L_182)
.L_182:
        /*0b64*/ 	.word	0x00000180
        /*0b68*/ 	.word	0x00000001
        /*0b6c*/ 	.word	0x00000001


	//----- nvinfo : EIATTR_CRS_STACK_SIZE
	.align		4
.L_183:
        /*0b70*/ 	.byte	0x04, 0x1e
        /*0b72*/ 	.short	(.L_185 - .L_184)
.L_184:
        /*0b74*/ 	.word	0x00000000


	//----- nvinfo : EIATTR_CBANK_PARAM_SIZE
	.align		4
.L_185:
        /*0b78*/ 	.byte	0x03, 0x19
        /*0b7a*/ 	.short	0x0b70


	//----- nvinfo : EIATTR_PARAM_CBANK
	.align		4
        /*0b7c*/ 	.byte	0x04, 0x0a
        /*0b7e*/ 	.short	(.L_187 - .L_186)
	.align		4
.L_186:
        /*0b80*/ 	.word	index@(.nv.constant0._ZN7cutlass13device_kernelIN5flash11enable_sm90INS1_16FlashAttnFwdSm90INS1_25CollectiveMainloopFwdSm90ILi2EN4cute5tupleIJNS5_1CILi1EEES8_S8_EEENS6_IJNS7_ILi128EEENS7_ILi96EEENS7_ILi64EEEEEELi256ENS_10bfloat16_tEfNS_4arch4Sm90ELb0ELb0ELb1ELb0ELb0ELb0ELb1ELb1ELb0ELb1ELb0ELb0EEENS1_21CollectiveEpilogueFwdINS6_IJSA_NS7_ILi256EEESB_EEES9_SE_SG_Li256ELb0ELb1ELb0ELb0EEENS1_29StaticPersistentTileSchedulerILb0EEEEEEEEEvNT_6ParamsE)
        /*0b84*/ 	.short	0x0210
        /*0b86*/ 	.short	0x0b70


	//----- nvinfo : EIATTR_SW_WAR
	.align		4
.L_187:
        /*0b88*/ 	.byte	0x04, 0x36
        /*0b8a*/ 	.short	(.L_189 - .L_188)
.L_188:
        /*0b8c*/ 	.word	0x00000008
.L_189:


//--------------------- .nv.info._ZN7cutlass13device_kernelIN5flash11enable_sm90INS1_16FlashAttnFwdSm90INS1_25CollectiveMainloopFwdSm90ILi2EN4cute5tupleIJNS5_1CILi1EEES8_S8_EEENS6_IJNS7_ILi128EEENS7_ILi96EEENS7_ILi64EEEEEELi256ENS_10bfloat16_tEfNS_4arch4Sm90ELb0ELb0ELb1ELb1ELb0ELb0ELb0ELb1ELb0ELb1ELb0ELb0EEENS1_21CollectiveEpilogueFwdINS6_IJSA_NS7_ILi256EEESB_EEES9_SE_SG_Li256ELb1ELb1ELb0ELb0EEENS1_36VarlenDynamicPersistentTileSchedulerILi128ELi96ELi256ELi128ELb0ELb1ELb1ELb0ELb1ELb1EEEEEEEEEvNT_6ParamsE --------------------------
	.section	.nv.info._ZN7cutlass13device_kernelIN5flash11enable_sm90INS1_16FlashAttnFwdSm90INS1_25CollectiveMainloopFwdSm90ILi2EN4cute5tupleIJNS5_1CILi1EEES8_S8_EEENS6_IJNS7_ILi128EEENS7_ILi96EEENS7_ILi64EEEEEELi256ENS_10bfloat16_tEfNS_4arch4Sm90ELb0ELb0ELb1ELb1ELb0ELb0ELb0ELb1ELb0ELb1ELb0ELb0EEENS1_21CollectiveEpilogueFwdINS6_IJSA_NS7_ILi256EEESB_EEES9_SE_SG_Li256ELb1ELb1ELb0ELb0EEENS1_36VarlenDynamicPersistentTileSchedulerILi128ELi96ELi256ELi128ELb0ELb1ELb1ELb0ELb1ELb1EEEEEEEEEvNT_6ParamsE,"",@"SHT_CUDA_INFO"
	.sectionflags	@""
	.align	4


	//----- nvinfo : EIATTR_CUDA_API_VERSION
	.align		4
        /*0000*/ 	.byte	0x04, 0x37
        /*0002*/ 	.short	(.L_191 - .L_190)
.L_190:
        /*0004*/ 	.word	0x00000082


	//----- nvinfo : EIATTR_KPARAM_INFO
	.align		4
.L_191:
        /*0008*/ 	.byte	0x04, 0x17
        /*000a*/ 	.short	(.L_193 - .L_192)
.L_192:
        /*000c*/ 	.word	0x00000000
        /*0010*/ 	.short	0x0000
        /*0012*/ 	.short	0x0070
        /*0014*/ 	.byte	0x00, 0xf0, 0x01, 0x2a


	//----- nvinfo : EIATTR_SPARSE_MMA_MASK
	.align		4
.L_193:
        /*0018*/ 	.byte	0x03, 0x50
        /*001a*/ 	.short	0x0000


	//----- nvinfo : EIATTR_MAXREG_COUNT
	.align		4
        /*001c*/ 	.byte	0x03, 0x1b
        /*001e*/ 	.short	0x00a8


	//----- nvinfo : EIATTR_NUM_BARRIERS
	.align		4
        /*0020*/ 	.byte	0x02, 0x4c
        /*0022*/ 	.byte	0x10
	.zero		1


	//----- nvinfo : EIATTR_EXTERNS
	.align		4
        /*0024*/ 	.byte	0x04, 0x0f
        /*0026*/ 	.short	(.L_195 - .L_194)


	//   ....[0]....
	.align		4
.L_194:
        /*0028*/ 	.word	index@(__assertfail)


	//----- nvinfo : EIATTR_ANNOTATIONS
	.align		4
.L_195:
        /*002c*/ 	.byte	0x04, 0x55
        /*002e*/ 	.short	(.L_197 - .L_196)


	//   ....[0]....
.L_196:
        /* <DEDUP_REMOVED lines=72> */
        /*04a4*/ 	.byte	0x10, 0xf7, 0x00, 0x00, 0x01, 0x00, 0x00, 0x00, 0x50, 0x01, 0x01, 0x00


	//----- nvinfo : EIATTR_MERCURY_ISA_VERSION
	.align		4
.L_197:
        /*04b0*/ 	.byte	0x03, 0x5f
        /*04b2*/ 	.short	0x0101


	//----- nvinfo : EIATTR_UNUSED_LOAD_BYTE_OFFSET
	.align		4
        /*04b4*/ 	.byte	0x04, 0x44
        /*04b6*/ 	.short	(.L_199 - .L_198)


	//   ....[0]....
.L_198:
        /*04b8*/ 	.word	0x00000a40
        /*04bc*/ 	.word	0x0000fff0


	//   ....[1]....
        /*04c0*/ 	.word	0x00006710
        /*04c4*/ 	.word	0x0000fff0


	//----- nvinfo : EIATTR_INT_WARP_WIDE_INSTR_OFFSETS
	.align		4
.L_199:
        /*04c8*/ 	.byte	0x04, 0x31
        /*04ca*/ 	.short	(.L_201 - .L_200)


	//   ....[0]....
.L_200:
        /*04cc*/ 	.word	0x00000130


	//   ....[1]....
        /*04d0*/ 	.word	0x00000170


	//   ....[2]....
        /*04d4*/ 	.word	0x000001e0


	//   ....[3]....
        /*04d8*/ 	.word	0x0000a530


	//   ....[4]....
        /*04dc*/ 	.word	0x0000a5c0


	//   ....[5]....
        /*04e0*/ 	.word	0x0000e4e0


	//   ....[6]....
        /*04e4*/ 	.word	0x0000e570


	//----- nvinfo : EIATTR_COOP_GROUP_MASK_REGIDS
	.align		4
.L_201:
        /*04e8*/ 	.byte	0x04, 0x29
        /*04ea*/ 	.short	(.L_203 - .L_202)


	//   ....[0]....
.L_202:
        /*04ec*/ 	.word	0xffffffff


	//   ....[1]....
        /*04f0*/ 	.word	0xffffffff


	//   ....[2]....
        /*04f4*/ 	.word	0xffffffff


	//   ....[3]....
        /*04f8*/ 	.word	0xffffffff


	//   ....[4]....
        /*04fc*/ 	.word	0xffffffff


	//   ....[5]....
        /*0500*/ 	.word	0xffffffff


	//   ....[6]....
        /*0504*/ 	.word	0xffffffff


	//   ....[7]....
        /*0508*/ 	.word	0xffffffff


	//   ....[8]....
        /*050c*/ 	.word	0xffffffff


	//   ....[9]....
        /*0510*/ 	.word	0xffffffff


	//   ....[10]....
        /*0514*/ 	.word	0xffffffff


	//   ....[11]....
        /*0518*/ 	.word	0xffffffff


	//   ....[12]....
        /*051c*/ 	.word	0xffffffff


	//   ....[13]....
        /*0520*/ 	.word	0xffffffff


	//   ....[14]....
        /*0524*/ 	.word	0xffffffff


	//   ....[15]....
        /*0528*/ 	.word	0xffffffff


	//   ....[16]....
        /*052c*/ 	.word	0xffffffff


	//   ....[17]....
        /*0530*/ 	.word	0xffffffff


	//   ....[18]....
        /*0534*/ 	.word	0xffffffff


	//   ....[19]....
        /*0538*/ 	.word	0xffffffff


	//   ....[20]....
        /*053c*/ 	.word	0xffffffff


	//   ....[21]....
        /*0540*/ 	.word	0xffffffff


	//   ....[22]....
        /*0544*/ 	.word	0xffffffff


	//   ....[23]....
        /*0548*/ 	.word	0xffffffff


	//   ....[24]....
        /*054c*/ 	.word	0xffffffff


	//   ....[25]....
        /*0550*/ 	.word	0xffffffff


	//   ....[26]....
        /*0554*/ 	.word	0xffffffff


	//   ....[27]....
        /*0558*/ 	.word	0xffffffff


	//   ....[28]....
        /*055c*/ 	.word	0xffffffff


	//   ....[29]....
        /*0560*/ 	.word	0xffffffff


	//   ....[30]....
        /*0564*/ 	.word	0xffffffff


	//   ....[31]....
        /*0568*/ 	.word	0xffffffff


	//   ....[32]....
        /*056c*/ 	.word	0xffffffff


	//   ....[33]....
        /*0570*/ 	.word	0xffffffff


	//   ....[34]....
        /*0574*/ 	.word	0xffffffff


	//   ....[35]....
        /*0578*/ 	.word	0xffffffff


	//   ....[36]....
        /*057c*/ 	.word	0xffffffff


	//   ....[37]....
        /*0580*/ 	.word	0xffffffff


	//   ....[38]....
        /*0584*/ 	.word	0xffffffff


	//   ....[39]....
        /*0588*/ 	.word	0xffffffff


	//   ....[40]....
        /*058c*/ 	.word	0xffffffff


	//   ....[41]....
        /*0590*/ 	.word	0xffffffff


	//   ....[42]....
        /*0594*/ 	.word	0xffffffff


	//   ....[43]....
        /*0598*/ 	.word	0xffffffff


	//   ....[44]....
        /*059c*/ 	.word	0xffffffff


	//   ....[45]....
        /*05a0*/ 	.word	0xffffffff


	//   ....[46]....
        /*05a4*/ 	.word	0xffffffff


	//   ....[47]....
        /*05a8*/ 	.word	0xffffffff


	//   ....[48]....
        /*05ac*/ 	.word	0xffffffff


	//   ....[49]....
        /*05b0*/ 	.word	0xffffffff


	//   ....[50]....
        /*05b4*/ 	.word	0xffffffff


	//   ....[51]....
        /*05b8*/ 	.word	0xffffffff


	//   ....[52]....
        /*05bc*/ 	.word	0xffffffff


	//   ....[53]....
        /*05c0*/ 	.word	0xffffffff


	//   ....[54]....
        /*05c4*/ 	.word	0xffffffff


	//   ....[55]....
        /*05c8*/ 	.word	0xffffffff


	//   ....[56]....
        /*05cc*/ 	.word	0xffffffff


	//   ....[57]....
        /*05d0*/ 	.word	0xffffffff


	//   ....[58]....
        /*05d4*/ 	.word	0xffffffff


	//   ....[59]....
        /*05d8*/ 	.word	0xffffffff


	//   ....[60]....
        /*05dc*/ 	.word	0xffffffff


	//   ....[61]....
        /*05e0*/ 	.word	0xffffffff


	//   ....[62]....
        /*05e4*/ 	.word	0xffffffff


	//   ....[63]....
        /*05e8*/ 	.word	0xffffffff


	//   ....[64]....
        /*05ec*/ 	.word	0xffffffff


	//   ....[65]....
        /*05f0*/ 	.word	0xffffffff


	//   ....[66]....
        /*05f4*/ 	.word	0xffffffff


	//   ....[67]....
        /*05f8*/ 	.word	0xffffffff


	//   ....[68]....
        /*05fc*/ 	.word	0xffffffff


	//   ....[69]....
        /*0600*/ 	.word	0xffffffff


	//   ....[70]....
        /*0604*/ 	.word	0xffffffff


	//   ....[71]....
        /*0608*/ 	.word	0xffffffff


	//   ....[72]....
        /*060c*/ 	.word	0xffffffff


	//   ....[73]....
        /*0610*/ 	.word	0xffffffff


	//   ....[74]....
        /*0614*/ 	.word	0xffffffff


	//   ....[75]....
        /*0618*/ 	.word	0xffffffff


	//   ....[76]....
        /*061c*/ 	.word	0xffffffff


	//   ....[77]....
        /*0620*/ 	.word	0xffffffff


	//   ....[78]....
        /*0624*/ 	.word	0xffffffff


	//   ....[79]....
        /*0628*/ 	.word	0xffffffff


	//   ....[80]....
        /*062c*/ 	.word	0xffffffff


	//   ....[81]....
        /*0630*/ 	.word	0xffffffff


	//   ....[82]....
        /*0634*/ 	.word	0xffffffff


	//   ....[83]....
        /*0638*/ 	.word	0xffffffff


	//   ....[84]....
        /*063c*/ 	.word	0xffffffff


	//   ....[85]....
        /*0640*/ 	.word	0xffffffff


	//   ....[86]....
        /*0644*/ 	.word	0xffffffff


	//   ....[87]....
        /*0648*/ 	.word	0xffffffff


	//   ....[88]....
        /*064c*/ 	.word	0xffffffff


	//   ....[89]....
        /*0650*/ 	.word	0xffffffff


	//   ....[90]....
        /*0654*/ 	.word	0xffffffff


	//   ....[91]....
        /*0658*/ 	.word	0x0500000f


	//   ....[92]....
        /*065c*/ 	.word	0x0500000f


	//   ....[93]....
        /*0660*/ 	.word	0x0500000f


	//   ....[94]....
        /*0664*/ 	.word	0x0500000f


	//   ....[95]....
        /*0668*/ 	.word	0x0500000f


	//   ....[96]....
        /*066c*/ 	.word	0x0500000f


	//   ....[97]....
        /*0670*/ 	.word	0x0500000f


	//   ....[98]....
        /*0674*/ 	.word	0x0500000f


	//   ....[99]....
        /*0678*/ 	.word	0x0500000f


	//   ....[100]....
        /*067c*/ 	.word	0x0500000f


	//   ....[101]....
        /*0680*/ 	.word	0x0500000f


	//   ....[102]....
        /*0684*/ 	.word	0x0500000f


	//   ....[103]....
        /*0688*/ 	.word	0x0500000f


	//   ....[104]....
        /*068c*/ 	.word	0x0500000f


	//   ....[105]....
        /*0690*/ 	.word	0x0500000f


	//   ....[106]....
        /*0694*/ 	.word	0x0500000f


	//   ....[107]....
        /*0698*/ 	.word	0x0500000f


	//   ....[108]....
        /*069c*/ 	.word	0x0500000f


	//   ....[109]....
        /*06a0*/ 	.word	0x0500000f


	//   ....[110]....
        /*06a4*/ 	.word	0x0500000f


	//   ....[111]....
        /*06a8*/ 	.word	0x0500000f


	//   ....[112]....
        /*06ac*/ 	.word	0x0500000f


	//   ....[113]....
        /*06b0*/ 	.word	0x0500000f


	//   ....[114]....
        /*06b4*/ 	.word	0x0500000f


	//   ....[115]....
        /*06b8*/ 	.word	0x0500000f


	//   ....[116]....
        /*06bc*/ 	.word	0x0500000f


	//   ....[117]....
        /*06c0*/ 	.word	0x0500000f


	//   ....[118]....
        /*06c4*/ 	.word	0x0500000f


	//   ....[119]....
        /*06c8*/ 	.word	0x0500000f


	//   ....[120]....
        /*06cc*/ 	.word	0x0500000f


	//   ....[121]....
        /*06d0*/ 	.word	0x0500000f


	//   ....[122]....
        /*06d4*/ 	.word	0x0500000f


	//   ....[123]....
        /*06d8*/ 	.word	0x0500000f


	//   ....[124]....
        /*06dc*/ 	.word	0x0500000f


	//   ....[125]....
        /*06e0*/ 	.word	0x0500000f


	//----- nvinfo : EIATTR_COOP_GROUP_INSTR_OFFSETS
	.align		4
.L_203:
        /*06e4*/ 	.byte	0x04, 0x28
        /*06e6*/ 	.short	(.L_205 - .L_204)


	//   ....[0]....
.L_204:
        /*06e8*/ 	.word	0x00000070


	//   ....[1]....
        /*06ec*/ 	.word	0x00000140


	//   ....[2]....
        /*06f0*/ 	.word	0x00000190


	//   ....[3]....
        /*06f4*/ 	.word	0x000003c0


	//   ....[4]....
        /*06f8*/ 	.word	0x00000520


	//   ....[5]....
        /*06fc*/ 	.word	0x00000640


	//   ....[6]....
        /*0700*/ 	.word	0x000007a0


	//   ....[7]....
        /*0704*/ 	.word	0x00001640


	//   ....[8]....
        /*0708*/ 	.word	0x00002800


	//   ....[9]....
        /*070c*/ 	.word	0x00002890


	//   ....[10]....
        /*0710*/ 	.word	0x00002cd0


	//   ....[11]....
        /*0714*/ 	.word	0x00002d40


	//   ....[12]....
        /*0718*/ 	.word	0x00004260


	//   ....[13]....
        /*071c*/ 	.word	0x000042f0


	//   ....[14]....
        /*0720*/ 	.word	0x00004760


	//   ....[15]....
        /*0724*/ 	.word	0x00004920


	//   ....[16]....
        /*0728*/ 	.word	0x00005c90


	//   ....[17]....
        /*072c*/ 	.word	0x00005cd0


	//   ....[18]....
        /*0730*/ 	.word	0x00005d70


	//   ....[19]....
        /*0734*/ 	.word	0x00005dd0


	//   ....[20]....
        /*0738*/ 	.word	0x000077f0


	//   ....[21]....
        /*073c*/ 	.word	0x00007830


	//   ....[22]....
        /*0740*/ 	.word	0x00007910


	//   ....[23]....
        /*0744*/ 	.word	0x00007940


	//   ....[24]....
        /*0748*/ 	.word	0x00008140


	//   ....[25]....
        /*074c*/ 	.word	0x00008170


	//   ....[26]....
        /*0750*/ 	.word	0x000082b0


	//   ....[27]....
        /*0754*/ 	.word	0x000082d0


	//   ....[28]....
        /*0758*/ 	.word	0x00008410


	//   ....[29]....
        /*075c*/ 	.word	0x00008430


	//   ....[30]....
        /*0760*/ 	.word	0x00008580


	//   ....[31]....
        /*0764*/ 	.word	0x000085a0


	//   ....[32]....
        /*0768*/ 	.word	0x00008ef0


	//   ....[33]....
        /*076c*/ 	.word	0x00008f20


	//   ....[34]....
        /*0770*/ 	.word	0x00009070


	//   ....[35]....
        /*0774*/ 	.word	0x00009090


	//   ....[36]....
        /*0778*/ 	.word	0x000091d0


	//   ....[37]....
        /*077c*/ 	.word	0x000091f0


	//   ....[38]....
        /*0780*/ 	.word	0x00009340


	//   ....[39]....
        /*0784*/ 	.word	0x00009360


	//   ....[40]....
        /*0788*/ 	.word	0x00009510


	//   ....[41]....
        /*078c*/ 	.word	0x000096f0


	//   ....[42]....
        /*0790*/ 	.word	0x00009720


	//   ....[43]....
        /*0794*/ 	.word	0x00009750


	//   ....[44]....
        /*0798*/ 	.word	0x00009780


	//   ....[45]....
        /*079c*/ 	.word	0x000097b0


	//   ....[46]....
        /*07a0*/ 	.word	0x000097e0


	//   ....[47]....
        /*07a4*/ 	.word	0x00009950


	//   ....[48]....
        /*07a8*/ 	.word	0x00009980


	//   ....[49]....
        /*07ac*/ 	.word	0x000099b0


	//   ....[50]....
        /*07b0*/ 	.word	0x000099e0


	//   ....[51]....
        /*07b4*/ 	.word	0x00009a10


	//   ....[52]....
        /*07b8*/ 	.word	0x00009a40


	//   ....[53]....
        /*07bc*/ 	.word	0x00009ae0


	//   ....[54]....
        /*07c0*/ 	.word	0x00009b10


	//   ....[55]....
        /*07c4*/ 	.word	0x00009ba0


	//   ....[56]....
        /*07c8*/ 	.word	0x0000ab40


	//   ....[57]....
        /*07cc*/ 	.word	0x0000b6b0


	//   ....[58]....
        /*07d0*/ 	.word	0x0000b6d0


	//   ....[59]....
        /*07d4*/ 	.word	0x0000b760


	//   ....[60]....
        /*07d8*/ 	.word	0x0000b770


	//   ....[61]....
        /*07dc*/ 	.word	0x0000b7f0


	//   ....[62]....
        /*07e0*/ 	.word	0x0000b800


	//   ....[63]....
        /*07e4*/ 	.word	0x0000b880


	//   ....[64]....
        /*07e8*/ 	.word	0x0000b890


	//   ....[65]....
        /*07ec*/ 	.word	0x0000b910


	//   ....[66]....
        /*07f0*/ 	.word	0x0000b920


	//   ....[67]....
        /*07f4*/ 	.word	0x0000b9a0


	//   ....[68]....
        /*07f8*/ 	.word	0x0000b9b0


	//   ....[69]....
        /*07fc*/ 	.word	0x0000ba30


	//   ....[70]....
        /*0800*/ 	.word	0x0000ba40


	//   ....[71]....
        /*0804*/ 	.word	0x0000ba50


	//   ....[72]....
        /*0808*/ 	.word	0x0000baa0


	//   ....[73]....
        /*080c*/ 	.word	0x0000e770


	//   ....[74]....
        /*0810*/ 	.word	0x0000e7a0


	//   ....[75]....
        /*0814*/ 	.word	0x0000e7e0


	//   ....[76]....
        /*0818*/ 	.word	0x0000e810


	//   ....[77]....
        /*081c*/ 	.word	0x0000e840


	//   ....[78]....
        /*0820*/ 	.word	0x0000e870


	//   ....[79]....
        /*0824*/ 	.word	0x0000e8a0


	//   ....[80]....
        /*0828*/ 	.word	0x0000e8d0


	//   ....[81]....
        /*082c*/ 	.word	0x0000ea50


	//   ....[82]....
        /*0830*/ 	.word	0x0000ea80


	//   ....[83]....
        /*0834*/ 	.word	0x0000eab0


	//   ....[84]....
        /*0838*/ 	.word	0x0000eae0


	//   ....[85]....
        /*083c*/ 	.word	0x0000eb10


	//   ....[86]....
        /*0840*/ 	.word	0x0000eb40


	//   ....[87]....
        /*0844*/ 	.word	0x0000ec00


	//   ....[88]....
        /*0848*/ 	.word	0x0000ec20


	//   ....[89]....
        /*084c*/ 	.word	0x0000ec90


	//   ....[90]....
        /*0850*/ 	.word	0x0000f120


	//   ....[91]....
        /*0854*/ 	.word	0x0000f600


	//   ....[92]....
        /*0858*/ 	.word	0x0000f7b0


	//   ....[93]....
        /*085c*/ 	.word	0x0000f800


	//   ....[94]....
        /*0860*/ 	.word	0x0000f860


	//   ....[95]....
        /*0864*/ 	.word	0x0000f950


	//   ....[96]....
        /*0868*/ 	.word	0x0000f9b0


	//   ....[97]....
        /*086c*/ 	.word	0x0000faa0


	//   ....[98]....
        /*0870*/ 	.word	0x0000fb00


	//   ....[99]....
        /*0874*/ 	.word	0x0000fbf0


	//   ....[100]....
        /*0878*/ 	.word	0x0000fc50


	//   ....[101]....
        /*087c*/ 	.word	0x0000fd40


	//   ....[102]....
        /*0880*/ 	.word	0x0000fda0


	//   ....[103]....
        /*0884*/ 	.word	0x0000fe90


	//   ....[104]....
        /*0888*/ 	.word	0x0000fef0


	//   ....[105]....
        /*088c*/ 	.word	0x0000ffc0


	//   ....[106]....
        /*0890*/ 	.word	0x00010040


	//   ....[107]....
        /*0894*/ 	.word	0x00010110


	//   ....[108]....
        /*0898*/ 	.word	0x00010440


	//   ....[109]....
        /*089c*/ 	.word	0x000104e0


	//   ....[110]....
        /*08a0*/ 	.word	0x00010600


	//   ....[111]....
        /*08a4*/ 	.word	0x00010670


	//   ....[112]....
        /*08a8*/ 	.word	0x000106e0


	//   ....[113]....
        /*08ac*/ 	.word	0x00010750


	//   ....[114]....
        /*08b0*/ 	.word	0x000107c0


	//   ....[115]....
        /*08b4*/ 	.word	0x00010840


	//   ....[116]....
        /*08b8*/ 	.word	0x000108d0


	//   ....[117]....
        /*08bc*/ 	.word	0x00010970


	//   ....[118]....
        /*08c0*/ 	.word	0x000109e0


	//   ....[119]....
        /*08c4*/ 	.word	0x00010a50


	//   ....[120]....
        /*08c8*/ 	.word	0x00010ac0


	//   ....[121]....
        /*08cc*/ 	.word	0x00010b40


	//   ....[122]....
        /*08d0*/ 	.word	0x00010bb0


	//   ....[123]....
        /*08d4*/ 	.word	0x00010c50


	//   ....[124]....
        /*08d8*/ 	.word	0x00010ce0


	//   ....[125]....
        /*08dc*/ 	.word	0x00010e00


	//----- nvinfo : EIATTR_REG_RECONFIG
	.align		4
.L_205:
        /*08e0*/ 	.byte	0x01, 0x54
	.zero		2


	//----- nvinfo : EIATTR_SYSCALL_OFFSETS
	.align		4
        /*08e4*/ 	.byte	0x04, 0x46
        /*08e6*/ 	.short	(.L_207 - .L_206)


	//   ....[0]....
.L_206:
        /*08e8*/ 	.word	0x00001820


	//   ....[1]....
        /*08ec*/ 	.word	0x0000a730


	//   ....[2]....
        /*08f0*/ 	.word	0x0000a890


	//   ....[3]....
        /*08f4*/ 	.word	0x0000a990


	//   ....[4]....
        /*08f8*/ 	.word	0x0000b2c0


	//----- nvinfo : EIATTR_MBARRIER_INSTR_OFFSETS
	.align		4
.L_207:
        /*08fc*/ 	.byte	0x04, 0x39
        /*08fe*/ 	.short	(.L_209 - .L_208)


	//   ....[0]....
.L_208:
        /*0900*/ 	.word	0x00000270
        /*0904*/ 	.word	0x000000ff
        /*0908*/ 	.word	0x00022800
        /*090c*/ 	.short	0x0100
        /*090e*/ 	.byte	0x08
	.zero		1


	//   ....[1]....
        /*0910*/ 	.word	0x00000280
        /*0914*/ 	.word	0x000000ff
        /*0918*/ 	.word	0x00022820
        /*091c*/ 	.short	0x0100
        /*091e*/ 	.byte	0x08
	.zero		1


	//   ....[2]....
        /*0920*/ 	.word	0x00000370
        /*0924*/ 	.word	0x000000ff
        /*0928*/ 	.word	0x00022830
        /*092c*/ 	.short	0x0100
        /*092e*/ 	.byte	0x08
	.zero		1


	//   ....[3]....
        /*0930*/ 	.word	0x00000380
        /*0934*/ 	.word	0x000000ff
        /*0938*/ 	.word	0x00022840
        /*093c*/ 	.short	0x0100
        /*093e*/ 	.byte	0x08
	.zero		1


	//   ....[4]....
        /*0940*/ 	.word	0x00000390
        /*0944*/ 	.word	0x000000ff
        /*0948*/ 	.word	0x00022838
        /*094c*/ 	.short	0x0100
        /*094e*/ 	.byte	0x08
	.zero		1


	//   ....[5]....
        /*0950*/ 	.word	0x000003a0
        /*0954*/ 	.word	0x000000ff
        /*0958*/ 	.word	0x00022848
        /*095c*/ 	.short	0x0100
        /*095e*/ 	.byte	0x08
	.zero		1


	//   ....[6]....
        /*0960*/ 	.word	0x000004d0
        /*0964*/ 	.word	0x000000ff
        /*0968*/ 	.word	0x00022850
        /*096c*/ 	.short	0x0100
        /*096e*/ 	.byte	0x08
	.zero		1


	//   ....[7]....
        /*0970*/ 	.word	0x000004e0
        /*0974*/ 	.word	0x000000ff
        /*0978*/ 	.word	0x00022860
        /*097c*/ 	.short	0x0100
        /*097e*/ 	.byte	0x08
	.zero		1


	//   ....[8]....
        /*0980*/ 	.word	0x000004f0
        /*0984*/ 	.word	0x000000ff
        /*0988*/ 	.word	0x00022858
        /*098c*/ 	.short	0x0100
        /*098e*/ 	.byte	0x08
	.zero		1


	//   ....[9]....
        /*0990*/ 	.word	0x00000500
        /*0994*/ 	.word	0x000000ff
        /*0998*/ 	.word	0x00022868
        /*099c*/ 	.short	0x0100
        /*099e*/ 	.byte	0x08
	.zero		1


	//   ....[10]....
        /*09a0*/ 	.word	0x000005f0
        /*09a4*/ 	.word	0x000000ff
        /*09a8*/ 	.word	0x00022870
        /*09ac*/ 	.short	0x0100
        /*09ae*/ 	.byte	0x06
	.zero		1


	//   ....[11]....
        /*09b0*/ 	.word	0x00000600
        /*09b4*/ 	.word	0x000000ff
        /*09b8*/ 	.word	0x00022880
        /*09bc*/ 	.short	0x0100
        /*09be*/ 	.byte	0x06
	.zero		1


	//   ....[12]....
        /*09c0*/ 	.word	0x00000610
        /*09c4*/ 	.word	0x000000ff
        /*09c8*/ 	.word	0x00022878
        /*09cc*/ 	.short	0x0100
        /*09ce*/ 	.byte	0x06
	.zero		1


	//   ....[13]....
        /*09d0*/ 	.word	0x00000620
        /*09d4*/ 	.word	0x000000ff
        /*09d8*/ 	.word	0x00022888
        /*09dc*/ 	.short	0x0100
        /*09de*/ 	.byte	0x06
	.zero		1


	//   ....[14]....
        /*09e0*/ 	.word	0x00000750
        /*09e4*/ 	.word	0x000000ff
        /*09e8*/ 	.word	0x00022890
        /*09ec*/ 	.short	0x0100
        /*09ee*/ 	.byte	0x08
	.zero		1


	//   ....[15]....
        /*09f0*/ 	.word	0x00000760
        /*09f4*/ 	.word	0x000000ff
        /*09f8*/ 	.word	0x000228a0
        /*09fc*/ 	.short	0x0100
        /*09fe*/ 	.byte	0x08
	.zero		1


	//   ....[16]....
        /*0a00*/ 	.word	0x00000770
        /*0a04*/ 	.word	0x000000ff
        /*0a08*/ 	.word	0x00022898
        /*0a0c*/ 	.short	0x0100
        /*0a0e*/ 	.byte	0x08
	.zero		1


	//   ....[17]....
        /*0a10*/ 	.word	0x00000780
        /*0a14*/ 	.word	0x000000ff
        /*0a18*/ 	.word	0x000228a8
        /*0a1c*/ 	.short	0x0100
        /*0a1e*/ 	.byte	0x08
	.zero		1


	//   ....[18]....
        /*0a20*/ 	.word	0x000008b0
        /*0a24*/ 	.word	0x000000ff
        /*0a28*/ 	.word	0x000228b0
        /*0a2c*/ 	.short	0x0100
        /*0a2e*/ 	.byte	0x08
	.zero		1


	//   ....[19]....
        /*0a30*/ 	.word	0x000008c0
        /*0a34*/ 	.word	0x000000ff
        /*0a38*/ 	.word	0x000228c0
        /*0a3c*/ 	.short	0x0100
        /*0a3e*/ 	.byte	0x08
	.zero		1


	//   ....[20]....
        /*0a40*/ 	.word	0x000008d0
        /*0a44*/ 	.word	0x000000ff
        /*0a48*/ 	.word	0x000228b8
        /*0a4c*/ 	.short	0x0100
        /*0a4e*/ 	.byte	0x08
	.zero		1


	//   ....[21]....
        /*0a50*/ 	.word	0x000008e0
        /*0a54*/ 	.word	0x000000ff
        /*0a58*/ 	.word	0x000228c8
        /*0a5c*/ 	.short	0x0100
        /*0a5e*/ 	.byte	0x08
	.zero		1


	//   ....[22]....
        /*0a60*/ 	.word	0x000018d0
        /*0a64*/ 	.word	0x00000007
        /*0a68*/ 	.word	0x00022800
        /*0a6c*/ 	.short	0x010a
        /*0a6e*/ 	.byte	0x3f
	.zero		1


	//   ....[23]....
        /*0a70*/ 	.word	0x000019a0
        /*0a74*/ 	.word	0x00000005
        /*0a78*/ 	.word	0x00022830
        /*0a7c*/ 	.short	0x010a
        /*0a7e*/ 	.byte	0x3f
	.zero		1


	//   ....[24]....
        /*0a80*/ 	.word	0x000019e0
        /*0a84*/ 	.word	0x00000005
        /*0a88*/ 	.word	0x00022830
        /*0a8c*/ 	.short	0x010a
        /*0a8e*/ 	.byte	0x3f
	.zero		1


	//   ....[25]....
        /*0a90*/ 	.word	0x00003170
        /*0a94*/ 	.word	0x00000004
        /*0a98*/ 	.word	0x00000000
        /*0a9c*/ 	.short	0x0101
        /*0a9e*/ 	.byte	0x3f
	.zero		1


	//   ....[26]....
        /*0aa0*/ 	.word	0x000035d0
        /*0aa4*/ 	.word	0x00000005
        /*0aa8*/ 	.word	0x00022850
        /*0aac*/ 	.short	0x010a
        /*0aae*/ 	.byte	0x3f
	.zero		1


	//   ....[27]....
        /*0ab0*/ 	.word	0x00003610
        /*0ab4*/ 	.word	0x00000005
        /*0ab8*/ 	.word	0x00022850
        /*0abc*/ 	.short	0x010a
        /*0abe*/ 	.byte	0x3f
	.zero		1


	//   ....[28]....
        /*0ac0*/ 	.word	0x00003910
        /*0ac4*/ 	.word	0x00000005
        /*0ac8*/ 	.word	0x00000000
        /*0acc*/ 	.short	0x0101
        /*0ace*/ 	.byte	0x3f
	.zero		1


	//   ....[29]....
        /*0ad0*/ 	.word	0x00003a80
        /*0ad4*/ 	.word	0x000000ff
        /*0ad8*/ 	.word	0x00022830
        /*0adc*/ 	.short	0x010a
        /*0ade*/ 	.byte	0x17
	.zero		1


	//   ....[30]....
        /*0ae0*/ 	.word	0x00003ac0
        /*0ae4*/ 	.word	0x000000ff
        /*0ae8*/ 	.word	0x00022830
        /*0aec*/ 	.short	0x010a
        /*0aee*/ 	.byte	0x17
	.zero		1


	//   ....[31]....
        /*0af0*/ 	.word	0x00004c40
        /*0af4*/ 	.word	0x00000099
        /*0af8*/ 	.word	0x00000000
        /*0afc*/ 	.short	0x0101
        /*0afe*/ 	.byte	0x3f
	.zero		1


	//   ....[32]....
        /*0b00*/ 	.word	0x00005950
        /*0b04*/ 	.word	0x000000ff
        /*0b08*/ 	.word	0x00022850
        /*0b0c*/ 	.short	0x010a
        /*0b0e*/ 	.byte	0x17
	.zero		1


	//   ....[33]....
        /*0b10*/ 	.word	0x00005990
        /*0b14*/ 	.word	0x000000ff
        /*0b18*/ 	.word	0x00022850
        /*0b1c*/ 	.short	0x010a
        /*0b1e*/ 	.byte	0x17
	.zero		1


	//   ....[34]....
        /*0b20*/ 	.word	0x00005c70
        /*0b24*/ 	.word	0x000000b6
        /*0b28*/ 	.word	0x00000000
        /*0b2c*/ 	.short	0x0101
        /*0b2e*/ 	.byte	0x3f
	.zero		1


	//   ....[35]....
        /*0b30*/ 	.word	0x00008160
        /*0b34*/ 	.word	0x00000000
        /*0b38*/ 	.word	0x00000000
        /*0b3c*/ 	.short	0x0101
        /*0b3e*/ 	.byte	0x3f
	.zero		1


	//   ....[36]....
        /*0b40*/ 	.word	0x0000adc0
        /*0b44*/ 	.word	0x00000000
        /*0b48*/ 	.word	0x00022840
        /*0b4c*/ 	.short	0x010a
        /*0b4e*/ 	.byte	0x3f
	.zero		1


	//   ....[37]....
        /*0b50*/ 	.word	0x0000bb60
        /*0b54*/ 	.word	0x00000008
        /*0b58*/ 	.word	0x00022800
        /*0b5c*/ 	.short	0x0107
        /*0b5e*/ 	.byte	0x3f
	.zero		1


	//   ....[38]....
        /*0b60*/ 	.word	0x0000bc60
        /*0b64*/ 	.word	0x00000002
        /*0b68*/ 	.word	0x00022800
        /*0b6c*/ 	.short	0x0101
        /*0b6e*/ 	.byte	0x3f
	.zero		1


	//   ....[39]....
        /*0b70*/ 	.word	0x0000bc80
        /*0b74*/ 	.word	0x00000002
        /*0b78*/ 	.word	0x00022820
        /*0b7c*/ 	.short	0x010a
        /*0b7e*/ 	.byte	0x3f
	.zero		1


	//   ....[40]....
        /*0b80*/ 	.word	0x0000bd90
        /*0b84*/ 	.word	0x00000002
        /*0b88*/ 	.word	0x00022860
        /*0b8c*/ 	.short	0x010a
        /*0b8e*/ 	.byte	0x3f
	.zero		1


	//   ....[41]....
        /*0b90*/ 	.word	0x0000c6a0
        /*0b94*/ 	.word	0x00000003
        /*0b98*/ 	.word	0x00022840
        /*0b9c*/ 	.short	0x010a
        /*0b9e*/ 	.byte	0x3f
	.zero		1


	//   ....[42]....
        /*0ba0*/ 	.word	0x0000c900
        /*0ba4*/ 	.word	0x00000003
        /*0ba8*/ 	.word	0x00022860
        /*0bac*/ 	.short	0x010a
        /*0bae*/ 	.byte	0x3f
	.zero		1


	//   ....[43]....
        /*0bb0*/ 	.word	0x0000d1a0
        /*0bb4*/ 	.word	0x00000002
        /*0bb8*/ 	.word	0x00022840
        /*0bbc*/ 	.short	0x010a
        /*0bbe*/ 	.byte	0x3f
	.zero		1


	//   ....[44]....
        /*0bc0*/ 	.word	0x0000d3f0
        /*0bc4*/ 	.word	0x00000002
        /*0bc8*/ 	.word	0x00022860
        /*0bcc*/ 	.short	0x010a
        /*0bce*/ 	.byte	0x3f
	.zero		1


	//   ....[45]....
        /*0bd0*/ 	.word	0x0000dc00
        /*0bd4*/ 	.word	0x00000002
        /*0bd8*/ 	.word	0x00022840
        /*0bdc*/ 	.short	0x010a
        /*0bde*/ 	.byte	0x3f
	.zero		1


	//   ....[46]....
        /*0be0*/ 	.word	0x0000de60
        /*0be4*/ 	.word	0x00000002
        /*0be8*/ 	.word	0x00022860
        /*0bec*/ 	.short	0x010a
        /*0bee*/ 	.byte	0x3f
	.zero		1


	//   ....[47]....
        /*0bf0*/ 	.word	0x0000f0a0
        /*0bf4*/ 	.word	0x00000000
        /*0bf8*/ 	.word	0x00022820
        /*0bfc*/ 	.short	0x010a
        /*0bfe*/ 	.byte	0x3f
	.zero		1


	//   ....[48]....
        /*0c00*/ 	.word	0x0000f260
        /*0c04*/ 	.word	0x00000006
        /*0c08*/ 	.word	0x00000000
        /*0c0c*/ 	.short	0x010a
        /*0c0e*/ 	.byte	0x3f
	.zero		1


	//   ....[49]....
        /*0c10*/ 	.word	0x0000f2d0
        /*0c14*/ 	.word	0x00000007
        /*0c18*/ 	.word	0x00000000
        /*0c1c*/ 	.short	0x010a
        /*0c1e*/ 	.byte	0x3f
	.zero		1


	//   ....[50]....
        /*0c20*/ 	.word	0x0000f340
        /*0c24*/ 	.word	0x00000004
        /*0c28*/ 	.word	0x00000000
        /*0c2c*/ 	.short	0x010a
        /*0c2e*/ 	.byte	0x3f
	.zero		1


	//   ....[51]....
        /*0c30*/ 	.word	0x0000f370
        /*0c34*/ 	.word	0x00000003
        /*0c38*/ 	.word	0x00000000
        /*0c3c*/ 	.short	0x010a
        /*0c3e*/ 	.byte	0x3f
	.zero		1


	//   ....[52]....
        /*0c40*/ 	.word	0x0000f3d0
        /*0c44*/ 	.word	0x00000007
        /*0c48*/ 	.word	0x00022800
        /*0c4c*/ 	.short	0x010a
        /*0c4e*/ 	.byte	0x3f
	.zero		1


	//   ....[53]....
        /*0c50*/ 	.word	0x0000f420
        /*0c54*/ 	.word	0x00000005
        /*0c58*/ 	.word	0x00022830
        /*0c5c*/ 	.short	0x010a
        /*0c5e*/ 	.byte	0x3f
	.zero		1


	//   ....[54]....
        /*0c60*/ 	.word	0x0000f470
        /*0c64*/ 	.word	0x00000005
        /*0c68*/ 	.word	0x00022850
        /*0c6c*/ 	.short	0x010a
        /*0c6e*/ 	.byte	0x3f
	.zero		1


	//   ....[55]....
        /*0c70*/ 	.word	0x0000f4d0
        /*0c74*/ 	.word	0x00000000
        /*0c78*/ 	.word	0x00022830
        /*0c7c*/ 	.short	0x010a
        /*0c7e*/ 	.byte	0x3f
	.zero		1


	//   ....[56]....
        /*0c80*/ 	.word	0x0000f520
        /*0c84*/ 	.word	0x000000b6
        /*0c88*/ 	.word	0x00022850
        /*0c8c*/ 	.short	0x010a
        /*0c8e*/ 	.byte	0x3f
	.zero		1


	//   ....[57]....
        /*0c90*/ 	.word	0x0000f6c0
        /*0c94*/ 	.word	0x00000000
        /*0c98*/ 	.word	0x00022840
        /*0c9c*/ 	.short	0x010a
        /*0c9e*/ 	.byte	0x3f
	.zero		1


	//   ....[58]....
        /*0ca0*/ 	.word	0x00010160
        /*0ca4*/ 	.word	0x00000002
        /*0ca8*/ 	.word	0x00022820
        /*0cac*/ 	.short	0x010a
        /*0cae*/ 	.byte	0x3f
	.zero		1


	//   ....[59]....
        /*0cb0*/ 	.word	0x000101b0
        /*0cb4*/ 	.word	0x00000002
        /*0cb8*/ 	.word	0x00022860
        /*0cbc*/ 	.short	0x010a
        /*0cbe*/ 	.byte	0x3f
	.zero		1


	//   ....[60]....
        /*0cc0*/ 	.word	0x00010200
        /*0cc4*/ 	.word	0x00000003
        /*0cc8*/ 	.word	0x00022840
        /*0ccc*/ 	.short	0x010a
        /*0cce*/ 	.byte	0x3f
	.zero		1


	//   ....[61]....
        /*0cd0*/ 	.word	0x00010250
        /*0cd4*/ 	.word	0x00000003
        /*0cd8*/ 	.word	0x00022860
        /*0cdc*/ 	.short	0x010a
        /*0cde*/ 	.byte	0x3f
	.zero		1


	//   ....[62]....
        /*0ce0*/ 	.word	0x000102a0
        /*0ce4*/ 	.word	0x00000002
        /*0ce8*/ 	.word	0x00022840
        /*0cec*/ 	.short	0x010a
        /*0cee*/ 	.byte	0x3f
	.zero		1


	//   ....[63]....
        /*0cf0*/ 	.word	0x000102f0
        /*0cf4*/ 	.word	0x00000002
        /*0cf8*/ 	.word	0x00022860
        /*0cfc*/ 	.short	0x010a
        /*0cfe*/ 	.byte	0x3f
	.zero		1


	//   ....[64]....
        /*0d00*/ 	.word	0x00010340
        /*0d04*/ 	.word	0x00000002
        /*0d08*/ 	.word	0x00022840
        /*0d0c*/ 	.short	0x010a
        /*0d0e*/ 	.byte	0x3f
	.zero		1


	//   ....[65]....
        /*0d10*/ 	.word	0x00010390
        /*0d14*/ 	.word	0x00000002
        /*0d18*/ 	.word	0x00022860
        /*0d1c*/ 	.short	0x010a
        /*0d1e*/ 	.byte	0x3f
	.zero		1


	//   ....[66]....
        /*0d20*/ 	.word	0x00010d20
        /*0d24*/ 	.word	0x00000000
        /*0d28*/ 	.word	0x00022820
        /*0d2c*/ 	.short	0x010a
        /*0d2e*/ 	.byte	0x3f
	.zero		1


	//   ....[67]....
        /*0d30*/ 	.word	0x00010ec0
        /*0d34*/ 	.word	0x00000006
        /*0d38*/ 	.word	0x00000000
        /*0d3c*/ 	.short	0x010a
        /*0d3e*/ 	.byte	0x3f
	.zero		1


	//   ....[68]....
        /*0d40*/ 	.word	0x00010f10
        /*0d44*/ 	.word	0x00000007
        /*0d48*/ 	.word	0x00000000
        /*0d4c*/ 	.short	0x010a
        /*0d4e*/ 	.byte	0x3f
	.zero		1


	//   ....[69]....
        /*0d50*/ 	.word	0x00010f60
        /*0d54*/ 	.word	0x00000004
        /*0d58*/ 	.word	0x00000000
        /*0d5c*/ 	.short	0x010a
        /*0d5e*/ 	.byte	0x3f
	.zero		1


	//----- nvinfo : EIATTR_NUM_MBARRIERS
	.align		4
.L_209:
        /*0d60*/ 	.byte	0x03, 0x38
        /*0d62*/ 	.short	0x0016


	//----- nvinfo : EIATTR_EXIT_INSTR_OFFSETS
	.align		4
        /*0d64*/ 	.byte	0x04, 0x1c
        /*0d66*/ 	.short	(.L_211 - .L_210)


	//   ....[0]....
.L_210:
        /*0d68*/ 	.word	0x00000a80


	//   ....[1]....
        /*0d6c*/ 	.word	0x000094d0


	//   ....[2]....
        /*0d70*/ 	.word	0x0000f3c0


	//----- nvinfo : EIATTR_MAX_THREADS
	.align		4
.L_211:
        /*0d74*/ 	.byte	0x04, 0x05
        /*0d76*/ 	.short	(.L_213 - .L_212)
.L_212:
        /*0d78*/ 	.word	0x00000180
        /*0d7c*/ 	.word	0x00000001
        /*0d80*/ 	.word	0x00000001


	//----- nvinfo : EIATTR_CRS_STACK_SIZE
	.align		4
.L_213:
        /*0d84*/ 	.byte	0x04, 0x1e
        /*0d86*/ 	.short	(.L_215 - .L_214)
.L_214:
        /*0d88*/ 	.word	0x00000000


	//----- nvinfo : EIATTR_CBANK_PARAM_SIZE
	.align		4
.L_215:
        /*0d8c*/ 	.byte	0x03, 0x19
        /*0d8e*/ 	.short	0x0af0


	//----- nvinfo : EIATTR_PARAM_CBANK
	.align		4
        /*0d90*/ 	.byte	0x04, 0x0a
        /*0d92*/ 	.short	(.L_217 - .L_216)
	.align		4
.L_216:
        /*0d94*/ 	.word	index@(.nv.constant0._ZN7cutlass13device_kernelIN5flash11enable_sm90INS1_16FlashAttnFwdSm90INS1_25CollectiveMainloopFwdSm90ILi2EN4cute5tupleIJNS5_1CILi1EEES8_S8_EEENS6_IJNS7_ILi128EEENS7_ILi96EEENS7_ILi64EEEEEELi256ENS_10bfloat16_tEfNS_4arch4Sm90ELb0ELb0ELb1ELb1ELb0ELb0ELb0ELb1ELb0ELb1ELb0ELb0EEENS1_21CollectiveEpilogueFwdINS6_IJSA_NS7_ILi256EEESB_EEES9_SE_SG_Li256ELb1ELb1ELb0ELb0EEENS1_36VarlenDynamicPersistentTileSchedulerILi128ELi96ELi256ELi128ELb0ELb1ELb1ELb0ELb1ELb1EEEEEEEEEvNT_6ParamsE)
        /*0d98*/ 	.short	0x0210
        /*0d9a*/ 	.short	0x0af0


	//----- nvinfo : EIATTR_SW_WAR
	.align		4
.L_217:
        /*0d9c*/ 	.byte	0x04, 0x36
        /*0d9e*/ 	.short	(.L_219 - .L_218)
.L_218:
        /*0da0*/ 	.word	0x00000008
.L_219:


//--------------------- .nv.info._ZN7cutlass13device_kernelIN5flash11enable_sm90INS1_16FlashAttnFwdSm90INS1_25CollectiveMainloopFwdSm90ILi2EN4cute5tupleIJNS5_1CILi1EEES8_S8_EEENS6_IJNS7_ILi128EEENS7_ILi96EEENS7_ILi64EEEEEELi256ENS_10bfloat16_tEfNS_4arch4Sm90ELb0ELb0ELb1ELb1ELb0ELb1ELb0ELb1ELb0ELb1ELb0ELb0EEENS1_21CollectiveEpilogueFwdINS6_IJSA_NS7_ILi256EEESB_EEES9_SE_SG_Li256ELb1ELb1ELb0ELb0EEENS1_36VarlenDynamicPersistentTileSchedulerILi128ELi96ELi256ELi128ELb0ELb1ELb1ELb0ELb1ELb1EEEEEEEEEvNT_6ParamsE --------------------------
	.section	.nv.info._ZN7cutlass13device_kernelIN5flash11enable_sm90INS1_16FlashAttnFwdSm90INS1_25CollectiveMainloopFwdSm90ILi2EN4cute5tupleIJNS5_1CILi1EEES8_S8_EEENS6_IJNS7_ILi128EEENS7_ILi96EEENS7_ILi64EEEEEELi256ENS_10bfloat16_tEfNS_4arch4Sm90ELb0ELb0ELb1ELb1ELb0ELb1ELb0ELb1ELb0ELb1ELb0ELb0EEENS1_21CollectiveEpilogueFwdINS6_IJSA_NS7_ILi256EEESB_EEES9_SE_SG_Li256ELb1ELb1ELb0ELb0EEENS1_36VarlenDynamicPersistentTileSchedulerILi128ELi96ELi256ELi128ELb0ELb1ELb1ELb0ELb1ELb1EEEEEEEEEvNT_6ParamsE,"",@"SHT_CUDA_INFO"
	.sectionflags	@""
	.align	4


	//----- nvinfo : EIATTR_CUDA_API_VERSION
	.align		4
        /*0000*/ 	.byte	0x04, 0x37
        /*0002*/ 	.short	(.L_221 - .L_220)
.L_220:
        /*0004*/ 	.word	0x00000082


	//----- nvinfo : EIATTR_KPARAM_INFO
	.align		4
.L_221:
        /*0008*/ 	.byte	0x04, 0x17
        /*000a*/ 	.short	(.L_223 - .L_222)
.L_222:
        /*000c*/ 	.word	0x00000000
        /*0010*/ 	.short	0x0000
        /*0012*/ 	.short	0x0070
        /*0014*/ 	.byte	0x00, 0xf0, 0x01, 0x2a


	//----- nvinfo : EIATTR_SPARSE_MMA_MASK
	.align		4
.L_223:
        /*0018*/ 	.byte	0x03, 0x50
        /*001a*/ 	.short	0x0000


	//----- nvinfo : EIATTR_MAXREG_COUNT
	.align		4
        /*001c*/ 	.byte	0x03, 0x1b
        /*001e*/ 	.short	0x00a8


	//----- nvinfo : EIATTR_NUM_BARRIERS
	.align		4
        /*0020*/ 	.byte	0x02, 0x4c
        /*0022*/ 	.byte	0x10
	.zero		1


	//----- nvinfo : EIATTR_EXTERNS
	.align		4
        /*0024*/ 	.byte	0x04, 0x0f
        /*0026*/ 	.short	(.L_225 - .L_224)


	//   ....[0]....
	.align		4
.L_224:
        /*0028*/ 	.word	index@(__assertfail)


	//----- nvinfo : EIATTR_ANNOTATIONS
	.align		4
.L_225:
        /*002c*/ 	.byte	0x04, 0x55
        /*002e*/ 	.short	(.L_227 - .L_226)


	//   ....[0]....
.L_226:
        /* <DEDUP_REMOVED lines=91> */


	//----- nvinfo : EIATTR_MERCURY_ISA_VERSION
	.align		4
.L_227:
        /*05d0*/ 	.byte	0x03, 0x5f
        /*05d2*/ 	.short	0x0101


	//----- nvinfo : EIATTR_UNUSED_LOAD_BYTE_OFFSET
	.align		4
        /*05d4*/ 	.byte	0x04, 0x44
        /*05d6*/ 	.short	(.L_229 - .L_228)


	//   ....[0]....
.L_228:
        /*05d8*/ 	.word	0x00000ac0
        /*05dc*/ 	.word	0x0000fff0


	//   ....[1]....
        /*05e0*/ 	.word	0x0000d370
        /*05e4*/ 	.word	0x0000fff0


	//----- nvinfo : EIATTR_INT_WARP_WIDE_INSTR_OFFSETS
	.align		4
.L_229:
        /*05e8*/ 	.byte	0x04, 0x31
        /*05ea*/ 	.short	(.L_231 - .L_230)


	//   ....[0]....
.L_230:
        /*05ec*/ 	.word	0x00000180


	//   ....[1]....
        /*05f0*/ 	.word	0x00000220


	//   ....[2]....
        /*05f4*/ 	.word	0x00000290


	//   ....[3]....
        /*05f8*/ 	.word	0x00012730


	//   ....[4]....
        /*05fc*/ 	.word	0x000127c0


	//   ....[5]....
        /*0600*/ 	.word	0x00016760


	//   ....[6]....
        /*0604*/ 	.word	0x000167f0


	//----- nvinfo : EIATTR_COOP_GROUP_MASK_REGIDS
	.align		4
.L_231:
        /*0608*/ 	.byte	0x04, 0x29
        /*060a*/ 	.short	(.L_233 - .L_232)


	//   ....[0]....
.L_232:
        /*060c*/ 	.word	0xffffffff


	//   ....[1]....
        /*0610*/ 	.word	0xffffffff


	//   ....[2]....
        /*0614*/ 	.word	0xffffffff


	//   ....[3]....
        /*0618*/ 	.word	0xffffffff


	//   ....[4]....
        /*061c*/ 	.word	0xffffffff


	//   ....[5]....
        /*0620*/ 	.word	0xffffffff


	//   ....[6]....
        /*0624*/ 	.word	0xffffffff


	//   ....[7]....
        /*0628*/ 	.word	0xffffffff


	//   ....[8]....
        /*062c*/ 	.word	0xffffffff


	//   ....[9]....
        /*0630*/ 	.word	0xffffffff


	//   ....[10]....
        /*0634*/ 	.word	0xffffffff


	//   ....[11]....
        /*0638*/ 	.word	0xffffffff


	//   ....[12]....
        /*063c*/ 	.word	0xffffffff


	//   ....[13]....
        /*0640*/ 	.word	0xffffffff


	//   ....[14]....
        /*0644*/ 	.word	0xffffffff


	//   ....[15]....
        /*0648*/ 	.word	0xffffffff


	//   ....[16]....
        /*064c*/ 	.word	0xffffffff


	//   ....[17]....
        /*0650*/ 	.word	0xffffffff


	//   ....[18]....
        /*0654*/ 	.word	0xffffffff


	//   ....[19]....
        /*0658*/ 	.word	0xffffffff


	//   ....[20]....
        /*065c*/ 	.word	0xffffffff


	//   ....[21]....
        /*0660*/ 	.word	0xffffffff


	//   ....[22]....
        /*0664*/ 	.word	0xffffffff


	//   ....[23]....
        /*0668*/ 	.word	0xffffffff


	//   ....[24]....
        /*066c*/ 	.word	0xffffffff


	//   ....[25]....
        /*0670*/ 	.word	0xffffffff


	//   ....[26]....
        /*0674*/ 	.word	0xffffffff


	//   ....[27]....
        /*0678*/ 	.word	0xffffffff


	//   ....[28]....
        /*067c*/ 	.word	0xffffffff


	//   ....[29]....
        /*0680*/ 	.word	0xffffffff


	//   ....[30]....
        /*0684*/ 	.word	0xffffffff


	//   ....[31]....
        /*0688*/ 	.word	0xffffffff


	//   ....[32]....
        /*068c*/ 	.word	0xffffffff


	//   ....[33]....
        /*0690*/ 	.word	0xffffffff


	//   ....[34]....
        /*0694*/ 	.word	0xffffffff


	//   ....[35]....
        /*0698*/ 	.word	0xffffffff


	//   ....[36]....
        /*069c*/ 	.word	0xffffffff


	//   ....[37]....
        /*06a0*/ 	.word	0xffffffff


	//   ....[38]....
        /*06a4*/ 	.word	0xffffffff


	//   ....[39]....
        /*06a8*/ 	.word	0xffffffff


	//   ....[40]....
        /*06ac*/ 	.word	0xffffffff


	//   ....[41]....
        /*06b0*/ 	.word	0xffffffff


	//   ....[42]....
        /*06b4*/ 	.word	0xffffffff


	//   ....[43]....
        /*06b8*/ 	.word	0xffffffff


	//   ....[44]....
        /*06bc*/ 	.word	0xffffffff


	//   ....[45]....
        /*06c0*/ 	.word	0xffffffff


	//   ....[46]....
        /*06c4*/ 	.word	0xffffffff


	//   ....[47]....
        /*06c8*/ 	.word	0xffffffff


	//   ....[48]....
        /*06cc*/ 	.word	0xffffffff


	//   ....[49]....
        /*06d0*/ 	.word	0xffffffff


	//   ....[50]....
        /*06d4*/ 	.word	0xffffffff


	//   ....[51]....
        /*06d8*/ 	.word	0xffffffff


	//   ....[52]....
        /*06dc*/ 	.word	0xffffffff


	//   ....[53]....
        /*06e0*/ 	.word	0xffffffff


	//   ....[54]....
        /*06e4*/ 	.word	0xffffffff


	//   ....[55]....
        /*06e8*/ 	.word	0xffffffff


	//   ....[56]....
        /*06ec*/ 	.word	0xffffffff


	//   ....[57]....
        /*06f0*/ 	.word	0xffffffff


	//   ....[58]....
        /*06f4*/ 	.word	0xffffffff


	//   ....[59]....
        /*06f8*/ 	.word	0xffffffff


	//   ....[60]....
        /*06fc*/ 	.word	0xffffffff


	//   ....[61]....
        /*0700*/ 	.word	0xffffffff


	//   ....[62]....
        /*0704*/ 	.word	0xffffffff


	//   ....[63]....
        /*0708*/ 	.word	0xffffffff


	//   ....[64]....
        /*070c*/ 	.word	0xffffffff


	//   ....[65]....
        /*0710*/ 	.word	0xffffffff


	//   ....[66]....
        /*0714*/ 	.word	0xffffffff


	//   ....[67]....
        /*0718*/ 	.word	0xffffffff


	//   ....[68]....
        /*071c*/ 	.word	0xffffffff


	//   ....[69]....
        /*0720*/ 	.word	0xffffffff


	//   ....[70]....
        /*0724*/ 	.word	0xffffffff


	//   ....[71]....
        /*0728*/ 	.word	0xffffffff


	//   ....[72]....
        /*072c*/ 	.word	0xffffffff


	//   ....[73]....
        /*0730*/ 	.word	0xffffffff


	//   ....[74]....
        /*0734*/ 	.word	0xffffffff


	//   ....[75]....
        /*0738*/ 	.word	0xffffffff


	//   ....[76]....
        /*073c*/ 	.word	0xffffffff


	//   ....[77]....
        /*0740*/ 	.word	0xffffffff


	//   ....[78]....
        /*0744*/ 	.word	0xffffffff


	//   ....[79]....
        /*0748*/ 	.word	0xffffffff


	//   ....[80]....
        /*074c*/ 	.word	0xffffffff


	//   ....[81]....
        /*0750*/ 	.word	0xffffffff


	//   ....[82]....
        /*0754*/ 	.word	0xffffffff


	//   ....[83]....
        /*0758*/ 	.word	0xffffffff


	//   ....[84]....
        /*075c*/ 	.word	0xffffffff


	//   ....[85]....
        /*0760*/ 	.word	0xffffffff


	//   ....[86]....
        /*0764*/ 	.word	0xffffffff


	//   ....[87]....
        /*0768*/ 	.word	0xffffffff


	//   ....[88]....
        /*076c*/ 	.word	0xffffffff


	//   ....[89]....
        /*0770*/ 	.word	0xffffffff


	//   ....[90]....
        /*0774*/ 	.word	0xffffffff


	//   ....[91]....
        /*0778*/ 	.word	0xffffffff


	//   ....[92]....
        /*077c*/ 	.word	0xffffffff


	//   ....[93]....
        /*0780*/ 	.word	0xffffffff


	//   ....[94]....
        /*0784*/ 	.word	0xffffffff


	//   ....[95]....
        /*0788*/ 	.word	0xffffffff


	//   ....[96]....
        /*078c*/ 	.word	0xffffffff


	//   ....[97]....
        /*0790*/ 	.word	0xffffffff


	//   ....[98]....
        /*0794*/ 	.word	0xffffffff


	//   ....[99]....
        /*0798*/ 	.word	0xffffffff


	//   ....[100]....
        /*079c*/ 	.word	0x0500000f


	//   ....[101]....
        /*07a0*/ 	.word	0x0500000f


	//   ....[102]....
        /*07a4*/ 	.word	0x0500000f


	//   ....[103]....
        /*07a8*/ 	.word	0x0500000f


	//   ....[104]....
        /*07ac*/ 	.word	0x0500000f


	//   ....[105]....
        /*07b0*/ 	.word	0x0500000f


	//   ....[106]....
        /*07b4*/ 	.word	0x0500000f


	//   ....[107]....
        /*07b8*/ 	.word	0x0500000f


	//   ....[108]....
        /*07bc*/ 	.word	0x0500000f


	//   ....[109]....
        /*07c0*/ 	.word	0x0500000f


	//   ....[110]....
        /*07c4*/ 	.word	0x0500000f


	//   ....[111]....
        /*07c8*/ 	.word	0x0500000f


	//   ....[112]....
        /*07cc*/ 	.word	0x0500000f


	//   ....[113]....
        /*07d0*/ 	.word	0x0500000f


	//   ....[114]....
        /*07d4*/ 	.word	0x0500000f


	//   ....[115]....
        /*07d8*/ 	.word	0x0500000f


	//   ....[116]....
        /*07dc*/ 	.word	0x0500000f


	//   ....[117]....
        /*07e0*/ 	.word	0x0500000f


	//   ....[118]....
        /*07e4*/ 	.word	0x0500000f


	//   ....[119]....
        /*07e8*/ 	.word	0x0500000f


	//   ....[120]....
        /*07ec*/ 	.word	0x0500000f


	//   ....[121]....
        /*07f0*/ 	.word	0x0500000f


	//   ....[122]....
        /*07f4*/ 	.word	0x0500000f


	//   ....[123]....
        /*07f8*/ 	.word	0x0500000f


	//   ....[124]....
        /*07fc*/ 	.word	0x0500000f


	//   ....[125]....
        /*0800*/ 	.word	0x0500000f


	//   ....[126]....
        /*0804*/ 	.word	0x0500000f


	//   ....[127]....
        /*0808*/ 	.word	0x0500000f


	//   ....[128]....
        /*080c*/ 	.word	0x0500000f


	//   ....[129]....
        /*0810*/ 	.word	0x0500000f


	//   ....[130]....
        /*0814*/ 	.word	0x0500000f


	//   ....[131]....
        /*0818*/ 	.word	0x0500000f


	//   ....[132]....
        /*081c*/ 	.word	0x0500000f


	//   ....[133]....
        /*0820*/ 	.word	0x0500000f


	//   ....[134]....
        /*0824*/ 	.word	0x0500000f


	//   ....[135]....
        /*0828*/ 	.word	0x0500000f


	//   ....[136]....
        /*082c*/ 	.word	0x0500000f


	//   ....[137]....
        /*0830*/ 	.word	0x0500000f


	//   ....[138]....
        /*0834*/ 	.word	0x0500000f


	//   ....[139]....
        /*0838*/ 	.word	0x0500000f


	//   ....[140]....
        /*083c*/ 	.word	0x0500000f


	//   ....[141]....
        /*0840*/ 	.word	0x0500000f


	//   ....[142]....
        /*0844*/ 	.word	0x0500000f


	//   ....[143]....
        /*0848*/ 	.word	0x0500000f


	//   ....[144]....
        /*084c*/ 	.word	0x0500000f


	//   ....[145]....
        /*0850*/ 	.word	0x0500000f


	//   ....[146]....
        /*0854*/ 	.word	0x0500000f


	//   ....[147]....
        /*0858*/ 	.word	0x0500000f


	//   ....[148]....
        /*085c*/ 	.word	0x0500000f


	//   ....[149]....
        /*0860*/ 	.word	0x0500000f


	//   ....[150]....
        /*0864*/ 	.word	0x0500000f


	//   ....[151]....
        /*0868*/ 	.word	0x0500000f


	//   ....[152]....
        /*086c*/ 	.word	0x0500000f


	//----- nvinfo : EIATTR_COOP_GROUP_INSTR_OFFSETS
	.align		4
.L_233:
        /*0870*/ 	.byte	0x04, 0x28
        /*0872*/ 	.short	(.L_235 - .L_234)


	//   ....[0]....
.L_234:
        /*0874*/ 	.word	0x00000060


	//   ....[1]....
        /*0878*/ 	.word	0x00000190


	//   ....[2]....
        /*087c*/ 	.word	0x00000240


	//   ....[3]....
        /*0880*/ 	.word	0x00000400


	//   ....[4]....
        /*0884*/ 	.word	0x00000560


	//   ....[5]....
        /*0888*/ 	.word	0x00000680


	//   ....[6]....
        /*088c*/ 	.word	0x000007e0


	//   ....[7]....
        /*0890*/ 	.word	0x00005d20


	//   ....[8]....
        /*0894*/ 	.word	0x000062c0


	//   ....[9]....
        /*0898*/ 	.word	0x000062d0


	//   ....[10]....
        /*089c*/ 	.word	0x000062e0


	//   ....[11]....
        /*08a0*/ 	.word	0x000062f0


	//   ....[12]....
        /*08a4*/ 	.word	0x000072a0


	//   ....[13]....
        /*08a8*/ 	.word	0x000072b0


	//   ....[14]....
        /*08ac*/ 	.word	0x000072c0


	//   ....[15]....
        /*08b0*/ 	.word	0x000072d0


	//   ....[16]....
        /*08b4*/ 	.word	0x00009220


	//   ....[17]....
        /*08b8*/ 	.word	0x00009280


	//   ....[18]....
        /*08bc*/ 	.word	0x00009650


	//   ....[19]....
        /*08c0*/ 	.word	0x000096a0


	//   ....[20]....
        /*08c4*/ 	.word	0x0000acd0


	//   ....[21]....
        /*08c8*/ 	.word	0x0000ad40


	//   ....[22]....
        /*08cc*/ 	.word	0x0000b780


	//   ....[23]....
        /*08d0*/ 	.word	0x0000b7e0


	//   ....[24]....
        /*08d4*/ 	.word	0x0000c8f0


	//   ....[25]....
        /*08d8*/ 	.word	0x0000c960


	//   ....[26]....
        /*08dc*/ 	.word	0x0000c9b0


	//   ....[27]....
        /*08e0*/ 	.word	0x0000c9e0


	//   ....[28]....
        /*08e4*/ 	.word	0x0000e320


	//   ....[29]....
        /*08e8*/ 	.word	0x0000e360


	//   ....[30]....
        /*08ec*/ 	.word	0x0000e3a0


	//   ....[31]....
        /*08f0*/ 	.word	0x0000e3e0


	//   ....[32]....
        /*08f4*/ 	.word	0x0000ec80


	//   ....[33]....
        /*08f8*/ 	.word	0x0000ecc0


	//   ....[34]....
        /*08fc*/ 	.word	0x0000ee30


	//   ....[35]....
        /*0900*/ 	.word	0x0000ee50


	//   ....[36]....
        /*0904*/ 	.word	0x0000ef90


	//   ....[37]....
        /*0908*/ 	.word	0x0000efb0


	//   ....[38]....
        /*090c*/ 	.word	0x0000f100


	//   ....[39]....
        /*0910*/ 	.word	0x0000f120


	//   ....[40]....
        /*0914*/ 	.word	0x0000f980


	//   ....[41]....
        /*0918*/ 	.word	0x0000f990


	//   ....[42]....
        /*091c*/ 	.word	0x0000fb70


	//   ....[43]....
        /*0920*/ 	.word	0x0000fb80


	//   ....[44]....
        /*0924*/ 	.word	0x0000fd50


	//   ....[45]....
        /*0928*/ 	.word	0x0000fd60


	//   ....[46]....
        /*092c*/ 	.word	0x0000ff30


	//   ....[47]....
        /*0930*/ 	.word	0x0000ff40


	//   ....[48]....
        /*0934*/ 	.word	0x00010160


	//   ....[49]....
        /*0938*/ 	.word	0x00010350


	//   ....[50]....
        /*093c*/ 	.word	0x00010380


	//   ....[51]....
        /*0940*/ 	.word	0x000103b0


	//   ....[52]....
        /*0944*/ 	.word	0x000103e0


	//   ....[53]....
        /*0948*/ 	.word	0x00010410


	//   ....[54]....
        /*094c*/ 	.word	0x00010440


	//   ....[55]....
        /*0950*/ 	.word	0x000105b0


	//   ....[56]....
        /*0954*/ 	.word	0x000105e0


	//   ....[57]....
        /*0958*/ 	.word	0x00010610


	//   ....[58]....
        /*095c*/ 	.word	0x00010640


	//   ....[59]....
        /*0960*/ 	.word	0x00010670


	//   ....[60]....
        /*0964*/ 	.word	0x000106a0


	//   ....[61]....
        /*0968*/ 	.word	0x00010740


	//   ....[62]....
        /*096c*/ 	.word	0x00010770


	//   ....[63]....
        /*0970*/ 	.word	0x00010800


	//   ....[64]....
        /*0974*/ 	.word	0x00011350


	//   ....[65]....
        /*0978*/ 	.word	0x00012d40


	//   ....[66]....
        /*097c*/ 	.word	0x00013900


	//   ....[67]....
        /*0980*/ 	.word	0x00013910


	//   ....[68]....
        /*0984*/ 	.word	0x000139b0


	//   ....[69]....
        /*0988*/ 	.word	0x000139c0


	//   ....[70]....
        /*098c*/ 	.word	0x00013a40


	//   ....[71]....
        /*0990*/ 	.word	0x00013a50


	//   ....[72]....
        /*0994*/ 	.word	0x00013ad0


	//   ....[73]....
        /*0998*/ 	.word	0x00013ae0


	//   ....[74]....
        /*099c*/ 	.word	0x00013b60


	//   ....[75]....
        /*09a0*/ 	.word	0x00013b70


	//   ....[76]....
        /*09a4*/ 	.word	0x00013bf0


	//   ....[77]....
        /*09a8*/ 	.word	0x00013c00


	//   ....[78]....
        /*09ac*/ 	.word	0x00013c80


	//   ....[79]....
        /*09b0*/ 	.word	0x00013c90


	//   ....[80]....
        /*09b4*/ 	.word	0x00013ce0


	//   ....[81]....
        /*09b8*/ 	.word	0x00013d00


	//   ....[82]....
        /*09bc*/ 	.word	0x000169f0


	//   ....[83]....
        /*09c0*/ 	.word	0x00016a50


	//   ....[84]....
        /*09c4*/ 	.word	0x00016a80


	//   ....[85]....
        /*09c8*/ 	.word	0x00016ab0


	//   ....[86]....
        /*09cc*/ 	.word	0x00016ae0


	//   ....[87]....
        /*09d0*/ 	.word	0x00016b10


	//   ....[88]....
        /*09d4*/ 	.word	0x00016b40


	//   ....[89]....
        /*09d8*/ 	.word	0x00016b50


	//   ....[90]....
        /*09dc*/ 	.word	0x00016cd0


	//   ....[91]....
        /*09e0*/ 	.word	0x00016d00


	//   ....[92]....
        /*09e4*/ 	.word	0x00016d30


	//   ....[93]....
        /*09e8*/ 	.word	0x00016d60


	//   ....[94]....
        /*09ec*/ 	.word	0x00016d90


	//   ....[95]....
        /*09f0*/ 	.word	0x00016dc0


	//   ....[96]....
        /*09f4*/ 	.word	0x00016e80


	//   ....[97]....
        /*09f8*/ 	.word	0x00016ea0


	//   ....[98]....
        /*09fc*/ 	.word	0x00016f10


	//   ....[99]....
        /*0a00*/ 	.word	0x000173a0


	//   ....[100]....
        /*0a04*/ 	.word	0x000177e0


	//   ....[101]....
        /*0a08*/ 	.word	0x00017880


	//   ....[102]....
        /*0a0c*/ 	.word	0x00017910


	//   ....[103]....
        /*0a10*/ 	.word	0x00017960


	//   ....[104]....
        /*0a14*/ 	.word	0x000179b0


	//   ....[105]....
        /*0a18*/ 	.word	0x00017a90


	//   ....[106]....
        /*0a1c*/ 	.word	0x00017b20


	//   ....[107]....
        /*0a20*/ 	.word	0x00017b70


	//   ....[108]....
        /*0a24*/ 	.word	0x00017bc0


	//   ....[109]....
        /*0a28*/ 	.word	0x00017dd0


	//   ....[110]....
        /*0a2c*/ 	.word	0x00017e20


	//   ....[111]....
        /*0a30*/ 	.word	0x00017eb0


	//   ....[112]....
        /*0a34*/ 	.word	0x00017f40


	//   ....[113]....
        /*0a38*/ 	.word	0x00017fd0


	//   ....[114]....
        /*0a3c*/ 	.word	0x00018060


	//   ....[115]....
        /*0a40*/ 	.word	0x000180f0


	//   ....[116]....
        /*0a44*/ 	.word	0x00018180


	//   ....[117]....
        /*0a48*/ 	.word	0x00018240


	//   ....[118]....
        /*0a4c*/ 	.word	0x00018530


	//   ....[119]....
        /*0a50*/ 	.word	0x00018710


	//   ....[120]....
        /*0a54*/ 	.word	0x00018760


	//   ....[121]....
        /*0a58*/ 	.word	0x000187c0


	//   ....[122]....
        /*0a5c*/ 	.word	0x000188b0


	//   ....[123]....
        /*0a60*/ 	.word	0x00018910


	//   ....[124]....
        /*0a64*/ 	.word	0x00018a00


	//   ....[125]....
        /*0a68*/ 	.word	0x00018a60


	//   ....[126]....
        /*0a6c*/ 	.word	0x00018b50


	//   ....[127]....
        /*0a70*/ 	.word	0x00018bb0


	//   ....[128]....
        /*0a74*/ 	.word	0x00018ca0


	//   ....[129]....
        /*0a78*/ 	.word	0x00018d00


	//   ....[130]....
        /*0a7c*/ 	.word	0x00018df0


	//   ....[131]....
        /*0a80*/ 	.word	0x00018e50


	//   ....[132]....
        /*0a84*/ 	.word	0x00018f30


	//   ....[133]....
        /*0a88*/ 	.word	0x00018f90


	//   ....[134]....
        /*0a8c*/ 	.word	0x00019060


	//   ....[135]....
        /*0a90*/ 	.word	0x00019390


	//   ....[136]....
        /*0a94*/ 	.word	0x00019430


	//   ....[137]....
        /*0a98*/ 	.word	0x00019550


	//   ....[138]....
        /*0a9c*/ 	.word	0x000195d0


	//   ....[139]....
        /*0aa0*/ 	.word	0x00019650


	//   ....[140]....
        /*0aa4*/ 	.word	0x000196d0


	//   ....[141]....
        /*0aa8*/ 	.word	0x00019750


	//   ....[142]....
        /*0aac*/ 	.word	0x000197e0


	//   ....[143]....
        /*0ab0*/ 	.word	0x00019880


	//   ....[144]....
        /*0ab4*/ 	.word	0x00019920


	//   ....[145]....
        /*0ab8*/ 	.word	0x000199a0


	//   ....[146]....
        /*0abc*/ 	.word	0x00019a20


	//   ....[147]....
        /*0ac0*/ 	.word	0x00019aa0


	//   ....[148]....
        /*0ac4*/ 	.word	0x00019b30


	//   ....[149]....
        /*0ac8*/ 	.word	0x00019bb0


	//   ....[150]....
        /*0acc*/ 	.word	0x00019c50


	//   ....[151]....
        /*0ad0*/ 	.word	0x00019ce0


	//   ....[152]....
        /*0ad4*/ 	.word	0x00019e10


	//----- nvinfo : EIATTR_REG_RECONFIG
	.align		4
.L_235:
        /*0ad8*/ 	.byte	0x01, 0x54
	.zero		2


	//----- nvinfo : EIATTR_SYSCALL_OFFSETS
	.align		4
        /*0adc*/ 	.byte	0x04, 0x46
        /*0ade*/ 	.short	(.L_237 - .L_236)


	//   ....[0]....
.L_236:
        /*0ae0*/ 	.word	0x000017c0


	//   ....[1]....
        /*0ae4*/ 	.word	0x00001910


	//   ....[2]....
        /*0ae8*/ 	.word	0x00005ec0


	//   ....[3]....
        /*0aec*/ 	.word	0x00006230


	//   ....[4]....
        /*0af0*/ 	.word	0x00012930


	//   ....[5]....
        /*0af4*/ 	.word	0x00012a90


	//   ....[6]....
        /*0af8*/ 	.word	0x00012b90


	//   ....[7]....
        /*0afc*/ 	.word	0x00013500


	//----- nvinfo : EIATTR_MBARRIER_INSTR_OFFSETS
	.align		4
.L_237:
        /*0b00*/ 	.byte	0x04, 0x39
        /*0b02*/ 	.short	(.L_239 - .L_238)


	//   ....[0]....
.L_238:
        /*0b04*/ 	.word	0x000002b0
        /*0b08*/ 	.word	0x000000ff
        /*0b0c*/ 	.word	0x00022800
        /*0b10*/ 	.short	0x0100
        /*0b12*/ 	.byte	0x08
	.zero		1


	//   ....[1]....
        /*0b14*/ 	.word	0x000002c0
        /*0b18*/ 	.word	0x000000ff
        /*0b1c*/ 	.word	0x00022820
        /*0b20*/ 	.short	0x0100
        /*0b22*/ 	.byte	0x08
	.zero		1


	//   ....[2]....
        /*0b24*/ 	.word	0x000003b0
        /*0b28*/ 	.word	0x000000ff
        /*0b2c*/ 	.word	0x00022830
        /*0b30*/ 	.short	0x0100
        /*0b32*/ 	.byte	0x08
	.zero		1


	//   ....[3]....
        /*0b34*/ 	.word	0x000003c0
        /*0b38*/ 	.word	0x000000ff
        /*0b3c*/ 	.word	0x00022840
        /*0b40*/ 	.short	0x0100
        /*0b42*/ 	.byte	0x08
	.zero		1


	//   ....[4]....
        /*0b44*/ 	.word	0x000003d0
        /*0b48*/ 	.word	0x000000ff
        /*0b4c*/ 	.word	0x00022838
        /*0b50*/ 	.short	0x0100
        /*0b52*/ 	.byte	0x08
	.zero		1


	//   ....[5]....
        /*0b54*/ 	.word	0x000003e0
        /*0b58*/ 	.word	0x000000ff
        /*0b5c*/ 	.word	0x00022848
        /*0b60*/ 	.short	0x0100
        /*0b62*/ 	.byte	0x08
	.zero		1


	//   ....[6]....
        /*0b64*/ 	.word	0x00000510
        /*0b68*/ 	.word	0x000000ff
        /*0b6c*/ 	.word	0x00022850
        /*0b70*/ 	.short	0x0100
        /*0b72*/ 	.byte	0x08
	.zero		1


	//   ....[7]....
        /*0b74*/ 	.word	0x00000520
        /*0b78*/ 	.word	0x000000ff
        /*0b7c*/ 	.word	0x00022860
        /*0b80*/ 	.short	0x0100
        /*0b82*/ 	.byte	0x08
	.zero		1


	//   ....[8]....
        /*0b84*/ 	.word	0x00000530
        /*0b88*/ 	.word	0x000000ff
        /*0b8c*/ 	.word	0x00022858
        /*0b90*/ 	.short	0x0100
        /*0b92*/ 	.byte	0x08
	.zero		1


	//   ....[9]....
        /*0b94*/ 	.word	0x00000540
        /*0b98*/ 	.word	0x000000ff
        /*0b9c*/ 	.word	0x00022868
        /*0ba0*/ 	.short	0x0100
        /*0ba2*/ 	.byte	0x08
	.zero		1


	//   ....[10]....
        /*0ba4*/ 	.word	0x00000630
        /*0ba8*/ 	.word	0x000000ff
        /*0bac*/ 	.word	0x00022870
        /*0bb0*/ 	.short	0x0100
        /*0bb2*/ 	.byte	0x06
	.zero		1


	//   ....[11]....
        /*0bb4*/ 	.word	0x00000640
        /*0bb8*/ 	.word	0x000000ff
        /*0bbc*/ 	.word	0x00022880
        /*0bc0*/ 	.short	0x0100
        /*0bc2*/ 	.byte	0x06
	.zero		1


	//   ....[12]....
        /*0bc4*/ 	.word	0x00000650
        /*0bc8*/ 	.word	0x000000ff
        /*0bcc*/ 	.word	0x00022878
        /*0bd0*/ 	.short	0x0100
        /*0bd2*/ 	.byte	0x06
	.zero		1


	//   ....[13]....
        /*0bd4*/ 	.word	0x00000660
        /*0bd8*/ 	.word	0x000000ff
        /*0bdc*/ 	.word	0x00022888
        /*0be0*/ 	.short	0x0100
        /*0be2*/ 	.byte	0x06
	.zero		1


	//   ....[14]....
        /*0be4*/ 	.word	0x00000790
        /*0be8*/ 	.word	0x000000ff
        /*0bec*/ 	.word	0x00022890
        /*0bf0*/ 	.short	0x0100
        /*0bf2*/ 	.byte	0x08
	.zero		1


	//   ....[15]....
        /*0bf4*/ 	.word	0x000007a0
        /*0bf8*/ 	.word	0x000000ff
        /*0bfc*/ 	.word	0x000228a0
        /*0c00*/ 	.short	0x0100
        /*0c02*/ 	.byte	0x08
	.zero		1


	//   ....[16]....
        /*0c04*/ 	.word	0x000007b0
        /*0c08*/ 	.word	0x000000ff
        /*0c0c*/ 	.word	0x00022898
        /*0c10*/ 	.short	0x0100
        /*0c12*/ 	.byte	0x08
	.zero		1


	//   ....[17]....
        /*0c14*/ 	.word	0x000007c0
        /*0c18*/ 	.word	0x000000ff
        /*0c1c*/ 	.word	0x000228a8
        /*0c20*/ 	.short	0x0100
        /*0c22*/ 	.byte	0x08
	.zero		1


	//   ....[18]....
        /*0c24*/ 	.word	0x000008f0
        /*0c28*/ 	.word	0x000000ff
        /*0c2c*/ 	.word	0x000228b0
        /*0c30*/ 	.short	0x0100
        /*0c32*/ 	.byte	0x08
	.zero		1


	//   ....[19]....
        /*0c34*/ 	.word	0x00000900
        /*0c38*/ 	.word	0x000000ff
        /*0c3c*/ 	.word	0x000228c0
        /*0c40*/ 	.short	0x0100
        /*0c42*/ 	.byte	0x08
	.zero		1


	//   ....[20]....
        /*0c44*/ 	.word	0x00000910
        /*0c48*/ 	.word	0x000000ff
        /*0c4c*/ 	.word	0x000228b8
        /*0c50*/ 	.short	0x0100
        /*0c52*/ 	.byte	0x08
	.zero		1


	//   ....[21]....
        /*0c54*/ 	.word	0x00000920
        /*0c58*/ 	.word	0x000000ff
        /*0c5c*/ 	.word	0x000228c8
        /*0c60*/ 	.short	0x0100
        /*0c62*/ 	.byte	0x08
	.zero		1


	//   ....[22]....
        /*0c64*/ 	.word	0x00002b90
        /*0c68*/ 	.word	0x00000061
        /*0c6c*/ 	.word	0x00022890
        /*0c70*/ 	.short	0x010a
        /*0c72*/ 	.byte	0x3f
	.zero		1


	//   ....[23]....
        /*0c74*/ 	.word	0x00003e60
        /*0c78*/ 	.word	0x00000061
        /*0c7c*/ 	.word	0x00022890
        /*0c80*/ 	.short	0x010a
        /*0c82*/ 	.byte	0x3f
	.zero		1


	//   ....[24]....
        /*0c84*/ 	.word	0x00004f50
        /*0c88*/ 	.word	0x00000061
        /*0c8c*/ 	.word	0x00022890
        /*0c90*/ 	.short	0x010a
        /*0c92*/ 	.byte	0x3f
	.zero		1


	//   ....[25]....
        /*0c94*/ 	.word	0x00005160
        /*0c98*/ 	.word	0x0000001c
        /*0c9c*/ 	.word	0x00000000
        /*0ca0*/ 	.short	0x0101
        /*0ca2*/ 	.byte	0x3f
	.zero		1


	//   ....[26]....
        /*0ca4*/ 	.word	0x000051a0
        /*0ca8*/ 	.word	0x00000061
        /*0cac*/ 	.word	0x000228b0
        /*0cb0*/ 	.short	0x010a
        /*0cb2*/ 	.byte	0x3f
	.zero		1


	//   ....[27]....
        /*0cb4*/ 	.word	0x000057f0
        /*0cb8*/ 	.word	0x00000061
        /*0cbc*/ 	.word	0x00000000
        /*0cc0*/ 	.short	0x0101
        /*0cc2*/ 	.byte	0x3f
	.zero		1


	//   ....[28]....
        /*0cc4*/ 	.word	0x00005f50
        /*0cc8*/ 	.word	0x00000012
        /*0ccc*/ 	.word	0x00022800
        /*0cd0*/ 	.short	0x010a
        /*0cd2*/ 	.byte	0x3f
	.zero		1


	//   ....[29]....
        /*0cd4*/ 	.word	0x00005fa0
        /*0cd8*/ 	.word	0x00000012
        /*0cdc*/ 	.word	0x00022800
        /*0ce0*/ 	.short	0x010a
        /*0ce2*/ 	.byte	0x3f
	.zero		1


	//   ....[30]....
        /*0ce4*/ 	.word	0x00006540
        /*0ce8*/ 	.word	0x00000012
        /*0cec*/ 	.word	0x00022800
        /*0cf0*/ 	.short	0x010a
        /*0cf2*/ 	.byte	0x3f
	.zero		1


	//   ....[31]....
        /*0cf4*/ 	.word	0x00007490
        /*0cf8*/ 	.word	0x00000012
        /*0cfc*/ 	.word	0x00022800
        /*0d00*/ 	.short	0x010a
        /*0d02*/ 	.byte	0x3f
	.zero		1


	//   ....[32]....
        /*0d04*/ 	.word	0x000082b0
        /*0d08*/ 	.word	0x0000000e
        /*0d0c*/ 	.word	0x00022830
        /*0d10*/ 	.short	0x010a
        /*0d12*/ 	.byte	0x3f
	.zero		1


	//   ....[33]....
        /*0d14*/ 	.word	0x00008350
        /*0d18*/ 	.word	0x0000000e
        /*0d1c*/ 	.word	0x00022830
        /*0d20*/ 	.short	0x010a
        /*0d22*/ 	.byte	0x3f
	.zero		1


	//   ....[34]....
        /*0d24*/ 	.word	0x00009ad0
        /*0d28*/ 	.word	0x00000003
        /*0d2c*/ 	.word	0x00000000
        /*0d30*/ 	.short	0x0101
        /*0d32*/ 	.byte	0x3f
	.zero		1


	//   ....[35]....
        /*0d34*/ 	.word	0x00009fe0
        /*0d38*/ 	.word	0x0000000e
        /*0d3c*/ 	.word	0x00022850
        /*0d40*/ 	.short	0x010a
        /*0d42*/ 	.byte	0x3f
	.zero		1


	//   ....[36]....
        /*0d44*/ 	.word	0x0000a030
        /*0d48*/ 	.word	0x0000000e
        /*0d4c*/ 	.word	0x00022850
        /*0d50*/ 	.short	0x010a
        /*0d52*/ 	.byte	0x3f
	.zero		1


	//   ....[37]....
        /*0d54*/ 	.word	0x0000a3f0
        /*0d58*/ 	.word	0x0000000e
        /*0d5c*/ 	.word	0x00000000
        /*0d60*/ 	.short	0x0101
        /*0d62*/ 	.byte	0x3f
	.zero		1


	//   ....[38]....
        /*0d64*/ 	.word	0x0000a500
        /*0d68*/ 	.word	0x0000000f
        /*0d6c*/ 	.word	0x00022830
        /*0d70*/ 	.short	0x010a
        /*0d72*/ 	.byte	0x3f
	.zero		1


	//   ....[39]....
        /*0d74*/ 	.word	0x0000a560
        /*0d78*/ 	.word	0x0000000f
        /*0d7c*/ 	.word	0x00022830
        /*0d80*/ 	.short	0x010a
        /*0d82*/ 	.byte	0x3f
	.zero		1


	//   ....[40]....
        /*0d84*/ 	.word	0x0000be60
        /*0d88*/ 	.word	0x00000003
        /*0d8c*/ 	.word	0x00000000
        /*0d90*/ 	.short	0x0101
        /*0d92*/ 	.byte	0x3f
	.zero		1


	//   ....[41]....
        /*0d94*/ 	.word	0x0000c4d0
        /*0d98*/ 	.word	0x0000000f
        /*0d9c*/ 	.word	0x00022850
        /*0da0*/ 	.short	0x010a
        /*0da2*/ 	.byte	0x3f
	.zero		1


	//   ....[42]....
        /*0da4*/ 	.word	0x0000c520
        /*0da8*/ 	.word	0x0000000f
        /*0dac*/ 	.word	0x00022850
        /*0db0*/ 	.short	0x010a
        /*0db2*/ 	.byte	0x3f
	.zero		1


	//   ....[43]....
        /*0db4*/ 	.word	0x0000c8c0
        /*0db8*/ 	.word	0x0000000f
        /*0dbc*/ 	.word	0x00000000
        /*0dc0*/ 	.short	0x0101
        /*0dc2*/ 	.byte	0x3f
	.zero		1


	//   ....[44]....
        /*0dc4*/ 	.word	0x0000ec70
        /*0dc8*/ 	.word	0x00000000
        /*0dcc*/ 	.word	0x00000000
        /*0dd0*/ 	.short	0x0101
        /*0dd2*/ 	.byte	0x3f
	.zero		1


	//   ....[45]....
        /*0dd4*/ 	.word	0x00011440
        /*0dd8*/ 	.word	0x00000006
        /*0ddc*/ 	.word	0x00022820
        /*0de0*/ 	.short	0x010a
        /*0de2*/ 	.byte	0x3f
	.zero		1


	//   ....[46]....
        /*0de4*/ 	.word	0x00011530
        /*0de8*/ 	.word	0x00000004
        /*0dec*/ 	.word	0x000228a0
        /*0df0*/ 	.short	0x010a
        /*0df2*/ 	.byte	0x3f
	.zero		1


	//   ....[47]....
        /*0df4*/ 	.word	0x00011780
        /*0df8*/ 	.word	0x00000004
        /*0dfc*/ 	.word	0x000228c0
        /*0e00*/ 	.short	0x010a
        /*0e02*/ 	.byte	0x3f
	.zero		1


	//   ....[48]....
        /*0e04*/ 	.word	0x00011e40
        /*0e08*/ 	.word	0x00000005
        /*0e0c*/ 	.word	0x000228a0
        /*0e10*/ 	.short	0x010a
        /*0e12*/ 	.byte	0x3f
	.zero		1


	//   ....[49]....
        /*0e14*/ 	.word	0x00012080
        /*0e18*/ 	.word	0x00000005
        /*0e1c*/ 	.word	0x000228c0
        /*0e20*/ 	.short	0x010a
        /*0e22*/ 	.byte	0x3f
	.zero		1


	//   ....[50]....
        /*0e24*/ 	.word	0x00012fe0
        /*0e28*/ 	.word	0x00000000
        /*0e2c*/ 	.word	0x00022840
        /*0e30*/ 	.short	0x010a
        /*0e32*/ 	.byte	0x3f
	.zero		1


	//   ....[51]....
        /*0e34*/ 	.word	0x00013de0
        /*0e38*/ 	.word	0x00000009
        /*0e3c*/ 	.word	0x00022800
        /*0e40*/ 	.short	0x0107
        /*0e42*/ 	.byte	0x3f
	.zero		1


	//   ....[52]....
        /*0e44*/ 	.word	0x00013ee0
        /*0e48*/ 	.word	0x00000002
        /*0e4c*/ 	.word	0x00022800
        /*0e50*/ 	.short	0x0101
        /*0e52*/ 	.byte	0x3f
	.zero		1


	//   ....[53]....
        /*0e54*/ 	.word	0x00013f00
        /*0e58*/ 	.word	0x00000002
        /*0e5c*/ 	.word	0x00022820
        /*0e60*/ 	.short	0x010a
        /*0e62*/ 	.byte	0x3f
	.zero		1


	//   ....[54]....
        /*0e64*/ 	.word	0x00014010
        /*0e68*/ 	.word	0x00000002
        /*0e6c*/ 	.word	0x00022860
        /*0e70*/ 	.short	0x010a
        /*0e72*/ 	.byte	0x3f
	.zero		1


	//   ....[55]....
        /*0e74*/ 	.word	0x00014920
        /*0e78*/ 	.word	0x00000002
        /*0e7c*/ 	.word	0x00022840
        /*0e80*/ 	.short	0x010a
        /*0e82*/ 	.byte	0x3f
	.zero		1


	//   ....[56]....
        /*0e84*/ 	.word	0x00014b80
        /*0e88*/ 	.word	0x00000002
        /*0e8c*/ 	.word	0x00022860
        /*0e90*/ 	.short	0x010a
        /*0e92*/ 	.byte	0x3f
	.zero		1


	//   ....[57]....
        /*0e94*/ 	.word	0x00015420
        /*0e98*/ 	.word	0x00000003
        /*0e9c*/ 	.word	0x00022840
        /*0ea0*/ 	.short	0x010a
        /*0ea2*/ 	.byte	0x3f
	.zero		1


	//   ....[58]....
        /*0ea4*/ 	.word	0x00015670
        /*0ea8*/ 	.word	0x00000003
        /*0eac*/ 	.word	0x00022860
        /*0eb0*/ 	.short	0x010a
        /*0eb2*/ 	.byte	0x3f
	.zero		1


	//   ....[59]....
        /*0eb4*/ 	.word	0x00015e80
        /*0eb8*/ 	.word	0x00000003
        /*0ebc*/ 	.word	0x00022840
        /*0ec0*/ 	.short	0x010a
        /*0ec2*/ 	.byte	0x3f
	.zero		1


	//   ....[60]....
        /*0ec4*/ 	.word	0x000160e0
        /*0ec8*/ 	.word	0x00000003
        /*0ecc*/ 	.word	0x00022860
        /*0ed0*/ 	.short	0x010a
        /*0ed2*/ 	.byte	0x3f
	.zero		1


	//   ....[61]....
        /*0ed4*/ 	.word	0x00017320
        /*0ed8*/ 	.word	0x00000000
        /*0edc*/ 	.word	0x00022820
        /*0ee0*/ 	.short	0x010a
        /*0ee2*/ 	.byte	0x3f
	.zero		1


	//   ....[62]....
        /*0ee4*/ 	.word	0x000174d0
        /*0ee8*/ 	.word	0x00000006
        /*0eec*/ 	.word	0x00000000
        /*0ef0*/ 	.short	0x010a
        /*0ef2*/ 	.byte	0x3f
	.zero		1


	//   ....[63]....
        /*0ef4*/ 	.word	0x00017540
        /*0ef8*/ 	.word	0x00000007
        /*0efc*/ 	.word	0x00000000
        /*0f00*/ 	.short	0x010a
        /*0f02*/ 	.byte	0x3f
	.zero		1


	//   ....[64]....
        /*0f04*/ 	.word	0x000175b0
        /*0f08*/ 	.word	0x00000004
        /*0f0c*/ 	.word	0x00000000
        /*0f10*/ 	.short	0x010a
        /*0f12*/ 	.byte	0x3f
	.zero		1


	//   ....[65]....
        /*0f14*/ 	.word	0x000175e0
        /*0f18*/ 	.word	0x00000003
        /*0f1c*/ 	.word	0x00000000
        /*0f20*/ 	.short	0x010a
        /*0f22*/ 	.byte	0x3f
	.zero		1


	//   ....[66]....
        /*0f24*/ 	.word	0x00017640
        /*0f28*/ 	.word	0x00000061
        /*0f2c*/ 	.word	0x00022890
        /*0f30*/ 	.short	0x010a
        /*0f32*/ 	.byte	0x3f
	.zero		1


	//   ....[67]....
        /*0f34*/ 	.word	0x00017690
        /*0f38*/ 	.word	0x00000061
        /*0f3c*/ 	.word	0x00022890
        /*0f40*/ 	.short	0x010a
        /*0f42*/ 	.byte	0x3f
	.zero		1


	//   ....[68]....
        /*0f44*/ 	.word	0x000176e0
        /*0f48*/ 	.word	0x00000061
        /*0f4c*/ 	.word	0x00022890
        /*0f50*/ 	.short	0x010a
        /*0f52*/ 	.byte	0x3f
	.zero		1


	//   ....[69]....
        /*0f54*/ 	.word	0x00017730
        /*0f58*/ 	.word	0x00000061
        /*0f5c*/ 	.word	0x000228b0
        /*0f60*/ 	.short	0x010a
        /*0f62*/ 	.byte	0x3f
	.zero		1


	//   ....[70]....
        /*0f64*/ 	.word	0x000179e0
        /*0f68*/ 	.word	0x00000012
        /*0f6c*/ 	.word	0x00022800
        /*0f70*/ 	.short	0x010a
        /*0f72*/ 	.byte	0x3f
	.zero		1


	//   ....[71]....
        /*0f74*/ 	.word	0x00017bf0
        /*0f78*/ 	.word	0x00000012
        /*0f7c*/ 	.word	0x00022800
        /*0f80*/ 	.short	0x010a
        /*0f82*/ 	.byte	0x3f
	.zero		1


	//   ....[72]....
        /*0f84*/ 	.word	0x00017c40
        /*0f88*/ 	.word	0x0000000e
        /*0f8c*/ 	.word	0x00022830
        /*0f90*/ 	.short	0x010a
        /*0f92*/ 	.byte	0x3f
	.zero		1


	//   ....[73]....
        /*0f94*/ 	.word	0x00017c90
        /*0f98*/ 	.word	0x0000000e
        /*0f9c*/ 	.word	0x00022850
        /*0fa0*/ 	.short	0x010a
        /*0fa2*/ 	.byte	0x3f
	.zero		1


	//   ....[74]....
        /*0fa4*/ 	.word	0x00017ce0
        /*0fa8*/ 	.word	0x0000000f
        /*0fac*/ 	.word	0x00022830
        /*0fb0*/ 	.short	0x010a
        /*0fb2*/ 	.byte	0x3f
	.zero		1


	//   ....[75]....
        /*0fb4*/ 	.word	0x00017d30
        /*0fb8*/ 	.word	0x0000000f
        /*0fbc*/ 	.word	0x00022850
        /*0fc0*/ 	.short	0x010a
        /*0fc2*/ 	.byte	0x3f
	.zero		1


	//   ....[76]....
        /*0fc4*/ 	.word	0x00018310
        /*0fc8*/ 	.word	0x00000005
        /*0fcc*/ 	.word	0x00022820
        /*0fd0*/ 	.short	0x010a
        /*0fd2*/ 	.byte	0x3f
	.zero		1


	//   ....[77]....
        /*0fd4*/ 	.word	0x00018360
        /*0fd8*/ 	.word	0x00000004
        /*0fdc*/ 	.word	0x000228a0
        /*0fe0*/ 	.short	0x010a
        /*0fe2*/ 	.byte	0x3f
	.zero		1


	//   ....[78]....
        /*0fe4*/ 	.word	0x000183b0
        /*0fe8*/ 	.word	0x00000004
        /*0fec*/ 	.word	0x000228c0
        /*0ff0*/ 	.short	0x010a
        /*0ff2*/ 	.byte	0x3f
	.zero		1


	//   ....[79]....
        /*0ff4*/ 	.word	0x00018400
        /*0ff8*/ 	.word	0x00000005
        /*0ffc*/ 	.word	0x000228a0
        /*1000*/ 	.short	0x010a
        /*1002*/ 	.byte	0x3f
	.zero		1


	//   ....[80]....
        /*1004*/ 	.word	0x00018450
        /*1008*/ 	.word	0x00000005
        /*100c*/ 	.word	0x000228c0
        /*1010*/ 	.short	0x010a
        /*1012*/ 	.byte	0x3f
	.zero		1


	//   ....[81]....
        /*1014*/ 	.word	0x000185f0
        /*1018*/ 	.word	0x00000000
        /*101c*/ 	.word	0x00022840
        /*1020*/ 	.short	0x010a
        /*1022*/ 	.byte	0x3f
	.zero		1


	//   ....[82]....
        /*1024*/ 	.word	0x000190b0
        /*1028*/ 	.word	0x00000002
        /*102c*/ 	.word	0x00022820
        /*1030*/ 	.short	0x010a
        /*1032*/ 	.byte	0x3f
	.zero		1


	//   ....[83]....
        /*1034*/ 	.word	0x00019100
        /*1038*/ 	.word	0x00000002
        /*103c*/ 	.word	0x00022860
        /*1040*/ 	.short	0x010a
        /*1042*/ 	.byte	0x3f
	.zero		1


	//   ....[84]....
        /*1044*/ 	.word	0x00019150
        /*1048*/ 	.word	0x00000002
        /*104c*/ 	.word	0x00022840
        /*1050*/ 	.short	0x010a
        /*1052*/ 	.byte	0x3f
	.zero		1


	//   ....[85]....
        /*1054*/ 	.word	0x000191a0
        /*1058*/ 	.word	0x00000002
        /*105c*/ 	.word	0x00022860
        /*1060*/ 	.short	0x010a
        /*1062*/ 	.byte	0x3f
	.zero		1


	//   ....[86]....
        /*1064*/ 	.word	0x000191f0
        /*1068*/ 	.word	0x00000003
        /*106c*/ 	.word	0x00022840
        /*1070*/ 	.short	0x010a
        /*1072*/ 	.byte	0x3f
	.zero		1


	//   ....[87]....
        /*1074*/ 	.word	0x00019240
        /*1078*/ 	.word	0x00000003
        /*107c*/ 	.word	0x00022860
        /*1080*/ 	.short	0x010a
        /*1082*/ 	.byte	0x3f
	.zero		1


	//   ....[88]....
        /*1084*/ 	.word	0x00019290
        /*1088*/ 	.word	0x00000003
        /*108c*/ 	.word	0x00022840
        /*1090*/ 	.short	0x010a
        /*1092*/ 	.byte	0x3f
	.zero		1


	//   ....[89]....
        /*1094*/ 	.word	0x000192e0
        /*1098*/ 	.word	0x00000003
        /*109c*/ 	.word	0x00022860
        /*10a0*/ 	.short	0x010a
        /*10a2*/ 	.byte	0x3f
	.zero		1


	//   ....[90]....
        /*10a4*/ 	.word	0x00019d30
        /*10a8*/ 	.word	0x00000000
        /*10ac*/ 	.word	0x00022820
        /*10b0*/ 	.short	0x010a
        /*10b2*/ 	.byte	0x3f
	.zero		1


	//   ....[91]....
        /*10b4*/ 	.word	0x00019ed0
        /*10b8*/ 	.word	0x00000006
        /*10bc*/ 	.word	0x00000000
        /*10c0*/ 	.short	0x010a
        /*10c2*/ 	.byte	0x3f
	.zero		1


	//   ....[92]....
        /*10c4*/ 	.word	0x00019f20
        /*10c8*/ 	.word	0x00000007
        /*10cc*/ 	.word	0x00000000
        /*10d0*/ 	.short	0x010a
        /*10d2*/ 	.byte	0x3f
	.zero		1


	//   ....[93]....
        /*10d4*/ 	.word	0x00019f70
        /*10d8*/ 	.word	0x00000004
        /*10dc*/ 	.word	0x00000000
        /*10e0*/ 	.short	0x010a
        /*10e2*/ 	.byte	0x3f
	.zero		1


	//----- nvinfo : EIATTR_NUM_MBARRIERS
	.align		4
.L_239:
        /*10e4*/ 	.byte	0x03, 0x38
        /*10e6*/ 	.short	0x0016


	//----- nvinfo : EIATTR_EXIT_INSTR_OFFSETS
	.align		4
        /*10e8*/ 	.byte	0x04, 0x1c
        /*10ea*/ 	.short	(.L_241 - .L_240)


	//   ....[0]....
.L_240:
        /*10ec*/ 	.word	0x00017630


	//----- nvinfo : EIATTR_MAX_THREADS
	.align		4
.L_241:
        /*10f0*/ 	.byte	0x04, 0x05
        /*10f2*/ 	.short	(.L_243 - .L_242)
.L_242:
        /*10f4*/ 	.word	0x00000180
        /*10f8*/ 	.word	0x00000001
        /*10fc*/ 	.word	0x00000001


	//----- nvinfo : EIATTR_CRS_STACK_SIZE
	.align		4
.L_243:
        /*1100*/ 	.byte	0x04, 0x1e
        /*1102*/ 	.short	(.L_245 - .L_244)
.L_244:
        /*1104*/ 	.word	0x00000000


	//----- nvinfo : EIATTR_CBANK_PARAM_SIZE
	.align		4
.L_245:
        /*1108*/ 	.byte	0x03, 0x19
        /*110a*/ 	.short	0x0af0


	//----- nvinfo : EIATTR_PARAM_CBANK
	.align		4
        /*110c*/ 	.byte	0x04, 0x0a
        /*110e*/ 	.short	(.L_247 - .L_246)
	.align		4
.L_246:
        /*1110*/ 	.word	index@(.nv.constant0._ZN7cutlass13device_kernelIN5flash11enable_sm90INS1_16FlashAttnFwdSm90INS1_25CollectiveMainloopFwdSm90ILi2EN4cute5tupleIJNS5_1CILi1EEES8_S8_EEENS6_IJNS7_ILi128EEENS7_ILi96EEENS7_ILi64EEEEEELi256ENS_10bfloat16_tEfNS_4arch4Sm90ELb0ELb0ELb1ELb1ELb0ELb1ELb0ELb1ELb0ELb1ELb0ELb0EEENS1_21CollectiveEpilogueFwdINS6_IJSA_NS7_ILi256EEESB_EEES9_SE_SG_Li256ELb1ELb1ELb0ELb0EEENS1_36VarlenDynamicPersistentTileSchedulerILi128ELi96ELi256ELi128ELb0ELb1ELb1ELb0ELb1ELb1EEEEEEEEEvNT_6ParamsE)
        /*1114*/ 	.short	0x0210
        /*1116*/ 	.short	0x0af0


	//----- nvinfo : EIATTR_SW_WAR
	.align		4
.L_247:
        /*1118*/ 	.byte	0x04, 0x36
        /*111a*/ 	.short	(.L_249 - .L_248)
.L_248:
        /*111c*/ 	.word	0x00000008
.L_249:


//--------------------- .nv.info._ZN7cutlass13device_kernelIN5flash11enable_sm90INS1_16FlashAttnFwdSm90INS1_25CollectiveMainloopFwdSm90ILi2EN4cute5tupleIJNS5_1CILi1EEES8_S8_EEENS6_IJNS7_ILi128EEENS7_ILi96EEENS7_ILi64EEEEEELi256ENS_10bfloat16_tEfNS_4arch4Sm90ELb0ELb0ELb1ELb1ELb0ELb0ELb1ELb1ELb0ELb1ELb0ELb0EEENS1_21CollectiveEpilogueFwdINS6_IJSA_NS7_ILi256EEESB_EEES9_SE_SG_Li256ELb1ELb1ELb0ELb0EEENS1_36VarlenDynamicPersistentTileSchedulerILi128ELi96ELi256ELi128ELb0ELb1ELb1ELb0ELb1ELb1EEEEEEEEEvNT_6ParamsE --------------------------
	.section	.nv.info._ZN7cutlass13device_kernelIN5flash11enable_sm90INS1_16FlashAttnFwdSm90INS1_25CollectiveMainloopFwdSm90ILi2EN4cute5tupleIJNS5_1CILi1EEES8_S8_EEENS6_IJNS7_ILi128EEENS7_ILi96EEENS7_ILi64EEEEEELi256ENS_10bfloat16_tEfNS_4arch4Sm90ELb0ELb0ELb1ELb1ELb0ELb0ELb1ELb1ELb0ELb1ELb0ELb0EEENS1_21CollectiveEpilogueFwdINS6_IJSA_NS7_ILi256EEESB_EEES9_SE_SG_Li256ELb1ELb1ELb0ELb0EEENS1_36VarlenDynamicPersistentTileSchedulerILi128ELi96ELi256ELi128ELb0ELb1ELb1ELb0ELb1ELb1EEEEEEEEEvNT_6ParamsE,"",@"SHT_CUDA_INFO"
	.sectionflags	@""
	.align	4


	//----- nvinfo : EIATTR_CUDA_API_VERSION
	.align		4
        /*0000*/ 	.byte	0x04, 0x37
        /*0002*/ 	.short	(.L_251 - .L_250)
.L_250:
        /*0004*/ 	.word	0x00000082


	//----- nvinfo : EIATTR_KPARAM_INFO
	.align		4
.L_251:
        /*0008*/ 	.byte	0x04, 0x17
        /*000a*/ 	.short	(.L_253 - .L_252)
.L_252:
        /*000c*/ 	.word	0x00000000
        /*0010*/ 	.short	0x0000
        /*0012*/ 	.short	0x0070
        /*0014*/ 	.byte	0x00, 0xf0, 0x01, 0x2e


	//----- nvinfo : EIATTR_SPARSE_MMA_MASK
	.align		4
.L_253:
        /*0018*/ 	.byte	0x03, 0x50
        /*001a*/ 	.short	0x0000


	//----- nvinfo : EIATTR_MAXREG_COUNT
	.align		4
        /*001c*/ 	.byte	0x03, 0x1b
        /*001e*/ 	.short	0x00a8


	//----- nvinfo : EIATTR_NUM_BARRIERS
	.align		4
        /*0020*/ 	.byte	0x02, 0x4c
        /*0022*/ 	.byte	0x10
	.zero		1


	//----- nvinfo : EIATTR_EXTERNS
	.align		4
        /*0024*/ 	.byte	0x04, 0x0f
        /*0026*/ 	.short	(.L_255 - .L_254)


	//   ....[0]....
	.align		4
.L_254:
        /*0028*/ 	.word	index@(__assertfail)


	//----- nvinfo : EIATTR_ANNOTATIONS
	.align		4
.L_255:
        /*002c*/ 	.byte	0x04, 0x55
        /*002e*/ 	.short	(.L_257 - .L_256)


	//   ....[0]....
.L_256:
        /* <DEDUP_REMOVED lines=99> */


	//----- nvinfo : EIATTR_MERCURY_ISA_VERSION
	.align		4
.L_257:
        /*0650*/ 	.byte	0x03, 0x5f
        /*0652*/ 	.short	0x0101


	//----- nvinfo : EIATTR_UNUSED_LOAD_BYTE_OFFSET
	.align		4
        /*0654*/ 	.byte	0x04, 0x44
        /*0656*/ 	.short	(.L_259 - .L_258)


	//   ....[0]....
.L_258:
        /*0658*/ 	.word	0x00000a80
        /*065c*/ 	.word	0x0000fff0


	//   ....[1]....
        /*0660*/ 	.word	0x00007650
        /*0664*/ 	.word	0x0000fff0


	//----- nvinfo : EIATTR_INT_WARP_WIDE_INSTR_OFFSETS
	.align		4
.L_259:
        /*0668*/ 	.byte	0x04, 0x31
        /*066a*/ 	.short	(.L_261 - .L_260)


	//   ....[0]....
.L_260:
        /*066c*/ 	.word	0x00000130


	//   ....[1]....
        /*0670*/ 	.word	0x00000170


	//   ....[2]....
        /*0674*/ 	.word	0x000001e0


	//   ....[3]....
        /*0678*/ 	.word	0x000001f0


	//   ....[4]....
        /*067c*/ 	.word	0x0000b580


	//   ....[5]....
        /*0680*/ 	.word	0x0000b610


	//   ....[6]....
        /*0684*/ 	.word	0x00010220


	//   ....[7]....
        /*0688*/ 	.word	0x000102b0


	//----- nvinfo : EIATTR_COOP_GROUP_MASK_REGIDS
	.align		4
.L_261:
        /*068c*/ 	.byte	0x04, 0x29
        /*068e*/ 	.short	(.L_263 - .L_262)


	//   ....[0]....
.L_262:
        /*0690*/ 	.word	0xffffffff


	//   ....[1]....
        /*0694*/ 	.word	0xffffffff


	//   ....[2]....
        /*0698*/ 	.word	0xffffffff


	//   ....[3]....
        /*069c*/ 	.word	0xffffffff


	//   ....[4]....
        /*06a0*/ 	.word	0xffffffff


	//   ....[5]....
        /*06a4*/ 	.word	0xffffffff


	//   ....[6]....
        /*06a8*/ 	.word	0xffffffff


	//   ....[7]....
        /*06ac*/ 	.word	0xffffffff


	//   ....[8]....
        /*06b0*/ 	.word	0xffffffff


	//   ....[9]....
        /*06b4*/ 	.word	0xffffffff


	//   ....[10]....
        /*06b8*/ 	.word	0xffffffff


	//   ....[11]....
        /*06bc*/ 	.word	0xffffffff


	//   ....[12]....
        /*06c0*/ 	.word	0xffffffff


	//   ....[13]....
        /*06c4*/ 	.word	0xffffffff


	//   ....[14]....
        /*06c8*/ 	.word	0xffffffff


	//   ....[15]....
        /*06cc*/ 	.word	0xffffffff


	//   ....[16]....
        /*06d0*/ 	.word	0xffffffff


	//   ....[17]....
        /*06d4*/ 	.word	0xffffffff


	//   ....[18]....
        /*06d8*/ 	.word	0xffffffff


	//   ....[19]....
        /*06dc*/ 	.word	0xffffffff


	//   ....[20]....
        /*06e0*/ 	.word	0xffffffff


	//   ....[21]....
        /*06e4*/ 	.word	0xffffffff


	//   ....[22]....
        /*06e8*/ 	.word	0xffffffff


	//   ....[23]....
        /*06ec*/ 	.word	0xffffffff


	//   ....[24]....
        /*06f0*/ 	.word	0xffffffff


	//   ....[25]....
        /*06f4*/ 	.word	0xffffffff


	//   ....[26]....
        /*06f8*/ 	.word	0xffffffff


	//   ....[27]....
        /*06fc*/ 	.word	0xffffffff


	//   ....[28]....
        /*0700*/ 	.word	0xffffffff


	//   ....[29]....
        /*0704*/ 	.word	0xffffffff


	//   ....[30]....
        /*0708*/ 	.word	0xffffffff


	//   ....[31]....
        /*070c*/ 	.word	0xffffffff


	//   ....[32]....
        /*0710*/ 	.word	0xffffffff


	//   ....[33]....
        /*0714*/ 	.word	0xffffffff


	//   ....[34]....
        /*0718*/ 	.word	0xffffffff


	//   ....[35]....
        /*071c*/ 	.word	0xffffffff


	//   ....[36]....
        /*0720*/ 	.word	0xffffffff


	//   ....[37]....
        /*0724*/ 	.word	0xffffffff


	//   ....[38]....
        /*0728*/ 	.word	0xffffffff


	//   ....[39]....
        /*072c*/ 	.word	0xffffffff


	//   ....[40]....
        /*0730*/ 	.word	0xffffffff


	//   ....[41]....
        /*0734*/ 	.word	0xffffffff


	//   ....[42]....
        /*0738*/ 	.word	0xffffffff


	//   ....[43]....
        /*073c*/ 	.word	0xffffffff


	//   ....[44]....
        /*0740*/ 	.word	0xffffffff


	//   ....[45]....
        /*0744*/ 	.word	0xffffffff


	//   ....[46]....
        /*0748*/ 	.word	0xffffffff


	//   ....[47]....
        /*074c*/ 	.word	0xffffffff


	//   ....[48]....
        /*0750*/ 	.word	0xffffffff


	//   ....[49]....
        /*0754*/ 	.word	0xffffffff


	//   ....[50]....
        /*0758*/ 	.word	0xffffffff


	//   ....[51]....
        /*075c*/ 	.word	0xffffffff


	//   ....[52]....
        /*0760*/ 	.word	0xffffffff


	//   ....[53]....
        /*0764*/ 	.word	0xffffffff


	//   ....[54]....
        /*0768*/ 	.word	0xffffffff


	//   ....[55]....
        /*076c*/ 	.word	0xffffffff


	//   ....[56]....
        /*0770*/ 	.word	0xffffffff


	//   ....[57]....
        /*0774*/ 	.word	0xffffffff


	//   ....[58]....
        /*0778*/ 	.word	0xffffffff


	//   ....[59]....
        /*077c*/ 	.word	0xffffffff


	//   ....[60]....
        /*0780*/ 	.word	0xffffffff


	//   ....[61]....
        /*0784*/ 	.word	0xffffffff


	//   ....[62]....
        /*0788*/ 	.word	0xffffffff


	//   ....[63]....
        /*078c*/ 	.word	0xffffffff


	//   ....[64]....
        /*0790*/ 	.word	0xffffffff


	//   ....[65]....
        /*0794*/ 	.word	0xffffffff


	//   ....[66]....
        /*0798*/ 	.word	0xffffffff


	//   ....[67]....
        /*079c*/ 	.word	0xffffffff


	//   ....[68]....
        /*07a0*/ 	.word	0xffffffff


	//   ....[69]....
        /*07a4*/ 	.word	0xffffffff


	//   ....[70]....
        /*07a8*/ 	.word	0xffffffff


	//   ....[71]....
        /*07ac*/ 	.word	0xffffffff


	//   ....[72]....
        /*07b0*/ 	.word	0xffffffff


	//   ....[73]....
        /*07b4*/ 	.word	0xffffffff


	//   ....[74]....
        /*07b8*/ 	.word	0xffffffff


	//   ....[75]....
        /*07bc*/ 	.word	0xffffffff


	//   ....[76]....
        /*07c0*/ 	.word	0xffffffff


	//   ....[77]....
        /*07c4*/ 	.word	0xffffffff


	//   ....[78]....
        /*07c8*/ 	.word	0xffffffff


	//   ....[79]....
        /*07cc*/ 	.word	0xffffffff


	//   ....[80]....
        /*07d0*/ 	.word	0xffffffff


	//   ....[81]....
        /*07d4*/ 	.word	0xffffffff


	//   ....[82]....
        /*07d8*/ 	.word	0xffffffff


	//   ....[83]....
        /*07dc*/ 	.word	0xffffffff


	//   ....[84]....
        /*07e0*/ 	.word	0xffffffff


	//   ....[85]....
        /*07e4*/ 	.word	0xffffffff


	//   ....[86]....
        /*07e8*/ 	.word	0xffffffff


	//   ....[87]....
        /*07ec*/ 	.word	0xffffffff


	//   ....[88]....
        /*07f0*/ 	.word	0xffffffff


	//   ....[89]....
        /*07f4*/ 	.word	0xffffffff


	//   ....[90]....
        /*07f8*/ 	.word	0xffffffff


	//   ....[91]....
        /*07fc*/ 	.word	0xffffffff


	//   ....[92]....
        /*0800*/ 	.word	0xffffffff


	//   ....[93]....
        /*0804*/ 	.word	0xffffffff


	//   ....[94]....
        /*0808*/ 	.word	0xffffffff


	//   ....[95]....
        /*080c*/ 	.word	0xffffffff


	//   ....[96]....
        /*0810*/ 	.word	0xffffffff


	//   ....[97]....
        /*0814*/ 	.word	0xffffffff


	//   ....[98]....
        /*0818*/ 	.word	0xffffffff


	//   ....[99]....
        /*081c*/ 	.word	0xffffffff


	//   ....[100]....
        /*0820*/ 	.word	0xffffffff


	//   ....[101]....
        /*0824*/ 	.word	0xffffffff


	//   ....[102]....
        /*0828*/ 	.word	0xffffffff


	//   ....[103]....
        /*082c*/ 	.word	0xffffffff


	//   ....[104]....
        /*0830*/ 	.word	0xffffffff


	//   ....[105]....
        /*0834*/ 	.word	0xffffffff


	//   ....[106]....
        /*0838*/ 	.word	0xffffffff


	//   ....[107]....
        /*083c*/ 	.word	0x0500000f


	//   ....[108]....
        /*0840*/ 	.word	0x0500000f


	//   ....[109]....
        /*0844*/ 	.word	0x0500000f


	//   ....[110]....
        /*0848*/ 	.word	0x0500000f


	//   ....[111]....
        /*084c*/ 	.word	0x0500000f


	//   ....[112]....
        /*0850*/ 	.word	0x0500000f


	//   ....[113]....
        /*0854*/ 	.word	0x0500000f


	//   ....[114]....
        /*0858*/ 	.word	0x0500000f


	//   ....[115]....
        /*085c*/ 	.word	0x0500000f


	//   ....[116]....
        /*0860*/ 	.word	0x0500000f


	//   ....[117]....
        /*0864*/ 	.word	0x0500000f


	//   ....[118]....
        /*0868*/ 	.word	0x0500000f


	//   ....[119]....
        /*086c*/ 	.word	0x0500000f


	//   ....[120]....
        /*0870*/ 	.word	0x0500000f


	//   ....[121]....
        /*0874*/ 	.word	0x0500000f


	//   ....[122]....
        /*0878*/ 	.word	0x0500000f


	//   ....[123]....
        /*087c*/ 	.word	0x0500000f


	//   ....[124]....
        /*0880*/ 	.word	0x0500000f


	//   ....[125]....
        /*0884*/ 	.word	0x0500000f


	//   ....[126]....
        /*0888*/ 	.word	0x0500000f


	//   ....[127]....
        /*088c*/ 	.word	0x0500000f


	//   ....[128]....
        /*0890*/ 	.word	0x0500000f


	//   ....[129]....
        /*0894*/ 	.word	0x0500000f


	//   ....[130]....
        /*0898*/ 	.word	0x0500000f


	//   ....[131]....
        /*089c*/ 	.word	0x0500000f


	//   ....[132]....
        /*08a0*/ 	.word	0x0500000f


	//   ....[133]....
        /*08a4*/ 	.word	0x0500000f


	//   ....[134]....
        /*08a8*/ 	.word	0x0500000f


	//   ....[135]....
        /*08ac*/ 	.word	0x0500000f


	//   ....[136]....
        /*08b0*/ 	.word	0x0500000f


	//   ....[137]....
        /*08b4*/ 	.word	0x0500000f


	//   ....[138]....
        /*08b8*/ 	.word	0x0500000f


	//   ....[139]....
        /*08bc*/ 	.word	0x0500000f


	//   ....[140]....
        /*08c0*/ 	.word	0x0500000f


	//   ....[141]....
        /*08c4*/ 	.word	0x0500000f


	//   ....[142]....
        /*08c8*/ 	.word	0x0500000f


	//   ....[143]....
        /*08cc*/ 	.word	0x0500000f


	//   ....[144]....
        /*08d0*/ 	.word	0x0500000f


	//   ....[145]....
        /*08d4*/ 	.word	0x0500000f


	//   ....[146]....
        /*08d8*/ 	.word	0x0500000f


	//   ....[147]....
        /*08dc*/ 	.word	0x0500000f


	//   ....[148]....
        /*08e0*/ 	.word	0x0500000f


	//   ....[149]....
        /*08e4*/ 	.word	0x0500000f


	//   ....[150]....
        /*08e8*/ 	.word	0x0500000f


	//   ....[151]....
        /*08ec*/ 	.word	0x0500000f


	//   ....[152]....
        /*08f0*/ 	.word	0x0500000f


	//   ....[153]....
        /*08f4*/ 	.word	0x0500000f


	//   ....[154]....
        /*08f8*/ 	.word	0x0500000f


	//   ....[155]....
        /*08fc*/ 	.word	0x0500000f


	//   ....[156]....
        /*0900*/ 	.word	0x0500000f


	//   ....[157]....
        /*0904*/ 	.word	0x0500000f


	//----- nvinfo : EIATTR_COOP_GROUP_INSTR_OFFSETS
	.align		4
.L_263:
        /*0908*/ 	.byte	0x04, 0x28
        /*090a*/ 	.short	(.L_265 - .L_264)


	//   ....[0]....
.L_264:
        /*090c*/ 	.word	0x00000070


	//   ....[1]....
        /*0910*/ 	.word	0x00000140


	//   ....[2]....
        /*0914*/ 	.word	0x00000190


	//   ....[3]....
        /*0918*/ 	.word	0x000003e0


	//   ....[4]....
        /*091c*/ 	.word	0x00000540


	//   ....[5]....
        /*0920*/ 	.word	0x00000660


	//   ....[6]....
        /*0924*/ 	.word	0x000007c0


	//   ....[7]....
        /*0928*/ 	.word	0x000016a0


	//   ....[8]....
        /*092c*/ 	.word	0x000034a0


	//   ....[9]....
        /*0930*/ 	.word	0x000034f0


	//   ....[10]....
        /*0934*/ 	.word	0x00003510


	//   ....[11]....
        /*0938*/ 	.word	0x00003530


	//   ....[12]....
        /*093c*/ 	.word	0x00005560


	//   ....[13]....
        /*0940*/ 	.word	0x00005580


	//   ....[14]....
        /*0944*/ 	.word	0x000055a0


	//   ....[15]....
        /*0948*/ 	.word	0x000055c0


	//   ....[16]....
        /*094c*/ 	.word	0x00006bb0


	//   ....[17]....
        /*0950*/ 	.word	0x00006bf0


	//   ....[18]....
        /*0954*/ 	.word	0x00006cc0


	//   ....[19]....
        /*0958*/ 	.word	0x00006cf0


	//   ....[20]....
        /*095c*/ 	.word	0x00008770


	//   ....[21]....
        /*0960*/ 	.word	0x000087a0


	//   ....[22]....
        /*0964*/ 	.word	0x00008800


	//   ....[23]....
        /*0968*/ 	.word	0x00008860


	//   ....[24]....
        /*096c*/ 	.word	0x000090d0


	//   ....[25]....
        /*0970*/ 	.word	0x000090f0


	//   ....[26]....
        /*0974*/ 	.word	0x00009240


	//   ....[27]....
        /*0978*/ 	.word	0x00009260


	//   ....[28]....
        /*097c*/ 	.word	0x000093a0


	//   ....[29]....
        /*0980*/ 	.word	0x000093c0


	//   ....[30]....
        /*0984*/ 	.word	0x00009510


	//   ....[31]....
        /*0988*/ 	.word	0x00009530


	//   ....[32]....
        /*098c*/ 	.word	0x00009ee0


	//   ....[33]....
        /*0990*/ 	.word	0x00009f10


	//   ....[34]....
        /*0994*/ 	.word	0x0000a060


	//   ....[35]....
        /*0998*/ 	.word	0x0000a080


	//   ....[36]....
        /*099c*/ 	.word	0x0000a1c0


	//   ....[37]....
        /*09a0*/ 	.word	0x0000a1e0


	//   ....[38]....
        /*09a4*/ 	.word	0x0000a330


	//   ....[39]....
        /*09a8*/ 	.word	0x0000a350


	//   ....[40]....
        /*09ac*/ 	.word	0x0000a510


	//   ....[41]....
        /*09b0*/ 	.word	0x0000a700


	//   ....[42]....
        /*09b4*/ 	.word	0x0000a730


	//   ....[43]....
        /*09b8*/ 	.word	0x0000a760


	//   ....[44]....
        /*09bc*/ 	.word	0x0000a790


	//   ....[45]....
        /*09c0*/ 	.word	0x0000a7c0


	//   ....[46]....
        /*09c4*/ 	.word	0x0000a7f0


	//   ....[47]....
        /*09c8*/ 	.word	0x0000a960


	//   ....[48]....
        /*09cc*/ 	.word	0x0000a990


	//   ....[49]....
        /*09d0*/ 	.word	0x0000a9c0


	//   ....[50]....
        /*09d4*/ 	.word	0x0000a9f0


	//   ....[51]....
        /*09d8*/ 	.word	0x0000aa20


	//   ....[52]....
        /*09dc*/ 	.word	0x0000aa50


	//   ....[53]....
        /*09e0*/ 	.word	0x0000aaf0


	//   ....[54]....
        /*09e4*/ 	.word	0x0000ab20


	//   ....[55]....
        /*09e8*/ 	.word	0x0000abb0


	//   ....[56]....
        /*09ec*/ 	.word	0x0000bb90


	//   ....[57]....
        /*09f0*/ 	.word	0x0000c720


	//   ....[58]....
        /*09f4*/ 	.word	0x0000c740


	//   ....[59]....
        /*09f8*/ 	.word	0x0000c770


	//   ....[60]....
        /*09fc*/ 	.word	0x0000c790


	//   ....[61]....
        /*0a00*/ 	.word	0x0000c840


	//   ....[62]....
        /*0a04*/ 	.word	0x0000c8d0


	//   ....[63]....
        /*0a08*/ 	.word	0x0000c900


	//   ....[64]....
        /*0a0c*/ 	.word	0x0000c980


	//   ....[65]....
        /*0a10*/ 	.word	0x0000c9b0


	//   ....[66]....
        /*0a14*/ 	.word	0x0000ca30


	//   ....[67]....
        /*0a18*/ 	.word	0x0000ca60


	//   ....[68]....
        /*0a1c*/ 	.word	0x0000cae0


	//   ....[69]....
        /*0a20*/ 	.word	0x0000cb10


	//   ....[70]....
        /*0a24*/ 	.word	0x0000cb70


	//   ....[71]....
        /*0a28*/ 	.word	0x0000cb80


	//   ....[72]....
        /*0a2c*/ 	.word	0x0000cbf0


	//   ....[73]....
        /*0a30*/ 	.word	0x0000d2f0


	//   ....[74]....
        /*0a34*/ 	.word	0x0000d350


	//   ....[75]....
        /*0a38*/ 	.word	0x0000d400


	//   ....[76]....
        /*0a3c*/ 	.word	0x0000d410


	//   ....[77]....
        /*0a40*/ 	.word	0x0000d4a0


	//   ....[78]....
        /*0a44*/ 	.word	0x0000d4b0


	//   ....[79]....
        /*0a48*/ 	.word	0x0000d540


	//   ....[80]....
        /*0a4c*/ 	.word	0x0000d550


	//   ....[81]....
        /*0a50*/ 	.word	0x0000d5c0


	//   ....[82]....
        /*0a54*/ 	.word	0x0000d5d0


	//   ....[83]....
        /*0a58*/ 	.word	0x0000d650


	//   ....[84]....
        /*0a5c*/ 	.word	0x0000d660


	//   ....[85]....
        /*0a60*/ 	.word	0x0000d6e0


	//   ....[86]....
        /*0a64*/ 	.word	0x0000d6f0


	//   ....[87]....
        /*0a68*/ 	.word	0x0000d770


	//   ....[88]....
        /*0a6c*/ 	.word	0x0000d780


	//   ....[89]....
        /*0a70*/ 	.word	0x000104b0


	//   ....[90]....
        /*0a74*/ 	.word	0x000104e0


	//   ....[91]....
        /*0a78*/ 	.word	0x00010520


	//   ....[92]....
        /*0a7c*/ 	.word	0x00010550


	//   ....[93]....
        /*0a80*/ 	.word	0x00010580


	//   ....[94]....
        /*0a84*/ 	.word	0x000105b0


	//   ....[95]....
        /*0a88*/ 	.word	0x000105e0


	//   ....[96]....
        /*0a8c*/ 	.word	0x00010610


	//   ....[97]....
        /*0a90*/ 	.word	0x00010790


	//   ....[98]....
        /*0a94*/ 	.word	0x000107c0


	//   ....[99]....
        /*0a98*/ 	.word	0x000107f0


	//   ....[100]....
        /*0a9c*/ 	.word	0x00010820


	//   ....[101]....
        /*0aa0*/ 	.word	0x00010850


	//   ....[102]....
        /*0aa4*/ 	.word	0x00010880


	//   ....[103]....
        /*0aa8*/ 	.word	0x00010940


	//   ....[104]....
        /*0aac*/ 	.word	0x00010960


	//   ....[105]....
        /*0ab0*/ 	.word	0x000109d0


	//   ....[106]....
        /*0ab4*/ 	.word	0x00010e60


	//   ....[107]....
        /*0ab8*/ 	.word	0x000113c0


	//   ....[108]....
        /*0abc*/ 	.word	0x00011540


	//   ....[109]....
        /*0ac0*/ 	.word	0x000115b0


	//   ....[110]....
        /*0ac4*/ 	.word	0x00011610


	//   ....[111]....
        /*0ac8*/ 	.word	0x00011670


	//   ....[112]....
        /*0acc*/ 	.word	0x00011740


	//   ....[113]....
        /*0ad0*/ 	.word	0x00011800


	//   ....[114]....
        /*0ad4*/ 	.word	0x00011910


	//   ....[115]....
        /*0ad8*/ 	.word	0x000119b0


	//   ....[116]....
        /*0adc*/ 	.word	0x00011a80


	//   ....[117]....
        /*0ae0*/ 	.word	0x00011b20


	//   ....[118]....
        /*0ae4*/ 	.word	0x00011bf0


	//   ....[119]....
        /*0ae8*/ 	.word	0x00011c90


	//   ....[120]....
        /*0aec*/ 	.word	0x00011d60


	//   ....[121]....
        /*0af0*/ 	.word	0x00011e00


	//   ....[122]....
        /*0af4*/ 	.word	0x00011eb0


	//   ....[123]....
        /*0af8*/ 	.word	0x00011f90


	//   ....[124]....
        /*0afc*/ 	.word	0x000121e0


	//   ....[125]....
        /*0b00*/ 	.word	0x000122b0


	//   ....[126]....
        /*0b04*/ 	.word	0x00012390


	//   ....[127]....
        /*0b08*/ 	.word	0x00012400


	//   ....[128]....
        /*0b0c*/ 	.word	0x00012510


	//   ....[129]....
        /*0b10*/ 	.word	0x000125d0


	//   ....[130]....
        /*0b14*/ 	.word	0x00012690


	//   ....[131]....
        /*0b18*/ 	.word	0x00012750


	//   ....[132]....
        /*0b1c*/ 	.word	0x00012810


	//   ....[133]....
        /*0b20*/ 	.word	0x000128d0


	//   ....[134]....
        /*0b24*/ 	.word	0x00012990


	//   ....[135]....
        /*0b28*/ 	.word	0x00012a40


	//   ....[136]....
        /*0b2c*/ 	.word	0x00012b40


	//   ....[137]....
        /*0b30*/ 	.word	0x00012b90


	//   ....[138]....
        /*0b34*/ 	.word	0x00012bf0


	//   ....[139]....
        /*0b38*/ 	.word	0x00012cd0


	//   ....[140]....
        /*0b3c*/ 	.word	0x00013000


	//   ....[141]....
        /*0b40*/ 	.word	0x000130a0


	//   ....[142]....
        /*0b44*/ 	.word	0x000131c0


	//   ....[143]....
        /*0b48*/ 	.word	0x00013240


	//   ....[144]....
        /*0b4c*/ 	.word	0x000132c0


	//   ....[145]....
        /*0b50*/ 	.word	0x00013340


	//   ....[146]....
        /*0b54*/ 	.word	0x000133c0


	//   ....[147]....
        /*0b58*/ 	.word	0x00013450


	//   ....[148]....
        /*0b5c*/ 	.word	0x000134f0


	//   ....[149]....
        /*0b60*/ 	.word	0x000135a0


	//   ....[150]....
        /*0b64*/ 	.word	0x00013620


	//   ....[151]....
        /*0b68*/ 	.word	0x000136a0


	//   ....[152]....
        /*0b6c*/ 	.word	0x00013720


	//   ....[153]....
        /*0b70*/ 	.word	0x000137b0


	//   ....[154]....
        /*0b74*/ 	.word	0x00013830


	//   ....[155]....
        /*0b78*/ 	.word	0x000138d0


	//   ....[156]....
        /*0b7c*/ 	.word	0x00013960


	//   ....[157]....
        /*0b80*/ 	.word	0x00013a90


	//----- nvinfo : EIATTR_REG_RECONFIG
	.align		4
.L_265:
        /*0b84*/ 	.byte	0x01, 0x54
	.zero		2


	//----- nvinfo : EIATTR_SYSCALL_OFFSETS
	.align		4
        /*0b88*/ 	.byte	0x04, 0x46
        /*0b8a*/ 	.short	(.L_267 - .L_266)


	//   ....[0]....
.L_266:
        /*0b8c*/ 	.word	0x00001810


	//   ....[1]....
        /*0b90*/ 	.word	0x0000b780


	//   ....[2]....
        /*0b94*/ 	.word	0x0000b8e0


	//   ....[3]....
        /*0b98*/ 	.word	0x0000b9e0


	//   ....[4]....
        /*0b9c*/ 	.word	0x0000c2f0


	//   ....[5]....
        /*0ba0*/ 	.word	0x0000cf10


	//----- nvinfo : EIATTR_MBARRIER_INSTR_OFFSETS
	.align		4
.L_267:
        /*0ba4*/ 	.byte	0x04, 0x39
        /*0ba6*/ 	.short	(.L_269 - .L_268)


	//   ....[0]....
.L_268:
        /*0ba8*/ 	.word	0x00000280
        /*0bac*/ 	.word	0x000000ff
        /*0bb0*/ 	.word	0x00032400
        /*0bb4*/ 	.short	0x0100
        /*0bb6*/ 	.byte	0x08
	.zero		1


	//   ....[1]....
        /*0bb8*/ 	.word	0x00000290
        /*0bbc*/ 	.word	0x000000ff
        /*0bc0*/ 	.word	0x00032410
        /*0bc4*/ 	.short	0x0100
        /*0bc6*/ 	.byte	0x08
	.zero		1


	//   ....[2]....
        /*0bc8*/ 	.word	0x000002a0
        /*0bcc*/ 	.word	0x000000ff
        /*0bd0*/ 	.word	0x00032420
        /*0bd4*/ 	.short	0x0100
        /*0bd6*/ 	.byte	0x08
	.zero		1


	//   ....[3]....
        /*0bd8*/ 	.word	0x00000390
        /*0bdc*/ 	.word	0x000000ff
        /*0be0*/ 	.word	0x00032430
        /*0be4*/ 	.short	0x0100
        /*0be6*/ 	.byte	0x08
	.zero		1


	//   ....[4]....
        /*0be8*/ 	.word	0x000003a0
        /*0bec*/ 	.word	0x000000ff
        /*0bf0*/ 	.word	0x00032440
        /*0bf4*/ 	.short	0x0100
        /*0bf6*/ 	.byte	0x08
	.zero		1


	//   ....[5]....
        /*0bf8*/ 	.word	0x000003b0
        /*0bfc*/ 	.word	0x000000ff
        /*0c00*/ 	.word	0x00032438
        /*0c04*/ 	.short	0x0100
        /*0c06*/ 	.byte	0x08
	.zero		1


	//   ....[6]....
        /*0c08*/ 	.word	0x000003c0
        /*0c0c*/ 	.word	0x000000ff
        /*0c10*/ 	.word	0x00032448
        /*0c14*/ 	.short	0x0100
        /*0c16*/ 	.byte	0x08
	.zero		1


	//   ....[7]....
        /*0c18*/ 	.word	0x000004f0
        /*0c1c*/ 	.word	0x000000ff
        /*0c20*/ 	.word	0x00032450
        /*0c24*/ 	.short	0x0100
        /*0c26*/ 	.byte	0x08
	.zero		1


	//   ....[8]....
        /*0c28*/ 	.word	0x00000500
        /*0c2c*/ 	.word	0x000000ff
        /*0c30*/ 	.word	0x00032460
        /*0c34*/ 	.short	0x0100
        /*0c36*/ 	.byte	0x08
	.zero		1


	//   ....[9]....
        /*0c38*/ 	.word	0x00000510
        /*0c3c*/ 	.word	0x000000ff
        /*0c40*/ 	.word	0x00032458
        /*0c44*/ 	.short	0x0100
        /*0c46*/ 	.byte	0x08
	.zero		1


	//   ....[10]....
        /*0c48*/ 	.word	0x00000520
        /*0c4c*/ 	.word	0x000000ff
        /*0c50*/ 	.word	0x00032468
        /*0c54*/ 	.short	0x0100
        /*0c56*/ 	.byte	0x08
	.zero		1


	//   ....[11]....
        /*0c58*/ 	.word	0x00000610
        /*0c5c*/ 	.word	0x000000ff
        /*0c60*/ 	.word	0x00032470
        /*0c64*/ 	.short	0x0100
        /*0c66*/ 	.byte	0x06
	.zero		1


	//   ....[12]....
        /*0c68*/ 	.word	0x00000620
        /*0c6c*/ 	.word	0x000000ff
        /*0c70*/ 	.word	0x00032480
        /*0c74*/ 	.short	0x0100
        /*0c76*/ 	.byte	0x06
	.zero		1


	//   ....[13]....
        /*0c78*/ 	.word	0x00000630
        /*0c7c*/ 	.word	0x000000ff
        /*0c80*/ 	.word	0x00032478
        /*0c84*/ 	.short	0x0100
        /*0c86*/ 	.byte	0x06
	.zero		1


	//   ....[14]....
        /*0c88*/ 	.word	0x00000640
        /*0c8c*/ 	.word	0x000000ff
        /*0c90*/ 	.word	0x00032488
        /*0c94*/ 	.short	0x0100
        /*0c96*/ 	.byte	0x06
	.zero		1


	//   ....[15]....
        /*0c98*/ 	.word	0x00000770
        /*0c9c*/ 	.word	0x000000ff
        /*0ca0*/ 	.word	0x00032490
        /*0ca4*/ 	.short	0x0100
        /*0ca6*/ 	.byte	0x08
	.zero		1


	//   ....[16]....
        /*0ca8*/ 	.word	0x00000780
        /*0cac*/ 	.word	0x000000ff
        /*0cb0*/ 	.word	0x000324a0
        /*0cb4*/ 	.short	0x0100
        /*0cb6*/ 	.byte	0x08
	.zero		1


	//   ....[17]....
        /*0cb8*/ 	.word	0x00000790
        /*0cbc*/ 	.word	0x000000ff
        /*0cc0*/ 	.word	0x00032498
        /*0cc4*/ 	.short	0x0100
        /*0cc6*/ 	.byte	0x08
	.zero		1


	//   ....[18]....
        /*0cc8*/ 	.word	0x000007a0
        /*0ccc*/ 	.word	0x000000ff
        /*0cd0*/ 	.word	0x000324a8
        /*0cd4*/ 	.short	0x0100
        /*0cd6*/ 	.byte	0x08
	.zero		1


	//   ....[19]....
        /*0cd8*/ 	.word	0x000008d0
        /*0cdc*/ 	.word	0x000000ff
        /*0ce0*/ 	.word	0x000324b0
        /*0ce4*/ 	.short	0x0100
        /*0ce6*/ 	.byte	0x08
	.zero		1


	//   ....[20]....
        /*0ce8*/ 	.word	0x000008e0
        /*0cec*/ 	.word	0x000000ff
        /*0cf0*/ 	.word	0x000324c0
        /*0cf4*/ 	.short	0x0100
        /*0cf6*/ 	.byte	0x08
	.zero		1


	//   ....[21]....
        /*0cf8*/ 	.word	0x000008f0
        /*0cfc*/ 	.word	0x000000ff
        /*0d00*/ 	.word	0x000324b8
        /*0d04*/ 	.short	0x0100
        /*0d06*/ 	.byte	0x08
	.zero		1


	//   ....[22]....
        /*0d08*/ 	.word	0x00000900
        /*0d0c*/ 	.word	0x000000ff
        /*0d10*/ 	.word	0x000324c8
        /*0d14*/ 	.short	0x0100
        /*0d16*/ 	.byte	0x08
	.zero		1


	//   ....[23]....
        /*0d18*/ 	.word	0x000018d0
        /*0d1c*/ 	.word	0x00000004
        /*0d20*/ 	.word	0x00032400
        /*0d24*/ 	.short	0x010a
        /*0d26*/ 	.byte	0x3f
	.zero		1


	//   ....[24]....
        /*0d28*/ 	.word	0x000019b0
        /*0d2c*/ 	.word	0x00000000
        /*0d30*/ 	.word	0x00032430
        /*0d34*/ 	.short	0x010a
        /*0d36*/ 	.byte	0x3f
	.zero		1


	//   ....[25]....
        /*0d38*/ 	.word	0x00001a00
        /*0d3c*/ 	.word	0x00000000
        /*0d40*/ 	.word	0x00032430
        /*0d44*/ 	.short	0x010a
        /*0d46*/ 	.byte	0x3f
	.zero		1


	//   ....[26]....
        /*0d48*/ 	.word	0x00001d70
        /*0d4c*/ 	.word	0x00000004
        /*0d50*/ 	.word	0x00032410
        /*0d54*/ 	.short	0x010a
        /*0d56*/ 	.byte	0x3f
	.zero		1


	//   ....[27]....
        /*0d58*/ 	.word	0x00001db0
        /*0d5c*/ 	.word	0x00000000
        /*0d60*/ 	.word	0x00032450
        /*0d64*/ 	.short	0x010a
        /*0d66*/ 	.byte	0x3f
	.zero		1


	//   ....[28]....
        /*0d68*/ 	.word	0x00001df0
        /*0d6c*/ 	.word	0x00000000
        /*0d70*/ 	.word	0x00032450
        /*0d74*/ 	.short	0x010a
        /*0d76*/ 	.byte	0x3f
	.zero		1


	//   ....[29]....
        /*0d78*/ 	.word	0x00003790
        /*0d7c*/ 	.word	0x00000018
        /*0d80*/ 	.word	0x00000000
        /*0d84*/ 	.short	0x0101
        /*0d86*/ 	.byte	0x3f
	.zero		1


	//   ....[30]....
        /*0d88*/ 	.word	0x00004260
        /*0d8c*/ 	.word	0x00000000
        /*0d90*/ 	.word	0x00000000
        /*0d94*/ 	.short	0x0101
        /*0d96*/ 	.byte	0x3f
	.zero		1


	//   ....[31]....
        /*0d98*/ 	.word	0x000043c0
        /*0d9c*/ 	.word	0x000000ff
        /*0da0*/ 	.word	0x00032430
        /*0da4*/ 	.short	0x010a
        /*0da6*/ 	.byte	0x04
	.zero		1


	//   ....[32]....
        /*0da8*/ 	.word	0x00004400
        /*0dac*/ 	.word	0x000000ff
        /*0db0*/ 	.word	0x00032430
        /*0db4*/ 	.short	0x010a
        /*0db6*/ 	.byte	0x04
	.zero		1


	//   ....[33]....
        /*0db8*/ 	.word	0x00004610
        /*0dbc*/ 	.word	0x000000ff
        /*0dc0*/ 	.word	0x00032450
        /*0dc4*/ 	.short	0x010a
        /*0dc6*/ 	.byte	0x04
	.zero		1


	//   ....[34]....
        /*0dc8*/ 	.word	0x00004650
        /*0dcc*/ 	.word	0x000000ff
        /*0dd0*/ 	.word	0x00032450
        /*0dd4*/ 	.short	0x010a
        /*0dd6*/ 	.byte	0x04
	.zero		1


	//   ....[35]....
        /*0dd8*/ 	.word	0x00005750
        /*0ddc*/ 	.word	0x0000009c
        /*0de0*/ 	.word	0x00000000
        /*0de4*/ 	.short	0x0101
        /*0de6*/ 	.byte	0x3f
	.zero		1


	//   ....[36]....
        /*0de8*/ 	.word	0x00006b90
        /*0dec*/ 	.word	0x0000009b
        /*0df0*/ 	.word	0x00000000
        /*0df4*/ 	.short	0x0101
        /*0df6*/ 	.byte	0x3f
	.zero		1


	//   ....[37]....
        /*0df8*/ 	.word	0x000090c0
        /*0dfc*/ 	.word	0x00000097
        /*0e00*/ 	.word	0x00000000
        /*0e04*/ 	.short	0x0101
        /*0e06*/ 	.byte	0x3f
	.zero		1


	//   ....[38]....
        /*0e08*/ 	.word	0x0000be30
        /*0e0c*/ 	.word	0x00000000
        /*0e10*/ 	.word	0x00032440
        /*0e14*/ 	.short	0x010a
        /*0e16*/ 	.byte	0x3f
	.zero		1


	//   ....[39]....
        /*0e18*/ 	.word	0x0000ccb0
        /*0e1c*/ 	.word	0x00000008
        /*0e20*/ 	.word	0x00032400
        /*0e24*/ 	.short	0x0107
        /*0e26*/ 	.byte	0x3f
	.zero		1


	//   ....[40]....
        /*0e28*/ 	.word	0x0000cd50
        /*0e2c*/ 	.word	0x00000002
        /*0e30*/ 	.word	0x00032400
        /*0e34*/ 	.short	0x0101
        /*0e36*/ 	.byte	0x3f
	.zero		1


	//   ....[41]....
        /*0e38*/ 	.word	0x0000d8a0
        /*0e3c*/ 	.word	0x00000007
        /*0e40*/ 	.word	0x00032410
        /*0e44*/ 	.short	0x0107
        /*0e46*/ 	.byte	0x3f
	.zero		1


	//   ....[42]....
        /*0e48*/ 	.word	0x0000d9a0
        /*0e4c*/ 	.word	0x00000002
        /*0e50*/ 	.word	0x00032410
        /*0e54*/ 	.short	0x0101
        /*0e56*/ 	.byte	0x3f
	.zero		1


	//   ....[43]....
        /*0e58*/ 	.word	0x0000d9c0
        /*0e5c*/ 	.word	0x00000002
        /*0e60*/ 	.word	0x00032420
        /*0e64*/ 	.short	0x010a
        /*0e66*/ 	.byte	0x3f
	.zero		1


	//   ....[44]....
        /*0e68*/ 	.word	0x0000dad0
        /*0e6c*/ 	.word	0x00000002
        /*0e70*/ 	.word	0x00032460
        /*0e74*/ 	.short	0x010a
        /*0e76*/ 	.byte	0x3f
	.zero		1


	//   ....[45]....
        /*0e78*/ 	.word	0x0000e3e0
        /*0e7c*/ 	.word	0x00000003
        /*0e80*/ 	.word	0x00032440
        /*0e84*/ 	.short	0x010a
        /*0e86*/ 	.byte	0x3f
	.zero		1


	//   ....[46]....
        /*0e88*/ 	.word	0x0000e640
        /*0e8c*/ 	.word	0x00000003
        /*0e90*/ 	.word	0x00032460
        /*0e94*/ 	.short	0x010a
        /*0e96*/ 	.byte	0x3f
	.zero		1


	//   ....[47]....
        /*0e98*/ 	.word	0x0000eee0
        /*0e9c*/ 	.word	0x00000004
        /*0ea0*/ 	.word	0x00032440
        /*0ea4*/ 	.short	0x010a
        /*0ea6*/ 	.byte	0x3f
	.zero		1


	//   ....[48]....
        /*0ea8*/ 	.word	0x0000f130
        /*0eac*/ 	.word	0x00000004
        /*0eb0*/ 	.word	0x00032460
        /*0eb4*/ 	.short	0x010a
        /*0eb6*/ 	.byte	0x3f
	.zero		1


	//   ....[49]....
        /*0eb8*/ 	.word	0x0000f940
        /*0ebc*/ 	.word	0x00000004
        /*0ec0*/ 	.word	0x00032440
        /*0ec4*/ 	.short	0x010a
        /*0ec6*/ 	.byte	0x3f
	.zero		1


	//   ....[50]....
        /*0ec8*/ 	.word	0x0000fba0
        /*0ecc*/ 	.word	0x00000004
        /*0ed0*/ 	.word	0x00032460
        /*0ed4*/ 	.short	0x010a
        /*0ed6*/ 	.byte	0x3f
	.zero		1


	//   ....[51]....
        /*0ed8*/ 	.word	0x00010de0
        /*0edc*/ 	.word	0x00000000
        /*0ee0*/ 	.word	0x00032420
        /*0ee4*/ 	.short	0x010a
        /*0ee6*/ 	.byte	0x3f
	.zero		1


	//   ....[52]....
        /*0ee8*/ 	.word	0x00010fc0
        /*0eec*/ 	.word	0x00000006
        /*0ef0*/ 	.word	0x00000000
        /*0ef4*/ 	.short	0x010a
        /*0ef6*/ 	.byte	0x3f
	.zero		1


	//   ....[53]....
        /*0ef8*/ 	.word	0x00011030
        /*0efc*/ 	.word	0x00000007
        /*0f00*/ 	.word	0x00000000
        /*0f04*/ 	.short	0x010a
        /*0f06*/ 	.byte	0x3f
	.zero		1


	//   ....[54]....
        /*0f08*/ 	.word	0x000110a0
        /*0f0c*/ 	.word	0x00000004
        /*0f10*/ 	.word	0x00000000
        /*0f14*/ 	.short	0x010a
        /*0f16*/ 	.byte	0x3f
	.zero		1


	//   ....[55]....
        /*0f18*/ 	.word	0x000110d0
        /*0f1c*/ 	.word	0x00000003
        /*0f20*/ 	.word	0x00000000
        /*0f24*/ 	.short	0x010a
        /*0f26*/ 	.byte	0x3f
	.zero		1


	//   ....[56]....
        /*0f28*/ 	.word	0x00011130
        /*0f2c*/ 	.word	0x00000004
        /*0f30*/ 	.word	0x00032400
        /*0f34*/ 	.short	0x010a
        /*0f36*/ 	.byte	0x3f
	.zero		1


	//   ....[57]....
        /*0f38*/ 	.word	0x00011180
        /*0f3c*/ 	.word	0x00000000
        /*0f40*/ 	.word	0x00032430
        /*0f44*/ 	.short	0x010a
        /*0f46*/ 	.byte	0x3f
	.zero		1


	//   ....[58]....
        /*0f48*/ 	.word	0x000111d0
        /*0f4c*/ 	.word	0x00000004
        /*0f50*/ 	.word	0x00032410
        /*0f54*/ 	.short	0x010a
        /*0f56*/ 	.byte	0x3f
	.zero		1


	//   ....[59]....
        /*0f58*/ 	.word	0x00011220
        /*0f5c*/ 	.word	0x00000000
        /*0f60*/ 	.word	0x00032450
        /*0f64*/ 	.short	0x010a
        /*0f66*/ 	.byte	0x3f
	.zero		1


	//   ....[60]....
        /*0f68*/ 	.word	0x00011280
        /*0f6c*/ 	.word	0x00000099
        /*0f70*/ 	.word	0x00032430
        /*0f74*/ 	.short	0x010a
        /*0f76*/ 	.byte	0x3f
	.zero		1


	//   ....[61]....
        /*0f78*/ 	.word	0x000112e0
        /*0f7c*/ 	.word	0x000000d1
        /*0f80*/ 	.word	0x00032450
        /*0f84*/ 	.short	0x010a
        /*0f86*/ 	.byte	0x3f
	.zero		1


	//   ....[62]....
        /*0f88*/ 	.word	0x00011480
        /*0f8c*/ 	.word	0x00000000
        /*0f90*/ 	.word	0x00032440
        /*0f94*/ 	.short	0x010a
        /*0f96*/ 	.byte	0x3f
	.zero		1


	//   ....[63]....
        /*0f98*/ 	.word	0x00012d20
        /*0f9c*/ 	.word	0x00000002
        /*0fa0*/ 	.word	0x00032420
        /*0fa4*/ 	.short	0x010a
        /*0fa6*/ 	.byte	0x3f
	.zero		1


	//   ....[64]....
        /*0fa8*/ 	.word	0x00012d70
        /*0fac*/ 	.word	0x00000002
        /*0fb0*/ 	.word	0x00032460
        /*0fb4*/ 	.short	0x010a
        /*0fb6*/ 	.byte	0x3f
	.zero		1


	//   ....[65]....
        /*0fb8*/ 	.word	0x00012dc0
        /*0fbc*/ 	.word	0x00000003
        /*0fc0*/ 	.word	0x00032440
        /*0fc4*/ 	.short	0x010a
        /*0fc6*/ 	.byte	0x3f
	.zero		1


	//   ....[66]....
        /*0fc8*/ 	.word	0x00012e10
        /*0fcc*/ 	.word	0x00000003
        /*0fd0*/ 	.word	0x00032460
        /*0fd4*/ 	.short	0x010a
        /*0fd6*/ 	.byte	0x3f
	.zero		1


	//   ....[67]....
        /*0fd8*/ 	.word	0x00012e60
        /*0fdc*/ 	.word	0x00000004
        /*0fe0*/ 	.word	0x00032440
        /*0fe4*/ 	.short	0x010a
        /*0fe6*/ 	.byte	0x3f
	.zero		1


	//   ....[68]....
        /*0fe8*/ 	.word	0x00012eb0
        /*0fec*/ 	.word	0x00000004
        /*0ff0*/ 	.word	0x00032460
        /*0ff4*/ 	.short	0x010a
        /*0ff6*/ 	.byte	0x3f
	.zero		1


	//   ....[69]....
        /*0ff8*/ 	.word	0x00012f00
        /*0ffc*/ 	.word	0x00000004
        /*1000*/ 	.word	0x00032440
        /*1004*/ 	.short	0x010a
        /*1006*/ 	.byte	0x3f
	.zero		1


	//   ....[70]....
        /*1008*/ 	.word	0x00012f50
        /*100c*/ 	.word	0x00000004
        /*1010*/ 	.word	0x00032460
        /*1014*/ 	.short	0x010a
        /*1016*/ 	.byte	0x3f
	.zero		1


	//   ....[71]....
        /*1018*/ 	.word	0x000139b0
        /*101c*/ 	.word	0x00000000
        /*1020*/ 	.word	0x00032420
        /*1024*/ 	.short	0x010a
        /*1026*/ 	.byte	0x3f
	.zero		1


	//   ....[72]....
        /*1028*/ 	.word	0x00013b50
        /*102c*/ 	.word	0x00000006
        /*1030*/ 	.word	0x00000000
        /*1034*/ 	.short	0x010a
        /*1036*/ 	.byte	0x3f
	.zero		1


	//   ....[73]....
        /*1038*/ 	.word	0x00013ba0
        /*103c*/ 	.word	0x00000007
        /*1040*/ 	.word	0x00000000
        /*1044*/ 	.short	0x010a
        /*1046*/ 	.byte	0x3f
	.zero		1


	//   ....[74]....
        /*1048*/ 	.word	0x00013bf0
        /*104c*/ 	.word	0x00000004
        /*1050*/ 	.word	0x00000000
        /*1054*/ 	.short	0x010a
        /*1056*/ 	.byte	0x3f
	.zero		1


	//----- nvinfo : EIATTR_NUM_MBARRIERS
	.align		4
.L_269:
        /*1058*/ 	.byte	0x03, 0x38
        /*105a*/ 	.short	0x0017


	//----- nvinfo : EIATTR_EXIT_INSTR_OFFSETS
	.align		4
        /*105c*/ 	.byte	0x04, 0x1c
        /*105e*/ 	.short	(.L_271 - .L_270)


	//   ....[0]....
.L_270:
        /*1060*/ 	.word	0x00000ac0


	//   ....[1]....
        /*1064*/ 	.word	0x0000a4c0


	//   ....[2]....
        /*1068*/ 	.word	0x00011120


	//----- nvinfo : EIATTR_MAX_THREADS
	.align		4
.L_271:
        /*106c*/ 	.byte	0x04, 0x05
        /*106e*/ 	.short	(.L_273 - .L_272)
.L_272:
        /*1070*/ 	.word	0x00000180
        /*1074*/ 	.word	0x00000001
        /*1078*/ 	.word	0x00000001


	//----- nvinfo : EIATTR_CRS_STACK_SIZE
	.align		4
.L_273:
        /*107c*/ 	.byte	0x04, 0x1e
        /*107e*/ 	.short	(.L_275 - .L_274)
.L_274:
        /*1080*/ 	.word	0x00000000


	//----- nvinfo : EIATTR_CBANK_PARAM_SIZE
	.align		4
.L_275:
        /*1084*/ 	.byte	0x03, 0x19
        /*1086*/ 	.short	0x0bf0


	//----- nvinfo : EIATTR_PARAM_CBANK
	.align		4
        /*1088*/ 	.byte	0x04, 0x0a
        /*108a*/ 	.short	(.L_277 - .L_276)
	.align		4
.L_276:
        /*108c*/ 	.word	index@(.nv.constant0._ZN7cutlass13device_kernelIN5flash11enable_sm90INS1_16FlashAttnFwdSm90INS1_25CollectiveMainloopFwdSm90ILi2EN4cute5tupleIJNS5_1CILi1EEES8_S8_EEENS6_IJNS7_ILi128EEENS7_ILi96EEENS7_ILi64EEEEEELi256ENS_10bfloat16_tEfNS_4arch4Sm90ELb0ELb0ELb1ELb1ELb0ELb0ELb1ELb1ELb0ELb1ELb0ELb0EEENS1_21CollectiveEpilogueFwdINS6_IJSA_NS7_ILi256EEESB_EEES9_SE_SG_Li256ELb1ELb1ELb0ELb0EEENS1_36VarlenDynamicPersistentTileSchedulerILi128ELi96ELi256ELi128ELb0ELb1ELb1ELb0ELb1ELb1EEEEEEEEEvNT_6ParamsE)
        /*1090*/ 	.short	0x0210
        /*1092*/ 	.short	0x0bf0


	//----- nvinfo : EIATTR_SW_WAR
	.align		4
.L_277:
        /*1094*/ 	.byte	0x04, 0x36
        /*1096*/ 	.short	(.L_279 - .L_278)
.L_278:
        /*1098*/ 	.word	0x00000008
.L_279:


//--------------------- .nv.info._ZN7cutlass13device_kernelIN5flash11enable_sm90INS1_16FlashAttnFwdSm90INS1_25CollectiveMainloopFwdSm90ILi2EN4cute5tupleIJNS5_1CILi1EEES8_S8_EEENS6_IJNS7_ILi128EEENS7_ILi96EEENS7_ILi64EEEEEELi256ENS_10bfloat16_tEfNS_4arch4Sm90ELb0ELb0ELb1ELb1ELb0ELb1ELb1ELb1ELb0ELb1ELb0ELb0EEENS1_21CollectiveEpilogueFwdINS6_IJSA_NS7_ILi256EEESB_EEES9_SE_SG_Li256ELb1ELb1ELb0ELb0EEENS1_36VarlenDynamicPersistentTileSchedulerILi128ELi96ELi256ELi128ELb0ELb1ELb1ELb0ELb1ELb1EEEEEEEEEvNT_6ParamsE --------------------------
	.section	.nv.info._ZN7cutlass13device_kernelIN5flash11enable_sm90INS1_16FlashAttnFwdSm90INS1_25CollectiveMainloopFwdSm90ILi2EN4cute5tupleIJNS5_1CILi1EEES8_S8_EEENS6_IJNS7_ILi128EEENS7_ILi96EEENS7_ILi64EEEEEELi256ENS_10bfloat16_tEfNS_4arch4Sm90ELb0ELb0ELb1ELb1ELb0ELb1ELb1ELb1ELb0ELb1ELb0ELb0EEENS1_21CollectiveEpilogueFwdINS6_IJSA_NS7_ILi256EEESB_EEES9_SE_SG_Li256ELb1ELb1ELb0ELb0EEENS1_36VarlenDynamicPersistentTileSchedulerILi128ELi96ELi256ELi128ELb0ELb1ELb1ELb0ELb1ELb1EEEEEEEEEvNT_6ParamsE,"",@"SHT_CUDA_INFO"
	.sectionflags	@""
	.align	4


	//----- nvinfo : EIATTR_CUDA_API_VERSION
	.align		4
        /*0000*/ 	.byte	0x04, 0x37
        /*0002*/ 	.short	(.L_281 - .L_280)
.L_280:
        /*0004*/ 	.word	0x00000082


	//----- nvinfo : EIATTR_KPARAM_INFO
	.align		4
.L_281:
        /*0008*/ 	.byte	0x04, 0x17
        /*000a*/ 	.short	(.L_283 - .L_282)
.L_282:
        /*000c*/ 	.word	0x00000000
        /*0010*/ 	.short	0x0000
        /*0012*/ 	.short	0x0070
        /*0014*/ 	.byte	0x00, 0xf0, 0x01, 0x2e


	//----- nvinfo : EIATTR_SPARSE_MMA_MASK
	.align		4
.L_283:
        /*0018*/ 	.byte	0x03, 0x50
        /*001a*/ 	.short	0x0000


	//----- nvinfo : EIATTR_MAXREG_COUNT
	.align		4
        /*001c*/ 	.byte	0x03, 0x1b
        /*001e*/ 	.short	0x00a8


	//----- nvinfo : EIATTR_NUM_BARRIERS
	.align		4
        /*0020*/ 	.byte	0x02, 0x4c
        /*0022*/ 	.byte	0x10
	.zero		1


	//----- nvinfo : EIATTR_EXTERNS
	.align		4
        /*0024*/ 	.byte	0x04, 0x0f
        /*0026*/ 	.short	(.L_285 - .L_284)


	//   ....[0]....
	.align		4
.L_284:
        /*0028*/ 	.word	index@(__assertfail)


	//----- nvinfo : EIATTR_ANNOTATIONS
	.align		4
.L_285:
        /*002c*/ 	.byte	0x04, 0x55
        /*002e*/ 	.short	(.L_287 - .L_286)


	//   ....[0]....
.L_286:
        /* <DEDUP_REMOVED lines=132> */


	//----- nvinfo : EIATTR_MERCURY_ISA_VERSION
	.align		4
.L_287:
        /*0860*/ 	.byte	0x03, 0x5f
        /*0862*/ 	.short	0x0101


	//----- nvinfo : EIATTR_UNUSED_LOAD_BYTE_OFFSET
	.align		4
        /*0864*/ 	.byte	0x04, 0x44
        /*0866*/ 	.short	(.L_289 - .L_288)


	//   ....[0]....
.L_288:
        /*0868*/ 	.word	0x00000ae0
        /*086c*/ 	.word	0x0000fff0


	//   ....[1]....
        /*0870*/ 	.word	0x0000eae0
        /*0874*/ 	.word	0x0000fff0


	//----- nvinfo : EIATTR_INT_WARP_WIDE_INSTR_OFFSETS
	.align		4
.L_289:
        /*0878*/ 	.byte	0x04, 0x31
        /*087a*/ 	.short	(.L_291 - .L_290)


	//   ....[0]....
.L_290:
        /*087c*/ 	.word	0x00000180


	//   ....[1]....
        /*0880*/ 	.word	0x000001c0


	//   ....[2]....
        /*0884*/ 	.word	0x00000230


	//   ....[3]....
        /*0888*/ 	.word	0x000002a0


	//   ....[4]....
        /*088c*/ 	.word	0x00013f30


	//   ....[5]....
        /*0890*/ 	.word	0x00013f90


	//   ....[6]....
        /*0894*/ 	.word	0x00018ce0


	//   ....[7]....
        /*0898*/ 	.word	0x00018d40


	//----- nvinfo : EIATTR_COOP_GROUP_MASK_REGIDS
	.align		4
.L_291:
        /*089c*/ 	.byte	0x04, 0x29
        /*089e*/ 	.short	(.L_293 - .L_292)


	//   ....[0]....
.L_292:
        /*08a0*/ 	.word	0xffffffff


	//   ....[1]....
        /*08a4*/ 	.word	0xffffffff


	//   ....[2]....
        /*08a8*/ 	.word	0xffffffff


	//   ....[3]....
        /*08ac*/ 	.word	0xffffffff


	//   ....[4]....
        /*08b0*/ 	.word	0xffffffff


	//   ....[5]....
        /*08b4*/ 	.word	0xffffffff


	//   ....[6]....
        /*08b8*/ 	.word	0xffffffff


	//   ....[7]....
        /*08bc*/ 	.word	0xffffffff


	//   ....[8]....
        /*08c0*/ 	.word	0xffffffff


	//   ....[9]....
        /*08c4*/ 	.word	0xffffffff


	//   ....[10]....
        /*08c8*/ 	.word	0xffffffff


	//   ....[11]....
        /*08cc*/ 	.word	0xffffffff


	//   ....[12]....
        /*08d0*/ 	.word	0xffffffff


	//   ....[13]....
        /*08d4*/ 	.word	0xffffffff


	//   ....[14]....
        /*08d8*/ 	.word	0xffffffff


	//   ....[15]....
        /*08dc*/ 	.word	0xffffffff


	//   ....[16]....
        /*08e0*/ 	.word	0xffffffff


	//   ....[17]....
        /*08e4*/ 	.word	0xffffffff


	//   ....[18]....
        /*08e8*/ 	.word	0xffffffff


	//   ....[19]....
        /*08ec*/ 	.word	0xffffffff


	//   ....[20]....
        /*08f0*/ 	.word	0xffffffff


	//   ....[21]....
        /*08f4*/ 	.word	0xffffffff


	//   ....[22]....
        /*08f8*/ 	.word	0xffffffff


	//   ....[23]....
        /*08fc*/ 	.word	0xffffffff


	//   ....[24]....
        /*0900*/ 	.word	0xffffffff


	//   ....[25]....
        /*0904*/ 	.word	0xffffffff


	//   ....[26]....
        /*0908*/ 	.word	0xffffffff


	//   ....[27]....
        /*090c*/ 	.word	0xffffffff


	//   ....[28]....
        /*0910*/ 	.word	0xffffffff


	//   ....[29]....
        /*0914*/ 	.word	0xffffffff


	//   ....[30]....
        /*0918*/ 	.word	0xffffffff


	//   ....[31]....
        /*091c*/ 	.word	0xffffffff


	//   ....[32]....
        /*0920*/ 	.word	0xffffffff


	//   ....[33]....
        /*0924*/ 	.word	0xffffffff


	//   ....[34]....
        /*0928*/ 	.word	0xffffffff


	//   ....[35]....
        /*092c*/ 	.word	0xffffffff


	//   ....[36]....
        /*0930*/ 	.word	0xffffffff


	//   ....[37]....
        /*0934*/ 	.word	0xffffffff


	//   ....[38]....
        /*0938*/ 	.word	0xffffffff


	//   ....[39]....
        /*093c*/ 	.word	0xffffffff


	//   ....[40]....
        /*0940*/ 	.word	0xffffffff


	//   ....[41]....
        /*0944*/ 	.word	0xffffffff


	//   ....[42]....
        /*0948*/ 	.word	0xffffffff


	//   ....[43]....
        /*094c*/ 	.word	0xffffffff


	//   ....[44]....
        /*0950*/ 	.word	0xffffffff


	//   ....[45]....
        /*0954*/ 	.word	0xffffffff


	//   ....[46]....
        /*0958*/ 	.word	0xffffffff


	//   ....[47]....
        /*095c*/ 	.word	0xffffffff


	//   ....[48]....
        /*0960*/ 	.word	0xffffffff


	//   ....[49]....
        /*0964*/ 	.word	0xffffffff


	//   ....[50]....
        /*0968*/ 	.word	0xffffffff


	//   ....[51]....
        /*096c*/ 	.word	0xffffffff


	//   ....[52]....
        /*0970*/ 	.word	0xffffffff


	//   ....[53]....
        /*0974*/ 	.word	0xffffffff


	//   ....[54]....
        /*0978*/ 	.word	0xffffffff


	//   ....[55]....
        /*097c*/ 	.word	0xffffffff


	//   ....[56]....
        /*0980*/ 	.word	0xffffffff


	//   ....[57]....
        /*0984*/ 	.word	0xffffffff


	//   ....[58]....
        /*0988*/ 	.word	0xffffffff


	//   ....[59]....
        /*098c*/ 	.word	0xffffffff


	//   ....[60]....
        /*0990*/ 	.word	0xffffffff


	//   ....[61]....
        /*0994*/ 	.word	0xffffffff


	//   ....[62]....
        /*0998*/ 	.word	0xffffffff


	//   ....[63]....
        /*099c*/ 	.word	0xffffffff


	//   ....[64]....
        /*09a0*/ 	.word	0xffffffff


	//   ....[65]....
        /*09a4*/ 	.word	0xffffffff


	//   ....[66]....
        /*09a8*/ 	.word	0xffffffff


	//   ....[67]....
        /*09ac*/ 	.word	0xffffffff


	//   ....[68]....
        /*09b0*/ 	.word	0xffffffff


	//   ....[69]....
        /*09b4*/ 	.word	0xffffffff


	//   ....[70]....
        /*09b8*/ 	.word	0xffffffff


	//   ....[71]....
        /*09bc*/ 	.word	0xffffffff


	//   ....[72]....
        /*09c0*/ 	.word	0xffffffff


	//   ....[73]....
        /*09c4*/ 	.word	0xffffffff


	//   ....[74]....
        /*09c8*/ 	.word	0xffffffff


	//   ....[75]....
        /*09cc*/ 	.word	0xffffffff


	//   ....[76]....
        /*09d0*/ 	.word	0xffffffff


	//   ....[77]....
        /*09d4*/ 	.word	0xffffffff


	//   ....[78]....
        /*09d8*/ 	.word	0xffffffff


	//   ....[79]....
        /*09dc*/ 	.word	0xffffffff


	//   ....[80]....
        /*09e0*/ 	.word	0xffffffff


	//   ....[81]....
        /*09e4*/ 	.word	0xffffffff


	//   ....[82]....
        /*09e8*/ 	.word	0xffffffff


	//   ....[83]....
        /*09ec*/ 	.word	0xffffffff


	//   ....[84]....
        /*09f0*/ 	.word	0xffffffff


	//   ....[85]....
        /*09f4*/ 	.word	0xffffffff


	//   ....[86]....
        /*09f8*/ 	.word	0xffffffff


	//   ....[87]....
        /*09fc*/ 	.word	0xffffffff


	//   ....[88]....
        /*0a00*/ 	.word	0xffffffff


	//   ....[89]....
        /*0a04*/ 	.word	0xffffffff


	//   ....[90]....
        /*0a08*/ 	.word	0xffffffff


	//   ....[91]....
        /*0a0c*/ 	.word	0xffffffff


	//   ....[92]....
        /*0a10*/ 	.word	0xffffffff


	//   ....[93]....
        /*0a14*/ 	.word	0xffffffff


	//   ....[94]....
        /*0a18*/ 	.word	0xffffffff


	//   ....[95]....
        /*0a1c*/ 	.word	0xffffffff


	//   ....[96]....
        /*0a20*/ 	.word	0xffffffff


	//   ....[97]....
        /*0a24*/ 	.word	0xffffffff


	//   ....[98]....
        /*0a28*/ 	.word	0xffffffff


	//   ....[99]....
        /*0a2c*/ 	.word	0xffffffff


	//   ....[100]....
        /*0a30*/ 	.word	0xffffffff


	//   ....[101]....
        /*0a34*/ 	.word	0xffffffff


	//   ....[102]....
        /*0a38*/ 	.word	0xffffffff


	//   ....[103]....
        /*0a3c*/ 	.word	0xffffffff


	//   ....[104]....
        /*0a40*/ 	.word	0xffffffff


	//   ....[105]....
        /*0a44*/ 	.word	0xffffffff


	//   ....[106]....
        /*0a48*/ 	.word	0xffffffff


	//   ....[107]....
        /*0a4c*/ 	.word	0xffffffff


	//   ....[108]....
        /*0a50*/ 	.word	0xffffffff


	//   ....[109]....
        /*0a54*/ 	.word	0xffffffff


	//   ....[110]....
        /*0a58*/ 	.word	0xffffffff


	//   ....[111]....
        /*0a5c*/ 	.word	0xffffffff


	//   ....[112]....
        /*0a60*/ 	.word	0xffffffff


	//   ....[113]....
        /*0a64*/ 	.word	0xffffffff


	//   ....[114]....
        /*0a68*/ 	.word	0xffffffff


	//   ....[115]....
        /*0a6c*/ 	.word	0xffffffff


	//   ....[116]....
        /*0a70*/ 	.word	0x0500000f


	//   ....[117]....
        /*0a74*/ 	.word	0x0500000f


	//   ....[118]....
        /*0a78*/ 	.word	0x0500000f


	//   ....[119]....
        /*0a7c*/ 	.word	0x0500000f


	//   ....[120]....
        /*0a80*/ 	.word	0x0500000f


	//   ....[121]....
        /*0a84*/ 	.word	0x0500000f


	//   ....[122]....
        /*0a88*/ 	.word	0x0500000f


	//   ....[123]....
        /*0a8c*/ 	.word	0x0500000f


	//   ....[124]....
        /*0a90*/ 	.word	0x0500000f


	//   ....[125]....
        /*0a94*/ 	.word	0x0500000f


	//   ....[126]....
        /*0a98*/ 	.word	0x0500000f


	//   ....[127]....
        /*0a9c*/ 	.word	0x0500000f


	//   ....[128]....
        /*0aa0*/ 	.word	0x0500000f


	//   ....[129]....
        /*0aa4*/ 	.word	0x0500000f


	//   ....[130]....
        /*0aa8*/ 	.word	0x0500000f


	//   ....[131]....
        /*0aac*/ 	.word	0x0500000f


	//   ....[132]....
        /*0ab0*/ 	.word	0x0500000f


	//   ....[133]....
        /*0ab4*/ 	.word	0x0500000f


	//   ....[134]....
        /*0ab8*/ 	.word	0x0500000f


	//   ....[135]....
        /*0abc*/ 	.word	0x0500000f


	//   ....[136]....
        /*0ac0*/ 	.word	0x0500000f


	//   ....[137]....
        /*0ac4*/ 	.word	0x0500000f


	//   ....[138]....
        /*0ac8*/ 	.word	0x0500000f


	//   ....[139]....
        /*0acc*/ 	.word	0x0500000f


	//   ....[140]....
        /*0ad0*/ 	.word	0x0500000f


	//   ....[141]....
        /*0ad4*/ 	.word	0x0500000f


	//   ....[142]....
        /*0ad8*/ 	.word	0x0500000f


	//   ....[143]....
        /*0adc*/ 	.word	0x0500000f


	//   ....[144]....
        /*0ae0*/ 	.word	0x0500000f


	//   ....[145]....
        /*0ae4*/ 	.word	0x0500000f


	//   ....[146]....
        /*0ae8*/ 	.word	0x0500000f


	//   ....[147]....
        /*0aec*/ 	.word	0x0500000f


	//   ....[148]....
        /*0af0*/ 	.word	0x0500000f


	//   ....[149]....
        /*0af4*/ 	.word	0x0500000f


	//   ....[150]....
        /*0af8*/ 	.word	0x0500000f


	//   ....[151]....
        /*0afc*/ 	.word	0x0500000f


	//   ....[152]....
        /*0b00*/ 	.word	0x0500000f


	//   ....[153]....
        /*0b04*/ 	.word	0x0500000f


	//   ....[154]....
        /*0b08*/ 	.word	0x0500000f


	//   ....[155]....
        /*0b0c*/ 	.word	0x0500000f


	//   ....[156]....
        /*0b10*/ 	.word	0x0500000f


	//   ....[157]....
        /*0b14*/ 	.word	0x0500000f


	//   ....[158]....
        /*0b18*/ 	.word	0x0500000f


	//   ....[159]....
        /*0b1c*/ 	.word	0x0500000f


	//   ....[160]....
        /*0b20*/ 	.word	0x0500000f


	//   ....[161]....
        /*0b24*/ 	.word	0x0500000f


	//   ....[162]....
        /*0b28*/ 	.word	0x0500000f


	//   ....[163]....
        /*0b2c*/ 	.word	0x0500000f


	//   ....[164]....
        /*0b30*/ 	.word	0x0500000f


	//   ....[165]....
        /*0b34*/ 	.word	0x0500000f


	//   ....[166]....
        /*0b38*/ 	.word	0x0500000f


	//   ....[167]....
        /*0b3c*/ 	.word	0x0500000f


	//   ....[168]....
        /*0b40*/ 	.word	0x0500000f


	//   ....[169]....
        /*0b44*/ 	.word	0x0500000f


	//   ....[170]....
        /*0b48*/ 	.word	0x0500000f


	//   ....[171]....
        /*0b4c*/ 	.word	0x0500000f


	//   ....[172]....
        /*0b50*/ 	.word	0x0500000f


	//   ....[173]....
        /*0b54*/ 	.word	0x0500000f


	//   ....[174]....
        /*0b58*/ 	.word	0x0500000f


	//   ....[175]....
        /*0b5c*/ 	.word	0x0500000f


	//   ....[176]....
        /*0b60*/ 	.word	0x0500000f


	//   ....[177]....
        /*0b64*/ 	.word	0x0500000f


	//   ....[178]....
        /*0b68*/ 	.word	0x0500000f


	//   ....[179]....
        /*0b6c*/ 	.word	0x0500000f


	//   ....[180]....
        /*0b70*/ 	.word	0x0500000f


	//   ....[181]....
        /*0b74*/ 	.word	0x0500000f


	//   ....[182]....
        /*0b78*/ 	.word	0x0500000f


	//   ....[183]....
        /*0b7c*/ 	.word	0x0500000f


	//   ....[184]....
        /*0b80*/ 	.word	0x0500000f


	//----- nvinfo : EIATTR_COOP_GROUP_INSTR_OFFSETS
	.align		4
.L_293:
        /*0b84*/ 	.byte	0x04, 0x28
        /*0b86*/ 	.short	(.L_295 - .L_294)


	//   ....[0]....
.L_294:
        /*0b88*/ 	.word	0x00000060


	//   ....[1]....
        /*0b8c*/ 	.word	0x00000190


	//   ....[2]....
        /*0b90*/ 	.word	0x00000250


	//   ....[3]....
        /*0b94*/ 	.word	0x00000420


	//   ....[4]....
        /*0b98*/ 	.word	0x00000580


	//   ....[5]....
        /*0b9c*/ 	.word	0x000006a0


	//   ....[6]....
        /*0ba0*/ 	.word	0x00000800


	//   ....[7]....
        /*0ba4*/ 	.word	0x00005e10


	//   ....[8]....
        /*0ba8*/ 	.word	0x00006380


	//   ....[9]....
        /*0bac*/ 	.word	0x00006390


	//   ....[10]....
        /*0bb0*/ 	.word	0x000063a0


	//   ....[11]....
        /*0bb4*/ 	.word	0x000063b0


	//   ....[12]....
        /*0bb8*/ 	.word	0x00007360


	//   ....[13]....
        /*0bbc*/ 	.word	0x00007370


	//   ....[14]....
        /*0bc0*/ 	.word	0x00007380


	//   ....[15]....
        /*0bc4*/ 	.word	0x00007390


	//   ....[16]....
        /*0bc8*/ 	.word	0x0000a310


	//   ....[17]....
        /*0bcc*/ 	.word	0x0000a380


	//   ....[18]....
        /*0bd0*/ 	.word	0x0000a3a0


	//   ....[19]....
        /*0bd4*/ 	.word	0x0000a3c0


	//   ....[20]....
        /*0bd8*/ 	.word	0x0000c4b0


	//   ....[21]....
        /*0bdc*/ 	.word	0x0000c4d0


	//   ....[22]....
        /*0be0*/ 	.word	0x0000cb20


	//   ....[23]....
        /*0be4*/ 	.word	0x0000cbe0


	//   ....[24]....
        /*0be8*/ 	.word	0x0000e060


	//   ....[25]....
        /*0bec*/ 	.word	0x0000e0d0


	//   ....[26]....
        /*0bf0*/ 	.word	0x0000e130


	//   ....[27]....
        /*0bf4*/ 	.word	0x0000e160


	//   ....[28]....
        /*0bf8*/ 	.word	0x0000fab0


	//   ....[29]....
        /*0bfc*/ 	.word	0x0000fb10


	//   ....[30]....
        /*0c00*/ 	.word	0x0000fb40


	//   ....[31]....
        /*0c04*/ 	.word	0x0000fb90


	//   ....[32]....
        /*0c08*/ 	.word	0x00010490


	//   ....[33]....
        /*0c0c*/ 	.word	0x000104b0


	//   ....[34]....
        /*0c10*/ 	.word	0x00010600


	//   ....[35]....
        /*0c14*/ 	.word	0x00010620


	//   ....[36]....
        /*0c18*/ 	.word	0x00010760


	//   ....[37]....
        /*0c1c*/ 	.word	0x00010780


	//   ....[38]....
        /*0c20*/ 	.word	0x000108c0


	//   ....[39]....
        /*0c24*/ 	.word	0x000108d0


	//   ....[40]....
        /*0c28*/ 	.word	0x00011130


	//   ....[41]....
        /*0c2c*/ 	.word	0x00011140


	//   ....[42]....
        /*0c30*/ 	.word	0x00011320


	//   ....[43]....
        /*0c34*/ 	.word	0x00011330


	//   ....[44]....
        /*0c38*/ 	.word	0x00011500


	//   ....[45]....
        /*0c3c*/ 	.word	0x00011510


	//   ....[46]....
        /*0c40*/ 	.word	0x000116e0


	//   ....[47]....
        /*0c44*/ 	.word	0x000116f0


	//   ....[48]....
        /*0c48*/ 	.word	0x00011910


	//   ....[49]....
        /*0c4c*/ 	.word	0x00011b00


	//   ....[50]....
        /*0c50*/ 	.word	0x00011b30


	//   ....[51]....
        /*0c54*/ 	.word	0x00011b60


	//   ....[52]....
        /*0c58*/ 	.word	0x00011b90


	//   ....[53]....
        /*0c5c*/ 	.word	0x00011bc0


	//   ....[54]....
        /*0c60*/ 	.word	0x00011bf0


	//   ....[55]....
        /*0c64*/ 	.word	0x00011d60


	//   ....[56]....
        /*0c68*/ 	.word	0x00011d90


	//   ....[57]....
        /*0c6c*/ 	.word	0x00011dc0


	//   ....[58]....
        /*0c70*/ 	.word	0x00011df0


	//   ....[59]....
        /*0c74*/ 	.word	0x00011e20


	//   ....[60]....
        /*0c78*/ 	.word	0x00011e50


	//   ....[61]....
        /*0c7c*/ 	.word	0x00011ef0


	//   ....[62]....
        /*0c80*/ 	.word	0x00011f20


	//   ....[63]....
        /*0c84*/ 	.word	0x00011fb0


	//   ....[64]....
        /*0c88*/ 	.word	0x00012b50


	//   ....[65]....
        /*0c8c*/ 	.word	0x00014540


	//   ....[66]....
        /*0c90*/ 	.word	0x000150d0


	//   ....[67]....
        /*0c94*/ 	.word	0x000150f0


	//   ....[68]....
        /*0c98*/ 	.word	0x00015120


	//   ....[69]....
        /*0c9c*/ 	.word	0x00015140


	//   ....[70]....
        /*0ca0*/ 	.word	0x000151f0


	//   ....[71]....
        /*0ca4*/ 	.word	0x00015280


	//   ....[72]....
        /*0ca8*/ 	.word	0x000152b0


	//   ....[73]....
        /*0cac*/ 	.word	0x00015330


	//   ....[74]....
        /*0cb0*/ 	.word	0x00015360


	//   ....[75]....
        /*0cb4*/ 	.word	0x000153e0


	//   ....[76]....
        /*0cb8*/ 	.word	0x00015410


	//   ....[77]....
        /*0cbc*/ 	.word	0x00015490


	//   ....[78]....
        /*0cc0*/ 	.word	0x000154c0


	//   ....[79]....
        /*0cc4*/ 	.word	0x00015520


	//   ....[80]....
        /*0cc8*/ 	.word	0x00015530


	//   ....[81]....
        /*0ccc*/ 	.word	0x000155a0


	//   ....[82]....
        /*0cd0*/ 	.word	0x00015cc0


	//   ....[83]....
        /*0cd4*/ 	.word	0x00015ce0


	//   ....[84]....
        /*0cd8*/ 	.word	0x00015d00


	//   ....[85]....
        /*0cdc*/ 	.word	0x00015db0


	//   ....[86]....
        /*0ce0*/ 	.word	0x00015e70


	//   ....[87]....
        /*0ce4*/ 	.word	0x00015e80


	//   ....[88]....
        /*0ce8*/ 	.word	0x00015f40


	//   ....[89]....
        /*0cec*/ 	.word	0x00015f50


	//   ....[90]....
        /*0cf0*/ 	.word	0x00015ff0


	//   ....[91]....
        /*0cf4*/ 	.word	0x00016000


	//   ....[92]....
        /*0cf8*/ 	.word	0x000160b0


	//   ....[93]....
        /*0cfc*/ 	.word	0x000160c0


	//   ....[94]....
        /*0d00*/ 	.word	0x00016170


	//   ....[95]....
        /*0d04*/ 	.word	0x00016180


	//   ....[96]....
        /*0d08*/ 	.word	0x000161f0


	//   ....[97]....
        /*0d0c*/ 	.word	0x00016240


	//   ....[98]....
        /*0d10*/ 	.word	0x00018f70


	//   ....[99]....
        /*0d14*/ 	.word	0x00018fa0


	//   ....[100]....
        /*0d18*/ 	.word	0x00018fe0


	//   ....[101]....
        /*0d1c*/ 	.word	0x00019010


	//   ....[102]....
        /*0d20*/ 	.word	0x00019040


	//   ....[103]....
        /*0d24*/ 	.word	0x00019070


	//   ....[104]....
        /*0d28*/ 	.word	0x000190a0


	//   ....[105]....
        /*0d2c*/ 	.word	0x000190d0


	//   ....[106]....
        /*0d30*/ 	.word	0x00019250


	//   ....[107]....
        /*0d34*/ 	.word	0x00019280


	//   ....[108]....
        /*0d38*/ 	.word	0x000192b0


	//   ....[109]....
        /*0d3c*/ 	.word	0x000192e0


	//   ....[110]....
        /*0d40*/ 	.word	0x00019310


	//   ....[111]....
        /*0d44*/ 	.word	0x00019340


	//   ....[112]....
        /*0d48*/ 	.word	0x00019400


	//   ....[113]....
        /*0d4c*/ 	.word	0x00019420


	//   ....[114]....
        /*0d50*/ 	.word	0x00019490


	//   ....[115]....
        /*0d54*/ 	.word	0x00019920


	//   ....[116]....
        /*0d58*/ 	.word	0x00019db0


	//   ....[117]....
        /*0d5c*/ 	.word	0x00019e50


	//   ....[118]....
        /*0d60*/ 	.word	0x00019ee0


	//   ....[119]....
        /*0d64*/ 	.word	0x00019f30


	//   ....[120]....
        /*0d68*/ 	.word	0x00019f80


	//   ....[121]....
        /*0d6c*/ 	.word	0x0001a060


	//   ....[122]....
        /*0d70*/ 	.word	0x0001a0f0


	//   ....[123]....
        /*0d74*/ 	.word	0x0001a140


	//   ....[124]....
        /*0d78*/ 	.word	0x0001a190


	//   ....[125]....
        /*0d7c*/ 	.word	0x0001a3f0


	//   ....[126]....
        /*0d80*/ 	.word	0x0001a440


	//   ....[127]....
        /*0d84*/ 	.word	0x0001a4d0


	//   ....[128]....
        /*0d88*/ 	.word	0x0001a560


	//   ....[129]....
        /*0d8c*/ 	.word	0x0001a5f0


	//   ....[130]....
        /*0d90*/ 	.word	0x0001a680


	//   ....[131]....
        /*0d94*/ 	.word	0x0001a710


	//   ....[132]....
        /*0d98*/ 	.word	0x0001a7a0


	//   ....[133]....
        /*0d9c*/ 	.word	0x0001a860


	//   ....[134]....
        /*0da0*/ 	.word	0x0001ab50


	//   ....[135]....
        /*0da4*/ 	.word	0x0001acd0


	//   ....[136]....
        /*0da8*/ 	.word	0x0001ad40


	//   ....[137]....
        /*0dac*/ 	.word	0x0001ada0


	//   ....[138]....
        /*0db0*/ 	.word	0x0001ae00


	//   ....[139]....
        /*0db4*/ 	.word	0x0001aed0


	//   ....[140]....
        /*0db8*/ 	.word	0x0001af90


	//   ....[141]....
        /*0dbc*/ 	.word	0x0001b0a0


	//   ....[142]....
        /*0dc0*/ 	.word	0x0001b140


	//   ....[143]....
        /*0dc4*/ 	.word	0x0001b210


	//   ....[144]....
        /*0dc8*/ 	.word	0x0001b2b0


	//   ....[145]....
        /*0dcc*/ 	.word	0x0001b380


	//   ....[146]....
        /*0dd0*/ 	.word	0x0001b420


	//   ....[147]....
        /*0dd4*/ 	.word	0x0001b4f0


	//   ....[148]....
        /*0dd8*/ 	.word	0x0001b590


	//   ....[149]....
        /*0ddc*/ 	.word	0x0001b640


	//   ....[150]....
        /*0de0*/ 	.word	0x0001b720


	//   ....[151]....
        /*0de4*/ 	.word	0x0001b970


	//   ....[152]....
        /*0de8*/ 	.word	0x0001ba40


	//   ....[153]....
        /*0dec*/ 	.word	0x0001bb10


	//   ....[154]....
        /*0df0*/ 	.word	0x0001bb80


	//   ....[155]....
        /*0df4*/ 	.word	0x0001bc90


	//   ....[156]....
        /*0df8*/ 	.word	0x0001bd80


	//   ....[157]....
        /*0dfc*/ 	.word	0x0001be10


	//   ....[158]....
        /*0e00*/ 	.word	0x0001bf00


	//   ....[159]....
        /*0e04*/ 	.word	0x0001bf90


	//   ....[160]....
        /*0e08*/ 	.word	0x0001c080


	//   ....[161]....
        /*0e0c*/ 	.word	0x0001c110


	//   ....[162]....
        /*0e10*/ 	.word	0x0001c1f0


	//   ....[163]....
        /*0e14*/ 	.word	0x0001c320


	//   ....[164]....
        /*0e18*/ 	.word	0x0001c370


	//   ....[165]....
        /*0e1c*/ 	.word	0x0001c3d0


	//   ....[166]....
        /*0e20*/ 	.word	0x0001c470


	//   ....[167]....
        /*0e24*/ 	.word	0x0001c810


	//   ....[168]....
        /*0e28*/ 	.word	0x0001c8b0


	//   ....[169]....
        /*0e2c*/ 	.word	0x0001c9d0


	//   ....[170]....
        /*0e30*/ 	.word	0x0001ca50


	//   ....[171]....
        /*0e34*/ 	.word	0x0001cad0


	//   ....[172]....
        /*0e38*/ 	.word	0x0001cb50


	//   ....[173]....
        /*0e3c*/ 	.word	0x0001cbd0


	//   ....[174]....
        /*0e40*/ 	.word	0x0001cc60


	//   ....[175]....
        /*0e44*/ 	.word	0x0001cd00


	//   ....[176]....
        /*0e48*/ 	.word	0x0001cdb0


	//   ....[177]....
        /*0e4c*/ 	.word	0x0001ce30


	//   ....[178]....
        /*0e50*/ 	.word	0x0001ceb0


	//   ....[179]....
        /*0e54*/ 	.word	0x0001cf30


	//   ....[180]....
        /*0e58*/ 	.word	0x0001cfc0


	//   ....[181]....
        /*0e5c*/ 	.word	0x0001d040


	//   ....[182]....
        /*0e60*/ 	.word	0x0001d0e0


	//   ....[183]....
        /*0e64*/ 	.word	0x0001d170


	//   ....[184]....
        /*0e68*/ 	.word	0x0001d2a0


	//----- nvinfo : EIATTR_REG_RECONFIG
	.align		4
.L_295:
        /*0e6c*/ 	.byte	0x01, 0x54
	.zero		2


	//----- nvinfo : EIATTR_SYSCALL_OFFSETS
	.align		4
        /*0e70*/ 	.byte	0x04, 0x46
        /*0e72*/ 	.short	(.L_297 - .L_296)


	//   ....[0]....
.L_296:
        /*0e74*/ 	.word	0x00001810


	//   ....[1]....
        /*0e78*/ 	.word	0x00001960


	//   ....[2]....
        /*0e7c*/ 	.word	0x00005f80


	//   ....[3]....
        /*0e80*/ 	.word	0x000062f0


	//   ....[4]....
        /*0e84*/ 	.word	0x00014130


	//   ....[5]....
        /*0e88*/ 	.word	0x00014290


	//   ....[6]....
        /*0e8c*/ 	.word	0x00014390


	//   ....[7]....
        /*0e90*/ 	.word	0x00014ca0


	//   ....[8]....
        /*0e94*/ 	.word	0x000158c0


	//----- nvinfo : EIATTR_MBARRIER_INSTR_OFFSETS
	.align		4
.L_297:
        /*0e98*/ 	.byte	0x04, 0x39
        /*0e9a*/ 	.short	(.L_299 - .L_298)


	//   ....[0]....
.L_298:
        /*0e9c*/ 	.word	0x000002c0
        /*0ea0*/ 	.word	0x000000ff
        /*0ea4*/ 	.word	0x00032400
        /*0ea8*/ 	.short	0x0100
        /*0eaa*/ 	.byte	0x08
	.zero		1


	//   ....[1]....
        /*0eac*/ 	.word	0x000002d0
        /*0eb0*/ 	.word	0x000000ff
        /*0eb4*/ 	.word	0x00032410
        /*0eb8*/ 	.short	0x0100
        /*0eba*/ 	.byte	0x08
	.zero		1


	//   ....[2]....
        /*0ebc*/ 	.word	0x000002e0
        /*0ec0*/ 	.word	0x000000ff
        /*0ec4*/ 	.word	0x00032420
        /*0ec8*/ 	.short	0x0100
        /*0eca*/ 	.byte	0x08
	.zero		1


	//   ....[3]....
        /*0ecc*/ 	.word	0x000003d0
        /*0ed0*/ 	.word	0x000000ff
        /*0ed4*/ 	.word	0x00032430
        /*0ed8*/ 	.short	0x0100
        /*0eda*/ 	.byte	0x08
	.zero		1


	//   ....[4]....
        /*0edc*/ 	.word	0x000003e0
        /*0ee0*/ 	.word	0x000000ff
        /*0ee4*/ 	.word	0x00032440
        /*0ee8*/ 	.short	0x0100
        /*0eea*/ 	.byte	0x08
	.zero		1


	//   ....[5]....
        /*0eec*/ 	.word	0x000003f0
        /*0ef0*/ 	.word	0x000000ff
        /*0ef4*/ 	.word	0x00032438
        /*0ef8*/ 	.short	0x0100
        /*0efa*/ 	.byte	0x08
	.zero		1


	//   ....[6]....
        /*0efc*/ 	.word	0x00000400
        /*0f00*/ 	.word	0x000000ff
        /*0f04*/ 	.word	0x00032448
        /*0f08*/ 	.short	0x0100
        /*0f0a*/ 	.byte	0x08
	.zero		1


	//   ....[7]....
        /*0f0c*/ 	.word	0x00000530
        /*0f10*/ 	.word	0x000000ff
        /*0f14*/ 	.word	0x00032450
        /*0f18*/ 	.short	0x0100
        /*0f1a*/ 	.byte	0x08
	.zero		1


	//   ....[8]....
        /*0f1c*/ 	.word	0x00000540
        /*0f20*/ 	.word	0x000000ff
        /*0f24*/ 	.word	0x00032460
        /*0f28*/ 	.short	0x0100
        /*0f2a*/ 	.byte	0x08
	.zero		1


	//   ....[9]....
        /*0f2c*/ 	.word	0x00000550
        /*0f30*/ 	.word	0x000000ff
        /*0f34*/ 	.word	0x00032458
        /*0f38*/ 	.short	0x0100
        /*0f3a*/ 	.byte	0x08
	.zero		1


	//   ....[10]....
        /*0f3c*/ 	.word	0x00000560
        /*0f40*/ 	.word	0x000000ff
        /*0f44*/ 	.word	0x00032468
        /*0f48*/ 	.short	0x0100
        /*0f4a*/ 	.byte	0x08
	.zero		1


	//   ....[11]....
        /*0f4c*/ 	.word	0x00000650
        /*0f50*/ 	.word	0x000000ff
        /*0f54*/ 	.word	0x00032470
        /*0f58*/ 	.short	0x0100
        /*0f5a*/ 	.byte	0x06
	.zero		1


	//   ....[12]....
        /*0f5c*/ 	.word	0x00000660
        /*0f60*/ 	.word	0x000000ff
        /*0f64*/ 	.word	0x00032480
        /*0f68*/ 	.short	0x0100
        /*0f6a*/ 	.byte	0x06
	.zero		1


	//   ....[13]....
        /*0f6c*/ 	.word	0x00000670
        /*0f70*/ 	.word	0x000000ff
        /*0f74*/ 	.word	0x00032478
        /*0f78*/ 	.short	0x0100
        /*0f7a*/ 	.byte	0x06
	.zero		1


	//   ....[14]....
        /*0f7c*/ 	.word	0x00000680
        /*0f80*/ 	.word	0x000000ff
        /*0f84*/ 	.word	0x00032488
        /*0f88*/ 	.short	0x0100
        /*0f8a*/ 	.byte	0x06
	.zero		1


	//   ....[15]....
        /*0f8c*/ 	.word	0x000007b0
        /*0f90*/ 	.word	0x000000ff
        /*0f94*/ 	.word	0x00032490
        /*0f98*/ 	.short	0x0100
        /*0f9a*/ 	.byte	0x08
	.zero		1


	//   ....[16]....
        /*0f9c*/ 	.word	0x000007c0
        /*0fa0*/ 	.word	0x000000ff
        /*0fa4*/ 	.word	0x000324a0
        /*0fa8*/ 	.short	0x0100
        /*0faa*/ 	.byte	0x08
	.zero		1


	//   ....[17]....
        /*0fac*/ 	.word	0x000007d0
        /*0fb0*/ 	.word	0x000000ff
        /*0fb4*/ 	.word	0x00032498
        /*0fb8*/ 	.short	0x0100
        /*0fba*/ 	.byte	0x08
	.zero		1


	//   ....[18]....
        /*0fbc*/ 	.word	0x000007e0
        /*0fc0*/ 	.word	0x000000ff
        /*0fc4*/ 	.word	0x000324a8
        /*0fc8*/ 	.short	0x0100
        /*0fca*/ 	.byte	0x08
	.zero		1


	//   ....[19]....
        /*0fcc*/ 	.word	0x00000910
        /*0fd0*/ 	.word	0x000000ff
        /*0fd4*/ 	.word	0x000324b0
        /*0fd8*/ 	.short	0x0100
        /*0fda*/ 	.byte	0x08
	.zero		1


	//   ....[20]....
        /*0fdc*/ 	.word	0x00000920
        /*0fe0*/ 	.word	0x000000ff
        /*0fe4*/ 	.word	0x000324c0
        /*0fe8*/ 	.short	0x0100
        /*0fea*/ 	.byte	0x08
	.zero		1


	//   ....[21]....
        /*0fec*/ 	.word	0x00000930
        /*0ff0*/ 	.word	0x000000ff
        /*0ff4*/ 	.word	0x000324b8
        /*0ff8*/ 	.short	0x0100
        /*0ffa*/ 	.byte	0x08
	.zero		1


	//   ....[22]....
        /*0ffc*/ 	.word	0x00000940
        /*1000*/ 	.word	0x000000ff
        /*1004*/ 	.word	0x000324c8
        /*1008*/ 	.short	0x0100
        /*100a*/ 	.byte	0x08
	.zero		1


	//   ....[23]....
        /*100c*/ 	.word	0x00002be0
        /*1010*/ 	.word	0x0000005e
        /*1014*/ 	.word	0x00032490
        /*1018*/ 	.short	0x010a
        /*101a*/ 	.byte	0x3f
	.zero		1


	//   ....[24]....
        /*101c*/ 	.word	0x00003eb0
        /*1020*/ 	.word	0x0000005e
        /*1024*/ 	.word	0x00032490
        /*1028*/ 	.short	0x010a
        /*102a*/ 	.byte	0x3f
	.zero		1


	//   ....[25]....
        /*102c*/ 	.word	0x00004fa0
        /*1030*/ 	.word	0x0000005e
        /*1034*/ 	.word	0x00032490
        /*1038*/ 	.short	0x010a
        /*103a*/ 	.byte	0x3f
	.zero		1


	//   ....[26]....
        /*103c*/ 	.word	0x000051b0
        /*1040*/ 	.word	0x00000028
        /*1044*/ 	.word	0x00000000
        /*1048*/ 	.short	0x0101
        /*104a*/ 	.byte	0x3f
	.zero		1


	//   ....[27]....
        /*104c*/ 	.word	0x000051f0
        /*1050*/ 	.word	0x0000005e
        /*1054*/ 	.word	0x000324b0
        /*1058*/ 	.short	0x010a
        /*105a*/ 	.byte	0x3f
	.zero		1


	//   ....[28]....
        /*105c*/ 	.word	0x00005850
        /*1060*/ 	.word	0x0000005e
        /*1064*/ 	.word	0x00000000
        /*1068*/ 	.short	0x0101
        /*106a*/ 	.byte	0x3f
	.zero		1


	//   ....[29]....
        /*106c*/ 	.word	0x00006010
        /*1070*/ 	.word	0x00000012
        /*1074*/ 	.word	0x00032400
        /*1078*/ 	.short	0x010a
        /*107a*/ 	.byte	0x3f
	.zero		1


	//   ....[30]....
        /*107c*/ 	.word	0x00006060
        /*1080*/ 	.word	0x00000012
        /*1084*/ 	.word	0x00032400
        /*1088*/ 	.short	0x010a
        /*108a*/ 	.byte	0x3f
	.zero		1


	//   ....[31]....
        /*108c*/ 	.word	0x00006600
        /*1090*/ 	.word	0x00000012
        /*1094*/ 	.word	0x00032400
        /*1098*/ 	.short	0x010a
        /*109a*/ 	.byte	0x3f
	.zero		1


	//   ....[32]....
        /*109c*/ 	.word	0x00007550
        /*10a0*/ 	.word	0x00000012
        /*10a4*/ 	.word	0x00032400
        /*10a8*/ 	.short	0x010a
        /*10aa*/ 	.byte	0x3f
	.zero		1


	//   ....[33]....
        /*10ac*/ 	.word	0x00008380
        /*10b0*/ 	.word	0x00000000
        /*10b4*/ 	.word	0x00032430
        /*10b8*/ 	.short	0x010a
        /*10ba*/ 	.byte	0x3f
	.zero		1


	//   ....[34]....
        /*10bc*/ 	.word	0x000083f0
        /*10c0*/ 	.word	0x00000000
        /*10c4*/ 	.word	0x00032430
        /*10c8*/ 	.short	0x010a
        /*10ca*/ 	.byte	0x3f
	.zero		1


	//   ....[35]....
        /*10cc*/ 	.word	0x000087e0
        /*10d0*/ 	.word	0x00000012
        /*10d4*/ 	.word	0x00032410
        /*10d8*/ 	.short	0x010a
        /*10da*/ 	.byte	0x3f
	.zero		1


	//   ....[36]....
        /*10dc*/ 	.word	0x00008830
        /*10e0*/ 	.word	0x00000000
        /*10e4*/ 	.word	0x00032450
        /*10e8*/ 	.short	0x010a
        /*10ea*/ 	.byte	0x3f
	.zero		1


	//   ....[37]....
        /*10ec*/ 	.word	0x000088b0
        /*10f0*/ 	.word	0x00000000
        /*10f4*/ 	.word	0x00032450
        /*10f8*/ 	.short	0x010a
        /*10fa*/ 	.byte	0x3f
	.zero		1


	//   ....[38]....
        /*10fc*/ 	.word	0x0000a610
        /*1100*/ 	.word	0x00000005
        /*1104*/ 	.word	0x00000000
        /*1108*/ 	.short	0x0101
        /*110a*/ 	.byte	0x3f
	.zero		1


	//   ....[39]....
        /*110c*/ 	.word	0x0000b1d0
        /*1110*/ 	.word	0x00000000
        /*1114*/ 	.word	0x00000000
        /*1118*/ 	.short	0x0101
        /*111a*/ 	.byte	0x3f
	.zero		1


	//   ....[40]....
        /*111c*/ 	.word	0x0000b2e0
        /*1120*/ 	.word	0x00000003
        /*1124*/ 	.word	0x00032430
        /*1128*/ 	.short	0x010a
        /*112a*/ 	.byte	0x3f
	.zero		1


	//   ....[41]....
        /*112c*/ 	.word	0x0000b340
        /*1130*/ 	.word	0x00000003
        /*1134*/ 	.word	0x00032430
        /*1138*/ 	.short	0x010a
        /*113a*/ 	.byte	0x3f
	.zero		1


	//   ....[42]....
        /*113c*/ 	.word	0x0000b5f0
        /*1140*/ 	.word	0x00000003
        /*1144*/ 	.word	0x00032450
        /*1148*/ 	.short	0x010a
        /*114a*/ 	.byte	0x3f
	.zero		1


	//   ....[43]....
        /*114c*/ 	.word	0x0000b640
        /*1150*/ 	.word	0x00000003
        /*1154*/ 	.word	0x00032450
        /*1158*/ 	.short	0x010a
        /*115a*/ 	.byte	0x3f
	.zero		1


	//   ....[44]....
        /*115c*/ 	.word	0x0000d170
        /*1160*/ 	.word	0x0000009b
        /*1164*/ 	.word	0x00000000
        /*1168*/ 	.short	0x0101
        /*116a*/ 	.byte	0x3f
	.zero		1


	//   ....[45]....
        /*116c*/ 	.word	0x0000e030
        /*1170*/ 	.word	0x00000003
        /*1174*/ 	.word	0x00000000
        /*1178*/ 	.short	0x0101
        /*117a*/ 	.byte	0x3f
	.zero		1


	//   ....[46]....
        /*117c*/ 	.word	0x00010480
        /*1180*/ 	.word	0x00000000
        /*1184*/ 	.word	0x00000000
        /*1188*/ 	.short	0x0101
        /*118a*/ 	.byte	0x3f
	.zero		1


	//   ....[47]....
        /*118c*/ 	.word	0x00012c40
        /*1190*/ 	.word	0x00000005
        /*1194*/ 	.word	0x00032420
        /*1198*/ 	.short	0x010a
        /*119a*/ 	.byte	0x3f
	.zero		1


	//   ....[48]....
        /*119c*/ 	.word	0x00012d30
        /*11a0*/ 	.word	0x00000003
        /*11a4*/ 	.word	0x000324a0
        /*11a8*/ 	.short	0x010a
        /*11aa*/ 	.byte	0x3f
	.zero		1


	//   ....[49]....
        /*11ac*/ 	.word	0x00012f80
        /*11b0*/ 	.word	0x00000003
        /*11b4*/ 	.word	0x000324c0
        /*11b8*/ 	.short	0x010a
        /*11ba*/ 	.byte	0x3f
	.zero		1


	//   ....[50]....
        /*11bc*/ 	.word	0x00013640
        /*11c0*/ 	.word	0x00000004
        /*11c4*/ 	.word	0x000324a0
        /*11c8*/ 	.short	0x010a
        /*11ca*/ 	.byte	0x3f
	.zero		1


	//   ....[51]....
        /*11cc*/ 	.word	0x00013880
        /*11d0*/ 	.word	0x00000004
        /*11d4*/ 	.word	0x000324c0
        /*11d8*/ 	.short	0x010a
        /*11da*/ 	.byte	0x3f
	.zero		1


	//   ....[52]....
        /*11dc*/ 	.word	0x000147e0
        /*11e0*/ 	.word	0x00000000
        /*11e4*/ 	.word	0x00032440
        /*11e8*/ 	.short	0x010a
        /*11ea*/ 	.byte	0x3f
	.zero		1


	//   ....[53]....
        /*11ec*/ 	.word	0x00015660
        /*11f0*/ 	.word	0x00000008
        /*11f4*/ 	.word	0x00032400
        /*11f8*/ 	.short	0x0107
        /*11fa*/ 	.byte	0x3f
	.zero		1


	//   ....[54]....
        /*11fc*/ 	.word	0x00015700
        /*1200*/ 	.word	0x00000002
        /*1204*/ 	.word	0x00032400
        /*1208*/ 	.short	0x0101
        /*120a*/ 	.byte	0x3f
	.zero		1


	//   ....[55]....
        /*120c*/ 	.word	0x00016360
        /*1210*/ 	.word	0x00000008
        /*1214*/ 	.word	0x00032410
        /*1218*/ 	.short	0x0107
        /*121a*/ 	.byte	0x3f
	.zero		1


	//   ....[56]....
        /*121c*/ 	.word	0x00016460
        /*1220*/ 	.word	0x00000002
        /*1224*/ 	.word	0x00032410
        /*1228*/ 	.short	0x0101
        /*122a*/ 	.byte	0x3f
	.zero		1


	//   ....[57]....
        /*122c*/ 	.word	0x00016480
        /*1230*/ 	.word	0x00000002
        /*1234*/ 	.word	0x00032420
        /*1238*/ 	.short	0x010a
        /*123a*/ 	.byte	0x3f
	.zero		1


	//   ....[58]....
        /*123c*/ 	.word	0x00016590
        /*1240*/ 	.word	0x00000002
        /*1244*/ 	.word	0x00032460
        /*1248*/ 	.short	0x010a
        /*124a*/ 	.byte	0x3f
	.zero		1


	//   ....[59]....
        /*124c*/ 	.word	0x00016ea0
        /*1250*/ 	.word	0x00000002
        /*1254*/ 	.word	0x00032440
        /*1258*/ 	.short	0x010a
        /*125a*/ 	.byte	0x3f
	.zero		1


	//   ....[60]....
        /*125c*/ 	.word	0x00017100
        /*1260*/ 	.word	0x00000002
        /*1264*/ 	.word	0x00032460
        /*1268*/ 	.short	0x010a
        /*126a*/ 	.byte	0x3f
	.zero		1


	//   ....[61]....
        /*126c*/ 	.word	0x000179a0
        /*1270*/ 	.word	0x00000003
        /*1274*/ 	.word	0x00032440
        /*1278*/ 	.short	0x010a
        /*127a*/ 	.byte	0x3f
	.zero		1


	//   ....[62]....
        /*127c*/ 	.word	0x00017bf0
        /*1280*/ 	.word	0x00000003
        /*1284*/ 	.word	0x00032460
        /*1288*/ 	.short	0x010a
        /*128a*/ 	.byte	0x3f
	.zero		1


	//   ....[63]....
        /*128c*/ 	.word	0x00018400
        /*1290*/ 	.word	0x00000003
        /*1294*/ 	.word	0x00032440
        /*1298*/ 	.short	0x010a
        /*129a*/ 	.byte	0x3f
	.zero		1


	//   ....[64]....
        /*129c*/ 	.word	0x00018660
        /*12a0*/ 	.word	0x00000003
        /*12a4*/ 	.word	0x00032460
        /*12a8*/ 	.short	0x010a
        /*12aa*/ 	.byte	0x3f
	.zero		1


	//   ....[65]....
        /*12ac*/ 	.word	0x000198a0
        /*12b0*/ 	.word	0x00000000
        /*12b4*/ 	.word	0x00032420
        /*12b8*/ 	.short	0x010a
        /*12ba*/ 	.byte	0x3f
	.zero		1


	//   ....[66]....
        /*12bc*/ 	.word	0x00019a50
        /*12c0*/ 	.word	0x00000006
        /*12c4*/ 	.word	0x00000000
        /*12c8*/ 	.short	0x010a
        /*12ca*/ 	.byte	0x3f
	.zero		1


	//   ....[67]....
        /*12cc*/ 	.word	0x00019ac0
        /*12d0*/ 	.word	0x00000007
        /*12d4*/ 	.word	0x00000000
        /*12d8*/ 	.short	0x010a
        /*12da*/ 	.byte	0x3f
	.zero		1


	//   ....[68]....
        /*12dc*/ 	.word	0x00019b30
        /*12e0*/ 	.word	0x00000004
        /*12e4*/ 	.word	0x00000000
        /*12e8*/ 	.short	0x010a
        /*12ea*/ 	.byte	0x3f
	.zero		1


	//   ....[69]....
        /*12ec*/ 	.word	0x00019b60
        /*12f0*/ 	.word	0x00000003
        /*12f4*/ 	.word	0x00000000
        /*12f8*/ 	.short	0x010a
        /*12fa*/ 	.byte	0x3f
	.zero		1


	//   ....[70]....
        /*12fc*/ 	.word	0x00019bc0
        /*1300*/ 	.word	0x0000005e
        /*1304*/ 	.word	0x00032490
        /*1308*/ 	.short	0x010a
        /*130a*/ 	.byte	0x3f
	.zero		1


	//   ....[71]....
        /*130c*/ 	.word	0x00019c10
        /*1310*/ 	.word	0x0000005e
        /*1314*/ 	.word	0x00032490
        /*1318*/ 	.short	0x010a
        /*131a*/ 	.byte	0x3f
	.zero		1


	//   ....[72]....
        /*131c*/ 	.word	0x00019c60
        /*1320*/ 	.word	0x0000005e
        /*1324*/ 	.word	0x00032490
        /*1328*/ 	.short	0x010a
        /*132a*/ 	.byte	0x3f
	.zero		1


	//   ....[73]....
        /*132c*/ 	.word	0x00019cb0
        /*1330*/ 	.word	0x0000005e
        /*1334*/ 	.word	0x000324b0
        /*1338*/ 	.short	0x010a
        /*133a*/ 	.byte	0x3f
	.zero		1


	//   ....[74]....
        /*133c*/ 	.word	0x00019fb0
        /*1340*/ 	.word	0x00000012
        /*1344*/ 	.word	0x00032400
        /*1348*/ 	.short	0x010a
        /*134a*/ 	.byte	0x3f
	.zero		1


	//   ....[75]....
        /*134c*/ 	.word	0x0001a1c0
        /*1350*/ 	.word	0x00000012
        /*1354*/ 	.word	0x00032400
        /*1358*/ 	.short	0x010a
        /*135a*/ 	.byte	0x3f
	.zero		1


	//   ....[76]....
        /*135c*/ 	.word	0x0001a210
        /*1360*/ 	.word	0x00000000
        /*1364*/ 	.word	0x00032430
        /*1368*/ 	.short	0x010a
        /*136a*/ 	.byte	0x3f
	.zero		1


	//   ....[77]....
        /*136c*/ 	.word	0x0001a260
        /*1370*/ 	.word	0x00000012
        /*1374*/ 	.word	0x00032410
        /*1378*/ 	.short	0x010a
        /*137a*/ 	.byte	0x3f
	.zero		1


	//   ....[78]....
        /*137c*/ 	.word	0x0001a2b0
        /*1380*/ 	.word	0x00000000
        /*1384*/ 	.word	0x00032450
        /*1388*/ 	.short	0x010a
        /*138a*/ 	.byte	0x3f
	.zero		1


	//   ....[79]....
        /*138c*/ 	.word	0x0001a300
        /*1390*/ 	.word	0x00000003
        /*1394*/ 	.word	0x00032430
        /*1398*/ 	.short	0x010a
        /*139a*/ 	.byte	0x3f
	.zero		1


	//   ....[80]....
        /*139c*/ 	.word	0x0001a350
        /*13a0*/ 	.word	0x00000003
        /*13a4*/ 	.word	0x00032450
        /*13a8*/ 	.short	0x010a
        /*13aa*/ 	.byte	0x3f
	.zero		1


	//   ....[81]....
        /*13ac*/ 	.word	0x0001a930
        /*13b0*/ 	.word	0x00000004
        /*13b4*/ 	.word	0x00032420
        /*13b8*/ 	.short	0x010a
        /*13ba*/ 	.byte	0x3f
	.zero		1


	//   ....[82]....
        /*13bc*/ 	.word	0x0001a980
        /*13c0*/ 	.word	0x00000003
        /*13c4*/ 	.word	0x000324a0
        /*13c8*/ 	.short	0x010a
        /*13ca*/ 	.byte	0x3f
	.zero		1


	//   ....[83]....
        /*13cc*/ 	.word	0x0001a9d0
        /*13d0*/ 	.word	0x00000003
        /*13d4*/ 	.word	0x000324c0
        /*13d8*/ 	.short	0x010a
        /*13da*/ 	.byte	0x3f
	.zero		1


	//   ....[84]....
        /*13dc*/ 	.word	0x0001aa20
        /*13e0*/ 	.word	0x00000004
        /*13e4*/ 	.word	0x000324a0
        /*13e8*/ 	.short	0x010a
        /*13ea*/ 	.byte	0x3f
	.zero		1


	//   ....[85]....
        /*13ec*/ 	.word	0x0001aa70
        /*13f0*/ 	.word	0x00000004
        /*13f4*/ 	.word	0x000324c0
        /*13f8*/ 	.short	0x010a
        /*13fa*/ 	.byte	0x3f
	.zero		1


	//   ....[86]....
        /*13fc*/ 	.word	0x0001ac10
        /*1400*/ 	.word	0x00000000
        /*1404*/ 	.word	0x00032440
        /*1408*/ 	.short	0x010a
        /*140a*/ 	.byte	0x3f
	.zero		1


	//   ....[87]....
        /*140c*/ 	.word	0x0001c530
        /*1410*/ 	.word	0x00000002
        /*1414*/ 	.word	0x00032420
        /*1418*/ 	.short	0x010a
        /*141a*/ 	.byte	0x3f
	.zero		1


	//   ....[88]....
        /*141c*/ 	.word	0x0001c580
        /*1420*/ 	.word	0x00000002
        /*1424*/ 	.word	0x00032460
        /*1428*/ 	.short	0x010a
        /*142a*/ 	.byte	0x3f
	.zero		1


	//   ....[89]....
        /*142c*/ 	.word	0x0001c5d0
        /*1430*/ 	.word	0x00000002
        /*1434*/ 	.word	0x00032440
        /*1438*/ 	.short	0x010a
        /*143a*/ 	.byte	0x3f
	.zero		1


	//   ....[90]....
        /*143c*/ 	.word	0x0001c620
        /*1440*/ 	.word	0x00000002
        /*1444*/ 	.word	0x00032460
        /*1448*/ 	.short	0x010a
        /*144a*/ 	.byte	0x3f
	.zero		1


	//   ....[91]....
        /*144c*/ 	.word	0x0001c670
        /*1450*/ 	.word	0x00000003
        /*1454*/ 	.word	0x00032440
        /*1458*/ 	.short	0x010a
        /*145a*/ 	.byte	0x3f
	.zero		1


	//   ....[92]....
        /*145c*/ 	.word	0x0001c6c0
        /*1460*/ 	.word	0x00000003
        /*1464*/ 	.word	0x00032460
        /*1468*/ 	.short	0x010a
        /*146a*/ 	.byte	0x3f
	.zero		1


	//   ....[93]....
        /*146c*/ 	.word	0x0001c710
        /*1470*/ 	.word	0x00000003
        /*1474*/ 	.word	0x00032440
        /*1478*/ 	.short	0x010a
        /*147a*/ 	.byte	0x3f
	.zero		1


	//   ....[94]....
        /*147c*/ 	.word	0x0001c760
        /*1480*/ 	.word	0x00000003
        /*1484*/ 	.word	0x00032460
        /*1488*/ 	.short	0x010a
        /*148a*/ 	.byte	0x3f
	.zero		1


	//   ....[95]....
        /*148c*/ 	.word	0x0001d1c0
        /*1490*/ 	.word	0x00000000
        /*1494*/ 	.word	0x00032420
        /*1498*/ 	.short	0x010a
        /*149a*/ 	.byte	0x3f
	.zero		1


	//   ....[96]....
        /*149c*/ 	.word	0x0001d360
        /*14a0*/ 	.word	0x00000006
        /*14a4*/ 	.word	0x00000000
        /*14a8*/ 	.short	0x010a
        /*14aa*/ 	.byte	0x3f
	.zero		1


	//   ....[97]....
        /*14ac*/ 	.word	0x0001d3b0
        /*14b0*/ 	.word	0x00000007
        /*14b4*/ 	.word	0x00000000
        /*14b8*/ 	.short	0x010a
        /*14ba*/ 	.byte	0x3f
	.zero		1


	//   ....[98]....
        /*14bc*/ 	.word	0x0001d400
        /*14c0*/ 	.word	0x00000004
        /*14c4*/ 	.word	0x00000000
        /*14c8*/ 	.short	0x010a
        /*14ca*/ 	.byte	0x3f
	.zero		1


	//----- nvinfo : EIATTR_NUM_MBARRIERS
	.align		4
.L_299:
        /*14cc*/ 	.byte	0x03, 0x38
        /*14ce*/ 	.short	0x0017


	//----- nvinfo : EIATTR_EXIT_INSTR_OFFSETS
	.align		4
        /*14d0*/ 	.byte	0x04, 0x1c
        /*14d2*/ 	.short	(.L_301 - .L_300)


	//   ....[0]....
.L_300:
        /*14d4*/ 	.word	0x00019bb0


	//----- nvinfo : EIATTR_MAX_THREADS
	.align		4
.L_301:
        /*14d8*/ 	.byte	0x04, 0x05
        /*14da*/ 	.short	(.L_303 - .L_302)
.L_302:
        /*14dc*/ 	.word	0x00000180
        /*14e0*/ 	.word	0x00000001
        /*14e4*/ 	.word	0x00000001


	//----- nvinfo : EIATTR_CRS_STACK_SIZE
	.align		4
.L_303:
        /*14e8*/ 	.byte	0x04, 0x1e
        /*14ea*/ 	.short	(.L_305 - .L_304)
.L_304:
        /*14ec*/ 	.word	0x00000000


	//----- nvinfo : EIATTR_CBANK_PARAM_SIZE
	.align		4
.L_305:
        /*14f0*/ 	.byte	0x03, 0x19
        /*14f2*/ 	.short	0x0bf0


	//----- nvinfo : EIATTR_PARAM_CBANK
	.align		4
        /*14f4*/ 	.byte	0x04, 0x0a
        /*14f6*/ 	.short	(.L_307 - .L_306)
	.align		4
.L_306:
        /*14f8*/ 	.word	index@(.nv.constant0._ZN7cutlass13device_kernelIN5flash11enable_sm90INS1_16FlashAttnFwdSm90INS1_25CollectiveMainloopFwdSm90ILi2EN4cute5tupleIJNS5_1CILi1EEES8_S8_EEENS6_IJNS7_ILi128EEENS7_ILi96EEENS7_ILi64EEEEEELi256ENS_10bfloat16_tEfNS_4arch4Sm90ELb0ELb0ELb1ELb1ELb0ELb1ELb1ELb1ELb0ELb1ELb0ELb0EEENS1_21CollectiveEpilogueFwdINS6_IJSA_NS7_ILi256EEESB_EEES9_SE_SG_Li256ELb1ELb1ELb0ELb0EEENS1_36VarlenDynamicPersistentTileSchedulerILi128ELi96ELi256ELi128ELb0ELb1ELb1ELb0ELb1ELb1EEEEEEEEEvNT_6ParamsE)
        /*14fc*/ 	.short	0x0210
        /*14fe*/ 	.short	0x0bf0


	//----- nvinfo : EIATTR_SW_WAR
	.align		4
.L_307:
        /*1500*/ 	.byte	0x04, 0x36
        /*1502*/ 	.short	(.L_309 - .L_308)
.L_308:
        /*1504*/ 	.word	0x00000008
.L_309:


//--------------------- .nv.info._ZN7cutlass13device_kernelIN5flash11enable_sm90INS1_16FlashAttnFwdSm90INS1_25CollectiveMainloopFwdSm90ILi2EN4cute5tupleIJNS5_1CILi1EEES8_S8_EEENS6_IJNS7_ILi128EEENS7_ILi96EEENS7_ILi64EEEEEELi256ENS_10bfloat16_tEfNS_4arch4Sm90ELb0ELb1ELb1ELb0ELb0ELb0ELb0ELb1ELb0ELb1ELb0ELb0EEENS1_21CollectiveEpilogueFwdINS6_IJSA_NS7_ILi256EEESB_EEES9_SE_SG_Li256ELb0ELb1ELb0ELb0EEENS1_30DynamicPersistentTileSchedulerILi256ELi128ELb0ELb1ELb1EEEEEEEEEvNT_6ParamsE --------------------------
	.section	.nv.info._ZN7cutlass13device_kernelIN5flash11enable_sm90INS1_16FlashAttnFwdSm90INS1_25CollectiveMainloopFwdSm90ILi2EN4cute5tupleIJNS5_1CILi1EEES8_S8_EEENS6_IJNS7_ILi128EEENS7_ILi96EEENS7_ILi64EEEEEELi256ENS_10bfloat16_tEfNS_4arch4Sm90ELb0ELb1ELb1ELb0ELb0ELb0ELb0ELb1ELb0ELb1ELb0ELb0EEENS1_21CollectiveEpilogueFwdINS6_IJSA_NS7_ILi256EEESB_EEES9_SE_SG_Li256ELb0ELb1ELb0ELb0EEENS1_30DynamicPersistentTileSchedulerILi256ELi128ELb0ELb1ELb1EEEEEEEEEvNT_6ParamsE,"",@"SHT_CUDA_INFO"
	.sectionflags	@""
	.align	4


	//----- nvinfo : EIATTR_CUDA_API_VERSION
	.align		4
        /*0000*/ 	.byte	0x04, 0x37
        /*0002*/ 	.short	(.L_311 - .L_310)
.L_310:
        /*0004*/ 	.word	0x00000082


	//----- nvinfo : EIATTR_KPARAM_INFO
	.align		4
.L_311:
        /*0008*/ 	.byte	0x04, 0x17
        /*000a*/ 	.short	(.L_313 - .L_312)
.L_312:
        /*000c*/ 	.word	0x00000000
        /*0010*/ 	.short	0x0000
        /*0012*/ 	.short	0x0070
        /*0014*/ 	.byte	0x00, 0xf0, 0x01, 0x2a


	//----- nvinfo : EIATTR_SPARSE_MMA_MASK
	.align		4
.L_313:
        /*0018*/ 	.byte	0x03, 0x50
        /*001a*/ 	.short	0x0000


	//----- nvinfo : EIATTR_MAXREG_COUNT
	.align		4
        /*001c*/ 	.byte	0x03, 0x1b
        /*001e*/ 	.short	0x00a8


	//----- nvinfo : EIATTR_NUM_BARRIERS
	.align		4
        /*0020*/ 	.byte	0x02, 0x4c
        /*0022*/ 	.byte	0x10
	.zero		1


	//----- nvinfo : EIATTR_EXTERNS
	.align		4
        /*0024*/ 	.byte	0x04, 0x0f
        /*0026*/ 	.short	(.L_315 - .L_314)


	//   ....[0]....
	.align		4
.L_314:
        /*0028*/ 	.word	index@(__assertfail)


	//----- nvinfo : EIATTR_ANNOTATIONS
	.align		4
.L_315:
        /*002c*/ 	.byte	0x04, 0x55
        /*002e*/ 	.short	(.L_317 - .L_316)


	//   ....[0]....
.L_316:
        /* <DEDUP_REMOVED lines=20> */


	//----- nvinfo : EIATTR_MERCURY_ISA_VERSION
	.align		4
.L_317:
        /*0160*/ 	.byte	0x03, 0x5f
        /*0162*/ 	.short	0x0101


	//----- nvinfo : EIATTR_INT_WARP_WIDE_INSTR_OFFSETS
	.align		4
        /*0164*/ 	.byte	0x04, 0x31
        /*0166*/ 	.short	(.L_319 - .L_318)


	//   ....[0]....
.L_318:
        /*0168*/ 	.word	0x00000130


	//   ....[1]....
        /*016c*/ 	.word	0x00000170


	//   ....[2]....
        /*0170*/ 	.word	0x000001e0


	//   ....[3]....
        /*0174*/ 	.word	0x00011db0


	//   ....[4]....
        /*0178*/ 	.word	0x00011e40


	//   ....[5]....
        /*017c*/ 	.word	0x00015760


	//   ....[6]....
        /*0180*/ 	.word	0x000157f0


	//----- nvinfo : EIATTR_COOP_GROUP_MASK_REGIDS
	.align		4
.L_319:
        /*0184*/ 	.byte	0x04, 0x29
        /*0186*/ 	.short	(.L_321 - .L_320)


	//   ....[0]....
.L_320:
        /*0188*/ 	.word	0xffffffff


	//   ....[1]....
        /*018c*/ 	.word	0xffffffff


	//   ....[2]....
        /*0190*/ 	.word	0xffffffff


	//   ....[3]....
        /*0194*/ 	.word	0xffffffff


	//   ....[4]....
        /*0198*/ 	.word	0xffffffff


	//   ....[5]....
        /*019c*/ 	.word	0xffffffff


	//   ....[6]....
        /*01a0*/ 	.word	0xffffffff


	//   ....[7]....
        /*01a4*/ 	.word	0xffffffff


	//   ....[8]....
        /*01a8*/ 	.word	0xffffffff


	//   ....[9]....
        /*01ac*/ 	.word	0xffffffff


	//   ....[10]....
        /*01b0*/ 	.word	0xffffffff


	//   ....[11]....
        /*01b4*/ 	.word	0xffffffff


	//   ....[12]....
        /*01b8*/ 	.word	0xffffffff


	//   ....[13]....
        /*01bc*/ 	.word	0xffffffff


	//   ....[14]....
        /*01c0*/ 	.word	0xffffffff


	//   ....[15]....
        /*01c4*/ 	.word	0xffffffff


	//   ....[16]....
        /*01c8*/ 	.word	0xffffffff


	//   ....[17]....
        /*01cc*/ 	.word	0xffffffff


	//   ....[18]....
        /*01d0*/ 	.word	0xffffffff


	//   ....[19]....
        /*01d4*/ 	.word	0xffffffff


	//   ....[20]....
        /*01d8*/ 	.word	0xffffffff


	//   ....[21]....
        /*01dc*/ 	.word	0xffffffff


	//   ....[22]....
        /*01e0*/ 	.word	0xffffffff


	//   ....[23]....
        /*01e4*/ 	.word	0xffffffff


	//   ....[24]....
        /*01e8*/ 	.word	0xffffffff


	//   ....[25]....
        /*01ec*/ 	.word	0xffffffff


	//   ....[26]....
        /*01f0*/ 	.word	0xffffffff


	//   ....[27]....
        /*01f4*/ 	.word	0xffffffff


	//   ....[28]....
        /*01f8*/ 	.word	0xffffffff


	//   ....[29]....
        /*01fc*/ 	.word	0xffffffff


	//   ....[30]....
        /*0200*/ 	.word	0xffffffff


	//   ....[31]....
        /*0204*/ 	.word	0xffffffff


	//   ....[32]....
        /*0208*/ 	.word	0xffffffff


	//   ....[33]....
        /*020c*/ 	.word	0xffffffff


	//   ....[34]....
        /*0210*/ 	.word	0xffffffff


	//   ....[35]....
        /*0214*/ 	.word	0xffffffff


	//   ....[36]....
        /*0218*/ 	.word	0xffffffff


	//   ....[37]....
        /*021c*/ 	.word	0xffffffff


	//   ....[38]....
        /*0220*/ 	.word	0xffffffff


	//   ....[39]....
        /*0224*/ 	.word	0xffffffff


	//   ....[40]....
        /*0228*/ 	.word	0xffffffff


	//   ....[41]....
        /*022c*/ 	.word	0xffffffff


	//   ....[42]....
        /*0230*/ 	.word	0xffffffff


	//   ....[43]....
        /*0234*/ 	.word	0xffffffff


	//   ....[44]....
        /*0238*/ 	.word	0xffffffff


	//   ....[45]....
        /*023c*/ 	.word	0xffffffff


	//   ....[46]....
        /*0240*/ 	.word	0xffffffff


	//   ....[47]....
        /*0244*/ 	.word	0xffffffff


	//   ....[48]....
        /*0248*/ 	.word	0xffffffff


	//   ....[49]....
        /*024c*/ 	.word	0xffffffff


	//   ....[50]....
        /*0250*/ 	.word	0xffffffff


	//   ....[51]....
        /*0254*/ 	.word	0xffffffff


	//   ....[52]....
        /*0258*/ 	.word	0xffffffff


	//   ....[53]....
        /*025c*/ 	.word	0xffffffff


	//   ....[54]....
        /*0260*/ 	.word	0xffffffff


	//   ....[55]....
        /*0264*/ 	.word	0xffffffff


	//   ....[56]....
        /*0268*/ 	.word	0xffffffff


	//   ....[57]....
        /*026c*/ 	.word	0xffffffff


	//   ....[58]....
        /*0270*/ 	.word	0xffffffff


	//   ....[59]....
        /*0274*/ 	.word	0xffffffff


	//   ....[60]....
        /*0278*/ 	.word	0xffffffff


	//   ....[61]....
        /*027c*/ 	.word	0xffffffff


	//   ....[62]....
        /*0280*/ 	.word	0xffffffff


	//   ....[63]....
        /*0284*/ 	.word	0xffffffff


	//   ....[64]....
        /*0288*/ 	.word	0xffffffff


	//   ....[65]....
        /*028c*/ 	.word	0xffffffff


	//   ....[66]....
        /*0290*/ 	.word	0xffffffff


	//   ....[67]....
        /*0294*/ 	.word	0xffffffff


	//   ....[68]....
        /*0298*/ 	.word	0xffffffff


	//   ....[69]....
        /*029c*/ 	.word	0xffffffff


	//   ....[70]....
        /*02a0*/ 	.word	0xffffffff


	//   ....[71]....
        /*02a4*/ 	.word	0xffffffff


	//   ....[72]....
        /*02a8*/ 	.word	0xffffffff


	//   ....[73]....
        /*02ac*/ 	.word	0xffffffff


	//   ....[74]....
        /*02b0*/ 	.word	0x0500000f


	//   ....[75]....
        /*02b4*/ 	.word	0x0500000f


	//   ....[76]....
        /*02b8*/ 	.word	0x0500000f


	//   ....[77]....
        /*02bc*/ 	.word	0x0500000f


	//   ....[78]....
        /*02c0*/ 	.word	0x0500000f


	//   ....[79]....
        /*02c4*/ 	.word	0x0500000f


	//   ....[80]....
        /*02c8*/ 	.word	0x0500000f


	//   ....[81]....
        /*02cc*/ 	.word	0x0500000f


	//   ....[82]....
        /*02d0*/ 	.word	0x0500000f


	//   ....[83]....
        /*02d4*/ 	.word	0x0500000f


	//   ....[84]....
        /*02d8*/ 	.word	0x0500000f


	//   ....[85]....
        /*02dc*/ 	.word	0x0500000f


	//   ....[86]....
        /*02e0*/ 	.word	0x0500000f


	//   ....[87]....
        /*02e4*/ 	.word	0x0500000f


	//   ....[88]....
        /*02e8*/ 	.word	0x0500000f


	//   ....[89]....
        /*02ec*/ 	.word	0x0500000f


	//   ....[90]....
        /*02f0*/ 	.word	0x0500000f


	//   ....[91]....
        /*02f4*/ 	.word	0x0500000f


	//   ....[92]....
        /*02f8*/ 	.word	0x0500000f


	//----- nvinfo : EIATTR_COOP_GROUP_INSTR_OFFSETS
	.align		4
.L_321:
        /*02fc*/ 	.byte	0x04, 0x28
        /*02fe*/ 	.short	(.L_323 - .L_322)


	//   ....[0]....
.L_322:
        /*0300*/ 	.word	0x00000070


	//   ....[1]....
        /*0304*/ 	.word	0x00000140


	//   ....[2]....
        /*0308*/ 	.word	0x00000190


	//   ....[3]....
        /*030c*/ 	.word	0x000003c0


	//   ....[4]....
        /*0310*/ 	.word	0x00000520


	//   ....[5]....
        /*0314*/ 	.word	0x00000640


	//   ....[6]....
        /*0318*/ 	.word	0x000007a0


	//   ....[7]....
        /*031c*/ 	.word	0x00001a10


	//   ....[8]....
        /*0320*/ 	.word	0x000021c0


	//   ....[9]....
        /*0324*/ 	.word	0x00003100


	//   ....[10]....
        /*0328*/ 	.word	0x00003760


	//   ....[11]....
        /*032c*/ 	.word	0x00003870


	//   ....[12]....
        /*0330*/ 	.word	0x00003d90


	//   ....[13]....
        /*0334*/ 	.word	0x00003e20


	//   ....[14]....
        /*0338*/ 	.word	0x000051b0


	//   ....[15]....
        /*033c*/ 	.word	0x00005840


	//   ....[16]....
        /*0340*/ 	.word	0x00006610


	//   ....[17]....
        /*0344*/ 	.word	0x00006730


	//   ....[18]....
        /*0348*/ 	.word	0x00006fe0


	//   ....[19]....
        /*034c*/ 	.word	0x000071b0


	//   ....[20]....
        /*0350*/ 	.word	0x00008e60


	//   ....[21]....
        /*0354*/ 	.word	0x00008f10


	//   ....[22]....
        /*0358*/ 	.word	0x00009340


	//   ....[23]....
        /*035c*/ 	.word	0x00009490


	//   ....[24]....
        /*0360*/ 	.word	0x0000ad90


	//   ....[25]....
        /*0364*/ 	.word	0x0000b4d0


	//   ....[26]....
        /*0368*/ 	.word	0x0000c2a0


	//   ....[27]....
        /*036c*/ 	.word	0x0000c3c0


	//   ....[28]....
        /*0370*/ 	.word	0x0000cb60


	//   ....[29]....
        /*0374*/ 	.word	0x0000cd30


	//   ....[30]....
        /*0378*/ 	.word	0x0000df00


	//   ....[31]....
        /*037c*/ 	.word	0x0000df80


	//   ....[32]....
        /*0380*/ 	.word	0x0000dff0


	//   ....[33]....
        /*0384*/ 	.word	0x0000e040


	//   ....[34]....
        /*0388*/ 	.word	0x0000fac0


	//   ....[35]....
        /*038c*/ 	.word	0x0000fb40


	//   ....[36]....
        /*0390*/ 	.word	0x0000fb80


	//   ....[37]....
        /*0394*/ 	.word	0x0000fbb0


	//   ....[38]....
        /*0398*/ 	.word	0x00010130


	//   ....[39]....
        /*039c*/ 	.word	0x00010160


	//   ....[40]....
        /*03a0*/ 	.word	0x000102b0


	//   ....[41]....
        /*03a4*/ 	.word	0x000102d0


	//   ....[42]....
        /*03a8*/ 	.word	0x00010410


	//   ....[43]....
        /*03ac*/ 	.word	0x00010430


	//   ....[44]....
        /*03b0*/ 	.word	0x00010580


	//   ....[45]....
        /*03b4*/ 	.word	0x000105a0


	//   ....[46]....
        /*03b8*/ 	.word	0x00010cc0


	//   ....[47]....
        /*03bc*/ 	.word	0x00010ce0


	//   ....[48]....
        /*03c0*/ 	.word	0x00010e20


	//   ....[49]....
        /*03c4*/ 	.word	0x00010e40


	//   ....[50]....
        /*03c8*/ 	.word	0x00010f80


	//   ....[51]....
        /*03cc*/ 	.word	0x00010fa0


	//   ....[52]....
        /*03d0*/ 	.word	0x000110f0


	//   ....[53]....
        /*03d4*/ 	.word	0x00011110


	//   ....[54]....
        /*03d8*/ 	.word	0x00011310


	//   ....[55]....
        /*03dc*/ 	.word	0x000123b0


	//   ....[56]....
        /*03e0*/ 	.word	0x00012cf0


	//   ....[57]....
        /*03e4*/ 	.word	0x00012d00


	//   ....[58]....
        /*03e8*/ 	.word	0x00012d10


	//   ....[59]....
        /*03ec*/ 	.word	0x00012d50


	//   ....[60]....
        /*03f0*/ 	.word	0x00012db0


	//   ....[61]....
        /*03f4*/ 	.word	0x00012e50


	//   ....[62]....
        /*03f8*/ 	.word	0x00012e60


	//   ....[63]....
        /*03fc*/ 	.word	0x00012ed0


	//   ....[64]....
        /*0400*/ 	.word	0x00012ee0


	//   ....[65]....
        /*0404*/ 	.word	0x00012f50


	//   ....[66]....
        /*0408*/ 	.word	0x00012f60


	//   ....[67]....
        /*040c*/ 	.word	0x00012fd0


	//   ....[68]....
        /*0410*/ 	.word	0x00012fe0


	//   ....[69]....
        /*0414*/ 	.word	0x00013050


	//   ....[70]....
        /*0418*/ 	.word	0x00013060


	//   ....[71]....
        /*041c*/ 	.word	0x00013070


	//   ....[72]....
        /*0420*/ 	.word	0x00015940


	//   ....[73]....
        /*0424*/ 	.word	0x00015b30


	//   ....[74]....
        /*0428*/ 	.word	0x00016130


	//   ....[75]....
        /*042c*/ 	.word	0x000162b0


	//   ....[76]....
        /*0430*/ 	.word	0x00016310


	//   ....[77]....
        /*0434*/ 	.word	0x000163a0


	//   ....[78]....
        /*0438*/ 	.word	0x00016490


	//   ....[79]....
        /*043c*/ 	.word	0x00016510


	//   ....[80]....
        /*0440*/ 	.word	0x000165f0


	//   ....[81]....
        /*0444*/ 	.word	0x00016670


	//   ....[82]....
        /*0448*/ 	.word	0x00016750


	//   ....[83]....
        /*044c*/ 	.word	0x000167b0


	//   ....[84]....
        /*0450*/ 	.word	0x00016890


	//   ....[85]....
        /*0454*/ 	.word	0x000168f0


	//   ....[86]....
        /*0458*/ 	.word	0x000169d0


	//   ....[87]....
        /*045c*/ 	.word	0x00016a30


	//   ....[88]....
        /*0460*/ 	.word	0x00016b00


	//   ....[89]....
        /*0464*/ 	.word	0x00016b60


	//   ....[90]....
        /*0468*/ 	.word	0x00016c20


	//   ....[91]....
        /*046c*/ 	.word	0x00016f30


	//   ....[92]....
        /*0470*/ 	.word	0x00017050


	//----- nvinfo : EIATTR_REG_RECONFIG
	.align		4
.L_323:
        /*0474*/ 	.byte	0x01, 0x54
	.zero		2


	//----- nvinfo : EIATTR_SYSCALL_OFFSETS
	.align		4
        /*0478*/ 	.byte	0x04, 0x46
        /*047a*/ 	.short	(.L_325 - .L_324)


	//   ....[0]....
.L_324:
        /*047c*/ 	.word	0x00001bf0


	//   ....[1]....
        /*0480*/ 	.word	0x00011fb0


	//   ....[2]....
        /*0484*/ 	.word	0x00012100


	//   ....[3]....
        /*0488*/ 	.word	0x000121f0


	//   ....[4]....
        /*048c*/ 	.word	0x00012930


	//----- nvinfo : EIATTR_MBARRIER_INSTR_OFFSETS
	.align		4
.L_325:
        /*0490*/ 	.byte	0x04, 0x39
        /*0492*/ 	.short	(.L_327 - .L_326)


	//   ....[0]....
.L_326:
        /*0494*/ 	.word	0x00000270
        /*0498*/ 	.word	0x000000ff
        /*049c*/ 	.word	0x00022800
        /*04a0*/ 	.short	0x0100
        /*04a2*/ 	.byte	0x08
	.zero		1


	//   ....[1]....
        /*04a4*/ 	.word	0x00000280
        /*04a8*/ 	.word	0x000000ff
        /*04ac*/ 	.word	0x00022820
        /*04b0*/ 	.short	0x0100
        /*04b2*/ 	.byte	0x08
	.zero		1


	//   ....[2]....
        /*04b4*/ 	.word	0x00000370
        /*04b8*/ 	.word	0x000000ff
        /*04bc*/ 	.word	0x00022830
        /*04c0*/ 	.short	0x0100
        /*04c2*/ 	.byte	0x08
	.zero		1


	//   ....[3]....
        /*04c4*/ 	.word	0x00000380
        /*04c8*/ 	.word	0x000000ff
        /*04cc*/ 	.word	0x00022840
        /*04d0*/ 	.short	0x0100
        /*04d2*/ 	.byte	0x08
	.zero		1


	//   ....[4]....
        /*04d4*/ 	.word	0x00000390
        /*04d8*/ 	.word	0x000000ff
        /*04dc*/ 	.word	0x00022838
        /*04e0*/ 	.short	0x0100
        /*04e2*/ 	.byte	0x08
	.zero		1


	//   ....[5]....
        /*04e4*/ 	.word	0x000003a0
        /*04e8*/ 	.word	0x000000ff
        /*04ec*/ 	.word	0x00022848
        /*04f0*/ 	.short	0x0100
        /*04f2*/ 	.byte	0x08
	.zero		1


	//   ....[6]....
        /*04f4*/ 	.word	0x000004d0
        /*04f8*/ 	.word	0x000000ff
        /*04fc*/ 	.word	0x00022850
        /*0500*/ 	.short	0x0100
        /*0502*/ 	.byte	0x08
	.zero		1


	//   ....[7]....
        /*0504*/ 	.word	0x000004e0
        /*0508*/ 	.word	0x000000ff
        /*050c*/ 	.word	0x00022860
        /*0510*/ 	.short	0x0100
        /*0512*/ 	.byte	0x08
	.zero		1


	//   ....[8]....
        /*0514*/ 	.word	0x000004f0
        /*0518*/ 	.word	0x000000ff
        /*051c*/ 	.word	0x00022858
        /*0520*/ 	.short	0x0100
        /*0522*/ 	.byte	0x08
	.zero		1


	//   ....[9]....
        /*0524*/ 	.word	0x00000500
        /*0528*/ 	.word	0x000000ff
        /*052c*/ 	.word	0x00022868
        /*0530*/ 	.short	0x0100
        /*0532*/ 	.byte	0x08
	.zero		1


	//   ....[10]....
        /*0534*/ 	.word	0x000005f0
        /*0538*/ 	.word	0x000000ff
        /*053c*/ 	.word	0x00022870
        /*0540*/ 	.short	0x0100
        /*0542*/ 	.byte	0x06
	.zero		1


	//   ....[11]....
        /*0544*/ 	.word	0x00000600
        /*0548*/ 	.word	0x000000ff
        /*054c*/ 	.word	0x00022880
        /*0550*/ 	.short	0x0100
        /*0552*/ 	.byte	0x06
	.zero		1


	//   ....[12]....
        /*0554*/ 	.word	0x00000610
        /*0558*/ 	.word	0x000000ff
        /*055c*/ 	.word	0x00022878
        /*0560*/ 	.short	0x0100
        /*0562*/ 	.byte	0x06
	.zero		1


	//   ....[13]....
        /*0564*/ 	.word	0x00000620
        /*0568*/ 	.word	0x000000ff
        /*056c*/ 	.word	0x00022888
        /*0570*/ 	.short	0x0100
        /*0572*/ 	.byte	0x06
	.zero		1


	//   ....[14]....
        /*0574*/ 	.word	0x00000750
        /*0578*/ 	.word	0x000000ff
        /*057c*/ 	.word	0x00022890
        /*0580*/ 	.short	0x0100
        /*0582*/ 	.byte	0x08
	.zero		1


	//   ....[15]....
        /*0584*/ 	.word	0x00000760
        /*0588*/ 	.word	0x000000ff
        /*058c*/ 	.word	0x000228a0
        /*0590*/ 	.short	0x0100
        /*0592*/ 	.byte	0x08
	.zero		1


	//   ....[16]....
        /*0594*/ 	.word	0x00000770
        /*0598*/ 	.word	0x000000ff
        /*059c*/ 	.word	0x00022898
        /*05a0*/ 	.short	0x0100
        /*05a2*/ 	.byte	0x08
	.zero		1


	//   ....[17]....
        /*05a4*/ 	.word	0x00000780
        /*05a8*/ 	.word	0x000000ff
        /*05ac*/ 	.word	0x000228a8
        /*05b0*/ 	.short	0x0100
        /*05b2*/ 	.byte	0x08
	.zero		1


	//   ....[18]....
        /*05b4*/ 	.word	0x000008b0
        /*05b8*/ 	.word	0x000000ff
        /*05bc*/ 	.word	0x000228b0
        /*05c0*/ 	.short	0x0100
        /*05c2*/ 	.byte	0x08
	.zero		1


	//   ....[19]....
        /*05c4*/ 	.word	0x000008c0
        /*05c8*/ 	.word	0x000000ff
        /*05cc*/ 	.word	0x000228c0
        /*05d0*/ 	.short	0x0100
        /*05d2*/ 	.byte	0x08
	.zero		1


	//   ....[20]....
        /*05d4*/ 	.word	0x000008d0
        /*05d8*/ 	.word	0x000000ff
        /*05dc*/ 	.word	0x000228b8
        /*05e0*/ 	.short	0x0100
        /*05e2*/ 	.byte	0x08
	.zero		1


	//   ....[21]....
        /*05e4*/ 	.word	0x000008e0
        /*05e8*/ 	.word	0x000000ff
        /*05ec*/ 	.word	0x000228c8
        /*05f0*/ 	.short	0x0100
        /*05f2*/ 	.byte	0x08
	.zero		1


	//   ....[22]....
        /*05f4*/ 	.word	0x00001ca0
        /*05f8*/ 	.word	0x00000003
        /*05fc*/ 	.word	0x00022800
        /*0600*/ 	.short	0x010a
        /*0602*/ 	.byte	0x3f
	.zero		1


	//   ....[23]....
        /*0604*/ 	.word	0x00001d70
        /*0608*/ 	.word	0x000000ff
        /*060c*/ 	.word	0x00022830
        /*0610*/ 	.short	0x010a
        /*0612*/ 	.byte	0x17
	.zero		1


	//   ....[24]....
        /*0614*/ 	.word	0x00001db0
        /*0618*/ 	.word	0x000000ff
        /*061c*/ 	.word	0x00022830
        /*0620*/ 	.short	0x010a
        /*0622*/ 	.byte	0x17
	.zero		1


	//   ....[25]....
        /*0624*/ 	.word	0x00002480
        /*0628*/ 	.word	0x00000002
        /*062c*/ 	.word	0x00000000
        /*0630*/ 	.short	0x0101
        /*0632*/ 	.byte	0x3f
	.zero		1


	//   ....[26]....
        /*0634*/ 	.word	0x000046d0
        /*0638*/ 	.word	0x000000ff
        /*063c*/ 	.word	0x00022850
        /*0640*/ 	.short	0x010a
        /*0642*/ 	.byte	0x17
	.zero		1


	//   ....[27]....
        /*0644*/ 	.word	0x00004710
        /*0648*/ 	.word	0x000000ff
        /*064c*/ 	.word	0x00022850
        /*0650*/ 	.short	0x010a
        /*0652*/ 	.byte	0x17
	.zero		1


	//   ....[28]....
        /*0654*/ 	.word	0x00004aa0
        /*0658*/ 	.word	0x00000003
        /*065c*/ 	.word	0x00000000
        /*0660*/ 	.short	0x0101
        /*0662*/ 	.byte	0x3f
	.zero		1


	//   ....[29]....
        /*0664*/ 	.word	0x00004d80
        /*0668*/ 	.word	0x000000ff
        /*066c*/ 	.word	0x00022830
        /*0670*/ 	.short	0x010a
        /*0672*/ 	.byte	0x1c
	.zero		1


	//   ....[30]....
        /*0674*/ 	.word	0x00004dc0
        /*0678*/ 	.word	0x000000ff
        /*067c*/ 	.word	0x00022830
        /*0680*/ 	.short	0x010a
        /*0682*/ 	.byte	0x1c
	.zero		1


	//   ....[31]....
        /*0684*/ 	.word	0x00005340
        /*0688*/ 	.word	0x0000000a
        /*068c*/ 	.word	0x00000000
        /*0690*/ 	.short	0x0101
        /*0692*/ 	.byte	0x3f
	.zero		1


	//   ....[32]....
        /*0694*/ 	.word	0x00007f00
        /*0698*/ 	.word	0x000000ff
        /*069c*/ 	.word	0x00022850
        /*06a0*/ 	.short	0x010a
        /*06a2*/ 	.byte	0x1c
	.zero		1


	//   ....[33]....
        /*06a4*/ 	.word	0x00007f40
        /*06a8*/ 	.word	0x000000ff
        /*06ac*/ 	.word	0x00022850
        /*06b0*/ 	.short	0x010a
        /*06b2*/ 	.byte	0x1c
	.zero		1


	//   ....[34]....
        /*06b4*/ 	.word	0x00008240
        /*06b8*/ 	.word	0x000000b1
        /*06bc*/ 	.word	0x00000000
        /*06c0*/ 	.short	0x0101
        /*06c2*/ 	.byte	0x3f
	.zero		1


	//   ....[35]....
        /*06c4*/ 	.word	0x00008670
        /*06c8*/ 	.word	0x000000ff
        /*06cc*/ 	.word	0x00022830
        /*06d0*/ 	.short	0x010a
        /*06d2*/ 	.byte	0x1a
	.zero		1


	//   ....[36]....
        /*06d4*/ 	.word	0x000086b0
        /*06d8*/ 	.word	0x000000ff
        /*06dc*/ 	.word	0x00022830
        /*06e0*/ 	.short	0x010a
        /*06e2*/ 	.byte	0x1a
	.zero		1


	//   ....[37]....
        /*06e4*/ 	.word	0x00009770
        /*06e8*/ 	.word	0x00000099
        /*06ec*/ 	.word	0x00000000
        /*06f0*/ 	.short	0x0101
        /*06f2*/ 	.byte	0x3f
	.zero		1


	//   ....[38]....
        /*06f4*/ 	.word	0x0000a550
        /*06f8*/ 	.word	0x000000ff
        /*06fc*/ 	.word	0x00022850
        /*0700*/ 	.short	0x010a
        /*0702*/ 	.byte	0x1a
	.zero		1


	//   ....[39]....
        /*0704*/ 	.word	0x0000a590
        /*0708*/ 	.word	0x000000ff
        /*070c*/ 	.word	0x00022850
        /*0710*/ 	.short	0x010a
        /*0712*/ 	.byte	0x1a
	.zero		1


	//   ....[40]....
        /*0714*/ 	.word	0x0000a880
        /*0718*/ 	.word	0x000000b2
        /*071c*/ 	.word	0x00000000
        /*0720*/ 	.short	0x0101
        /*0722*/ 	.byte	0x3f
	.zero		1


	//   ....[41]....
        /*0724*/ 	.word	0x0000aa10
        /*0728*/ 	.word	0x000000ff
        /*072c*/ 	.word	0x00022830
        /*0730*/ 	.short	0x010a
        /*0732*/ 	.byte	0x1c
	.zero		1


	//   ....[42]....
        /*0734*/ 	.word	0x0000aa50
        /*0738*/ 	.word	0x000000ff
        /*073c*/ 	.word	0x00022830
        /*0740*/ 	.short	0x010a
        /*0742*/ 	.byte	0x1c
	.zero		1


	//   ....[43]....
        /*0744*/ 	.word	0x0000b030
        /*0748*/ 	.word	0x00000004
        /*074c*/ 	.word	0x00000000
        /*0750*/ 	.short	0x0101
        /*0752*/ 	.byte	0x3f
	.zero		1


	//   ....[44]....
        /*0754*/ 	.word	0x0000db90
        /*0758*/ 	.word	0x000000ff
        /*075c*/ 	.word	0x00022850
        /*0760*/ 	.short	0x010a
        /*0762*/ 	.byte	0x1c
	.zero		1


	//   ....[45]....
        /*0764*/ 	.word	0x0000dbd0
        /*0768*/ 	.word	0x000000ff
        /*076c*/ 	.word	0x00022850
        /*0770*/ 	.short	0x010a
        /*0772*/ 	.byte	0x1c
	.zero		1


	//   ....[46]....
        /*0774*/ 	.word	0x0000dec0
        /*0778*/ 	.word	0x000000b5
        /*077c*/ 	.word	0x00000000
        /*0780*/ 	.short	0x0101
        /*0782*/ 	.byte	0x3f
	.zero		1


	//   ....[47]....
        /*0784*/ 	.word	0x00010170
        /*0788*/ 	.word	0x000000cc
        /*078c*/ 	.word	0x00000000
        /*0790*/ 	.short	0x0101
        /*0792*/ 	.byte	0x3f
	.zero		1


	//   ....[48]....
        /*0794*/ 	.word	0x00012610
        /*0798*/ 	.word	0x00000003
        /*079c*/ 	.word	0x00022840
        /*07a0*/ 	.short	0x010a
        /*07a2*/ 	.byte	0x3f
	.zero		1


	//   ....[49]....
        /*07a4*/ 	.word	0x00013180
        /*07a8*/ 	.word	0x00000012
        /*07ac*/ 	.word	0x00022800
        /*07b0*/ 	.short	0x0107
        /*07b2*/ 	.byte	0x3f
	.zero		1


	//   ....[50]....
        /*07b4*/ 	.word	0x00013270
        /*07b8*/ 	.word	0x00000012
        /*07bc*/ 	.word	0x00022800
        /*07c0*/ 	.short	0x0101
        /*07c2*/ 	.byte	0x3f
	.zero		1


	//   ....[51]....
        /*07c4*/ 	.word	0x00013290
        /*07c8*/ 	.word	0x00000012
        /*07cc*/ 	.word	0x00022820
        /*07d0*/ 	.short	0x010a
        /*07d2*/ 	.byte	0x3f
	.zero		1


	//   ....[52]....
        /*07d4*/ 	.word	0x00013360
        /*07d8*/ 	.word	0x00000000
        /*07dc*/ 	.word	0x00022860
        /*07e0*/ 	.short	0x010a
        /*07e2*/ 	.byte	0x3f
	.zero		1


	//   ....[53]....
        /*07e4*/ 	.word	0x00013b80
        /*07e8*/ 	.word	0x00000004
        /*07ec*/ 	.word	0x00022840
        /*07f0*/ 	.short	0x010a
        /*07f2*/ 	.byte	0x3f
	.zero		1


	//   ....[54]....
        /*07f4*/ 	.word	0x00013da0
        /*07f8*/ 	.word	0x00000004
        /*07fc*/ 	.word	0x00022860
        /*0800*/ 	.short	0x010a
        /*0802*/ 	.byte	0x3f
	.zero		1


	//   ....[55]....
        /*0804*/ 	.word	0x00014590
        /*0808*/ 	.word	0x00000004
        /*080c*/ 	.word	0x00022840
        /*0810*/ 	.short	0x010a
        /*0812*/ 	.byte	0x3f
	.zero		1


	//   ....[56]....
        /*0814*/ 	.word	0x000147b0
        /*0818*/ 	.word	0x00000004
        /*081c*/ 	.word	0x00022860
        /*0820*/ 	.short	0x010a
        /*0822*/ 	.byte	0x3f
	.zero		1


	//   ....[57]....
        /*0824*/ 	.word	0x00014f30
        /*0828*/ 	.word	0x00000004
        /*082c*/ 	.word	0x00022840
        /*0830*/ 	.short	0x010a
        /*0832*/ 	.byte	0x3f
	.zero		1


	//   ....[58]....
        /*0834*/ 	.word	0x00015150
        /*0838*/ 	.word	0x00000004
        /*083c*/ 	.word	0x00022860
        /*0840*/ 	.short	0x010a
        /*0842*/ 	.byte	0x3f
	.zero		1


	//   ....[59]....
        /*0844*/ 	.word	0x00015ab0
        /*0848*/ 	.word	0x00000000
        /*084c*/ 	.word	0x00022820
        /*0850*/ 	.short	0x010a
        /*0852*/ 	.byte	0x3f
	.zero		1


	//   ....[60]....
        /*0854*/ 	.word	0x00015ca0
        /*0858*/ 	.word	0x00000006
        /*085c*/ 	.word	0x00000000
        /*0860*/ 	.short	0x010a
        /*0862*/ 	.byte	0x3f
	.zero		1


	//   ....[61]....
        /*0864*/ 	.word	0x00015cd0
        /*0868*/ 	.word	0x00000007
        /*086c*/ 	.word	0x00000000
        /*0870*/ 	.short	0x010a
        /*0872*/ 	.byte	0x3f
	.zero		1


	//   ....[62]....
        /*0874*/ 	.word	0x00015d30
        /*0878*/ 	.word	0x00000004
        /*087c*/ 	.word	0x00000000
        /*0880*/ 	.short	0x010a
        /*0882*/ 	.byte	0x3f
	.zero		1


	//   ....[63]....
        /*0884*/ 	.word	0x00015d60
        /*0888*/ 	.word	0x00000003
        /*088c*/ 	.word	0x00000000
        /*0890*/ 	.short	0x010a
        /*0892*/ 	.byte	0x3f
	.zero		1


	//   ....[64]....
        /*0894*/ 	.word	0x00015dc0
        /*0898*/ 	.word	0x00000003
        /*089c*/ 	.word	0x00022800
        /*08a0*/ 	.short	0x010a
        /*08a2*/ 	.byte	0x3f
	.zero		1


	//   ....[65]....
        /*08a4*/ 	.word	0x00015e20
        /*08a8*/ 	.word	0x00000005
        /*08ac*/ 	.word	0x00022830
        /*08b0*/ 	.short	0x010a
        /*08b2*/ 	.byte	0x3f
	.zero		1


	//   ....[66]....
        /*08b4*/ 	.word	0x00015e80
        /*08b8*/ 	.word	0x0000000b
        /*08bc*/ 	.word	0x00022850
        /*08c0*/ 	.short	0x010a
        /*08c2*/ 	.byte	0x3f
	.zero		1


	//   ....[67]....
        /*08c4*/ 	.word	0x00015ee0
        /*08c8*/ 	.word	0x00000007
        /*08cc*/ 	.word	0x00022830
        /*08d0*/ 	.short	0x010a
        /*08d2*/ 	.byte	0x3f
	.zero		1


	//   ....[68]....
        /*08d4*/ 	.word	0x00015f30
        /*08d8*/ 	.word	0x000000b1
        /*08dc*/ 	.word	0x00022850
        /*08e0*/ 	.short	0x010a
        /*08e2*/ 	.byte	0x3f
	.zero		1


	//   ....[69]....
        /*08e4*/ 	.word	0x00015f90
        /*08e8*/ 	.word	0x00000004
        /*08ec*/ 	.word	0x00022830
        /*08f0*/ 	.short	0x010a
        /*08f2*/ 	.byte	0x3f
	.zero		1


	//   ....[70]....
        /*08f4*/ 	.word	0x00015fe0
        /*08f8*/ 	.word	0x000000b2
        /*08fc*/ 	.word	0x00022850
        /*0900*/ 	.short	0x010a
        /*0902*/ 	.byte	0x3f
	.zero		1


	//   ....[71]....
        /*0904*/ 	.word	0x00016040
        /*0908*/ 	.word	0x00000005
        /*090c*/ 	.word	0x00022830
        /*0910*/ 	.short	0x010a
        /*0912*/ 	.byte	0x3f
	.zero		1


	//   ....[72]....
        /*0914*/ 	.word	0x00016090
        /*0918*/ 	.word	0x000000b5
        /*091c*/ 	.word	0x00022850
        /*0920*/ 	.short	0x010a
        /*0922*/ 	.byte	0x3f
	.zero		1


	//   ....[73]....
        /*0924*/ 	.word	0x000161e0
        /*0928*/ 	.word	0x00000003
        /*092c*/ 	.word	0x00022840
        /*0930*/ 	.short	0x010a
        /*0932*/ 	.byte	0x3f
	.zero		1


	//   ....[74]....
        /*0934*/ 	.word	0x00016c50
        /*0938*/ 	.word	0x00000012
        /*093c*/ 	.word	0x00022820
        /*0940*/ 	.short	0x010a
        /*0942*/ 	.byte	0x3f
	.zero		1


	//   ....[75]....
        /*0944*/ 	.word	0x00016ca0
        /*0948*/ 	.word	0x00000000
        /*094c*/ 	.word	0x00022860
        /*0950*/ 	.short	0x010a
        /*0952*/ 	.byte	0x3f
	.zero		1


	//   ....[76]....
        /*0954*/ 	.word	0x00016cf0
        /*0958*/ 	.word	0x00000004
        /*095c*/ 	.word	0x00022840
        /*0960*/ 	.short	0x010a
        /*0962*/ 	.byte	0x3f
	.zero		1


	//   ....[77]....
        /*0964*/ 	.word	0x00016d40
        /*0968*/ 	.word	0x00000004
        /*096c*/ 	.word	0x00022860
        /*0970*/ 	.short	0x010a
        /*0972*/ 	.byte	0x3f
	.zero		1


	//   ....[78]....
        /*0974*/ 	.word	0x00016d90
        /*0978*/ 	.word	0x00000004
        /*097c*/ 	.word	0x00022840
        /*0980*/ 	.short	0x010a
        /*0982*/ 	.byte	0x3f
	.zero		1


	//   ....[79]....
        /*0984*/ 	.word	0x00016de0
        /*0988*/ 	.word	0x00000004
        /*098c*/ 	.word	0x00022860
        /*0990*/ 	.short	0x010a
        /*0992*/ 	.byte	0x3f
	.zero		1


	//   ....[80]....
        /*0994*/ 	.word	0x00016e30
        /*0998*/ 	.word	0x00000004
        /*099c*/ 	.word	0x00022840
        /*09a0*/ 	.short	0x010a
        /*09a2*/ 	.byte	0x3f
	.zero		1


	//   ....[81]....
        /*09a4*/ 	.word	0x00016e80
        /*09a8*/ 	.word	0x00000004
        /*09ac*/ 	.word	0x00022860
        /*09b0*/ 	.short	0x010a
        /*09b2*/ 	.byte	0x3f
	.zero		1


	//   ....[82]....
        /*09b4*/ 	.word	0x00016f70
        /*09b8*/ 	.word	0x00000000
        /*09bc*/ 	.word	0x00022820
        /*09c0*/ 	.short	0x010a
        /*09c2*/ 	.byte	0x3f
	.zero		1


	//   ....[83]....
        /*09c4*/ 	.word	0x00017110
        /*09c8*/ 	.word	0x00000006
        /*09cc*/ 	.word	0x00000000
        /*09d0*/ 	.short	0x010a
        /*09d2*/ 	.byte	0x3f
	.zero		1


	//   ....[84]....
        /*09d4*/ 	.word	0x00017160
        /*09d8*/ 	.word	0x00000007
        /*09dc*/ 	.word	0x00000000
        /*09e0*/ 	.short	0x010a
        /*09e2*/ 	.byte	0x3f
	.zero		1


	//   ....[85]....
        /*09e4*/ 	.word	0x000171b0
        /*09e8*/ 	.word	0x00000004
        /*09ec*/ 	.word	0x00000000
        /*09f0*/ 	.short	0x010a
        /*09f2*/ 	.byte	0x3f
	.zero		1


	//----- nvinfo : EIATTR_NUM_MBARRIERS
	.align		4
.L_327:
        /*09f4*/ 	.byte	0x03, 0x38
        /*09f6*/ 	.short	0x0016


	//----- nvinfo : EIATTR_EXIT_INSTR_OFFSETS
	.align		4
        /*09f8*/ 	.byte	0x04, 0x1c
        /*09fa*/ 	.short	(.L_329 - .L_328)


	//   ....[0]....
.L_328:
        /*09fc*/ 	.word	0x00000a40


	//   ....[1]....
        /*0a00*/ 	.word	0x00011290


	//   ....[2]....
        /*0a04*/ 	.word	0x00015db0


	//----- nvinfo : EIATTR_MAX_THREADS
	.align		4
.L_329:
        /*0a08*/ 	.byte	0x04, 0x05
        /*0a0a*/ 	.short	(.L_331 - .L_330)
.L_330:
        /*0a0c*/ 	.word	0x00000180
        /*0a10*/ 	.word	0x00000001
        /*0a14*/ 	.word	0x00000001


	//----- nvinfo : EIATTR_CRS_STACK_SIZE
	.align		4
.L_331:
        /*0a18*/ 	.byte	0x04, 0x1e
        /*0a1a*/ 	.short	(.L_333 - .L_332)
.L_332:
        /*0a1c*/ 	.word	0x00000000


	//----- nvinfo : EIATTR_CBANK_PARAM_SIZE
	.align		4
.L_333:
        /*0a20*/ 	.byte	0x03, 0x19
        /*0a22*/ 	.short	0x0af0


	//----- nvinfo : EIATTR_PARAM_CBANK
	.align		4
        /*0a24*/ 	.byte	0x04, 0x0a
        /*0a26*/ 	.short	(.L_335 - .L_334)
	.align		4
.L_334:
        /*0a28*/ 	.word	index@(.nv.constant0._ZN7cutlass13device_kernelIN5flash11enable_sm90INS1_16FlashAttnFwdSm90INS1_25CollectiveMainloopFwdSm90ILi2EN4cute5tupleIJNS5_1CILi1EEES8_S8_EEENS6_IJNS7_ILi128EEENS7_ILi96EEENS7_ILi64EEEEEELi256ENS_10bfloat16_tEfNS_4arch4Sm90ELb0ELb1ELb1ELb0ELb0ELb0ELb0ELb1ELb0ELb1ELb0ELb0EEENS1_21CollectiveEpilogueFwdINS6_IJSA_NS7_ILi256EEESB_EEES9_SE_SG_Li256ELb0ELb1ELb0ELb0EEENS1_30DynamicPersistentTileSchedulerILi256ELi128ELb0ELb1ELb1EEEEEEEEEvNT_6ParamsE)
        /*0a2c*/ 	.short	0x0210
        /*0a2e*/ 	.short	0x0af0


	//----- nvinfo : EIATTR_SW_WAR
	.align		4
.L_335:
        /*0a30*/ 	.byte	0x04, 0x36
        /*0a32*/ 	.short	(.L_337 - .L_336)
.L_336:
        /*0a34*/ 	.word	0x00000008
.L_337:


//--------------------- .nv.info._ZN7cutlass13device_kernelIN5flash11enable_sm90INS1_16FlashAttnFwdSm90INS1_25CollectiveMainloopFwdSm90ILi2EN4cute5tupleIJNS5_1CILi1EEES8_S8_EEENS6_IJNS7_ILi128EEENS7_ILi96EEENS7_ILi64EEEEEELi256ENS_10bfloat16_tEfNS_4arch4Sm90ELb0ELb1ELb1ELb0ELb0ELb0ELb1ELb1ELb0ELb1ELb0ELb0EEENS1_21CollectiveEpilogueFwdINS6_IJSA_NS7_ILi256EEESB_EEES9_SE_SG_Li256ELb0ELb1ELb0ELb0EEENS1_30DynamicPersistentTileSchedulerILi256ELi128ELb0ELb1ELb1EEEEEEEEEvNT_6ParamsE --------------------------
	.section	.nv.info._ZN7cutlass13device_kernelIN5flash11enable_sm90INS1_16FlashAttnFwdSm90INS1_25CollectiveMainloopFwdSm90ILi2EN4cute5tupleIJNS5_1CILi1EEES8_S8_EEENS6_IJNS7_ILi128EEENS7_ILi96EEENS7_ILi64EEEEEELi256ENS_10bfloat16_tEfNS_4arch4Sm90ELb0ELb1ELb1ELb0ELb0ELb0ELb1ELb1ELb0ELb1ELb0ELb0EEENS1_21CollectiveEpilogueFwdINS6_IJSA_NS7_ILi256EEESB_EEES9_SE_SG_Li256ELb0ELb1ELb0ELb0EEENS1_30DynamicPersistentTileSchedulerILi256ELi128ELb0ELb1ELb1EEEEEEEEEvNT_6ParamsE,"",@"SHT_CUDA_INFO"
	.sectionflags	@""
	.align	4


	//----- nvinfo : EIATTR_CUDA_API_VERSION
	.align		4
        /*0000*/ 	.byte	0x04, 0x37
        /*0002*/ 	.short	(.L_339 - .L_338)
.L_338:
        /*0004*/ 	.word	0x00000082


	//----- nvinfo : EIATTR_KPARAM_INFO
	.align		4
.L_339:
        /*0008*/ 	.byte	0x04, 0x17
        /*000a*/ 	.short	(.L_341 - .L_340)
.L_340:
        /*000c*/ 	.word	0x00000000
        /*0010*/ 	.short	0x0000
        /*0012*/ 	.short	0x0070
        /*0014*/ 	.byte	0x00, 0xf0, 0x01, 0x2e


	//----- nvinfo : EIATTR_SPARSE_MMA_MASK
	.align		4
.L_341:
        /*0018*/ 	.byte	0x03, 0x50
        /*001a*/ 	.short	0x0000


	//----- nvinfo : EIATTR_MAXREG_COUNT
	.align		4
        /*001c*/ 	.byte	0x03, 0x1b
        /*001e*/ 	.short	0x00a8


	//----- nvinfo : EIATTR_NUM_BARRIERS
	.align		4
        /*0020*/ 	.byte	0x02, 0x4c
        /*0022*/ 	.byte	0x10
	.zero		1


	//----- nvinfo : EIATTR_EXTERNS
	.align		4
        /*0024*/ 	.byte	0x04, 0x0f
        /*0026*/ 	.short	(.L_343 - .L_342)


	//   ....[0]....
	.align		4
.L_342:
        /*0028*/ 	.word	index@(__assertfail)


	//----- nvinfo : EIATTR_ANNOTATIONS
	.align		4
.L_343:
        /*002c*/ 	.byte	0x04, 0x55
        /*002e*/ 	.short	(.L_345 - .L_344)


	//   ....[0]....
.L_344:
        /* <DEDUP_REMOVED lines=48> */


	//----- nvinfo : EIATTR_MERCURY_ISA_VERSION
	.align		4
.L_345:
        /*0320*/ 	.byte	0x03, 0x5f
        /*0322*/ 	.short	0x0101


	//----- nvinfo : EIATTR_INT_WARP_WIDE_INSTR_OFFSETS
	.align		4
        /*0324*/ 	.byte	0x04, 0x31
        /*0326*/ 	.short	(.L_347 - .L_346)


	//   ....[0]....
.L_346:
        /*0328*/ 	.word	0x00000170


	//   ....[1]....
        /*032c*/ 	.word	0x000001b0


	//   ....[2]....
        /*0330*/ 	.word	0x00000220


	//   ....[3]....
        /*0334*/ 	.word	0x00000230


	//   ....[4]....
        /*0338*/ 	.word	0x00023430


	//   ....[5]....
        /*033c*/ 	.word	0x000234c0


	//   ....[6]....
        /*0340*/ 	.word	0x00027ac0


	//   ....[7]....
        /*0344*/ 	.word	0x00027b50


	//----- nvinfo : EIATTR_COOP_GROUP_MASK_REGIDS
	.align		4
.L_347:
        /*0348*/ 	.byte	0x04, 0x29
        /*034a*/ 	.short	(.L_349 - .L_348)


	//   ....[0]....
.L_348:
        /*034c*/ 	.word	0xffffffff


	//   ....[1]....
        /*0350*/ 	.word	0xffffffff


	//   ....[2]....
        /*0354*/ 	.word	0xffffffff


	//   ....[3]....
        /*0358*/ 	.word	0xffffffff


	//   ....[4]....
        /*035c*/ 	.word	0xffffffff


	//   ....[5]....
        /*0360*/ 	.word	0xffffffff


	//   ....[6]....
        /*0364*/ 	.word	0xffffffff


	//   ....[7]....
        /*0368*/ 	.word	0xffffffff


	//   ....[8]....
        /*036c*/ 	.word	0xffffffff


	//   ....[9]....
        /*0370*/ 	.word	0xffffffff


	//   ....[10]....
        /*0374*/ 	.word	0xffffffff


	//   ....[11]....
        /*0378*/ 	.word	0xffffffff


	//   ....[12]....
        /*037c*/ 	.word	0xffffffff


	//   ....[13]....
        /*0380*/ 	.word	0xffffffff


	//   ....[14]....
        /*0384*/ 	.word	0xffffffff


	//   ....[15]....
        /*0388*/ 	.word	0xffffffff


	//   ....[16]....
        /*038c*/ 	.word	0xffffffff


	//   ....[17]....
        /*0390*/ 	.word	0xffffffff


	//   ....[18]....
        /*0394*/ 	.word	0xffffffff


	//   ....[19]....
        /*0398*/ 	.word	0xffffffff


	//   ....[20]....
        /*039c*/ 	.word	0xffffffff


	//   ....[21]....
        /*03a0*/ 	.word	0xffffffff


	//   ....[22]....
        /*03a4*/ 	.word	0xffffffff


	//   ....[23]....
        /*03a8*/ 	.word	0xffffffff


	//   ....[24]....
        /*03ac*/ 	.word	0xffffffff


	//   ....[25]....
        /*03b0*/ 	.word	0xffffffff


	//   ....[26]....
        /*03b4*/ 	.word	0xffffffff


	//   ....[27]....
        /*03b8*/ 	.word	0xffffffff


	//   ....[28]....
        /*03bc*/ 	.word	0xffffffff


	//   ....[29]....
        /*03c0*/ 	.word	0xffffffff


	//   ....[30]....
        /*03c4*/ 	.word	0xffffffff


	//   ....[31]....
        /*03c8*/ 	.word	0xffffffff


	//   ....[32]....
        /*03cc*/ 	.word	0xffffffff


	//   ....[33]....
        /*03d0*/ 	.word	0xffffffff


	//   ....[34]....
        /*03d4*/ 	.word	0xffffffff


	//   ....[35]....
        /*03d8*/ 	.word	0xffffffff


	//   ....[36]....
        /*03dc*/ 	.word	0xffffffff


	//   ....[37]....
        /*03e0*/ 	.word	0xffffffff


	//   ....[38]....
        /*03e4*/ 	.word	0xffffffff


	//   ....[39]....
        /*03e8*/ 	.word	0xffffffff


	//   ....[40]....
        /*03ec*/ 	.word	0xffffffff


	//   ....[41]....
        /*03f0*/ 	.word	0xffffffff


	//   ....[42]....
        /*03f4*/ 	.word	0xffffffff


	//   ....[43]....
        /*03f8*/ 	.word	0xffffffff


	//   ....[44]....
        /*03fc*/ 	.word	0xffffffff


	//   ....[45]....
        /*0400*/ 	.word	0xffffffff


	//   ....[46]....
        /*0404*/ 	.word	0xffffffff


	//   ....[47]....
        /*0408*/ 	.word	0xffffffff


	//   ....[48]....
        /*040c*/ 	.word	0xffffffff


	//   ....[49]....
        /*0410*/ 	.word	0xffffffff


	//   ....[50]....
        /*0414*/ 	.word	0xffffffff


	//   ....[51]....
        /*0418*/ 	.word	0xffffffff


	//   ....[52]....
        /*041c*/ 	.word	0xffffffff


	//   ....[53]....
        /*0420*/ 	.word	0xffffffff


	//   ....[54]....
        /*0424*/ 	.word	0xffffffff


	//   ....[55]....
        /*0428*/ 	.word	0xffffffff


	//   ....[56]....
        /*042c*/ 	.word	0xffffffff


	//   ....[57]....
        /*0430*/ 	.word	0xffffffff


	//   ....[58]....
        /*0434*/ 	.word	0xffffffff


	//   ....[59]....
        /*0438*/ 	.word	0xffffffff


	//   ....[60]....
        /*043c*/ 	.word	0xffffffff


	//   ....[61]....
        /*0440*/ 	.word	0xffffffff


	//   ....[62]....
        /*0444*/ 	.word	0xffffffff


	//   ....[63]....
        /*0448*/ 	.word	0xffffffff


	//   ....[64]....
        /*044c*/ 	.word	0xffffffff


	//   ....[65]....
        /*0450*/ 	.word	0xffffffff


	//   ....[66]....
        /*0454*/ 	.word	0xffffffff


	//   ....[67]....
        /*0458*/ 	.word	0xffffffff


	//   ....[68]....
        /*045c*/ 	.word	0xffffffff


	//   ....[69]....
        /*0460*/ 	.word	0xffffffff


	//   ....[70]....
        /*0464*/ 	.word	0xffffffff


	//   ....[71]....
        /*0468*/ 	.word	0xffffffff


	//   ....[72]....
        /*046c*/ 	.word	0xffffffff


	//   ....[73]....
        /*0470*/ 	.word	0xffffffff


	//   ....[74]....
        /*0474*/ 	.word	0xffffffff


	//   ....[75]....
        /*0478*/ 	.word	0xffffffff


	//   ....[76]....
        /*047c*/ 	.word	0xffffffff


	//   ....[77]....
        /*0480*/ 	.word	0xffffffff


	//   ....[78]....
        /*0484*/ 	.word	0xffffffff


	//   ....[79]....
        /*0488*/ 	.word	0xffffffff


	//   ....[80]....
        /*048c*/ 	.word	0xffffffff


	//   ....[81]....
        /*0490*/ 	.word	0xffffffff


	//   ....[82]....
        /*0494*/ 	.word	0xffffffff


	//   ....[83]....
        /*0498*/ 	.word	0xffffffff


	//   ....[84]....
        /*049c*/ 	.word	0x0500000f


	//   ....[85]....
        /*04a0*/ 	.word	0x0500000f


	//   ....[86]....
        /*04a4*/ 	.word	0x0500000f


	//   ....[87]....
        /*04a8*/ 	.word	0x0500000f


	//   ....[88]....
        /*04ac*/ 	.word	0x0500000f


	//   ....[89]....
        /*04b0*/ 	.word	0x0500000f


	//   ....[90]....
        /*04b4*/ 	.word	0x0500000f


	//   ....[91]....
        /*04b8*/ 	.word	0x0500000f


	//   ....[92]....
        /*04bc*/ 	.word	0x0500000f


	//   ....[93]....
        /*04c0*/ 	.word	0x0500000f


	//   ....[94]....
        /*04c4*/ 	.word	0x0500000f


	//   ....[95]....
        /*04c8*/ 	.word	0x0500000f


	//   ....[96]....
        /*04cc*/ 	.word	0x0500000f


	//   ....[97]....
        /*04d0*/ 	.word	0x0500000f


	//   ....[98]....
        /*04d4*/ 	.word	0x0500000f


	//   ....[99]....
        /*04d8*/ 	.word	0x0500000f


	//   ....[100]....
        /*04dc*/ 	.word	0x0500000f


	//   ....[101]....
        /*04e0*/ 	.word	0x0500000f


	//   ....[102]....
        /*04e4*/ 	.word	0x0500000f


	//   ....[103]....
        /*04e8*/ 	.word	0x0500000f


	//   ....[104]....
        /*04ec*/ 	.word	0x0500000f


	//   ....[105]....
        /*04f0*/ 	.word	0x0500000f


	//   ....[106]....
        /*04f4*/ 	.word	0x0500000f


	//   ....[107]....
        /*04f8*/ 	.word	0x0500000f


	//   ....[108]....
        /*04fc*/ 	.word	0x0500000f


	//   ....[109]....
        /*0500*/ 	.word	0x0500000f


	//   ....[110]....
        /*0504*/ 	.word	0x0500000f


	//   ....[111]....
        /*0508*/ 	.word	0x0500000f


	//   ....[112]....
        /*050c*/ 	.word	0x0500000f


	//   ....[113]....
        /*0510*/ 	.word	0x0500000f


	//   ....[114]....
        /*0514*/ 	.word	0x0500000f


	//   ....[115]....
        /*0518*/ 	.word	0x0500000f


	//   ....[116]....
        /*051c*/ 	.word	0x0500000f


	//   ....[117]....
        /*0520*/ 	.word	0x0500000f


	//   ....[118]....
        /*0524*/ 	.word	0x0500000f


	//   ....[119]....
        /*0528*/ 	.word	0xffffffff


	//   ....[120]....
        /*052c*/ 	.word	0xffffffff


	//   ....[121]....
        /*0530*/ 	.word	0xffffffff


	//   ....[122]....
        /*0534*/ 	.word	0xffffffff


	//   ....[123]....
        /*0538*/ 	.word	0xffffffff


	//   ....[124]....
        /*053c*/ 	.word	0xffffffff


	//----- nvinfo : EIATTR_COOP_GROUP_INSTR_OFFSETS
	.align		4
.L_349:
        /*0540*/ 	.byte	0x04, 0x28
        /*0542*/ 	.short	(.L_351 - .L_350)


	//   ....[0]....
.L_350:
        /*0544*/ 	.word	0x000000b0


	//   ....[1]....
        /*0548*/ 	.word	0x00000180


	//   ....[2]....
        /*054c*/ 	.word	0x000001d0


	//   ....[3]....
        /*0550*/ 	.word	0x00000420


	//   ....[4]....
        /*0554*/ 	.word	0x00000580


	//   ....[5]....
        /*0558*/ 	.word	0x000006a0


	//   ....[6]....
        /*055c*/ 	.word	0x00000800


	//   ....[7]....
        /*0560*/ 	.word	0x00001ed0


	//   ....[8]....
        /*0564*/ 	.word	0x000040e0


	//   ....[9]....
        /*0568*/ 	.word	0x00004930


	//   ....[10]....
        /*056c*/ 	.word	0x00006000


	//   ....[11]....
        /*0570*/ 	.word	0x00006080


	//   ....[12]....
        /*0574*/ 	.word	0x00006370


	//   ....[13]....
        /*0578*/ 	.word	0x00006390


	//   ....[14]....
        /*057c*/ 	.word	0x0000bb30


	//   ....[15]....
        /*0580*/ 	.word	0x0000be80


	//   ....[16]....
        /*0584*/ 	.word	0x0000bf20


	//   ....[17]....
        /*0588*/ 	.word	0x0000bf60


	//   ....[18]....
        /*058c*/ 	.word	0x00015180


	//   ....[19]....
        /*0590*/ 	.word	0x00016060


	//   ....[20]....
        /*0594*/ 	.word	0x00016f20


	//   ....[21]....
        /*0598*/ 	.word	0x00016fc0


	//   ....[22]....
        /*059c*/ 	.word	0x000171e0


	//   ....[23]....
        /*05a0*/ 	.word	0x00017290


	//   ....[24]....
        /*05a4*/ 	.word	0x0001efd0


	//   ....[25]....
        /*05a8*/ 	.word	0x0001eff0


	//   ....[26]....
        /*05ac*/ 	.word	0x0001f050


	//   ....[27]....
        /*05b0*/ 	.word	0x0001f090


	//   ....[28]....
        /*05b4*/ 	.word	0x00020dc0


	//   ....[29]....
        /*05b8*/ 	.word	0x00020dd0


	//   ....[30]....
        /*05bc*/ 	.word	0x00020ee0


	//   ....[31]....
        /*05c0*/ 	.word	0x00020f10


	//   ....[32]....
        /*05c4*/ 	.word	0x00021760


	//   ....[33]....
        /*05c8*/ 	.word	0x00021780


	//   ....[34]....
        /*05cc*/ 	.word	0x000218e0


	//   ....[35]....
        /*05d0*/ 	.word	0x00021900


	//   ....[36]....
        /*05d4*/ 	.word	0x00021a40


	//   ....[37]....
        /*05d8*/ 	.word	0x00021a60


	//   ....[38]....
        /*05dc*/ 	.word	0x00021bb0


	//   ....[39]....
        /*05e0*/ 	.word	0x00021bd0


	//   ....[40]....
        /*05e4*/ 	.word	0x000222e0


	//   ....[41]....
        /*05e8*/ 	.word	0x00022300


	//   ....[42]....
        /*05ec*/ 	.word	0x00022440


	//   ....[43]....
        /*05f0*/ 	.word	0x00022460


	//   ....[44]....
        /*05f4*/ 	.word	0x000225a0


	//   ....[45]....
        /*05f8*/ 	.word	0x000225c0


	//   ....[46]....
        /*05fc*/ 	.word	0x00022710


	//   ....[47]....
        /*0600*/ 	.word	0x00022730


	//   ....[48]....
        /*0604*/ 	.word	0x00022930


	//   ....[49]....
        /*0608*/ 	.word	0x00023a40


	//   ....[50]....
        /*060c*/ 	.word	0x000243b0


	//   ....[51]....
        /*0610*/ 	.word	0x000243e0


	//   ....[52]....
        /*0614*/ 	.word	0x00024410


	//   ....[53]....
        /*0618*/ 	.word	0x00024430


	//   ....[54]....
        /*061c*/ 	.word	0x00024500


	//   ....[55]....
        /*0620*/ 	.word	0x00024560


	//   ....[56]....
        /*0624*/ 	.word	0x00024570


	//   ....[57]....
        /*0628*/ 	.word	0x00024610


	//   ....[58]....
        /*062c*/ 	.word	0x00024640


	//   ....[59]....
        /*0630*/ 	.word	0x000246c0


	//   ....[60]....
        /*0634*/ 	.word	0x000246f0


	//   ....[61]....
        /*0638*/ 	.word	0x00024770


	//   ....[62]....
        /*063c*/ 	.word	0x000247a0


	//   ....[63]....
        /*0640*/ 	.word	0x000247c0


	//   ....[64]....
        /*0644*/ 	.word	0x00024810


	//   ....[65]....
        /*0648*/ 	.word	0x00024820


	//   ....[66]....
        /*064c*/ 	.word	0x00024f50


	//   ....[67]....
        /*0650*/ 	.word	0x00024f70


	//   ....[68]....
        /*0654*/ 	.word	0x00024fb0


	//   ....[69]....
        /*0658*/ 	.word	0x00025050


	//   ....[70]....
        /*065c*/ 	.word	0x000250e0


	//   ....[71]....
        /*0660*/ 	.word	0x000250f0


	//   ....[72]....
        /*0664*/ 	.word	0x00025180


	//   ....[73]....
        /*0668*/ 	.word	0x00025190


	//   ....[74]....
        /*066c*/ 	.word	0x00025200


	//   ....[75]....
        /*0670*/ 	.word	0x00025210


	//   ....[76]....
        /*0674*/ 	.word	0x00025290


	//   ....[77]....
        /*0678*/ 	.word	0x000252a0


	//   ....[78]....
        /*067c*/ 	.word	0x00025320


	//   ....[79]....
        /*0680*/ 	.word	0x00025330


	//   ....[80]....
        /*0684*/ 	.word	0x000253b0


	//   ....[81]....
        /*0688*/ 	.word	0x000253c0


	//   ....[82]....
        /*068c*/ 	.word	0x00027cb0


	//   ....[83]....
        /*0690*/ 	.word	0x00027ea0


	//   ....[84]....
        /*0694*/ 	.word	0x00028420


	//   ....[85]....
        /*0698*/ 	.word	0x00028580


	//   ....[86]....
        /*069c*/ 	.word	0x000285e0


	//   ....[87]....
        /*06a0*/ 	.word	0x00028670


	//   ....[88]....
        /*06a4*/ 	.word	0x00028710


	//   ....[89]....
        /*06a8*/ 	.word	0x000287e0


	//   ....[90]....
        /*06ac*/ 	.word	0x000288e0


	//   ....[91]....
        /*06b0*/ 	.word	0x00028940


	//   ....[92]....
        /*06b4*/ 	.word	0x000289e0


	//   ....[93]....
        /*06b8*/ 	.word	0x00028ab0


	//   ....[94]....
        /*06bc*/ 	.word	0x00028b50


	//   ....[95]....
        /*06c0*/ 	.word	0x00028c20


	//   ....[96]....
        /*06c4*/ 	.word	0x00028cc0


	//   ....[97]....
        /*06c8*/ 	.word	0x00028d90


	//   ....[98]....
        /*06cc*/ 	.word	0x00028e30


	//   ....[99]....
        /*06d0*/ 	.word	0x00028ee0


	//   ....[100]....
        /*06d4*/ 	.word	0x00028f80


	//   ....[101]....
        /*06d8*/ 	.word	0x00029060


	//   ....[102]....
        /*06dc*/ 	.word	0x00029120


	//   ....[103]....
        /*06e0*/ 	.word	0x00029350


	//   ....[104]....
        /*06e4*/ 	.word	0x000293d0


	//   ....[105]....
        /*06e8*/ 	.word	0x00029510


	//   ....[106]....
        /*06ec*/ 	.word	0x000295c0


	//   ....[107]....
        /*06f0*/ 	.word	0x00029690


	//   ....[108]....
        /*06f4*/ 	.word	0x00029740


	//   ....[109]....
        /*06f8*/ 	.word	0x00029810


	//   ....[110]....
        /*06fc*/ 	.word	0x000298c0


	//   ....[111]....
        /*0700*/ 	.word	0x000299c0


	//   ....[112]....
        /*0704*/ 	.word	0x00029a10


	//   ....[113]....
        /*0708*/ 	.word	0x00029af0


	//   ....[114]....
        /*070c*/ 	.word	0x00029ba0


	//   ....[115]....
        /*0710*/ 	.word	0x00029c70


	//   ....[116]....
        /*0714*/ 	.word	0x00029d20


	//   ....[117]....
        /*0718*/ 	.word	0x0002a040


	//   ....[118]....
        /*071c*/ 	.word	0x0002a160


	//   ....[119]....
        /*0720*/ 	.word	0x0002c8b0


	//   ....[120]....
        /*0724*/ 	.word	0x0002cf90


	//   ....[121]....
        /*0728*/ 	.word	0x0002e260


	//   ....[122]....
        /*072c*/ 	.word	0x0002e2b0


	//   ....[123]....
        /*0730*/ 	.word	0x0002e310


	//   ....[124]....
        /*0734*/ 	.word	0x0002e330


	//----- nvinfo : EIATTR_REG_RECONFIG
	.align		4
.L_351:
        /*0738*/ 	.byte	0x01, 0x54
	.zero		2


	//----- nvinfo : EIATTR_SYSCALL_OFFSETS
	.align		4
        /*073c*/ 	.byte	0x04, 0x46
        /*073e*/ 	.short	(.L_353 - .L_352)


	//   ....[0]....
.L_352:
        /*0740*/ 	.word	0x00002440


	//   ....[1]....
        /*0744*/ 	.word	0x00023630


	//   ....[2]....
        /*0748*/ 	.word	0x00023780


	//   ....[3]....
        /*074c*/ 	.word	0x00023870


	//   ....[4]....
        /*0750*/ 	.word	0x00024010


	//   ....[5]....
        /*0754*/ 	.word	0x00024b70


	//----- nvinfo : EIATTR_MBARRIER_INSTR_OFFSETS
	.align		4
.L_353:
        /*0758*/ 	.byte	0x04, 0x39
        /*075a*/ 	.short	(.L_355 - .L_354)


	//   ....[0]....
.L_354:
        /*075c*/ 	.word	0x000002c0
        /*0760*/ 	.word	0x000000ff
        /*0764*/ 	.word	0x00032400
        /*0768*/ 	.short	0x0100
        /*076a*/ 	.byte	0x08
	.zero		1


	//   ....[1]....
        /*076c*/ 	.word	0x000002d0
        /*0770*/ 	.word	0x000000ff
        /*0774*/ 	.word	0x00032410
        /*0778*/ 	.short	0x0100
        /*077a*/ 	.byte	0x08
	.zero		1


	//   ....[2]....
        /*077c*/ 	.word	0x000002e0
        /*0780*/ 	.word	0x000000ff
        /*0784*/ 	.word	0x00032420
        /*0788*/ 	.short	0x0100
        /*078a*/ 	.byte	0x08
	.zero		1


	//   ....[3]....
        /*078c*/ 	.word	0x000003d0
        /*0790*/ 	.word	0x000000ff
        /*0794*/ 	.word	0x00032430
        /*0798*/ 	.short	0x0100
        /*079a*/ 	.byte	0x08
	.zero		1


	//   ....[4]....
        /*079c*/ 	.word	0x000003e0
        /*07a0*/ 	.word	0x000000ff
        /*07a4*/ 	.word	0x00032440
        /*07a8*/ 	.short	0x0100
        /*07aa*/ 	.byte	0x08
	.zero		1


	//   ....[5]....
        /*07ac*/ 	.word	0x000003f0
        /*07b0*/ 	.word	0x000000ff
        /*07b4*/ 	.word	0x00032438
        /*07b8*/ 	.short	0x0100
        /*07ba*/ 	.byte	0x08
	.zero		1


	//   ....[6]....
        /*07bc*/ 	.word	0x00000400
        /*07c0*/ 	.word	0x000000ff
        /*07c4*/ 	.word	0x00032448
        /*07c8*/ 	.short	0x0100
        /*07ca*/ 	.byte	0x08
	.zero		1


	//   ....[7]....
        /*07cc*/ 	.word	0x00000530
        /*07d0*/ 	.word	0x000000ff
        /*07d4*/ 	.word	0x00032450
        /*07d8*/ 	.short	0x0100
        /*07da*/ 	.byte	0x08
	.zero		1


	//   ....[8]....
        /*07dc*/ 	.word	0x00000540
        /*07e0*/ 	.word	0x000000ff
        /*07e4*/ 	.word	0x00032460
        /*07e8*/ 	.short	0x0100
        /*07ea*/ 	.byte	0x08
	.zero		1


	//   ....[9]....
        /*07ec*/ 	.word	0x00000550
        /*07f0*/ 	.word	0x000000ff
        /*07f4*/ 	.word	0x00032458
        /*07f8*/ 	.short	0x0100
        /*07fa*/ 	.byte	0x08
	.zero		1


	//   ....[10]....
        /*07fc*/ 	.word	0x00000560
        /*0800*/ 	.word	0x000000ff
        /*0804*/ 	.word	0x00032468
        /*0808*/ 	.short	0x0100
        /*080a*/ 	.byte	0x08
	.zero		1


	//   ....[11]....
        /*080c*/ 	.word	0x00000650
        /*0810*/ 	.word	0x000000ff
        /*0814*/ 	.word	0x00032470
        /*0818*/ 	.short	0x0100
        /*081a*/ 	.byte	0x06
	.zero		1


	//   ....[12]....
        /*081c*/ 	.word	0x00000660
        /*0820*/ 	.word	0x000000ff
        /*0824*/ 	.word	0x00032480
        /*0828*/ 	.short	0x0100
        /*082a*/ 	.byte	0x06
	.zero		1


	//   ....[13]....
        /*082c*/ 	.word	0x00000670
        /*0830*/ 	.word	0x000000ff
        /*0834*/ 	.word	0x00032478
        /*0838*/ 	.short	0x0100
        /*083a*/ 	.byte	0x06
	.zero		1


	//   ....[14]....
        /*083c*/ 	.word	0x00000680
        /*0840*/ 	.word	0x000000ff
        /*0844*/ 	.word	0x00032488
        /*0848*/ 	.short	0x0100
        /*084a*/ 	.byte	0x06
	.zero		1


	//   ....[15]....
        /*084c*/ 	.word	0x000007b0
        /*0850*/ 	.word	0x000000ff
        /*0854*/ 	.word	0x00032490
        /*0858*/ 	.short	0x0100
        /*085a*/ 	.byte	0x08
	.zero		1


	//   ....[16]....
        /*085c*/ 	.word	0x000007c0
        /*0860*/ 	.word	0x000000ff
        /*0864*/ 	.word	0x000324a0
        /*0868*/ 	.short	0x0100
        /*086a*/ 	.byte	0x08
	.zero		1


	//   ....[17]....
        /*086c*/ 	.word	0x000007d0
        /*0870*/ 	.word	0x000000ff
        /*0874*/ 	.word	0x00032498
        /*0878*/ 	.short	0x0100
        /*087a*/ 	.byte	0x08
	.zero		1


	//   ....[18]....
        /*087c*/ 	.word	0x000007e0
        /*0880*/ 	.word	0x000000ff
        /*0884*/ 	.word	0x000324a8
        /*0888*/ 	.short	0x0100
        /*088a*/ 	.byte	0x08
	.zero		1


	//   ....[19]....
        /*088c*/ 	.word	0x00000910
        /*0890*/ 	.word	0x000000ff
        /*0894*/ 	.word	0x000324b0
        /*0898*/ 	.short	0x0100
        /*089a*/ 	.byte	0x08
	.zero		1


	//   ....[20]....
        /*089c*/ 	.word	0x00000920
        /*08a0*/ 	.word	0x000000ff
        /*08a4*/ 	.word	0x000324c0
        /*08a8*/ 	.short	0x0100
        /*08aa*/ 	.byte	0x08
	.zero		1


	//   ....[21]....
        /*08ac*/ 	.word	0x00000930
        /*08b0*/ 	.word	0x000000ff
        /*08b4*/ 	.word	0x000324b8
        /*08b8*/ 	.short	0x0100
        /*08ba*/ 	.byte	0x08
	.zero		1


	//   ....[22]....
        /*08bc*/ 	.word	0x00000940
        /*08c0*/ 	.word	0x000000ff
        /*08c4*/ 	.word	0x000324c8
        /*08c8*/ 	.short	0x0100
        /*08ca*/ 	.byte	0x08
	.zero		1


	//   ....[23]....
        /*08cc*/ 	.word	0x000026c0
        /*08d0*/ 	.word	0x000000ff
        /*08d4*/ 	.word	0x00032400
        /*08d8*/ 	.short	0x010a
        /*08da*/ 	.byte	0x2c
	.zero		1


	//   ....[24]....
        /*08dc*/ 	.word	0x00002af0
        /*08e0*/ 	.word	0x00000014
        /*08e4*/ 	.word	0x00000000
        /*08e8*/ 	.short	0x010a
        /*08ea*/ 	.byte	0x3f
	.zero		1


	//   ....[25]....
        /*08ec*/ 	.word	0x00002b50
        /*08f0*/ 	.word	0x00000014
        /*08f4*/ 	.word	0x00000000
        /*08f8*/ 	.short	0x010a
        /*08fa*/ 	.byte	0x3f
	.zero		1


	//   ....[26]....
        /*08fc*/ 	.word	0x00002f00
        /*0900*/ 	.word	0x000000ff
        /*0904*/ 	.word	0x00032410
        /*0908*/ 	.short	0x010a
        /*090a*/ 	.byte	0x2c
	.zero		1


	//   ....[27]....
        /*090c*/ 	.word	0x00003000
        /*0910*/ 	.word	0x00000008
        /*0914*/ 	.word	0x00000000
        /*0918*/ 	.short	0x010a
        /*091a*/ 	.byte	0x3f
	.zero		1


	//   ....[28]....
        /*091c*/ 	.word	0x00003060
        /*0920*/ 	.word	0x00000008
        /*0924*/ 	.word	0x00000000
        /*0928*/ 	.short	0x010a
        /*092a*/ 	.byte	0x3f
	.zero		1


	//   ....[29]....
        /*092c*/ 	.word	0x00003d50
        /*0930*/ 	.word	0x00000008
        /*0934*/ 	.word	0x00000000
        /*0938*/ 	.short	0x0101
        /*093a*/ 	.byte	0x3f
	.zero		1


	//   ....[30]....
        /*093c*/ 	.word	0x00009600
        /*0940*/ 	.word	0x00000015
        /*0944*/ 	.word	0x00000000
        /*0948*/ 	.short	0x0101
        /*094a*/ 	.byte	0x3f
	.zero		1


	//   ....[31]....
        /*094c*/ 	.word	0x00009d30
        /*0950*/ 	.word	0x00000003
        /*0954*/ 	.word	0x00000000
        /*0958*/ 	.short	0x010a
        /*095a*/ 	.byte	0x3f
	.zero		1


	//   ....[32]....
        /*095c*/ 	.word	0x00009e30
        /*0960*/ 	.word	0x00000000
        /*0964*/ 	.word	0x00000000
        /*0968*/ 	.short	0x010a
        /*096a*/ 	.byte	0x3f
	.zero		1


	//   ....[33]....
        /*096c*/ 	.word	0x0000a260
        /*0970*/ 	.word	0x00000003
        /*0974*/ 	.word	0x00000000
        /*0978*/ 	.short	0x010a
        /*097a*/ 	.byte	0x3f
	.zero		1


	//   ....[34]....
        /*097c*/ 	.word	0x0000a310
        /*0980*/ 	.word	0x00000004
        /*0984*/ 	.word	0x00000000
        /*0988*/ 	.short	0x010a
        /*098a*/ 	.byte	0x3f
	.zero		1


	//   ....[35]....
        /*098c*/ 	.word	0x0000afe0
        /*0990*/ 	.word	0x00000003
        /*0994*/ 	.word	0x00000000
        /*0998*/ 	.short	0x0101
        /*099a*/ 	.byte	0x3f
	.zero		1


	//   ....[36]....
        /*099c*/ 	.word	0x00013900
        /*09a0*/ 	.word	0x00000000
        /*09a4*/ 	.word	0x00000000
        /*09a8*/ 	.short	0x0101
        /*09aa*/ 	.byte	0x3f
	.zero		1


	//   ....[37]....
        /*09ac*/ 	.word	0x00013b00
        /*09b0*/ 	.word	0x00000005
        /*09b4*/ 	.word	0x00000000
        /*09b8*/ 	.short	0x010a
        /*09ba*/ 	.byte	0x3f
	.zero		1


	//   ....[38]....
        /*09bc*/ 	.word	0x00013c00
        /*09c0*/ 	.word	0x00000000
        /*09c4*/ 	.word	0x00000000
        /*09c8*/ 	.short	0x010a
        /*09ca*/ 	.byte	0x3f
	.zero		1


	//   ....[39]....
        /*09cc*/ 	.word	0x00014030
        /*09d0*/ 	.word	0x00000005
        /*09d4*/ 	.word	0x00000000
        /*09d8*/ 	.short	0x010a
        /*09da*/ 	.byte	0x3f
	.zero		1


	//   ....[40]....
        /*09dc*/ 	.word	0x000140e0
        /*09e0*/ 	.word	0x00000004
        /*09e4*/ 	.word	0x00000000
        /*09e8*/ 	.short	0x010a
        /*09ea*/ 	.byte	0x3f
	.zero		1


	//   ....[41]....
        /*09ec*/ 	.word	0x00014dc0
        /*09f0*/ 	.word	0x00000004
        /*09f4*/ 	.word	0x00000000
        /*09f8*/ 	.short	0x0101
        /*09fa*/ 	.byte	0x3f
	.zero		1


	//   ....[42]....
        /*09fc*/ 	.word	0x0001eb60
        /*0a00*/ 	.word	0x00000000
        /*0a04*/ 	.word	0x00000000
        /*0a08*/ 	.short	0x0101
        /*0a0a*/ 	.byte	0x3f
	.zero		1


	//   ....[43]....
        /*0a0c*/ 	.word	0x00021790
        /*0a10*/ 	.word	0x000000ff
        /*0a14*/ 	.word	0x00000000
        /*0a18*/ 	.short	0x0101
        /*0a1a*/ 	.byte	0x05
	.zero		1


	//   ....[44]....
        /*0a1c*/ 	.word	0x00023c80
        /*0a20*/ 	.word	0x00000000
        /*0a24*/ 	.word	0x00032440
        /*0a28*/ 	.short	0x010a
        /*0a2a*/ 	.byte	0x3f
	.zero		1


	//   ....[45]....
        /*0a2c*/ 	.word	0x00024940
        /*0a30*/ 	.word	0x00000011
        /*0a34*/ 	.word	0x00032400
        /*0a38*/ 	.short	0x0107
        /*0a3a*/ 	.byte	0x3f
	.zero		1


	//   ....[46]....
        /*0a3c*/ 	.word	0x000249e0
        /*0a40*/ 	.word	0x00000011
        /*0a44*/ 	.word	0x00032400
        /*0a48*/ 	.short	0x0101
        /*0a4a*/ 	.byte	0x3f
	.zero		1


	//   ....[47]....
        /*0a4c*/ 	.word	0x000254c0
        /*0a50*/ 	.word	0x00000011
        /*0a54*/ 	.word	0x00032410
        /*0a58*/ 	.short	0x0107
        /*0a5a*/ 	.byte	0x3f
	.zero		1


	//   ....[48]....
        /*0a5c*/ 	.word	0x000255c0
        /*0a60*/ 	.word	0x00000011
        /*0a64*/ 	.word	0x00032410
        /*0a68*/ 	.short	0x0101
        /*0a6a*/ 	.byte	0x3f
	.zero		1


	//   ....[49]....
        /*0a6c*/ 	.word	0x000255e0
        /*0a70*/ 	.word	0x00000011
        /*0a74*/ 	.word	0x00032420
        /*0a78*/ 	.short	0x010a
        /*0a7a*/ 	.byte	0x3f
	.zero		1


	//   ....[50]....
        /*0a7c*/ 	.word	0x000256c0
        /*0a80*/ 	.word	0x00000002
        /*0a84*/ 	.word	0x00032460
        /*0a88*/ 	.short	0x010a
        /*0a8a*/ 	.byte	0x3f
	.zero		1


	//   ....[51]....
        /*0a8c*/ 	.word	0x00025ee0
        /*0a90*/ 	.word	0x00000003
        /*0a94*/ 	.word	0x00032440
        /*0a98*/ 	.short	0x010a
        /*0a9a*/ 	.byte	0x3f
	.zero		1


	//   ....[52]....
        /*0a9c*/ 	.word	0x00026100
        /*0aa0*/ 	.word	0x00000003
        /*0aa4*/ 	.word	0x00032460
        /*0aa8*/ 	.short	0x010a
        /*0aaa*/ 	.byte	0x3f
	.zero		1


	//   ....[53]....
        /*0aac*/ 	.word	0x000268f0
        /*0ab0*/ 	.word	0x00000004
        /*0ab4*/ 	.word	0x00032440
        /*0ab8*/ 	.short	0x010a
        /*0aba*/ 	.byte	0x3f
	.zero		1


	//   ....[54]....
        /*0abc*/ 	.word	0x00026b10
        /*0ac0*/ 	.word	0x00000004
        /*0ac4*/ 	.word	0x00032460
        /*0ac8*/ 	.short	0x010a
        /*0aca*/ 	.byte	0x3f
	.zero		1


	//   ....[55]....
        /*0acc*/ 	.word	0x00027290
        /*0ad0*/ 	.word	0x00000004
        /*0ad4*/ 	.word	0x00032440
        /*0ad8*/ 	.short	0x010a
        /*0ada*/ 	.byte	0x3f
	.zero		1


	//   ....[56]....
        /*0adc*/ 	.word	0x000274b0
        /*0ae0*/ 	.word	0x00000004
        /*0ae4*/ 	.word	0x00032460
        /*0ae8*/ 	.short	0x010a
        /*0aea*/ 	.byte	0x3f
	.zero		1


	//   ....[57]....
        /*0aec*/ 	.word	0x00027e20
        /*0af0*/ 	.word	0x00000000
        /*0af4*/ 	.word	0x00032420
        /*0af8*/ 	.short	0x010a
        /*0afa*/ 	.byte	0x3f
	.zero		1


	//   ....[58]....
        /*0afc*/ 	.word	0x00027ff0
        /*0b00*/ 	.word	0x00000006
        /*0b04*/ 	.word	0x00000000
        /*0b08*/ 	.short	0x010a
        /*0b0a*/ 	.byte	0x3f
	.zero		1


	//   ....[59]....
        /*0b0c*/ 	.word	0x00028040
        /*0b10*/ 	.word	0x00000003
        /*0b14*/ 	.word	0x00000000
        /*0b18*/ 	.short	0x010a
        /*0b1a*/ 	.byte	0x3f
	.zero		1


	//   ....[60]....
        /*0b1c*/ 	.word	0x000280a0
        /*0b20*/ 	.word	0x00000012
        /*0b24*/ 	.word	0x00000000
        /*0b28*/ 	.short	0x010a
        /*0b2a*/ 	.byte	0x3f
	.zero		1


	//   ....[61]....
        /*0b2c*/ 	.word	0x000280d0
        /*0b30*/ 	.word	0x00000003
        /*0b34*/ 	.word	0x00000000
        /*0b38*/ 	.short	0x010a
        /*0b3a*/ 	.byte	0x3f
	.zero		1


	//   ....[62]....
        /*0b3c*/ 	.word	0x00028140
        /*0b40*/ 	.word	0x00000009
        /*0b44*/ 	.word	0x00032400
        /*0b48*/ 	.short	0x010a
        /*0b4a*/ 	.byte	0x3f
	.zero		1


	//   ....[63]....
        /*0b4c*/ 	.word	0x00028190
        /*0b50*/ 	.word	0x00000014
        /*0b54*/ 	.word	0x00000000
        /*0b58*/ 	.short	0x010a
        /*0b5a*/ 	.byte	0x3f
	.zero		1


	//   ....[64]....
        /*0b5c*/ 	.word	0x000281f0
        /*0b60*/ 	.word	0x00000009
        /*0b64*/ 	.word	0x00032410
        /*0b68*/ 	.short	0x010a
        /*0b6a*/ 	.byte	0x3f
	.zero		1


	//   ....[65]....
        /*0b6c*/ 	.word	0x00028240
        /*0b70*/ 	.word	0x00000008
        /*0b74*/ 	.word	0x00000000
        /*0b78*/ 	.short	0x010a
        /*0b7a*/ 	.byte	0x3f
	.zero		1


	//   ....[66]....
        /*0b7c*/ 	.word	0x00028290
        /*0b80*/ 	.word	0x00000000
        /*0b84*/ 	.word	0x00000000
        /*0b88*/ 	.short	0x010a
        /*0b8a*/ 	.byte	0x3f
	.zero		1


	//   ....[67]....
        /*0b8c*/ 	.word	0x000282e0
        /*0b90*/ 	.word	0x00000004
        /*0b94*/ 	.word	0x00000000
        /*0b98*/ 	.short	0x010a
        /*0b9a*/ 	.byte	0x3f
	.zero		1


	//   ....[68]....
        /*0b9c*/ 	.word	0x00028330
        /*0ba0*/ 	.word	0x00000000
        /*0ba4*/ 	.word	0x00000000
        /*0ba8*/ 	.short	0x010a
        /*0baa*/ 	.byte	0x3f
	.zero		1


	//   ....[69]....
        /*0bac*/ 	.word	0x00028380
        /*0bb0*/ 	.word	0x00000004
        /*0bb4*/ 	.word	0x00000000
        /*0bb8*/ 	.short	0x010a
        /*0bba*/ 	.byte	0x3f
	.zero		1


	//   ....[70]....
        /*0bbc*/ 	.word	0x000284d0
        /*0bc0*/ 	.word	0x00000000
        /*0bc4*/ 	.word	0x00032440
        /*0bc8*/ 	.short	0x010a
        /*0bca*/ 	.byte	0x3f
	.zero		1


	//   ....[71]....
        /*0bcc*/ 	.word	0x00029d60
        /*0bd0*/ 	.word	0x00000011
        /*0bd4*/ 	.word	0x00032420
        /*0bd8*/ 	.short	0x010a
        /*0bda*/ 	.byte	0x3f
	.zero		1


	//   ....[72]....
        /*0bdc*/ 	.word	0x00029db0
        /*0be0*/ 	.word	0x00000002
        /*0be4*/ 	.word	0x00032460
        /*0be8*/ 	.short	0x010a
        /*0bea*/ 	.byte	0x3f
	.zero		1


	//   ....[73]....
        /*0bec*/ 	.word	0x00029e00
        /*0bf0*/ 	.word	0x00000003
        /*0bf4*/ 	.word	0x00032440
        /*0bf8*/ 	.short	0x010a
        /*0bfa*/ 	.byte	0x3f
	.zero		1


	//   ....[74]....
        /*0bfc*/ 	.word	0x00029e50
        /*0c00*/ 	.word	0x00000003
        /*0c04*/ 	.word	0x00032460
        /*0c08*/ 	.short	0x010a
        /*0c0a*/ 	.byte	0x3f
	.zero		1


	//   ....[75]....
        /*0c0c*/ 	.word	0x00029ea0
        /*0c10*/ 	.word	0x00000004
        /*0c14*/ 	.word	0x00032440
        /*0c18*/ 	.short	0x010a
        /*0c1a*/ 	.byte	0x3f
	.zero		1


	//   ....[76]....
        /*0c1c*/ 	.word	0x00029ef0
        /*0c20*/ 	.word	0x00000004
        /*0c24*/ 	.word	0x00032460
        /*0c28*/ 	.short	0x010a
        /*0c2a*/ 	.byte	0x3f
	.zero		1


	//   ....[77]....
        /*0c2c*/ 	.word	0x00029f40
        /*0c30*/ 	.word	0x00000004
        /*0c34*/ 	.word	0x00032440
        /*0c38*/ 	.short	0x010a
        /*0c3a*/ 	.byte	0x3f
	.zero		1


	//   ....[78]....
        /*0c3c*/ 	.word	0x00029f90
        /*0c40*/ 	.word	0x00000004
        /*0c44*/ 	.word	0x00032460
        /*0c48*/ 	.short	0x010a
        /*0c4a*/ 	.byte	0x3f
	.zero		1


	//   ....[79]....
        /*0c4c*/ 	.word	0x0002a080
        /*0c50*/ 	.word	0x00000000
        /*0c54*/ 	.word	0x00032420
        /*0c58*/ 	.short	0x010a
        /*0c5a*/ 	.byte	0x3f
	.zero		1


	//   ....[80]....
        /*0c5c*/ 	.word	0x0002a220
        /*0c60*/ 	.word	0x00000006
        /*0c64*/ 	.word	0x00000000
        /*0c68*/ 	.short	0x010a
        /*0c6a*/ 	.byte	0x3f
	.zero		1


	//   ....[81]....
        /*0c6c*/ 	.word	0x0002a270
        /*0c70*/ 	.word	0x00000003
        /*0c74*/ 	.word	0x00000000
        /*0c78*/ 	.short	0x010a
        /*0c7a*/ 	.byte	0x3f
	.zero		1


	//   ....[82]....
        /*0c7c*/ 	.word	0x0002a2c0
        /*0c80*/ 	.word	0x00000012
        /*0c84*/ 	.word	0x00000000
        /*0c88*/ 	.short	0x010a
        /*0c8a*/ 	.byte	0x3f
	.zero		1


	//   ....[83]....
        /*0c8c*/ 	.word	0x0002a660
        /*0c90*/ 	.word	0x0000000c
        /*0c94*/ 	.word	0x00000000
        /*0c98*/ 	.short	0x010a
        /*0c9a*/ 	.byte	0x3f
	.zero		1


	//   ....[84]....
        /*0c9c*/ 	.word	0x0002a7a0
        /*0ca0*/ 	.word	0x00000002
        /*0ca4*/ 	.word	0x00000000
        /*0ca8*/ 	.short	0x010a
        /*0caa*/ 	.byte	0x3f
	.zero		1


	//   ....[85]....
        /*0cac*/ 	.word	0x0002ae00
        /*0cb0*/ 	.word	0x0000000b
        /*0cb4*/ 	.word	0x00000000
        /*0cb8*/ 	.short	0x010a
        /*0cba*/ 	.byte	0x3f
	.zero		1


	//   ....[86]....
        /*0cbc*/ 	.word	0x0002af40
        /*0cc0*/ 	.word	0x00000008
        /*0cc4*/ 	.word	0x00000000
        /*0cc8*/ 	.short	0x010a
        /*0cca*/ 	.byte	0x3f
	.zero		1


	//   ....[87]....
        /*0ccc*/ 	.word	0x0002c190
        /*0cd0*/ 	.word	0x00000002
        /*0cd4*/ 	.word	0x00000000
        /*0cd8*/ 	.short	0x0101
        /*0cda*/ 	.byte	0x3f
	.zero		1


	//   ....[88]....
        /*0cdc*/ 	.word	0x00045f70
        /*0ce0*/ 	.word	0x00000004
        /*0ce4*/ 	.word	0x00000000
        /*0ce8*/ 	.short	0x0101
        /*0cea*/ 	.byte	0x3f
	.zero		1


	//   ....[89]....
        /*0cec*/ 	.word	0x00045fb0
        /*0cf0*/ 	.word	0x00000002
        /*0cf4*/ 	.word	0x00000000
        /*0cf8*/ 	.short	0x010a
        /*0cfa*/ 	.byte	0x3f
	.zero		1


	//   ....[90]....
        /*0cfc*/ 	.word	0x00046000
        /*0d00*/ 	.word	0x00000008
        /*0d04*/ 	.word	0x00000000
        /*0d08*/ 	.short	0x010a
        /*0d0a*/ 	.byte	0x3f
	.zero		1


	//----- nvinfo : EIATTR_NUM_MBARRIERS
	.align		4
.L_355:
        /*0d0c*/ 	.byte	0x03, 0x38
        /*0d0e*/ 	.short	0x0017


	//----- nvinfo : EIATTR_EXIT_INSTR_OFFSETS
	.align		4
        /*0d10*/ 	.byte	0x04, 0x1c
        /*0d12*/ 	.short	(.L_357 - .L_356)


	//   ....[0]....
.L_356:
        /*0d14*/ 	.word	0x00000b30


	//   ....[1]....
        /*0d18*/ 	.word	0x000228b0


	//   ....[2]....
        /*0d1c*/ 	.word	0x00028120


	//----- nvinfo : EIATTR_MAX_THREADS
	.align		4
.L_357:
        /*0d20*/ 	.byte	0x04, 0x05
        /*0d22*/ 	.short	(.L_359 - .L_358)
.L_358:
        /*0d24*/ 	.word	0x00000180
        /*0d28*/ 	.word	0x00000001
        /*0d2c*/ 	.word	0x00000001


	//----- nvinfo : EIATTR_CRS_STACK_SIZE
	.align		4
.L_359:
        /*0d30*/ 	.byte	0x04, 0x1e
        /*0d32*/ 	.short	(.L_361 - .L_360)
.L_360:
        /*0d34*/ 	.word	0x00000000


	//----- nvinfo : EIATTR_CBANK_PARAM_SIZE
	.align		4
.L_361:
        /*0d38*/ 	.byte	0x03, 0x19
        /*0d3a*/ 	.short	0x0bf0


	//----- nvinfo : EIATTR_PARAM_CBANK
	.align		4
        /*0d3c*/ 	.byte	0x04, 0x0a
        /*0d3e*/ 	.short	(.L_363 - .L_362)
	.align		4
.L_362:
        /*0d40*/ 	.word	index@(.nv.constant0._ZN7cutlass13device_kernelIN5flash11enable_sm90INS1_16FlashAttnFwdSm90INS1_25CollectiveMainloopFwdSm90ILi2EN4cute5tupleIJNS5_1CILi1EEES8_S8_EEENS6_IJNS7_ILi128EEENS7_ILi96EEENS7_ILi64EEEEEELi256ENS_10bfloat16_tEfNS_4arch4Sm90ELb0ELb1ELb1ELb0ELb0ELb0ELb1ELb1ELb0ELb1ELb0ELb0EEENS1_21CollectiveEpilogueFwdINS6_IJSA_NS7_ILi256EEESB_EEES9_SE_SG_Li256ELb0ELb1ELb0ELb0EEENS1_30DynamicPersistentTileSchedulerILi256ELi128ELb0ELb1ELb1EEEEEEEEEvNT_6ParamsE)
        /*0d44*/ 	.short	0x0210
        /*0d46*/ 	.short	0x0bf0


	//----- nvinfo : EIATTR_SW_WAR
	.align		4
.L_363:
        /*0d48*/ 	.byte	0x04, 0x36
        /*0d4a*/ 	.short	(.L_365 - .L_364)
.L_364:
        /*0d4c*/ 	.word	0x00000008
.L_365:


//--------------------- .nv.info._ZN7cutlass13device_kernelIN5flash11enable_sm90INS1_16FlashAttnFwdSm90INS1_25CollectiveMainloopFwdSm90ILi2EN4cute5tupleIJNS5_1CILi1EEES8_S8_EEENS6_IJNS7_ILi128EEENS7_ILi96EEENS7_ILi64EEEEEELi256ENS_10bfloat16_tEfNS_4arch4Sm90ELb0ELb1ELb1ELb1ELb0ELb0ELb0ELb1ELb0ELb1ELb0ELb0EEENS1_21CollectiveEpilogueFwdINS6_IJSA_NS7_ILi256EEESB_EEES9_SE_SG_Li256ELb1ELb1ELb0ELb0EEENS1_36VarlenDynamicPersistentTileSchedulerILi128ELi96ELi256ELi128ELb0ELb1ELb1ELb1ELb0ELb1EEEEEEEEEvNT_6ParamsE --------------------------
	.section	.nv.info._ZN7cutlass13device_kernelIN5flash11enable_sm90INS1_16FlashAttnFwdSm90INS1_25CollectiveMainloopFwdSm90ILi2EN4cute5tupleIJNS5_1CILi1EEES8_S8_EEENS6_IJNS7_ILi128EEENS7_ILi96EEENS7_ILi64EEEEEELi256ENS_10bfloat16_tEfNS_4arch4Sm90ELb0ELb1ELb1ELb1ELb0ELb0ELb0ELb1ELb0ELb1ELb0ELb0EEENS1_21CollectiveEpilogueFwdINS6_IJSA_NS7_ILi256EEESB_EEES9_SE_SG_Li256ELb1ELb1ELb0ELb0EEENS1_36VarlenDynamicPersistentTileSchedulerILi128ELi96ELi256ELi128ELb0ELb1ELb1ELb1ELb0ELb1EEEEEEEEEvNT_6ParamsE,"",@"SHT_CUDA_INFO"
	.sectionflags	@""
	.align	4


	//----- nvinfo : EIATTR_CUDA_API_VERSION
	.align		4
        /*0000*/ 	.byte	0x04, 0x37
        /*0002*/ 	.short	(.L_367 - .L_366)
.L_366:
        /*0004*/ 	.word	0x00000082


	//----- nvinfo : EIATTR_KPARAM_INFO
	.align		4
.L_367:
        /*0008*/ 	.byte	0x04, 0x17
        /*000a*/ 	.short	(.L_369 - .L_368)
.L_368:
        /*000c*/ 	.word	0x00000000
        /*0010*/ 	.short	0x0000
        /*0012*/ 	.short	0x0070
        /*0014*/ 	.byte	0x00, 0xf0, 0x01, 0x2a


	//----- nvinfo : EIATTR_SPARSE_MMA_MASK
	.align		4
.L_369:
        /*0018*/ 	.byte	0x03, 0x50
        /*001a*/ 	.short	0x0000


	//----- nvinfo : EIATTR_MAXREG_COUNT
	.align		4
        /*001c*/ 	.byte	0x03, 0x1b
        /*001e*/ 	.short	0x00a8


	//----- nvinfo : EIATTR_NUM_BARRIERS
	.align		4
        /*0020*/ 	.byte	0x02, 0x4c
        /*0022*/ 	.byte	0x10
	.zero		1


	//----- nvinfo : EIATTR_EXTERNS
	.align		4
        /*0024*/ 	.byte	0x04, 0x0f
        /*0026*/ 	.short	(.L_371 - .L_370)


	//   ....[0]....
	.align		4
.L_370:
        /*0028*/ 	.word	index@(__assertfail)


	//----- nvinfo : EIATTR_ANNOTATIONS
	.align		4
.L_371:
        /*002c*/ 	.byte	0x04, 0x55
        /*002e*/ 	.short	(.L_373 - .L_372)


	//   ....[0]....
.L_372:
        /* <DEDUP_REMOVED lines=57> */


	//----- nvinfo : EIATTR_MERCURY_ISA_VERSION
	.align		4
.L_373:
        /*03b0*/ 	.byte	0x03, 0x5f
        /*03b2*/ 	.short	0x0101


	//----- nvinfo : EIATTR_UNUSED_LOAD_BYTE_OFFSET
	.align		4
        /*03b4*/ 	.byte	0x04, 0x44
        /*03b6*/ 	.short	(.L_375 - .L_374)


	//   ....[0]....
.L_374:
        /*03b8*/ 	.word	0x00000a40
        /*03bc*/ 	.word	0x0000fff0


	//   ....[1]....
        /*03c0*/ 	.word	0x0000e980
        /*03c4*/ 	.word	0x0000fff0


	//----- nvinfo : EIATTR_INT_WARP_WIDE_INSTR_OFFSETS
	.align		4
.L_375:
        /*03c8*/ 	.byte	0x04, 0x31
        /*03ca*/ 	.short	(.L_377 - .L_376)


	//   ....[0]....
.L_376:
        /*03cc*/ 	.word	0x00000130


	//   ....[1]....
        /*03d0*/ 	.word	0x00000170


	//   ....[2]....
        /*03d4*/ 	.word	0x000001e0


	//   ....[3]....
        /*03d8*/ 	.word	0x00012d10


	//   ....[4]....
        /*03dc*/ 	.word	0x00012da0


	//   ....[5]....
        /*03e0*/ 	.word	0x00016b10


	//   ....[6]....
        /*03e4*/ 	.word	0x00016ba0


	//----- nvinfo : EIATTR_COOP_GROUP_MASK_REGIDS
	.align		4
.L_377:
        /*03e8*/ 	.byte	0x04, 0x29
        /*03ea*/ 	.short	(.L_379 - .L_378)


	//   ....[0]....
.L_378:
        /*03ec*/ 	.word	0xffffffff


	//   ....[1]....
        /*03f0*/ 	.word	0xffffffff


	//   ....[2]....
        /*03f4*/ 	.word	0xffffffff


	//   ....[3]....
        /*03f8*/ 	.word	0xffffffff


	//   ....[4]....
        /*03fc*/ 	.word	0xffffffff


	//   ....[5]....
        /*0400*/ 	.word	0xffffffff


	//   ....[6]....
        /*0404*/ 	.word	0xffffffff


	//   ....[7]....
        /*0408*/ 	.word	0xffffffff


	//   ....[8]....
        /*040c*/ 	.word	0xffffffff


	//   ....[9]....
        /*0410*/ 	.word	0xffffffff


	//   ....[10]....
        /*0414*/ 	.word	0xffffffff


	//   ....[11]....
        /*0418*/ 	.word	0xffffffff


	//   ....[12]....
        /*041c*/ 	.word	0xffffffff


	//   ....[13]....
        /*0420*/ 	.word	0xffffffff


	//   ....[14]....
        /*0424*/ 	.word	0xffffffff


	//   ....[15]....
        /*0428*/ 	.word	0xffffffff


	//   ....[16]....
        /*042c*/ 	.word	0xffffffff


	//   ....[17]....
        /*0430*/ 	.word	0xffffffff


	//   ....[18]....
        /*0434*/ 	.word	0xffffffff


	//   ....[19]....
        /*0438*/ 	.word	0xffffffff


	//   ....[20]....
        /*043c*/ 	.word	0xffffffff


	//   ....[21]....
        /*0440*/ 	.word	0xffffffff


	//   ....[22]....
        /*0444*/ 	.word	0xffffffff


	//   ....[23]....
        /*0448*/ 	.word	0xffffffff


	//   ....[24]....
        /*044c*/ 	.word	0xffffffff


	//   ....[25]....
        /*0450*/ 	.word	0xffffffff


	//   ....[26]....
        /*0454*/ 	.word	0xffffffff


	//   ....[27]....
        /*0458*/ 	.word	0xffffffff


	//   ....[28]....
        /*045c*/ 	.word	0xffffffff


	//   ....[29]....
        /*0460*/ 	.word	0xffffffff


	//   ....[30]....
        /*0464*/ 	.word	0xffffffff


	//   ....[31]....
        /*0468*/ 	.word	0xffffffff


	//   ....[32]....
        /*046c*/ 	.word	0xffffffff


	//   ....[33]....
        /*0470*/ 	.word	0xffffffff


	//   ....[34]....
        /*0474*/ 	.word	0xffffffff


	//   ....[35]....
        /*0478*/ 	.word	0xffffffff


	//   ....[36]....
        /*047c*/ 	.word	0xffffffff


	//   ....[37]....
        /*0480*/ 	.word	0xffffffff


	//   ....[38]....
        /*0484*/ 	.word	0xffffffff


	//   ....[39]....
        /*0488*/ 	.word	0xffffffff


	//   ....[40]....
        /*048c*/ 	.word	0xffffffff


	//   ....[41]....
        /*0490*/ 	.word	0xffffffff


	//   ....[42]....
        /*0494*/ 	.word	0xffffffff


	//   ....[43]....
        /*0498*/ 	.word	0xffffffff


	//   ....[44]....
        /*049c*/ 	.word	0xffffffff


	//   ....[45]....
        /*04a0*/ 	.word	0xffffffff


	//   ....[46]....
        /*04a4*/ 	.word	0xffffffff


	//   ....[47]....
        /*04a8*/ 	.word	0xffffffff


	//   ....[48]....
        /*04ac*/ 	.word	0xffffffff


	//   ....[49]....
        /*04b0*/ 	.word	0xffffffff


	//   ....[50]....
        /*04b4*/ 	.word	0xffffffff


	//   ....[51]....
        /*04b8*/ 	.word	0xffffffff


	//   ....[52]....
        /*04bc*/ 	.word	0xffffffff


	//   ....[53]....
        /*04c0*/ 	.word	0xffffffff


	//   ....[54]....
        /*04c4*/ 	.word	0xffffffff


	//   ....[55]....
        /*04c8*/ 	.word	0xffffffff


	//   ....[56]....
        /*04cc*/ 	.word	0xffffffff


	//   ....[57]....
        /*04d0*/ 	.word	0xffffffff


	//   ....[58]....
        /*04d4*/ 	.word	0xffffffff


	//   ....[59]....
        /*04d8*/ 	.word	0xffffffff


	//   ....[60]....
        /*04dc*/ 	.word	0xffffffff


	//   ....[61]....
        /*04e0*/ 	.word	0xffffffff


	//   ....[62]....
        /*04e4*/ 	.word	0xffffffff


	//   ....[63]....
        /*04e8*/ 	.word	0xffffffff


	//   ....[64]....
        /*04ec*/ 	.word	0xffffffff


	//   ....[65]....
        /*04f0*/ 	.word	0xffffffff


	//   ....[66]....
        /*04f4*/ 	.word	0xffffffff


	//   ....[67]....
        /*04f8*/ 	.word	0xffffffff


	//   ....[68]....
        /*04fc*/ 	.word	0xffffffff


	//   ....[69]....
        /*0500*/ 	.word	0xffffffff


	//   ....[70]....
        /*0504*/ 	.word	0xffffffff


	//   ....[71]....
        /*0508*/ 	.word	0xffffffff


	//   ....[72]....
        /*050c*/ 	.word	0xffffffff


	//   ....[73]....
        /*0510*/ 	.word	0xffffffff


	//   ....[74]....
        /*0514*/ 	.word	0xffffffff


	//   ....[75]....
        /*0518*/ 	.word	0xffffffff


	//   ....[76]....
        /*051c*/ 	.word	0xffffffff


	//   ....[77]....
        /*0520*/ 	.word	0xffffffff


	//   ....[78]....
        /*0524*/ 	.word	0xffffffff


	//   ....[79]....
        /*0528*/ 	.word	0xffffffff


	//   ....[80]....
        /*052c*/ 	.word	0xffffffff


	//   ....[81]....
        /*0530*/ 	.word	0xffffffff


	//   ....[82]....
        /*0534*/ 	.word	0xffffffff


	//   ....[83]....
        /*0538*/ 	.word	0xffffffff


	//   ....[84]....
        /*053c*/ 	.word	0xffffffff


	//   ....[85]....
        /*0540*/ 	.word	0xffffffff


	//   ....[86]....
        /*0544*/ 	.word	0xffffffff


	//   ....[87]....
        /*0548*/ 	.word	0xffffffff


	//   ....[88]....
        /*054c*/ 	.word	0xffffffff


	//   ....[89]....
        /*0550*/ 	.word	0xffffffff


	//   ....[90]....
        /*0554*/ 	.word	0xffffffff


	//   ....[91]....
        /*0558*/ 	.word	0xffffffff


	//   ....[92]....
        /*055c*/ 	.word	0xffffffff


	//   ....[93]....
        /*0560*/ 	.word	0xffffffff


	//   ....[94]....
        /*0564*/ 	.word	0xffffffff


	//   ....[95]....
        /*0568*/ 	.word	0xffffffff


	//   ....[96]....
        /*056c*/ 	.word	0xffffffff


	//   ....[97]....
        /*0570*/ 	.word	0xffffffff


	//   ....[98]....
        /*0574*/ 	.word	0xffffffff


	//   ....[99]....
        /*0578*/ 	.word	0xffffffff


	//   ....[100]....
        /*057c*/ 	.word	0xffffffff


	//   ....[101]....
        /*0580*/ 	.word	0xffffffff


	//   ....[102]....
        /*0584*/ 	.word	0xffffffff


	//   ....[103]....
        /*0588*/ 	.word	0xffffffff


	//   ....[104]....
        /*058c*/ 	.word	0xffffffff


	//   ....[105]....
        /*0590*/ 	.word	0x0500000f


	//   ....[106]....
        /*0594*/ 	.word	0x0500000f


	//   ....[107]....
        /*0598*/ 	.word	0x0500000f


	//   ....[108]....
        /*059c*/ 	.word	0x0500000f


	//   ....[109]....
        /*05a0*/ 	.word	0x0500000f


	//   ....[110]....
        /*05a4*/ 	.word	0x0500000f


	//   ....[111]....
        /*05a8*/ 	.word	0x0500000f


	//   ....[112]....
        /*05ac*/ 	.word	0x0500000f


	//   ....[113]....
        /*05b0*/ 	.word	0x0500000f


	//   ....[114]....
        /*05b4*/ 	.word	0x0500000f


	//   ....[115]....
        /*05b8*/ 	.word	0x0500000f


	//   ....[116]....
        /*05bc*/ 	.word	0x0500000f


	//   ....[117]....
        /*05c0*/ 	.word	0x0500000f


	//   ....[118]....
        /*05c4*/ 	.word	0x0500000f


	//   ....[119]....
        /*05c8*/ 	.word	0x0500000f


	//   ....[120]....
        /*05cc*/ 	.word	0x0500000f


	//   ....[121]....
        /*05d0*/ 	.word	0x0500000f


	//   ....[122]....
        /*05d4*/ 	.word	0x0500000f


	//   ....[123]....
        /*05d8*/ 	.word	0x0500000f


	//   ....[124]....
        /*05dc*/ 	.word	0x0500000f


	//   ....[125]....
        /*05e0*/ 	.word	0x0500000f


	//   ....[126]....
        /*05e4*/ 	.word	0x0500000f


	//   ....[127]....
        /*05e8*/ 	.word	0x0500000f


	//   ....[128]....
        /*05ec*/ 	.word	0x0500000f


	//   ....[129]....
        /*05f0*/ 	.word	0x0500000f


	//   ....[130]....
        /*05f4*/ 	.word	0x0500000f


	//   ....[131]....
        /*05f8*/ 	.word	0x0500000f


	//   ....[132]....
        /*05fc*/ 	.word	0x0500000f


	//   ....[133]....
        /*0600*/ 	.word	0x0500000f


	//   ....[134]....
        /*0604*/ 	.word	0x0500000f


	//   ....[135]....
        /*0608*/ 	.word	0x0500000f


	//   ....[136]....
        /*060c*/ 	.word	0x0500000f


	//   ....[137]....
        /*0610*/ 	.word	0x0500000f


	//   ....[138]....
        /*0614*/ 	.word	0x0500000f


	//   ....[139]....
        /*0618*/ 	.word	0x0500000f


	//----- nvinfo : EIATTR_COOP_GROUP_INSTR_OFFSETS
	.align		4
.L_379:
        /*061c*/ 	.byte	0x04, 0x28
        /*061e*/ 	.short	(.L_381 - .L_380)


	//   ....[0]....
.L_380:
        /*0620*/ 	.word	0x00000070


	//   ....[1]....
        /*0624*/ 	.word	0x00000140


	//   ....[2]....
        /*0628*/ 	.word	0x00000190


	//   ....[3]....
        /*062c*/ 	.word	0x000003c0


	//   ....[4]....
        /*0630*/ 	.word	0x00000520


	//   ....[5]....
        /*0634*/ 	.word	0x00000640


	//   ....[6]....
        /*0638*/ 	.word	0x000007a0


	//   ....[7]....
        /*063c*/ 	.word	0x00001b50


	//   ....[8]....
        /*0640*/ 	.word	0x00002250


	//   ....[9]....
        /*0644*/ 	.word	0x00002b30


	//   ....[10]....
        /*0648*/ 	.word	0x00003890


	//   ....[11]....
        /*064c*/ 	.word	0x000039a0


	//   ....[12]....
        /*0650*/ 	.word	0x00003eb0


	//   ....[13]....
        /*0654*/ 	.word	0x00003f50


	//   ....[14]....
        /*0658*/ 	.word	0x00005270


	//   ....[15]....
        /*065c*/ 	.word	0x000059d0


	//   ....[16]....
        /*0660*/ 	.word	0x00006750


	//   ....[17]....
        /*0664*/ 	.word	0x00006870


	//   ....[18]....
        /*0668*/ 	.word	0x00006ed0


	//   ....[19]....
        /*066c*/ 	.word	0x00006f50


	//   ....[20]....
        /*0670*/ 	.word	0x00008fa0


	//   ....[21]....
        /*0674*/ 	.word	0x00009010


	//   ....[22]....
        /*0678*/ 	.word	0x000094a0


	//   ....[23]....
        /*067c*/ 	.word	0x00009660


	//   ....[24]....
        /*0680*/ 	.word	0x0000aec0


	//   ....[25]....
        /*0684*/ 	.word	0x0000b600


	//   ....[26]....
        /*0688*/ 	.word	0x0000c2a0


	//   ....[27]....
        /*068c*/ 	.word	0x0000c3c0


	//   ....[28]....
        /*0690*/ 	.word	0x0000cc30


	//   ....[29]....
        /*0694*/ 	.word	0x0000ce00


	//   ....[30]....
        /*0698*/ 	.word	0x0000df00


	//   ....[31]....
        /*069c*/ 	.word	0x0000df40


	//   ....[32]....
        /*06a0*/ 	.word	0x0000dfe0


	//   ....[33]....
        /*06a4*/ 	.word	0x0000e040


	//   ....[34]....
        /*06a8*/ 	.word	0x0000fa10


	//   ....[35]....
        /*06ac*/ 	.word	0x0000fa50


	//   ....[36]....
        /*06b0*/ 	.word	0x0000fa90


	//   ....[37]....
        /*06b4*/ 	.word	0x0000fac0


	//   ....[38]....
        /*06b8*/ 	.word	0x00010360


	//   ....[39]....
        /*06bc*/ 	.word	0x000103a0


	//   ....[40]....
        /*06c0*/ 	.word	0x000104e0


	//   ....[41]....
        /*06c4*/ 	.word	0x00010500


	//   ....[42]....
        /*06c8*/ 	.word	0x00010640


	//   ....[43]....
        /*06cc*/ 	.word	0x00010660


	//   ....[44]....
        /*06d0*/ 	.word	0x000107b0


	//   ....[45]....
        /*06d4*/ 	.word	0x000107d0


	//   ....[46]....
        /*06d8*/ 	.word	0x00011120


	//   ....[47]....
        /*06dc*/ 	.word	0x00011140


	//   ....[48]....
        /*06e0*/ 	.word	0x00011280


	//   ....[49]....
        /*06e4*/ 	.word	0x000112a0


	//   ....[50]....
        /*06e8*/ 	.word	0x000113e0


	//   ....[51]....
        /*06ec*/ 	.word	0x00011400


	//   ....[52]....
        /*06f0*/ 	.word	0x00011550


	//   ....[53]....
        /*06f4*/ 	.word	0x00011570


	//   ....[54]....
        /*06f8*/ 	.word	0x00011750


	//   ....[55]....
        /*06fc*/ 	.word	0x00011930


	//   ....[56]....
        /*0700*/ 	.word	0x00011960


	//   ....[57]....
        /*0704*/ 	.word	0x00011990


	//   ....[58]....
        /*0708*/ 	.word	0x000119c0


	//   ....[59]....
        /*070c*/ 	.word	0x000119f0


	//   ....[60]....
        /*0710*/ 	.word	0x00011a20


	//   ....[61]....
        /*0714*/ 	.word	0x00011b90


	//   ....[62]....
        /*0718*/ 	.word	0x00011bc0


	//   ....[63]....
        /*071c*/ 	.word	0x00011bf0


	//   ....[64]....
        /*0720*/ 	.word	0x00011c20


	//   ....[65]....
        /*0724*/ 	.word	0x00011c50


	//   ....[66]....
        /*0728*/ 	.word	0x00011c80


	//   ....[67]....
        /*072c*/ 	.word	0x00011d20


	//   ....[68]....
        /*0730*/ 	.word	0x00011d80


	//   ....[69]....
        /*0734*/ 	.word	0x00011e10


	//   ....[70]....
        /*0738*/ 	.word	0x000132d0


	//   ....[71]....
        /*073c*/ 	.word	0x00013df0


	//   ....[72]....
        /*0740*/ 	.word	0x00013e10


	//   ....[73]....
        /*0744*/ 	.word	0x00013ec0


	//   ....[74]....
        /*0748*/ 	.word	0x00013ed0


	//   ....[75]....
        /*074c*/ 	.word	0x00013f50


	//   ....[76]....
        /*0750*/ 	.word	0x00013f60


	//   ....[77]....
        /*0754*/ 	.word	0x00013fe0


	//   ....[78]....
        /*0758*/ 	.word	0x00013ff0


	//   ....[79]....
        /*075c*/ 	.word	0x00014070


	//   ....[80]....
        /*0760*/ 	.word	0x00014080


	//   ....[81]....
        /*0764*/ 	.word	0x00014100


	//   ....[82]....
        /*0768*/ 	.word	0x00014110


	//   ....[83]....
        /*076c*/ 	.word	0x00014190


	//   ....[84]....
        /*0770*/ 	.word	0x000141a0


	//   ....[85]....
        /*0774*/ 	.word	0x000141b0


	//   ....[86]....
        /*0778*/ 	.word	0x00014200


	//   ....[87]....
        /*077c*/ 	.word	0x00016da0


	//   ....[88]....
        /*0780*/ 	.word	0x00016e00


	//   ....[89]....
        /*0784*/ 	.word	0x00016e30


	//   ....[90]....
        /*0788*/ 	.word	0x00016e40


	//   ....[91]....
        /*078c*/ 	.word	0x00016e70


	//   ....[92]....
        /*0790*/ 	.word	0x00016ea0


	//   ....[93]....
        /*0794*/ 	.word	0x00016ed0


	//   ....[94]....
        /*0798*/ 	.word	0x00016f00


	//   ....[95]....
        /*079c*/ 	.word	0x00017080


	//   ....[96]....
        /*07a0*/ 	.word	0x000170b0


	//   ....[97]....
        /*07a4*/ 	.word	0x000170e0


	//   ....[98]....
        /*07a8*/ 	.word	0x00017110


	//   ....[99]....
        /*07ac*/ 	.word	0x00017140


	//   ....[100]....
        /*07b0*/ 	.word	0x00017170


	//   ....[101]....
        /*07b4*/ 	.word	0x00017230


	//   ....[102]....
        /*07b8*/ 	.word	0x00017250


	//   ....[103]....
        /*07bc*/ 	.word	0x000172c0


	//   ....[104]....
        /*07c0*/ 	.word	0x00017980


	//   ....[105]....
        /*07c4*/ 	.word	0x00017fc0


	//   ....[106]....
        /*07c8*/ 	.word	0x00018180


	//   ....[107]....
        /*07cc*/ 	.word	0x000181d0


	//   ....[108]....
        /*07d0*/ 	.word	0x00018230


	//   ....[109]....
        /*07d4*/ 	.word	0x00018320


	//   ....[110]....
        /*07d8*/ 	.word	0x00018380


	//   ....[111]....
        /*07dc*/ 	.word	0x00018470


	//   ....[112]....
        /*07e0*/ 	.word	0x000184d0


	//   ....[113]....
        /*07e4*/ 	.word	0x000185c0


	//   ....[114]....
        /*07e8*/ 	.word	0x00018620


	//   ....[115]....
        /*07ec*/ 	.word	0x00018710


	//   ....[116]....
        /*07f0*/ 	.word	0x00018770


	//   ....[117]....
        /*07f4*/ 	.word	0x00018860


	//   ....[118]....
        /*07f8*/ 	.word	0x000188c0


	//   ....[119]....
        /*07fc*/ 	.word	0x00018990


	//   ....[120]....
        /*0800*/ 	.word	0x00018a10


	//   ....[121]....
        /*0804*/ 	.word	0x00018ae0


	//   ....[122]....
        /*0808*/ 	.word	0x00018e10


	//   ....[123]....
        /*080c*/ 	.word	0x00018eb0


	//   ....[124]....
        /*0810*/ 	.word	0x00018fd0


	//   ....[125]....
        /*0814*/ 	.word	0x00019040


	//   ....[126]....
        /*0818*/ 	.word	0x000190b0


	//   ....[127]....
        /*081c*/ 	.word	0x00019120


	//   ....[128]....
        /*0820*/ 	.word	0x00019190


	//   ....[129]....
        /*0824*/ 	.word	0x00019210


	//   ....[130]....
        /*0828*/ 	.word	0x000192a0


	//   ....[131]....
        /*082c*/ 	.word	0x00019330


	//   ....[132]....
        /*0830*/ 	.word	0x000193a0


	//   ....[133]....
        /*0834*/ 	.word	0x00019410


	//   ....[134]....
        /*0838*/ 	.word	0x00019480


	//   ....[135]....
        /*083c*/ 	.word	0x00019500


	//   ....[136]....
        /*0840*/ 	.word	0x00019570


	//   ....[137]....
        /*0844*/ 	.word	0x00019610


	//   ....[138]....
        /*0848*/ 	.word	0x000196a0


	//   ....[139]....
        /*084c*/ 	.word	0x000197d0


	//----- nvinfo : EIATTR_REG_RECONFIG
	.align		4
.L_381:
        /*0850*/ 	.byte	0x01, 0x54
	.zero		2


	//----- nvinfo : EIATTR_SYSCALL_OFFSETS
	.align		4
        /*0854*/ 	.byte	0x04, 0x46
        /*0856*/ 	.short	(.L_383 - .L_382)


	//   ....[0]....
.L_382:
        /*0858*/ 	.word	0x00001d30


	//   ....[1]....
        /*085c*/ 	.word	0x00012f10


	//   ....[2]....
        /*0860*/ 	.word	0x00013060


	//   ....[3]....
        /*0864*/ 	.word	0x00013150


	//   ....[4]....
        /*0868*/ 	.word	0x000139c0


	//----- nvinfo : EIATTR_MBARRIER_INSTR_OFFSETS
	.align		4
.L_383:
        /*086c*/ 	.byte	0x04, 0x39
        /*086e*/ 	.short	(.L_385 - .L_384)


	//   ....[0]....
.L_384:
        /*0870*/ 	.word	0x00000270
        /*0874*/ 	.word	0x000000ff
        /*0878*/ 	.word	0x00022800
        /*087c*/ 	.short	0x0100
        /*087e*/ 	.byte	0x08
	.zero		1


	//   ....[1]....
        /*0880*/ 	.word	0x00000280
        /*0884*/ 	.word	0x000000ff
        /*0888*/ 	.word	0x00022820
        /*088c*/ 	.short	0x0100
        /*088e*/ 	.byte	0x08
	.zero		1


	//   ....[2]....
        /*0890*/ 	.word	0x00000370
        /*0894*/ 	.word	0x000000ff
        /*0898*/ 	.word	0x00022830
        /*089c*/ 	.short	0x0100
        /*089e*/ 	.byte	0x08
	.zero		1


	//   ....[3]....
        /*08a0*/ 	.word	0x00000380
        /*08a4*/ 	.word	0x000000ff
        /*08a8*/ 	.word	0x00022840
        /*08ac*/ 	.short	0x0100
        /*08ae*/ 	.byte	0x08
	.zero		1


	//   ....[4]....
        /*08b0*/ 	.word	0x00000390
        /*08b4*/ 	.word	0x000000ff
        /*08b8*/ 	.word	0x00022838
        /*08bc*/ 	.short	0x0100
        /*08be*/ 	.byte	0x08
	.zero		1


	//   ....[5]....
        /*08c0*/ 	.word	0x000003a0
        /*08c4*/ 	.word	0x000000ff
        /*08c8*/ 	.word	0x00022848
        /*08cc*/ 	.short	0x0100
        /*08ce*/ 	.byte	0x08
	.zero		1


	//   ....[6]....
        /*08d0*/ 	.word	0x000004d0
        /*08d4*/ 	.word	0x000000ff
        /*08d8*/ 	.word	0x00022850
        /*08dc*/ 	.short	0x0100
        /*08de*/ 	.byte	0x08
	.zero		1


	//   ....[7]....
        /*08e0*/ 	.word	0x000004e0
        /*08e4*/ 	.word	0x000000ff
        /*08e8*/ 	.word	0x00022860
        /*08ec*/ 	.short	0x0100
        /*08ee*/ 	.byte	0x08
	.zero		1


	//   ....[8]....
        /*08f0*/ 	.word	0x000004f0
        /*08f4*/ 	.word	0x000000ff
        /*08f8*/ 	.word	0x00022858
        /*08fc*/ 	.short	0x0100
        /*08fe*/ 	.byte	0x08
	.zero		1


	//   ....[9]....
        /*0900*/ 	.word	0x00000500
        /*0904*/ 	.word	0x000000ff
        /*0908*/ 	.word	0x00022868
        /*090c*/ 	.short	0x0100
        /*090e*/ 	.byte	0x08
	.zero		1


	//   ....[10]....
        /*0910*/ 	.word	0x000005f0
        /*0914*/ 	.word	0x000000ff
        /*0918*/ 	.word	0x00022870
        /*091c*/ 	.short	0x0100
        /*091e*/ 	.byte	0x06
	.zero		1


	//   ....[11]....
        /*0920*/ 	.word	0x00000600
        /*0924*/ 	.word	0x000000ff
        /*0928*/ 	.word	0x00022880
        /*092c*/ 	.short	0x0100
        /*092e*/ 	.byte	0x06
	.zero		1


	//   ....[12]....
        /*0930*/ 	.word	0x00000610
        /*0934*/ 	.word	0x000000ff
        /*0938*/ 	.word	0x00022878
        /*093c*/ 	.short	0x0100
        /*093e*/ 	.byte	0x06
	.zero		1


	//   ....[13]....
        /*0940*/ 	.word	0x00000620
        /*0944*/ 	.word	0x000000ff
        /*0948*/ 	.word	0x00022888
        /*094c*/ 	.short	0x0100
        /*094e*/ 	.byte	0x06
	.zero		1


	//   ....[14]....
        /*0950*/ 	.word	0x00000750
        /*0954*/ 	.word	0x000000ff
        /*0958*/ 	.word	0x00022890
        /*095c*/ 	.short	0x0100
        /*095e*/ 	.byte	0x08
	.zero		1


	//   ....[15]....
        /*0960*/ 	.word	0x00000760
        /*0964*/ 	.word	0x000000ff
        /*0968*/ 	.word	0x000228a0
        /*096c*/ 	.short	0x0100
        /*096e*/ 	.byte	0x08
	.zero		1


	//   ....[16]....
        /*0970*/ 	.word	0x00000770
        /*0974*/ 	.word	0x000000ff
        /*0978*/ 	.word	0x00022898
        /*097c*/ 	.short	0x0100
        /*097e*/ 	.byte	0x08
	.zero		1


	//   ....[17]....
        /*0980*/ 	.word	0x00000780
        /*0984*/ 	.word	0x000000ff
        /*0988*/ 	.word	0x000228a8
        /*098c*/ 	.short	0x0100
        /*098e*/ 	.byte	0x08
	.zero		1


	//   ....[18]....
        /*0990*/ 	.word	0x000008b0
        /*0994*/ 	.word	0x000000ff
        /*0998*/ 	.word	0x000228b0
        /*099c*/ 	.short	0x0100
        /*099e*/ 	.byte	0x08
	.zero		1


	//   ....[19]....
        /*09a0*/ 	.word	0x000008c0
        /*09a4*/ 	.word	0x000000ff
        /*09a8*/ 	.word	0x000228c0
        /*09ac*/ 	.short	0x0100
        /*09ae*/ 	.byte	0x08
	.zero		1


	//   ....[20]....
        /*09b0*/ 	.word	0x000008d0
        /*09b4*/ 	.word	0x000000ff
        /*09b8*/ 	.word	0x000228b8
        /*09bc*/ 	.short	0x0100
        /*09be*/ 	.byte	0x08
	.zero		1


	//   ....[21]....
        /*09c0*/ 	.word	0x000008e0
        /*09c4*/ 	.word	0x000000ff
        /*09c8*/ 	.word	0x000228c8
        /*09cc*/ 	.short	0x0100
        /*09ce*/ 	.byte	0x08
	.zero		1


	//   ....[22]....
        /*09d0*/ 	.word	0x00001de0
        /*09d4*/ 	.word	0x00000008
        /*09d8*/ 	.word	0x00022800
        /*09dc*/ 	.short	0x010a
        /*09de*/ 	.byte	0x3f
	.zero		1


	//   ....[23]....
        /*09e0*/ 	.word	0x00001eb0
        /*09e4*/ 	.word	0x00000003
        /*09e8*/ 	.word	0x00022830
        /*09ec*/ 	.short	0x010a
        /*09ee*/ 	.byte	0x3f
	.zero		1


	//   ....[24]....
        /*09f0*/ 	.word	0x00001ef0
        /*09f4*/ 	.word	0x00000003
        /*09f8*/ 	.word	0x00022830
        /*09fc*/ 	.short	0x010a
        /*09fe*/ 	.byte	0x3f
	.zero		1


	//   ....[25]....
        /*0a00*/ 	.word	0x00002600
        /*0a04*/ 	.word	0x00000002
        /*0a08*/ 	.word	0x00000000
        /*0a0c*/ 	.short	0x0101
        /*0a0e*/ 	.byte	0x3f
	.zero		1


	//   ....[26]....
        /*0a10*/ 	.word	0x00004810
        /*0a14*/ 	.word	0x00000003
        /*0a18*/ 	.word	0x00022850
        /*0a1c*/ 	.short	0x010a
        /*0a1e*/ 	.byte	0x3f
	.zero		1


	//   ....[27]....
        /*0a20*/ 	.word	0x00004850
        /*0a24*/ 	.word	0x00000003
        /*0a28*/ 	.word	0x00022850
        /*0a2c*/ 	.short	0x010a
        /*0a2e*/ 	.byte	0x3f
	.zero		1


	//   ....[28]....
        /*0a30*/ 	.word	0x00004bd0
        /*0a34*/ 	.word	0x00000003
        /*0a38*/ 	.word	0x00000000
        /*0a3c*/ 	.short	0x0101
        /*0a3e*/ 	.byte	0x3f
	.zero		1


	//   ....[29]....
        /*0a40*/ 	.word	0x00004eb0
        /*0a44*/ 	.word	0x000000ff
        /*0a48*/ 	.word	0x00022830
        /*0a4c*/ 	.short	0x010a
        /*0a4e*/ 	.byte	0x1c
	.zero		1


	//   ....[30]....
        /*0a50*/ 	.word	0x00004ef0
        /*0a54*/ 	.word	0x000000ff
        /*0a58*/ 	.word	0x00022830
        /*0a5c*/ 	.short	0x010a
        /*0a5e*/ 	.byte	0x1c
	.zero		1


	//   ....[31]....
        /*0a60*/ 	.word	0x00005460
        /*0a64*/ 	.word	0x0000000a
        /*0a68*/ 	.word	0x00000000
        /*0a6c*/ 	.short	0x0101
        /*0a6e*/ 	.byte	0x3f
	.zero		1


	//   ....[32]....
        /*0a70*/ 	.word	0x00008040
        /*0a74*/ 	.word	0x000000ff
        /*0a78*/ 	.word	0x00022850
        /*0a7c*/ 	.short	0x010a
        /*0a7e*/ 	.byte	0x1c
	.zero		1


	//   ....[33]....
        /*0a80*/ 	.word	0x00008080
        /*0a84*/ 	.word	0x000000ff
        /*0a88*/ 	.word	0x00022850
        /*0a8c*/ 	.short	0x010a
        /*0a8e*/ 	.byte	0x1c
	.zero		1


	//   ....[34]....
        /*0a90*/ 	.word	0x00008380
        /*0a94*/ 	.word	0x000000b1
        /*0a98*/ 	.word	0x00000000
        /*0a9c*/ 	.short	0x0101
        /*0a9e*/ 	.byte	0x3f
	.zero		1


	//   ....[35]....
        /*0aa0*/ 	.word	0x000087b0
        /*0aa4*/ 	.word	0x000000ff
        /*0aa8*/ 	.word	0x00022830
        /*0aac*/ 	.short	0x010a
        /*0aae*/ 	.byte	0x1a
	.zero		1


	//   ....[36]....
        /*0ab0*/ 	.word	0x000087f0
        /*0ab4*/ 	.word	0x000000ff
        /*0ab8*/ 	.word	0x00022830
        /*0abc*/ 	.short	0x010a
        /*0abe*/ 	.byte	0x1a
	.zero		1


	//   ....[37]....
        /*0ac0*/ 	.word	0x000099d0
        /*0ac4*/ 	.word	0x00000099
        /*0ac8*/ 	.word	0x00000000
        /*0acc*/ 	.short	0x0101
        /*0ace*/ 	.byte	0x3f
	.zero		1


	//   ....[38]....
        /*0ad0*/ 	.word	0x0000a690
        /*0ad4*/ 	.word	0x000000ff
        /*0ad8*/ 	.word	0x00022850
        /*0adc*/ 	.short	0x010a
        /*0ade*/ 	.byte	0x1a
	.zero		1


	//   ....[39]....
        /*0ae0*/ 	.word	0x0000a6d0
        /*0ae4*/ 	.word	0x000000ff
        /*0ae8*/ 	.word	0x00022850
        /*0aec*/ 	.short	0x010a
        /*0aee*/ 	.byte	0x1a
	.zero		1


	//   ....[40]....
        /*0af0*/ 	.word	0x0000a9c0
        /*0af4*/ 	.word	0x000000b2
        /*0af8*/ 	.word	0x00000000
        /*0afc*/ 	.short	0x0101
        /*0afe*/ 	.byte	0x3f
	.zero		1


	//   ....[41]....
        /*0b00*/ 	.word	0x0000ab40
        /*0b04*/ 	.word	0x000000ff
        /*0b08*/ 	.word	0x00022830
        /*0b0c*/ 	.short	0x010a
        /*0b0e*/ 	.byte	0x1b
	.zero		1


	//   ....[42]....
        /*0b10*/ 	.word	0x0000ab80
        /*0b14*/ 	.word	0x000000ff
        /*0b18*/ 	.word	0x00022830
        /*0b1c*/ 	.short	0x010a
        /*0b1e*/ 	.byte	0x1b
	.zero		1


	//   ....[43]....
        /*0b20*/ 	.word	0x0000b160
        /*0b24*/ 	.word	0x00000004
        /*0b28*/ 	.word	0x00000000
        /*0b2c*/ 	.short	0x0101
        /*0b2e*/ 	.byte	0x3f
	.zero		1


	//   ....[44]....
        /*0b30*/ 	.word	0x0000db90
        /*0b34*/ 	.word	0x000000ff
        /*0b38*/ 	.word	0x00022850
        /*0b3c*/ 	.short	0x010a
        /*0b3e*/ 	.byte	0x1b
	.zero		1


	//   ....[45]....
        /*0b40*/ 	.word	0x0000dbd0
        /*0b44*/ 	.word	0x000000ff
        /*0b48*/ 	.word	0x00022850
        /*0b4c*/ 	.short	0x010a
        /*0b4e*/ 	.byte	0x1b
	.zero		1


	//   ....[46]....
        /*0b50*/ 	.word	0x0000dec0
        /*0b54*/ 	.word	0x000000b1
        /*0b58*/ 	.word	0x00000000
        /*0b5c*/ 	.short	0x0101
        /*0b5e*/ 	.byte	0x3f
	.zero		1


	//   ....[47]....
        /*0b60*/ 	.word	0x00010390
        /*0b64*/ 	.word	0x00000097
        /*0b68*/ 	.word	0x00000000
        /*0b6c*/ 	.short	0x0101
        /*0b6e*/ 	.byte	0x3f
	.zero		1


	//   ....[48]....
        /*0b70*/ 	.word	0x00013560
        /*0b74*/ 	.word	0x00000000
        /*0b78*/ 	.word	0x00022840
        /*0b7c*/ 	.short	0x010a
        /*0b7e*/ 	.byte	0x3f
	.zero		1


	//   ....[49]....
        /*0b80*/ 	.word	0x000142c0
        /*0b84*/ 	.word	0x00000008
        /*0b88*/ 	.word	0x00022800
        /*0b8c*/ 	.short	0x0107
        /*0b8e*/ 	.byte	0x3f
	.zero		1


	//   ....[50]....
        /*0b90*/ 	.word	0x000143c0
        /*0b94*/ 	.word	0x00000002
        /*0b98*/ 	.word	0x00022800
        /*0b9c*/ 	.short	0x0101
        /*0b9e*/ 	.byte	0x3f
	.zero		1


	//   ....[51]....
        /*0ba0*/ 	.word	0x000143e0
        /*0ba4*/ 	.word	0x00000002
        /*0ba8*/ 	.word	0x00022820
        /*0bac*/ 	.short	0x010a
        /*0bae*/ 	.byte	0x3f
	.zero		1


	//   ....[52]....
        /*0bb0*/ 	.word	0x000144f0
        /*0bb4*/ 	.word	0x00000002
        /*0bb8*/ 	.word	0x00022860
        /*0bbc*/ 	.short	0x010a
        /*0bbe*/ 	.byte	0x3f
	.zero		1


	//   ....[53]....
        /*0bc0*/ 	.word	0x00014db0
        /*0bc4*/ 	.word	0x00000003
        /*0bc8*/ 	.word	0x00022840
        /*0bcc*/ 	.short	0x010a
        /*0bce*/ 	.byte	0x3f
	.zero		1


	//   ....[54]....
        /*0bd0*/ 	.word	0x00015000
        /*0bd4*/ 	.word	0x00000003
        /*0bd8*/ 	.word	0x00022860
        /*0bdc*/ 	.short	0x010a
        /*0bde*/ 	.byte	0x3f
	.zero		1


	//   ....[55]....
        /*0be0*/ 	.word	0x00015860
        /*0be4*/ 	.word	0x00000002
        /*0be8*/ 	.word	0x00022840
        /*0bec*/ 	.short	0x010a
        /*0bee*/ 	.byte	0x3f
	.zero		1


	//   ....[56]....
        /*0bf0*/ 	.word	0x00015aa0
        /*0bf4*/ 	.word	0x00000002
        /*0bf8*/ 	.word	0x00022860
        /*0bfc*/ 	.short	0x010a
        /*0bfe*/ 	.byte	0x3f
	.zero		1


	//   ....[57]....
        /*0c00*/ 	.word	0x00016270
        /*0c04*/ 	.word	0x00000003
        /*0c08*/ 	.word	0x00022840
        /*0c0c*/ 	.short	0x010a
        /*0c0e*/ 	.byte	0x3f
	.zero		1


	//   ....[58]....
        /*0c10*/ 	.word	0x000164c0
        /*0c14*/ 	.word	0x00000003
        /*0c18*/ 	.word	0x00022860
        /*0c1c*/ 	.short	0x010a
        /*0c1e*/ 	.byte	0x3f
	.zero		1


	//   ....[59]....
        /*0c20*/ 	.word	0x00017900
        /*0c24*/ 	.word	0x00000000
        /*0c28*/ 	.word	0x00022820
        /*0c2c*/ 	.short	0x010a
        /*0c2e*/ 	.byte	0x3f
	.zero		1


	//   ....[60]....
        /*0c30*/ 	.word	0x00017ac0
        /*0c34*/ 	.word	0x00000006
        /*0c38*/ 	.word	0x00000000
        /*0c3c*/ 	.short	0x010a
        /*0c3e*/ 	.byte	0x3f
	.zero		1


	//   ....[61]....
        /*0c40*/ 	.word	0x00017b30
        /*0c44*/ 	.word	0x00000007
        /*0c48*/ 	.word	0x00000000
        /*0c4c*/ 	.short	0x010a
        /*0c4e*/ 	.byte	0x3f
	.zero		1


	//   ....[62]....
        /*0c50*/ 	.word	0x00017ba0
        /*0c54*/ 	.word	0x00000004
        /*0c58*/ 	.word	0x00000000
        /*0c5c*/ 	.short	0x010a
        /*0c5e*/ 	.byte	0x3f
	.zero		1


	//   ....[63]....
        /*0c60*/ 	.word	0x00017bd0
        /*0c64*/ 	.word	0x00000003
        /*0c68*/ 	.word	0x00000000
        /*0c6c*/ 	.short	0x010a
        /*0c6e*/ 	.byte	0x3f
	.zero		1


	//   ....[64]....
        /*0c70*/ 	.word	0x00017c30
        /*0c74*/ 	.word	0x00000008
        /*0c78*/ 	.word	0x00022800
        /*0c7c*/ 	.short	0x010a
        /*0c7e*/ 	.byte	0x3f
	.zero		1


	//   ....[65]....
        /*0c80*/ 	.word	0x00017c80
        /*0c84*/ 	.word	0x00000003
        /*0c88*/ 	.word	0x00022830
        /*0c8c*/ 	.short	0x010a
        /*0c8e*/ 	.byte	0x3f
	.zero		1


	//   ....[66]....
        /*0c90*/ 	.word	0x00017cd0
        /*0c94*/ 	.word	0x00000003
        /*0c98*/ 	.word	0x00022850
        /*0c9c*/ 	.short	0x010a
        /*0c9e*/ 	.byte	0x3f
	.zero		1


	//   ....[67]....
        /*0ca0*/ 	.word	0x00017d30
        /*0ca4*/ 	.word	0x00000007
        /*0ca8*/ 	.word	0x00022830
        /*0cac*/ 	.short	0x010a
        /*0cae*/ 	.byte	0x3f
	.zero		1


	//   ....[68]....
        /*0cb0*/ 	.word	0x00017d80
        /*0cb4*/ 	.word	0x000000b1
        /*0cb8*/ 	.word	0x00022850
        /*0cbc*/ 	.short	0x010a
        /*0cbe*/ 	.byte	0x3f
	.zero		1


	//   ....[69]....
        /*0cc0*/ 	.word	0x00017de0
        /*0cc4*/ 	.word	0x00000004
        /*0cc8*/ 	.word	0x00022830
        /*0ccc*/ 	.short	0x010a
        /*0cce*/ 	.byte	0x3f
	.zero		1


	//   ....[70]....
        /*0cd0*/ 	.word	0x00017e30
        /*0cd4*/ 	.word	0x000000b2
        /*0cd8*/ 	.word	0x00022850
        /*0cdc*/ 	.short	0x010a
        /*0cde*/ 	.byte	0x3f
	.zero		1


	//   ....[71]....
        /*0ce0*/ 	.word	0x00017e90
        /*0ce4*/ 	.word	0x00000005
        /*0ce8*/ 	.word	0x00022830
        /*0cec*/ 	.short	0x010a
        /*0cee*/ 	.byte	0x3f
	.zero		1


	//   ....[72]....
        /*0cf0*/ 	.word	0x00017ee0
        /*0cf4*/ 	.word	0x000000b1
        /*0cf8*/ 	.word	0x00022850
        /*0cfc*/ 	.short	0x010a
        /*0cfe*/ 	.byte	0x3f
	.zero		1


	//   ....[73]....
        /*0d00*/ 	.word	0x00018080
        /*0d04*/ 	.word	0x00000000
        /*0d08*/ 	.word	0x00022840
        /*0d0c*/ 	.short	0x010a
        /*0d0e*/ 	.byte	0x3f
	.zero		1


	//   ....[74]....
        /*0d10*/ 	.word	0x00018b30
        /*0d14*/ 	.word	0x00000002
        /*0d18*/ 	.word	0x00022820
        /*0d1c*/ 	.short	0x010a
        /*0d1e*/ 	.byte	0x3f
	.zero		1


	//   ....[75]....
        /*0d20*/ 	.word	0x00018b80
        /*0d24*/ 	.word	0x00000002
        /*0d28*/ 	.word	0x00022860
        /*0d2c*/ 	.short	0x010a
        /*0d2e*/ 	.byte	0x3f
	.zero		1


	//   ....[76]....
        /*0d30*/ 	.word	0x00018bd0
        /*0d34*/ 	.word	0x00000003
        /*0d38*/ 	.word	0x00022840
        /*0d3c*/ 	.short	0x010a
        /*0d3e*/ 	.byte	0x3f
	.zero		1


	//   ....[77]....
        /*0d40*/ 	.word	0x00018c20
        /*0d44*/ 	.word	0x00000003
        /*0d48*/ 	.word	0x00022860
        /*0d4c*/ 	.short	0x010a
        /*0d4e*/ 	.byte	0x3f
	.zero		1


	//   ....[78]....
        /*0d50*/ 	.word	0x00018c70
        /*0d54*/ 	.word	0x00000002
        /*0d58*/ 	.word	0x00022840
        /*0d5c*/ 	.short	0x010a
        /*0d5e*/ 	.byte	0x3f
	.zero		1


	//   ....[79]....
        /*0d60*/ 	.word	0x00018cc0
        /*0d64*/ 	.word	0x00000002
        /*0d68*/ 	.word	0x00022860
        /*0d6c*/ 	.short	0x010a
        /*0d6e*/ 	.byte	0x3f
	.zero		1


	//   ....[80]....
        /*0d70*/ 	.word	0x00018d10
        /*0d74*/ 	.word	0x00000003
        /*0d78*/ 	.word	0x00022840
        /*0d7c*/ 	.short	0x010a
        /*0d7e*/ 	.byte	0x3f
	.zero		1


	//   ....[81]....
        /*0d80*/ 	.word	0x00018d60
        /*0d84*/ 	.word	0x00000003
        /*0d88*/ 	.word	0x00022860
        /*0d8c*/ 	.short	0x010a
        /*0d8e*/ 	.byte	0x3f
	.zero		1


	//   ....[82]....
        /*0d90*/ 	.word	0x000196f0
        /*0d94*/ 	.word	0x00000000
        /*0d98*/ 	.word	0x00022820
        /*0d9c*/ 	.short	0x010a
        /*0d9e*/ 	.byte	0x3f
	.zero		1


	//   ....[83]....
        /*0da0*/ 	.word	0x00019890
        /*0da4*/ 	.word	0x00000006
        /*0da8*/ 	.word	0x00000000
        /*0dac*/ 	.short	0x010a
        /*0dae*/ 	.byte	0x3f
	.zero		1


	//   ....[84]....
        /*0db0*/ 	.word	0x000198e0
        /*0db4*/ 	.word	0x00000007
        /*0db8*/ 	.word	0x00000000
        /*0dbc*/ 	.short	0x010a
        /*0dbe*/ 	.byte	0x3f
	.zero		1


	//   ....[85]....
        /*0dc0*/ 	.word	0x00019930
        /*0dc4*/ 	.word	0x00000004
        /*0dc8*/ 	.word	0x00000000
        /*0dcc*/ 	.short	0x010a
        /*0dce*/ 	.byte	0x3f
	.zero		1


	//----- nvinfo : EIATTR_NUM_MBARRIERS
	.align		4
.L_385:
        /*0dd0*/ 	.byte	0x03, 0x38
        /*0dd2*/ 	.short	0x0016


	//----- nvinfo : EIATTR_EXIT_INSTR_OFFSETS
	.align		4
        /*0dd4*/ 	.byte	0x04, 0x1c
        /*0dd6*/ 	.short	(.L_387 - .L_386)


	//   ....[0]....
.L_386:
        /*0dd8*/ 	.word	0x00000a80


	//   ....[1]....
        /*0ddc*/ 	.word	0x000116f0


	//   ....[2]....
        /*0de0*/ 	.word	0x00017c20


	//----- nvinfo : EIATTR_MAX_THREADS
	.align		4
.L_387:
        /*0de4*/ 	.byte	0x04, 0x05
        /*0de6*/ 	.short	(.L_389 - .L_388)
.L_388:
        /*0de8*/ 	.word	0x00000180
        /*0dec*/ 	.word	0x00000001
        /*0df0*/ 	.word	0x00000001


	//----- nvinfo : EIATTR_CRS_STACK_SIZE
	.align		4
.L_389:
        /*0df4*/ 	.byte	0x04, 0x1e
        /*0df6*/ 	.short	(.L_391 - .L_390)
.L_390:
        /*0df8*/ 	.word	0x00000000


	//----- nvinfo : EIATTR_CBANK_PARAM_SIZE
	.align		4
.L_391:
        /*0dfc*/ 	.byte	0x03, 0x19
        /*0dfe*/ 	.short	0x0af0


	//----- nvinfo : EIATTR_PARAM_CBANK
	.align		4
        /*0e00*/ 	.byte	0x04, 0x0a
        /*0e02*/ 	.short	(.L_393 - .L_392)
	.align		4
.L_392:
        /*0e04*/ 	.word	index@(.nv.constant0._ZN7cutlass13device_kernelIN5flash11enable_sm90INS1_16FlashAttnFwdSm90INS1_25CollectiveMainloopFwdSm90ILi2EN4cute5tupleIJNS5_1CILi1EEES8_S8_EEENS6_IJNS7_ILi128EEENS7_ILi96EEENS7_ILi64EEEEEELi256ENS_10bfloat16_tEfNS_4arch4Sm90ELb0ELb1ELb1ELb1ELb0ELb0ELb0ELb1ELb0ELb1ELb0ELb0EEENS1_21CollectiveEpilogueFwdINS6_IJSA_NS7_ILi256EEESB_EEES9_SE_SG_Li256ELb1ELb1ELb0ELb0EEENS1_36VarlenDynamicPersistentTileSchedulerILi128ELi96ELi256ELi128ELb0ELb1ELb1ELb1ELb0ELb1EEEEEEEEEvNT_6ParamsE)
        /*0e08*/ 	.short	0x0210
        /*0e0a*/ 	.short	0x0af0


	//----- nvinfo : EIATTR_SW_WAR
	.align		4
.L_393:
        /*0e0c*/ 	.byte	0x04, 0x36
        /*0e0e*/ 	.short	(.L_395 - .L_394)
.L_394:
        /*0e10*/ 	.word	0x00000008
.L_395:


//--------------------- .nv.info._ZN7cutlass13device_kernelIN5flash11enable_sm90INS1_16FlashAttnFwdSm90INS1_25CollectiveMainloopFwdSm90ILi2EN4cute5tupleIJNS5_1CILi1EEES8_S8_EEENS6_IJNS7_ILi128EEENS7_ILi96EEENS7_ILi64EEEEEELi256ENS_10bfloat16_tEfNS_4arch4Sm90ELb0ELb1ELb1ELb1ELb0ELb1ELb0ELb1ELb0ELb1ELb0ELb0EEENS1_21CollectiveEpilogueFwdINS6_IJSA_NS7_ILi256EEESB_EEES9_SE_SG_Li256ELb1ELb1ELb0ELb0EEENS1_36VarlenDynamicPersistentTileSchedulerILi128ELi96ELi256ELi128ELb0ELb1ELb1ELb1ELb0ELb1EEEEEEEEEvNT_6ParamsE --------------------------
	.section	.nv.info._ZN7cutlass13device_kernelIN5flash11enable_sm90INS1_16FlashAttnFwdSm90INS1_25CollectiveMainloopFwdSm90ILi2EN4cute5tupleIJNS5_1CILi1EEES8_S8_EEENS6_IJNS7_ILi128EEENS7_ILi96EEENS7_ILi64EEEEEELi256ENS_10bfloat16_tEfNS_4arch4Sm90ELb0ELb1ELb1ELb1ELb0ELb1ELb0ELb1ELb0ELb1ELb0ELb0EEENS1_21CollectiveEpilogueFwdINS6_IJSA_NS7_ILi256EEESB_EEES9_SE_SG_Li256ELb1ELb1ELb0ELb0EEENS1_36VarlenDynamicPersistentTileSchedulerILi128ELi96ELi256ELi128ELb0ELb1ELb1ELb1ELb0ELb1EEEEEEEEEvNT_6ParamsE,"",@"SHT_CUDA_INFO"
	.sectionflags	@""
	.align	4


	//----- nvinfo : EIATTR_CUDA_API_VERSION
	.align		4
        /*0000*/ 	.byte	0x04, 0x37
        /*0002*/ 	.short	(.L_397 - .L_396)
.L_396:
        /*0004*/ 	.word	0x00000082


	//----- nvinfo : EIATTR_KPARAM_INFO
	.align		4
.L_397:
        /*0008*/ 	.byte	0x04, 0x17
        /*000a*/ 	.short	(.L_399 - .L_398)
.L_398:
        /*000c*/ 	.word	0x00000000
        /*0010*/ 	.short	0x0000
        /*0012*/ 	.short	0x0070
        /*0014*/ 	.byte	0x00, 0xf0, 0x01, 0x2a


	//----- nvinfo : EIATTR_SPARSE_MMA_MASK
	.align		4
.L_399:
        /*0018*/ 	.byte	0x03, 0x50
        /*001a*/ 	.short	0x0000


	//----- nvinfo : EIATTR_MAXREG_COUNT
	.align		4
        /*001c*/ 	.byte	0x03, 0x1b
        /*001e*/ 	.short	0x00a8


	//----- nvinfo : EIATTR_NUM_BARRIERS
	.align		4
        /*0020*/ 	.byte	0x02, 0x4c
        /*0022*/ 	.byte	0x10
	.zero		1


	//----- nvinfo : EIATTR_EXTERNS
	.align		4
        /*0024*/ 	.byte	0x04, 0x0f
        /*0026*/ 	.short	(.L_401 - .L_400)


	//   ....[0]....
	.align		4
.L_400:
        /*0028*/ 	.word	index@(__assertfail)


	//----- nvinfo : EIATTR_ANNOTATIONS
	.align		4
.L_401:
        /*002c*/ 	.byte	0x04, 0x55
        /*002e*/ 	.short	(.L_403 - .L_402)


	//   ....[0]....
.L_402:
        /* <DEDUP_REMOVED lines=79> */


	//----- nvinfo : EIATTR_MERCURY_ISA_VERSION
	.align		4
.L_403:
        /*0510*/ 	.byte	0x03, 0x5f
        /*0512*/ 	.short	0x0101


	//----- nvinfo : EIATTR_UNUSED_LOAD_BYTE_OFFSET
	.align		4
        /*0514*/ 	.byte	0x04, 0x44
        /*0516*/ 	.short	(.L_405 - .L_404)


	//   ....[0]....
.L_404:
        /*0518*/ 	.word	0x00000ac0
        /*051c*/ 	.word	0x0000fff0


	//   ....[1]....
        /*0520*/ 	.word	0x00016a00
        /*0524*/ 	.word	0x0000fff0


	//----- nvinfo : EIATTR_INT_WARP_WIDE_INSTR_OFFSETS
	.align		4
.L_405:
        /*0528*/ 	.byte	0x04, 0x31
        /*052a*/ 	.short	(.L_407 - .L_406)


	//   ....[0]....
.L_406:
        /*052c*/ 	.word	0x00000180


	//   ....[1]....
        /*0530*/ 	.word	0x00000220


	//   ....[2]....
        /*0534*/ 	.word	0x00000290


	//   ....[3]....
        /*0538*/ 	.word	0x0001c7b0


	//   ....[4]....
        /*053c*/ 	.word	0x0001c840


	//   ....[5]....
        /*0540*/ 	.word	0x000205b0


	//   ....[6]....
        /*0544*/ 	.word	0x00020640


	//----- nvinfo : EIATTR_COOP_GROUP_MASK_REGIDS
	.align		4
.L_407:
        /*0548*/ 	.byte	0x04, 0x29
        /*054a*/ 	.short	(.L_409 - .L_408)


	//   ....[0]....
.L_408:
        /*054c*/ 	.word	0xffffffff


	//   ....[1]....
        /*0550*/ 	.word	0xffffffff


	//   ....[2]....
        /*0554*/ 	.word	0xffffffff


	//   ....[3]....
        /*0558*/ 	.word	0xffffffff


	//   ....[4]....
        /*055c*/ 	.word	0xffffffff


	//   ....[5]....
        /*0560*/ 	.word	0xffffffff


	//   ....[6]....
        /*0564*/ 	.word	0xffffffff


	//   ....[7]....
        /*0568*/ 	.word	0xffffffff


	//   ....[8]....
        /*056c*/ 	.word	0xffffffff


	//   ....[9]....
        /*0570*/ 	.word	0xffffffff


	//   ....[10]....
        /*0574*/ 	.word	0xffffffff


	//   ....[11]....
        /*0578*/ 	.word	0xffffffff


	//   ....[12]....
        /*057c*/ 	.word	0xffffffff


	//   ....[13]....
        /*0580*/ 	.word	0xffffffff


	//   ....[14]....
        /*0584*/ 	.word	0xffffffff


	//   ....[15]....
        /*0588*/ 	.word	0xffffffff


	//   ....[16]....
        /*058c*/ 	.word	0xffffffff


	//   ....[17]....
        /*0590*/ 	.word	0xffffffff


	//   ....[18]....
        /*0594*/ 	.word	0xffffffff


	//   ....[19]....
        /*0598*/ 	.word	0xffffffff


	//   ....[20]....
        /*059c*/ 	.word	0xffffffff


	//   ....[21]....
        /*05a0*/ 	.word	0xffffffff


	//   ....[22]....
        /*05a4*/ 	.word	0xffffffff


	//   ....[23]....
        /*05a8*/ 	.word	0xffffffff


	//   ....[24]....
        /*05ac*/ 	.word	0xffffffff


	//   ....[25]....
        /*05b0*/ 	.word	0xffffffff


	//   ....[26]....
        /*05b4*/ 	.word	0xffffffff


	//   ....[27]....
        /*05b8*/ 	.word	0xffffffff


	//   ....[28]....
        /*05bc*/ 	.word	0xffffffff


	//   ....[29]....
        /*05c0*/ 	.word	0xffffffff


	//   ....[30]....
        /*05c4*/ 	.word	0xffffffff


	//   ....[31]....
        /*05c8*/ 	.word	0xffffffff


	//   ....[32]....
        /*05cc*/ 	.word	0xffffffff


	//   ....[33]....
        /*05d0*/ 	.word	0xffffffff


	//   ....[34]....
        /*05d4*/ 	.word	0xffffffff


	//   ....[35]....
        /*05d8*/ 	.word	0xffffffff


	//   ....[36]....
        /*05dc*/ 	.word	0xffffffff


	//   ....[37]....
        /*05e0*/ 	.word	0xffffffff


	//   ....[38]....
        /*05e4*/ 	.word	0xffffffff


	//   ....[39]....
        /*05e8*/ 	.word	0xffffffff


	//   ....[40]....
        /*05ec*/ 	.word	0xffffffff


	//   ....[41]....
        /*05f0*/ 	.word	0xffffffff


	//   ....[42]....
        /*05f4*/ 	.word	0xffffffff


	//   ....[43]....
        /*05f8*/ 	.word	0xffffffff


	//   ....[44]....
        /*05fc*/ 	.word	0xffffffff


	//   ....[45]....
        /*0600*/ 	.word	0xffffffff


	//   ....[46]....
        /*0604*/ 	.word	0xffffffff


	//   ....[47]....
        /*0608*/ 	.word	0xffffffff


	//   ....[48]....
        /*060c*/ 	.word	0xffffffff


	//   ....[49]....
        /*0610*/ 	.word	0xffffffff


	//   ....[50]....
        /*0614*/ 	.word	0xffffffff


	//   ....[51]....
        /*0618*/ 	.word	0xffffffff


	//   ....[52]....
        /*061c*/ 	.word	0xffffffff


	//   ....[53]....
        /*0620*/ 	.word	0xffffffff


	//   ....[54]....
        /*0624*/ 	.word	0xffffffff


	//   ....[55]....
        /*0628*/ 	.word	0xffffffff


	//   ....[56]....
        /*062c*/ 	.word	0xffffffff


	//   ....[57]....
        /*0630*/ 	.word	0xffffffff


	//   ....[58]....
        /*0634*/ 	.word	0xffffffff


	//   ....[59]....
        /*0638*/ 	.word	0xffffffff


	//   ....[60]....
        /*063c*/ 	.word	0xffffffff


	//   ....[61]....
        /*0640*/ 	.word	0xffffffff


	//   ....[62]....
        /*0644*/ 	.word	0xffffffff


	//   ....[63]....
        /*0648*/ 	.word	0xffffffff


	//   ....[64]....
        /*064c*/ 	.word	0xffffffff


	//   ....[65]....
        /*0650*/ 	.word	0xffffffff


	//   ....[66]....
        /*0654*/ 	.word	0xffffffff


	//   ....[67]....
        /*0658*/ 	.word	0xffffffff


	//   ....[68]....
        /*065c*/ 	.word	0xffffffff


	//   ....[69]....
        /*0660*/ 	.word	0xffffffff


	//   ....[70]....
        /*0664*/ 	.word	0xffffffff


	//   ....[71]....
        /*0668*/ 	.word	0xffffffff


	//   ....[72]....
        /*066c*/ 	.word	0xffffffff


	//   ....[73]....
        /*0670*/ 	.word	0xffffffff


	//   ....[74]....
        /*0674*/ 	.word	0xffffffff


	//   ....[75]....
        /*0678*/ 	.word	0xffffffff


	//   ....[76]....
        /*067c*/ 	.word	0xffffffff


	//   ....[77]....
        /*0680*/ 	.word	0xffffffff


	//   ....[78]....
        /*0684*/ 	.word	0xffffffff


	//   ....[79]....
        /*0688*/ 	.word	0xffffffff


	//   ....[80]....
        /*068c*/ 	.word	0xffffffff


	//   ....[81]....
        /*0690*/ 	.word	0xffffffff


	//   ....[82]....
        /*0694*/ 	.word	0xffffffff


	//   ....[83]....
        /*0698*/ 	.word	0xffffffff


	//   ....[84]....
        /*069c*/ 	.word	0xffffffff


	//   ....[85]....
        /*06a0*/ 	.word	0xffffffff


	//   ....[86]....
        /*06a4*/ 	.word	0xffffffff


	//   ....[87]....
        /*06a8*/ 	.word	0xffffffff


	//   ....[88]....
        /*06ac*/ 	.word	0xffffffff


	//   ....[89]....
        /*06b0*/ 	.word	0xffffffff


	//   ....[90]....
        /*06b4*/ 	.word	0xffffffff


	//   ....[91]....
        /*06b8*/ 	.word	0xffffffff


	//   ....[92]....
        /*06bc*/ 	.word	0xffffffff


	//   ....[93]....
        /*06c0*/ 	.word	0xffffffff


	//   ....[94]....
        /*06c4*/ 	.word	0xffffffff


	//   ....[95]....
        /*06c8*/ 	.word	0xffffffff


	//   ....[96]....
        /*06cc*/ 	.word	0xffffffff


	//   ....[97]....
        /*06d0*/ 	.word	0xffffffff


	//   ....[98]....
        /*06d4*/ 	.word	0xffffffff


	//   ....[99]....
        /*06d8*/ 	.word	0xffffffff


	//   ....[100]....
        /*06dc*/ 	.word	0xffffffff


	//   ....[101]....
        /*06e0*/ 	.word	0xffffffff


	//   ....[102]....
        /*06e4*/ 	.word	0xffffffff


	//   ....[103]....
        /*06e8*/ 	.word	0xffffffff


	//   ....[104]....
        /*06ec*/ 	.word	0xffffffff


	//   ....[105]....
        /*06f0*/ 	.word	0xffffffff


	//   ....[106]....
        /*06f4*/ 	.word	0xffffffff


	//   ....[107]....
        /*06f8*/ 	.word	0xffffffff


	//   ....[108]....
        /*06fc*/ 	.word	0xffffffff


	//   ....[109]....
        /*0700*/ 	.word	0xffffffff


	//   ....[110]....
        /*0704*/ 	.word	0xffffffff


	//   ....[111]....
        /*0708*/ 	.word	0xffffffff


	//   ....[112]....
        /*070c*/ 	.word	0xffffffff


	//   ....[113]....
        /*0710*/ 	.word	0xffffffff


	//   ....[114]....
        /*0714*/ 	.word	0xffffffff


	//   ....[115]....
        /*0718*/ 	.word	0xffffffff


	//   ....[116]....
        /*071c*/ 	.word	0xffffffff


	//   ....[117]....
        /*0720*/ 	.word	0xffffffff


	//   ....[118]....
        /*0724*/ 	.word	0xffffffff


	//   ....[119]....
        /*0728*/ 	.word	0xffffffff


	//   ....[120]....
        /*072c*/ 	.word	0xffffffff


	//   ....[121]....
        /*0730*/ 	.word	0xffffffff


	//   ....[122]....
        /*0734*/ 	.word	0x0500000f


	//   ....[123]....
        /*0738*/ 	.word	0x0500000f


	//   ....[124]....
        /*073c*/ 	.word	0x0500000f


	//   ....[125]....
        /*0740*/ 	.word	0x0500000f


	//   ....[126]....
        /*0744*/ 	.word	0x0500000f


	//   ....[127]....
        /*0748*/ 	.word	0x0500000f


	//   ....[128]....
        /*074c*/ 	.word	0x0500000f


	//   ....[129]....
        /*0750*/ 	.word	0x0500000f


	//   ....[130]....
        /*0754*/ 	.word	0x0500000f


	//   ....[131]....
        /*0758*/ 	.word	0x0500000f


	//   ....[132]....
        /*075c*/ 	.word	0x0500000f


	//   ....[133]....
        /*0760*/ 	.word	0x0500000f


	//   ....[134]....
        /*0764*/ 	.word	0x0500000f


	//   ....[135]....
        /*0768*/ 	.word	0x0500000f


	//   ....[136]....
        /*076c*/ 	.word	0x0500000f


	//   ....[137]....
        /*0770*/ 	.word	0x0500000f


	//   ....[138]....
        /*0774*/ 	.word	0x0500000f


	//   ....[139]....
        /*0778*/ 	.word	0x0500000f


	//   ....[140]....
        /*077c*/ 	.word	0x0500000f


	//   ....[141]....
        /*0780*/ 	.word	0x0500000f


	//   ....[142]....
        /*0784*/ 	.word	0x0500000f


	//   ....[143]....
        /*0788*/ 	.word	0x0500000f


	//   ....[144]....
        /*078c*/ 	.word	0x0500000f


	//   ....[145]....
        /*0790*/ 	.word	0x0500000f


	//   ....[146]....
        /*0794*/ 	.word	0x0500000f


	//   ....[147]....
        /*0798*/ 	.word	0x0500000f


	//   ....[148]....
        /*079c*/ 	.word	0x0500000f


	//   ....[149]....
        /*07a0*/ 	.word	0x0500000f


	//   ....[150]....
        /*07a4*/ 	.word	0x0500000f


	//   ....[151]....
        /*07a8*/ 	.word	0x0500000f


	//   ....[152]....
        /*07ac*/ 	.word	0x0500000f


	//   ....[153]....
        /*07b0*/ 	.word	0x0500000f


	//   ....[154]....
        /*07b4*/ 	.word	0x0500000f


	//   ....[155]....
        /*07b8*/ 	.word	0x0500000f


	//   ....[156]....
        /*07bc*/ 	.word	0x0500000f


	//   ....[157]....
        /*07c0*/ 	.word	0x0500000f


	//   ....[158]....
        /*07c4*/ 	.word	0x0500000f


	//   ....[159]....
        /*07c8*/ 	.word	0x0500000f


	//   ....[160]....
        /*07cc*/ 	.word	0x0500000f


	//   ....[161]....
        /*07d0*/ 	.word	0x0500000f


	//   ....[162]....
        /*07d4*/ 	.word	0x0500000f


	//   ....[163]....
        /*07d8*/ 	.word	0x0500000f


	//   ....[164]....
        /*07dc*/ 	.word	0x0500000f


	//   ....[165]....
        /*07e0*/ 	.word	0x0500000f


	//   ....[166]....
        /*07e4*/ 	.word	0x0500000f


	//   ....[167]....
        /*07e8*/ 	.word	0x0500000f


	//   ....[168]....
        /*07ec*/ 	.word	0x0500000f


	//   ....[169]....
        /*07f0*/ 	.word	0x0500000f


	//   ....[170]....
        /*07f4*/ 	.word	0x0500000f


	//   ....[171]....
        /*07f8*/ 	.word	0x0500000f


	//   ....[172]....
        /*07fc*/ 	.word	0x0500000f


	//   ....[173]....
        /*0800*/ 	.word	0x0500000f


	//   ....[174]....
        /*0804*/ 	.word	0x0500000f


	//   ....[175]....
        /*0808*/ 	.word	0x0500000f


	//   ....[176]....
        /*080c*/ 	.word	0x0500000f


	//   ....[177]....
        /*0810*/ 	.word	0x0500000f


	//   ....[178]....
        /*0814*/ 	.word	0x0500000f


	//   ....[179]....
        /*0818*/ 	.word	0x0500000f


	//   ....[180]....
        /*081c*/ 	.word	0x0500000f


	//   ....[181]....
        /*0820*/ 	.word	0x0500000f


	//   ....[182]....
        /*0824*/ 	.word	0x0500000f


	//----- nvinfo : EIATTR_COOP_GROUP_INSTR_OFFSETS
	.align		4
.L_409:
        /*0828*/ 	.byte	0x04, 0x28
        /*082a*/ 	.short	(.L_411 - .L_410)


	//   ....[0]....
.L_410:
        /*082c*/ 	.word	0x00000060


	//   ....[1]....
        /*0830*/ 	.word	0x00000190


	//   ....[2]....
        /*0834*/ 	.word	0x00000240


	//   ....[3]....
        /*0838*/ 	.word	0x00000400


	//   ....[4]....
        /*083c*/ 	.word	0x00000560


	//   ....[5]....
        /*0840*/ 	.word	0x00000680


	//   ....[6]....
        /*0844*/ 	.word	0x000007e0


	//   ....[7]....
        /*0848*/ 	.word	0x000065a0


	//   ....[8]....
        /*084c*/ 	.word	0x00006cc0


	//   ....[9]....
        /*0850*/ 	.word	0x00006cd0


	//   ....[10]....
        /*0854*/ 	.word	0x00006ce0


	//   ....[11]....
        /*0858*/ 	.word	0x00006cf0


	//   ....[12]....
        /*085c*/ 	.word	0x00006ff0


	//   ....[13]....
        /*0860*/ 	.word	0x00007000


	//   ....[14]....
        /*0864*/ 	.word	0x00007010


	//   ....[15]....
        /*0868*/ 	.word	0x00007020


	//   ....[16]....
        /*086c*/ 	.word	0x00008320


	//   ....[17]....
        /*0870*/ 	.word	0x00008340


	//   ....[18]....
        /*0874*/ 	.word	0x00008350


	//   ....[19]....
        /*0878*/ 	.word	0x00008360


	//   ....[20]....
        /*087c*/ 	.word	0x00008440


	//   ....[21]....
        /*0880*/ 	.word	0x00008450


	//   ....[22]....
        /*0884*/ 	.word	0x000084e0


	//   ....[23]....
        /*0888*/ 	.word	0x00008530


	//   ....[24]....
        /*088c*/ 	.word	0x00009e70


	//   ....[25]....
        /*0890*/ 	.word	0x0000a7a0


	//   ....[26]....
        /*0894*/ 	.word	0x0000b210


	//   ....[27]....
        /*0898*/ 	.word	0x0000b2f0


	//   ....[28]....
        /*089c*/ 	.word	0x0000b8b0


	//   ....[29]....
        /*08a0*/ 	.word	0x0000b920


	//   ....[30]....
        /*08a4*/ 	.word	0x0000cbc0


	//   ....[31]....
        /*08a8*/ 	.word	0x0000d4a0


	//   ....[32]....
        /*08ac*/ 	.word	0x0000e280


	//   ....[33]....
        /*08b0*/ 	.word	0x0000e3e0


	//   ....[34]....
        /*08b4*/ 	.word	0x0000ed10


	//   ....[35]....
        /*08b8*/ 	.word	0x0000eee0


	//   ....[36]....
        /*08bc*/ 	.word	0x00010ba0


	//   ....[37]....
        /*08c0*/ 	.word	0x00010c00


	//   ....[38]....
        /*08c4*/ 	.word	0x00011650


	//   ....[39]....
        /*08c8*/ 	.word	0x000116b0


	//   ....[40]....
        /*08cc*/ 	.word	0x00012ba0


	//   ....[41]....
        /*08d0*/ 	.word	0x00013450


	//   ....[42]....
        /*08d4*/ 	.word	0x00014230


	//   ....[43]....
        /*08d8*/ 	.word	0x00014350


	//   ....[44]....
        /*08dc*/ 	.word	0x00014cb0


	//   ....[45]....
        /*08e0*/ 	.word	0x00014e80


	//   ....[46]....
        /*08e4*/ 	.word	0x00015f80


	//   ....[47]....
        /*08e8*/ 	.word	0x00015fe0


	//   ....[48]....
        /*08ec*/ 	.word	0x00016020


	//   ....[49]....
        /*08f0*/ 	.word	0x00016050


	//   ....[50]....
        /*08f4*/ 	.word	0x000179e0


	//   ....[51]....
        /*08f8*/ 	.word	0x00017a20


	//   ....[52]....
        /*08fc*/ 	.word	0x00017a50


	//   ....[53]....
        /*0900*/ 	.word	0x00017a80


	//   ....[54]....
        /*0904*/ 	.word	0x000183c0


	//   ....[55]....
        /*0908*/ 	.word	0x000183e0


	//   ....[56]....
        /*090c*/ 	.word	0x00018530


	//   ....[57]....
        /*0910*/ 	.word	0x00018550


	//   ....[58]....
        /*0914*/ 	.word	0x00018690


	//   ....[59]....
        /*0918*/ 	.word	0x000186b0


	//   ....[60]....
        /*091c*/ 	.word	0x000187f0


	//   ....[61]....
        /*0920*/ 	.word	0x00018800


	//   ....[62]....
        /*0924*/ 	.word	0x00019060


	//   ....[63]....
        /*0928*/ 	.word	0x00019070


	//   ....[64]....
        /*092c*/ 	.word	0x00019250


	//   ....[65]....
        /*0930*/ 	.word	0x00019260


	//   ....[66]....
        /*0934*/ 	.word	0x00019430


	//   ....[67]....
        /*0938*/ 	.word	0x00019440


	//   ....[68]....
        /*093c*/ 	.word	0x00019610


	//   ....[69]....
        /*0940*/ 	.word	0x00019620


	//   ....[70]....
        /*0944*/ 	.word	0x00019850


	//   ....[71]....
        /*0948*/ 	.word	0x00019a20


	//   ....[72]....
        /*094c*/ 	.word	0x00019a50


	//   ....[73]....
        /*0950*/ 	.word	0x00019a80


	//   ....[74]....
        /*0954*/ 	.word	0x00019ab0


	//   ....[75]....
        /*0958*/ 	.word	0x00019ae0


	//   ....[76]....
        /*095c*/ 	.word	0x00019b10


	//   ....[77]....
        /*0960*/ 	.word	0x00019c80


	//   ....[78]....
        /*0964*/ 	.word	0x00019cb0


	//   ....[79]....
        /*0968*/ 	.word	0x00019ce0


	//   ....[80]....
        /*096c*/ 	.word	0x00019d10


	//   ....[81]....
        /*0970*/ 	.word	0x00019d40


	//   ....[82]....
        /*0974*/ 	.word	0x00019d70


	//   ....[83]....
        /*0978*/ 	.word	0x00019e10


	//   ....[84]....
        /*097c*/ 	.word	0x00019e70


	//   ....[85]....
        /*0980*/ 	.word	0x00019f00


	//   ....[86]....
        /*0984*/ 	.word	0x0001afb0


	//   ....[87]....
        /*0988*/ 	.word	0x0001cd70


	//   ....[88]....
        /*098c*/ 	.word	0x0001d8a0


	//   ....[89]....
        /*0990*/ 	.word	0x0001d8c0


	//   ....[90]....
        /*0994*/ 	.word	0x0001d970


	//   ....[91]....
        /*0998*/ 	.word	0x0001d980


	//   ....[92]....
        /*099c*/ 	.word	0x0001da00


	//   ....[93]....
        /*09a0*/ 	.word	0x0001da10


	//   ....[94]....
        /*09a4*/ 	.word	0x0001da90


	//   ....[95]....
        /*09a8*/ 	.word	0x0001daa0


	//   ....[96]....
        /*09ac*/ 	.word	0x0001db20


	//   ....[97]....
        /*09b0*/ 	.word	0x0001db30


	//   ....[98]....
        /*09b4*/ 	.word	0x0001dbb0


	//   ....[99]....
        /*09b8*/ 	.word	0x0001dbc0


	//   ....[100]....
        /*09bc*/ 	.word	0x0001dc40


	//   ....[101]....
        /*09c0*/ 	.word	0x0001dc50


	//   ....[102]....
        /*09c4*/ 	.word	0x0001dca0


	//   ....[103]....
        /*09c8*/ 	.word	0x0001dcc0


	//   ....[104]....
        /*09cc*/ 	.word	0x00020840


	//   ....[105]....
        /*09d0*/ 	.word	0x000208a0


	//   ....[106]....
        /*09d4*/ 	.word	0x000208d0


	//   ....[107]....
        /*09d8*/ 	.word	0x00020900


	//   ....[108]....
        /*09dc*/ 	.word	0x00020930


	//   ....[109]....
        /*09e0*/ 	.word	0x00020960


	//   ....[110]....
        /*09e4*/ 	.word	0x00020990


	//   ....[111]....
        /*09e8*/ 	.word	0x000209a0


	//   ....[112]....
        /*09ec*/ 	.word	0x00020b20


	//   ....[113]....
        /*09f0*/ 	.word	0x00020b50


	//   ....[114]....
        /*09f4*/ 	.word	0x00020b80


	//   ....[115]....
        /*09f8*/ 	.word	0x00020bb0


	//   ....[116]....
        /*09fc*/ 	.word	0x00020be0


	//   ....[117]....
        /*0a00*/ 	.word	0x00020c10


	//   ....[118]....
        /*0a04*/ 	.word	0x00020cd0


	//   ....[119]....
        /*0a08*/ 	.word	0x00020cf0


	//   ....[120]....
        /*0a0c*/ 	.word	0x00020d60


	//   ....[121]....
        /*0a10*/ 	.word	0x00021430


	//   ....[122]....
        /*0a14*/ 	.word	0x000218c0


	//   ....[123]....
        /*0a18*/ 	.word	0x00021960


	//   ....[124]....
        /*0a1c*/ 	.word	0x000219f0


	//   ....[125]....
        /*0a20*/ 	.word	0x00021a40


	//   ....[126]....
        /*0a24*/ 	.word	0x00021a90


	//   ....[127]....
        /*0a28*/ 	.word	0x00021b20


	//   ....[128]....
        /*0a2c*/ 	.word	0x00021bb0


	//   ....[129]....
        /*0a30*/ 	.word	0x00021c00


	//   ....[130]....
        /*0a34*/ 	.word	0x00021c50


	//   ....[131]....
        /*0a38*/ 	.word	0x00021d40


	//   ....[132]....
        /*0a3c*/ 	.word	0x00021df0


	//   ....[133]....
        /*0a40*/ 	.word	0x00021e70


	//   ....[134]....
        /*0a44*/ 	.word	0x00021ef0


	//   ....[135]....
        /*0a48*/ 	.word	0x00021f90


	//   ....[136]....
        /*0a4c*/ 	.word	0x00022030


	//   ....[137]....
        /*0a50*/ 	.word	0x000220b0


	//   ....[138]....
        /*0a54*/ 	.word	0x000221c0


	//   ....[139]....
        /*0a58*/ 	.word	0x000225a0


	//   ....[140]....
        /*0a5c*/ 	.word	0x000225f0


	//   ....[141]....
        /*0a60*/ 	.word	0x00022680


	//   ....[142]....
        /*0a64*/ 	.word	0x00022710


	//   ....[143]....
        /*0a68*/ 	.word	0x000227a0


	//   ....[144]....
        /*0a6c*/ 	.word	0x00022830


	//   ....[145]....
        /*0a70*/ 	.word	0x000228c0


	//   ....[146]....
        /*0a74*/ 	.word	0x00022950


	//   ....[147]....
        /*0a78*/ 	.word	0x00022a10


	//   ....[148]....
        /*0a7c*/ 	.word	0x00022d00


	//   ....[149]....
        /*0a80*/ 	.word	0x00022ec0


	//   ....[150]....
        /*0a84*/ 	.word	0x00022f10


	//   ....[151]....
        /*0a88*/ 	.word	0x00022f70


	//   ....[152]....
        /*0a8c*/ 	.word	0x00023060


	//   ....[153]....
        /*0a90*/ 	.word	0x000230c0


	//   ....[154]....
        /*0a94*/ 	.word	0x000231b0


	//   ....[155]....
        /*0a98*/ 	.word	0x00023210


	//   ....[156]....
        /*0a9c*/ 	.word	0x00023300


	//   ....[157]....
        /*0aa0*/ 	.word	0x00023360


	//   ....[158]....
        /*0aa4*/ 	.word	0x00023450


	//   ....[159]....
        /*0aa8*/ 	.word	0x000234b0


	//   ....[160]....
        /*0aac*/ 	.word	0x000235a0


	//   ....[161]....
        /*0ab0*/ 	.word	0x00023600


	//   ....[162]....
        /*0ab4*/ 	.word	0x000236d0


	//   ....[163]....
        /*0ab8*/ 	.word	0x00023750


	//   ....[164]....
        /*0abc*/ 	.word	0x00023820


	//   ....[165]....
        /*0ac0*/ 	.word	0x00023b50


	//   ....[166]....
        /*0ac4*/ 	.word	0x00023bf0


	//   ....[167]....
        /*0ac8*/ 	.word	0x00023d10


	//   ....[168]....
        /*0acc*/ 	.word	0x00023d80


	//   ....[169]....
        /*0ad0*/ 	.word	0x00023e00


	//   ....[170]....
        /*0ad4*/ 	.word	0x00023e80


	//   ....[171]....
        /*0ad8*/ 	.word	0x00023f00


	//   ....[172]....
        /*0adc*/ 	.word	0x00023f90


	//   ....[173]....
        /*0ae0*/ 	.word	0x00024030


	//   ....[174]....
        /*0ae4*/ 	.word	0x000240d0


	//   ....[175]....
        /*0ae8*/ 	.word	0x00024140


	//   ....[176]....
        /*0aec*/ 	.word	0x000241b0


	//   ....[177]....
        /*0af0*/ 	.word	0x00024220


	//   ....[178]....
        /*0af4*/ 	.word	0x000242a0


	//   ....[179]....
        /*0af8*/ 	.word	0x00024320


	//   ....[180]....
        /*0afc*/ 	.word	0x000243c0


	//   ....[181]....
        /*0b00*/ 	.word	0x00024450


	//   ....[182]....
        /*0b04*/ 	.word	0x00024580


	//----- nvinfo : EIATTR_REG_RECONFIG
	.align		4
.L_411:
        /*0b08*/ 	.byte	0x01, 0x54
	.zero		2


	//----- nvinfo : EIATTR_SYSCALL_OFFSETS
	.align		4
        /*0b0c*/ 	.byte	0x04, 0x46
        /*0b0e*/ 	.short	(.L_413 - .L_412)


	//   ....[0]....
.L_412:
        /*0b10*/ 	.word	0x00001b90


	//   ....[1]....
        /*0b14*/ 	.word	0x00001ce0


	//   ....[2]....
        /*0b18*/ 	.word	0x00006740


	//   ....[3]....
        /*0b1c*/ 	.word	0x00006a50


	//   ....[4]....
        /*0b20*/ 	.word	0x0001c9b0


	//   ....[5]....
        /*0b24*/ 	.word	0x0001cb00


	//   ....[6]....
        /*0b28*/ 	.word	0x0001cbf0


	//   ....[7]....
        /*0b2c*/ 	.word	0x0001d460


	//----- nvinfo : EIATTR_MBARRIER_INSTR_OFFSETS
	.align		4
.L_413:
        /*0b30*/ 	.byte	0x04, 0x39
        /*0b32*/ 	.short	(.L_415 - .L_414)


	//   ....[0]....
.L_414:
        /*0b34*/ 	.word	0x000002b0
        /*0b38*/ 	.word	0x000000ff
        /*0b3c*/ 	.word	0x00022800
        /*0b40*/ 	.short	0x0100
        /*0b42*/ 	.byte	0x08
	.zero		1


	//   ....[1]....
        /*0b44*/ 	.word	0x000002c0
        /*0b48*/ 	.word	0x000000ff
        /*0b4c*/ 	.word	0x00022820
        /*0b50*/ 	.short	0x0100
        /*0b52*/ 	.byte	0x08
	.zero		1


	//   ....[2]....
        /*0b54*/ 	.word	0x000003b0
        /*0b58*/ 	.word	0x000000ff
        /*0b5c*/ 	.word	0x00022830
        /*0b60*/ 	.short	0x0100
        /*0b62*/ 	.byte	0x08
	.zero		1


	//   ....[3]....
        /*0b64*/ 	.word	0x000003c0
        /*0b68*/ 	.word	0x000000ff
        /*0b6c*/ 	.word	0x00022840
        /*0b70*/ 	.short	0x0100
        /*0b72*/ 	.byte	0x08
	.zero		1


	//   ....[4]....
        /*0b74*/ 	.word	0x000003d0
        /*0b78*/ 	.word	0x000000ff
        /*0b7c*/ 	.word	0x00022838
        /*0b80*/ 	.short	0x0100
        /*0b82*/ 	.byte	0x08
	.zero		1


	//   ....[5]....
        /*0b84*/ 	.word	0x000003e0
        /*0b88*/ 	.word	0x000000ff
        /*0b8c*/ 	.word	0x00022848
        /*0b90*/ 	.short	0x0100
        /*0b92*/ 	.byte	0x08
	.zero		1


	//   ....[6]....
        /*0b94*/ 	.word	0x00000510
        /*0b98*/ 	.word	0x000000ff
        /*0b9c*/ 	.word	0x00022850
        /*0ba0*/ 	.short	0x0100
        /*0ba2*/ 	.byte	0x08
	.zero		1


	//   ....[7]....
        /*0ba4*/ 	.word	0x00000520
        /*0ba8*/ 	.word	0x000000ff
        /*0bac*/ 	.word	0x00022860
        /*0bb0*/ 	.short	0x0100
        /*0bb2*/ 	.byte	0x08
	.zero		1


	//   ....[8]....
        /*0bb4*/ 	.word	0x00000530
        /*0bb8*/ 	.word	0x000000ff
        /*0bbc*/ 	.word	0x00022858
        /*0bc0*/ 	.short	0x0100
        /*0bc2*/ 	.byte	0x08
	.zero		1


	//   ....[9]....
        /*0bc4*/ 	.word	0x00000540
        /*0bc8*/ 	.word	0x000000ff
        /*0bcc*/ 	.word	0x00022868
        /*0bd0*/ 	.short	0x0100
        /*0bd2*/ 	.byte	0x08
	.zero		1


	//   ....[10]....
        /*0bd4*/ 	.word	0x00000630
        /*0bd8*/ 	.word	0x000000ff
        /*0bdc*/ 	.word	0x00022870
        /*0be0*/ 	.short	0x0100
        /*0be2*/ 	.byte	0x06
	.zero		1


	//   ....[11]....
        /*0be4*/ 	.word	0x00000640
        /*0be8*/ 	.word	0x000000ff
        /*0bec*/ 	.word	0x00022880
        /*0bf0*/ 	.short	0x0100
        /*0bf2*/ 	.byte	0x06
	.zero		1


	//   ....[12]....
        /*0bf4*/ 	.word	0x00000650
        /*0bf8*/ 	.word	0x000000ff
        /*0bfc*/ 	.word	0x00022878
        /*0c00*/ 	.short	0x0100
        /*0c02*/ 	.byte	0x06
	.zero		1


	//   ....[13]....
        /*0c04*/ 	.word	0x00000660
        /*0c08*/ 	.word	0x000000ff
        /*0c0c*/ 	.word	0x00022888
        /*0c10*/ 	.short	0x0100
        /*0c12*/ 	.byte	0x06
	.zero		1


	//   ....[14]....
        /*0c14*/ 	.word	0x00000790
        /*0c18*/ 	.word	0x000000ff
        /*0c1c*/ 	.word	0x00022890
        /*0c20*/ 	.short	0x0100
        /*0c22*/ 	.byte	0x08
	.zero		1


	//   ....[15]....
        /*0c24*/ 	.word	0x000007a0
        /*0c28*/ 	.word	0x000000ff
        /*0c2c*/ 	.word	0x000228a0
        /*0c30*/ 	.short	0x0100
        /*0c32*/ 	.byte	0x08
	.zero		1


	//   ....[16]....
        /*0c34*/ 	.word	0x000007b0
        /*0c38*/ 	.word	0x000000ff
        /*0c3c*/ 	.word	0x00022898
        /*0c40*/ 	.short	0x0100
        /*0c42*/ 	.byte	0x08
	.zero		1


	//   ....[17]....
        /*0c44*/ 	.word	0x000007c0
        /*0c48*/ 	.word	0x000000ff
        /*0c4c*/ 	.word	0x000228a8
        /*0c50*/ 	.short	0x0100
        /*0c52*/ 	.byte	0x08
	.zero		1


	//   ....[18]....
        /*0c54*/ 	.word	0x000008f0
        /*0c58*/ 	.word	0x000000ff
        /*0c5c*/ 	.word	0x000228b0
        /*0c60*/ 	.short	0x0100
        /*0c62*/ 	.byte	0x08
	.zero		1


	//   ....[19]....
        /*0c64*/ 	.word	0x00000900
        /*0c68*/ 	.word	0x000000ff
        /*0c6c*/ 	.word	0x000228c0
        /*0c70*/ 	.short	0x0100
        /*0c72*/ 	.byte	0x08
	.zero		1


	//   ....[20]....
        /*0c74*/ 	.word	0x00000910
        /*0c78*/ 	.word	0x000000ff
        /*0c7c*/ 	.word	0x000228b8
        /*0c80*/ 	.short	0x0100
        /*0c82*/ 	.byte	0x08
	.zero		1


	//   ....[21]....
        /*0c84*/ 	.word	0x00000920
        /*0c88*/ 	.word	0x000000ff
        /*0c8c*/ 	.word	0x000228c8
        /*0c90*/ 	.short	0x0100
        /*0c92*/ 	.byte	0x08
	.zero		1


	//   ....[22]....
        /*0c94*/ 	.word	0x00002f90
        /*0c98*/ 	.word	0x00000062
        /*0c9c*/ 	.word	0x00022890
        /*0ca0*/ 	.short	0x010a
        /*0ca2*/ 	.byte	0x3f
	.zero		1


	//   ....[23]....
        /*0ca4*/ 	.word	0x00004260
        /*0ca8*/ 	.word	0x00000062
        /*0cac*/ 	.word	0x00022890
        /*0cb0*/ 	.short	0x010a
        /*0cb2*/ 	.byte	0x3f
	.zero		1


	//   ....[24]....
        /*0cb4*/ 	.word	0x00005360
        /*0cb8*/ 	.word	0x00000062
        /*0cbc*/ 	.word	0x00022890
        /*0cc0*/ 	.short	0x010a
        /*0cc2*/ 	.byte	0x3f
	.zero		1


	//   ....[25]....
        /*0cc4*/ 	.word	0x00005570
        /*0cc8*/ 	.word	0x00000020
        /*0ccc*/ 	.word	0x00000000
        /*0cd0*/ 	.short	0x0101
        /*0cd2*/ 	.byte	0x3f
	.zero		1


	//   ....[26]....
        /*0cd4*/ 	.word	0x000055b0
        /*0cd8*/ 	.word	0x00000062
        /*0cdc*/ 	.word	0x000228b0
        /*0ce0*/ 	.short	0x010a
        /*0ce2*/ 	.byte	0x3f
	.zero		1


	//   ....[27]....
        /*0ce4*/ 	.word	0x00005c00
        /*0ce8*/ 	.word	0x00000062
        /*0cec*/ 	.word	0x00000000
        /*0cf0*/ 	.short	0x0101
        /*0cf2*/ 	.byte	0x3f
	.zero		1


	//   ....[28]....
        /*0cf4*/ 	.word	0x000067d0
        /*0cf8*/ 	.word	0x00000010
        /*0cfc*/ 	.word	0x00022800
        /*0d00*/ 	.short	0x010a
        /*0d02*/ 	.byte	0x3f
	.zero		1


	//   ....[29]....
        /*0d04*/ 	.word	0x00006820
        /*0d08*/ 	.word	0x00000010
        /*0d0c*/ 	.word	0x00022800
        /*0d10*/ 	.short	0x010a
        /*0d12*/ 	.byte	0x3f
	.zero		1


	//   ....[30]....
        /*0d14*/ 	.word	0x00007260
        /*0d18*/ 	.word	0x00000010
        /*0d1c*/ 	.word	0x00022800
        /*0d20*/ 	.short	0x010a
        /*0d22*/ 	.byte	0x3f
	.zero		1


	//   ....[31]....
        /*0d24*/ 	.word	0x000087a0
        /*0d28*/ 	.word	0x00000010
        /*0d2c*/ 	.word	0x00022800
        /*0d30*/ 	.short	0x010a
        /*0d32*/ 	.byte	0x3f
	.zero		1


	//   ....[32]....
        /*0d34*/ 	.word	0x00009720
        /*0d38*/ 	.word	0x00000006
        /*0d3c*/ 	.word	0x00022830
        /*0d40*/ 	.short	0x010a
        /*0d42*/ 	.byte	0x3f
	.zero		1


	//   ....[33]....
        /*0d44*/ 	.word	0x000097c0
        /*0d48*/ 	.word	0x00000006
        /*0d4c*/ 	.word	0x00022830
        /*0d50*/ 	.short	0x010a
        /*0d52*/ 	.byte	0x3f
	.zero		1


	//   ....[34]....
        /*0d54*/ 	.word	0x0000a010
        /*0d58*/ 	.word	0x0000000c
        /*0d5c*/ 	.word	0x00000000
        /*0d60*/ 	.short	0x0101
        /*0d62*/ 	.byte	0x3f
	.zero		1


	//   ....[35]....
        /*0d64*/ 	.word	0x0000c160
        /*0d68*/ 	.word	0x00000006
        /*0d6c*/ 	.word	0x00022850
        /*0d70*/ 	.short	0x010a
        /*0d72*/ 	.byte	0x3f
	.zero		1


	//   ....[36]....
        /*0d74*/ 	.word	0x0000c1b0
        /*0d78*/ 	.word	0x00000006
        /*0d7c*/ 	.word	0x00022850
        /*0d80*/ 	.short	0x010a
        /*0d82*/ 	.byte	0x3f
	.zero		1


	//   ....[37]....
        /*0d84*/ 	.word	0x0000c580
        /*0d88*/ 	.word	0x00000006
        /*0d8c*/ 	.word	0x00000000
        /*0d90*/ 	.short	0x0101
        /*0d92*/ 	.byte	0x3f
	.zero		1


	//   ....[38]....
        /*0d94*/ 	.word	0x0000c8c0
        /*0d98*/ 	.word	0x000000d2
        /*0d9c*/ 	.word	0x00022830
        /*0da0*/ 	.short	0x010a
        /*0da2*/ 	.byte	0x3f
	.zero		1


	//   ....[39]....
        /*0da4*/ 	.word	0x0000c920
        /*0da8*/ 	.word	0x000000d2
        /*0dac*/ 	.word	0x00022830
        /*0db0*/ 	.short	0x010a
        /*0db2*/ 	.byte	0x3f
	.zero		1


	//   ....[40]....
        /*0db4*/ 	.word	0x0000ce20
        /*0db8*/ 	.word	0x000000a4
        /*0dbc*/ 	.word	0x00000000
        /*0dc0*/ 	.short	0x0101
        /*0dc2*/ 	.byte	0x3f
	.zero		1


	//   ....[41]....
        /*0dc4*/ 	.word	0x0000fb90
        /*0dc8*/ 	.word	0x000000d2
        /*0dcc*/ 	.word	0x00022850
        /*0dd0*/ 	.short	0x010a
        /*0dd2*/ 	.byte	0x3f
	.zero		1


	//   ....[42]....
        /*0dd4*/ 	.word	0x0000fbe0
        /*0dd8*/ 	.word	0x000000d2
        /*0ddc*/ 	.word	0x00022850
        /*0de0*/ 	.short	0x010a
        /*0de2*/ 	.byte	0x3f
	.zero		1


	//   ....[43]....
        /*0de4*/ 	.word	0x0000ffa0
        /*0de8*/ 	.word	0x000000d2
        /*0dec*/ 	.word	0x00000000
        /*0df0*/ 	.short	0x0101
        /*0df2*/ 	.byte	0x3f
	.zero		1


	//   ....[44]....
        /*0df4*/ 	.word	0x000103b0
        /*0df8*/ 	.word	0x00000006
        /*0dfc*/ 	.word	0x00022830
        /*0e00*/ 	.short	0x010a
        /*0e02*/ 	.byte	0x3f
	.zero		1


	//   ....[45]....
        /*0e04*/ 	.word	0x00010410
        /*0e08*/ 	.word	0x00000006
        /*0e0c*/ 	.word	0x00022830
        /*0e10*/ 	.short	0x010a
        /*0e12*/ 	.byte	0x3f
	.zero		1


	//   ....[46]....
        /*0e14*/ 	.word	0x00011e10
        /*0e18*/ 	.word	0x00000003
        /*0e1c*/ 	.word	0x00000000
        /*0e20*/ 	.short	0x0101
        /*0e22*/ 	.byte	0x3f
	.zero		1


	//   ....[47]....
        /*0e24*/ 	.word	0x00012380
        /*0e28*/ 	.word	0x00000006
        /*0e2c*/ 	.word	0x00022850
        /*0e30*/ 	.short	0x010a
        /*0e32*/ 	.byte	0x3f
	.zero		1


	//   ....[48]....
        /*0e34*/ 	.word	0x000123d0
        /*0e38*/ 	.word	0x00000006
        /*0e3c*/ 	.word	0x00022850
        /*0e40*/ 	.short	0x010a
        /*0e42*/ 	.byte	0x3f
	.zero		1


	//   ....[49]....
        /*0e44*/ 	.word	0x00012770
        /*0e48*/ 	.word	0x00000006
        /*0e4c*/ 	.word	0x00000000
        /*0e50*/ 	.short	0x0101
        /*0e52*/ 	.byte	0x3f
	.zero		1


	//   ....[50]....
        /*0e54*/ 	.word	0x00012880
        /*0e58*/ 	.word	0x000000d2
        /*0e5c*/ 	.word	0x00022830
        /*0e60*/ 	.short	0x010a
        /*0e62*/ 	.byte	0x3f
	.zero		1


	//   ....[51]....
        /*0e64*/ 	.word	0x000128e0
        /*0e68*/ 	.word	0x000000d2
        /*0e6c*/ 	.word	0x00022830
        /*0e70*/ 	.short	0x010a
        /*0e72*/ 	.byte	0x3f
	.zero		1


	//   ....[52]....
        /*0e74*/ 	.word	0x00012dd0
        /*0e78*/ 	.word	0x000000a2
        /*0e7c*/ 	.word	0x00000000
        /*0e80*/ 	.short	0x0101
        /*0e82*/ 	.byte	0x3f
	.zero		1


	//   ....[53]....
        /*0e84*/ 	.word	0x00015b40
        /*0e88*/ 	.word	0x000000d2
        /*0e8c*/ 	.word	0x00022850
        /*0e90*/ 	.short	0x010a
        /*0e92*/ 	.byte	0x3f
	.zero		1


	//   ....[54]....
        /*0e94*/ 	.word	0x00015b90
        /*0e98*/ 	.word	0x000000d2
        /*0e9c*/ 	.word	0x00022850
        /*0ea0*/ 	.short	0x010a
        /*0ea2*/ 	.byte	0x3f
	.zero		1


	//   ....[55]....
        /*0ea4*/ 	.word	0x00015f50
        /*0ea8*/ 	.word	0x000000d2
        /*0eac*/ 	.word	0x00000000
        /*0eb0*/ 	.short	0x0101
        /*0eb2*/ 	.byte	0x3f
	.zero		1


	//   ....[56]....
        /*0eb4*/ 	.word	0x000183b0
        /*0eb8*/ 	.word	0x00000000
        /*0ebc*/ 	.word	0x00000000
        /*0ec0*/ 	.short	0x0101
        /*0ec2*/ 	.byte	0x3f
	.zero		1


	//   ....[57]....
        /*0ec4*/ 	.word	0x0001b0a0
        /*0ec8*/ 	.word	0x00000007
        /*0ecc*/ 	.word	0x00022820
        /*0ed0*/ 	.short	0x010a
        /*0ed2*/ 	.byte	0x3f
	.zero		1


	//   ....[58]....
        /*0ed4*/ 	.word	0x0001b180
        /*0ed8*/ 	.word	0x00000006
        /*0edc*/ 	.word	0x000228a0
        /*0ee0*/ 	.short	0x010a
        /*0ee2*/ 	.byte	0x3f
	.zero		1


	//   ....[59]....
        /*0ee4*/ 	.word	0x0001b3d0
        /*0ee8*/ 	.word	0x00000006
        /*0eec*/ 	.word	0x000228c0
        /*0ef0*/ 	.short	0x010a
        /*0ef2*/ 	.byte	0x3f
	.zero		1


	//   ....[60]....
        /*0ef4*/ 	.word	0x0001ba90
        /*0ef8*/ 	.word	0x00000005
        /*0efc*/ 	.word	0x000228a0
        /*0f00*/ 	.short	0x010a
        /*0f02*/ 	.byte	0x3f
	.zero		1


	//   ....[61]....
        /*0f04*/ 	.word	0x0001bcd0
        /*0f08*/ 	.word	0x00000005
        /*0f0c*/ 	.word	0x000228c0
        /*0f10*/ 	.short	0x010a
        /*0f12*/ 	.byte	0x3f
	.zero		1


	//   ....[62]....
        /*0f14*/ 	.word	0x0001d000
        /*0f18*/ 	.word	0x00000000
        /*0f1c*/ 	.word	0x00022840
        /*0f20*/ 	.short	0x010a
        /*0f22*/ 	.byte	0x3f
	.zero		1


	//   ....[63]....
        /*0f24*/ 	.word	0x0001dd70
        /*0f28*/ 	.word	0x00000008
        /*0f2c*/ 	.word	0x00022800
        /*0f30*/ 	.short	0x0107
        /*0f32*/ 	.byte	0x3f
	.zero		1


	//   ....[64]....
        /*0f34*/ 	.word	0x0001de70
        /*0f38*/ 	.word	0x00000002
        /*0f3c*/ 	.word	0x00022800
        /*0f40*/ 	.short	0x0101
        /*0f42*/ 	.byte	0x3f
	.zero		1


	//   ....[65]....
        /*0f44*/ 	.word	0x0001de90
        /*0f48*/ 	.word	0x00000002
        /*0f4c*/ 	.word	0x00022820
        /*0f50*/ 	.short	0x010a
        /*0f52*/ 	.byte	0x3f
	.zero		1


	//   ....[66]....
        /*0f54*/ 	.word	0x0001df90
        /*0f58*/ 	.word	0x00000002
        /*0f5c*/ 	.word	0x00022860
        /*0f60*/ 	.short	0x010a
        /*0f62*/ 	.byte	0x3f
	.zero		1


	//   ....[67]....
        /*0f64*/ 	.word	0x0001e850
        /*0f68*/ 	.word	0x00000002
        /*0f6c*/ 	.word	0x00022840
        /*0f70*/ 	.short	0x010a
        /*0f72*/ 	.byte	0x3f
	.zero		1


	//   ....[68]....
        /*0f74*/ 	.word	0x0001eaa0
        /*0f78*/ 	.word	0x00000002
        /*0f7c*/ 	.word	0x00022860
        /*0f80*/ 	.short	0x010a
        /*0f82*/ 	.byte	0x3f
	.zero		1


	//   ....[69]....
        /*0f84*/ 	.word	0x0001f300
        /*0f88*/ 	.word	0x00000003
        /*0f8c*/ 	.word	0x00022840
        /*0f90*/ 	.short	0x010a
        /*0f92*/ 	.byte	0x3f
	.zero		1


	//   ....[70]....
        /*0f94*/ 	.word	0x0001f540
        /*0f98*/ 	.word	0x00000003
        /*0f9c*/ 	.word	0x00022860
        /*0fa0*/ 	.short	0x010a
        /*0fa2*/ 	.byte	0x3f
	.zero		1


	//   ....[71]....
        /*0fa4*/ 	.word	0x0001fd10
        /*0fa8*/ 	.word	0x00000003
        /*0fac*/ 	.word	0x00022840
        /*0fb0*/ 	.short	0x010a
        /*0fb2*/ 	.byte	0x3f
	.zero		1


	//   ....[72]....
        /*0fb4*/ 	.word	0x0001ff60
        /*0fb8*/ 	.word	0x00000003
        /*0fbc*/ 	.word	0x00022860
        /*0fc0*/ 	.short	0x010a
        /*0fc2*/ 	.byte	0x3f
	.zero		1


	//   ....[73]....
        /*0fc4*/ 	.word	0x000213b0
        /*0fc8*/ 	.word	0x00000000
        /*0fcc*/ 	.word	0x00022820
        /*0fd0*/ 	.short	0x010a
        /*0fd2*/ 	.byte	0x3f
	.zero		1


	//   ....[74]....
        /*0fd4*/ 	.word	0x00021560
        /*0fd8*/ 	.word	0x00000006
        /*0fdc*/ 	.word	0x00000000
        /*0fe0*/ 	.short	0x010a
        /*0fe2*/ 	.byte	0x3f
	.zero		1


	//   ....[75]....
        /*0fe4*/ 	.word	0x000215d0
        /*0fe8*/ 	.word	0x00000007
        /*0fec*/ 	.word	0x00000000
        /*0ff0*/ 	.short	0x010a
        /*0ff2*/ 	.byte	0x3f
	.zero		1


	//   ....[76]....
        /*0ff4*/ 	.word	0x00021640
        /*0ff8*/ 	.word	0x00000004
        /*0ffc*/ 	.word	0x00000000
        /*1000*/ 	.short	0x010a
        /*1002*/ 	.byte	0x3f
	.zero		1


	//   ....[77]....
        /*1004*/ 	.word	0x00021670
        /*1008*/ 	.word	0x00000003
        /*100c*/ 	.word	0x00000000
        /*1010*/ 	.short	0x010a
        /*1012*/ 	.byte	0x3f
	.zero		1


	//   ....[78]....
        /*1014*/ 	.word	0x000216d0
        /*1018*/ 	.word	0x00000062
        /*101c*/ 	.word	0x00022890
        /*1020*/ 	.short	0x010a
        /*1022*/ 	.byte	0x3f
	.zero		1


	//   ....[79]....
        /*1024*/ 	.word	0x00021720
        /*1028*/ 	.word	0x00000062
        /*102c*/ 	.word	0x00022890
        /*1030*/ 	.short	0x010a
        /*1032*/ 	.byte	0x3f
	.zero		1


	//   ....[80]....
        /*1034*/ 	.word	0x00021770
        /*1038*/ 	.word	0x00000062
        /*103c*/ 	.word	0x00022890
        /*1040*/ 	.short	0x010a
        /*1042*/ 	.byte	0x3f
	.zero		1


	//   ....[81]....
        /*1044*/ 	.word	0x000217c0
        /*1048*/ 	.word	0x00000062
        /*104c*/ 	.word	0x000228b0
        /*1050*/ 	.short	0x010a
        /*1052*/ 	.byte	0x3f
	.zero		1


	//   ....[82]....
        /*1054*/ 	.word	0x00021c80
        /*1058*/ 	.word	0x00000010
        /*105c*/ 	.word	0x00022800
        /*1060*/ 	.short	0x010a
        /*1062*/ 	.byte	0x3f
	.zero		1


	//   ....[83]....
        /*1064*/ 	.word	0x00022280
        /*1068*/ 	.word	0x00000010
        /*106c*/ 	.word	0x00022800
        /*1070*/ 	.short	0x010a
        /*1072*/ 	.byte	0x3f
	.zero		1


	//   ....[84]....
        /*1074*/ 	.word	0x000222d0
        /*1078*/ 	.word	0x00000006
        /*107c*/ 	.word	0x00022830
        /*1080*/ 	.short	0x010a
        /*1082*/ 	.byte	0x3f
	.zero		1


	//   ....[85]....
        /*1084*/ 	.word	0x00022320
        /*1088*/ 	.word	0x00000006
        /*108c*/ 	.word	0x00022850
        /*1090*/ 	.short	0x010a
        /*1092*/ 	.byte	0x3f
	.zero		1


	//   ....[86]....
        /*1094*/ 	.word	0x00022370
        /*1098*/ 	.word	0x000000d2
        /*109c*/ 	.word	0x00022830
        /*10a0*/ 	.short	0x010a
        /*10a2*/ 	.byte	0x3f
	.zero		1


	//   ....[87]....
        /*10a4*/ 	.word	0x000223c0
        /*10a8*/ 	.word	0x000000d2
        /*10ac*/ 	.word	0x00022850
        /*10b0*/ 	.short	0x010a
        /*10b2*/ 	.byte	0x3f
	.zero		1


	//   ....[88]....
        /*10b4*/ 	.word	0x00022410
        /*10b8*/ 	.word	0x00000006
        /*10bc*/ 	.word	0x00022830
        /*10c0*/ 	.short	0x010a
        /*10c2*/ 	.byte	0x3f
	.zero		1


	//   ....[89]....
        /*10c4*/ 	.word	0x00022460
        /*10c8*/ 	.word	0x00000006
        /*10cc*/ 	.word	0x00022850
        /*10d0*/ 	.short	0x010a
        /*10d2*/ 	.byte	0x3f
	.zero		1


	//   ....[90]....
        /*10d4*/ 	.word	0x000224b0
        /*10d8*/ 	.word	0x000000d2
        /*10dc*/ 	.word	0x00022830
        /*10e0*/ 	.short	0x010a
        /*10e2*/ 	.byte	0x3f
	.zero		1


	//   ....[91]....
        /*10e4*/ 	.word	0x00022500
        /*10e8*/ 	.word	0x000000d2
        /*10ec*/ 	.word	0x00022850
        /*10f0*/ 	.short	0x010a
        /*10f2*/ 	.byte	0x3f
	.zero		1


	//   ....[92]....
        /*10f4*/ 	.word	0x00022ae0
        /*10f8*/ 	.word	0x00000006
        /*10fc*/ 	.word	0x00022820
        /*1100*/ 	.short	0x010a
        /*1102*/ 	.byte	0x3f
	.zero		1


	//   ....[93]....
        /*1104*/ 	.word	0x00022b30
        /*1108*/ 	.word	0x00000006
        /*110c*/ 	.word	0x000228a0
        /*1110*/ 	.short	0x010a
        /*1112*/ 	.byte	0x3f
	.zero		1


	//   ....[94]....
        /*1114*/ 	.word	0x00022b80
        /*1118*/ 	.word	0x00000006
        /*111c*/ 	.word	0x000228c0
        /*1120*/ 	.short	0x010a
        /*1122*/ 	.byte	0x3f
	.zero		1


	//   ....[95]....
        /*1124*/ 	.word	0x00022bd0
        /*1128*/ 	.word	0x00000005
        /*112c*/ 	.word	0x000228a0
        /*1130*/ 	.short	0x010a
        /*1132*/ 	.byte	0x3f
	.zero		1


	//   ....[96]....
        /*1134*/ 	.word	0x00022c20
        /*1138*/ 	.word	0x00000005
        /*113c*/ 	.word	0x000228c0
        /*1140*/ 	.short	0x010a
        /*1142*/ 	.byte	0x3f
	.zero		1


	//   ....[97]....
        /*1144*/ 	.word	0x00022dc0
        /*1148*/ 	.word	0x00000000
        /*114c*/ 	.word	0x00022840
        /*1150*/ 	.short	0x010a
        /*1152*/ 	.byte	0x3f
	.zero		1


	//   ....[98]....
        /*1154*/ 	.word	0x00023870
        /*1158*/ 	.word	0x00000002
        /*115c*/ 	.word	0x00022820
        /*1160*/ 	.short	0x010a
        /*1162*/ 	.byte	0x3f
	.zero		1


	//   ....[99]....
        /*1164*/ 	.word	0x000238c0
        /*1168*/ 	.word	0x00000002
        /*116c*/ 	.word	0x00022860
        /*1170*/ 	.short	0x010a
        /*1172*/ 	.byte	0x3f
	.zero		1


	//   ....[100]....
        /*1174*/ 	.word	0x00023910
        /*1178*/ 	.word	0x00000002
        /*117c*/ 	.word	0x00022840
        /*1180*/ 	.short	0x010a
        /*1182*/ 	.byte	0x3f
	.zero		1


	//   ....[101]....
        /*1184*/ 	.word	0x00023960
        /*1188*/ 	.word	0x00000002
        /*118c*/ 	.word	0x00022860
        /*1190*/ 	.short	0x010a
        /*1192*/ 	.byte	0x3f
	.zero		1


	//   ....[102]....
        /*1194*/ 	.word	0x000239b0
        /*1198*/ 	.word	0x00000003
        /*119c*/ 	.word	0x00022840
        /*11a0*/ 	.short	0x010a
        /*11a2*/ 	.byte	0x3f
	.zero		1


	//   ....[103]....
        /*11a4*/ 	.word	0x00023a00
        /*11a8*/ 	.word	0x00000003
        /*11ac*/ 	.word	0x00022860
        /*11b0*/ 	.short	0x010a
        /*11b2*/ 	.byte	0x3f
	.zero		1


	//   ....[104]....
        /*11b4*/ 	.word	0x00023a50
        /*11b8*/ 	.word	0x00000003
        /*11bc*/ 	.word	0x00022840
        /*11c0*/ 	.short	0x010a
        /*11c2*/ 	.byte	0x3f
	.zero		1


	//   ....[105]....
        /*11c4*/ 	.word	0x00023aa0
        /*11c8*/ 	.word	0x00000003
        /*11cc*/ 	.word	0x00022860
        /*11d0*/ 	.short	0x010a
        /*11d2*/ 	.byte	0x3f
	.zero		1


	//   ....[106]....
        /*11d4*/ 	.word	0x000244a0
        /*11d8*/ 	.word	0x00000000
        /*11dc*/ 	.word	0x00022820
        /*11e0*/ 	.short	0x010a
        /*11e2*/ 	.byte	0x3f
	.zero		1


	//   ....[107]....
        /*11e4*/ 	.word	0x00024640
        /*11e8*/ 	.word	0x00000006
        /*11ec*/ 	.word	0x00000000
        /*11f0*/ 	.short	0x010a
        /*11f2*/ 	.byte	0x3f
	.zero		1


	//   ....[108]....
        /*11f4*/ 	.word	0x00024690
        /*11f8*/ 	.word	0x00000007
        /*11fc*/ 	.word	0x00000000
        /*1200*/ 	.short	0x010a
        /*1202*/ 	.byte	0x3f
	.zero		1


	//   ....[109]....
        /*1204*/ 	.word	0x000246e0
        /*1208*/ 	.word	0x00000004
        /*120c*/ 	.word	0x00000000
        /*1210*/ 	.short	0x010a
        /*1212*/ 	.byte	0x3f
	.zero		1


	//----- nvinfo : EIATTR_NUM_MBARRIERS
	.align		4
.L_415:
        /*1214*/ 	.byte	0x03, 0x38
        /*1216*/ 	.short	0x0016


	//----- nvinfo : EIATTR_EXIT_INSTR_OFFSETS
	.align		4
        /*1218*/ 	.byte	0x04, 0x1c
        /*121a*/ 	.short	(.L_417 - .L_416)


	//   ....[0]....
.L_416:
        /*121c*/ 	.word	0x000216c0


	//----- nvinfo : EIATTR_MAX_THREADS
	.align		4
.L_417:
        /*1220*/ 	.byte	0x04, 0x05
        /*1222*/ 	.short	(.L_419 - .L_418)
.L_418:
        /*1224*/ 	.word	0x00000180
        /*1228*/ 	.word	0x00000001
        /*122c*/ 	.word	0x00000001


	//----- nvinfo : EIATTR_CRS_STACK_SIZE
	.align		4
.L_419:
        /*1230*/ 	.byte	0x04, 0x1e
        /*1232*/ 	.short	(.L_421 - .L_420)
.L_420:
        /*1234*/ 	.word	0x00000000


	//----- nvinfo : EIATTR_CBANK_PARAM_SIZE
	.align		4
.L_421:
        /*1238*/ 	.byte	0x03, 0x19
        /*123a*/ 	.short	0x0af0


	//----- nvinfo : EIATTR_PARAM_CBANK
	.align		4
        /*123c*/ 	.byte	0x04, 0x0a
        /*123e*/ 	.short	(.L_423 - .L_422)
	.align		4
.L_422:
        /*1240*/ 	.word	index@(.nv.constant0._ZN7cutlass13device_kernelIN5flash11enable_sm90INS1_16FlashAttnFwdSm90INS1_25CollectiveMainloopFwdSm90ILi2EN4cute5tupleIJNS5_1CILi1EEES8_S8_EEENS6_IJNS7_ILi128EEENS7_ILi96EEENS7_ILi64EEEEEELi256ENS_10bfloat16_tEfNS_4arch4Sm90ELb0ELb1ELb1ELb1ELb0ELb1ELb0ELb1ELb0ELb1ELb0ELb0EEENS1_21CollectiveEpilogueFwdINS6_IJSA_NS7_ILi256EEESB_EEES9_SE_SG_Li256ELb1ELb1ELb0ELb0EEENS1_36VarlenDynamicPersistentTileSchedulerILi128ELi96ELi256ELi128ELb0ELb1ELb1ELb1ELb0ELb1EEEEEEEEEvNT_6ParamsE)
        /*1244*/ 	.short	0x0210
        /*1246*/ 	.short	0x0af0


	//----- nvinfo : EIATTR_SW_WAR
	.align		4
.L_423:
        /*1248*/ 	.byte	0x04, 0x36
        /*124a*/ 	.short	(.L_425 - .L_424)
.L_424:
        /*124c*/ 	.word	0x00000008
.L_425:


//--------------------- .nv.info._ZN7cutlass13device_kernelIN5flash11enable_sm90INS1_16FlashAttnFwdSm90INS1_25CollectiveMainloopFwdSm90ILi2EN4cute5tupleIJNS5_1CILi1EEES8_S8_EEENS6_IJNS7_ILi128EEENS7_ILi96EEENS7_ILi64EEEEEELi256ENS_10bfloat16_tEfNS_4arch4Sm90ELb0ELb1ELb1ELb1ELb0ELb0ELb1ELb1ELb0ELb1ELb0ELb0EEENS1_21CollectiveEpilogueFwdINS6_IJSA_NS7_ILi256EEESB_EEES9_SE_SG_Li256ELb1ELb1ELb0ELb0EEENS1_36VarlenDynamicPersistentTileSchedulerILi128ELi96ELi256ELi128ELb0ELb1ELb1ELb1ELb0ELb1EEEEEEEEEvNT_6ParamsE --------------------------
	.section	.nv.info._ZN7cutlass13device_kernelIN5flash11enable_sm90INS1_16FlashAttnFwdSm90INS1_25CollectiveMainloopFwdSm90ILi2EN4cute5tupleIJNS5_1CILi1EEES8_S8_EEENS6_IJNS7_ILi128EEENS7_ILi96EEENS7_ILi64EEEEEELi256ENS_10bfloat16_tEfNS_4arch4Sm90ELb0ELb1ELb1ELb1ELb0ELb0ELb1ELb1ELb0ELb1ELb0ELb0EEENS1_21CollectiveEpilogueFwdINS6_IJSA_NS7_ILi256EEESB_EEES9_SE_SG_Li256ELb1ELb1ELb0ELb0EEENS1_36VarlenDynamicPersistentTileSchedulerILi128ELi96ELi256ELi128ELb0ELb1ELb1ELb1ELb0ELb1EEEEEEEEEvNT_6ParamsE,"",@"SHT_CUDA_INFO"
	.sectionflags	@""
	.align	4


	//----- nvinfo : EIATTR_CUDA_API_VERSION
	.align		4
        /*0000*/ 	.byte	0x04, 0x37
        /*0002*/ 	.short	(.L_427 - .L_426)
.L_426:
        /*0004*/ 	.word	0x00000082


	//----- nvinfo : EIATTR_KPARAM_INFO
	.align		4
.L_427:
        /*0008*/ 	.byte	0x04, 0x17
        /*000a*/ 	.short	(.L_429 - .L_428)
.L_428:
        /*000c*/ 	.word	0x00000000
        /*0010*/ 	.short	0x0000
        /*0012*/ 	.short	0x0070
        /*0014*/ 	.byte	0x00, 0xf0, 0x01, 0x2e


	//----- nvinfo : EIATTR_SPARSE_MMA_MASK
	.align		4
.L_429:
        /*0018*/ 	.byte	0x03, 0x50
        /*001a*/ 	.short	0x0000


	//----- nvinfo : EIATTR_MAXREG_COUNT
	.align		4
        /*001c*/ 	.byte	0x03, 0x1b
        /*001e*/ 	.short	0x00a8


	//----- nvinfo : EIATTR_NUM_BARRIERS
	.align		4
        /*0020*/ 	.byte	0x02, 0x4c
        /*0022*/ 	.byte	0x10
	.zero		1


	//----- nvinfo : EIATTR_EXTERNS
	.align		4
        /*0024*/ 	.byte	0x04, 0x0f
        /*0026*/ 	.short	(.L_431 - .L_430)


	//   ....[0]....
	.align		4
.L_430:
        /*0028*/ 	.word	index@(__assertfail)


	//----- nvinfo : EIATTR_ANNOTATIONS
	.align		4
.L_431:
        /*002c*/ 	.byte	0x04, 0x55
        /*002e*/ 	.short	(.L_433 - .L_432)


	//   ....[0]....
.L_432:
        /* <DEDUP_REMOVED lines=87> */


	//----- nvinfo : EIATTR_MERCURY_ISA_VERSION
	.align		4
.L_433:
        /*0590*/ 	.byte	0x03, 0x5f
        /*0592*/ 	.short	0x0101


	//----- nvinfo : EIATTR_UNUSED_LOAD_BYTE_OFFSET
	.align		4
        /*0594*/ 	.byte	0x04, 0x44
        /*0596*/ 	.short	(.L_435 - .L_434)


	//   ....[0]....
.L_434:
        /*0598*/ 	.word	0x00000b40
        /*059c*/ 	.word	0x0000fff0


	//   ....[1]....
        /*05a0*/ 	.word	0x000201a0
        /*05a4*/ 	.word	0x0000fff0


	//----- nvinfo : EIATTR_INT_WARP_WIDE_INSTR_OFFSETS
	.align		4
.L_435:
        /*05a8*/ 	.byte	0x04, 0x31
        /*05aa*/ 	.short	(.L_437 - .L_436)


	//   ....[0]....
.L_436:
        /*05ac*/ 	.word	0x00000170


	//   ....[1]....
        /*05b0*/ 	.word	0x000001b0


	//   ....[2]....
        /*05b4*/ 	.word	0x00000220


	//   ....[3]....
        /*05b8*/ 	.word	0x00000230


	//   ....[4]....
        /*05bc*/ 	.word	0x000244b0


	//   ....[5]....
        /*05c0*/ 	.word	0x00024540


	//   ....[6]....
        /*05c4*/ 	.word	0x00028fd0


	//   ....[7]....
        /*05c8*/ 	.word	0x00029060


	//----- nvinfo : EIATTR_COOP_GROUP_MASK_REGIDS
	.align		4
.L_437:
        /*05cc*/ 	.byte	0x04, 0x29
        /*05ce*/ 	.short	(.L_439 - .L_438)


	//   ....[0]....
.L_438:
        /*05d0*/ 	.word	0xffffffff


	//   ....[1]....
        /*05d4*/ 	.word	0xffffffff


	//   ....[2]....
        /*05d8*/ 	.word	0xffffffff


	//   ....[3]....
        /*05dc*/ 	.word	0xffffffff


	//   ....[4]....
        /*05e0*/ 	.word	0xffffffff


	//   ....[5]....
        /*05e4*/ 	.word	0xffffffff


	//   ....[6]....
        /*05e8*/ 	.word	0xffffffff


	//   ....[7]....
        /*05ec*/ 	.word	0xffffffff


	//   ....[8]....
        /*05f0*/ 	.word	0xffffffff


	//   ....[9]....
        /*05f4*/ 	.word	0xffffffff


	//   ....[10]....
        /*05f8*/ 	.word	0xffffffff


	//   ....[11]....
        /*05fc*/ 	.word	0xffffffff


	//   ....[12]....
        /*0600*/ 	.word	0xffffffff


	//   ....[13]....
        /*0604*/ 	.word	0xffffffff


	//   ....[14]....
        /*0608*/ 	.word	0xffffffff


	//   ....[15]....
        /*060c*/ 	.word	0xffffffff


	//   ....[16]....
        /*0610*/ 	.word	0xffffffff


	//   ....[17]....
        /*0614*/ 	.word	0xffffffff


	//   ....[18]....
        /*0618*/ 	.word	0xffffffff


	//   ....[19]....
        /*061c*/ 	.word	0xffffffff


	//   ....[20]....
        /*0620*/ 	.word	0xffffffff


	//   ....[21]....
        /*0624*/ 	.word	0xffffffff


	//   ....[22]....
        /*0628*/ 	.word	0xffffffff


	//   ....[23]....
        /*062c*/ 	.word	0xffffffff


	//   ....[24]....
        /*0630*/ 	.word	0xffffffff


	//   ....[25]....
        /*0634*/ 	.word	0xffffffff


	//   ....[26]....
        /*0638*/ 	.word	0xffffffff


	//   ....[27]....
        /*063c*/ 	.word	0xffffffff


	//   ....[28]....
        /*0640*/ 	.word	0xffffffff


	//   ....[29]....
        /*0644*/ 	.word	0xffffffff


	//   ....[30]....
        /*0648*/ 	.word	0xffffffff


	//   ....[31]....
        /*064c*/ 	.word	0xffffffff


	//   ....[32]....
        /*0650*/ 	.word	0xffffffff


	//   ....[33]....
        /*0654*/ 	.word	0xffffffff


	//   ....[34]....
        /*0658*/ 	.word	0xffffffff


	//   ....[35]....
        /*065c*/ 	.word	0xffffffff


	//   ....[36]....
        /*0660*/ 	.word	0xffffffff


	//   ....[37]....
        /*0664*/ 	.word	0xffffffff


	//   ....[38]....
        /*0668*/ 	.word	0xffffffff


	//   ....[39]....
        /*066c*/ 	.word	0xffffffff


	//   ....[40]....
        /*0670*/ 	.word	0xffffffff


	//   ....[41]....
        /*0674*/ 	.word	0xffffffff


	//   ....[42]....
        /*0678*/ 	.word	0xffffffff


	//   ....[43]....
        /*067c*/ 	.word	0xffffffff


	//   ....[44]....
        /*0680*/ 	.word	0xffffffff


	//   ....[45]....
        /*0684*/ 	.word	0xffffffff


	//   ....[46]....
        /*0688*/ 	.word	0xffffffff


	//   ....[47]....
        /*068c*/ 	.word	0xffffffff


	//   ....[48]....
        /*0690*/ 	.word	0xffffffff


	//   ....[49]....
        /*0694*/ 	.word	0xffffffff


	//   ....[50]....
        /*0698*/ 	.word	0xffffffff


	//   ....[51]....
        /*069c*/ 	.word	0xffffffff


	//   ....[52]....
        /*06a0*/ 	.word	0xffffffff


	//   ....[53]....
        /*06a4*/ 	.word	0xffffffff


	//   ....[54]....
        /*06a8*/ 	.word	0xffffffff


	//   ....[55]....
        /*06ac*/ 	.word	0xffffffff


	//   ....[56]....
        /*06b0*/ 	.word	0xffffffff


	//   ....[57]....
        /*06b4*/ 	.word	0xffffffff


	//   ....[58]....
        /*06b8*/ 	.word	0xffffffff


	//   ....[59]....
        /*06bc*/ 	.word	0xffffffff


	//   ....[60]....
        /*06c0*/ 	.word	0xffffffff


	//   ....[61]....
        /*06c4*/ 	.word	0xffffffff


	//   ....[62]....
        /*06c8*/ 	.word	0xffffffff


	//   ....[63]....
        /*06cc*/ 	.word	0xffffffff


	//   ....[64]....
        /*06d0*/ 	.word	0xffffffff


	//   ....[65]....
        /*06d4*/ 	.word	0xffffffff


	//   ....[66]....
        /*06d8*/ 	.word	0xffffffff


	//   ....[67]....
        /*06dc*/ 	.word	0xffffffff


	//   ....[68]....
        /*06e0*/ 	.word	0xffffffff


	//   ....[69]....
        /*06e4*/ 	.word	0xffffffff


	//   ....[70]....
        /*06e8*/ 	.word	0xffffffff


	//   ....[71]....
        /*06ec*/ 	.word	0xffffffff


	//   ....[72]....
        /*06f0*/ 	.word	0xffffffff


	//   ....[73]....
        /*06f4*/ 	.word	0xffffffff


	//   ....[74]....
        /*06f8*/ 	.word	0xffffffff


	//   ....[75]....
        /*06fc*/ 	.word	0xffffffff


	//   ....[76]....
        /*0700*/ 	.word	0xffffffff


	//   ....[77]....
        /*0704*/ 	.word	0xffffffff


	//   ....[78]....
        /*0708*/ 	.word	0xffffffff


	//   ....[79]....
        /*070c*/ 	.word	0xffffffff


	//   ....[80]....
        /*0710*/ 	.word	0xffffffff


	//   ....[81]....
        /*0714*/ 	.word	0xffffffff


	//   ....[82]....
        /*0718*/ 	.word	0xffffffff


	//   ....[83]....
        /*071c*/ 	.word	0xffffffff


	//   ....[84]....
        /*0720*/ 	.word	0xffffffff


	//   ....[85]....
        /*0724*/ 	.word	0xffffffff


	//   ....[86]....
        /*0728*/ 	.word	0xffffffff


	//   ....[87]....
        /*072c*/ 	.word	0xffffffff


	//   ....[88]....
        /*0730*/ 	.word	0xffffffff


	//   ....[89]....
        /*0734*/ 	.word	0xffffffff


	//   ....[90]....
        /*0738*/ 	.word	0xffffffff


	//   ....[91]....
        /*073c*/ 	.word	0xffffffff


	//   ....[92]....
        /*0740*/ 	.word	0xffffffff


	//   ....[93]....
        /*0744*/ 	.word	0xffffffff


	//   ....[94]....
        /*0748*/ 	.word	0xffffffff


	//   ....[95]....
        /*074c*/ 	.word	0xffffffff


	//   ....[96]....
        /*0750*/ 	.word	0xffffffff


	//   ....[97]....
        /*0754*/ 	.word	0xffffffff


	//   ....[98]....
        /*0758*/ 	.word	0xffffffff


	//   ....[99]....
        /*075c*/ 	.word	0xffffffff


	//   ....[100]....
        /*0760*/ 	.word	0xffffffff


	//   ....[101]....
        /*0764*/ 	.word	0xffffffff


	//   ....[102]....
        /*0768*/ 	.word	0xffffffff


	//   ....[103]....
        /*076c*/ 	.word	0xffffffff


	//   ....[104]....
        /*0770*/ 	.word	0xffffffff


	//   ....[105]....
        /*0774*/ 	.word	0xffffffff


	//   ....[106]....
        /*0778*/ 	.word	0xffffffff


	//   ....[107]....
        /*077c*/ 	.word	0xffffffff


	//   ....[108]....
        /*0780*/ 	.word	0xffffffff


	//   ....[109]....
        /*0784*/ 	.word	0xffffffff


	//   ....[110]....
        /*0788*/ 	.word	0xffffffff


	//   ....[111]....
        /*078c*/ 	.word	0xffffffff


	//   ....[112]....
        /*0790*/ 	.word	0xffffffff


	//   ....[113]....
        /*0794*/ 	.word	0xffffffff


	//   ....[114]....
        /*0798*/ 	.word	0xffffffff


	//   ....[115]....
        /*079c*/ 	.word	0x0500000f


	//   ....[116]....
        /*07a0*/ 	.word	0x0500000f


	//   ....[117]....
        /*07a4*/ 	.word	0x0500000f


	//   ....[118]....
        /*07a8*/ 	.word	0x0500000f


	//   ....[119]....
        /*07ac*/ 	.word	0x0500000f


	//   ....[120]....
        /*07b0*/ 	.word	0x0500000f


	//   ....[121]....
        /*07b4*/ 	.word	0x0500000f


	//   ....[122]....
        /*07b8*/ 	.word	0x0500000f


	//   ....[123]....
        /*07bc*/ 	.word	0x0500000f


	//   ....[124]....
        /*07c0*/ 	.word	0x0500000f


	//   ....[125]....
        /*07c4*/ 	.word	0x0500000f


	//   ....[126]....
        /*07c8*/ 	.word	0x0500000f


	//   ....[127]....
        /*07cc*/ 	.word	0x0500000f


	//   ....[128]....
        /*07d0*/ 	.word	0x0500000f


	//   ....[129]....
        /*07d4*/ 	.word	0x0500000f


	//   ....[130]....
        /*07d8*/ 	.word	0x0500000f


	//   ....[131]....
        /*07dc*/ 	.word	0x0500000f


	//   ....[132]....
        /*07e0*/ 	.word	0x0500000f


	//   ....[133]....
        /*07e4*/ 	.word	0x0500000f


	//   ....[134]....
        /*07e8*/ 	.word	0x0500000f


	//   ....[135]....
        /*07ec*/ 	.word	0x0500000f


	//   ....[136]....
        /*07f0*/ 	.word	0x0500000f


	//   ....[137]....
        /*07f4*/ 	.word	0x0500000f


	//   ....[138]....
        /*07f8*/ 	.word	0x0500000f


	//   ....[139]....
        /*07fc*/ 	.word	0x0500000f


	//   ....[140]....
        /*0800*/ 	.word	0x0500000f


	//   ....[141]....
        /*0804*/ 	.word	0x0500000f


	//   ....[142]....
        /*0808*/ 	.word	0x0500000f


	//   ....[143]....
        /*080c*/ 	.word	0x0500000f


	//   ....[144]....
        /*0810*/ 	.word	0x0500000f


	//   ....[145]....
        /*0814*/ 	.word	0x0500000f


	//   ....[146]....
        /*0818*/ 	.word	0x0500000f


	//   ....[147]....
        /*081c*/ 	.word	0x0500000f


	//   ....[148]....
        /*0820*/ 	.word	0x0500000f


	//   ....[149]....
        /*0824*/ 	.word	0x0500000f


	//   ....[150]....
        /*0828*/ 	.word	0x0500000f


	//   ....[151]....
        /*082c*/ 	.word	0x0500000f


	//   ....[152]....
        /*0830*/ 	.word	0x0500000f


	//   ....[153]....
        /*0834*/ 	.word	0x0500000f


	//   ....[154]....
        /*0838*/ 	.word	0x0500000f


	//   ....[155]....
        /*083c*/ 	.word	0x0500000f


	//   ....[156]....
        /*0840*/ 	.word	0x0500000f


	//   ....[157]....
        /*0844*/ 	.word	0x0500000f


	//   ....[158]....
        /*0848*/ 	.word	0x0500000f


	//   ....[159]....
        /*084c*/ 	.word	0x0500000f


	//   ....[160]....
        /*0850*/ 	.word	0x0500000f


	//   ....[161]....
        /*0854*/ 	.word	0x0500000f


	//   ....[162]....
        /*0858*/ 	.word	0x0500000f


	//   ....[163]....
        /*085c*/ 	.word	0x0500000f


	//   ....[164]....
        /*0860*/ 	.word	0x0500000f


	//   ....[165]....
        /*0864*/ 	.word	0x0500000f


	//   ....[166]....
        /*0868*/ 	.word	0xffffffff


	//   ....[167]....
        /*086c*/ 	.word	0xffffffff


	//   ....[168]....
        /*0870*/ 	.word	0xffffffff


	//   ....[169]....
        /*0874*/ 	.word	0xffffffff


	//   ....[170]....
        /*0878*/ 	.word	0xffffffff


	//   ....[171]....
        /*087c*/ 	.word	0xffffffff


	//----- nvinfo : EIATTR_COOP_GROUP_INSTR_OFFSETS
	.align		4
.L_439:
        /*0880*/ 	.byte	0x04, 0x28
        /*0882*/ 	.short	(.L_441 - .L_440)


	//   ....[0]....
.L_440:
        /*0884*/ 	.word	0x000000b0


	//   ....[1]....
        /*0888*/ 	.word	0x00000180


	//   ....[2]....
        /*088c*/ 	.word	0x000001d0


	//   ....[3]....
        /*0890*/ 	.word	0x00000420


	//   ....[4]....
        /*0894*/ 	.word	0x00000580


	//   ....[5]....
        /*0898*/ 	.word	0x000006a0


	//   ....[6]....
        /*089c*/ 	.word	0x00000800


	//   ....[7]....
        /*08a0*/ 	.word	0x00002150


	//   ....[8]....
        /*08a4*/ 	.word	0x00004380


	//   ....[9]....
        /*08a8*/ 	.word	0x00004bb0


	//   ....[10]....
        /*08ac*/ 	.word	0x00006260


	//   ....[11]....
        /*08b0*/ 	.word	0x000062e0


	//   ....[12]....
        /*08b4*/ 	.word	0x00006640


	//   ....[13]....
        /*08b8*/ 	.word	0x00006660


	//   ....[14]....
        /*08bc*/ 	.word	0x0000bdc0


	//   ....[15]....
        /*08c0*/ 	.word	0x0000bfd0


	//   ....[16]....
        /*08c4*/ 	.word	0x0000c1e0


	//   ....[17]....
        /*08c8*/ 	.word	0x0000c200


	//   ....[18]....
        /*08cc*/ 	.word	0x000153f0


	//   ....[19]....
        /*08d0*/ 	.word	0x00015b90


	//   ....[20]....
        /*08d4*/ 	.word	0x00016fe0


	//   ....[21]....
        /*08d8*/ 	.word	0x000171c0


	//   ....[22]....
        /*08dc*/ 	.word	0x000172f0


	//   ....[23]....
        /*08e0*/ 	.word	0x00017310


	//   ....[24]....
        /*08e4*/ 	.word	0x0001f220


	//   ....[25]....
        /*08e8*/ 	.word	0x0001f240


	//   ....[26]....
        /*08ec*/ 	.word	0x0001f2a0


	//   ....[27]....
        /*08f0*/ 	.word	0x0001f2e0


	//   ....[28]....
        /*08f4*/ 	.word	0x000210f0


	//   ....[29]....
        /*08f8*/ 	.word	0x00021110


	//   ....[30]....
        /*08fc*/ 	.word	0x00021170


	//   ....[31]....
        /*0900*/ 	.word	0x00021190


	//   ....[32]....
        /*0904*/ 	.word	0x00021ae0


	//   ....[33]....
        /*0908*/ 	.word	0x00021b00


	//   ....[34]....
        /*090c*/ 	.word	0x00021c50


	//   ....[35]....
        /*0910*/ 	.word	0x00021c70


	//   ....[36]....
        /*0914*/ 	.word	0x00021db0


	//   ....[37]....
        /*0918*/ 	.word	0x00021dd0


	//   ....[38]....
        /*091c*/ 	.word	0x00021f20


	//   ....[39]....
        /*0920*/ 	.word	0x00021f40


	//   ....[40]....
        /*0924*/ 	.word	0x00022880


	//   ....[41]....
        /*0928*/ 	.word	0x000228a0


	//   ....[42]....
        /*092c*/ 	.word	0x000229e0


	//   ....[43]....
        /*0930*/ 	.word	0x00022a00


	//   ....[44]....
        /*0934*/ 	.word	0x00022b40


	//   ....[45]....
        /*0938*/ 	.word	0x00022b60


	//   ....[46]....
        /*093c*/ 	.word	0x00022cb0


	//   ....[47]....
        /*0940*/ 	.word	0x00022cd0


	//   ....[48]....
        /*0944*/ 	.word	0x00022eb0


	//   ....[49]....
        /*0948*/ 	.word	0x00023090


	//   ....[50]....
        /*094c*/ 	.word	0x000230c0


	//   ....[51]....
        /*0950*/ 	.word	0x000230f0


	//   ....[52]....
        /*0954*/ 	.word	0x00023120


	//   ....[53]....
        /*0958*/ 	.word	0x00023150


	//   ....[54]....
        /*095c*/ 	.word	0x00023180


	//   ....[55]....
        /*0960*/ 	.word	0x000232f0


	//   ....[56]....
        /*0964*/ 	.word	0x00023320


	//   ....[57]....
        /*0968*/ 	.word	0x00023350


	//   ....[58]....
        /*096c*/ 	.word	0x00023380


	//   ....[59]....
        /*0970*/ 	.word	0x000233b0


	//   ....[60]....
        /*0974*/ 	.word	0x000233e0


	//   ....[61]....
        /*0978*/ 	.word	0x00023480


	//   ....[62]....
        /*097c*/ 	.word	0x000234e0


	//   ....[63]....
        /*0980*/ 	.word	0x00023570


	//   ....[64]....
        /*0984*/ 	.word	0x00024a70


	//   ....[65]....
        /*0988*/ 	.word	0x000255d0


	//   ....[66]....
        /*098c*/ 	.word	0x000255f0


	//   ....[67]....
        /*0990*/ 	.word	0x00025610


	//   ....[68]....
        /*0994*/ 	.word	0x00025640


	//   ....[69]....
        /*0998*/ 	.word	0x00025710


	//   ....[70]....
        /*099c*/ 	.word	0x000257a0


	//   ....[71]....
        /*09a0*/ 	.word	0x000257d0


	//   ....[72]....
        /*09a4*/ 	.word	0x00025850


	//   ....[73]....
        /*09a8*/ 	.word	0x00025880


	//   ....[74]....
        /*09ac*/ 	.word	0x00025900


	//   ....[75]....
        /*09b0*/ 	.word	0x00025930


	//   ....[76]....
        /*09b4*/ 	.word	0x000259b0


	//   ....[77]....
        /*09b8*/ 	.word	0x000259e0


	//   ....[78]....
        /*09bc*/ 	.word	0x00025a00


	//   ....[79]....
        /*09c0*/ 	.word	0x00025a50


	//   ....[80]....
        /*09c4*/ 	.word	0x00025a60


	//   ....[81]....
        /*09c8*/ 	.word	0x000261f0


	//   ....[82]....
        /*09cc*/ 	.word	0x00026230


	//   ....[83]....
        /*09d0*/ 	.word	0x00026250


	//   ....[84]....
        /*09d4*/ 	.word	0x000262f0


	//   ....[85]....
        /*09d8*/ 	.word	0x00026380


	//   ....[86]....
        /*09dc*/ 	.word	0x00026390


	//   ....[87]....
        /*09e0*/ 	.word	0x00026420


	//   ....[88]....
        /*09e4*/ 	.word	0x00026430


	//   ....[89]....
        /*09e8*/ 	.word	0x000264a0


	//   ....[90]....
        /*09ec*/ 	.word	0x000264b0


	//   ....[91]....
        /*09f0*/ 	.word	0x00026530


	//   ....[92]....
        /*09f4*/ 	.word	0x00026540


	//   ....[93]....
        /*09f8*/ 	.word	0x000265c0


	//   ....[94]....
        /*09fc*/ 	.word	0x000265d0


	//   ....[95]....
        /*0a00*/ 	.word	0x000265e0


	//   ....[96]....
        /*0a04*/ 	.word	0x00026620


	//   ....[97]....
        /*0a08*/ 	.word	0x00029260


	//   ....[98]....
        /*0a0c*/ 	.word	0x000292c0


	//   ....[99]....
        /*0a10*/ 	.word	0x000292f0


	//   ....[100]....
        /*0a14*/ 	.word	0x00029300


	//   ....[101]....
        /*0a18*/ 	.word	0x00029330


	//   ....[102]....
        /*0a1c*/ 	.word	0x00029360


	//   ....[103]....
        /*0a20*/ 	.word	0x00029390


	//   ....[104]....
        /*0a24*/ 	.word	0x000293c0


	//   ....[105]....
        /*0a28*/ 	.word	0x00029540


	//   ....[106]....
        /*0a2c*/ 	.word	0x00029570


	//   ....[107]....
        /*0a30*/ 	.word	0x000295a0


	//   ....[108]....
        /*0a34*/ 	.word	0x000295d0


	//   ....[109]....
        /*0a38*/ 	.word	0x00029600


	//   ....[110]....
        /*0a3c*/ 	.word	0x00029630


	//   ....[111]....
        /*0a40*/ 	.word	0x000296f0


	//   ....[112]....
        /*0a44*/ 	.word	0x00029710


	//   ....[113]....
        /*0a48*/ 	.word	0x00029780


	//   ....[114]....
        /*0a4c*/ 	.word	0x00029e50


	//   ....[115]....
        /*0a50*/ 	.word	0x0002a430


	//   ....[116]....
        /*0a54*/ 	.word	0x0002a5c0


	//   ....[117]....
        /*0a58*/ 	.word	0x0002a620


	//   ....[118]....
        /*0a5c*/ 	.word	0x0002a680


	//   ....[119]....
        /*0a60*/ 	.word	0x0002a6e0


	//   ....[120]....
        /*0a64*/ 	.word	0x0002a780


	//   ....[121]....
        /*0a68*/ 	.word	0x0002a870


	//   ....[122]....
        /*0a6c*/ 	.word	0x0002a9a0


	//   ....[123]....
        /*0a70*/ 	.word	0x0002aa40


	//   ....[124]....
        /*0a74*/ 	.word	0x0002ab10


	//   ....[125]....
        /*0a78*/ 	.word	0x0002abb0


	//   ....[126]....
        /*0a7c*/ 	.word	0x0002ac80


	//   ....[127]....
        /*0a80*/ 	.word	0x0002ad20


	//   ....[128]....
        /*0a84*/ 	.word	0x0002adf0


	//   ....[129]....
        /*0a88*/ 	.word	0x0002ae90


	//   ....[130]....
        /*0a8c*/ 	.word	0x0002af40


	//   ....[131]....
        /*0a90*/ 	.word	0x0002afe0


	//   ....[132]....
        /*0a94*/ 	.word	0x0002b280


	//   ....[133]....
        /*0a98*/ 	.word	0x0002b330


	//   ....[134]....
        /*0a9c*/ 	.word	0x0002b430


	//   ....[135]....
        /*0aa0*/ 	.word	0x0002b520


	//   ....[136]....
        /*0aa4*/ 	.word	0x0002b5e0


	//   ....[137]....
        /*0aa8*/ 	.word	0x0002b6a0


	//   ....[138]....
        /*0aac*/ 	.word	0x0002b760


	//   ....[139]....
        /*0ab0*/ 	.word	0x0002b820


	//   ....[140]....
        /*0ab4*/ 	.word	0x0002b8e0


	//   ....[141]....
        /*0ab8*/ 	.word	0x0002b9a0


	//   ....[142]....
        /*0abc*/ 	.word	0x0002ba60


	//   ....[143]....
        /*0ac0*/ 	.word	0x0002bb10


	//   ....[144]....
        /*0ac4*/ 	.word	0x0002bc10


	//   ....[145]....
        /*0ac8*/ 	.word	0x0002bc60


	//   ....[146]....
        /*0acc*/ 	.word	0x0002bcc0


	//   ....[147]....
        /*0ad0*/ 	.word	0x0002bda0


	//   ....[148]....
        /*0ad4*/ 	.word	0x0002c0d0


	//   ....[149]....
        /*0ad8*/ 	.word	0x0002c170


	//   ....[150]....
        /*0adc*/ 	.word	0x0002c290


	//   ....[151]....
        /*0ae0*/ 	.word	0x0002c300


	//   ....[152]....
        /*0ae4*/ 	.word	0x0002c380


	//   ....[153]....
        /*0ae8*/ 	.word	0x0002c400


	//   ....[154]....
        /*0aec*/ 	.word	0x0002c480


	//   ....[155]....
        /*0af0*/ 	.word	0x0002c510


	//   ....[156]....
        /*0af4*/ 	.word	0x0002c5b0


	//   ....[157]....
        /*0af8*/ 	.word	0x0002c650


	//   ....[158]....
        /*0afc*/ 	.word	0x0002c6c0


	//   ....[159]....
        /*0b00*/ 	.word	0x0002c730


	//   ....[160]....
        /*0b04*/ 	.word	0x0002c7a0


	//   ....[161]....
        /*0b08*/ 	.word	0x0002c820


	//   ....[162]....
        /*0b0c*/ 	.word	0x0002c8a0


	//   ....[163]....
        /*0b10*/ 	.word	0x0002c940


	//   ....[164]....
        /*0b14*/ 	.word	0x0002c9d0


	//   ....[165]....
        /*0b18*/ 	.word	0x0002cb00


	//   ....[166]....
        /*0b1c*/ 	.word	0x0002f1b0


	//   ....[167]....
        /*0b20*/ 	.word	0x0002f930


	//   ....[168]....
        /*0b24*/ 	.word	0x00030c00


	//   ....[169]....
        /*0b28*/ 	.word	0x00030c50


	//   ....[170]....
        /*0b2c*/ 	.word	0x00030cb0


	//   ....[171]....
        /*0b30*/ 	.word	0x00030cd0


	//----- nvinfo : EIATTR_REG_RECONFIG
	.align		4
.L_441:
        /*0b34*/ 	.byte	0x01, 0x54
	.zero		2


	//----- nvinfo : EIATTR_SYSCALL_OFFSETS
	.align		4
        /*0b38*/ 	.byte	0x04, 0x46
        /*0b3a*/ 	.short	(.L_443 - .L_442)


	//   ....[0]....
.L_442:
        /*0b3c*/ 	.word	0x000026c0


	//   ....[1]....
        /*0b40*/ 	.word	0x000246b0


	//   ....[2]....
        /*0b44*/ 	.word	0x00024800


	//   ....[3]....
        /*0b48*/ 	.word	0x000248f0


	//   ....[4]....
        /*0b4c*/ 	.word	0x000251a0


	//   ....[5]....
        /*0b50*/ 	.word	0x00025df0


	//----- nvinfo : EIATTR_MBARRIER_INSTR_OFFSETS
	.align		4
.L_443:
        /*0b54*/ 	.byte	0x04, 0x39
        /*0b56*/ 	.short	(.L_445 - .L_444)


	//   ....[0]....
.L_444:
        /*0b58*/ 	.word	0x000002c0
        /*0b5c*/ 	.word	0x000000ff
        /*0b60*/ 	.word	0x00032400
        /*0b64*/ 	.short	0x0100
        /*0b66*/ 	.byte	0x08
	.zero		1


	//   ....[1]....
        /*0b68*/ 	.word	0x000002d0
        /*0b6c*/ 	.word	0x000000ff
        /*0b70*/ 	.word	0x00032410
        /*0b74*/ 	.short	0x0100
        /*0b76*/ 	.byte	0x08
	.zero		1


	//   ....[2]....
        /*0b78*/ 	.word	0x000002e0
        /*0b7c*/ 	.word	0x000000ff
        /*0b80*/ 	.word	0x00032420
        /*0b84*/ 	.short	0x0100
        /*0b86*/ 	.byte	0x08
	.zero		1


	//   ....[3]....
        /*0b88*/ 	.word	0x000003d0
        /*0b8c*/ 	.word	0x000000ff
        /*0b90*/ 	.word	0x00032430
        /*0b94*/ 	.short	0x0100
        /*0b96*/ 	.byte	0x08
	.zero		1


	//   ....[4]....
        /*0b98*/ 	.word	0x000003e0
        /*0b9c*/ 	.word	0x000000ff
        /*0ba0*/ 	.word	0x00032440
        /*0ba4*/ 	.short	0x0100
        /*0ba6*/ 	.byte	0x08
	.zero		1


	//   ....[5]....
        /*0ba8*/ 	.word	0x000003f0
        /*0bac*/ 	.word	0x000000ff
        /*0bb0*/ 	.word	0x00032438
        /*0bb4*/ 	.short	0x0100
        /*0bb6*/ 	.byte	0x08
	.zero		1


	//   ....[6]....
        /*0bb8*/ 	.word	0x00000400
        /*0bbc*/ 	.word	0x000000ff
        /*0bc0*/ 	.word	0x00032448
        /*0bc4*/ 	.short	0x0100
        /*0bc6*/ 	.byte	0x08
	.zero		1


	//   ....[7]....
        /*0bc8*/ 	.word	0x00000530
        /*0bcc*/ 	.word	0x000000ff
        /*0bd0*/ 	.word	0x00032450
        /*0bd4*/ 	.short	0x0100
        /*0bd6*/ 	.byte	0x08
	.zero		1


	//   ....[8]....
        /*0bd8*/ 	.word	0x00000540
        /*0bdc*/ 	.word	0x000000ff
        /*0be0*/ 	.word	0x00032460
        /*0be4*/ 	.short	0x0100
        /*0be6*/ 	.byte	0x08
	.zero		1


	//   ....[9]....
        /*0be8*/ 	.word	0x00000550
        /*0bec*/ 	.word	0x000000ff
        /*0bf0*/ 	.word	0x00032458
        /*0bf4*/ 	.short	0x0100
        /*0bf6*/ 	.byte	0x08
	.zero		1


	//   ....[10]....
        /*0bf8*/ 	.word	0x00000560
        /*0bfc*/ 	.word	0x000000ff
        /*0c00*/ 	.word	0x00032468
        /*0c04*/ 	.short	0x0100
        /*0c06*/ 	.byte	0x08
	.zero		1


	//   ....[11]....
        /*0c08*/ 	.word	0x00000650
        /*0c0c*/ 	.word	0x000000ff
        /*0c10*/ 	.word	0x00032470
        /*0c14*/ 	.short	0x0100
        /*0c16*/ 	.byte	0x06
	.zero		1


	//   ....[12]....
        /*0c18*/ 	.word	0x00000660
        /*0c1c*/ 	.word	0x000000ff
        /*0c20*/ 	.word	0x00032480
        /*0c24*/ 	.short	0x0100
        /*0c26*/ 	.byte	0x06
	.zero		1


	//   ....[13]....
        /*0c28*/ 	.word	0x00000670
        /*0c2c*/ 	.word	0x000000ff
        /*0c30*/ 	.word	0x00032478
        /*0c34*/ 	.short	0x0100
        /*0c36*/ 	.byte	0x06
	.zero		1


	//   ....[14]....
        /*0c38*/ 	.word	0x00000680
        /*0c3c*/ 	.word	0x000000ff
        /*0c40*/ 	.word	0x00032488
        /*0c44*/ 	.short	0x0100
        /*0c46*/ 	.byte	0x06
	.zero		1


	//   ....[15]....
        /*0c48*/ 	.word	0x000007b0
        /*0c4c*/ 	.word	0x000000ff
        /*0c50*/ 	.word	0x00032490
        /*0c54*/ 	.short	0x0100
        /*0c56*/ 	.byte	0x08
	.zero		1


	//   ....[16]....
        /*0c58*/ 	.word	0x000007c0
        /*0c5c*/ 	.word	0x000000ff
        /*0c60*/ 	.word	0x000324a0
        /*0c64*/ 	.short	0x0100
        /*0c66*/ 	.byte	0x08
	.zero		1


	//   ....[17]....
        /*0c68*/ 	.word	0x000007d0
        /*0c6c*/ 	.word	0x000000ff
        /*0c70*/ 	.word	0x00032498
        /*0c74*/ 	.short	0x0100
        /*0c76*/ 	.byte	0x08
	.zero		1


	//   ....[18]....
        /*0c78*/ 	.word	0x000007e0
        /*0c7c*/ 	.word	0x000000ff
        /*0c80*/ 	.word	0x000324a8
        /*0c84*/ 	.short	0x0100
        /*0c86*/ 	.byte	0x08
	.zero		1


	//   ....[19]....
        /*0c88*/ 	.word	0x00000910
        /*0c8c*/ 	.word	0x000000ff
        /*0c90*/ 	.word	0x000324b0
        /*0c94*/ 	.short	0x0100
        /*0c96*/ 	.byte	0x08
	.zero		1


	//   ....[20]....
        /*0c98*/ 	.word	0x00000920
        /*0c9c*/ 	.word	0x000000ff
        /*0ca0*/ 	.word	0x000324c0
        /*0ca4*/ 	.short	0x0100
        /*0ca6*/ 	.byte	0x08
	.zero		1


	//   ....[21]....
        /*0ca8*/ 	.word	0x00000930
        /*0cac*/ 	.word	0x000000ff
        /*0cb0*/ 	.word	0x000324b8
        /*0cb4*/ 	.short	0x0100
        /*0cb6*/ 	.byte	0x08
	.zero		1


	//   ....[22]....
        /*0cb8*/ 	.word	0x00000940
        /*0cbc*/ 	.word	0x000000ff
        /*0cc0*/ 	.word	0x000324c8
        /*0cc4*/ 	.short	0x0100
        /*0cc6*/ 	.byte	0x08
	.zero		1


	//   ....[23]....
        /*0cc8*/ 	.word	0x00002940
        /*0ccc*/ 	.word	0x000000ff
        /*0cd0*/ 	.word	0x00032400
        /*0cd4*/ 	.short	0x010a
        /*0cd6*/ 	.byte	0x2e
	.zero		1


	//   ....[24]....
        /*0cd8*/ 	.word	0x00002d70
        /*0cdc*/ 	.word	0x00000014
        /*0ce0*/ 	.word	0x00000000
        /*0ce4*/ 	.short	0x010a
        /*0ce6*/ 	.byte	0x3f
	.zero		1


	//   ....[25]....
        /*0ce8*/ 	.word	0x00002dd0
        /*0cec*/ 	.word	0x00000014
        /*0cf0*/ 	.word	0x00000000
        /*0cf4*/ 	.short	0x010a
        /*0cf6*/ 	.byte	0x3f
	.zero		1


	//   ....[26]....
        /*0cf8*/ 	.word	0x00003180
        /*0cfc*/ 	.word	0x000000ff
        /*0d00*/ 	.word	0x00032410
        /*0d04*/ 	.short	0x010a
        /*0d06*/ 	.byte	0x2e
	.zero		1


	//   ....[27]....
        /*0d08*/ 	.word	0x00003280
        /*0d0c*/ 	.word	0x00000008
        /*0d10*/ 	.word	0x00000000
        /*0d14*/ 	.short	0x010a
        /*0d16*/ 	.byte	0x3f
	.zero		1


	//   ....[28]....
        /*0d18*/ 	.word	0x000032e0
        /*0d1c*/ 	.word	0x00000008
        /*0d20*/ 	.word	0x00000000
        /*0d24*/ 	.short	0x010a
        /*0d26*/ 	.byte	0x3f
	.zero		1


	//   ....[29]....
        /*0d28*/ 	.word	0x00003fd0
        /*0d2c*/ 	.word	0x00000008
        /*0d30*/ 	.word	0x00000000
        /*0d34*/ 	.short	0x0101
        /*0d36*/ 	.byte	0x3f
	.zero		1


	//   ....[30]....
        /*0d38*/ 	.word	0x00009880
        /*0d3c*/ 	.word	0x0000000b
        /*0d40*/ 	.word	0x00000000
        /*0d44*/ 	.short	0x0101
        /*0d46*/ 	.byte	0x3f
	.zero		1


	//   ....[31]....
        /*0d48*/ 	.word	0x00009fb0
        /*0d4c*/ 	.word	0x00000003
        /*0d50*/ 	.word	0x00000000
        /*0d54*/ 	.short	0x010a
        /*0d56*/ 	.byte	0x3f
	.zero		1


	//   ....[32]....
        /*0d58*/ 	.word	0x0000a0b0
        /*0d5c*/ 	.word	0x00000000
        /*0d60*/ 	.word	0x00000000
        /*0d64*/ 	.short	0x010a
        /*0d66*/ 	.byte	0x3f
	.zero		1


	//   ....[33]....
        /*0d68*/ 	.word	0x0000a4e0
        /*0d6c*/ 	.word	0x00000003
        /*0d70*/ 	.word	0x00000000
        /*0d74*/ 	.short	0x010a
        /*0d76*/ 	.byte	0x3f
	.zero		1


	//   ....[34]....
        /*0d78*/ 	.word	0x0000a590
        /*0d7c*/ 	.word	0x00000004
        /*0d80*/ 	.word	0x00000000
        /*0d84*/ 	.short	0x010a
        /*0d86*/ 	.byte	0x3f
	.zero		1


	//   ....[35]....
        /*0d88*/ 	.word	0x0000b250
        /*0d8c*/ 	.word	0x00000003
        /*0d90*/ 	.word	0x00000000
        /*0d94*/ 	.short	0x0101
        /*0d96*/ 	.byte	0x3f
	.zero		1


	//   ....[36]....
        /*0d98*/ 	.word	0x00013b70
        /*0d9c*/ 	.word	0x00000000
        /*0da0*/ 	.word	0x00000000
        /*0da4*/ 	.short	0x0101
        /*0da6*/ 	.byte	0x3f
	.zero		1


	//   ....[37]....
        /*0da8*/ 	.word	0x00013d70
        /*0dac*/ 	.word	0x00000005
        /*0db0*/ 	.word	0x00000000
        /*0db4*/ 	.short	0x010a
        /*0db6*/ 	.byte	0x3f
	.zero		1


	//   ....[38]....
        /*0db8*/ 	.word	0x00013e70
        /*0dbc*/ 	.word	0x00000000
        /*0dc0*/ 	.word	0x00000000
        /*0dc4*/ 	.short	0x010a
        /*0dc6*/ 	.byte	0x3f
	.zero		1


	//   ....[39]....
        /*0dc8*/ 	.word	0x000142a0
        /*0dcc*/ 	.word	0x00000005
        /*0dd0*/ 	.word	0x00000000
        /*0dd4*/ 	.short	0x010a
        /*0dd6*/ 	.byte	0x3f
	.zero		1


	//   ....[40]....
        /*0dd8*/ 	.word	0x00014350
        /*0ddc*/ 	.word	0x00000004
        /*0de0*/ 	.word	0x00000000
        /*0de4*/ 	.short	0x010a
        /*0de6*/ 	.byte	0x3f
	.zero		1


	//   ....[41]....
        /*0de8*/ 	.word	0x00015010
        /*0dec*/ 	.word	0x00000004
        /*0df0*/ 	.word	0x00000000
        /*0df4*/ 	.short	0x0101
        /*0df6*/ 	.byte	0x3f
	.zero		1


	//   ....[42]....
        /*0df8*/ 	.word	0x0001edb0
        /*0dfc*/ 	.word	0x00000000
        /*0e00*/ 	.word	0x00000000
        /*0e04*/ 	.short	0x0101
        /*0e06*/ 	.byte	0x3f
	.zero		1


	//   ....[43]....
        /*0e08*/ 	.word	0x00021b10
        /*0e0c*/ 	.word	0x000000ff
        /*0e10*/ 	.word	0x00000000
        /*0e14*/ 	.short	0x0101
        /*0e16*/ 	.byte	0x04
	.zero		1


	//   ....[44]....
        /*0e18*/ 	.word	0x00024d00
        /*0e1c*/ 	.word	0x00000000
        /*0e20*/ 	.word	0x00032440
        /*0e24*/ 	.short	0x010a
        /*0e26*/ 	.byte	0x3f
	.zero		1


	//   ....[45]....
        /*0e28*/ 	.word	0x00025b90
        /*0e2c*/ 	.word	0x00000008
        /*0e30*/ 	.word	0x00032400
        /*0e34*/ 	.short	0x0107
        /*0e36*/ 	.byte	0x3f
	.zero		1


	//   ....[46]....
        /*0e38*/ 	.word	0x00025c30
        /*0e3c*/ 	.word	0x00000002
        /*0e40*/ 	.word	0x00032400
        /*0e44*/ 	.short	0x0101
        /*0e46*/ 	.byte	0x3f
	.zero		1


	//   ....[47]....
        /*0e48*/ 	.word	0x00026780
        /*0e4c*/ 	.word	0x00000008
        /*0e50*/ 	.word	0x00032410
        /*0e54*/ 	.short	0x0107
        /*0e56*/ 	.byte	0x3f
	.zero		1


	//   ....[48]....
        /*0e58*/ 	.word	0x00026880
        /*0e5c*/ 	.word	0x00000002
        /*0e60*/ 	.word	0x00032410
        /*0e64*/ 	.short	0x0101
        /*0e66*/ 	.byte	0x3f
	.zero		1


	//   ....[49]....
        /*0e68*/ 	.word	0x000268a0
        /*0e6c*/ 	.word	0x00000002
        /*0e70*/ 	.word	0x00032420
        /*0e74*/ 	.short	0x010a
        /*0e76*/ 	.byte	0x3f
	.zero		1


	//   ....[50]....
        /*0e78*/ 	.word	0x000269b0
        /*0e7c*/ 	.word	0x00000002
        /*0e80*/ 	.word	0x00032460
        /*0e84*/ 	.short	0x010a
        /*0e86*/ 	.byte	0x3f
	.zero		1


	//   ....[51]....
        /*0e88*/ 	.word	0x00027270
        /*0e8c*/ 	.word	0x00000003
        /*0e90*/ 	.word	0x00032440
        /*0e94*/ 	.short	0x010a
        /*0e96*/ 	.byte	0x3f
	.zero		1


	//   ....[52]....
        /*0e98*/ 	.word	0x000274c0
        /*0e9c*/ 	.word	0x00000003
        /*0ea0*/ 	.word	0x00032460
        /*0ea4*/ 	.short	0x010a
        /*0ea6*/ 	.byte	0x3f
	.zero		1


	//   ....[53]....
        /*0ea8*/ 	.word	0x00027d20
        /*0eac*/ 	.word	0x00000002
        /*0eb0*/ 	.word	0x00032440
        /*0eb4*/ 	.short	0x010a
        /*0eb6*/ 	.byte	0x3f
	.zero		1


	//   ....[54]....
        /*0eb8*/ 	.word	0x00027f60
        /*0ebc*/ 	.word	0x00000002
        /*0ec0*/ 	.word	0x00032460
        /*0ec4*/ 	.short	0x010a
        /*0ec6*/ 	.byte	0x3f
	.zero		1


	//   ....[55]....
        /*0ec8*/ 	.word	0x00028730
        /*0ecc*/ 	.word	0x00000003
        /*0ed0*/ 	.word	0x00032440
        /*0ed4*/ 	.short	0x010a
        /*0ed6*/ 	.byte	0x3f
	.zero		1


	//   ....[56]....
        /*0ed8*/ 	.word	0x00028980
        /*0edc*/ 	.word	0x00000003
        /*0ee0*/ 	.word	0x00032460
        /*0ee4*/ 	.short	0x010a
        /*0ee6*/ 	.byte	0x3f
	.zero		1


	//   ....[57]....
        /*0ee8*/ 	.word	0x00029dd0
        /*0eec*/ 	.word	0x00000000
        /*0ef0*/ 	.word	0x00032420
        /*0ef4*/ 	.short	0x010a
        /*0ef6*/ 	.byte	0x3f
	.zero		1


	//   ....[58]....
        /*0ef8*/ 	.word	0x00029f90
        /*0efc*/ 	.word	0x00000006
        /*0f00*/ 	.word	0x00000000
        /*0f04*/ 	.short	0x010a
        /*0f06*/ 	.byte	0x3f
	.zero		1


	//   ....[59]....
        /*0f08*/ 	.word	0x0002a000
        /*0f0c*/ 	.word	0x00000007
        /*0f10*/ 	.word	0x00000000
        /*0f14*/ 	.short	0x010a
        /*0f16*/ 	.byte	0x3f
	.zero		1


	//   ....[60]....
        /*0f18*/ 	.word	0x0002a070
        /*0f1c*/ 	.word	0x00000004
        /*0f20*/ 	.word	0x00000000
        /*0f24*/ 	.short	0x010a
        /*0f26*/ 	.byte	0x3f
	.zero		1


	//   ....[61]....
        /*0f28*/ 	.word	0x0002a0a0
        /*0f2c*/ 	.word	0x00000003
        /*0f30*/ 	.word	0x00000000
        /*0f34*/ 	.short	0x010a
        /*0f36*/ 	.byte	0x3f
	.zero		1


	//   ....[62]....
        /*0f38*/ 	.word	0x0002a110
        /*0f3c*/ 	.word	0x00000009
        /*0f40*/ 	.word	0x00032400
        /*0f44*/ 	.short	0x010a
        /*0f46*/ 	.byte	0x3f
	.zero		1


	//   ....[63]....
        /*0f48*/ 	.word	0x0002a160
        /*0f4c*/ 	.word	0x00000014
        /*0f50*/ 	.word	0x00000000
        /*0f54*/ 	.short	0x010a
        /*0f56*/ 	.byte	0x3f
	.zero		1


	//   ....[64]....
        /*0f58*/ 	.word	0x0002a1c0
        /*0f5c*/ 	.word	0x00000009
        /*0f60*/ 	.word	0x00032410
        /*0f64*/ 	.short	0x010a
        /*0f66*/ 	.byte	0x3f
	.zero		1


	//   ....[65]....
        /*0f68*/ 	.word	0x0002a210
        /*0f6c*/ 	.word	0x00000008
        /*0f70*/ 	.word	0x00000000
        /*0f74*/ 	.short	0x010a
        /*0f76*/ 	.byte	0x3f
	.zero		1


	//   ....[66]....
        /*0f78*/ 	.word	0x0002a260
        /*0f7c*/ 	.word	0x00000000
        /*0f80*/ 	.word	0x00000000
        /*0f84*/ 	.short	0x010a
        /*0f86*/ 	.byte	0x3f
	.zero		1


	//   ....[67]....
        /*0f88*/ 	.word	0x0002a2b0
        /*0f8c*/ 	.word	0x00000004
        /*0f90*/ 	.word	0x00000000
        /*0f94*/ 	.short	0x010a
        /*0f96*/ 	.byte	0x3f
	.zero		1


	//   ....[68]....
        /*0f98*/ 	.word	0x0002a300
        /*0f9c*/ 	.word	0x00000000
        /*0fa0*/ 	.word	0x00000000
        /*0fa4*/ 	.short	0x010a
        /*0fa6*/ 	.byte	0x3f
	.zero		1


	//   ....[69]....
        /*0fa8*/ 	.word	0x0002a350
        /*0fac*/ 	.word	0x00000004
        /*0fb0*/ 	.word	0x00000000
        /*0fb4*/ 	.short	0x010a
        /*0fb6*/ 	.byte	0x3f
	.zero		1


	//   ....[70]....
        /*0fb8*/ 	.word	0x0002a4f0
        /*0fbc*/ 	.word	0x00000000
        /*0fc0*/ 	.word	0x00032440
        /*0fc4*/ 	.short	0x010a
        /*0fc6*/ 	.byte	0x3f
	.zero		1


	//   ....[71]....
        /*0fc8*/ 	.word	0x0002bdf0
        /*0fcc*/ 	.word	0x00000002
        /*0fd0*/ 	.word	0x00032420
        /*0fd4*/ 	.short	0x010a
        /*0fd6*/ 	.byte	0x3f
	.zero		1


	//   ....[72]....
        /*0fd8*/ 	.word	0x0002be40
        /*0fdc*/ 	.word	0x00000002
        /*0fe0*/ 	.word	0x00032460
        /*0fe4*/ 	.short	0x010a
        /*0fe6*/ 	.byte	0x3f
	.zero		1


	//   ....[73]....
        /*0fe8*/ 	.word	0x0002be90
        /*0fec*/ 	.word	0x00000003
        /*0ff0*/ 	.word	0x00032440
        /*0ff4*/ 	.short	0x010a
        /*0ff6*/ 	.byte	0x3f
	.zero		1


	//   ....[74]....
        /*0ff8*/ 	.word	0x0002bee0
        /*0ffc*/ 	.word	0x00000003
        /*1000*/ 	.word	0x00032460
        /*1004*/ 	.short	0x010a
        /*1006*/ 	.byte	0x3f
	.zero		1


	//   ....[75]....
        /*1008*/ 	.word	0x0002bf30
        /*100c*/ 	.word	0x00000002
        /*1010*/ 	.word	0x00032440
        /*1014*/ 	.short	0x010a
        /*1016*/ 	.byte	0x3f
	.zero		1


	//   ....[76]....
        /*1018*/ 	.word	0x0002bf80
        /*101c*/ 	.word	0x00000002
        /*1020*/ 	.word	0x00032460
        /*1024*/ 	.short	0x010a
        /*1026*/ 	.byte	0x3f
	.zero		1


	//   ....[77]....
        /*1028*/ 	.word	0x0002bfd0
        /*102c*/ 	.word	0x00000003
        /*1030*/ 	.word	0x00032440
        /*1034*/ 	.short	0x010a
        /*1036*/ 	.byte	0x3f
	.zero		1


	//   ....[78]....
        /*1038*/ 	.word	0x0002c020
        /*103c*/ 	.word	0x00000003
        /*1040*/ 	.word	0x00032460
        /*1044*/ 	.short	0x010a
        /*1046*/ 	.byte	0x3f
	.zero		1


	//   ....[79]....
        /*1048*/ 	.word	0x0002ca20
        /*104c*/ 	.word	0x00000000
        /*1050*/ 	.word	0x00032420
        /*1054*/ 	.short	0x010a
        /*1056*/ 	.byte	0x3f
	.zero		1


	//   ....[80]....
        /*1058*/ 	.word	0x0002cbc0
        /*105c*/ 	.word	0x00000006
        /*1060*/ 	.word	0x00000000
        /*1064*/ 	.short	0x010a
        /*1066*/ 	.byte	0x3f
	.zero		1


	//   ....[81]....
        /*1068*/ 	.word	0x0002cc10
        /*106c*/ 	.word	0x00000007
        /*1070*/ 	.word	0x00000000
        /*1074*/ 	.short	0x010a
        /*1076*/ 	.byte	0x3f
	.zero		1


	//   ....[82]....
        /*1078*/ 	.word	0x0002cc60
        /*107c*/ 	.word	0x00000004
        /*1080*/ 	.word	0x00000000
        /*1084*/ 	.short	0x010a
        /*1086*/ 	.byte	0x3f
	.zero		1


	//   ....[83]....
        /*1088*/ 	.word	0x0002d000
        /*108c*/ 	.word	0x0000000c
        /*1090*/ 	.word	0x00000000
        /*1094*/ 	.short	0x010a
        /*1096*/ 	.byte	0x3f
	.zero		1


	//   ....[84]....
        /*1098*/ 	.word	0x0002d140
        /*109c*/ 	.word	0x00000002
        /*10a0*/ 	.word	0x00000000
        /*10a4*/ 	.short	0x010a
        /*10a6*/ 	.byte	0x3f
	.zero		1


	//   ....[85]....
        /*10a8*/ 	.word	0x0002d7a0
        /*10ac*/ 	.word	0x0000000b
        /*10b0*/ 	.word	0x00000000
        /*10b4*/ 	.short	0x010a
        /*10b6*/ 	.byte	0x3f
	.zero		1


	//   ....[86]....
        /*10b8*/ 	.word	0x0002d8e0
        /*10bc*/ 	.word	0x00000008
        /*10c0*/ 	.word	0x00000000
        /*10c4*/ 	.short	0x010a
        /*10c6*/ 	.byte	0x3f
	.zero		1


	//   ....[87]....
        /*10c8*/ 	.word	0x0002eb30
        /*10cc*/ 	.word	0x00000002
        /*10d0*/ 	.word	0x00000000
        /*10d4*/ 	.short	0x0101
        /*10d6*/ 	.byte	0x3f
	.zero		1


	//   ....[88]....
        /*10d8*/ 	.word	0x00048910
        /*10dc*/ 	.word	0x00000004
        /*10e0*/ 	.word	0x00000000
        /*10e4*/ 	.short	0x0101
        /*10e6*/ 	.byte	0x3f
	.zero		1


	//   ....[89]....
        /*10e8*/ 	.word	0x00048940
        /*10ec*/ 	.word	0x00000002
        /*10f0*/ 	.word	0x00000000
        /*10f4*/ 	.short	0x010a
        /*10f6*/ 	.byte	0x3f
	.zero		1


	//   ....[90]....
        /*10f8*/ 	.word	0x00048990
        /*10fc*/ 	.word	0x00000008
        /*1100*/ 	.word	0x00000000
        /*1104*/ 	.short	0x010a
        /*1106*/ 	.byte	0x3f
	.zero		1


	//----- nvinfo : EIATTR_NUM_MBARRIERS
	.align		4
.L_445:
        /*1108*/ 	.byte	0x03, 0x38
        /*110a*/ 	.short	0x0017


	//----- nvinfo : EIATTR_EXIT_INSTR_OFFSETS
	.align		4
        /*110c*/ 	.byte	0x04, 0x1c
        /*110e*/ 	.short	(.L_447 - .L_446)


	//   ....[0]....
.L_446:
        /*1110*/ 	.word	0x00000b70


	//   ....[1]....
        /*1114*/ 	.word	0x00022e50


	//   ....[2]....
        /*1118*/ 	.word	0x0002a0f0


	//----- nvinfo : EIATTR_MAX_THREADS
	.align		4
.L_447:
        /*111c*/ 	.byte	0x04, 0x05
        /*111e*/ 	.short	(.L_449 - .L_448)
.L_448:
        /*1120*/ 	.word	0x00000180
        /*1124*/ 	.word	0x00000001
        /*1128*/ 	.word	0x00000001


	//----- nvinfo : EIATTR_CRS_STACK_SIZE
	.align		4
.L_449:
        /*112c*/ 	.byte	0x04, 0x1e
        /*112e*/ 	.short	(.L_451 - .L_450)
.L_450:
        /*1130*/ 	.word	0x00000000


	//----- nvinfo : EIATTR_CBANK_PARAM_SIZE
	.align		4
.L_451:
        /*1134*/ 	.byte	0x03, 0x19
        /*1136*/ 	.short	0x0bf0


	//----- nvinfo : EIATTR_PARAM_CBANK
	.align		4
        /*1138*/ 	.byte	0x04, 0x0a
        /*113a*/ 	.short	(.L_453 - .L_452)
	.align		4
.L_452:
        /*113c*/ 	.word	index@(.nv.constant0._ZN7cutlass13device_kernelIN5flash11enable_sm90INS1_16FlashAttnFwdSm90INS1_25CollectiveMainloopFwdSm90ILi2EN4cute5tupleIJNS5_1CILi1EEES8_S8_EEENS6_IJNS7_ILi128EEENS7_ILi96EEENS7_ILi64EEEEEELi256ENS_10bfloat16_tEfNS_4arch4Sm90ELb0ELb1ELb1ELb1ELb0ELb0ELb1ELb1ELb0ELb1ELb0ELb0EEENS1_21CollectiveEpilogueFwdINS6_IJSA_NS7_ILi256EEESB_EEES9_SE_SG_Li256ELb1ELb1ELb0ELb0EEENS1_36VarlenDynamicPersistentTileSchedulerILi128ELi96ELi256ELi128ELb0ELb1ELb1ELb1ELb0ELb1EEEEEEEEEvNT_6ParamsE)
        /*1140*/ 	.short	0x0210
        /*1142*/ 	.short	0x0bf0


	//----- nvinfo : EIATTR_SW_WAR
	.align		4
.L_453:
        /*1144*/ 	.byte	0x04, 0x36
        /*1146*/ 	.short	(.L_455 - .L_454)
.L_454:
        /*1148*/ 	.word	0x00000008
.L_455:


//--------------------- .nv.info._ZN7cutlass13device_kernelIN5flash11enable_sm90INS1_16FlashAttnFwdSm90INS1_25CollectiveMainloopFwdSm90ILi2EN4cute5tupleIJNS5_1CILi1EEES8_S8_EEENS6_IJNS7_ILi128EEENS7_ILi96EEENS7_ILi64EEEEEELi256ENS_10bfloat16_tEfNS_4arch4Sm90ELb0ELb1ELb1ELb1ELb0ELb1ELb1ELb1ELb0ELb1ELb0ELb0EEENS1_21CollectiveEpilogueFwdINS6_IJSA_NS7_ILi256EEESB_EEES9_SE_SG_Li256ELb1ELb1ELb0ELb0EEENS1_36VarlenDynamicPersistentTileSchedulerILi128ELi96ELi256ELi128ELb0ELb1ELb1ELb1ELb0ELb1EEEEEEEEEvNT_6ParamsE --------------------------
	.section	.nv.info._ZN7cutlass13device_kernelIN5flash11enable_sm90INS1_16FlashAttnFwdSm90INS1_25CollectiveMainloopFwdSm90ILi2EN4cute5tupleIJNS5_1CILi1EEES8_S8_EEENS6_IJNS7_ILi128EEENS7_ILi96EEENS7_ILi64EEEEEELi256ENS_10bfloat16_tEfNS_4arch4Sm90ELb0ELb1ELb1ELb1ELb0ELb1ELb1ELb1ELb0ELb1ELb0ELb0EEENS1_21CollectiveEpilogueFwdINS6_IJSA_NS7_ILi256EEESB_EEES9_SE_SG_Li256ELb1ELb1ELb0ELb0EEENS1_36VarlenDynamicPersistentTileSchedulerILi128ELi96ELi256ELi128ELb0ELb1ELb1ELb1ELb0ELb1EEEEEEEEEvNT_6ParamsE,"",@"SHT_CUDA_INFO"
	.sectionflags	@""
	.align	4


	//----- nvinfo : EIATTR_CUDA_API_VERSION
	.align		4
        /*0000*/ 	.byte	0x04, 0x37
        /*0002*/ 	.short	(.L_457 - .L_456)
.L_456:
        /*0004*/ 	.word	0x00000082


	//----- nvinfo : EIATTR_KPARAM_INFO
	.align		4
.L_457:
        /*0008*/ 	.byte	0x04, 0x17
        /*000a*/ 	.short	(.L_459 - .L_458)
.L_458:
        /*000c*/ 	.word	0x00000000
        /*0010*/ 	.short	0x0000
        /*0012*/ 	.short	0x0070
        /*0014*/ 	.byte	0x00, 0xf0, 0x01, 0x2e


	//----- nvinfo : EIATTR_SPARSE_MMA_MASK
	.align		4
.L_459:
        /*0018*/ 	.byte	0x03, 0x50
        /*001a*/ 	.short	0x0000


	//----- nvinfo : EIATTR_MAXREG_COUNT
	.align		4
        /*001c*/ 	.byte	0x03, 0x1b
        /*001e*/ 	.short	0x00a8


	//----- nvinfo : EIATTR_NUM_BARRIERS
	.align		4
        /*0020*/ 	.byte	0x02, 0x4c
        /*0022*/ 	.byte	0x10
	.zero		1


	//----- nvinfo : EIATTR_EXTERNS
	.align		4
        /*0024*/ 	.byte	0x04, 0x0f
        /*0026*/ 	.short	(.L_461 - .L_460)


	//   ....[0]....
	.align		4
.L_460:
        /*0028*/ 	.word	index@(__assertfail)


	//----- nvinfo : EIATTR_ANNOTATIONS
	.align		4
.L_461:
        /*002c*/ 	.byte	0x04, 0x55
        /*002e*/ 	.short	(.L_463 - .L_462)


	//   ....[0]....
.L_462:
        /* <DEDUP_REMOVED lines=100> */


	//----- nvinfo : EIATTR_MERCURY_ISA_VERSION
	.align		4
.L_463:
        /*0660*/ 	.byte	0x03, 0x5f
        /*0662*/ 	.short	0x0101


	//----- nvinfo : EIATTR_UNUSED_LOAD_BYTE_OFFSET
	.align		4
        /*0664*/ 	.byte	0x04, 0x44
        /*0666*/ 	.short	(.L_465 - .L_464)


	//   ....[0]....
.L_464:
        /*0668*/ 	.word	0x00000be0
        /*066c*/ 	.word	0x0000fff0


	//   ....[1]....
        /*0670*/ 	.word	0x0002bee0
        /*0674*/ 	.word	0x0000fff0


	//----- nvinfo : EIATTR_INT_WARP_WIDE_INSTR_OFFSETS
	.align		4
.L_465:
        /*0678*/ 	.byte	0x04, 0x31
        /*067a*/ 	.short	(.L_467 - .L_466)


	//   ....[0]....
.L_466:
        /*067c*/ 	.word	0x000001e0


	//   ....[1]....
        /*0680*/ 	.word	0x00000220


	//   ....[2]....
        /*0684*/ 	.word	0x00000290


	//   ....[3]....
        /*0688*/ 	.word	0x000002a0


	//   ....[4]....
        /*068c*/ 	.word	0x00031d60


	//   ....[5]....
        /*0690*/ 	.word	0x00031df0


	//   ....[6]....
        /*0694*/ 	.word	0x000369b0


	//   ....[7]....
        /*0698*/ 	.word	0x00036a40


	//----- nvinfo : EIATTR_COOP_GROUP_MASK_REGIDS
	.align		4
.L_467:
        /*069c*/ 	.byte	0x04, 0x29
        /*069e*/ 	.short	(.L_469 - .L_468)


	//   ....[0]....
.L_468:
        /*06a0*/ 	.word	0xffffffff


	//   ....[1]....
        /*06a4*/ 	.word	0xffffffff


	//   ....[2]....
        /*06a8*/ 	.word	0xffffffff


	//   ....[3]....
        /*06ac*/ 	.word	0xffffffff


	//   ....[4]....
        /*06b0*/ 	.word	0xffffffff


	//   ....[5]....
        /*06b4*/ 	.word	0xffffffff


	//   ....[6]....
        /*06b8*/ 	.word	0xffffffff


	//   ....[7]....
        /*06bc*/ 	.word	0xffffffff


	//   ....[8]....
        /*06c0*/ 	.word	0xffffffff


	//   ....[9]....
        /*06c4*/ 	.word	0xffffffff


	//   ....[10]....
        /*06c8*/ 	.word	0xffffffff


	//   ....[11]....
        /*06cc*/ 	.word	0xffffffff


	//   ....[12]....
        /*06d0*/ 	.word	0xffffffff


	//   ....[13]....
        /*06d4*/ 	.word	0xffffffff


	//   ....[14]....
        /*06d8*/ 	.word	0xffffffff


	//   ....[15]....
        /*06dc*/ 	.word	0xffffffff


	//   ....[16]....
        /*06e0*/ 	.word	0xffffffff


	//   ....[17]....
        /*06e4*/ 	.word	0xffffffff


	//   ....[18]....
        /*06e8*/ 	.word	0xffffffff


	//   ....[19]....
        /*06ec*/ 	.word	0xffffffff


	//   ....[20]....
        /*06f0*/ 	.word	0xffffffff


	//   ....[21]....
        /*06f4*/ 	.word	0xffffffff


	//   ....[22]....
        /*06f8*/ 	.word	0xffffffff


	//   ....[23]....
        /*06fc*/ 	.word	0xffffffff


	//   ....[24]....
        /*0700*/ 	.word	0xffffffff


	//   ....[25]....
        /*0704*/ 	.word	0xffffffff


	//   ....[26]....
        /*0708*/ 	.word	0xffffffff


	//   ....[27]....
        /*070c*/ 	.word	0xffffffff


	//   ....[28]....
        /*0710*/ 	.word	0xffffffff


	//   ....[29]....
        /*0714*/ 	.word	0xffffffff


	//   ....[30]....
        /*0718*/ 	.word	0xffffffff


	//   ....[31]....
        /*071c*/ 	.word	0xffffffff


	//   ....[32]....
        /*0720*/ 	.word	0xffffffff


	//   ....[33]....
        /*0724*/ 	.word	0xffffffff


	//   ....[34]....
        /*0728*/ 	.word	0xffffffff


	//   ....[35]....
        /*072c*/ 	.word	0xffffffff


	//   ....[36]....
        /*0730*/ 	.word	0xffffffff


	//   ....[37]....
        /*0734*/ 	.word	0xffffffff


	//   ....[38]....
        /*0738*/ 	.word	0xffffffff


	//   ....[39]....
        /*073c*/ 	.word	0xffffffff


	//   ....[40]....
        /*0740*/ 	.word	0xffffffff


	//   ....[41]....
        /*0744*/ 	.word	0xffffffff


	//   ....[42]....
        /*0748*/ 	.word	0xffffffff


	//   ....[43]....
        /*074c*/ 	.word	0xffffffff


	//   ....[44]....
        /*0750*/ 	.word	0xffffffff


	//   ....[45]....
        /*0754*/ 	.word	0xffffffff


	//   ....[46]....
        /*0758*/ 	.word	0xffffffff


	//   ....[47]....
        /*075c*/ 	.word	0xffffffff


	//   ....[48]....
        /*0760*/ 	.word	0xffffffff


	//   ....[49]....
        /*0764*/ 	.word	0xffffffff


	//   ....[50]....
        /*0768*/ 	.word	0xffffffff


	//   ....[51]....
        /*076c*/ 	.word	0xffffffff


	//   ....[52]....
        /*0770*/ 	.word	0xffffffff


	//   ....[53]....
        /*0774*/ 	.word	0xffffffff


	//   ....[54]....
        /*0778*/ 	.word	0xffffffff


	//   ....[55]....
        /*077c*/ 	.word	0xffffffff


	//   ....[56]....
        /*0780*/ 	.word	0xffffffff


	//   ....[57]....
        /*0784*/ 	.word	0xffffffff


	//   ....[58]....
        /*0788*/ 	.word	0xffffffff


	//   ....[59]....
        /*078c*/ 	.word	0xffffffff


	//   ....[60]....
        /*0790*/ 	.word	0xffffffff


	//   ....[61]....
        /*0794*/ 	.word	0xffffffff


	//   ....[62]....
        /*0798*/ 	.word	0xffffffff


	//   ....[63]....
        /*079c*/ 	.word	0xffffffff


	//   ....[64]....
        /*07a0*/ 	.word	0xffffffff


	//   ....[65]....
        /*07a4*/ 	.word	0xffffffff


	//   ....[66]....
        /*07a8*/ 	.word	0xffffffff


	//   ....[67]....
        /*07ac*/ 	.word	0xffffffff


	//   ....[68]....
        /*07b0*/ 	.word	0xffffffff


	//   ....[69]....
        /*07b4*/ 	.word	0xffffffff


	//   ....[70]....
        /*07b8*/ 	.word	0xffffffff


	//   ....[71]....
        /*07bc*/ 	.word	0xffffffff


	//   ....[72]....
        /*07c0*/ 	.word	0xffffffff


	//   ....[73]....
        /*07c4*/ 	.word	0xffffffff


	//   ....[74]....
        /*07c8*/ 	.word	0xffffffff


	//   ....[75]....
        /*07cc*/ 	.word	0xffffffff


	//   ....[76]....
        /*07d0*/ 	.word	0xffffffff


	//   ....[77]....
        /*07d4*/ 	.word	0xffffffff


	//   ....[78]....
        /*07d8*/ 	.word	0xffffffff


	//   ....[79]....
        /*07dc*/ 	.word	0xffffffff


	//   ....[80]....
        /*07e0*/ 	.word	0xffffffff


	//   ....[81]....
        /*07e4*/ 	.word	0xffffffff


	//   ....[82]....
        /*07e8*/ 	.word	0xffffffff


	//   ....[83]....
        /*07ec*/ 	.word	0xffffffff


	//   ....[84]....
        /*07f0*/ 	.word	0xffffffff


	//   ....[85]....
        /*07f4*/ 	.word	0xffffffff


	//   ....[86]....
        /*07f8*/ 	.word	0xffffffff


	//   ....[87]....
        /*07fc*/ 	.word	0xffffffff


	//   ....[88]....
        /*0800*/ 	.word	0xffffffff


	//   ....[89]....
        /*0804*/ 	.word	0xffffffff


	//   ....[90]....
        /*0808*/ 	.word	0xffffffff


	//   ....[91]....
        /*080c*/ 	.word	0xffffffff


	//   ....[92]....
        /*0810*/ 	.word	0xffffffff


	//   ....[93]....
        /*0814*/ 	.word	0xffffffff


	//   ....[94]....
        /*0818*/ 	.word	0xffffffff


	//   ....[95]....
        /*081c*/ 	.word	0xffffffff


	//   ....[96]....
        /*0820*/ 	.word	0xffffffff


	//   ....[97]....
        /*0824*/ 	.word	0xffffffff


	//   ....[98]....
        /*0828*/ 	.word	0xffffffff


	//   ....[99]....
        /*082c*/ 	.word	0xffffffff


	//   ....[100]....
        /*0830*/ 	.word	0xffffffff


	//   ....[101]....
        /*0834*/ 	.word	0xffffffff


	//   ....[102]....
        /*0838*/ 	.word	0xffffffff


	//   ....[103]....
        /*083c*/ 	.word	0xffffffff


	//   ....[104]....
        /*0840*/ 	.word	0xffffffff


	//   ....[105]....
        /*0844*/ 	.word	0xffffffff


	//   ....[106]....
        /*0848*/ 	.word	0xffffffff


	//   ....[107]....
        /*084c*/ 	.word	0xffffffff


	//   ....[108]....
        /*0850*/ 	.word	0xffffffff


	//   ....[109]....
        /*0854*/ 	.word	0xffffffff


	//   ....[110]....
        /*0858*/ 	.word	0xffffffff


	//   ....[111]....
        /*085c*/ 	.word	0xffffffff


	//   ....[112]....
        /*0860*/ 	.word	0xffffffff


	//   ....[113]....
        /*0864*/ 	.word	0xffffffff


	//   ....[114]....
        /*0868*/ 	.word	0xffffffff


	//   ....[115]....
        /*086c*/ 	.word	0xffffffff


	//   ....[116]....
        /*0870*/ 	.word	0xffffffff


	//   ....[117]....
        /*0874*/ 	.word	0xffffffff


	//   ....[118]....
        /*0878*/ 	.word	0xffffffff


	//   ....[119]....
        /*087c*/ 	.word	0xffffffff


	//   ....[120]....
        /*0880*/ 	.word	0xffffffff


	//   ....[121]....
        /*0884*/ 	.word	0xffffffff


	//   ....[122]....
        /*0888*/ 	.word	0xffffffff


	//   ....[123]....
        /*088c*/ 	.word	0xffffffff


	//   ....[124]....
        /*0890*/ 	.word	0xffffffff


	//   ....[125]....
        /*0894*/ 	.word	0xffffffff


	//   ....[126]....
        /*0898*/ 	.word	0xffffffff


	//   ....[127]....
        /*089c*/ 	.word	0xffffffff


	//   ....[128]....
        /*08a0*/ 	.word	0xffffffff


	//   ....[129]....
        /*08a4*/ 	.word	0xffffffff


	//   ....[130]....
        /*08a8*/ 	.word	0xffffffff


	//   ....[131]....
        /*08ac*/ 	.word	0xffffffff


	//   ....[132]....
        /*08b0*/ 	.word	0x0500000f


	//   ....[133]....
        /*08b4*/ 	.word	0x0500000f


	//   ....[134]....
        /*08b8*/ 	.word	0x0500000f


	//   ....[135]....
        /*08bc*/ 	.word	0x0500000f


	//   ....[136]....
        /*08c0*/ 	.word	0x0500000f


	//   ....[137]....
        /*08c4*/ 	.word	0x0500000f


	//   ....[138]....
        /*08c8*/ 	.word	0x0500000f


	//   ....[139]....
        /*08cc*/ 	.word	0x0500000f


	//   ....[140]....
        /*08d0*/ 	.word	0x0500000f


	//   ....[141]....
        /*08d4*/ 	.word	0x0500000f


	//   ....[142]....
        /*08d8*/ 	.word	0x0500000f


	//   ....[143]....
        /*08dc*/ 	.word	0x0500000f


	//   ....[144]....
        /*08e0*/ 	.word	0x0500000f


	//   ....[145]....
        /*08e4*/ 	.word	0x0500000f


	//   ....[146]....
        /*08e8*/ 	.word	0x0500000f


	//   ....[147]....
        /*08ec*/ 	.word	0x0500000f


	//   ....[148]....
        /*08f0*/ 	.word	0x0500000f


	//   ....[149]....
        /*08f4*/ 	.word	0x0500000f


	//   ....[150]....
        /*08f8*/ 	.word	0x0500000f


	//   ....[151]....
        /*08fc*/ 	.word	0x0500000f


	//   ....[152]....
        /*0900*/ 	.word	0x0500000f


	//   ....[153]....
        /*0904*/ 	.word	0x0500000f


	//   ....[154]....
        /*0908*/ 	.word	0x0500000f


	//   ....[155]....
        /*090c*/ 	.word	0x0500000f


	//   ....[156]....
        /*0910*/ 	.word	0x0500000f


	//   ....[157]....
        /*0914*/ 	.word	0x0500000f


	//   ....[158]....
        /*0918*/ 	.word	0x0500000f


	//   ....[159]....
        /*091c*/ 	.word	0x0500000f


	//   ....[160]....
        /*0920*/ 	.word	0x0500000f


	//   ....[161]....
        /*0924*/ 	.word	0x0500000f


	//   ....[162]....
        /*0928*/ 	.word	0x0500000f


	//   ....[163]....
        /*092c*/ 	.word	0x0500000f


	//   ....[164]....
        /*0930*/ 	.word	0x0500000f


	//   ....[165]....
        /*0934*/ 	.word	0x0500000f


	//   ....[166]....
        /*0938*/ 	.word	0x0500000f


	//   ....[167]....
        /*093c*/ 	.word	0x0500000f


	//   ....[168]....
        /*0940*/ 	.word	0x0500000f


	//   ....[169]....
        /*0944*/ 	.word	0x0500000f


	//   ....[170]....
        /*0948*/ 	.word	0x0500000f


	//   ....[171]....
        /*094c*/ 	.word	0x0500000f


	//   ....[172]....
        /*0950*/ 	.word	0x0500000f


	//   ....[173]....
        /*0954*/ 	.word	0x0500000f


	//   ....[174]....
        /*0958*/ 	.word	0x0500000f


	//   ....[175]....
        /*095c*/ 	.word	0x0500000f


	//   ....[176]....
        /*0960*/ 	.word	0x0500000f


	//   ....[177]....
        /*0964*/ 	.word	0x0500000f


	//   ....[178]....
        /*0968*/ 	.word	0x0500000f


	//   ....[179]....
        /*096c*/ 	.word	0x0500000f


	//   ....[180]....
        /*0970*/ 	.word	0x0500000f


	//   ....[181]....
        /*0974*/ 	.word	0x0500000f


	//   ....[182]....
        /*0978*/ 	.word	0x0500000f


	//   ....[183]....
        /*097c*/ 	.word	0x0500000f


	//   ....[184]....
        /*0980*/ 	.word	0x0500000f


	//   ....[185]....
        /*0984*/ 	.word	0x0500000f


	//   ....[186]....
        /*0988*/ 	.word	0x0500000f


	//   ....[187]....
        /*098c*/ 	.word	0x0500000f


	//   ....[188]....
        /*0990*/ 	.word	0x0500000f


	//   ....[189]....
        /*0994*/ 	.word	0x0500000f


	//   ....[190]....
        /*0998*/ 	.word	0x0500000f


	//   ....[191]....
        /*099c*/ 	.word	0x0500000f


	//   ....[192]....
        /*09a0*/ 	.word	0x0500000f


	//   ....[193]....
        /*09a4*/ 	.word	0x0500000f


	//   ....[194]....
        /*09a8*/ 	.word	0x0500000f


	//   ....[195]....
        /*09ac*/ 	.word	0x0500000f


	//   ....[196]....
        /*09b0*/ 	.word	0x0500000f


	//   ....[197]....
        /*09b4*/ 	.word	0x0500000f


	//   ....[198]....
        /*09b8*/ 	.word	0x0500000f


	//   ....[199]....
        /*09bc*/ 	.word	0x0500000f


	//   ....[200]....
        /*09c0*/ 	.word	0x0500000f


	//   ....[201]....
        /*09c4*/ 	.word	0x0500000f


	//   ....[202]....
        /*09c8*/ 	.word	0x0500000f


	//   ....[203]....
        /*09cc*/ 	.word	0x0500000f


	//   ....[204]....
        /*09d0*/ 	.word	0x0500000f


	//   ....[205]....
        /*09d4*/ 	.word	0x0500000f


	//   ....[206]....
        /*09d8*/ 	.word	0x0500000f


	//   ....[207]....
        /*09dc*/ 	.word	0x0500000f


	//   ....[208]....
        /*09e0*/ 	.word	0x0500000f


	//   ....[209]....
        /*09e4*/ 	.word	0xffffffff


	//   ....[210]....
        /*09e8*/ 	.word	0xffffffff


	//   ....[211]....
        /*09ec*/ 	.word	0xffffffff


	//   ....[212]....
        /*09f0*/ 	.word	0xffffffff


	//   ....[213]....
        /*09f4*/ 	.word	0xffffffff


	//   ....[214]....
        /*09f8*/ 	.word	0xffffffff


	//----- nvinfo : EIATTR_COOP_GROUP_INSTR_OFFSETS
	.align		4
.L_469:
        /*09fc*/ 	.byte	0x04, 0x28
        /*09fe*/ 	.short	(.L_471 - .L_470)


	//   ....[0]....
.L_470:
        /*0a00*/ 	.word	0x000000c0


	//   ....[1]....
        /*0a04*/ 	.word	0x000001f0


	//   ....[2]....
        /*0a08*/ 	.word	0x00000240


	//   ....[3]....
        /*0a0c*/ 	.word	0x00000490


	//   ....[4]....
        /*0a10*/ 	.word	0x000005f0


	//   ....[5]....
        /*0a14*/ 	.word	0x00000710


	//   ....[6]....
        /*0a18*/ 	.word	0x00000870


	//   ....[7]....
        /*0a1c*/ 	.word	0x00006890


	//   ....[8]....
        /*0a20*/ 	.word	0x000075a0


	//   ....[9]....
        /*0a24*/ 	.word	0x000075b0


	//   ....[10]....
        /*0a28*/ 	.word	0x000075c0


	//   ....[11]....
        /*0a2c*/ 	.word	0x000075d0


	//   ....[12]....
        /*0a30*/ 	.word	0x000078a0


	//   ....[13]....
        /*0a34*/ 	.word	0x000078b0


	//   ....[14]....
        /*0a38*/ 	.word	0x000078c0


	//   ....[15]....
        /*0a3c*/ 	.word	0x000078d0


	//   ....[16]....
        /*0a40*/ 	.word	0x00008b60


	//   ....[17]....
        /*0a44*/ 	.word	0x00008b80


	//   ....[18]....
        /*0a48*/ 	.word	0x00008b90


	//   ....[19]....
        /*0a4c*/ 	.word	0x00008ba0


	//   ....[20]....
        /*0a50*/ 	.word	0x00008c90


	//   ....[21]....
        /*0a54*/ 	.word	0x00008cc0


	//   ....[22]....
        /*0a58*/ 	.word	0x00008cf0


	//   ....[23]....
        /*0a5c*/ 	.word	0x00008d60


	//   ....[24]....
        /*0a60*/ 	.word	0x0000bdb0


	//   ....[25]....
        /*0a64*/ 	.word	0x0000c3d0


	//   ....[26]....
        /*0a68*/ 	.word	0x0000d470


	//   ....[27]....
        /*0a6c*/ 	.word	0x0000d500


	//   ....[28]....
        /*0a70*/ 	.word	0x0000d5d0


	//   ....[29]....
        /*0a74*/ 	.word	0x0000d640


	//   ....[30]....
        /*0a78*/ 	.word	0x000174d0


	//   ....[31]....
        /*0a7c*/ 	.word	0x00017650


	//   ....[32]....
        /*0a80*/ 	.word	0x00017770


	//   ....[33]....
        /*0a84*/ 	.word	0x00017790


	//   ....[34]....
        /*0a88*/ 	.word	0x00021090


	//   ....[35]....
        /*0a8c*/ 	.word	0x00021710


	//   ....[36]....
        /*0a90*/ 	.word	0x00022650


	//   ....[37]....
        /*0a94*/ 	.word	0x00022710


	//   ....[38]....
        /*0a98*/ 	.word	0x000229b0


	//   ....[39]....
        /*0a9c*/ 	.word	0x000229e0


	//   ....[40]....
        /*0aa0*/ 	.word	0x0002af40


	//   ....[41]....
        /*0aa4*/ 	.word	0x0002af60


	//   ....[42]....
        /*0aa8*/ 	.word	0x0002afc0


	//   ....[43]....
        /*0aac*/ 	.word	0x0002b000


	//   ....[44]....
        /*0ab0*/ 	.word	0x0002d050


	//   ....[45]....
        /*0ab4*/ 	.word	0x0002d080


	//   ....[46]....
        /*0ab8*/ 	.word	0x0002d0d0


	//   ....[47]....
        /*0abc*/ 	.word	0x0002d0f0


	//   ....[48]....
        /*0ac0*/ 	.word	0x0002d9d0


	//   ....[49]....
        /*0ac4*/ 	.word	0x0002da30


	//   ....[50]....
        /*0ac8*/ 	.word	0x0002db70


	//   ....[51]....
        /*0acc*/ 	.word	0x0002db90


	//   ....[52]....
        /*0ad0*/ 	.word	0x0002dcd0


	//   ....[53]....
        /*0ad4*/ 	.word	0x0002dcf0


	//   ....[54]....
        /*0ad8*/ 	.word	0x0002de40


	//   ....[55]....
        /*0adc*/ 	.word	0x0002de60


	//   ....[56]....
        /*0ae0*/ 	.word	0x0002e690


	//   ....[57]....
        /*0ae4*/ 	.word	0x0002e6a0


	//   ....[58]....
        /*0ae8*/ 	.word	0x0002e840


	//   ....[59]....
        /*0aec*/ 	.word	0x0002e850


	//   ....[60]....
        /*0af0*/ 	.word	0x0002e9e0


	//   ....[61]....
        /*0af4*/ 	.word	0x0002e9f0


	//   ....[62]....
        /*0af8*/ 	.word	0x0002eb80


	//   ....[63]....
        /*0afc*/ 	.word	0x0002eb90


	//   ....[64]....
        /*0b00*/ 	.word	0x0002ed80


	//   ....[65]....
        /*0b04*/ 	.word	0x0002ef60


	//   ....[66]....
        /*0b08*/ 	.word	0x0002ef90


	//   ....[67]....
        /*0b0c*/ 	.word	0x0002efc0


	//   ....[68]....
        /*0b10*/ 	.word	0x0002eff0


	//   ....[69]....
        /*0b14*/ 	.word	0x0002f020


	//   ....[70]....
        /*0b18*/ 	.word	0x0002f050


	//   ....[71]....
        /*0b1c*/ 	.word	0x0002f1c0


	//   ....[72]....
        /*0b20*/ 	.word	0x0002f1f0


	//   ....[73]....
        /*0b24*/ 	.word	0x0002f220


	//   ....[74]....
        /*0b28*/ 	.word	0x0002f250


	//   ....[75]....
        /*0b2c*/ 	.word	0x0002f280


	//   ....[76]....
        /*0b30*/ 	.word	0x0002f2b0


	//   ....[77]....
        /*0b34*/ 	.word	0x0002f350


	//   ....[78]....
        /*0b38*/ 	.word	0x0002f3b0


	//   ....[79]....
        /*0b3c*/ 	.word	0x0002f440


	//   ....[80]....
        /*0b40*/ 	.word	0x00030550


	//   ....[81]....
        /*0b44*/ 	.word	0x00032320


	//   ....[82]....
        /*0b48*/ 	.word	0x00032e80


	//   ....[83]....
        /*0b4c*/ 	.word	0x00032e90


	//   ....[84]....
        /*0b50*/ 	.word	0x00032eb0


	//   ....[85]....
        /*0b54*/ 	.word	0x00032ed0


	//   ....[86]....
        /*0b58*/ 	.word	0x00032fc0


	//   ....[87]....
        /*0b5c*/ 	.word	0x00033050


	//   ....[88]....
        /*0b60*/ 	.word	0x00033080


	//   ....[89]....
        /*0b64*/ 	.word	0x00033100


	//   ....[90]....
        /*0b68*/ 	.word	0x00033130


	//   ....[91]....
        /*0b6c*/ 	.word	0x000331b0


	//   ....[92]....
        /*0b70*/ 	.word	0x000331e0


	//   ....[93]....
        /*0b74*/ 	.word	0x00033260


	//   ....[94]....
        /*0b78*/ 	.word	0x00033290


	//   ....[95]....
        /*0b7c*/ 	.word	0x000332f0


	//   ....[96]....
        /*0b80*/ 	.word	0x00033300


	//   ....[97]....
        /*0b84*/ 	.word	0x00033370


	//   ....[98]....
        /*0b88*/ 	.word	0x00033a90


	//   ....[99]....
        /*0b8c*/ 	.word	0x00033ae0


	//   ....[100]....
        /*0b90*/ 	.word	0x00033ba0


	//   ....[101]....
        /*0b94*/ 	.word	0x00033bb0


	//   ....[102]....
        /*0b98*/ 	.word	0x00033c70


	//   ....[103]....
        /*0b9c*/ 	.word	0x00033c80


	//   ....[104]....
        /*0ba0*/ 	.word	0x00033d40


	//   ....[105]....
        /*0ba4*/ 	.word	0x00033d50


	//   ....[106]....
        /*0ba8*/ 	.word	0x00033df0


	//   ....[107]....
        /*0bac*/ 	.word	0x00033e00


	//   ....[108]....
        /*0bb0*/ 	.word	0x00033eb0


	//   ....[109]....
        /*0bb4*/ 	.word	0x00033ec0


	//   ....[110]....
        /*0bb8*/ 	.word	0x00033f70


	//   ....[111]....
        /*0bbc*/ 	.word	0x00033f80


	//   ....[112]....
        /*0bc0*/ 	.word	0x00033f90


	//   ....[113]....
        /*0bc4*/ 	.word	0x00034000


	//   ....[114]....
        /*0bc8*/ 	.word	0x00036c40


	//   ....[115]....
        /*0bcc*/ 	.word	0x00036ca0


	//   ....[116]....
        /*0bd0*/ 	.word	0x00036cd0


	//   ....[117]....
        /*0bd4*/ 	.word	0x00036ce0


	//   ....[118]....
        /*0bd8*/ 	.word	0x00036d10


	//   ....[119]....
        /*0bdc*/ 	.word	0x00036d40


	//   ....[120]....
        /*0be0*/ 	.word	0x00036d70


	//   ....[121]....
        /*0be4*/ 	.word	0x00036da0


	//   ....[122]....
        /*0be8*/ 	.word	0x00036f20


	//   ....[123]....
        /*0bec*/ 	.word	0x00036f50


	//   ....[124]....
        /*0bf0*/ 	.word	0x00036f80


	//   ....[125]....
        /*0bf4*/ 	.word	0x00036fb0


	//   ....[126]....
        /*0bf8*/ 	.word	0x00036fe0


	//   ....[127]....
        /*0bfc*/ 	.word	0x00037010


	//   ....[128]....
        /*0c00*/ 	.word	0x000370d0


	//   ....[129]....
        /*0c04*/ 	.word	0x000370f0


	//   ....[130]....
        /*0c08*/ 	.word	0x00037160


	//   ....[131]....
        /*0c0c*/ 	.word	0x00037830


	//   ....[132]....
        /*0c10*/ 	.word	0x00037c70


	//   ....[133]....
        /*0c14*/ 	.word	0x00037d10


	//   ....[134]....
        /*0c18*/ 	.word	0x00037da0


	//   ....[135]....
        /*0c1c*/ 	.word	0x00037df0


	//   ....[136]....
        /*0c20*/ 	.word	0x00037e40


	//   ....[137]....
        /*0c24*/ 	.word	0x00037ed0


	//   ....[138]....
        /*0c28*/ 	.word	0x00037f60


	//   ....[139]....
        /*0c2c*/ 	.word	0x00037fb0


	//   ....[140]....
        /*0c30*/ 	.word	0x00038000


	//   ....[141]....
        /*0c34*/ 	.word	0x000380f0


	//   ....[142]....
        /*0c38*/ 	.word	0x000381a0


	//   ....[143]....
        /*0c3c*/ 	.word	0x00038220


	//   ....[144]....
        /*0c40*/ 	.word	0x000382a0


	//   ....[145]....
        /*0c44*/ 	.word	0x00038340


	//   ....[146]....
        /*0c48*/ 	.word	0x000383d0


	//   ....[147]....
        /*0c4c*/ 	.word	0x00038430


	//   ....[148]....
        /*0c50*/ 	.word	0x000384c0


	//   ....[149]....
        /*0c54*/ 	.word	0x000388b0


	//   ....[150]....
        /*0c58*/ 	.word	0x00038900


	//   ....[151]....
        /*0c5c*/ 	.word	0x00038990


	//   ....[152]....
        /*0c60*/ 	.word	0x00038a20


	//   ....[153]....
        /*0c64*/ 	.word	0x00038ab0


	//   ....[154]....
        /*0c68*/ 	.word	0x00038b40


	//   ....[155]....
        /*0c6c*/ 	.word	0x00038bd0


	//   ....[156]....
        /*0c70*/ 	.word	0x00038c60


	//   ....[157]....
        /*0c74*/ 	.word	0x00038d20


	//   ....[158]....
        /*0c78*/ 	.word	0x00039010


	//   ....[159]....
        /*0c7c*/ 	.word	0x000391a0


	//   ....[160]....
        /*0c80*/ 	.word	0x00039200


	//   ....[161]....
        /*0c84*/ 	.word	0x00039260


	//   ....[162]....
        /*0c88*/ 	.word	0x000392c0


	//   ....[163]....
        /*0c8c*/ 	.word	0x00039360


	//   ....[164]....
        /*0c90*/ 	.word	0x00039450


	//   ....[165]....
        /*0c94*/ 	.word	0x00039580


	//   ....[166]....
        /*0c98*/ 	.word	0x00039620


	//   ....[167]....
        /*0c9c*/ 	.word	0x000396f0


	//   ....[168]....
        /*0ca0*/ 	.word	0x00039790


	//   ....[169]....
        /*0ca4*/ 	.word	0x00039860


	//   ....[170]....
        /*0ca8*/ 	.word	0x00039900


	//   ....[171]....
        /*0cac*/ 	.word	0x000399d0


	//   ....[172]....
        /*0cb0*/ 	.word	0x00039a70


	//   ....[173]....
        /*0cb4*/ 	.word	0x00039b20


	//   ....[174]....
        /*0cb8*/ 	.word	0x00039c00


	//   ....[175]....
        /*0cbc*/ 	.word	0x00039e60


	//   ....[176]....
        /*0cc0*/ 	.word	0x00039f10


	//   ....[177]....
        /*0cc4*/ 	.word	0x0003a010


	//   ....[178]....
        /*0cc8*/ 	.word	0x0003a100


	//   ....[179]....
        /*0ccc*/ 	.word	0x0003a190


	//   ....[180]....
        /*0cd0*/ 	.word	0x0003a280


	//   ....[181]....
        /*0cd4*/ 	.word	0x0003a310


	//   ....[182]....
        /*0cd8*/ 	.word	0x0003a400


	//   ....[183]....
        /*0cdc*/ 	.word	0x0003a490


	//   ....[184]....
        /*0ce0*/ 	.word	0x0003a580


	//   ....[185]....
        /*0ce4*/ 	.word	0x0003a610


	//   ....[186]....
        /*0ce8*/ 	.word	0x0003a6f0


	//   ....[187]....
        /*0cec*/ 	.word	0x0003a820


	//   ....[188]....
        /*0cf0*/ 	.word	0x0003a870


	//   ....[189]....
        /*0cf4*/ 	.word	0x0003a8d0


	//   ....[190]....
        /*0cf8*/ 	.word	0x0003a970


	//   ....[191]....
        /*0cfc*/ 	.word	0x0003ad10


	//   ....[192]....
        /*0d00*/ 	.word	0x0003adb0


	//   ....[193]....
        /*0d04*/ 	.word	0x0003aed0


	//   ....[194]....
        /*0d08*/ 	.word	0x0003af50


	//   ....[195]....
        /*0d0c*/ 	.word	0x0003afd0


	//   ....[196]....
        /*0d10*/ 	.word	0x0003b050


	//   ....[197]....
        /*0d14*/ 	.word	0x0003b0d0


	//   ....[198]....
        /*0d18*/ 	.word	0x0003b160


	//   ....[199]....
        /*0d1c*/ 	.word	0x0003b200


	//   ....[200]....
        /*0d20*/ 	.word	0x0003b2b0


	//   ....[201]....
        /*0d24*/ 	.word	0x0003b330


	//   ....[202]....
        /*0d28*/ 	.word	0x0003b3b0


	//   ....[203]....
        /*0d2c*/ 	.word	0x0003b430


	//   ....[204]....
        /*0d30*/ 	.word	0x0003b4c0


	//   ....[205]....
        /*0d34*/ 	.word	0x0003b540


	//   ....[206]....
        /*0d38*/ 	.word	0x0003b5e0


	//   ....[207]....
        /*0d3c*/ 	.word	0x0003b670


	//   ....[208]....
        /*0d40*/ 	.word	0x0003b7a0


	//   ....[209]....
        /*0d44*/ 	.word	0x0003d460


	//   ....[210]....
        /*0d48*/ 	.word	0x0003db50


	//   ....[211]....
        /*0d4c*/ 	.word	0x0003ed10


	//   ....[212]....
        /*0d50*/ 	.word	0x0003ed30


	//   ....[213]....
        /*0d54*/ 	.word	0x0003ed70


	//   ....[214]....
        /*0d58*/ 	.word	0x0003ed90


	//----- nvinfo : EIATTR_REG_RECONFIG
	.align		4
.L_471:
        /*0d5c*/ 	.byte	0x01, 0x54
	.zero		2


	//----- nvinfo : EIATTR_SYSCALL_OFFSETS
	.align		4
        /*0d60*/ 	.byte	0x04, 0x46
        /*0d62*/ 	.short	(.L_473 - .L_472)


	//   ....[0]....
.L_472:
        /*0d64*/ 	.word	0x00001d20


	//   ....[1]....
        /*0d68*/ 	.word	0x00001e70


	//   ....[2]....
        /*0d6c*/ 	.word	0x00006d70


	//   ....[3]....
        /*0d70*/ 	.word	0x00007340


	//   ....[4]....
        /*0d74*/ 	.word	0x00031f60


	//   ....[5]....
        /*0d78*/ 	.word	0x000320b0


	//   ....[6]....
        /*0d7c*/ 	.word	0x000321a0


	//   ....[7]....
        /*0d80*/ 	.word	0x00032a50


	//   ....[8]....
        /*0d84*/ 	.word	0x000336a0


	//----- nvinfo : EIATTR_MBARRIER_INSTR_OFFSETS
	.align		4
.L_473:
        /*0d88*/ 	.byte	0x04, 0x39
        /*0d8a*/ 	.short	(.L_475 - .L_474)


	//   ....[0]....
.L_474:
        /*0d8c*/ 	.word	0x00000330
        /*0d90*/ 	.word	0x000000ff
        /*0d94*/ 	.word	0x00032400
        /*0d98*/ 	.short	0x0100
        /*0d9a*/ 	.byte	0x08
	.zero		1


	//   ....[1]....
        /*0d9c*/ 	.word	0x00000340
        /*0da0*/ 	.word	0x000000ff
        /*0da4*/ 	.word	0x00032410
        /*0da8*/ 	.short	0x0100
        /*0daa*/ 	.byte	0x08
	.zero		1


	//   ....[2]....
        /*0dac*/ 	.word	0x00000350
        /*0db0*/ 	.word	0x000000ff
        /*0db4*/ 	.word	0x00032420
        /*0db8*/ 	.short	0x0100
        /*0dba*/ 	.byte	0x08
	.zero		1


	//   ....[3]....
        /*0dbc*/ 	.word	0x00000440
        /*0dc0*/ 	.word	0x000000ff
        /*0dc4*/ 	.word	0x00032430
        /*0dc8*/ 	.short	0x0100
        /*0dca*/ 	.byte	0x08
	.zero		1


	//   ....[4]....
        /*0dcc*/ 	.word	0x00000450
        /*0dd0*/ 	.word	0x000000ff
        /*0dd4*/ 	.word	0x00032440
        /*0dd8*/ 	.short	0x0100
        /*0dda*/ 	.byte	0x08
	.zero		1


	//   ....[5]....
        /*0ddc*/ 	.word	0x00000460
        /*0de0*/ 	.word	0x000000ff
        /*0de4*/ 	.word	0x00032438
        /*0de8*/ 	.short	0x0100
        /*0dea*/ 	.byte	0x08
	.zero		1


	//   ....[6]....
        /*0dec*/ 	.word	0x00000470
        /*0df0*/ 	.word	0x000000ff
        /*0df4*/ 	.word	0x00032448
        /*0df8*/ 	.short	0x0100
        /*0dfa*/ 	.byte	0x08
	.zero		1


	//   ....[7]....
        /*0dfc*/ 	.word	0x000005a0
        /*0e00*/ 	.word	0x000000ff
        /*0e04*/ 	.word	0x00032450
        /*0e08*/ 	.short	0x0100
        /*0e0a*/ 	.byte	0x08
	.zero		1


	//   ....[8]....
        /*0e0c*/ 	.word	0x000005b0
        /*0e10*/ 	.word	0x000000ff
        /*0e14*/ 	.word	0x00032460
        /*0e18*/ 	.short	0x0100
        /*0e1a*/ 	.byte	0x08
	.zero		1


	//   ....[9]....
        /*0e1c*/ 	.word	0x000005c0
        /*0e20*/ 	.word	0x000000ff
        /*0e24*/ 	.word	0x00032458
        /*0e28*/ 	.short	0x0100
        /*0e2a*/ 	.byte	0x08
	.zero		1


	//   ....[10]....
        /*0e2c*/ 	.word	0x000005d0
        /*0e30*/ 	.word	0x000000ff
        /*0e34*/ 	.word	0x00032468
        /*0e38*/ 	.short	0x0100
        /*0e3a*/ 	.byte	0x08
	.zero		1


	//   ....[11]....
        /*0e3c*/ 	.word	0x000006c0
        /*0e40*/ 	.word	0x000000ff
        /*0e44*/ 	.word	0x00032470
        /*0e48*/ 	.short	0x0100
        /*0e4a*/ 	.byte	0x06
	.zero		1


	//   ....[12]....
        /*0e4c*/ 	.word	0x000006d0
        /*0e50*/ 	.word	0x000000ff
        /*0e54*/ 	.word	0x00032480
        /*0e58*/ 	.short	0x0100
        /*0e5a*/ 	.byte	0x06
	.zero		1


	//   ....[13]....
        /*0e5c*/ 	.word	0x000006e0
        /*0e60*/ 	.word	0x000000ff
        /*0e64*/ 	.word	0x00032478
        /*0e68*/ 	.short	0x0100
        /*0e6a*/ 	.byte	0x06
	.zero		1


	//   ....[14]....
        /*0e6c*/ 	.word	0x000006f0
        /*0e70*/ 	.word	0x000000ff
        /*0e74*/ 	.word	0x00032488
        /*0e78*/ 	.short	0x0100
        /*0e7a*/ 	.byte	0x06
	.zero		1


	//   ....[15]....
        /*0e7c*/ 	.word	0x00000820
        /*0e80*/ 	.word	0x000000ff
        /*0e84*/ 	.word	0x00032490
        /*0e88*/ 	.short	0x0100
        /*0e8a*/ 	.byte	0x08
	.zero		1


	//   ....[16]....
        /*0e8c*/ 	.word	0x00000830
        /*0e90*/ 	.word	0x000000ff
        /*0e94*/ 	.word	0x000324a0
        /*0e98*/ 	.short	0x0100
        /*0e9a*/ 	.byte	0x08
	.zero		1


	//   ....[17]....
        /*0e9c*/ 	.word	0x00000840
        /*0ea0*/ 	.word	0x000000ff
        /*0ea4*/ 	.word	0x00032498
        /*0ea8*/ 	.short	0x0100
        /*0eaa*/ 	.byte	0x08
	.zero		1


	//   ....[18]....
        /*0eac*/ 	.word	0x00000850
        /*0eb0*/ 	.word	0x000000ff
        /*0eb4*/ 	.word	0x000324a8
        /*0eb8*/ 	.short	0x0100
        /*0eba*/ 	.byte	0x08
	.zero		1


	//   ....[19]....
        /*0ebc*/ 	.word	0x00000980
        /*0ec0*/ 	.word	0x000000ff
        /*0ec4*/ 	.word	0x000324b0
        /*0ec8*/ 	.short	0x0100
        /*0eca*/ 	.byte	0x08
	.zero		1


	//   ....[20]....
        /*0ecc*/ 	.word	0x00000990
        /*0ed0*/ 	.word	0x000000ff
        /*0ed4*/ 	.word	0x000324c0
        /*0ed8*/ 	.short	0x0100
        /*0eda*/ 	.byte	0x08
	.zero		1


	//   ....[21]....
        /*0edc*/ 	.word	0x000009a0
        /*0ee0*/ 	.word	0x000000ff
        /*0ee4*/ 	.word	0x000324b8
        /*0ee8*/ 	.short	0x0100
        /*0eea*/ 	.byte	0x08
	.zero		1


	//   ....[22]....
        /*0eec*/ 	.word	0x000009b0
        /*0ef0*/ 	.word	0x000000ff
        /*0ef4*/ 	.word	0x000324c8
        /*0ef8*/ 	.short	0x0100
        /*0efa*/ 	.byte	0x08
	.zero		1


	//   ....[23]....
        /*0efc*/ 	.word	0x00003080
        /*0f00*/ 	.word	0x00000059
        /*0f04*/ 	.word	0x00032490
        /*0f08*/ 	.short	0x010a
        /*0f0a*/ 	.byte	0x3f
	.zero		1


	//   ....[24]....
        /*0f0c*/ 	.word	0x00004360
        /*0f10*/ 	.word	0x00000059
        /*0f14*/ 	.word	0x00032490
        /*0f18*/ 	.short	0x010a
        /*0f1a*/ 	.byte	0x3f
	.zero		1


	//   ....[25]....
        /*0f1c*/ 	.word	0x00005440
        /*0f20*/ 	.word	0x00000059
        /*0f24*/ 	.word	0x00032490
        /*0f28*/ 	.short	0x010a
        /*0f2a*/ 	.byte	0x3f
	.zero		1


	//   ....[26]....
        /*0f2c*/ 	.word	0x00005650
        /*0f30*/ 	.word	0x0000001c
        /*0f34*/ 	.word	0x00000000
        /*0f38*/ 	.short	0x0101
        /*0f3a*/ 	.byte	0x3f
	.zero		1


	//   ....[27]....
        /*0f3c*/ 	.word	0x00005690
        /*0f40*/ 	.word	0x00000059
        /*0f44*/ 	.word	0x000324b0
        /*0f48*/ 	.short	0x010a
        /*0f4a*/ 	.byte	0x3f
	.zero		1


	//   ....[28]....
        /*0f4c*/ 	.word	0x00005ce0
        /*0f50*/ 	.word	0x00000059
        /*0f54*/ 	.word	0x00000000
        /*0f58*/ 	.short	0x0101
        /*0f5a*/ 	.byte	0x3f
	.zero		1


	//   ....[29]....
        /*0f5c*/ 	.word	0x000070c0
        /*0f60*/ 	.word	0x00000090
        /*0f64*/ 	.word	0x00032400
        /*0f68*/ 	.short	0x010a
        /*0f6a*/ 	.byte	0x3f
	.zero		1


	//   ....[30]....
        /*0f6c*/ 	.word	0x00007110
        /*0f70*/ 	.word	0x00000090
        /*0f74*/ 	.word	0x00032400
        /*0f78*/ 	.short	0x010a
        /*0f7a*/ 	.byte	0x3f
	.zero		1


	//   ....[31]....
        /*0f7c*/ 	.word	0x00007af0
        /*0f80*/ 	.word	0x00000090
        /*0f84*/ 	.word	0x00032400
        /*0f88*/ 	.short	0x010a
        /*0f8a*/ 	.byte	0x3f
	.zero		1


	//   ....[32]....
        /*0f8c*/ 	.word	0x00009000
        /*0f90*/ 	.word	0x00000090
        /*0f94*/ 	.word	0x00032400
        /*0f98*/ 	.short	0x010a
        /*0f9a*/ 	.byte	0x3f
	.zero		1


	//   ....[33]....
        /*0f9c*/ 	.word	0x0000a660
        /*0fa0*/ 	.word	0x00000005
        /*0fa4*/ 	.word	0x00000000
        /*0fa8*/ 	.short	0x010a
        /*0faa*/ 	.byte	0x3f
	.zero		1


	//   ....[34]....
        /*0fac*/ 	.word	0x0000a760
        /*0fb0*/ 	.word	0x00000002
        /*0fb4*/ 	.word	0x00000000
        /*0fb8*/ 	.short	0x010a
        /*0fba*/ 	.byte	0x3f
	.zero		1


	//   ....[35]....
        /*0fbc*/ 	.word	0x0000ab90
        /*0fc0*/ 	.word	0x00000005
        /*0fc4*/ 	.word	0x00000000
        /*0fc8*/ 	.short	0x010a
        /*0fca*/ 	.byte	0x3f
	.zero		1


	//   ....[36]....
        /*0fcc*/ 	.word	0x0000ac40
        /*0fd0*/ 	.word	0x00000004
        /*0fd4*/ 	.word	0x00000000
        /*0fd8*/ 	.short	0x010a
        /*0fda*/ 	.byte	0x3f
	.zero		1


	//   ....[37]....
        /*0fdc*/ 	.word	0x0000b920
        /*0fe0*/ 	.word	0x00000004
        /*0fe4*/ 	.word	0x00000000
        /*0fe8*/ 	.short	0x0101
        /*0fea*/ 	.byte	0x3f
	.zero		1


	//   ....[38]....
        /*0fec*/ 	.word	0x000155f0
        /*0ff0*/ 	.word	0x00000002
        /*0ff4*/ 	.word	0x00000000
        /*0ff8*/ 	.short	0x0101
        /*0ffa*/ 	.byte	0x3f
	.zero		1


	//   ....[39]....
        /*0ffc*/ 	.word	0x00015aa0
        /*1000*/ 	.word	0x00000007
        /*1004*/ 	.word	0x00000000
        /*1008*/ 	.short	0x010a
        /*100a*/ 	.byte	0x3f
	.zero		1


	//   ....[40]....
        /*100c*/ 	.word	0x00015ba0
        /*1010*/ 	.word	0x00000000
        /*1014*/ 	.word	0x00000000
        /*1018*/ 	.short	0x010a
        /*101a*/ 	.byte	0x3f
	.zero		1


	//   ....[41]....
        /*101c*/ 	.word	0x00015fd0
        /*1020*/ 	.word	0x00000007
        /*1024*/ 	.word	0x00000000
        /*1028*/ 	.short	0x010a
        /*102a*/ 	.byte	0x3f
	.zero		1


	//   ....[42]....
        /*102c*/ 	.word	0x00016080
        /*1030*/ 	.word	0x00000006
        /*1034*/ 	.word	0x00000000
        /*1038*/ 	.short	0x010a
        /*103a*/ 	.byte	0x3f
	.zero		1


	//   ....[43]....
        /*103c*/ 	.word	0x00016d60
        /*1040*/ 	.word	0x00000006
        /*1044*/ 	.word	0x00000000
        /*1048*/ 	.short	0x0101
        /*104a*/ 	.byte	0x3f
	.zero		1


	//   ....[44]....
        /*104c*/ 	.word	0x0001f780
        /*1050*/ 	.word	0x00000000
        /*1054*/ 	.word	0x00000000
        /*1058*/ 	.short	0x0101
        /*105a*/ 	.byte	0x3f
	.zero		1


	//   ....[45]....
        /*105c*/ 	.word	0x0001f990
        /*1060*/ 	.word	0x00000005
        /*1064*/ 	.word	0x00000000
        /*1068*/ 	.short	0x010a
        /*106a*/ 	.byte	0x3f
	.zero		1


	//   ....[46]....
        /*106c*/ 	.word	0x0001fa90
        /*1070*/ 	.word	0x00000006
        /*1074*/ 	.word	0x00000000
        /*1078*/ 	.short	0x010a
        /*107a*/ 	.byte	0x3f
	.zero		1


	//   ....[47]....
        /*107c*/ 	.word	0x0001fec0
        /*1080*/ 	.word	0x00000005
        /*1084*/ 	.word	0x00000000
        /*1088*/ 	.short	0x010a
        /*108a*/ 	.byte	0x3f
	.zero		1


	//   ....[48]....
        /*108c*/ 	.word	0x0001ff70
        /*1090*/ 	.word	0x00000006
        /*1094*/ 	.word	0x00000000
        /*1098*/ 	.short	0x010a
        /*109a*/ 	.byte	0x3f
	.zero		1


	//   ....[49]....
        /*109c*/ 	.word	0x00020c60
        /*10a0*/ 	.word	0x00000005
        /*10a4*/ 	.word	0x00000000
        /*10a8*/ 	.short	0x0101
        /*10aa*/ 	.byte	0x3f
	.zero		1


	//   ....[50]....
        /*10ac*/ 	.word	0x0002aad0
        /*10b0*/ 	.word	0x00000004
        /*10b4*/ 	.word	0x00000000
        /*10b8*/ 	.short	0x0101
        /*10ba*/ 	.byte	0x3f
	.zero		1


	//   ....[51]....
        /*10bc*/ 	.word	0x0002da10
        /*10c0*/ 	.word	0x00000000
        /*10c4*/ 	.word	0x00000000
        /*10c8*/ 	.short	0x0101
        /*10ca*/ 	.byte	0x3f
	.zero		1


	//   ....[52]....
        /*10cc*/ 	.word	0x00030640
        /*10d0*/ 	.word	0x00000006
        /*10d4*/ 	.word	0x00032420
        /*10d8*/ 	.short	0x010a
        /*10da*/ 	.byte	0x3f
	.zero		1


	//   ....[53]....
        /*10dc*/ 	.word	0x00030730
        /*10e0*/ 	.word	0x00000004
        /*10e4*/ 	.word	0x000324a0
        /*10e8*/ 	.short	0x010a
        /*10ea*/ 	.byte	0x3f
	.zero		1


	//   ....[54]....
        /*10ec*/ 	.word	0x00030980
        /*10f0*/ 	.word	0x00000004
        /*10f4*/ 	.word	0x000324c0
        /*10f8*/ 	.short	0x010a
        /*10fa*/ 	.byte	0x3f
	.zero		1


	//   ....[55]....
        /*10fc*/ 	.word	0x00031040
        /*1100*/ 	.word	0x00000005
        /*1104*/ 	.word	0x000324a0
        /*1108*/ 	.short	0x010a
        /*110a*/ 	.byte	0x3f
	.zero		1


	//   ....[56]....
        /*110c*/ 	.word	0x00031280
        /*1110*/ 	.word	0x00000005
        /*1114*/ 	.word	0x000324c0
        /*1118*/ 	.short	0x010a
        /*111a*/ 	.byte	0x3f
	.zero		1


	//   ....[57]....
        /*111c*/ 	.word	0x000325b0
        /*1120*/ 	.word	0x00000000
        /*1124*/ 	.word	0x00032440
        /*1128*/ 	.short	0x010a
        /*112a*/ 	.byte	0x3f
	.zero		1


	//   ....[58]....
        /*112c*/ 	.word	0x00033440
        /*1130*/ 	.word	0x00000008
        /*1134*/ 	.word	0x00032400
        /*1138*/ 	.short	0x0107
        /*113a*/ 	.byte	0x3f
	.zero		1


	//   ....[59]....
        /*113c*/ 	.word	0x000334e0
        /*1140*/ 	.word	0x00000002
        /*1144*/ 	.word	0x00032400
        /*1148*/ 	.short	0x0101
        /*114a*/ 	.byte	0x3f
	.zero		1


	//   ....[60]....
        /*114c*/ 	.word	0x00034160
        /*1150*/ 	.word	0x00000008
        /*1154*/ 	.word	0x00032410
        /*1158*/ 	.short	0x0107
        /*115a*/ 	.byte	0x3f
	.zero		1


	//   ....[61]....
        /*115c*/ 	.word	0x00034260
        /*1160*/ 	.word	0x00000002
        /*1164*/ 	.word	0x00032410
        /*1168*/ 	.short	0x0101
        /*116a*/ 	.byte	0x3f
	.zero		1


	//   ....[62]....
        /*116c*/ 	.word	0x00034280
        /*1170*/ 	.word	0x00000002
        /*1174*/ 	.word	0x00032420
        /*1178*/ 	.short	0x010a
        /*117a*/ 	.byte	0x3f
	.zero		1


	//   ....[63]....
        /*117c*/ 	.word	0x00034390
        /*1180*/ 	.word	0x00000002
        /*1184*/ 	.word	0x00032460
        /*1188*/ 	.short	0x010a
        /*118a*/ 	.byte	0x3f
	.zero		1


	//   ....[64]....
        /*118c*/ 	.word	0x00034c50
        /*1190*/ 	.word	0x00000002
        /*1194*/ 	.word	0x00032440
        /*1198*/ 	.short	0x010a
        /*119a*/ 	.byte	0x3f
	.zero		1


	//   ....[65]....
        /*119c*/ 	.word	0x00034ea0
        /*11a0*/ 	.word	0x00000002
        /*11a4*/ 	.word	0x00032460
        /*11a8*/ 	.short	0x010a
        /*11aa*/ 	.byte	0x3f
	.zero		1


	//   ....[66]....
        /*11ac*/ 	.word	0x00035700
        /*11b0*/ 	.word	0x00000003
        /*11b4*/ 	.word	0x00032440
        /*11b8*/ 	.short	0x010a
        /*11ba*/ 	.byte	0x3f
	.zero		1


	//   ....[67]....
        /*11bc*/ 	.word	0x00035940
        /*11c0*/ 	.word	0x00000003
        /*11c4*/ 	.word	0x00032460
        /*11c8*/ 	.short	0x010a
        /*11ca*/ 	.byte	0x3f
	.zero		1


	//   ....[68]....
        /*11cc*/ 	.word	0x00036110
        /*11d0*/ 	.word	0x00000003
        /*11d4*/ 	.word	0x00032440
        /*11d8*/ 	.short	0x010a
        /*11da*/ 	.byte	0x3f
	.zero		1


	//   ....[69]....
        /*11dc*/ 	.word	0x00036360
        /*11e0*/ 	.word	0x00000003
        /*11e4*/ 	.word	0x00032460
        /*11e8*/ 	.short	0x010a
        /*11ea*/ 	.byte	0x3f
	.zero		1


	//   ....[70]....
        /*11ec*/ 	.word	0x000377b0
        /*11f0*/ 	.word	0x00000000
        /*11f4*/ 	.word	0x00032420
        /*11f8*/ 	.short	0x010a
        /*11fa*/ 	.byte	0x3f
	.zero		1


	//   ....[71]....
        /*11fc*/ 	.word	0x00037960
        /*1200*/ 	.word	0x00000006
        /*1204*/ 	.word	0x00000000
        /*1208*/ 	.short	0x010a
        /*120a*/ 	.byte	0x3f
	.zero		1


	//   ....[72]....
        /*120c*/ 	.word	0x000379d0
        /*1210*/ 	.word	0x00000007
        /*1214*/ 	.word	0x00000000
        /*1218*/ 	.short	0x010a
        /*121a*/ 	.byte	0x3f
	.zero		1


	//   ....[73]....
        /*121c*/ 	.word	0x00037a40
        /*1220*/ 	.word	0x00000004
        /*1224*/ 	.word	0x00000000
        /*1228*/ 	.short	0x010a
        /*122a*/ 	.byte	0x3f
	.zero		1


	//   ....[74]....
        /*122c*/ 	.word	0x00037a70
        /*1230*/ 	.word	0x00000003
        /*1234*/ 	.word	0x00000000
        /*1238*/ 	.short	0x010a
        /*123a*/ 	.byte	0x3f
	.zero		1


	//   ....[75]....
        /*123c*/ 	.word	0x00037ad0
        /*1240*/ 	.word	0x00000059
        /*1244*/ 	.word	0x00032490
        /*1248*/ 	.short	0x010a
        /*124a*/ 	.byte	0x3f
	.zero		1


	//   ....[76]....
        /*124c*/ 	.word	0x00037b20
        /*1250*/ 	.word	0x00000059
        /*1254*/ 	.word	0x00032490
        /*1258*/ 	.short	0x010a
        /*125a*/ 	.byte	0x3f
	.zero		1


	//   ....[77]....
        /*125c*/ 	.word	0x00037b70
        /*1260*/ 	.word	0x00000059
        /*1264*/ 	.word	0x00032490
        /*1268*/ 	.short	0x010a
        /*126a*/ 	.byte	0x3f
	.zero		1


	//   ....[78]....
        /*126c*/ 	.word	0x00037bc0
        /*1270*/ 	.word	0x00000059
        /*1274*/ 	.word	0x000324b0
        /*1278*/ 	.short	0x010a
        /*127a*/ 	.byte	0x3f
	.zero		1


	//   ....[79]....
        /*127c*/ 	.word	0x00038030
        /*1280*/ 	.word	0x00000090
        /*1284*/ 	.word	0x00032400
        /*1288*/ 	.short	0x010a
        /*128a*/ 	.byte	0x3f
	.zero		1


	//   ....[80]....
        /*128c*/ 	.word	0x00038630
        /*1290*/ 	.word	0x00000090
        /*1294*/ 	.word	0x00032400
        /*1298*/ 	.short	0x010a
        /*129a*/ 	.byte	0x3f
	.zero		1


	//   ....[81]....
        /*129c*/ 	.word	0x00038680
        /*12a0*/ 	.word	0x00000002
        /*12a4*/ 	.word	0x00000000
        /*12a8*/ 	.short	0x010a
        /*12aa*/ 	.byte	0x3f
	.zero		1


	//   ....[82]....
        /*12ac*/ 	.word	0x000386d0
        /*12b0*/ 	.word	0x00000004
        /*12b4*/ 	.word	0x00000000
        /*12b8*/ 	.short	0x010a
        /*12ba*/ 	.byte	0x3f
	.zero		1


	//   ....[83]....
        /*12bc*/ 	.word	0x00038720
        /*12c0*/ 	.word	0x00000000
        /*12c4*/ 	.word	0x00000000
        /*12c8*/ 	.short	0x010a
        /*12ca*/ 	.byte	0x3f
	.zero		1


	//   ....[84]....
        /*12cc*/ 	.word	0x00038770
        /*12d0*/ 	.word	0x00000006
        /*12d4*/ 	.word	0x00000000
        /*12d8*/ 	.short	0x010a
        /*12da*/ 	.byte	0x3f
	.zero		1


	//   ....[85]....
        /*12dc*/ 	.word	0x000387c0
        /*12e0*/ 	.word	0x00000006
        /*12e4*/ 	.word	0x00000000
        /*12e8*/ 	.short	0x010a
        /*12ea*/ 	.byte	0x3f
	.zero		1


	//   ....[86]....
        /*12ec*/ 	.word	0x00038810
        /*12f0*/ 	.word	0x00000006
        /*12f4*/ 	.word	0x00000000
        /*12f8*/ 	.short	0x010a
        /*12fa*/ 	.byte	0x3f
	.zero		1


	//   ....[87]....
        /*12fc*/ 	.word	0x00038df0
        /*1300*/ 	.word	0x00000005
        /*1304*/ 	.word	0x00032420
        /*1308*/ 	.short	0x010a
        /*130a*/ 	.byte	0x3f
	.zero		1


	//   ....[88]....
        /*130c*/ 	.word	0x00038e40
        /*1310*/ 	.word	0x00000004
        /*1314*/ 	.word	0x000324a0
        /*1318*/ 	.short	0x010a
        /*131a*/ 	.byte	0x3f
	.zero		1


	//   ....[89]....
        /*131c*/ 	.word	0x00038e90
        /*1320*/ 	.word	0x00000004
        /*1324*/ 	.word	0x000324c0
        /*1328*/ 	.short	0x010a
        /*132a*/ 	.byte	0x3f
	.zero		1


	//   ....[90]....
        /*132c*/ 	.word	0x00038ee0
        /*1330*/ 	.word	0x00000005
        /*1334*/ 	.word	0x000324a0
        /*1338*/ 	.short	0x010a
        /*133a*/ 	.byte	0x3f
	.zero		1


	//   ....[91]....
        /*133c*/ 	.word	0x00038f30
        /*1340*/ 	.word	0x00000005
        /*1344*/ 	.word	0x000324c0
        /*1348*/ 	.short	0x010a
        /*134a*/ 	.byte	0x3f
	.zero		1


	//   ....[92]....
        /*134c*/ 	.word	0x000390d0
        /*1350*/ 	.word	0x00000000
        /*1354*/ 	.word	0x00032440
        /*1358*/ 	.short	0x010a
        /*135a*/ 	.byte	0x3f
	.zero		1


	//   ....[93]....
        /*135c*/ 	.word	0x0003aa30
        /*1360*/ 	.word	0x00000002
        /*1364*/ 	.word	0x00032420
        /*1368*/ 	.short	0x010a
        /*136a*/ 	.byte	0x3f
	.zero		1


	//   ....[94]....
        /*136c*/ 	.word	0x0003aa80
        /*1370*/ 	.word	0x00000002
        /*1374*/ 	.word	0x00032460
        /*1378*/ 	.short	0x010a
        /*137a*/ 	.byte	0x3f
	.zero		1


	//   ....[95]....
        /*137c*/ 	.word	0x0003aad0
        /*1380*/ 	.word	0x00000002
        /*1384*/ 	.word	0x00032440
        /*1388*/ 	.short	0x010a
        /*138a*/ 	.byte	0x3f
	.zero		1


	//   ....[96]....
        /*138c*/ 	.word	0x0003ab20
        /*1390*/ 	.word	0x00000002
        /*1394*/ 	.word	0x00032460
        /*1398*/ 	.short	0x010a
        /*139a*/ 	.byte	0x3f
	.zero		1


	//   ....[97]....
        /*139c*/ 	.word	0x0003ab70
        /*13a0*/ 	.word	0x00000003
        /*13a4*/ 	.word	0x00032440
        /*13a8*/ 	.short	0x010a
        /*13aa*/ 	.byte	0x3f
	.zero		1


	//   ....[98]....
        /*13ac*/ 	.word	0x0003abc0
        /*13b0*/ 	.word	0x00000003
        /*13b4*/ 	.word	0x00032460
        /*13b8*/ 	.short	0x010a
        /*13ba*/ 	.byte	0x3f
	.zero		1


	//   ....[99]....
        /*13bc*/ 	.word	0x0003ac10
        /*13c0*/ 	.word	0x00000003
        /*13c4*/ 	.word	0x00032440
        /*13c8*/ 	.short	0x010a
        /*13ca*/ 	.byte	0x3f
	.zero		1


	//   ....[100]....
        /*13cc*/ 	.word	0x0003ac60
        /*13d0*/ 	.word	0x00000003
        /*13d4*/ 	.word	0x00032460
        /*13d8*/ 	.short	0x010a
        /*13da*/ 	.byte	0x3f
	.zero		1


	//   ....[101]....
        /*13dc*/ 	.word	0x0003b6c0
        /*13e0*/ 	.word	0x00000000
        /*13e4*/ 	.word	0x00032420
        /*13e8*/ 	.short	0x010a
        /*13ea*/ 	.byte	0x3f
	.zero		1


	//   ....[102]....
        /*13ec*/ 	.word	0x0003b860
        /*13f0*/ 	.word	0x00000006
        /*13f4*/ 	.word	0x00000000
        /*13f8*/ 	.short	0x010a
        /*13fa*/ 	.byte	0x3f
	.zero		1


	//   ....[103]....
        /*13fc*/ 	.word	0x0003b8b0
        /*1400*/ 	.word	0x00000007
        /*1404*/ 	.word	0x00000000
        /*1408*/ 	.short	0x010a
        /*140a*/ 	.byte	0x3f
	.zero		1


	//   ....[104]....
        /*140c*/ 	.word	0x0003b900
        /*1410*/ 	.word	0x00000004
        /*1414*/ 	.word	0x00000000
        /*1418*/ 	.short	0x010a
        /*141a*/ 	.byte	0x3f
	.zero		1


	//   ....[105]....
        /*141c*/ 	.word	0x0003baa0
        /*1420*/ 	.word	0x0000000a
        /*1424*/ 	.word	0x00000000
        /*1428*/ 	.short	0x010a
        /*142a*/ 	.byte	0x3f
	.zero		1


	//   ....[106]....
        /*142c*/ 	.word	0x0003bba0
        /*1430*/ 	.word	0x00000008
        /*1434*/ 	.word	0x00000000
        /*1438*/ 	.short	0x010a
        /*143a*/ 	.byte	0x3f
	.zero		1


	//   ....[107]....
        /*143c*/ 	.word	0x0003bfc0
        /*1440*/ 	.word	0x00000004
        /*1444*/ 	.word	0x00032410
        /*1448*/ 	.short	0x010a
        /*144a*/ 	.byte	0x3f
	.zero		1


	//   ....[108]....
        /*144c*/ 	.word	0x0003c0e0
        /*1450*/ 	.word	0x0000000a
        /*1454*/ 	.word	0x00000000
        /*1458*/ 	.short	0x010a
        /*145a*/ 	.byte	0x3f
	.zero		1


	//   ....[109]....
        /*145c*/ 	.word	0x0003c1e0
        /*1460*/ 	.word	0x00000008
        /*1464*/ 	.word	0x00000000
        /*1468*/ 	.short	0x010a
        /*146a*/ 	.byte	0x3f
	.zero		1


	//   ....[110]....
        /*146c*/ 	.word	0x0003cf70
        /*1470*/ 	.word	0x0000000a
        /*1474*/ 	.word	0x00000000
        /*1478*/ 	.short	0x0101
        /*147a*/ 	.byte	0x3f
	.zero		1


	//   ....[111]....
        /*147c*/ 	.word	0x000474e0
        /*1480*/ 	.word	0x00000000
        /*1484*/ 	.word	0x00000000
        /*1488*/ 	.short	0x0101
        /*148a*/ 	.byte	0x3f
	.zero		1


	//   ....[112]....
        /*148c*/ 	.word	0x00047510
        /*1490*/ 	.word	0x00000008
        /*1494*/ 	.word	0x00000000
        /*1498*/ 	.short	0x010a
        /*149a*/ 	.byte	0x3f
	.zero		1


	//   ....[113]....
        /*149c*/ 	.word	0x00047560
        /*14a0*/ 	.word	0x00000004
        /*14a4*/ 	.word	0x00032410
        /*14a8*/ 	.short	0x010a
        /*14aa*/ 	.byte	0x3f
	.zero		1


	//   ....[114]....
        /*14ac*/ 	.word	0x000475b0
        /*14b0*/ 	.word	0x00000008
        /*14b4*/ 	.word	0x00000000
        /*14b8*/ 	.short	0x010a
        /*14ba*/ 	.byte	0x3f
	.zero		1


	//----- nvinfo : EIATTR_NUM_MBARRIERS
	.align		4
.L_475:
        /*14bc*/ 	.byte	0x03, 0x38
        /*14be*/ 	.short	0x0017


	//----- nvinfo : EIATTR_EXIT_INSTR_OFFSETS
	.align		4
        /*14c0*/ 	.byte	0x04, 0x1c
        /*14c2*/ 	.short	(.L_477 - .L_476)


	//   ....[0]....
.L_476:
        /*14c4*/ 	.word	0x00037ac0


	//----- nvinfo : EIATTR_MAX_THREADS
	.align		4
.L_477:
        /*14c8*/ 	.byte	0x04, 0x05
        /*14ca*/ 	.short	(.L_479 - .L_478)
.L_478:
        /*14cc*/ 	.word	0x00000180
        /*14d0*/ 	.word	0x00000001
        /*14d4*/ 	.word	0x00000001


	//----- nvinfo : EIATTR_CRS_STACK_SIZE
	.align		4
.L_479:
        /*14d8*/ 	.byte	0x04, 0x1e
        /*14da*/ 	.short	(.L_481 - .L_480)
.L_480:
        /*14dc*/ 	.word	0x00000000


	//----- nvinfo : EIATTR_CBANK_PARAM_SIZE
	.align		4
.L_481:
        /*14e0*/ 	.byte	0x03, 0x19
        /*14e2*/ 	.short	0x0bf0


	//----- nvinfo : EIATTR_PARAM_CBANK
	.align		4
        /*14e4*/ 	.byte	0x04, 0x0a
        /*14e6*/ 	.short	(.L_483 - .L_482)
	.align		4
.L_482:
        /*14e8*/ 	.word	index@(.nv.constant0._ZN7cutlass13device_kernelIN5flash11enable_sm90INS1_16FlashAttnFwdSm90INS1_25CollectiveMainloopFwdSm90ILi2EN4cute5tupleIJNS5_1CILi1EEES8_S8_EEENS6_IJNS7_ILi128EEENS7_ILi96EEENS7_ILi64EEEEEELi256ENS_10bfloat16_tEfNS_4arch4Sm90ELb0ELb1ELb1ELb1ELb0ELb1ELb1ELb1ELb0ELb1ELb0ELb0EEENS1_21CollectiveEpilogueFwdINS6_IJSA_NS7_ILi256EEESB_EEES9_SE_SG_Li256ELb1ELb1ELb0ELb0EEENS1_36VarlenDynamicPersistentTileSchedulerILi128ELi96ELi256ELi128ELb0ELb1ELb1ELb1ELb0ELb1EEEEEEEEEvNT_6ParamsE)
        /*14ec*/ 	.short	0x0210
        /*14ee*/ 	.short	0x0bf0


	//----- nvinfo : EIATTR_SW_WAR
	.align		4
.L_483:
        /*14f0*/ 	.byte	0x04, 0x36
        /*14f2*/ 	.short	(.L_485 - .L_484)
.L_484:
        /*14f4*/ 	.word	0x00000008
.L_485:


//--------------------- .nv.info._ZN7cutlass13device_kernelIN5flash11enable_sm90INS1_16FlashAttnFwdSm90INS1_25CollectiveMainloopFwdSm90ILi2EN4cute5tupleIJNS5_1CILi1EEES8_S8_EEENS6_IJNS7_ILi128EEENS7_ILi96EEENS7_ILi64EEEEEELi256ENS_10bfloat16_tEfNS_4arch4Sm90ELb1ELb0ELb1ELb0ELb0ELb0ELb0ELb1ELb0ELb1ELb0ELb0EEENS1_21CollectiveEpilogueFwdINS6_IJSA_NS7_ILi256EEESB_EEES9_SE_SG_Li256ELb0ELb1ELb0ELb0EEENS1_30DynamicPersistentTileSchedulerILi256ELi128ELb0ELb1ELb1EEEEEEEEEvNT_6ParamsE --------------------------
	.section	.nv.info._ZN7cutlass13device_kernelIN5flash11enable_sm90INS1_16FlashAttnFwdSm90INS1_25CollectiveMainloopFwdSm90ILi2EN4cute5tupleIJNS5_1CILi1EEES8_S8_EEENS6_IJNS7_ILi128EEENS7_ILi96EEENS7_ILi64EEEEEELi256ENS_10bfloat16_tEfNS_4arch4Sm90ELb1ELb0ELb1ELb0ELb0ELb0ELb0ELb1ELb0ELb1ELb0ELb0EEENS1_21CollectiveEpilogueFwdINS6_IJSA_NS7_ILi256EEESB_EEES9_SE_SG_Li256ELb0ELb1ELb0ELb0EEENS1_30DynamicPersistentTileSchedulerILi256ELi128ELb0ELb1ELb1EEEEEEEEEvNT_6ParamsE,"",@"SHT_CUDA_INFO"
	.sectionflags	@""
	.align	4


	//----- nvinfo : EIATTR_CUDA_API_VERSION
	.align		4
        /*0000*/ 	.byte	0x04, 0x37
        /*0002*/ 	.short	(.L_487 - .L_486)
.L_486:
        /*0004*/ 	.word	0x00000082


	//----- nvinfo : EIATTR_KPARAM_INFO
	.align		4
.L_487:
        /*0008*/ 	.byte	0x04, 0x17
        /*000a*/ 	.short	(.L_489 - .L_488)
.L_488:
        /*000c*/ 	.word	0x00000000
        /*0010*/ 	.short	0x0000
        /*0012*/ 	.short	0x0070
        /*0014*/ 	.byte	0x00, 0xf0, 0x01, 0x2a


	//----- nvinfo : EIATTR_SPARSE_MMA_MASK
	.align		4
.L_489:
        /*0018*/ 	.byte	0x03, 0x50
        /*001a*/ 	.short	0x0000


	//----- nvinfo : EIATTR_MAXREG_COUNT
	.align		4
        /*001c*/ 	.byte	0x03, 0x1b
        /*001e*/ 	.short	0x00a8


	//----- nvinfo : EIATTR_NUM_BARRIERS
	.align		4
        /*0020*/ 	.byte	0x02, 0x4c
        /*0022*/ 	.byte	0x10
	.zero		1


	//----- nvinfo : EIATTR_EXTERNS
	.align		4
        /*0024*/ 	.byte	0x04, 0x0f
        /*0026*/ 	.short	(.L_491 - .L_490)


	//   ....[0]....
	.align		4
.L_490:
        /*0028*/ 	.word	index@(__assertfail)


	//----- nvinfo : EIATTR_ANNOTATIONS
	.align		4
.L_491:
        /*002c*/ 	.byte	0x04, 0x55
        /*002e*/ 	.short	(.L_493 - .L_492)


	//   ....[0]....
.L_492:
        /* <DEDUP_REMOVED lines=24> */


	//----- nvinfo : EIATTR_MERCURY_ISA_VERSION
	.align		4
.L_493:
        /*01a0*/ 	.byte	0x03, 0x5f
        /*01a2*/ 	.short	0x0101


	//----- nvinfo : EIATTR_INT_WARP_WIDE_INSTR_OFFSETS
	.align		4
        /*01a4*/ 	.byte	0x04, 0x31
        /*01a6*/ 	.short	(.L_495 - .L_494)


	//   ....[0]....
.L_494:
        /*01a8*/ 	.word	0x00000130


	//   ....[1]....
        /*01ac*/ 	.word	0x00000170


	//   ....[2]....
        /*01b0*/ 	.word	0x000001e0


	//   ....[3]....
        /*01b4*/ 	.word	0x0000c610


	//   ....[4]....
        /*01b8*/ 	.word	0x0000c6a0


	//   ....[5]....
        /*01bc*/ 	.word	0x0000ffe0


	//   ....[6]....
        /*01c0*/ 	.word	0x00010070


	//----- nvinfo : EIATTR_COOP_GROUP_MASK_REGIDS
	.align		4
.L_495:
        /*01c4*/ 	.byte	0x04, 0x29
        /*01c6*/ 	.short	(.L_497 - .L_496)


	//   ....[0]....
.L_496:
        /*01c8*/ 	.word	0xffffffff


	//   ....[1]....
        /*01cc*/ 	.word	0xffffffff


	//   ....[2]....
        /*01d0*/ 	.word	0xffffffff


	//   ....[3]....
        /*01d4*/ 	.word	0xffffffff


	//   ....[4]....
        /*01d8*/ 	.word	0xffffffff


	//   ....[5]....
        /*01dc*/ 	.word	0xffffffff


	//   ....[6]....
        /*01e0*/ 	.word	0xffffffff


	//   ....[7]....
        /*01e4*/ 	.word	0xffffffff


	//   ....[8]....
        /*01e8*/ 	.word	0xffffffff


	//   ....[9]....
        /*01ec*/ 	.word	0xffffffff


	//   ....[10]....
        /*01f0*/ 	.word	0xffffffff


	//   ....[11]....
        /*01f4*/ 	.word	0xffffffff


	//   ....[12]....
        /*01f8*/ 	.word	0xffffffff


	//   ....[13]....
        /*01fc*/ 	.word	0xffffffff


	//   ....[14]....
        /*0200*/ 	.word	0xffffffff


	//   ....[15]....
        /*0204*/ 	.word	0xffffffff


	//   ....[16]....
        /*0208*/ 	.word	0xffffffff


	//   ....[17]....
        /*020c*/ 	.word	0xffffffff


	//   ....[18]....
        /*0210*/ 	.word	0xffffffff


	//   ....[19]....
        /*0214*/ 	.word	0xffffffff


	//   ....[20]....
        /*0218*/ 	.word	0xffffffff


	//   ....[21]....
        /*021c*/ 	.word	0xffffffff


	//   ....[22]....
        /*0220*/ 	.word	0xffffffff


	//   ....[23]....
        /*0224*/ 	.word	0xffffffff


	//   ....[24]....
        /*0228*/ 	.word	0xffffffff


	//   ....[25]....
        /*022c*/ 	.word	0xffffffff


	//   ....[26]....
        /*0230*/ 	.word	0xffffffff


	//   ....[27]....
        /*0234*/ 	.word	0xffffffff


	//   ....[28]....
        /*0238*/ 	.word	0xffffffff


	//   ....[29]....
        /*023c*/ 	.word	0xffffffff


	//   ....[30]....
        /*0240*/ 	.word	0xffffffff


	//   ....[31]....
        /*0244*/ 	.word	0xffffffff


	//   ....[32]....
        /*0248*/ 	.word	0xffffffff


	//   ....[33]....
        /*024c*/ 	.word	0xffffffff


	//   ....[34]....
        /*0250*/ 	.word	0xffffffff


	//   ....[35]....
        /*0254*/ 	.word	0xffffffff


	//   ....[36]....
        /*0258*/ 	.word	0xffffffff


	//   ....[37]....
        /*025c*/ 	.word	0xffffffff


	//   ....[38]....
        /*0260*/ 	.word	0xffffffff


	//   ....[39]....
        /*0264*/ 	.word	0xffffffff


	//   ....[40]....
        /*0268*/ 	.word	0xffffffff


	//   ....[41]....
        /*026c*/ 	.word	0xffffffff


	//   ....[42]....
        /*0270*/ 	.word	0xffffffff


	//   ....[43]....
        /*0274*/ 	.word	0xffffffff


	//   ....[44]....
        /*0278*/ 	.word	0xffffffff


	//   ....[45]....
        /*027c*/ 	.word	0xffffffff


	//   ....[46]....
        /*0280*/ 	.word	0xffffffff


	//   ....[47]....
        /*0284*/ 	.word	0xffffffff


	//   ....[48]....
        /*0288*/ 	.word	0xffffffff


	//   ....[49]....
        /*028c*/ 	.word	0xffffffff


	//   ....[50]....
        /*0290*/ 	.word	0xffffffff


	//   ....[51]....
        /*0294*/ 	.word	0xffffffff


	//   ....[52]....
        /*0298*/ 	.word	0xffffffff


	//   ....[53]....
        /*029c*/ 	.word	0xffffffff


	//   ....[54]....
        /*02a0*/ 	.word	0xffffffff


	//   ....[55]....
        /*02a4*/ 	.word	0xffffffff


	//   ....[56]....
        /*02a8*/ 	.word	0xffffffff


	//   ....[57]....
        /*02ac*/ 	.word	0xffffffff


	//   ....[58]....
        /*02b0*/ 	.word	0xffffffff


	//   ....[59]....
        /*02b4*/ 	.word	0xffffffff


	//   ....[60]....
        /*02b8*/ 	.word	0xffffffff


	//   ....[61]....
        /*02bc*/ 	.word	0xffffffff


	//   ....[62]....
        /*02c0*/ 	.word	0xffffffff


	//   ....[63]....
        /*02c4*/ 	.word	0xffffffff


	//   ....[64]....
        /*02c8*/ 	.word	0xffffffff


	//   ....[65]....
        /*02cc*/ 	.word	0xffffffff


	//   ....[66]....
        /*02d0*/ 	.word	0xffffffff


	//   ....[67]....
        /*02d4*/ 	.word	0xffffffff


	//   ....[68]....
        /*02d8*/ 	.word	0x0500000f


	//   ....[69]....
        /*02dc*/ 	.word	0x0500000f


	//   ....[70]....
        /*02e0*/ 	.word	0x0500000f


	//   ....[71]....
        /*02e4*/ 	.word	0x0500000f


	//   ....[72]....
        /*02e8*/ 	.word	0x0500000f


	//   ....[73]....
        /*02ec*/ 	.word	0x0500000f


	//   ....[74]....
        /*02f0*/ 	.word	0x0500000f


	//   ....[75]....
        /*02f4*/ 	.word	0x0500000f


	//   ....[76]....
        /*02f8*/ 	.word	0x0500000f


	//   ....[77]....
        /*02fc*/ 	.word	0x0500000f


	//   ....[78]....
        /*0300*/ 	.word	0x0500000f


	//   ....[79]....
        /*0304*/ 	.word	0x0500000f


	//   ....[80]....
        /*0308*/ 	.word	0x0500000f


	//   ....[81]....
        /*030c*/ 	.word	0x0500000f


	//   ....[82]....
        /*0310*/ 	.word	0x0500000f


	//   ....[83]....
        /*0314*/ 	.word	0x0500000f


	//   ....[84]....
        /*0318*/ 	.word	0x0500000f


	//   ....[85]....
        /*031c*/ 	.word	0x0500000f


	//   ....[86]....
        /*0320*/ 	.word	0x0500000f


	//----- nvinfo : EIATTR_COOP_GROUP_INSTR_OFFSETS
	.align		4
.L_497:
        /*0324*/ 	.byte	0x04, 0x28
        /*0326*/ 	.short	(.L_499 - .L_498)


	//   ....[0]....
.L_498:
        /*0328*/ 	.word	0x00000070


	//   ....[1]....
        /*032c*/ 	.word	0x00000140


	//   ....[2]....
        /*0330*/ 	.word	0x00000190


	//   ....[3]....
        /*0334*/ 	.word	0x000003c0


	//   ....[4]....
        /*0338*/ 	.word	0x00000520


	//   ....[5]....
        /*033c*/ 	.word	0x00000640


	//   ....[6]....
        /*0340*/ 	.word	0x000007a0


	//   ....[7]....
        /*0344*/ 	.word	0x000016b0


	//   ....[8]....
        /*0348*/ 	.word	0x00001ca0


	//   ....[9]....
        /*034c*/ 	.word	0x00001cb0


	//   ....[10]....
        /*0350*/ 	.word	0x000027e0


	//   ....[11]....
        /*0354*/ 	.word	0x00002840


	//   ....[12]....
        /*0358*/ 	.word	0x00002f60


	//   ....[13]....
        /*035c*/ 	.word	0x00002fb0


	//   ....[14]....
        /*0360*/ 	.word	0x00003f90


	//   ....[15]....
        /*0364*/ 	.word	0x00004890


	//   ....[16]....
        /*0368*/ 	.word	0x00004a20


	//   ....[17]....
        /*036c*/ 	.word	0x00004b10


	//   ....[18]....
        /*0370*/ 	.word	0x00005200


	//   ....[19]....
        /*0374*/ 	.word	0x00005260


	//   ....[20]....
        /*0378*/ 	.word	0x000070a0


	//   ....[21]....
        /*037c*/ 	.word	0x00007120


	//   ....[22]....
        /*0380*/ 	.word	0x000075b0


	//   ....[23]....
        /*0384*/ 	.word	0x00007770


	//   ....[24]....
        /*0388*/ 	.word	0x00008af0


	//   ....[25]....
        /*038c*/ 	.word	0x00008b70


	//   ....[26]....
        /*0390*/ 	.word	0x00008bd0


	//   ....[27]....
        /*0394*/ 	.word	0x00008c00


	//   ....[28]....
        /*0398*/ 	.word	0x0000a450


	//   ....[29]....
        /*039c*/ 	.word	0x0000a4e0


	//   ....[30]....
        /*03a0*/ 	.word	0x0000a510


	//   ....[31]....
        /*03a4*/ 	.word	0x0000a540


	//   ....[32]....
        /*03a8*/ 	.word	0x0000ad30


	//   ....[33]....
        /*03ac*/ 	.word	0x0000ad50


	//   ....[34]....
        /*03b0*/ 	.word	0x0000aea0


	//   ....[35]....
        /*03b4*/ 	.word	0x0000aec0


	//   ....[36]....
        /*03b8*/ 	.word	0x0000b000


	//   ....[37]....
        /*03bc*/ 	.word	0x0000b020


	//   ....[38]....
        /*03c0*/ 	.word	0x0000b170


	//   ....[39]....
        /*03c4*/ 	.word	0x0000b190


	//   ....[40]....
        /*03c8*/ 	.word	0x0000b890


	//   ....[41]....
        /*03cc*/ 	.word	0x0000b8c0


	//   ....[42]....
        /*03d0*/ 	.word	0x0000ba10


	//   ....[43]....
        /*03d4*/ 	.word	0x0000ba30


	//   ....[44]....
        /*03d8*/ 	.word	0x0000bb70


	//   ....[45]....
        /*03dc*/ 	.word	0x0000bb90


	//   ....[46]....
        /*03e0*/ 	.word	0x0000bce0


	//   ....[47]....
        /*03e4*/ 	.word	0x0000bd00


	//   ....[48]....
        /*03e8*/ 	.word	0x0000bee0


	//   ....[49]....
        /*03ec*/ 	.word	0x0000cc00


	//   ....[50]....
        /*03f0*/ 	.word	0x0000d570


	//   ....[51]....
        /*03f4*/ 	.word	0x0000d5b0


	//   ....[52]....
        /*03f8*/ 	.word	0x0000d5e0


	//   ....[53]....
        /*03fc*/ 	.word	0x0000d620


	//   ....[54]....
        /*0400*/ 	.word	0x0000d6c0


	//   ....[55]....
        /*0404*/ 	.word	0x0000d6d0


	//   ....[56]....
        /*0408*/ 	.word	0x0000d740


	//   ....[57]....
        /*040c*/ 	.word	0x0000d750


	//   ....[58]....
        /*0410*/ 	.word	0x0000d7c0


	//   ....[59]....
        /*0414*/ 	.word	0x0000d7d0


	//   ....[60]....
        /*0418*/ 	.word	0x0000d840


	//   ....[61]....
        /*041c*/ 	.word	0x0000d850


	//   ....[62]....
        /*0420*/ 	.word	0x0000d8c0


	//   ....[63]....
        /*0424*/ 	.word	0x0000d8d0


	//   ....[64]....
        /*0428*/ 	.word	0x0000d8e0


	//   ....[65]....
        /*042c*/ 	.word	0x0000d920


	//   ....[66]....
        /*0430*/ 	.word	0x000101d0


	//   ....[67]....
        /*0434*/ 	.word	0x000103c0


	//   ....[68]....
        /*0438*/ 	.word	0x000108f0


	//   ....[69]....
        /*043c*/ 	.word	0x00010a70


	//   ....[70]....
        /*0440*/ 	.word	0x00010ad0


	//   ....[71]....
        /*0444*/ 	.word	0x00010b60


	//   ....[72]....
        /*0448*/ 	.word	0x00010c60


	//   ....[73]....
        /*044c*/ 	.word	0x00010ce0


	//   ....[74]....
        /*0450*/ 	.word	0x00010db0


	//   ....[75]....
        /*0454*/ 	.word	0x00010e40


	//   ....[76]....
        /*0458*/ 	.word	0x00010f20


	//   ....[77]....
        /*045c*/ 	.word	0x00010f80


	//   ....[78]....
        /*0460*/ 	.word	0x00011060


	//   ....[79]....
        /*0464*/ 	.word	0x000110c0


	//   ....[80]....
        /*0468*/ 	.word	0x000111a0


	//   ....[81]....
        /*046c*/ 	.word	0x00011200


	//   ....[82]....
        /*0470*/ 	.word	0x000112d0


	//   ....[83]....
        /*0474*/ 	.word	0x00011330


	//   ....[84]....
        /*0478*/ 	.word	0x000113f0


	//   ....[85]....
        /*047c*/ 	.word	0x00011710


	//   ....[86]....
        /*0480*/ 	.word	0x00011830


	//----- nvinfo : EIATTR_REG_RECONFIG
	.align		4
.L_499:
        /*0484*/ 	.byte	0x01, 0x54
	.zero		2


	//----- nvinfo : EIATTR_SYSCALL_OFFSETS
	.align		4
        /*0488*/ 	.byte	0x04, 0x46
        /*048a*/ 	.short	(.L_501 - .L_500)


	//   ....[0]....
.L_500:
        /*048c*/ 	.word	0x00001890


	//   ....[1]....
        /*0490*/ 	.word	0x0000c810


	//   ....[2]....
        /*0494*/ 	.word	0x0000c960


	//   ....[3]....
        /*0498*/ 	.word	0x0000ca50


	//   ....[4]....
        /*049c*/ 	.word	0x0000d180


	//----- nvinfo : EIATTR_MBARRIER_INSTR_OFFSETS
	.align		4
.L_501:
        /*04a0*/ 	.byte	0x04, 0x39
        /*04a2*/ 	.short	(.L_503 - .L_502)


	//   ....[0]....
.L_502:
        /*04a4*/ 	.word	0x00000270
        /*04a8*/ 	.word	0x000000ff
        /*04ac*/ 	.word	0x00022800
        /*04b0*/ 	.short	0x0100
        /*04b2*/ 	.byte	0x08
	.zero		1


	//   ....[1]....
        /*04b4*/ 	.word	0x00000280
        /*04b8*/ 	.word	0x000000ff
        /*04bc*/ 	.word	0x00022820
        /*04c0*/ 	.short	0x0100
        /*04c2*/ 	.byte	0x08
	.zero		1


	//   ....[2]....
        /*04c4*/ 	.word	0x00000370
        /*04c8*/ 	.word	0x000000ff
        /*04cc*/ 	.word	0x00022830
        /*04d0*/ 	.short	0x0100
        /*04d2*/ 	.byte	0x08
	.zero		1


	//   ....[3]....
        /*04d4*/ 	.word	0x00000380
        /*04d8*/ 	.word	0x000000ff
        /*04dc*/ 	.word	0x00022840
        /*04e0*/ 	.short	0x0100
        /*04e2*/ 	.byte	0x08
	.zero		1


	//   ....[4]....
        /*04e4*/ 	.word	0x00000390
        /*04e8*/ 	.word	0x000000ff
        /*04ec*/ 	.word	0x00022838
        /*04f0*/ 	.short	0x0100
        /*04f2*/ 	.byte	0x08
	.zero		1


	//   ....[5]....
        /*04f4*/ 	.word	0x000003a0
        /*04f8*/ 	.word	0x000000ff
        /*04fc*/ 	.word	0x00022848
        /*0500*/ 	.short	0x0100
        /*0502*/ 	.byte	0x08
	.zero		1


	//   ....[6]....
        /*0504*/ 	.word	0x000004d0
        /*0508*/ 	.word	0x000000ff
        /*050c*/ 	.word	0x00022850
        /*0510*/ 	.short	0x0100
        /*0512*/ 	.byte	0x08
	.zero		1


	//   ....[7]....
        /*0514*/ 	.word	0x000004e0
        /*0518*/ 	.word	0x000000ff
        /*051c*/ 	.word	0x00022860
        /*0520*/ 	.short	0x0100
        /*0522*/ 	.byte	0x08
	.zero		1


	//   ....[8]....
        /*0524*/ 	.word	0x000004f0
        /*0528*/ 	.word	0x000000ff
        /*052c*/ 	.word	0x00022858
        /*0530*/ 	.short	0x0100
        /*0532*/ 	.byte	0x08
	.zero		1


	//   ....[9]....
        /*0534*/ 	.word	0x00000500
        /*0538*/ 	.word	0x000000ff
        /*053c*/ 	.word	0x00022868
        /*0540*/ 	.short	0x0100
        /*0542*/ 	.byte	0x08
	.zero		1


	//   ....[10]....
        /*0544*/ 	.word	0x000005f0
        /*0548*/ 	.word	0x000000ff
        /*054c*/ 	.word	0x00022870
        /*0550*/ 	.short	0x0100
        /*0552*/ 	.byte	0x06
	.zero		1


	//   ....[11]....
        /*0554*/ 	.word	0x00000600
        /*0558*/ 	.word	0x000000ff
        /*055c*/ 	.word	0x00022880
        /*0560*/ 	.short	0x0100
        /*0562*/ 	.byte	0x06
	.zero		1


	//   ....[12]....
        /*0564*/ 	.word	0x00000610
        /*0568*/ 	.word	0x000000ff
        /*056c*/ 	.word	0x00022878
        /*0570*/ 	.short	0x0100
        /*0572*/ 	.byte	0x06
	.zero		1


	//   ....[13]....
        /*0574*/ 	.word	0x00000620
        /*0578*/ 	.word	0x000000ff
        /*057c*/ 	.word	0x00022888
        /*0580*/ 	.short	0x0100
        /*0582*/ 	.byte	0x06
	.zero		1


	//   ....[14]....
        /*0584*/ 	.word	0x00000750
        /*0588*/ 	.word	0x000000ff
        /*058c*/ 	.word	0x00022890
        /*0590*/ 	.short	0x0100
        /*0592*/ 	.byte	0x08
	.zero		1


	//   ....[15]....
        /*0594*/ 	.word	0x00000760
        /*0598*/ 	.word	0x000000ff
        /*059c*/ 	.word	0x000228a0
        /*05a0*/ 	.short	0x0100
        /*05a2*/ 	.byte	0x08
	.zero		1


	//   ....[16]....
        /*05a4*/ 	.word	0x00000770
        /*05a8*/ 	.word	0x000000ff
        /*05ac*/ 	.word	0x00022898
        /*05b0*/ 	.short	0x0100
        /*05b2*/ 	.byte	0x08
	.zero		1


	//   ....[17]....
        /*05b4*/ 	.word	0x00000780
        /*05b8*/ 	.word	0x000000ff
        /*05bc*/ 	.word	0x000228a8
        /*05c0*/ 	.short	0x0100
        /*05c2*/ 	.byte	0x08
	.zero		1


	//   ....[18]....
        /*05c4*/ 	.word	0x000008b0
        /*05c8*/ 	.word	0x000000ff
        /*05cc*/ 	.word	0x000228b0
        /*05d0*/ 	.short	0x0100
        /*05d2*/ 	.byte	0x08
	.zero		1


	//   ....[19]....
        /*05d4*/ 	.word	0x000008c0
        /*05d8*/ 	.word	0x000000ff
        /*05dc*/ 	.word	0x000228c0
        /*05e0*/ 	.short	0x0100
        /*05e2*/ 	.byte	0x08
	.zero		1


	//   ....[20]....
        /*05e4*/ 	.word	0x000008d0
        /*05e8*/ 	.word	0x000000ff
        /*05ec*/ 	.word	0x000228b8
        /*05f0*/ 	.short	0x0100
        /*05f2*/ 	.byte	0x08
	.zero		1


	//   ....[21]....
        /*05f4*/ 	.word	0x000008e0
        /*05f8*/ 	.word	0x000000ff
        /*05fc*/ 	.word	0x000228c8
        /*0600*/ 	.short	0x0100
        /*0602*/ 	.byte	0x08
	.zero		1


	//   ....[22]....
        /*0604*/ 	.word	0x00001940
        /*0608*/ 	.word	0x00000007
        /*060c*/ 	.word	0x00022800
        /*0610*/ 	.short	0x010a
        /*0612*/ 	.byte	0x3f
	.zero		1


	//   ....[23]....
        /*0614*/ 	.word	0x00001a10
        /*0618*/ 	.word	0x00000006
        /*061c*/ 	.word	0x00022830
        /*0620*/ 	.short	0x010a
        /*0622*/ 	.byte	0x3f
	.zero		1


	//   ....[24]....
        /*0624*/ 	.word	0x00001a50
        /*0628*/ 	.word	0x00000006
        /*062c*/ 	.word	0x00022830
        /*0630*/ 	.short	0x010a
        /*0632*/ 	.byte	0x3f
	.zero		1


	//   ....[25]....
        /*0634*/ 	.word	0x00003420
        /*0638*/ 	.word	0x00000004
        /*063c*/ 	.word	0x00000000
        /*0640*/ 	.short	0x0101
        /*0642*/ 	.byte	0x3f
	.zero		1


	//   ....[26]....
        /*0644*/ 	.word	0x000038b0
        /*0648*/ 	.word	0x00000006
        /*064c*/ 	.word	0x00022850
        /*0650*/ 	.short	0x010a
        /*0652*/ 	.byte	0x3f
	.zero		1


	//   ....[27]....
        /*0654*/ 	.word	0x000038f0
        /*0658*/ 	.word	0x00000006
        /*065c*/ 	.word	0x00022850
        /*0660*/ 	.short	0x010a
        /*0662*/ 	.byte	0x3f
	.zero		1


	//   ....[28]....
        /*0664*/ 	.word	0x00003cc0
        /*0668*/ 	.word	0x00000006
        /*066c*/ 	.word	0x00000000
        /*0670*/ 	.short	0x0101
        /*0672*/ 	.byte	0x3f
	.zero		1


	//   ....[29]....
        /*0674*/ 	.word	0x00003e00
        /*0678*/ 	.word	0x000000ff
        /*067c*/ 	.word	0x00022830
        /*0680*/ 	.short	0x010a
        /*0682*/ 	.byte	0x1b
	.zero		1


	//   ....[30]....
        /*0684*/ 	.word	0x00003e40
        /*0688*/ 	.word	0x000000ff
        /*068c*/ 	.word	0x00022830
        /*0690*/ 	.short	0x010a
        /*0692*/ 	.byte	0x1b
	.zero		1


	//   ....[31]....
        /*0694*/ 	.word	0x00005890
        /*0698*/ 	.word	0x00000004
        /*069c*/ 	.word	0x00000000
        /*06a0*/ 	.short	0x0101
        /*06a2*/ 	.byte	0x3f
	.zero		1


	//   ....[32]....
        /*06a4*/ 	.word	0x00006420
        /*06a8*/ 	.word	0x000000ff
        /*06ac*/ 	.word	0x00022850
        /*06b0*/ 	.short	0x010a
        /*06b2*/ 	.byte	0x1b
	.zero		1


	//   ....[33]....
        /*06b4*/ 	.word	0x00006460
        /*06b8*/ 	.word	0x000000ff
        /*06bc*/ 	.word	0x00022850
        /*06c0*/ 	.short	0x010a
        /*06c2*/ 	.byte	0x1b
	.zero		1


	//   ....[34]....
        /*06c4*/ 	.word	0x00006770
        /*06c8*/ 	.word	0x000000c7
        /*06cc*/ 	.word	0x00000000
        /*06d0*/ 	.short	0x0101
        /*06d2*/ 	.byte	0x3f
	.zero		1


	//   ....[35]....
        /*06d4*/ 	.word	0x000068c0
        /*06d8*/ 	.word	0x000000ff
        /*06dc*/ 	.word	0x00022830
        /*06e0*/ 	.short	0x010a
        /*06e2*/ 	.byte	0x18
	.zero		1


	//   ....[36]....
        /*06e4*/ 	.word	0x00006900
        /*06e8*/ 	.word	0x000000ff
        /*06ec*/ 	.word	0x00022830
        /*06f0*/ 	.short	0x010a
        /*06f2*/ 	.byte	0x18
	.zero		1


	//   ....[37]....
        /*06f4*/ 	.word	0x00007c00
        /*06f8*/ 	.word	0x00000099
        /*06fc*/ 	.word	0x00000000
        /*0700*/ 	.short	0x0101
        /*0702*/ 	.byte	0x3f
	.zero		1


	//   ....[38]....
        /*0704*/ 	.word	0x00008790
        /*0708*/ 	.word	0x000000ff
        /*070c*/ 	.word	0x00022850
        /*0710*/ 	.short	0x010a
        /*0712*/ 	.byte	0x18
	.zero		1


	//   ....[39]....
        /*0714*/ 	.word	0x000087d0
        /*0718*/ 	.word	0x000000ff
        /*071c*/ 	.word	0x00022850
        /*0720*/ 	.short	0x010a
        /*0722*/ 	.byte	0x18
	.zero		1


	//   ....[40]....
        /*0724*/ 	.word	0x00008ad0
        /*0728*/ 	.word	0x000000b5
        /*072c*/ 	.word	0x00000000
        /*0730*/ 	.short	0x0101
        /*0732*/ 	.byte	0x3f
	.zero		1


	//   ....[41]....
        /*0734*/ 	.word	0x0000ad20
        /*0738*/ 	.word	0x000000cb
        /*073c*/ 	.word	0x00000000
        /*0740*/ 	.short	0x0101
        /*0742*/ 	.byte	0x3f
	.zero		1


	//   ....[42]....
        /*0744*/ 	.word	0x0000ce60
        /*0748*/ 	.word	0x00000003
        /*074c*/ 	.word	0x00022840
        /*0750*/ 	.short	0x010a
        /*0752*/ 	.byte	0x3f
	.zero		1


	//   ....[43]....
        /*0754*/ 	.word	0x0000da00
        /*0758*/ 	.word	0x00000011
        /*075c*/ 	.word	0x00022800
        /*0760*/ 	.short	0x0107
        /*0762*/ 	.byte	0x3f
	.zero		1


	//   ....[44]....
        /*0764*/ 	.word	0x0000daf0
        /*0768*/ 	.word	0x00000011
        /*076c*/ 	.word	0x00022800
        /*0770*/ 	.short	0x0101
        /*0772*/ 	.byte	0x3f
	.zero		1


	//   ....[45]....
        /*0774*/ 	.word	0x0000db10
        /*0778*/ 	.word	0x00000011
        /*077c*/ 	.word	0x00022820
        /*0780*/ 	.short	0x010a
        /*0782*/ 	.byte	0x3f
	.zero		1


	//   ....[46]....
        /*0784*/ 	.word	0x0000dbf0
        /*0788*/ 	.word	0x00000002
        /*078c*/ 	.word	0x00022860
        /*0790*/ 	.short	0x010a
        /*0792*/ 	.byte	0x3f
	.zero		1


	//   ....[47]....
        /*0794*/ 	.word	0x0000e410
        /*0798*/ 	.word	0x00000003
        /*079c*/ 	.word	0x00022840
        /*07a0*/ 	.short	0x010a
        /*07a2*/ 	.byte	0x3f
	.zero		1


	//   ....[48]....
        /*07a4*/ 	.word	0x0000e630
        /*07a8*/ 	.word	0x00000003
        /*07ac*/ 	.word	0x00022860
        /*07b0*/ 	.short	0x010a
        /*07b2*/ 	.byte	0x3f
	.zero		1


	//   ....[49]....
        /*07b4*/ 	.word	0x0000ee10
        /*07b8*/ 	.word	0x00000004
        /*07bc*/ 	.word	0x00022840
        /*07c0*/ 	.short	0x010a
        /*07c2*/ 	.byte	0x3f
	.zero		1


	//   ....[50]....
        /*07c4*/ 	.word	0x0000f030
        /*07c8*/ 	.word	0x00000004
        /*07cc*/ 	.word	0x00022860
        /*07d0*/ 	.short	0x010a
        /*07d2*/ 	.byte	0x3f
	.zero		1


	//   ....[51]....
        /*07d4*/ 	.word	0x0000f7b0
        /*07d8*/ 	.word	0x00000004
        /*07dc*/ 	.word	0x00022840
        /*07e0*/ 	.short	0x010a
        /*07e2*/ 	.byte	0x3f
	.zero		1


	//   ....[52]....
        /*07e4*/ 	.word	0x0000f9d0
        /*07e8*/ 	.word	0x00000004
        /*07ec*/ 	.word	0x00022860
        /*07f0*/ 	.short	0x010a
        /*07f2*/ 	.byte	0x3f
	.zero		1


	//   ....[53]....
        /*07f4*/ 	.word	0x00010340
        /*07f8*/ 	.word	0x00000000
        /*07fc*/ 	.word	0x00022820
        /*0800*/ 	.short	0x010a
        /*0802*/ 	.byte	0x3f
	.zero		1


	//   ....[54]....
        /*0804*/ 	.word	0x00010510
        /*0808*/ 	.word	0x00000006
        /*080c*/ 	.word	0x00000000
        /*0810*/ 	.short	0x010a
        /*0812*/ 	.byte	0x3f
	.zero		1


	//   ....[55]....
        /*0814*/ 	.word	0x00010560
        /*0818*/ 	.word	0x00000003
        /*081c*/ 	.word	0x00000000
        /*0820*/ 	.short	0x010a
        /*0822*/ 	.byte	0x3f
	.zero		1


	//   ....[56]....
        /*0824*/ 	.word	0x000105c0
        /*0828*/ 	.word	0x00000012
        /*082c*/ 	.word	0x00000000
        /*0830*/ 	.short	0x010a
        /*0832*/ 	.byte	0x3f
	.zero		1


	//   ....[57]....
        /*0834*/ 	.word	0x000105f0
        /*0838*/ 	.word	0x00000003
        /*083c*/ 	.word	0x00000000
        /*0840*/ 	.short	0x010a
        /*0842*/ 	.byte	0x3f
	.zero		1


	//   ....[58]....
        /*0844*/ 	.word	0x00010650
        /*0848*/ 	.word	0x00000007
        /*084c*/ 	.word	0x00022800
        /*0850*/ 	.short	0x010a
        /*0852*/ 	.byte	0x3f
	.zero		1


	//   ....[59]....
        /*0854*/ 	.word	0x000106a0
        /*0858*/ 	.word	0x00000006
        /*085c*/ 	.word	0x00022830
        /*0860*/ 	.short	0x010a
        /*0862*/ 	.byte	0x3f
	.zero		1


	//   ....[60]....
        /*0864*/ 	.word	0x000106f0
        /*0868*/ 	.word	0x00000006
        /*086c*/ 	.word	0x00022850
        /*0870*/ 	.short	0x010a
        /*0872*/ 	.byte	0x3f
	.zero		1


	//   ....[61]....
        /*0874*/ 	.word	0x00010750
        /*0878*/ 	.word	0x00000003
        /*087c*/ 	.word	0x00022830
        /*0880*/ 	.short	0x010a
        /*0882*/ 	.byte	0x3f
	.zero		1


	//   ....[62]....
        /*0884*/ 	.word	0x000107a0
        /*0888*/ 	.word	0x000000c7
        /*088c*/ 	.word	0x00022850
        /*0890*/ 	.short	0x010a
        /*0892*/ 	.byte	0x3f
	.zero		1


	//   ....[63]....
        /*0894*/ 	.word	0x00010800
        /*0898*/ 	.word	0x00000003
        /*089c*/ 	.word	0x00022830
        /*08a0*/ 	.short	0x010a
        /*08a2*/ 	.byte	0x3f
	.zero		1


	//   ....[64]....
        /*08a4*/ 	.word	0x00010850
        /*08a8*/ 	.word	0x000000b5
        /*08ac*/ 	.word	0x00022850
        /*08b0*/ 	.short	0x010a
        /*08b2*/ 	.byte	0x3f
	.zero		1


	//   ....[65]....
        /*08b4*/ 	.word	0x000109a0
        /*08b8*/ 	.word	0x00000003
        /*08bc*/ 	.word	0x00022840
        /*08c0*/ 	.short	0x010a
        /*08c2*/ 	.byte	0x3f
	.zero		1


	//   ....[66]....
        /*08c4*/ 	.word	0x00011430
        /*08c8*/ 	.word	0x00000011
        /*08cc*/ 	.word	0x00022820
        /*08d0*/ 	.short	0x010a
        /*08d2*/ 	.byte	0x3f
	.zero		1


	//   ....[67]....
        /*08d4*/ 	.word	0x00011480
        /*08d8*/ 	.word	0x00000002
        /*08dc*/ 	.word	0x00022860
        /*08e0*/ 	.short	0x010a
        /*08e2*/ 	.byte	0x3f
	.zero		1


	//   ....[68]....
        /*08e4*/ 	.word	0x000114d0
        /*08e8*/ 	.word	0x00000003
        /*08ec*/ 	.word	0x00022840
        /*08f0*/ 	.short	0x010a
        /*08f2*/ 	.byte	0x3f
	.zero		1


	//   ....[69]....
        /*08f4*/ 	.word	0x00011520
        /*08f8*/ 	.word	0x00000003
        /*08fc*/ 	.word	0x00022860
        /*0900*/ 	.short	0x010a
        /*0902*/ 	.byte	0x3f
	.zero		1


	//   ....[70]....
        /*0904*/ 	.word	0x00011570
        /*0908*/ 	.word	0x00000004
        /*090c*/ 	.word	0x00022840
        /*0910*/ 	.short	0x010a
        /*0912*/ 	.byte	0x3f
	.zero		1


	//   ....[71]....
        /*0914*/ 	.word	0x000115c0
        /*0918*/ 	.word	0x00000004
        /*091c*/ 	.word	0x00022860
        /*0920*/ 	.short	0x010a
        /*0922*/ 	.byte	0x3f
	.zero		1


	//   ....[72]....
        /*0924*/ 	.word	0x00011610
        /*0928*/ 	.word	0x00000004
        /*092c*/ 	.word	0x00022840
        /*0930*/ 	.short	0x010a
        /*0932*/ 	.byte	0x3f
	.zero		1


	//   ....[73]....
        /*0934*/ 	.word	0x00011660
        /*0938*/ 	.word	0x00000004
        /*093c*/ 	.word	0x00022860
        /*0940*/ 	.short	0x010a
        /*0942*/ 	.byte	0x3f
	.zero		1


	//   ....[74]....
        /*0944*/ 	.word	0x00011750
        /*0948*/ 	.word	0x00000000
        /*094c*/ 	.word	0x00022820
        /*0950*/ 	.short	0x010a
        /*0952*/ 	.byte	0x3f
	.zero		1


	//   ....[75]....
        /*0954*/ 	.word	0x000118f0
        /*0958*/ 	.word	0x00000006
        /*095c*/ 	.word	0x00000000
        /*0960*/ 	.short	0x010a
        /*0962*/ 	.byte	0x3f
	.zero		1


	//   ....[76]....
        /*0964*/ 	.word	0x00011940
        /*0968*/ 	.word	0x00000003
        /*096c*/ 	.word	0x00000000
        /*0970*/ 	.short	0x010a
        /*0972*/ 	.byte	0x3f
	.zero		1


	//   ....[77]....
        /*0974*/ 	.word	0x00011990
        /*0978*/ 	.word	0x00000012
        /*097c*/ 	.word	0x00000000
        /*0980*/ 	.short	0x010a
        /*0982*/ 	.byte	0x3f
	.zero		1


	//----- nvinfo : EIATTR_NUM_MBARRIERS
	.align		4
.L_503:
        /*0984*/ 	.byte	0x03, 0x38
        /*0986*/ 	.short	0x0016


	//----- nvinfo : EIATTR_EXIT_INSTR_OFFSETS
	.align		4
        /*0988*/ 	.byte	0x04, 0x1c
        /*098a*/ 	.short	(.L_505 - .L_504)


	//   ....[0]....
.L_504:
        /*098c*/ 	.word	0x00000a40


	//   ....[1]....
        /*0990*/ 	.word	0x0000be80


	//   ....[2]....
        /*0994*/ 	.word	0x00010640


	//----- nvinfo : EIATTR_MAX_THREADS
	.align		4
.L_505:
        /*0998*/ 	.byte	0x04, 0x05
        /*099a*/ 	.short	(.L_507 - .L_506)
.L_506:
        /*099c*/ 	.word	0x00000180
        /*09a0*/ 	.word	0x00000001
        /*09a4*/ 	.word	0x00000001


	//----- nvinfo : EIATTR_CRS_STACK_SIZE
	.align		4
.L_507:
        /*09a8*/ 	.byte	0x04, 0x1e
        /*09aa*/ 	.short	(.L_509 - .L_508)
.L_508:
        /*09ac*/ 	.word	0x00000000


	//----- nvinfo : EIATTR_CBANK_PARAM_SIZE
	.align		4
.L_509:
        /*09b0*/ 	.byte	0x03, 0x19
        /*09b2*/ 	.short	0x0af0


	//----- nvinfo : EIATTR_PARAM_CBANK
	.align		4
        /*09b4*/ 	.byte	0x04, 0x0a
        /*09b6*/ 	.short	(.L_511 - .L_510)
	.align		4
.L_510:
        /*09b8*/ 	.word	index@(.nv.constant0._ZN7cutlass13device_kernelIN5flash11enable_sm90INS1_16FlashAttnFwdSm90INS1_25CollectiveMainloopFwdSm90ILi2EN4cute5tupleIJNS5_1CILi1EEES8_S8_EEENS6_IJNS7_ILi128EEENS7_ILi96EEENS7_ILi64EEEEEELi256ENS_10bfloat16_tEfNS_4arch4Sm90ELb1ELb0ELb1ELb0ELb0ELb0ELb0ELb1ELb0ELb1ELb0ELb0EEENS1_21CollectiveEpilogueFwdINS6_IJSA_NS7_ILi256EEESB_EEES9_SE_SG_Li256ELb0ELb1ELb0ELb0EEENS1_30DynamicPersistentTileSchedulerILi256ELi128ELb0ELb1ELb1EEEEEEEEEvNT_6ParamsE)
        /*09bc*/ 	.short	0x0210
        /*09be*/ 	.short	0x0af0


	//----- nvinfo : EIATTR_SW_WAR
	.align		4
.L_511:
        /*09c0*/ 	.byte	0x04, 0x36
        /*09c2*/ 	.short	(.L_513 - .L_512)
.L_512:
        /*09c4*/ 	.word	0x00000008
.L_513:


//--------------------- .nv.info._ZN7cutlass13device_kernelIN5flash11enable_sm90INS1_16FlashAttnFwdSm90INS1_25CollectiveMainloopFwdSm90ILi2EN4cute5tupleIJNS5_1CILi1EEES8_S8_EEENS6_IJNS7_ILi128EEENS7_ILi96EEENS7_ILi64EEEEEELi256ENS_10bfloat16_tEfNS_4arch4Sm90ELb1ELb0ELb1ELb0ELb0ELb0ELb1ELb1ELb0ELb1ELb0ELb0EEENS1_21CollectiveEpilogueFwdINS6_IJSA_NS7_ILi256EEESB_EEES9_SE_SG_Li256ELb0ELb1ELb0ELb0EEENS1_30DynamicPersistentTileSchedulerILi256ELi128ELb0ELb1ELb1EEEEEEEEEvNT_6ParamsE --------------------------
	.section	.nv.info._ZN7cutlass13device_kernelIN5flash11enable_sm90INS1_16FlashAttnFwdSm90INS1_25CollectiveMainloopFwdSm90ILi2EN4cute5tupleIJNS5_1CILi1EEES8_S8_EEENS6_IJNS7_ILi128EEENS7_ILi96EEENS7_ILi64EEEEEELi256ENS_10bfloat16_tEfNS_4arch4Sm90ELb1ELb0ELb1ELb0ELb0ELb0ELb1ELb1ELb0ELb1ELb0ELb0EEENS1_21CollectiveEpilogueFwdINS6_IJSA_NS7_ILi256EEESB_EEES9_SE_SG_Li256ELb0ELb1ELb0ELb0EEENS1_30DynamicPersistentTileSchedulerILi256ELi128ELb0ELb1ELb1EEEEEEEEEvNT_6ParamsE,"",@"SHT_CUDA_INFO"
	.sectionflags	@""
	.align	4


	//----- nvinfo : EIATTR_CUDA_API_VERSION
	.align		4
        /*0000*/ 	.byte	0x04, 0x37
        /*0002*/ 	.short	(.L_515 - .L_514)
.L_514:
        /*0004*/ 	.word	0x00000082


	//----- nvinfo : EIATTR_KPARAM_INFO
	.align		4
.L_515:
        /*0008*/ 	.byte	0x04, 0x17
        /*000a*/ 	.short	(.L_517 - .L_516)
.L_516:
        /*000c*/ 	.word	0x00000000
        /*0010*/ 	.short	0x0000
        /*0012*/ 	.short	0x0070
        /*0014*/ 	.byte	0x00, 0xf0, 0x01, 0x2e


	//----- nvinfo : EIATTR_SPARSE_MMA_MASK
	.align		4
.L_517:
        /*0018*/ 	.byte	0x03, 0x50
        /*001a*/ 	.short	0x0000


	//----- nvinfo : EIATTR_MAXREG_COUNT
	.align		4
        /*001c*/ 	.byte	0x03, 0x1b
        /*001e*/ 	.short	0x00a8


	//----- nvinfo : EIATTR_NUM_BARRIERS
	.align		4
        /*0020*/ 	.byte	0x02, 0x4c
        /*0022*/ 	.byte	0x10
	.zero		1


	//----- nvinfo : EIATTR_EXTERNS
	.align		4
        /*0024*/ 	.byte	0x04, 0x0f
        /*0026*/ 	.short	(.L_519 - .L_518)


	//   ....[0]....
	.align		4
.L_518:
        /*0028*/ 	.word	index@(__assertfail)


	//----- nvinfo : EIATTR_ANNOTATIONS
	.align		4
.L_519:
        /*002c*/ 	.byte	0x04, 0x55
        /*002e*/ 	.short	(.L_521 - .L_520)


	//   ....[0]....
.L_520:
        /* <DEDUP_REMOVED lines=42> */


	//----- nvinfo : EIATTR_MERCURY_ISA_VERSION
	.align		4
.L_521:
        /*02b8*/ 	.byte	0x03, 0x5f
        /*02ba*/ 	.short	0x0101


	//----- nvinfo : EIATTR_INT_WARP_WIDE_INSTR_OFFSETS
	.align		4
        /*02bc*/ 	.byte	0x04, 0x31
        /*02be*/ 	.short	(.L_523 - .L_522)


	//   ....[0]....
.L_522:
        /*02c0*/ 	.word	0x00000130


	//   ....[1]....
        /*02c4*/ 	.word	0x00000170


	//   ....[2]....
        /*02c8*/ 	.word	0x000001e0


	//   ....[3]....
        /*02cc*/ 	.word	0x000001f0


	//   ....[4]....
        /*02d0*/ 	.word	0x0000dd10


	//   ....[5]....
        /*02d4*/ 	.word	0x0000ddb0


	//   ....[6]....
        /*02d8*/ 	.word	0x000123d0


	//   ....[7]....
        /*02dc*/ 	.word	0x00012470


	//----- nvinfo : EIATTR_COOP_GROUP_MASK_REGIDS
	.align		4
.L_523:
        /*02e0*/ 	.byte	0x04, 0x29
        /*02e2*/ 	.short	(.L_525 - .L_524)


	//   ....[0]....
.L_524:
        /*02e4*/ 	.word	0xffffffff


	//   ....[1]....
        /*02e8*/ 	.word	0xffffffff


	//   ....[2]....
        /*02ec*/ 	.word	0xffffffff


	//   ....[3]....
        /*02f0*/ 	.word	0xffffffff


	//   ....[4]....
        /*02f4*/ 	.word	0xffffffff


	//   ....[5]....
        /*02f8*/ 	.word	0xffffffff


	//   ....[6]....
        /*02fc*/ 	.word	0xffffffff


	//   ....[7]....
        /*0300*/ 	.word	0xffffffff


	//   ....[8]....
        /*0304*/ 	.word	0xffffffff


	//   ....[9]....
        /*0308*/ 	.word	0xffffffff


	//   ....[10]....
        /*030c*/ 	.word	0xffffffff


	//   ....[11]....
        /*0310*/ 	.word	0xffffffff


	//   ....[12]....
        /*0314*/ 	.word	0xffffffff


	//   ....[13]....
        /*0318*/ 	.word	0xffffffff


	//   ....[14]....
        /*031c*/ 	.word	0xffffffff


	//   ....[15]....
        /*0320*/ 	.word	0xffffffff


	//   ....[16]....
        /*0324*/ 	.word	0xffffffff


	//   ....[17]....
        /*0328*/ 	.word	0xffffffff


	//   ....[18]....
        /*032c*/ 	.word	0xffffffff


	//   ....[19]....
        /*0330*/ 	.word	0xffffffff


	//   ....[20]....
        /*0334*/ 	.word	0xffffffff


	//   ....[21]....
        /*0338*/ 	.word	0xffffffff


	//   ....[22]....
        /*033c*/ 	.word	0xffffffff


	//   ....[23]....
        /*0340*/ 	.word	0xffffffff


	//   ....[24]....
        /*0344*/ 	.word	0xffffffff


	//   ....[25]....
        /*0348*/ 	.word	0xffffffff


	//   ....[26]....
        /*034c*/ 	.word	0xffffffff


	//   ....[27]....
        /*0350*/ 	.word	0xffffffff


	//   ....[28]....
        /*0354*/ 	.word	0xffffffff


	//   ....[29]....
        /*0358*/ 	.word	0xffffffff


	//   ....[30]....
        /*035c*/ 	.word	0xffffffff


	//   ....[31]....
        /*0360*/ 	.word	0xffffffff


	//   ....[32]....
        /*0364*/ 	.word	0xffffffff


	//   ....[33]....
        /*0368*/ 	.word	0xffffffff


	//   ....[34]....
        /*036c*/ 	.word	0xffffffff


	//   ....[35]....
        /*0370*/ 	.word	0xffffffff


	//   ....[36]....
        /*0374*/ 	.word	0xffffffff


	//   ....[37]....
        /*0378*/ 	.word	0xffffffff


	//   ....[38]....
        /*037c*/ 	.word	0xffffffff


	//   ....[39]....
        /*0380*/ 	.word	0xffffffff


	//   ....[40]....
        /*0384*/ 	.word	0xffffffff


	//   ....[41]....
        /*0388*/ 	.word	0xffffffff


	//   ....[42]....
        /*038c*/ 	.word	0xffffffff


	//   ....[43]....
        /*0390*/ 	.word	0xffffffff


	//   ....[44]....
        /*0394*/ 	.word	0xffffffff


	//   ....[45]....
        /*0398*/ 	.word	0xffffffff


	//   ....[46]....
        /*039c*/ 	.word	0xffffffff


	//   ....[47]....
        /*03a0*/ 	.word	0xffffffff


	//   ....[48]....
        /*03a4*/ 	.word	0xffffffff


	//   ....[49]....
        /*03a8*/ 	.word	0xffffffff


	//   ....[50]....
        /*03ac*/ 	.word	0xffffffff


	//   ....[51]....
        /*03b0*/ 	.word	0xffffffff


	//   ....[52]....
        /*03b4*/ 	.word	0xffffffff


	//   ....[53]....
        /*03b8*/ 	.word	0xffffffff


	//   ....[54]....
        /*03bc*/ 	.word	0xffffffff


	//   ....[55]....
        /*03c0*/ 	.word	0xffffffff


	//   ....[56]....
        /*03c4*/ 	.word	0xffffffff


	//   ....[57]....
        /*03c8*/ 	.word	0xffffffff


	//   ....[58]....
        /*03cc*/ 	.word	0xffffffff


	//   ....[59]....
        /*03d0*/ 	.word	0xffffffff


	//   ....[60]....
        /*03d4*/ 	.word	0xffffffff


	//   ....[61]....
        /*03d8*/ 	.word	0xffffffff


	//   ....[62]....
        /*03dc*/ 	.word	0xffffffff


	//   ....[63]....
        /*03e0*/ 	.word	0xffffffff


	//   ....[64]....
        /*03e4*/ 	.word	0xffffffff


	//   ....[65]....
        /*03e8*/ 	.word	0xffffffff


	//   ....[66]....
        /*03ec*/ 	.word	0xffffffff


	//   ....[67]....
        /*03f0*/ 	.word	0xffffffff


	//   ....[68]....
        /*03f4*/ 	.word	0xffffffff


	//   ....[69]....
        /*03f8*/ 	.word	0xffffffff


	//   ....[70]....
        /*03fc*/ 	.word	0xffffffff


	//   ....[71]....
        /*0400*/ 	.word	0xffffffff


	//   ....[72]....
        /*0404*/ 	.word	0xffffffff


	//   ....[73]....
        /*0408*/ 	.word	0xffffffff


	//   ....[74]....
        /*040c*/ 	.word	0xffffffff


	//   ....[75]....
        /*0410*/ 	.word	0xffffffff


	//   ....[76]....
        /*0414*/ 	.word	0xffffffff


	//   ....[77]....
        /*0418*/ 	.word	0xffffffff


	//   ....[78]....
        /*041c*/ 	.word	0xffffffff


	//   ....[79]....
        /*0420*/ 	.word	0xffffffff


	//   ....[80]....
        /*0424*/ 	.word	0xffffffff


	//   ....[81]....
        /*0428*/ 	.word	0xffffffff


	//   ....[82]....
        /*042c*/ 	.word	0xffffffff


	//   ....[83]....
        /*0430*/ 	.word	0xffffffff


	//   ....[84]....
        /*0434*/ 	.word	0x0500000f


	//   ....[85]....
        /*0438*/ 	.word	0x0500000f


	//   ....[86]....
        /*043c*/ 	.word	0x0500000f


	//   ....[87]....
        /*0440*/ 	.word	0x0500000f


	//   ....[88]....
        /*0444*/ 	.word	0x0500000f


	//   ....[89]....
        /*0448*/ 	.word	0x0500000f


	//   ....[90]....
        /*044c*/ 	.word	0x0500000f


	//   ....[91]....
        /*0450*/ 	.word	0x0500000f


	//   ....[92]....
        /*0454*/ 	.word	0x0500000f


	//   ....[93]....
        /*0458*/ 	.word	0x0500000f


	//   ....[94]....
        /*045c*/ 	.word	0x0500000f


	//   ....[95]....
        /*0460*/ 	.word	0x0500000f


	//   ....[96]....
        /*0464*/ 	.word	0x0500000f


	//   ....[97]....
        /*0468*/ 	.word	0x0500000f


	//   ....[98]....
        /*046c*/ 	.word	0x0500000f


	//   ....[99]....
        /*0470*/ 	.word	0x0500000f


	//   ....[100]....
        /*0474*/ 	.word	0x0500000f


	//   ....[101]....
        /*0478*/ 	.word	0x0500000f


	//   ....[102]....
        /*047c*/ 	.word	0x0500000f


	//   ....[103]....
        /*0480*/ 	.word	0x0500000f


	//   ....[104]....
        /*0484*/ 	.word	0x0500000f


	//   ....[105]....
        /*0488*/ 	.word	0x0500000f


	//   ....[106]....
        /*048c*/ 	.word	0x0500000f


	//   ....[107]....
        /*0490*/ 	.word	0x0500000f


	//   ....[108]....
        /*0494*/ 	.word	0x0500000f


	//   ....[109]....
        /*0498*/ 	.word	0x0500000f


	//   ....[110]....
        /*049c*/ 	.word	0x0500000f


	//   ....[111]....
        /*04a0*/ 	.word	0x0500000f


	//   ....[112]....
        /*04a4*/ 	.word	0x0500000f


	//   ....[113]....
        /*04a8*/ 	.word	0x0500000f


	//   ....[114]....
        /*04ac*/ 	.word	0x0500000f


	//   ....[115]....
        /*04b0*/ 	.word	0x0500000f


	//   ....[116]....
        /*04b4*/ 	.word	0x0500000f


	//   ....[117]....
        /*04b8*/ 	.word	0x0500000f


	//   ....[118]....
        /*04bc*/ 	.word	0x0500000f


	//----- nvinfo : EIATTR_COOP_GROUP_INSTR_OFFSETS
	.align		4
.L_525:
        /*04c0*/ 	.byte	0x04, 0x28
        /*04c2*/ 	.short	(.L_527 - .L_526)


	//   ....[0]....
.L_526:
        /*04c4*/ 	.word	0x00000070


	//   ....[1]....
        /*04c8*/ 	.word	0x00000140


	//   ....[2]....
        /*04cc*/ 	.word	0x00000190


	//   ....[3]....
        /*04d0*/ 	.word	0x000003e0


	//   ....[4]....
        /*04d4*/ 	.word	0x00000540


	//   ....[5]....
        /*04d8*/ 	.word	0x00000660


	//   ....[6]....
        /*04dc*/ 	.word	0x000007c0


	//   ....[7]....
        /*04e0*/ 	.word	0x00001730


	//   ....[8]....
        /*04e4*/ 	.word	0x00002b10


	//   ....[9]....
        /*04e8*/ 	.word	0x00002b50


	//   ....[10]....
        /*04ec*/ 	.word	0x00003780


	//   ....[11]....
        /*04f0*/ 	.word	0x00003850


	//   ....[12]....
        /*04f4*/ 	.word	0x00003860


	//   ....[13]....
        /*04f8*/ 	.word	0x00003890


	//   ....[14]....
        /*04fc*/ 	.word	0x000051c0


	//   ....[15]....
        /*0500*/ 	.word	0x000052a0


	//   ....[16]....
        /*0504*/ 	.word	0x00006020


	//   ....[17]....
        /*0508*/ 	.word	0x000060a0


	//   ....[18]....
        /*050c*/ 	.word	0x000060c0


	//   ....[19]....
        /*0510*/ 	.word	0x000060e0


	//   ....[20]....
        /*0514*/ 	.word	0x000089e0


	//   ....[21]....
        /*0518*/ 	.word	0x00008a30


	//   ....[22]....
        /*051c*/ 	.word	0x00008a50


	//   ....[23]....
        /*0520*/ 	.word	0x00008a70


	//   ....[24]....
        /*0524*/ 	.word	0x0000a060


	//   ....[25]....
        /*0528*/ 	.word	0x0000a0a0


	//   ....[26]....
        /*052c*/ 	.word	0x0000a150


	//   ....[27]....
        /*0530*/ 	.word	0x0000a1b0


	//   ....[28]....
        /*0534*/ 	.word	0x0000bd30


	//   ....[29]....
        /*0538*/ 	.word	0x0000bd60


	//   ....[30]....
        /*053c*/ 	.word	0x0000bd90


	//   ....[31]....
        /*0540*/ 	.word	0x0000bdf0


	//   ....[32]....
        /*0544*/ 	.word	0x0000c2e0


	//   ....[33]....
        /*0548*/ 	.word	0x0000c310


	//   ....[34]....
        /*054c*/ 	.word	0x0000c470


	//   ....[35]....
        /*0550*/ 	.word	0x0000c490


	//   ....[36]....
        /*0554*/ 	.word	0x0000c5e0


	//   ....[37]....
        /*0558*/ 	.word	0x0000c600


	//   ....[38]....
        /*055c*/ 	.word	0x0000c760


	//   ....[39]....
        /*0560*/ 	.word	0x0000c780


	//   ....[40]....
        /*0564*/ 	.word	0x0000cf30


	//   ....[41]....
        /*0568*/ 	.word	0x0000cf50


	//   ....[42]....
        /*056c*/ 	.word	0x0000d0a0


	//   ....[43]....
        /*0570*/ 	.word	0x0000d0c0


	//   ....[44]....
        /*0574*/ 	.word	0x0000d210


	//   ....[45]....
        /*0578*/ 	.word	0x0000d230


	//   ....[46]....
        /*057c*/ 	.word	0x0000d390


	//   ....[47]....
        /*0580*/ 	.word	0x0000d3b0


	//   ....[48]....
        /*0584*/ 	.word	0x0000d5c0


	//   ....[49]....
        /*0588*/ 	.word	0x0000e330


	//   ....[50]....
        /*058c*/ 	.word	0x0000eca0


	//   ....[51]....
        /*0590*/ 	.word	0x0000ece0


	//   ....[52]....
        /*0594*/ 	.word	0x0000ed00


	//   ....[53]....
        /*0598*/ 	.word	0x0000ed30


	//   ....[54]....
        /*059c*/ 	.word	0x0000ee00


	//   ....[55]....
        /*05a0*/ 	.word	0x0000ee60


	//   ....[56]....
        /*05a4*/ 	.word	0x0000ee70


	//   ....[57]....
        /*05a8*/ 	.word	0x0000ef10


	//   ....[58]....
        /*05ac*/ 	.word	0x0000ef40


	//   ....[59]....
        /*05b0*/ 	.word	0x0000efc0


	//   ....[60]....
        /*05b4*/ 	.word	0x0000eff0


	//   ....[61]....
        /*05b8*/ 	.word	0x0000f070


	//   ....[62]....
        /*05bc*/ 	.word	0x0000f0a0


	//   ....[63]....
        /*05c0*/ 	.word	0x0000f0c0


	//   ....[64]....
        /*05c4*/ 	.word	0x0000f110


	//   ....[65]....
        /*05c8*/ 	.word	0x0000f120


	//   ....[66]....
        /*05cc*/ 	.word	0x0000f860


	//   ....[67]....
        /*05d0*/ 	.word	0x0000f880


	//   ....[68]....
        /*05d4*/ 	.word	0x0000f8c0


	//   ....[69]....
        /*05d8*/ 	.word	0x0000f970


	//   ....[70]....
        /*05dc*/ 	.word	0x0000fa00


	//   ....[71]....
        /*05e0*/ 	.word	0x0000fa10


	//   ....[72]....
        /*05e4*/ 	.word	0x0000faa0


	//   ....[73]....
        /*05e8*/ 	.word	0x0000fab0


	//   ....[74]....
        /*05ec*/ 	.word	0x0000fb20


	//   ....[75]....
        /*05f0*/ 	.word	0x0000fb30


	//   ....[76]....
        /*05f4*/ 	.word	0x0000fbb0


	//   ....[77]....
        /*05f8*/ 	.word	0x0000fbc0


	//   ....[78]....
        /*05fc*/ 	.word	0x0000fc40


	//   ....[79]....
        /*0600*/ 	.word	0x0000fc50


	//   ....[80]....
        /*0604*/ 	.word	0x0000fcd0


	//   ....[81]....
        /*0608*/ 	.word	0x0000fce0


	//   ....[82]....
        /*060c*/ 	.word	0x000125c0


	//   ....[83]....
        /*0610*/ 	.word	0x000127b0


	//   ....[84]....
        /*0614*/ 	.word	0x00012d70


	//   ....[85]....
        /*0618*/ 	.word	0x00012ed0


	//   ....[86]....
        /*061c*/ 	.word	0x00012f40


	//   ....[87]....
        /*0620*/ 	.word	0x00013070


	//   ....[88]....
        /*0624*/ 	.word	0x000130f0


	//   ....[89]....
        /*0628*/ 	.word	0x00013200


	//   ....[90]....
        /*062c*/ 	.word	0x00013260


	//   ....[91]....
        /*0630*/ 	.word	0x00013380


	//   ....[92]....
        /*0634*/ 	.word	0x000133e0


	//   ....[93]....
        /*0638*/ 	.word	0x00013500


	//   ....[94]....
        /*063c*/ 	.word	0x00013560


	//   ....[95]....
        /*0640*/ 	.word	0x00013680


	//   ....[96]....
        /*0644*/ 	.word	0x000136e0


	//   ....[97]....
        /*0648*/ 	.word	0x000137f0


	//   ....[98]....
        /*064c*/ 	.word	0x00013840


	//   ....[99]....
        /*0650*/ 	.word	0x00013940


	//   ....[100]....
        /*0654*/ 	.word	0x00013990


	//   ....[101]....
        /*0658*/ 	.word	0x00013a30


	//   ....[102]....
        /*065c*/ 	.word	0x00013af0


	//   ....[103]....
        /*0660*/ 	.word	0x00013e00


	//   ....[104]....
        /*0664*/ 	.word	0x00013e50


	//   ....[105]....
        /*0668*/ 	.word	0x00013f60


	//   ....[106]....
        /*066c*/ 	.word	0x00013fb0


	//   ....[107]....
        /*0670*/ 	.word	0x000140c0


	//   ....[108]....
        /*0674*/ 	.word	0x00014110


	//   ....[109]....
        /*0678*/ 	.word	0x00014220


	//   ....[110]....
        /*067c*/ 	.word	0x00014270


	//   ....[111]....
        /*0680*/ 	.word	0x00014390


	//   ....[112]....
        /*0684*/ 	.word	0x000143e0


	//   ....[113]....
        /*0688*/ 	.word	0x000144e0


	//   ....[114]....
        /*068c*/ 	.word	0x00014530


	//   ....[115]....
        /*0690*/ 	.word	0x00014630


	//   ....[116]....
        /*0694*/ 	.word	0x00014680


	//   ....[117]....
        /*0698*/ 	.word	0x000149a0


	//   ....[118]....
        /*069c*/ 	.word	0x00014ac0


	//----- nvinfo : EIATTR_REG_RECONFIG
	.align		4
.L_527:
        /*06a0*/ 	.byte	0x01, 0x54
	.zero		2


	//----- nvinfo : EIATTR_SYSCALL_OFFSETS
	.align		4
        /*06a4*/ 	.byte	0x04, 0x46
        /*06a6*/ 	.short	(.L_529 - .L_528)


	//   ....[0]....
.L_528:
        /*06a8*/ 	.word	0x00001990


	//   ....[1]....
        /*06ac*/ 	.word	0x0000df20


	//   ....[2]....
        /*06b0*/ 	.word	0x0000e070


	//   ....[3]....
        /*06b4*/ 	.word	0x0000e160


	//   ....[4]....
        /*06b8*/ 	.word	0x0000e8e0


	//   ....[5]....
        /*06bc*/ 	.word	0x0000f480


	//----- nvinfo : EIATTR_MBARRIER_INSTR_OFFSETS
	.align		4
.L_529:
        /*06c0*/ 	.byte	0x04, 0x39
        /*06c2*/ 	.short	(.L_531 - .L_530)


	//   ....[0]....
.L_530:
        /*06c4*/ 	.word	0x00000280
        /*06c8*/ 	.word	0x000000ff
        /*06cc*/ 	.word	0x00032400
        /*06d0*/ 	.short	0x0100
        /*06d2*/ 	.byte	0x08
	.zero		1


	//   ....[1]....
        /*06d4*/ 	.word	0x00000290
        /*06d8*/ 	.word	0x000000ff
        /*06dc*/ 	.word	0x00032410
        /*06e0*/ 	.short	0x0100
        /*06e2*/ 	.byte	0x08
	.zero		1


	//   ....[2]....
        /*06e4*/ 	.word	0x000002a0
        /*06e8*/ 	.word	0x000000ff
        /*06ec*/ 	.word	0x00032420
        /*06f0*/ 	.short	0x0100
        /*06f2*/ 	.byte	0x08
	.zero		1


	//   ....[3]....
        /*06f4*/ 	.word	0x00000390
        /*06f8*/ 	.word	0x000000ff
        /*06fc*/ 	.word	0x00032430
        /*0700*/ 	.short	0x0100
        /*0702*/ 	.byte	0x08
	.zero		1


	//   ....[4]....
        /*0704*/ 	.word	0x000003a0
        /*0708*/ 	.word	0x000000ff
        /*070c*/ 	.word	0x00032440
        /*0710*/ 	.short	0x0100
        /*0712*/ 	.byte	0x08
	.zero		1


	//   ....[5]....
        /*0714*/ 	.word	0x000003b0
        /*0718*/ 	.word	0x000000ff
        /*071c*/ 	.word	0x00032438
        /*0720*/ 	.short	0x0100
        /*0722*/ 	.byte	0x08
	.zero		1


	//   ....[6]....
        /*0724*/ 	.word	0x000003c0
        /*0728*/ 	.word	0x000000ff
        /*072c*/ 	.word	0x00032448
        /*0730*/ 	.short	0x0100
        /*0732*/ 	.byte	0x08
	.zero		1


	//   ....[7]....
        /*0734*/ 	.word	0x000004f0
        /*0738*/ 	.word	0x000000ff
        /*073c*/ 	.word	0x00032450
        /*0740*/ 	.short	0x0100
        /*0742*/ 	.byte	0x08
	.zero		1


	//   ....[8]....
        /*0744*/ 	.word	0x00000500
        /*0748*/ 	.word	0x000000ff
        /*074c*/ 	.word	0x00032460
        /*0750*/ 	.short	0x0100
        /*0752*/ 	.byte	0x08
	.zero		1


	//   ....[9]....
        /*0754*/ 	.word	0x00000510
        /*0758*/ 	.word	0x000000ff
        /*075c*/ 	.word	0x00032458
        /*0760*/ 	.short	0x0100
        /*0762*/ 	.byte	0x08
	.zero		1


	//   ....[10]....
        /*0764*/ 	.word	0x00000520
        /*0768*/ 	.word	0x000000ff
        /*076c*/ 	.word	0x00032468
        /*0770*/ 	.short	0x0100
        /*0772*/ 	.byte	0x08
	.zero		1


	//   ....[11]....
        /*0774*/ 	.word	0x00000610
        /*0778*/ 	.word	0x000000ff
        /*077c*/ 	.word	0x00032470
        /*0780*/ 	.short	0x0100
        /*0782*/ 	.byte	0x06
	.zero		1


	//   ....[12]....
        /*0784*/ 	.word	0x00000620
        /*0788*/ 	.word	0x000000ff
        /*078c*/ 	.word	0x00032480
        /*0790*/ 	.short	0x0100
        /*0792*/ 	.byte	0x06
	.zero		1


	//   ....[13]....
        /*0794*/ 	.word	0x00000630
        /*0798*/ 	.word	0x000000ff
        /*079c*/ 	.word	0x00032478
        /*07a0*/ 	.short	0x0100
        /*07a2*/ 	.byte	0x06
	.zero		1


	//   ....[14]....
        /*07a4*/ 	.word	0x00000640
        /*07a8*/ 	.word	0x000000ff
        /*07ac*/ 	.word	0x00032488
        /*07b0*/ 	.short	0x0100
        /*07b2*/ 	.byte	0x06
	.zero		1


	//   ....[15]....
        /*07b4*/ 	.word	0x00000770
        /*07b8*/ 	.word	0x000000ff
        /*07bc*/ 	.word	0x00032490
        /*07c0*/ 	.short	0x0100
        /*07c2*/ 	.byte	0x08
	.zero		1


	//   ....[16]....
        /*07c4*/ 	.word	0x00000780
        /*07c8*/ 	.word	0x000000ff
        /*07cc*/ 	.word	0x000324a0
        /*07d0*/ 	.short	0x0100
        /*07d2*/ 	.byte	0x08
	.zero		1


	//   ....[17]....
        /*07d4*/ 	.word	0x00000790
        /*07d8*/ 	.word	0x000000ff
        /*07dc*/ 	.word	0x00032498
        /*07e0*/ 	.short	0x0100
        /*07e2*/ 	.byte	0x08
	.zero		1


	//   ....[18]....
        /*07e4*/ 	.word	0x000007a0
        /*07e8*/ 	.word	0x000000ff
        /*07ec*/ 	.word	0x000324a8
        /*07f0*/ 	.short	0x0100
        /*07f2*/ 	.byte	0x08
	.zero		1


	//   ....[19]....
        /*07f4*/ 	.word	0x000008d0
        /*07f8*/ 	.word	0x000000ff
        /*07fc*/ 	.word	0x000324b0
        /*0800*/ 	.short	0x0100
        /*0802*/ 	.byte	0x08
	.zero		1


	//   ....[20]....
        /*0804*/ 	.word	0x000008e0
        /*0808*/ 	.word	0x000000ff
        /*080c*/ 	.word	0x000324c0
        /*0810*/ 	.short	0x0100
        /*0812*/ 	.byte	0x08
	.zero		1


	//   ....[21]....
        /*0814*/ 	.word	0x000008f0
        /*0818*/ 	.word	0x000000ff
        /*081c*/ 	.word	0x000324b8
        /*0820*/ 	.short	0x0100
        /*0822*/ 	.byte	0x08
	.zero		1


	//   ....[22]....
        /*0824*/ 	.word	0x00000900
        /*0828*/ 	.word	0x000000ff
        /*082c*/ 	.word	0x000324c8
        /*0830*/ 	.short	0x0100
        /*0832*/ 	.byte	0x08
	.zero		1


	//   ....[23]....
        /*0834*/ 	.word	0x00001a50
        /*0838*/ 	.word	0x00000005
        /*083c*/ 	.word	0x00032400
        /*0840*/ 	.short	0x010a
        /*0842*/ 	.byte	0x3f
	.zero		1


	//   ....[24]....
        /*0844*/ 	.word	0x00001b30
        /*0848*/ 	.word	0x00000000
        /*084c*/ 	.word	0x00032430
        /*0850*/ 	.short	0x010a
        /*0852*/ 	.byte	0x3f
	.zero		1


	//   ....[25]....
        /*0854*/ 	.word	0x00001b70
        /*0858*/ 	.word	0x00000000
        /*085c*/ 	.word	0x00032430
        /*0860*/ 	.short	0x010a
        /*0862*/ 	.byte	0x3f
	.zero		1


	//   ....[26]....
        /*0864*/ 	.word	0x00001e70
        /*0868*/ 	.word	0x00000005
        /*086c*/ 	.word	0x00032410
        /*0870*/ 	.short	0x010a
        /*0872*/ 	.byte	0x3f
	.zero		1


	//   ....[27]....
        /*0874*/ 	.word	0x00001eb0
        /*0878*/ 	.word	0x00000000
        /*087c*/ 	.word	0x00032450
        /*0880*/ 	.short	0x010a
        /*0882*/ 	.byte	0x3f
	.zero		1


	//   ....[28]....
        /*0884*/ 	.word	0x00001ef0
        /*0888*/ 	.word	0x00000000
        /*088c*/ 	.word	0x00032450
        /*0890*/ 	.short	0x010a
        /*0892*/ 	.byte	0x3f
	.zero		1


	//   ....[29]....
        /*0894*/ 	.word	0x00003b70
        /*0898*/ 	.word	0x00000018
        /*089c*/ 	.word	0x00000000
        /*08a0*/ 	.short	0x0101
        /*08a2*/ 	.byte	0x3f
	.zero		1


	//   ....[30]....
        /*08a4*/ 	.word	0x000045f0
        /*08a8*/ 	.word	0x00000000
        /*08ac*/ 	.word	0x00000000
        /*08b0*/ 	.short	0x0101
        /*08b2*/ 	.byte	0x3f
	.zero		1


	//   ....[31]....
        /*08b4*/ 	.word	0x000047a0
        /*08b8*/ 	.word	0x000000ff
        /*08bc*/ 	.word	0x00032430
        /*08c0*/ 	.short	0x010a
        /*08c2*/ 	.byte	0x04
	.zero		1


	//   ....[32]....
        /*08c4*/ 	.word	0x000047e0
        /*08c8*/ 	.word	0x000000ff
        /*08cc*/ 	.word	0x00032430
        /*08d0*/ 	.short	0x010a
        /*08d2*/ 	.byte	0x04
	.zero		1


	//   ....[33]....
        /*08d4*/ 	.word	0x000049f0
        /*08d8*/ 	.word	0x000000ff
        /*08dc*/ 	.word	0x00032450
        /*08e0*/ 	.short	0x010a
        /*08e2*/ 	.byte	0x04
	.zero		1


	//   ....[34]....
        /*08e4*/ 	.word	0x00004a30
        /*08e8*/ 	.word	0x000000ff
        /*08ec*/ 	.word	0x00032450
        /*08f0*/ 	.short	0x010a
        /*08f2*/ 	.byte	0x04
	.zero		1


	//   ....[35]....
        /*08f4*/ 	.word	0x000062f0
        /*08f8*/ 	.word	0x00000098
        /*08fc*/ 	.word	0x00000000
        /*0900*/ 	.short	0x0101
        /*0902*/ 	.byte	0x3f
	.zero		1


	//   ....[36]....
        /*0904*/ 	.word	0x00007700
        /*0908*/ 	.word	0x000000bb
        /*090c*/ 	.word	0x00000000
        /*0910*/ 	.short	0x0101
        /*0912*/ 	.byte	0x3f
	.zero		1


	//   ....[37]....
        /*0914*/ 	.word	0x00007840
        /*0918*/ 	.word	0x000000ff
        /*091c*/ 	.word	0x00032430
        /*0920*/ 	.short	0x010a
        /*0922*/ 	.byte	0x05
	.zero		1


	//   ....[38]....
        /*0924*/ 	.word	0x00007880
        /*0928*/ 	.word	0x000000ff
        /*092c*/ 	.word	0x00032430
        /*0930*/ 	.short	0x010a
        /*0932*/ 	.byte	0x05
	.zero		1


	//   ....[39]....
        /*0934*/ 	.word	0x00007a90
        /*0938*/ 	.word	0x000000ff
        /*093c*/ 	.word	0x00032450
        /*0940*/ 	.short	0x010a
        /*0942*/ 	.byte	0x05
	.zero		1


	//   ....[40]....
        /*0944*/ 	.word	0x00007ad0
        /*0948*/ 	.word	0x000000ff
        /*094c*/ 	.word	0x00032450
        /*0950*/ 	.short	0x010a
        /*0952*/ 	.byte	0x05
	.zero		1


	//   ....[41]....
        /*0954*/ 	.word	0x00008cb0
        /*0958*/ 	.word	0x00000098
        /*095c*/ 	.word	0x00000000
        /*0960*/ 	.short	0x0101
        /*0962*/ 	.byte	0x3f
	.zero		1


	//   ....[42]....
        /*0964*/ 	.word	0x0000a040
        /*0968*/ 	.word	0x000000d7
        /*096c*/ 	.word	0x00000000
        /*0970*/ 	.short	0x0101
        /*0972*/ 	.byte	0x3f
	.zero		1


	//   ....[43]....
        /*0974*/ 	.word	0x0000c320
        /*0978*/ 	.word	0x000000c2
        /*097c*/ 	.word	0x00000000
        /*0980*/ 	.short	0x0101
        /*0982*/ 	.byte	0x3f
	.zero		1


	//   ....[44]....
        /*0984*/ 	.word	0x0000e570
        /*0988*/ 	.word	0x00000000
        /*098c*/ 	.word	0x00032440
        /*0990*/ 	.short	0x010a
        /*0992*/ 	.byte	0x3f
	.zero		1


	//   ....[45]....
        /*0994*/ 	.word	0x0000f250
        /*0998*/ 	.word	0x00000011
        /*099c*/ 	.word	0x00032400
        /*09a0*/ 	.short	0x0107
        /*09a2*/ 	.byte	0x3f
	.zero		1


	//   ....[46]....
        /*09a4*/ 	.word	0x0000f2f0
        /*09a8*/ 	.word	0x00000011
        /*09ac*/ 	.word	0x00032400
        /*09b0*/ 	.short	0x0101
        /*09b2*/ 	.byte	0x3f
	.zero		1


	//   ....[47]....
        /*09b4*/ 	.word	0x0000fdf0
        /*09b8*/ 	.word	0x00000011
        /*09bc*/ 	.word	0x00032410
        /*09c0*/ 	.short	0x0107
        /*09c2*/ 	.byte	0x3f
	.zero		1


	//   ....[48]....
        /*09c4*/ 	.word	0x0000fef0
        /*09c8*/ 	.word	0x00000011
        /*09cc*/ 	.word	0x00032410
        /*09d0*/ 	.short	0x0101
        /*09d2*/ 	.byte	0x3f
	.zero		1


	//   ....[49]....
        /*09d4*/ 	.word	0x0000ff10
        /*09d8*/ 	.word	0x00000011
        /*09dc*/ 	.word	0x00032420
        /*09e0*/ 	.short	0x010a
        /*09e2*/ 	.byte	0x3f
	.zero		1


	//   ....[50]....
        /*09e4*/ 	.word	0x0000ffe0
        /*09e8*/ 	.word	0x00000002
        /*09ec*/ 	.word	0x00032460
        /*09f0*/ 	.short	0x010a
        /*09f2*/ 	.byte	0x3f
	.zero		1


	//   ....[51]....
        /*09f4*/ 	.word	0x00010800
        /*09f8*/ 	.word	0x00000003
        /*09fc*/ 	.word	0x00032440
        /*0a00*/ 	.short	0x010a
        /*0a02*/ 	.byte	0x3f
	.zero		1


	//   ....[52]....
        /*0a04*/ 	.word	0x00010a20
        /*0a08*/ 	.word	0x00000003
        /*0a0c*/ 	.word	0x00032460
        /*0a10*/ 	.short	0x010a
        /*0a12*/ 	.byte	0x3f
	.zero		1


	//   ....[53]....
        /*0a14*/ 	.word	0x00011200
        /*0a18*/ 	.word	0x00000004
        /*0a1c*/ 	.word	0x00032440
        /*0a20*/ 	.short	0x010a
        /*0a22*/ 	.byte	0x3f
	.zero		1


	//   ....[54]....
        /*0a24*/ 	.word	0x00011420
        /*0a28*/ 	.word	0x00000004
        /*0a2c*/ 	.word	0x00032460
        /*0a30*/ 	.short	0x010a
        /*0a32*/ 	.byte	0x3f
	.zero		1


	//   ....[55]....
        /*0a34*/ 	.word	0x00011ba0
        /*0a38*/ 	.word	0x00000004
        /*0a3c*/ 	.word	0x00032440
        /*0a40*/ 	.short	0x010a
        /*0a42*/ 	.byte	0x3f
	.zero		1


	//   ....[56]....
        /*0a44*/ 	.word	0x00011dc0
        /*0a48*/ 	.word	0x00000004
        /*0a4c*/ 	.word	0x00032460
        /*0a50*/ 	.short	0x010a
        /*0a52*/ 	.byte	0x3f
	.zero		1


	//   ....[57]....
        /*0a54*/ 	.word	0x00012730
        /*0a58*/ 	.word	0x00000000
        /*0a5c*/ 	.word	0x00032420
        /*0a60*/ 	.short	0x010a
        /*0a62*/ 	.byte	0x3f
	.zero		1


	//   ....[58]....
        /*0a64*/ 	.word	0x00012940
        /*0a68*/ 	.word	0x00000006
        /*0a6c*/ 	.word	0x00000000
        /*0a70*/ 	.short	0x010a
        /*0a72*/ 	.byte	0x3f
	.zero		1


	//   ....[59]....
        /*0a74*/ 	.word	0x00012970
        /*0a78*/ 	.word	0x00000007
        /*0a7c*/ 	.word	0x00000000
        /*0a80*/ 	.short	0x010a
        /*0a82*/ 	.byte	0x3f
	.zero		1


	//   ....[60]....
        /*0a84*/ 	.word	0x000129d0
        /*0a88*/ 	.word	0x00000004
        /*0a8c*/ 	.word	0x00000000
        /*0a90*/ 	.short	0x010a
        /*0a92*/ 	.byte	0x3f
	.zero		1


	//   ....[61]....
        /*0a94*/ 	.word	0x00012a00
        /*0a98*/ 	.word	0x00000003
        /*0a9c*/ 	.word	0x00000000
        /*0aa0*/ 	.short	0x010a
        /*0aa2*/ 	.byte	0x3f
	.zero		1


	//   ....[62]....
        /*0aa4*/ 	.word	0x00012a60
        /*0aa8*/ 	.word	0x00000005
        /*0aac*/ 	.word	0x00032400
        /*0ab0*/ 	.short	0x010a
        /*0ab2*/ 	.byte	0x3f
	.zero		1


	//   ....[63]....
        /*0ab4*/ 	.word	0x00012ab0
        /*0ab8*/ 	.word	0x00000000
        /*0abc*/ 	.word	0x00032430
        /*0ac0*/ 	.short	0x010a
        /*0ac2*/ 	.byte	0x3f
	.zero		1


	//   ....[64]....
        /*0ac4*/ 	.word	0x00012b00
        /*0ac8*/ 	.word	0x00000005
        /*0acc*/ 	.word	0x00032410
        /*0ad0*/ 	.short	0x010a
        /*0ad2*/ 	.byte	0x3f
	.zero		1


	//   ....[65]....
        /*0ad4*/ 	.word	0x00012b50
        /*0ad8*/ 	.word	0x00000000
        /*0adc*/ 	.word	0x00032450
        /*0ae0*/ 	.short	0x010a
        /*0ae2*/ 	.byte	0x3f
	.zero		1


	//   ....[66]....
        /*0ae4*/ 	.word	0x00012bb0
        /*0ae8*/ 	.word	0x00000015
        /*0aec*/ 	.word	0x00032430
        /*0af0*/ 	.short	0x010a
        /*0af2*/ 	.byte	0x3f
	.zero		1


	//   ....[67]....
        /*0af4*/ 	.word	0x00012c10
        /*0af8*/ 	.word	0x00000015
        /*0afc*/ 	.word	0x00032450
        /*0b00*/ 	.short	0x010a
        /*0b02*/ 	.byte	0x3f
	.zero		1


	//   ....[68]....
        /*0b04*/ 	.word	0x00012c70
        /*0b08*/ 	.word	0x00000015
        /*0b0c*/ 	.word	0x00032430
        /*0b10*/ 	.short	0x010a
        /*0b12*/ 	.byte	0x3f
	.zero		1


	//   ....[69]....
        /*0b14*/ 	.word	0x00012cd0
        /*0b18*/ 	.word	0x00000015
        /*0b1c*/ 	.word	0x00032450
        /*0b20*/ 	.short	0x010a
        /*0b22*/ 	.byte	0x3f
	.zero		1


	//   ....[70]....
        /*0b24*/ 	.word	0x00012e20
        /*0b28*/ 	.word	0x00000000
        /*0b2c*/ 	.word	0x00032440
        /*0b30*/ 	.short	0x010a
        /*0b32*/ 	.byte	0x3f
	.zero		1


	//   ....[71]....
        /*0b34*/ 	.word	0x000146c0
        /*0b38*/ 	.word	0x00000011
        /*0b3c*/ 	.word	0x00032420
        /*0b40*/ 	.short	0x010a
        /*0b42*/ 	.byte	0x3f
	.zero		1


	//   ....[72]....
        /*0b44*/ 	.word	0x00014710
        /*0b48*/ 	.word	0x00000002
        /*0b4c*/ 	.word	0x00032460
        /*0b50*/ 	.short	0x010a
        /*0b52*/ 	.byte	0x3f
	.zero		1


	//   ....[73]....
        /*0b54*/ 	.word	0x00014760
        /*0b58*/ 	.word	0x00000003
        /*0b5c*/ 	.word	0x00032440
        /*0b60*/ 	.short	0x010a
        /*0b62*/ 	.byte	0x3f
	.zero		1


	//   ....[74]....
        /*0b64*/ 	.word	0x000147b0
        /*0b68*/ 	.word	0x00000003
        /*0b6c*/ 	.word	0x00032460
        /*0b70*/ 	.short	0x010a
        /*0b72*/ 	.byte	0x3f
	.zero		1


	//   ....[75]....
        /*0b74*/ 	.word	0x00014800
        /*0b78*/ 	.word	0x00000004
        /*0b7c*/ 	.word	0x00032440
        /*0b80*/ 	.short	0x010a
        /*0b82*/ 	.byte	0x3f
	.zero		1


	//   ....[76]....
        /*0b84*/ 	.word	0x00014850
        /*0b88*/ 	.word	0x00000004
        /*0b8c*/ 	.word	0x00032460
        /*0b90*/ 	.short	0x010a
        /*0b92*/ 	.byte	0x3f
	.zero		1


	//   ....[77]....
        /*0b94*/ 	.word	0x000148a0
        /*0b98*/ 	.word	0x00000004
        /*0b9c*/ 	.word	0x00032440
        /*0ba0*/ 	.short	0x010a
        /*0ba2*/ 	.byte	0x3f
	.zero		1


	//   ....[78]....
        /*0ba4*/ 	.word	0x000148f0
        /*0ba8*/ 	.word	0x00000004
        /*0bac*/ 	.word	0x00032460
        /*0bb0*/ 	.short	0x010a
        /*0bb2*/ 	.byte	0x3f
	.zero		1


	//   ....[79]....
        /*0bb4*/ 	.word	0x000149e0
        /*0bb8*/ 	.word	0x00000000
        /*0bbc*/ 	.word	0x00032420
        /*0bc0*/ 	.short	0x010a
        /*0bc2*/ 	.byte	0x3f
	.zero		1


	//   ....[80]....
        /*0bc4*/ 	.word	0x00014b80
        /*0bc8*/ 	.word	0x00000006
        /*0bcc*/ 	.word	0x00000000
        /*0bd0*/ 	.short	0x010a
        /*0bd2*/ 	.byte	0x3f
	.zero		1


	//   ....[81]....
        /*0bd4*/ 	.word	0x00014bd0
        /*0bd8*/ 	.word	0x00000007
        /*0bdc*/ 	.word	0x00000000
        /*0be0*/ 	.short	0x010a
        /*0be2*/ 	.byte	0x3f
	.zero		1


	//   ....[82]....
        /*0be4*/ 	.word	0x00014c20
        /*0be8*/ 	.word	0x00000004
        /*0bec*/ 	.word	0x00000000
        /*0bf0*/ 	.short	0x010a
        /*0bf2*/ 	.byte	0x3f
	.zero		1


	//----- nvinfo : EIATTR_NUM_MBARRIERS
	.align		4
.L_531:
        /*0bf4*/ 	.byte	0x03, 0x38
        /*0bf6*/ 	.short	0x0017


	//----- nvinfo : EIATTR_EXIT_INSTR_OFFSETS
	.align		4
        /*0bf8*/ 	.byte	0x04, 0x1c
        /*0bfa*/ 	.short	(.L_533 - .L_532)


	//   ....[0]....
.L_532:
        /*0bfc*/ 	.word	0x00000a70


	//   ....[1]....
        /*0c00*/ 	.word	0x0000d540


	//   ....[2]....
        /*0c04*/ 	.word	0x00012a50


	//----- nvinfo : EIATTR_MAX_THREADS
	.align		4
.L_533:
        /*0c08*/ 	.byte	0x04, 0x05
        /*0c0a*/ 	.short	(.L_535 - .L_534)
.L_534:
        /*0c0c*/ 	.word	0x00000180
        /*0c10*/ 	.word	0x00000001
        /*0c14*/ 	.word	0x00000001


	//----- nvinfo : EIATTR_CRS_STACK_SIZE
	.align		4
.L_535:
        /*0c18*/ 	.byte	0x04, 0x1e
        /*0c1a*/ 	.short	(.L_537 - .L_536)
.L_536:
        /*0c1c*/ 	.word	0x00000000


	//----- nvinfo : EIATTR_CBANK_PARAM_SIZE
	.align		4
.L_537:
        /*0c20*/ 	.byte	0x03, 0x19
        /*0c22*/ 	.short	0x0bf0


	//----- nvinfo : EIATTR_PARAM_CBANK
	.align		4
        /*0c24*/ 	.byte	0x04, 0x0a
        /*0c26*/ 	.short	(.L_539 - .L_538)
	.align		4
.L_538:
        /*0c28*/ 	.word	index@(.nv.constant0._ZN7cutlass13device_kernelIN5flash11enable_sm90INS1_16FlashAttnFwdSm90INS1_25CollectiveMainloopFwdSm90ILi2EN4cute5tupleIJNS5_1CILi1EEES8_S8_EEENS6_IJNS7_ILi128EEENS7_ILi96EEENS7_ILi64EEEEEELi256ENS_10bfloat16_tEfNS_4arch4Sm90ELb1ELb0ELb1ELb0ELb0ELb0ELb1ELb1ELb0ELb1ELb0ELb0EEENS1_21CollectiveEpilogueFwdINS6_IJSA_NS7_ILi256EEESB_EEES9_SE_SG_Li256ELb0ELb1ELb0ELb0EEENS1_30DynamicPersistentTileSchedulerILi256ELi128ELb0ELb1ELb1EEEEEEEEEvNT_6ParamsE)
        /*0c2c*/ 	.short	0x0210
        /*0c2e*/ 	.short	0x0bf0


	//----- nvinfo : EIATTR_SW_WAR
	.align		4
.L_539:
        /*0c30*/ 	.byte	0x04, 0x36
        /*0c32*/ 	.short	(.L_541 - .L_540)
.L_540:
        /*0c34*/ 	.word	0x00000008
.L_541:


//--------------------- .nv.info._ZN7cutlass13device_kernelIN5flash11enable_sm90INS1_16FlashAttnFwdSm90INS1_25CollectiveMainloopFwdSm90ILi2EN4cute5tupleIJNS5_1CILi1EEES8_S8_EEENS6_IJNS7_ILi128EEENS7_ILi96EEENS7_ILi64EEEEEELi256ENS_10bfloat16_tEfNS_4arch4Sm90ELb1ELb0ELb1ELb1ELb0ELb0ELb0ELb1ELb0ELb1ELb0ELb0EEENS1_21CollectiveEpilogueFwdINS6_IJSA_NS7_ILi256EEESB_EEES9_SE_SG_Li256ELb1ELb1ELb0ELb0EEENS1_36VarlenDynamicPersistentTileSchedulerILi128ELi96ELi256ELi128ELb0ELb1ELb1ELb1ELb1ELb1EEEEEEEEEvNT_6ParamsE --------------------------
	.section	.nv.info._ZN7cutlass13device_kernelIN5flash11enable_sm90INS1_16FlashAttnFwdSm90INS1_25CollectiveMainloopFwdSm90ILi2EN4cute5tupleIJNS5_1CILi1EEES8_S8_EEENS6_IJNS7_ILi128EEENS7_ILi96EEENS7_ILi64EEEEEELi256ENS_10bfloat16_tEfNS_4arch4Sm90ELb1ELb0ELb1ELb1ELb0ELb0ELb0ELb1ELb0ELb1ELb0ELb0EEENS1_21CollectiveEpilogueFwdINS6_IJSA_NS7_ILi256EEESB_EEES9_SE_SG_Li256ELb1ELb1ELb0ELb0EEENS1_36VarlenDynamicPersistentTileSchedulerILi128ELi96ELi256ELi128ELb0ELb1ELb1ELb1ELb1ELb1EEEEEEEEEvNT_6ParamsE,"",@"SHT_CUDA_INFO"
	.sectionflags	@""
	.align	4


	//----- nvinfo : EIATTR_CUDA_API_VERSION
	.align		4
        /*0000*/ 	.byte	0x04, 0x37
        /*0002*/ 	.short	(.L_543 - .L_542)
.L_542:
        /*0004*/ 	.word	0x00000082


	//----- nvinfo : EIATTR_KPARAM_INFO
	.align		4
.L_543:
        /*0008*/ 	.byte	0x04, 0x17
        /*000a*/ 	.short	(.L_545 - .L_544)
.L_544:
        /*000c*/ 	.word	0x00000000
        /*0010*/ 	.short	0x0000
        /*0012*/ 	.short	0x0070
        /*0014*/ 	.byte	0x00, 0xf0, 0x01, 0x2a


	//----- nvinfo : EIATTR_SPARSE_MMA_MASK
	.align		4
.L_545:
        /*0018*/ 	.byte	0x03, 0x50
        /*001a*/ 	.short	0x0000


	//----- nvinfo : EIATTR_MAXREG_COUNT
	.align		4
        /*001c*/ 	.byte	0x03, 0x1b
        /*001e*/ 	.short	0x00a8


	//----- nvinfo : EIATTR_NUM_BARRIERS
	.align		4
        /*0020*/ 	.byte	0x02, 0x4c
        /*0022*/ 	.byte	0x10
	.zero		1


	//----- nvinfo : EIATTR_EXTERNS
	.align		4
        /*0024*/ 	.byte	0x04, 0x0f
        /*0026*/ 	.short	(.L_547 - .L_546)


	//   ....[0]....
	.align		4
.L_546:
        /*0028*/ 	.word	index@(__assertfail)


	//----- nvinfo : EIATTR_ANNOTATIONS
	.align		4
.L_547:
        /*002c*/ 	.byte	0x04, 0x55
        /*002e*/ 	.short	(.L_549 - .L_548)


	//   ....[0]....
.L_548:
        /* <DEDUP_REMOVED lines=71> */


	//----- nvinfo : EIATTR_MERCURY_ISA_VERSION
	.align		4
.L_549:
        /*0490*/ 	.byte	0x03, 0x5f
        /*0492*/ 	.short	0x0101


	//----- nvinfo : EIATTR_UNUSED_LOAD_BYTE_OFFSET
	.align		4
        /*0494*/ 	.byte	0x04, 0x44
        /*0496*/ 	.short	(.L_551 - .L_550)


	//   ....[0]....
.L_550:
        /*0498*/ 	.word	0x00000a40
        /*049c*/ 	.word	0x0000fff0


	//   ....[1]....
        /*04a0*/ 	.word	0x00009710
        /*04a4*/ 	.word	0x0000fff0


	//----- nvinfo : EIATTR_INT_WARP_WIDE_INSTR_OFFSETS
	.align		4
.L_551:
        /*04a8*/ 	.byte	0x04, 0x31
        /*04aa*/ 	.short	(.L_553 - .L_552)


	//   ....[0]....
.L_552:
        /*04ac*/ 	.word	0x00000130


	//   ....[1]....
        /*04b0*/ 	.word	0x00000170


	//   ....[2]....
        /*04b4*/ 	.word	0x000001e0


	//   ....[3]....
        /*04b8*/ 	.word	0x0000d7b0


	//   ....[4]....
        /*04bc*/ 	.word	0x0000d840


	//   ....[5]....
        /*04c0*/ 	.word	0x00011770


	//   ....[6]....
        /*04c4*/ 	.word	0x00011800


	//----- nvinfo : EIATTR_COOP_GROUP_MASK_REGIDS
	.align		4
.L_553:
        /*04c8*/ 	.byte	0x04, 0x29
        /*04ca*/ 	.short	(.L_555 - .L_554)


	//   ....[0]....
.L_554:
        /*04cc*/ 	.word	0xffffffff


	//   ....[1]....
        /*04d0*/ 	.word	0xffffffff


	//   ....[2]....
        /*04d4*/ 	.word	0xffffffff


	//   ....[3]....
        /*04d8*/ 	.word	0xffffffff


	//   ....[4]....
        /*04dc*/ 	.word	0xffffffff


	//   ....[5]....
        /*04e0*/ 	.word	0xffffffff


	//   ....[6]....
        /*04e4*/ 	.word	0xffffffff


	//   ....[7]....
        /*04e8*/ 	.word	0xffffffff


	//   ....[8]....
        /*04ec*/ 	.word	0xffffffff


	//   ....[9]....
        /*04f0*/ 	.word	0xffffffff


	//   ....[10]....
        /*04f4*/ 	.word	0xffffffff


	//   ....[11]....
        /*04f8*/ 	.word	0xffffffff


	//   ....[12]....
        /*04fc*/ 	.word	0xffffffff


	//   ....[13]....
        /*0500*/ 	.word	0xffffffff


	//   ....[14]....
        /*0504*/ 	.word	0xffffffff


	//   ....[15]....
        /*0508*/ 	.word	0xffffffff


	//   ....[16]....
        /*050c*/ 	.word	0xffffffff


	//   ....[17]....
        /*0510*/ 	.word	0xffffffff


	//   ....[18]....
        /*0514*/ 	.word	0xffffffff


	//   ....[19]....
        /*0518*/ 	.word	0xffffffff


	//   ....[20]....
        /*051c*/ 	.word	0xffffffff


	//   ....[21]....
        /*0520*/ 	.word	0xffffffff


	//   ....[22]....
        /*0524*/ 	.word	0xffffffff


	//   ....[23]....
        /*0528*/ 	.word	0xffffffff


	//   ....[24]....
        /*052c*/ 	.word	0xffffffff


	//   ....[25]....
        /*0530*/ 	.word	0xffffffff


	//   ....[26]....
        /*0534*/ 	.word	0xffffffff


	//   ....[27]....
        /*0538*/ 	.word	0xffffffff


	//   ....[28]....
        /*053c*/ 	.word	0xffffffff


	//   ....[29]....
        /*0540*/ 	.word	0xffffffff


	//   ....[30]....
        /*0544*/ 	.word	0xffffffff


	//   ....[31]....
        /*0548*/ 	.word	0xffffffff


	//   ....[32]....
        /*054c*/ 	.word	0xffffffff


	//   ....[33]....
        /*0550*/ 	.word	0xffffffff


	//   ....[34]....
        /*0554*/ 	.word	0xffffffff


	//   ....[35]....
        /*0558*/ 	.word	0xffffffff


	//   ....[36]....
        /*055c*/ 	.word	0xffffffff


	//   ....[37]....
        /*0560*/ 	.word	0xffffffff


	//   ....[38]....
        /*0564*/ 	.word	0xffffffff


	//   ....[39]....
        /*0568*/ 	.word	0xffffffff


	//   ....[40]....
        /*056c*/ 	.word	0xffffffff


	//   ....[41]....
        /*0570*/ 	.word	0xffffffff


	//   ....[42]....
        /*0574*/ 	.word	0xffffffff


	//   ....[43]....
        /*0578*/ 	.word	0xffffffff


	//   ....[44]....
        /*057c*/ 	.word	0xffffffff


	//   ....[45]....
        /*0580*/ 	.word	0xffffffff


	//   ....[46]....
        /*0584*/ 	.word	0xffffffff


	//   ....[47]....
        /*0588*/ 	.word	0xffffffff


	//   ....[48]....
        /*058c*/ 	.word	0xffffffff


	//   ....[49]....
        /*0590*/ 	.word	0xffffffff


	//   ....[50]....
        /*0594*/ 	.word	0xffffffff


	//   ....[51]....
        /*0598*/ 	.word	0xffffffff


	//   ....[52]....
        /*059c*/ 	.word	0xffffffff


	//   ....[53]....
        /*05a0*/ 	.word	0xffffffff


	//   ....[54]....
        /*05a4*/ 	.word	0xffffffff


	//   ....[55]....
        /*05a8*/ 	.word	0xffffffff


	//   ....[56]....
        /*05ac*/ 	.word	0xffffffff


	//   ....[57]....
        /*05b0*/ 	.word	0xffffffff


	//   ....[58]....
        /*05b4*/ 	.word	0xffffffff


	//   ....[59]....
        /*05b8*/ 	.word	0xffffffff


	//   ....[60]....
        /*05bc*/ 	.word	0xffffffff


	//   ....[61]....
        /*05c0*/ 	.word	0xffffffff


	//   ....[62]....
        /*05c4*/ 	.word	0xffffffff


	//   ....[63]....
        /*05c8*/ 	.word	0xffffffff


	//   ....[64]....
        /*05cc*/ 	.word	0xffffffff


	//   ....[65]....
        /*05d0*/ 	.word	0xffffffff


	//   ....[66]....
        /*05d4*/ 	.word	0xffffffff


	//   ....[67]....
        /*05d8*/ 	.word	0xffffffff


	//   ....[68]....
        /*05dc*/ 	.word	0xffffffff


	//   ....[69]....
        /*05e0*/ 	.word	0xffffffff


	//   ....[70]....
        /*05e4*/ 	.word	0xffffffff


	//   ....[71]....
        /*05e8*/ 	.word	0xffffffff


	//   ....[72]....
        /*05ec*/ 	.word	0xffffffff


	//   ....[73]....
        /*05f0*/ 	.word	0xffffffff


	//   ....[74]....
        /*05f4*/ 	.word	0xffffffff


	//   ....[75]....
        /*05f8*/ 	.word	0xffffffff


	//   ....[76]....
        /*05fc*/ 	.word	0xffffffff


	//   ....[77]....
        /*0600*/ 	.word	0xffffffff


	//   ....[78]....
        /*0604*/ 	.word	0xffffffff


	//   ....[79]....
        /*0608*/ 	.word	0xffffffff


	//   ....[80]....
        /*060c*/ 	.word	0xffffffff


	//   ....[81]....
        /*0610*/ 	.word	0xffffffff


	//   ....[82]....
        /*0614*/ 	.word	0xffffffff


	//   ....[83]....
        /*0618*/ 	.word	0xffffffff


	//   ....[84]....
        /*061c*/ 	.word	0xffffffff


	//   ....[85]....
        /*0620*/ 	.word	0xffffffff


	//   ....[86]....
        /*0624*/ 	.word	0xffffffff


	//   ....[87]....
        /*0628*/ 	.word	0xffffffff


	//   ....[88]....
        /*062c*/ 	.word	0xffffffff


	//   ....[89]....
        /*0630*/ 	.word	0xffffffff


	//   ....[90]....
        /*0634*/ 	.word	0xffffffff


	//   ....[91]....
        /*0638*/ 	.word	0xffffffff


	//   ....[92]....
        /*063c*/ 	.word	0xffffffff


	//   ....[93]....
        /*0640*/ 	.word	0xffffffff


	//   ....[94]....
        /*0644*/ 	.word	0xffffffff


	//   ....[95]....
        /*0648*/ 	.word	0xffffffff


	//   ....[96]....
        /*064c*/ 	.word	0xffffffff


	//   ....[97]....
        /*0650*/ 	.word	0xffffffff


	//   ....[98]....
        /*0654*/ 	.word	0xffffffff


	//   ....[99]....
        /*0658*/ 	.word	0x0500000f


	//   ....[100]....
        /*065c*/ 	.word	0x0500000f


	//   ....[101]....
        /*0660*/ 	.word	0x0500000f


	//   ....[102]....
        /*0664*/ 	.word	0x0500000f


	//   ....[103]....
        /*0668*/ 	.word	0x0500000f


	//   ....[104]....
        /*066c*/ 	.word	0x0500000f


	//   ....[105]....
        /*0670*/ 	.word	0x0500000f


	//   ....[106]....
        /*0674*/ 	.word	0x0500000f


	//   ....[107]....
        /*0678*/ 	.word	0x0500000f


	//   ....[108]....
        /*067c*/ 	.word	0x0500000f


	//   ....[109]....
        /*0680*/ 	.word	0x0500000f


	//   ....[110]....
        /*0684*/ 	.word	0x0500000f


	//   ....[111]....
        /*0688*/ 	.word	0x0500000f


	//   ....[112]....
        /*068c*/ 	.word	0x0500000f


	//   ....[113]....
        /*0690*/ 	.word	0x0500000f


	//   ....[114]....
        /*0694*/ 	.word	0x0500000f


	//   ....[115]....
        /*0698*/ 	.word	0x0500000f


	//   ....[116]....
        /*069c*/ 	.word	0x0500000f


	//   ....[117]....
        /*06a0*/ 	.word	0x0500000f


	//   ....[118]....
        /*06a4*/ 	.word	0x0500000f


	//   ....[119]....
        /*06a8*/ 	.word	0x0500000f


	//   ....[120]....
        /*06ac*/ 	.word	0x0500000f


	//   ....[121]....
        /*06b0*/ 	.word	0x0500000f


	//   ....[122]....
        /*06b4*/ 	.word	0x0500000f


	//   ....[123]....
        /*06b8*/ 	.word	0x0500000f


	//   ....[124]....
        /*06bc*/ 	.word	0x0500000f


	//   ....[125]....
        /*06c0*/ 	.word	0x0500000f


	//   ....[126]....
        /*06c4*/ 	.word	0x0500000f


	//   ....[127]....
        /*06c8*/ 	.word	0x0500000f


	//   ....[128]....
        /*06cc*/ 	.word	0x0500000f


	//   ....[129]....
        /*06d0*/ 	.word	0x0500000f


	//   ....[130]....
        /*06d4*/ 	.word	0x0500000f


	//   ....[131]....
        /*06d8*/ 	.word	0x0500000f


	//   ....[132]....
        /*06dc*/ 	.word	0x0500000f


	//   ....[133]....
        /*06e0*/ 	.word	0x0500000f


	//----- nvinfo : EIATTR_COOP_GROUP_INSTR_OFFSETS
	.align		4
.L_555:
        /*06e4*/ 	.byte	0x04, 0x28
        /*06e6*/ 	.short	(.L_557 - .L_556)


	//   ....[0]....
.L_556:
        /*06e8*/ 	.word	0x00000070


	//   ....[1]....
        /*06ec*/ 	.word	0x00000140


	//   ....[2]....
        /*06f0*/ 	.word	0x00000190


	//   ....[3]....
        /*06f4*/ 	.word	0x000003c0


	//   ....[4]....
        /*06f8*/ 	.word	0x00000520


	//   ....[5]....
        /*06fc*/ 	.word	0x00000640


	//   ....[6]....
        /*0700*/ 	.word	0x000007a0


	//   ....[7]....
        /*0704*/ 	.word	0x000018a0


	//   ....[8]....
        /*0708*/ 	.word	0x00001eb0


	//   ....[9]....
        /*070c*/ 	.word	0x00001ed0


	//   ....[10]....
        /*0710*/ 	.word	0x000029c0


	//   ....[11]....
        /*0714*/ 	.word	0x00002a10


	//   ....[12]....
        /*0718*/ 	.word	0x00003120


	//   ....[13]....
        /*071c*/ 	.word	0x00003180


	//   ....[14]....
        /*0720*/ 	.word	0x00004170


	//   ....[15]....
        /*0724*/ 	.word	0x00004b80


	//   ....[16]....
        /*0728*/ 	.word	0x00004bd0


	//   ....[17]....
        /*072c*/ 	.word	0x00004be0


	//   ....[18]....
        /*0730*/ 	.word	0x00005390


	//   ....[19]....
        /*0734*/ 	.word	0x000053f0


	//   ....[20]....
        /*0738*/ 	.word	0x00007240


	//   ....[21]....
        /*073c*/ 	.word	0x000072c0


	//   ....[22]....
        /*0740*/ 	.word	0x00007750


	//   ....[23]....
        /*0744*/ 	.word	0x00007910


	//   ....[24]....
        /*0748*/ 	.word	0x00008c90


	//   ....[25]....
        /*074c*/ 	.word	0x00008d10


	//   ....[26]....
        /*0750*/ 	.word	0x00008d70


	//   ....[27]....
        /*0754*/ 	.word	0x00008da0


	//   ....[28]....
        /*0758*/ 	.word	0x0000a7a0


	//   ....[29]....
        /*075c*/ 	.word	0x0000a7d0


	//   ....[30]....
        /*0760*/ 	.word	0x0000a800


	//   ....[31]....
        /*0764*/ 	.word	0x0000a840


	//   ....[32]....
        /*0768*/ 	.word	0x0000b100


	//   ....[33]....
        /*076c*/ 	.word	0x0000b120


	//   ....[34]....
        /*0770*/ 	.word	0x0000b270


	//   ....[35]....
        /*0774*/ 	.word	0x0000b290


	//   ....[36]....
        /*0778*/ 	.word	0x0000b3d0


	//   ....[37]....
        /*077c*/ 	.word	0x0000b3f0


	//   ....[38]....
        /*0780*/ 	.word	0x0000b540


	//   ....[39]....
        /*0784*/ 	.word	0x0000b560


	//   ....[40]....
        /*0788*/ 	.word	0x0000be80


	//   ....[41]....
        /*078c*/ 	.word	0x0000beb0


	//   ....[42]....
        /*0790*/ 	.word	0x0000c000


	//   ....[43]....
        /*0794*/ 	.word	0x0000c020


	//   ....[44]....
        /*0798*/ 	.word	0x0000c160


	//   ....[45]....
        /*079c*/ 	.word	0x0000c180


	//   ....[46]....
        /*07a0*/ 	.word	0x0000c2d0


	//   ....[47]....
        /*07a4*/ 	.word	0x0000c2f0


	//   ....[48]....
        /*07a8*/ 	.word	0x0000c4b0


	//   ....[49]....
        /*07ac*/ 	.word	0x0000c680


	//   ....[50]....
        /*07b0*/ 	.word	0x0000c6b0


	//   ....[51]....
        /*07b4*/ 	.word	0x0000c6e0


	//   ....[52]....
        /*07b8*/ 	.word	0x0000c710


	//   ....[53]....
        /*07bc*/ 	.word	0x0000c740


	//   ....[54]....
        /*07c0*/ 	.word	0x0000c770


	//   ....[55]....
        /*07c4*/ 	.word	0x0000c8e0


	//   ....[56]....
        /*07c8*/ 	.word	0x0000c910


	//   ....[57]....
        /*07cc*/ 	.word	0x0000c940


	//   ....[58]....
        /*07d0*/ 	.word	0x0000c970


	//   ....[59]....
        /*07d4*/ 	.word	0x0000c9a0


	//   ....[60]....
        /*07d8*/ 	.word	0x0000c9d0


	//   ....[61]....
        /*07dc*/ 	.word	0x0000ca70


	//   ....[62]....
        /*07e0*/ 	.word	0x0000cad0


	//   ....[63]....
        /*07e4*/ 	.word	0x0000cb60


	//   ....[64]....
        /*07e8*/ 	.word	0x0000ddb0


	//   ....[65]....
        /*07ec*/ 	.word	0x0000e910


	//   ....[66]....
        /*07f0*/ 	.word	0x0000e930


	//   ....[67]....
        /*07f4*/ 	.word	0x0000e9d0


	//   ....[68]....
        /*07f8*/ 	.word	0x0000e9f0


	//   ....[69]....
        /*07fc*/ 	.word	0x0000ea70


	//   ....[70]....
        /*0800*/ 	.word	0x0000ea90


	//   ....[71]....
        /*0804*/ 	.word	0x0000eb10


	//   ....[72]....
        /*0808*/ 	.word	0x0000eb30


	//   ....[73]....
        /*080c*/ 	.word	0x0000ebb0


	//   ....[74]....
        /*0810*/ 	.word	0x0000ebd0


	//   ....[75]....
        /*0814*/ 	.word	0x0000ec50


	//   ....[76]....
        /*0818*/ 	.word	0x0000ec70


	//   ....[77]....
        /*081c*/ 	.word	0x0000ecf0


	//   ....[78]....
        /*0820*/ 	.word	0x0000ed10


	//   ....[79]....
        /*0824*/ 	.word	0x0000ed20


	//   ....[80]....
        /*0828*/ 	.word	0x0000ed30


	//   ....[81]....
        /*082c*/ 	.word	0x00011a00


	//   ....[82]....
        /*0830*/ 	.word	0x00011a60


	//   ....[83]....
        /*0834*/ 	.word	0x00011a90


	//   ....[84]....
        /*0838*/ 	.word	0x00011aa0


	//   ....[85]....
        /*083c*/ 	.word	0x00011ad0


	//   ....[86]....
        /*0840*/ 	.word	0x00011b00


	//   ....[87]....
        /*0844*/ 	.word	0x00011b30


	//   ....[88]....
        /*0848*/ 	.word	0x00011b60


	//   ....[89]....
        /*084c*/ 	.word	0x00011ce0


	//   ....[90]....
        /*0850*/ 	.word	0x00011d10


	//   ....[91]....
        /*0854*/ 	.word	0x00011d40


	//   ....[92]....
        /*0858*/ 	.word	0x00011d70


	//   ....[93]....
        /*085c*/ 	.word	0x00011da0


	//   ....[94]....
        /*0860*/ 	.word	0x00011dd0


	//   ....[95]....
        /*0864*/ 	.word	0x00011e90


	//   ....[96]....
        /*0868*/ 	.word	0x00011eb0


	//   ....[97]....
        /*086c*/ 	.word	0x00011f20


	//   ....[98]....
        /*0870*/ 	.word	0x000125e0


	//   ....[99]....
        /*0874*/ 	.word	0x00012b70


	//   ....[100]....
        /*0878*/ 	.word	0x00012d20


	//   ....[101]....
        /*087c*/ 	.word	0x00012d70


	//   ....[102]....
        /*0880*/ 	.word	0x00012dd0


	//   ....[103]....
        /*0884*/ 	.word	0x00012ed0


	//   ....[104]....
        /*0888*/ 	.word	0x00012f30


	//   ....[105]....
        /*088c*/ 	.word	0x00013030


	//   ....[106]....
        /*0890*/ 	.word	0x00013090


	//   ....[107]....
        /*0894*/ 	.word	0x00013190


	//   ....[108]....
        /*0898*/ 	.word	0x000131f0


	//   ....[109]....
        /*089c*/ 	.word	0x000132f0


	//   ....[110]....
        /*08a0*/ 	.word	0x00013350


	//   ....[111]....
        /*08a4*/ 	.word	0x00013450


	//   ....[112]....
        /*08a8*/ 	.word	0x000134b0


	//   ....[113]....
        /*08ac*/ 	.word	0x000135a0


	//   ....[114]....
        /*08b0*/ 	.word	0x00013600


	//   ....[115]....
        /*08b4*/ 	.word	0x000136a0


	//   ....[116]....
        /*08b8*/ 	.word	0x00013a10


	//   ....[117]....
        /*08bc*/ 	.word	0x00013ab0


	//   ....[118]....
        /*08c0*/ 	.word	0x00013bd0


	//   ....[119]....
        /*08c4*/ 	.word	0x00013c40


	//   ....[120]....
        /*08c8*/ 	.word	0x00013cb0


	//   ....[121]....
        /*08cc*/ 	.word	0x00013d20


	//   ....[122]....
        /*08d0*/ 	.word	0x00013d90


	//   ....[123]....
        /*08d4*/ 	.word	0x00013e10


	//   ....[124]....
        /*08d8*/ 	.word	0x00013ea0


	//   ....[125]....
        /*08dc*/ 	.word	0x00013f30


	//   ....[126]....
        /*08e0*/ 	.word	0x00013fa0


	//   ....[127]....
        /*08e4*/ 	.word	0x00014010


	//   ....[128]....
        /*08e8*/ 	.word	0x00014080


	//   ....[129]....
        /*08ec*/ 	.word	0x00014100


	//   ....[130]....
        /*08f0*/ 	.word	0x00014170


	//   ....[131]....
        /*08f4*/ 	.word	0x00014210


	//   ....[132]....
        /*08f8*/ 	.word	0x000142a0


	//   ....[133]....
        /*08fc*/ 	.word	0x000143d0


	//----- nvinfo : EIATTR_REG_RECONFIG
	.align		4
.L_557:
        /*0900*/ 	.byte	0x01, 0x54
	.zero		2


	//----- nvinfo : EIATTR_SYSCALL_OFFSETS
	.align		4
        /*0904*/ 	.byte	0x04, 0x46
        /*0906*/ 	.short	(.L_559 - .L_558)


	//   ....[0]....
.L_558:
        /*0908*/ 	.word	0x00001a80


	//   ....[1]....
        /*090c*/ 	.word	0x0000d9b0


	//   ....[2]....
        /*0910*/ 	.word	0x0000db10


	//   ....[3]....
        /*0914*/ 	.word	0x0000dc10


	//   ....[4]....
        /*0918*/ 	.word	0x0000e540


	//----- nvinfo : EIATTR_MBARRIER_INSTR_OFFSETS
	.align		4
.L_559:
        /*091c*/ 	.byte	0x04, 0x39
        /*091e*/ 	.short	(.L_561 - .L_560)


	//   ....[0]....
.L_560:
        /*0920*/ 	.word	0x00000270
        /*0924*/ 	.word	0x000000ff
        /*0928*/ 	.word	0x00022800
        /*092c*/ 	.short	0x0100
        /*092e*/ 	.byte	0x08
	.zero		1


	//   ....[1]....
        /*0930*/ 	.word	0x00000280
        /*0934*/ 	.word	0x000000ff
        /*0938*/ 	.word	0x00022820
        /*093c*/ 	.short	0x0100
        /*093e*/ 	.byte	0x08
	.zero		1


	//   ....[2]....
        /*0940*/ 	.word	0x00000370
        /*0944*/ 	.word	0x000000ff
        /*0948*/ 	.word	0x00022830
        /*094c*/ 	.short	0x0100
        /*094e*/ 	.byte	0x08
	.zero		1


	//   ....[3]....
        /*0950*/ 	.word	0x00000380
        /*0954*/ 	.word	0x000000ff
        /*0958*/ 	.word	0x00022840
        /*095c*/ 	.short	0x0100
        /*095e*/ 	.byte	0x08
	.zero		1


	//   ....[4]....
        /*0960*/ 	.word	0x00000390
        /*0964*/ 	.word	0x000000ff
        /*0968*/ 	.word	0x00022838
        /*096c*/ 	.short	0x0100
        /*096e*/ 	.byte	0x08
	.zero		1


	//   ....[5]....
        /*0970*/ 	.word	0x000003a0
        /*0974*/ 	.word	0x000000ff
        /*0978*/ 	.word	0x00022848
        /*097c*/ 	.short	0x0100
        /*097e*/ 	.byte	0x08
	.zero		1


	//   ....[6]....
        /*0980*/ 	.word	0x000004d0
        /*0984*/ 	.word	0x000000ff
        /*0988*/ 	.word	0x00022850
        /*098c*/ 	.short	0x0100
        /*098e*/ 	.byte	0x08
	.zero		1


	//   ....[7]....
        /*0990*/ 	.word	0x000004e0
        /*0994*/ 	.word	0x000000ff
        /*0998*/ 	.word	0x00022860
        /*099c*/ 	.short	0x0100
        /*099e*/ 	.byte	0x08
	.zero		1


	//   ....[8]....
        /*09a0*/ 	.word	0x000004f0
        /*09a4*/ 	.word	0x000000ff
        /*09a8*/ 	.word	0x00022858
        /*09ac*/ 	.short	0x0100
        /*09ae*/ 	.byte	0x08
	.zero		1


	//   ....[9]....
        /*09b0*/ 	.word	0x00000500
        /*09b4*/ 	.word	0x000000ff
        /*09b8*/ 	.word	0x00022868
        /*09bc*/ 	.short	0x0100
        /*09be*/ 	.byte	0x08
	.zero		1


	//   ....[10]....
        /*09c0*/ 	.word	0x000005f0
        /*09c4*/ 	.word	0x000000ff
        /*09c8*/ 	.word	0x00022870
        /*09cc*/ 	.short	0x0100
        /*09ce*/ 	.byte	0x06
	.zero		1


	//   ....[11]....
        /*09d0*/ 	.word	0x00000600
        /*09d4*/ 	.word	0x000000ff
        /*09d8*/ 	.word	0x00022880
        /*09dc*/ 	.short	0x0100
        /*09de*/ 	.byte	0x06
	.zero		1


	//   ....[12]....
        /*09e0*/ 	.word	0x00000610
        /*09e4*/ 	.word	0x000000ff
        /*09e8*/ 	.word	0x00022878
        /*09ec*/ 	.short	0x0100
        /*09ee*/ 	.byte	0x06
	.zero		1


	//   ....[13]....
        /*09f0*/ 	.word	0x00000620
        /*09f4*/ 	.word	0x000000ff
        /*09f8*/ 	.word	0x00022888
        /*09fc*/ 	.short	0x0100
        /*09fe*/ 	.byte	0x06
	.zero		1


	//   ....[14]....
        /*0a00*/ 	.word	0x00000750
        /*0a04*/ 	.word	0x000000ff
        /*0a08*/ 	.word	0x00022890
        /*0a0c*/ 	.short	0x0100
        /*0a0e*/ 	.byte	0x08
	.zero		1


	//   ....[15]....
        /*0a10*/ 	.word	0x00000760
        /*0a14*/ 	.word	0x000000ff
        /*0a18*/ 	.word	0x000228a0
        /*0a1c*/ 	.short	0x0100
        /*0a1e*/ 	.byte	0x08
	.zero		1


	//   ....[16]....
        /*0a20*/ 	.word	0x00000770
        /*0a24*/ 	.word	0x000000ff
        /*0a28*/ 	.word	0x00022898
        /*0a2c*/ 	.short	0x0100
        /*0a2e*/ 	.byte	0x08
	.zero		1


	//   ....[17]....
        /*0a30*/ 	.word	0x00000780
        /*0a34*/ 	.word	0x000000ff
        /*0a38*/ 	.word	0x000228a8
        /*0a3c*/ 	.short	0x0100
        /*0a3e*/ 	.byte	0x08
	.zero		1


	//   ....[18]....
        /*0a40*/ 	.word	0x000008b0
        /*0a44*/ 	.word	0x000000ff
        /*0a48*/ 	.word	0x000228b0
        /*0a4c*/ 	.short	0x0100
        /*0a4e*/ 	.byte	0x08
	.zero		1


	//   ....[19]....
        /*0a50*/ 	.word	0x000008c0
        /*0a54*/ 	.word	0x000000ff
        /*0a58*/ 	.word	0x000228c0
        /*0a5c*/ 	.short	0x0100
        /*0a5e*/ 	.byte	0x08
	.zero		1


	//   ....[20]....
        /*0a60*/ 	.word	0x000008d0
        /*0a64*/ 	.word	0x000000ff
        /*0a68*/ 	.word	0x000228b8
        /*0a6c*/ 	.short	0x0100
        /*0a6e*/ 	.byte	0x08
	.zero		1


	//   ....[21]....
        /*0a70*/ 	.word	0x000008e0
        /*0a74*/ 	.word	0x000000ff
        /*0a78*/ 	.word	0x000228c8
        /*0a7c*/ 	.short	0x0100
        /*0a7e*/ 	.byte	0x08
	.zero		1


	//   ....[22]....
        /*0a80*/ 	.word	0x00001b30
        /*0a84*/ 	.word	0x00000007
        /*0a88*/ 	.word	0x00022800
        /*0a8c*/ 	.short	0x010a
        /*0a8e*/ 	.byte	0x3f
	.zero		1


	//   ....[23]....
        /*0a90*/ 	.word	0x00001c00
        /*0a94*/ 	.word	0x00000006
        /*0a98*/ 	.word	0x00022830
        /*0a9c*/ 	.short	0x010a
        /*0a9e*/ 	.byte	0x3f
	.zero		1


	//   ....[24]....
        /*0aa0*/ 	.word	0x00001c40
        /*0aa4*/ 	.word	0x00000006
        /*0aa8*/ 	.word	0x00022830
        /*0aac*/ 	.short	0x010a
        /*0aae*/ 	.byte	0x3f
	.zero		1


	//   ....[25]....
        /*0ab0*/ 	.word	0x000035c0
        /*0ab4*/ 	.word	0x00000000
        /*0ab8*/ 	.word	0x00000000
        /*0abc*/ 	.short	0x0101
        /*0abe*/ 	.byte	0x3f
	.zero		1


	//   ....[26]....
        /*0ac0*/ 	.word	0x00003a70
        /*0ac4*/ 	.word	0x00000006
        /*0ac8*/ 	.word	0x00022850
        /*0acc*/ 	.short	0x010a
        /*0ace*/ 	.byte	0x3f
	.zero		1


	//   ....[27]....
        /*0ad0*/ 	.word	0x00003ab0
        /*0ad4*/ 	.word	0x00000006
        /*0ad8*/ 	.word	0x00022850
        /*0adc*/ 	.short	0x010a
        /*0ade*/ 	.byte	0x3f
	.zero		1


	//   ....[28]....
        /*0ae0*/ 	.word	0x00003e70
        /*0ae4*/ 	.word	0x00000006
        /*0ae8*/ 	.word	0x00000000
        /*0aec*/ 	.short	0x0101
        /*0aee*/ 	.byte	0x3f
	.zero		1


	//   ....[29]....
        /*0af0*/ 	.word	0x00003fa0
        /*0af4*/ 	.word	0x000000ff
        /*0af8*/ 	.word	0x00022830
        /*0afc*/ 	.short	0x010a
        /*0afe*/ 	.byte	0x1a
	.zero		1


	//   ....[30]....
        /*0b00*/ 	.word	0x00003fe0
        /*0b04*/ 	.word	0x000000ff
        /*0b08*/ 	.word	0x00022830
        /*0b0c*/ 	.short	0x010a
        /*0b0e*/ 	.byte	0x1a
	.zero		1


	//   ....[31]....
        /*0b10*/ 	.word	0x00005a50
        /*0b14*/ 	.word	0x00000000
        /*0b18*/ 	.word	0x00000000
        /*0b1c*/ 	.short	0x0101
        /*0b1e*/ 	.byte	0x3f
	.zero		1


	//   ....[32]....
        /*0b20*/ 	.word	0x000065c0
        /*0b24*/ 	.word	0x000000ff
        /*0b28*/ 	.word	0x00022850
        /*0b2c*/ 	.short	0x010a
        /*0b2e*/ 	.byte	0x1a
	.zero		1


	//   ....[33]....
        /*0b30*/ 	.word	0x00006600
        /*0b34*/ 	.word	0x000000ff
        /*0b38*/ 	.word	0x00022850
        /*0b3c*/ 	.short	0x010a
        /*0b3e*/ 	.byte	0x1a
	.zero		1


	//   ....[34]....
        /*0b40*/ 	.word	0x00006910
        /*0b44*/ 	.word	0x000000c7
        /*0b48*/ 	.word	0x00000000
        /*0b4c*/ 	.short	0x0101
        /*0b4e*/ 	.byte	0x3f
	.zero		1


	//   ....[35]....
        /*0b50*/ 	.word	0x00006a60
        /*0b54*/ 	.word	0x000000ff
        /*0b58*/ 	.word	0x00022830
        /*0b5c*/ 	.short	0x010a
        /*0b5e*/ 	.byte	0x19
	.zero		1


	//   ....[36]....
        /*0b60*/ 	.word	0x00006aa0
        /*0b64*/ 	.word	0x000000ff
        /*0b68*/ 	.word	0x00022830
        /*0b6c*/ 	.short	0x010a
        /*0b6e*/ 	.byte	0x19
	.zero		1


	//   ....[37]....
        /*0b70*/ 	.word	0x00007da0
        /*0b74*/ 	.word	0x00000099
        /*0b78*/ 	.word	0x00000000
        /*0b7c*/ 	.short	0x0101
        /*0b7e*/ 	.byte	0x3f
	.zero		1


	//   ....[38]....
        /*0b80*/ 	.word	0x00008930
        /*0b84*/ 	.word	0x000000ff
        /*0b88*/ 	.word	0x00022850
        /*0b8c*/ 	.short	0x010a
        /*0b8e*/ 	.byte	0x19
	.zero		1


	//   ....[39]....
        /*0b90*/ 	.word	0x00008970
        /*0b94*/ 	.word	0x000000ff
        /*0b98*/ 	.word	0x00022850
        /*0b9c*/ 	.short	0x010a
        /*0b9e*/ 	.byte	0x19
	.zero		1


	//   ....[40]....
        /*0ba0*/ 	.word	0x00008c70
        /*0ba4*/ 	.word	0x000000b5
        /*0ba8*/ 	.word	0x00000000
        /*0bac*/ 	.short	0x0101
        /*0bae*/ 	.byte	0x3f
	.zero		1


	//   ....[41]....
        /*0bb0*/ 	.word	0x0000b0f0
        /*0bb4*/ 	.word	0x00000097
        /*0bb8*/ 	.word	0x00000000
        /*0bbc*/ 	.short	0x0101
        /*0bbe*/ 	.byte	0x3f
	.zero		1


	//   ....[42]....
        /*0bc0*/ 	.word	0x0000e040
        /*0bc4*/ 	.word	0x00000000
        /*0bc8*/ 	.word	0x00022840
        /*0bcc*/ 	.short	0x010a
        /*0bce*/ 	.byte	0x3f
	.zero		1


	//   ....[43]....
        /*0bd0*/ 	.word	0x0000ee40
        /*0bd4*/ 	.word	0x00000008
        /*0bd8*/ 	.word	0x00022800
        /*0bdc*/ 	.short	0x0107
        /*0bde*/ 	.byte	0x3f
	.zero		1


	//   ....[44]....
        /*0be0*/ 	.word	0x0000ef40
        /*0be4*/ 	.word	0x00000002
        /*0be8*/ 	.word	0x00022800
        /*0bec*/ 	.short	0x0101
        /*0bee*/ 	.byte	0x3f
	.zero		1


	//   ....[45]....
        /*0bf0*/ 	.word	0x0000ef60
        /*0bf4*/ 	.word	0x00000002
        /*0bf8*/ 	.word	0x00022820
        /*0bfc*/ 	.short	0x010a
        /*0bfe*/ 	.byte	0x3f
	.zero		1


	//   ....[46]....
        /*0c00*/ 	.word	0x0000f070
        /*0c04*/ 	.word	0x00000002
        /*0c08*/ 	.word	0x00022860
        /*0c0c*/ 	.short	0x010a
        /*0c0e*/ 	.byte	0x3f
	.zero		1


	//   ....[47]....
        /*0c10*/ 	.word	0x0000f950
        /*0c14*/ 	.word	0x00000003
        /*0c18*/ 	.word	0x00022840
        /*0c1c*/ 	.short	0x010a
        /*0c1e*/ 	.byte	0x3f
	.zero		1


	//   ....[48]....
        /*0c20*/ 	.word	0x0000fbb0
        /*0c24*/ 	.word	0x00000003
        /*0c28*/ 	.word	0x00022860
        /*0c2c*/ 	.short	0x010a
        /*0c2e*/ 	.byte	0x3f
	.zero		1


	//   ....[49]....
        /*0c30*/ 	.word	0x00010430
        /*0c34*/ 	.word	0x00000004
        /*0c38*/ 	.word	0x00022840
        /*0c3c*/ 	.short	0x010a
        /*0c3e*/ 	.byte	0x3f
	.zero		1


	//   ....[50]....
        /*0c40*/ 	.word	0x00010680
        /*0c44*/ 	.word	0x00000004
        /*0c48*/ 	.word	0x00022860
        /*0c4c*/ 	.short	0x010a
        /*0c4e*/ 	.byte	0x3f
	.zero		1


	//   ....[51]....
        /*0c50*/ 	.word	0x00010e90
        /*0c54*/ 	.word	0x00000004
        /*0c58*/ 	.word	0x00022840
        /*0c5c*/ 	.short	0x010a
        /*0c5e*/ 	.byte	0x3f
	.zero		1


	//   ....[52]....
        /*0c60*/ 	.word	0x000110f0
        /*0c64*/ 	.word	0x00000004
        /*0c68*/ 	.word	0x00022860
        /*0c6c*/ 	.short	0x010a
        /*0c6e*/ 	.byte	0x3f
	.zero		1


	//   ....[53]....
        /*0c70*/ 	.word	0x00012560
        /*0c74*/ 	.word	0x00000000
        /*0c78*/ 	.word	0x00022820
        /*0c7c*/ 	.short	0x010a
        /*0c7e*/ 	.byte	0x3f
	.zero		1


	//   ....[54]....
        /*0c80*/ 	.word	0x00012720
        /*0c84*/ 	.word	0x00000006
        /*0c88*/ 	.word	0x00000000
        /*0c8c*/ 	.short	0x010a
        /*0c8e*/ 	.byte	0x3f
	.zero		1


	//   ....[55]....
        /*0c90*/ 	.word	0x00012790
        /*0c94*/ 	.word	0x00000007
        /*0c98*/ 	.word	0x00000000
        /*0c9c*/ 	.short	0x010a
        /*0c9e*/ 	.byte	0x3f
	.zero		1


	//   ....[56]....
        /*0ca0*/ 	.word	0x00012800
        /*0ca4*/ 	.word	0x00000004
        /*0ca8*/ 	.word	0x00000000
        /*0cac*/ 	.short	0x010a
        /*0cae*/ 	.byte	0x3f
	.zero		1


	//   ....[57]....
        /*0cb0*/ 	.word	0x00012830
        /*0cb4*/ 	.word	0x00000003
        /*0cb8*/ 	.word	0x00000000
        /*0cbc*/ 	.short	0x010a
        /*0cbe*/ 	.byte	0x3f
	.zero		1


	//   ....[58]....
        /*0cc0*/ 	.word	0x00012890
        /*0cc4*/ 	.word	0x00000007
        /*0cc8*/ 	.word	0x00022800
        /*0ccc*/ 	.short	0x010a
        /*0cce*/ 	.byte	0x3f
	.zero		1


	//   ....[59]....
        /*0cd0*/ 	.word	0x000128e0
        /*0cd4*/ 	.word	0x00000006
        /*0cd8*/ 	.word	0x00022830
        /*0cdc*/ 	.short	0x010a
        /*0cde*/ 	.byte	0x3f
	.zero		1


	//   ....[60]....
        /*0ce0*/ 	.word	0x00012930
        /*0ce4*/ 	.word	0x00000006
        /*0ce8*/ 	.word	0x00022850
        /*0cec*/ 	.short	0x010a
        /*0cee*/ 	.byte	0x3f
	.zero		1


	//   ....[61]....
        /*0cf0*/ 	.word	0x00012990
        /*0cf4*/ 	.word	0x00000005
        /*0cf8*/ 	.word	0x00022830
        /*0cfc*/ 	.short	0x010a
        /*0cfe*/ 	.byte	0x3f
	.zero		1


	//   ....[62]....
        /*0d00*/ 	.word	0x000129e0
        /*0d04*/ 	.word	0x000000c7
        /*0d08*/ 	.word	0x00022850
        /*0d0c*/ 	.short	0x010a
        /*0d0e*/ 	.byte	0x3f
	.zero		1


	//   ....[63]....
        /*0d10*/ 	.word	0x00012a40
        /*0d14*/ 	.word	0x00000005
        /*0d18*/ 	.word	0x00022830
        /*0d1c*/ 	.short	0x010a
        /*0d1e*/ 	.byte	0x3f
	.zero		1


	//   ....[64]....
        /*0d20*/ 	.word	0x00012a90
        /*0d24*/ 	.word	0x000000b5
        /*0d28*/ 	.word	0x00022850
        /*0d2c*/ 	.short	0x010a
        /*0d2e*/ 	.byte	0x3f
	.zero		1


	//   ....[65]....
        /*0d30*/ 	.word	0x00012c30
        /*0d34*/ 	.word	0x00000000
        /*0d38*/ 	.word	0x00022840
        /*0d3c*/ 	.short	0x010a
        /*0d3e*/ 	.byte	0x3f
	.zero		1


	//   ....[66]....
        /*0d40*/ 	.word	0x00013730
        /*0d44*/ 	.word	0x00000002
        /*0d48*/ 	.word	0x00022820
        /*0d4c*/ 	.short	0x010a
        /*0d4e*/ 	.byte	0x3f
	.zero		1


	//   ....[67]....
        /*0d50*/ 	.word	0x00013780
        /*0d54*/ 	.word	0x00000002
        /*0d58*/ 	.word	0x00022860
        /*0d5c*/ 	.short	0x010a
        /*0d5e*/ 	.byte	0x3f
	.zero		1


	//   ....[68]....
        /*0d60*/ 	.word	0x000137d0
        /*0d64*/ 	.word	0x00000003
        /*0d68*/ 	.word	0x00022840
        /*0d6c*/ 	.short	0x010a
        /*0d6e*/ 	.byte	0x3f
	.zero		1


	//   ....[69]....
        /*0d70*/ 	.word	0x00013820
        /*0d74*/ 	.word	0x00000003
        /*0d78*/ 	.word	0x00022860
        /*0d7c*/ 	.short	0x010a
        /*0d7e*/ 	.byte	0x3f
	.zero		1


	//   ....[70]....
        /*0d80*/ 	.word	0x00013870
        /*0d84*/ 	.word	0x00000004
        /*0d88*/ 	.word	0x00022840
        /*0d8c*/ 	.short	0x010a
        /*0d8e*/ 	.byte	0x3f
	.zero		1


	//   ....[71]....
        /*0d90*/ 	.word	0x000138c0
        /*0d94*/ 	.word	0x00000004
        /*0d98*/ 	.word	0x00022860
        /*0d9c*/ 	.short	0x010a
        /*0d9e*/ 	.byte	0x3f
	.zero		1


	//   ....[72]....
        /*0da0*/ 	.word	0x00013910
        /*0da4*/ 	.word	0x00000004
        /*0da8*/ 	.word	0x00022840
        /*0dac*/ 	.short	0x010a
        /*0dae*/ 	.byte	0x3f
	.zero		1


	//   ....[73]....
        /*0db0*/ 	.word	0x00013960
        /*0db4*/ 	.word	0x00000004
        /*0db8*/ 	.word	0x00022860
        /*0dbc*/ 	.short	0x010a
        /*0dbe*/ 	.byte	0x3f
	.zero		1


	//   ....[74]....
        /*0dc0*/ 	.word	0x000142f0
        /*0dc4*/ 	.word	0x00000000
        /*0dc8*/ 	.word	0x00022820
        /*0dcc*/ 	.short	0x010a
        /*0dce*/ 	.byte	0x3f
	.zero		1


	//   ....[75]....
        /*0dd0*/ 	.word	0x00014490
        /*0dd4*/ 	.word	0x00000006
        /*0dd8*/ 	.word	0x00000000
        /*0ddc*/ 	.short	0x010a
        /*0dde*/ 	.byte	0x3f
	.zero		1


	//   ....[76]....
        /*0de0*/ 	.word	0x000144e0
        /*0de4*/ 	.word	0x00000007
        /*0de8*/ 	.word	0x00000000
        /*0dec*/ 	.short	0x010a
        /*0dee*/ 	.byte	0x3f
	.zero		1


	//   ....[77]....
        /*0df0*/ 	.word	0x00014530
        /*0df4*/ 	.word	0x00000004
        /*0df8*/ 	.word	0x00000000
        /*0dfc*/ 	.short	0x010a
        /*0dfe*/ 	.byte	0x3f
	.zero		1


	//----- nvinfo : EIATTR_NUM_MBARRIERS
	.align		4
.L_561:
        /*0e00*/ 	.byte	0x03, 0x38
        /*0e02*/ 	.short	0x0016


	//----- nvinfo : EIATTR_EXIT_INSTR_OFFSETS
	.align		4
        /*0e04*/ 	.byte	0x04, 0x1c
        /*0e06*/ 	.short	(.L_563 - .L_562)


	//   ....[0]....
.L_562:
        /*0e08*/ 	.word	0x00000a80


	//   ....[1]....
        /*0e0c*/ 	.word	0x0000c460


	//   ....[2]....
        /*0e10*/ 	.word	0x00012880


	//----- nvinfo : EIATTR_MAX_THREADS
	.align		4
.L_563:
        /*0e14*/ 	.byte	0x04, 0x05
        /*0e16*/ 	.short	(.L_565 - .L_564)
.L_564:
        /*0e18*/ 	.word	0x00000180
        /*0e1c*/ 	.word	0x00000001
        /*0e20*/ 	.word	0x00000001


	//----- nvinfo : EIATTR_CRS_STACK_SIZE
	.align		4
.L_565:
        /*0e24*/ 	.byte	0x04, 0x1e
        /*0e26*/ 	.short	(.L_567 - .L_566)
.L_566:
        /*0e28*/ 	.word	0x00000000


	//----- nvinfo : EIATTR_CBANK_PARAM_SIZE
	.align		4
.L_567:
        /*0e2c*/ 	.byte	0x03, 0x19
        /*0e2e*/ 	.short	0x0af0


	//----- nvinfo : EIATTR_PARAM_CBANK
	.align		4
        /*0e30*/ 	.byte	0x04, 0x0a
        /*0e32*/ 	.short	(.L_569 - .L_568)
	.align		4
.L_568:
        /*0e34*/ 	.word	index@(.nv.constant0._ZN7cutlass13device_kernelIN5flash11enable_sm90INS1_16FlashAttnFwdSm90INS1_25CollectiveMainloopFwdSm90ILi2EN4cute5tupleIJNS5_1CILi1EEES8_S8_EEENS6_IJNS7_ILi128EEENS7_ILi96EEENS7_ILi64EEEEEELi256ENS_10bfloat16_tEfNS_4arch4Sm90ELb1ELb0ELb1ELb1ELb0ELb0ELb0ELb1ELb0ELb1ELb0ELb0EEENS1_21CollectiveEpilogueFwdINS6_IJSA_NS7_ILi256EEESB_EEES9_SE_SG_Li256ELb1ELb1ELb0ELb0EEENS1_36VarlenDynamicPersistentTileSchedulerILi128ELi96ELi256ELi128ELb0ELb1ELb1ELb1ELb1ELb1EEEEEEEEEvNT_6ParamsE)
        /*0e38*/ 	.short	0x0210
        /*0e3a*/ 	.short	0x0af0


	//----- nvinfo : EIATTR_SW_WAR
	.align		4
.L_569:
        /*0e3c*/ 	.byte	0x04, 0x36
        /*0e3e*/ 	.short	(.L_571 - .L_570)
.L_570:
        /*0e40*/ 	.word	0x00000008
.L_571:


//--------------------- .nv.info._ZN7cutlass13device_kernelIN5flash11enable_sm90INS1_16FlashAttnFwdSm90INS1_25CollectiveMainloopFwdSm90ILi2EN4cute5tupleIJNS5_1CILi1EEES8_S8_EEENS6_IJNS7_ILi128EEENS7_ILi96EEENS7_ILi64EEEEEELi256ENS_10bfloat16_tEfNS_4arch4Sm90ELb1ELb0ELb1ELb1ELb0ELb1ELb0ELb1ELb0ELb1ELb0ELb0EEENS1_21CollectiveEpilogueFwdINS6_IJSA_NS7_ILi256EEESB_EEES9_SE_SG_Li256ELb1ELb1ELb0ELb0EEENS1_36VarlenDynamicPersistentTileSchedulerILi128ELi96ELi256ELi128ELb0ELb1ELb1ELb1ELb1ELb1EEEEEEEEEvNT_6ParamsE --------------------------
	.section	.nv.info._ZN7cutlass13device_kernelIN5flash11enable_sm90INS1_16FlashAttnFwdSm90INS1_25CollectiveMainloopFwdSm90ILi2EN4cute5tupleIJNS5_1CILi1EEES8_S8_EEENS6_IJNS7_ILi128EEENS7_ILi96EEENS7_ILi64EEEEEELi256ENS_10bfloat16_tEfNS_4arch4Sm90ELb1ELb0ELb1ELb1ELb0ELb1ELb0ELb1ELb0ELb1ELb0ELb0EEENS1_21CollectiveEpilogueFwdINS6_IJSA_NS7_ILi256EEESB_EEES9_SE_SG_Li256ELb1ELb1ELb0ELb0EEENS1_36VarlenDynamicPersistentTileSchedulerILi128ELi96ELi256ELi128ELb0ELb1ELb1ELb1ELb1ELb1EEEEEEEEEvNT_6ParamsE,"",@"SHT_CUDA_INFO"
	.sectionflags	@""
	.align	4


	//----- nvinfo : EIATTR_CUDA_API_VERSION
	.align		4
        /*0000*/ 	.byte	0x04, 0x37
        /*0002*/ 	.short	(.L_573 - .L_572)
.L_572:
        /*0004*/ 	.word	0x00000082


	//----- nvinfo : EIATTR_KPARAM_INFO
	.align		4
.L_573:
        /*0008*/ 	.byte	0x04, 0x17
        /*000a*/ 	.short	(.L_575 - .L_574)
.L_574:
        /*000c*/ 	.word	0x00000000
        /*0010*/ 	.short	0x0000
        /*0012*/ 	.short	0x0070
        /*0014*/ 	.byte	0x00, 0xf0, 0x01, 0x2a


	//----- nvinfo : EIATTR_SPARSE_MMA_MASK
	.align		4
.L_575:
        /*0018*/ 	.byte	0x03, 0x50
        /*001a*/ 	.short	0x0000


	//----- nvinfo : EIATTR_MAXREG_COUNT
	.align		4
        /*001c*/ 	.byte	0x03, 0x1b
        /*001e*/ 	.short	0x00a8


	//----- nvinfo : EIATTR_NUM_BARRIERS
	.align		4
        /*0020*/ 	.byte	0x02, 0x4c
        /*0022*/ 	.byte	0x10
	.zero		1


	//----- nvinfo : EIATTR_EXTERNS
	.align		4
        /*0024*/ 	.byte	0x04, 0x0f
        /*0026*/ 	.short	(.L_577 - .L_576)


	//   ....[0]....
	.align		4
.L_576:
        /*0028*/ 	.word	index@(__assertfail)


	//----- nvinfo : EIATTR_ANNOTATIONS
	.align		4
.L_577:
        /*002c*/ 	.byte	0x04, 0x55
        /*002e*/ 	.short	(.L_579 - .L_578)


	//   ....[0]....
.L_578:
        /* <DEDUP_REMOVED lines=95> */


	//----- nvinfo : EIATTR_MERCURY_ISA_VERSION
	.align		4
.L_579:
        /*0608*/ 	.byte	0x03, 0x5f
        /*060a*/ 	.short	0x0101


	//----- nvinfo : EIATTR_UNUSED_LOAD_BYTE_OFFSET
	.align		4
        /*060c*/ 	.byte	0x04, 0x44
        /*060e*/ 	.short	(.L_581 - .L_580)


	//   ....[0]....
.L_580:
        /*0610*/ 	.word	0x00000ac0
        /*0614*/ 	.word	0x0000fff0


	//   ....[1]....
        /*0618*/ 	.word	0x00011180
        /*061c*/ 	.word	0x0000fff0


	//----- nvinfo : EIATTR_INT_WARP_WIDE_INSTR_OFFSETS
	.align		4
.L_581:
        /*0620*/ 	.byte	0x04, 0x31
        /*0622*/ 	.short	(.L_583 - .L_582)


	//   ....[0]....
.L_582:
        /*0624*/ 	.word	0x00000180


	//   ....[1]....
        /*0628*/ 	.word	0x00000220


	//   ....[2]....
        /*062c*/ 	.word	0x00000290


	//   ....[3]....
        /*0630*/ 	.word	0x00016960


	//   ....[4]....
        /*0634*/ 	.word	0x000169f0


	//   ....[5]....
        /*0638*/ 	.word	0x0001a960


	//   ....[6]....
        /*063c*/ 	.word	0x0001a9f0


	//----- nvinfo : EIATTR_COOP_GROUP_MASK_REGIDS
	.align		4
.L_583:
        /*0640*/ 	.byte	0x04, 0x29
        /*0642*/ 	.short	(.L_585 - .L_584)


	//   ....[0]....
.L_584:
        /*0644*/ 	.word	0xffffffff


	//   ....[1]....
        /*0648*/ 	.word	0xffffffff


	//   ....[2]....
        /*064c*/ 	.word	0xffffffff


	//   ....[3]....
        /*0650*/ 	.word	0xffffffff


	//   ....[4]....
        /*0654*/ 	.word	0xffffffff


	//   ....[5]....
        /*0658*/ 	.word	0xffffffff


	//   ....[6]....
        /*065c*/ 	.word	0xffffffff


	//   ....[7]....
        /*0660*/ 	.word	0xffffffff


	//   ....[8]....
        /*0664*/ 	.word	0xffffffff


	//   ....[9]....
        /*0668*/ 	.word	0xffffffff


	//   ....[10]....
        /*066c*/ 	.word	0xffffffff


	//   ....[11]....
        /*0670*/ 	.word	0xffffffff


	//   ....[12]....
        /*0674*/ 	.word	0xffffffff


	//   ....[13]....
        /*0678*/ 	.word	0xffffffff


	//   ....[14]....
        /*067c*/ 	.word	0xffffffff


	//   ....[15]....
        /*0680*/ 	.word	0xffffffff


	//   ....[16]....
        /*0684*/ 	.word	0xffffffff


	//   ....[17]....
        /*0688*/ 	.word	0xffffffff


	//   ....[18]....
        /*068c*/ 	.word	0xffffffff


	//   ....[19]....
        /*0690*/ 	.word	0xffffffff


	//   ....[20]....
        /*0694*/ 	.word	0xffffffff


	//   ....[21]....
        /*0698*/ 	.word	0xffffffff


	//   ....[22]....
        /*069c*/ 	.word	0xffffffff


	//   ....[23]....
        /*06a0*/ 	.word	0xffffffff


	//   ....[24]....
        /*06a4*/ 	.word	0xffffffff


	//   ....[25]....
        /*06a8*/ 	.word	0xffffffff


	//   ....[26]....
        /*06ac*/ 	.word	0xffffffff


	//   ....[27]....
        /*06b0*/ 	.word	0xffffffff


	//   ....[28]....
        /*06b4*/ 	.word	0xffffffff


	//   ....[29]....
        /*06b8*/ 	.word	0xffffffff


	//   ....[30]....
        /*06bc*/ 	.word	0xffffffff


	//   ....[31]....
        /*06c0*/ 	.word	0xffffffff


	//   ....[32]....
        /*06c4*/ 	.word	0xffffffff


	//   ....[33]....
        /*06c8*/ 	.word	0xffffffff


	//   ....[34]....
        /*06cc*/ 	.word	0xffffffff


	//   ....[35]....
        /*06d0*/ 	.word	0xffffffff


	//   ....[36]....
        /*06d4*/ 	.word	0xffffffff


	//   ....[37]....
        /*06d8*/ 	.word	0xffffffff


	//   ....[38]....
        /*06dc*/ 	.word	0xffffffff


	//   ....[39]....
        /*06e0*/ 	.word	0xffffffff


	//   ....[40]....
        /*06e4*/ 	.word	0xffffffff


	//   ....[41]....
        /*06e8*/ 	.word	0xffffffff


	//   ....[42]....
        /*06ec*/ 	.word	0xffffffff


	//   ....[43]....
        /*06f0*/ 	.word	0xffffffff


	//   ....[44]....
        /*06f4*/ 	.word	0xffffffff


	//   ....[45]....
        /*06f8*/ 	.word	0xffffffff


	//   ....[46]....
        /*06fc*/ 	.word	0xffffffff


	//   ....[47]....
        /*0700*/ 	.word	0xffffffff


	//   ....[48]....
        /*0704*/ 	.word	0xffffffff


	//   ....[49]....
        /*0708*/ 	.word	0xffffffff


	//   ....[50]....
        /*070c*/ 	.word	0xffffffff


	//   ....[51]....
        /*0710*/ 	.word	0xffffffff


	//   ....[52]....
        /*0714*/ 	.word	0xffffffff


	//   ....[53]....
        /*0718*/ 	.word	0xffffffff


	//   ....[54]....
        /*071c*/ 	.word	0xffffffff


	//   ....[55]....
        /*0720*/ 	.word	0xffffffff


	//   ....[56]....
        /*0724*/ 	.word	0xffffffff


	//   ....[57]....
        /*0728*/ 	.word	0xffffffff


	//   ....[58]....
        /*072c*/ 	.word	0xffffffff


	//   ....[59]....
        /*0730*/ 	.word	0xffffffff


	//   ....[60]....
        /*0734*/ 	.word	0xffffffff


	//   ....[61]....
        /*0738*/ 	.word	0xffffffff


	//   ....[62]....
        /*073c*/ 	.word	0xffffffff


	//   ....[63]....
        /*0740*/ 	.word	0xffffffff


	//   ....[64]....
        /*0744*/ 	.word	0xffffffff


	//   ....[65]....
        /*0748*/ 	.word	0xffffffff


	//   ....[66]....
        /*074c*/ 	.word	0xffffffff


	//   ....[67]....
        /*0750*/ 	.word	0xffffffff


	//   ....[68]....
        /*0754*/ 	.word	0xffffffff


	//   ....[69]....
        /*0758*/ 	.word	0xffffffff


	//   ....[70]....
        /*075c*/ 	.word	0xffffffff


	//   ....[71]....
        /*0760*/ 	.word	0xffffffff


	//   ....[72]....
        /*0764*/ 	.word	0xffffffff


	//   ....[73]....
        /*0768*/ 	.word	0xffffffff


	//   ....[74]....
        /*076c*/ 	.word	0xffffffff


	//   ....[75]....
        /*0770*/ 	.word	0xffffffff


	//   ....[76]....
        /*0774*/ 	.word	0xffffffff


	//   ....[77]....
        /*0778*/ 	.word	0xffffffff


	//   ....[78]....
        /*077c*/ 	.word	0xffffffff


	//   ....[79]....
        /*0780*/ 	.word	0xffffffff


	//   ....[80]....
        /*0784*/ 	.word	0xffffffff


	//   ....[81]....
        /*0788*/ 	.word	0xffffffff


	//   ....[82]....
        /*078c*/ 	.word	0xffffffff


	//   ....[83]....
        /*0790*/ 	.word	0xffffffff


	//   ....[84]....
        /*0794*/ 	.word	0xffffffff


	//   ....[85]....
        /*0798*/ 	.word	0xffffffff


	//   ....[86]....
        /*079c*/ 	.word	0xffffffff


	//   ....[87]....
        /*07a0*/ 	.word	0xffffffff


	//   ....[88]....
        /*07a4*/ 	.word	0xffffffff


	//   ....[89]....
        /*07a8*/ 	.word	0xffffffff


	//   ....[90]....
        /*07ac*/ 	.word	0xffffffff


	//   ....[91]....
        /*07b0*/ 	.word	0xffffffff


	//   ....[92]....
        /*07b4*/ 	.word	0xffffffff


	//   ....[93]....
        /*07b8*/ 	.word	0xffffffff


	//   ....[94]....
        /*07bc*/ 	.word	0xffffffff


	//   ....[95]....
        /*07c0*/ 	.word	0xffffffff


	//   ....[96]....
        /*07c4*/ 	.word	0xffffffff


	//   ....[97]....
        /*07c8*/ 	.word	0xffffffff


	//   ....[98]....
        /*07cc*/ 	.word	0xffffffff


	//   ....[99]....
        /*07d0*/ 	.word	0xffffffff


	//   ....[100]....
        /*07d4*/ 	.word	0xffffffff


	//   ....[101]....
        /*07d8*/ 	.word	0xffffffff


	//   ....[102]....
        /*07dc*/ 	.word	0xffffffff


	//   ....[103]....
        /*07e0*/ 	.word	0xffffffff


	//   ....[104]....
        /*07e4*/ 	.word	0xffffffff


	//   ....[105]....
        /*07e8*/ 	.word	0xffffffff


	//   ....[106]....
        /*07ec*/ 	.word	0xffffffff


	//   ....[107]....
        /*07f0*/ 	.word	0xffffffff


	//   ....[108]....
        /*07f4*/ 	.word	0xffffffff


	//   ....[109]....
        /*07f8*/ 	.word	0xffffffff


	//   ....[110]....
        /*07fc*/ 	.word	0xffffffff


	//   ....[111]....
        /*0800*/ 	.word	0xffffffff


	//   ....[112]....
        /*0804*/ 	.word	0xffffffff


	//   ....[113]....
        /*0808*/ 	.word	0xffffffff


	//   ....[114]....
        /*080c*/ 	.word	0xffffffff


	//   ....[115]....
        /*0810*/ 	.word	0xffffffff


	//   ....[116]....
        /*0814*/ 	.word	0x0500000f


	//   ....[117]....
        /*0818*/ 	.word	0x0500000f


	//   ....[118]....
        /*081c*/ 	.word	0x0500000f


	//   ....[119]....
        /*0820*/ 	.word	0x0500000f


	//   ....[120]....
        /*0824*/ 	.word	0x0500000f


	//   ....[121]....
        /*0828*/ 	.word	0x0500000f


	//   ....[122]....
        /*082c*/ 	.word	0x0500000f


	//   ....[123]....
        /*0830*/ 	.word	0x0500000f


	//   ....[124]....
        /*0834*/ 	.word	0x0500000f


	//   ....[125]....
        /*0838*/ 	.word	0x0500000f


	//   ....[126]....
        /*083c*/ 	.word	0x0500000f


	//   ....[127]....
        /*0840*/ 	.word	0x0500000f


	//   ....[128]....
        /*0844*/ 	.word	0x0500000f


	//   ....[129]....
        /*0848*/ 	.word	0x0500000f


	//   ....[130]....
        /*084c*/ 	.word	0x0500000f


	//   ....[131]....
        /*0850*/ 	.word	0x0500000f


	//   ....[132]....
        /*0854*/ 	.word	0x0500000f


	//   ....[133]....
        /*0858*/ 	.word	0x0500000f


	//   ....[134]....
        /*085c*/ 	.word	0x0500000f


	//   ....[135]....
        /*0860*/ 	.word	0x0500000f


	//   ....[136]....
        /*0864*/ 	.word	0x0500000f


	//   ....[137]....
        /*0868*/ 	.word	0x0500000f


	//   ....[138]....
        /*086c*/ 	.word	0x0500000f


	//   ....[139]....
        /*0870*/ 	.word	0x0500000f


	//   ....[140]....
        /*0874*/ 	.word	0x0500000f


	//   ....[141]....
        /*0878*/ 	.word	0x0500000f


	//   ....[142]....
        /*087c*/ 	.word	0x0500000f


	//   ....[143]....
        /*0880*/ 	.word	0x0500000f


	//   ....[144]....
        /*0884*/ 	.word	0x0500000f


	//   ....[145]....
        /*0888*/ 	.word	0x0500000f


	//   ....[146]....
        /*088c*/ 	.word	0x0500000f


	//   ....[147]....
        /*0890*/ 	.word	0x0500000f


	//   ....[148]....
        /*0894*/ 	.word	0x0500000f


	//   ....[149]....
        /*0898*/ 	.word	0x0500000f


	//   ....[150]....
        /*089c*/ 	.word	0x0500000f


	//   ....[151]....
        /*08a0*/ 	.word	0x0500000f


	//   ....[152]....
        /*08a4*/ 	.word	0x0500000f


	//   ....[153]....
        /*08a8*/ 	.word	0x0500000f


	//   ....[154]....
        /*08ac*/ 	.word	0x0500000f


	//   ....[155]....
        /*08b0*/ 	.word	0x0500000f


	//   ....[156]....
        /*08b4*/ 	.word	0x0500000f


	//   ....[157]....
        /*08b8*/ 	.word	0x0500000f


	//   ....[158]....
        /*08bc*/ 	.word	0x0500000f


	//   ....[159]....
        /*08c0*/ 	.word	0x0500000f


	//   ....[160]....
        /*08c4*/ 	.word	0x0500000f


	//   ....[161]....
        /*08c8*/ 	.word	0x0500000f


	//   ....[162]....
        /*08cc*/ 	.word	0x0500000f


	//   ....[163]....
        /*08d0*/ 	.word	0x0500000f


	//   ....[164]....
        /*08d4*/ 	.word	0x0500000f


	//   ....[165]....
        /*08d8*/ 	.word	0x0500000f


	//   ....[166]....
        /*08dc*/ 	.word	0x0500000f


	//   ....[167]....
        /*08e0*/ 	.word	0x0500000f


	//   ....[168]....
        /*08e4*/ 	.word	0x0500000f


	//   ....[169]....
        /*08e8*/ 	.word	0x0500000f


	//   ....[170]....
        /*08ec*/ 	.word	0x0500000f


	//   ....[171]....
        /*08f0*/ 	.word	0x0500000f


	//   ....[172]....
        /*08f4*/ 	.word	0x0500000f


	//   ....[173]....
        /*08f8*/ 	.word	0x0500000f


	//   ....[174]....
        /*08fc*/ 	.word	0x0500000f


	//   ....[175]....
        /*0900*/ 	.word	0x0500000f


	//   ....[176]....
        /*0904*/ 	.word	0x0500000f


	//----- nvinfo : EIATTR_COOP_GROUP_INSTR_OFFSETS
	.align		4
.L_585:
        /*0908*/ 	.byte	0x04, 0x28
        /*090a*/ 	.short	(.L_587 - .L_586)


	//   ....[0]....
.L_586:
        /*090c*/ 	.word	0x00000060


	//   ....[1]....
        /*0910*/ 	.word	0x00000190


	//   ....[2]....
        /*0914*/ 	.word	0x00000240


	//   ....[3]....
        /*0918*/ 	.word	0x00000400


	//   ....[4]....
        /*091c*/ 	.word	0x00000560


	//   ....[5]....
        /*0920*/ 	.word	0x00000680


	//   ....[6]....
        /*0924*/ 	.word	0x000007e0


	//   ....[7]....
        /*0928*/ 	.word	0x00005f30


	//   ....[8]....
        /*092c*/ 	.word	0x00006630


	//   ....[9]....
        /*0930*/ 	.word	0x00006640


	//   ....[10]....
        /*0934*/ 	.word	0x00006650


	//   ....[11]....
        /*0938*/ 	.word	0x00006660


	//   ....[12]....
        /*093c*/ 	.word	0x00006960


	//   ....[13]....
        /*0940*/ 	.word	0x00006970


	//   ....[14]....
        /*0944*/ 	.word	0x00006980


	//   ....[15]....
        /*0948*/ 	.word	0x00006990


	//   ....[16]....
        /*094c*/ 	.word	0x00007c70


	//   ....[17]....
        /*0950*/ 	.word	0x00007c90


	//   ....[18]....
        /*0954*/ 	.word	0x00007ca0


	//   ....[19]....
        /*0958*/ 	.word	0x00007cb0


	//   ....[20]....
        /*095c*/ 	.word	0x00007d90


	//   ....[21]....
        /*0960*/ 	.word	0x00007da0


	//   ....[22]....
        /*0964*/ 	.word	0x00007e30


	//   ....[23]....
        /*0968*/ 	.word	0x00007e80


	//   ....[24]....
        /*096c*/ 	.word	0x00009720


	//   ....[25]....
        /*0970*/ 	.word	0x000097b0


	//   ....[26]....
        /*0974*/ 	.word	0x00009ee0


	//   ....[27]....
        /*0978*/ 	.word	0x00009f90


	//   ....[28]....
        /*097c*/ 	.word	0x0000a6d0


	//   ....[29]....
        /*0980*/ 	.word	0x0000a730


	//   ....[30]....
        /*0984*/ 	.word	0x0000b6d0


	//   ....[31]....
        /*0988*/ 	.word	0x0000b6e0


	//   ....[32]....
        /*098c*/ 	.word	0x0000c410


	//   ....[33]....
        /*0990*/ 	.word	0x0000c4b0


	//   ....[34]....
        /*0994*/ 	.word	0x0000cfd0


	//   ....[35]....
        /*0998*/ 	.word	0x0000d060


	//   ....[36]....
        /*099c*/ 	.word	0x0000eb70


	//   ....[37]....
        /*09a0*/ 	.word	0x0000ebd0


	//   ....[38]....
        /*09a4*/ 	.word	0x0000f590


	//   ....[39]....
        /*09a8*/ 	.word	0x0000f5f0


	//   ....[40]....
        /*09ac*/ 	.word	0x00010700


	//   ....[41]....
        /*09b0*/ 	.word	0x00010770


	//   ....[42]....
        /*09b4*/ 	.word	0x000107e0


	//   ....[43]....
        /*09b8*/ 	.word	0x00010810


	//   ....[44]....
        /*09bc*/ 	.word	0x00012190


	//   ....[45]....
        /*09c0*/ 	.word	0x000121e0


	//   ....[46]....
        /*09c4*/ 	.word	0x00012230


	//   ....[47]....
        /*09c8*/ 	.word	0x00012260


	//   ....[48]....
        /*09cc*/ 	.word	0x00012940


	//   ....[49]....
        /*09d0*/ 	.word	0x00012ba0


	//   ....[50]....
        /*09d4*/ 	.word	0x00012ce0


	//   ....[51]....
        /*09d8*/ 	.word	0x00012d10


	//   ....[52]....
        /*09dc*/ 	.word	0x00012e50


	//   ....[53]....
        /*09e0*/ 	.word	0x00012e70


	//   ....[54]....
        /*09e4*/ 	.word	0x00012fc0


	//   ....[55]....
        /*09e8*/ 	.word	0x00012fd0


	//   ....[56]....
        /*09ec*/ 	.word	0x00013820


	//   ....[57]....
        /*09f0*/ 	.word	0x00013830


	//   ....[58]....
        /*09f4*/ 	.word	0x00013a10


	//   ....[59]....
        /*09f8*/ 	.word	0x00013a20


	//   ....[60]....
        /*09fc*/ 	.word	0x00013bf0


	//   ....[61]....
        /*0a00*/ 	.word	0x00013c00


	//   ....[62]....
        /*0a04*/ 	.word	0x00013dd0


	//   ....[63]....
        /*0a08*/ 	.word	0x00013de0


	//   ....[64]....
        /*0a0c*/ 	.word	0x00014010


	//   ....[65]....
        /*0a10*/ 	.word	0x000141e0


	//   ....[66]....
        /*0a14*/ 	.word	0x00014210


	//   ....[67]....
        /*0a18*/ 	.word	0x00014240


	//   ....[68]....
        /*0a1c*/ 	.word	0x00014270


	//   ....[69]....
        /*0a20*/ 	.word	0x000142a0


	//   ....[70]....
        /*0a24*/ 	.word	0x000142d0


	//   ....[71]....
        /*0a28*/ 	.word	0x00014440


	//   ....[72]....
        /*0a2c*/ 	.word	0x00014470


	//   ....[73]....
        /*0a30*/ 	.word	0x000144a0


	//   ....[74]....
        /*0a34*/ 	.word	0x000144d0


	//   ....[75]....
        /*0a38*/ 	.word	0x00014500


	//   ....[76]....
        /*0a3c*/ 	.word	0x00014530


	//   ....[77]....
        /*0a40*/ 	.word	0x000145d0


	//   ....[78]....
        /*0a44*/ 	.word	0x00014630


	//   ....[79]....
        /*0a48*/ 	.word	0x000146c0


	//   ....[80]....
        /*0a4c*/ 	.word	0x000154d0


	//   ....[81]....
        /*0a50*/ 	.word	0x00016f60


	//   ....[82]....
        /*0a54*/ 	.word	0x00017b10


	//   ....[83]....
        /*0a58*/ 	.word	0x00017b20


	//   ....[84]....
        /*0a5c*/ 	.word	0x00017b40


	//   ....[85]....
        /*0a60*/ 	.word	0x00017be0


	//   ....[86]....
        /*0a64*/ 	.word	0x00017c10


	//   ....[87]....
        /*0a68*/ 	.word	0x00017c80


	//   ....[88]....
        /*0a6c*/ 	.word	0x00017cb0


	//   ....[89]....
        /*0a70*/ 	.word	0x00017d20


	//   ....[90]....
        /*0a74*/ 	.word	0x00017d50


	//   ....[91]....
        /*0a78*/ 	.word	0x00017dc0


	//   ....[92]....
        /*0a7c*/ 	.word	0x00017df0


	//   ....[93]....
        /*0a80*/ 	.word	0x00017e60


	//   ....[94]....
        /*0a84*/ 	.word	0x00017e90


	//   ....[95]....
        /*0a88*/ 	.word	0x00017eb0


	//   ....[96]....
        /*0a8c*/ 	.word	0x00017f10


	//   ....[97]....
        /*0a90*/ 	.word	0x00017f20


	//   ....[98]....
        /*0a94*/ 	.word	0x0001abf0


	//   ....[99]....
        /*0a98*/ 	.word	0x0001ac50


	//   ....[100]....
        /*0a9c*/ 	.word	0x0001ac80


	//   ....[101]....
        /*0aa0*/ 	.word	0x0001ac90


	//   ....[102]....
        /*0aa4*/ 	.word	0x0001acc0


	//   ....[103]....
        /*0aa8*/ 	.word	0x0001acf0


	//   ....[104]....
        /*0aac*/ 	.word	0x0001ad20


	//   ....[105]....
        /*0ab0*/ 	.word	0x0001ad50


	//   ....[106]....
        /*0ab4*/ 	.word	0x0001aed0


	//   ....[107]....
        /*0ab8*/ 	.word	0x0001af00


	//   ....[108]....
        /*0abc*/ 	.word	0x0001af30


	//   ....[109]....
        /*0ac0*/ 	.word	0x0001af60


	//   ....[110]....
        /*0ac4*/ 	.word	0x0001af90


	//   ....[111]....
        /*0ac8*/ 	.word	0x0001afc0


	//   ....[112]....
        /*0acc*/ 	.word	0x0001b080


	//   ....[113]....
        /*0ad0*/ 	.word	0x0001b0a0


	//   ....[114]....
        /*0ad4*/ 	.word	0x0001b110


	//   ....[115]....
        /*0ad8*/ 	.word	0x0001b7e0


	//   ....[116]....
        /*0adc*/ 	.word	0x0001bc70


	//   ....[117]....
        /*0ae0*/ 	.word	0x0001bd10


	//   ....[118]....
        /*0ae4*/ 	.word	0x0001bda0


	//   ....[119]....
        /*0ae8*/ 	.word	0x0001bdf0


	//   ....[120]....
        /*0aec*/ 	.word	0x0001be40


	//   ....[121]....
        /*0af0*/ 	.word	0x0001bed0


	//   ....[122]....
        /*0af4*/ 	.word	0x0001bf60


	//   ....[123]....
        /*0af8*/ 	.word	0x0001bfb0


	//   ....[124]....
        /*0afc*/ 	.word	0x0001c000


	//   ....[125]....
        /*0b00*/ 	.word	0x0001c0f0


	//   ....[126]....
        /*0b04*/ 	.word	0x0001c1a0


	//   ....[127]....
        /*0b08*/ 	.word	0x0001c220


	//   ....[128]....
        /*0b0c*/ 	.word	0x0001c2a0


	//   ....[129]....
        /*0b10*/ 	.word	0x0001c340


	//   ....[130]....
        /*0b14*/ 	.word	0x0001c3e0


	//   ....[131]....
        /*0b18*/ 	.word	0x0001c460


	//   ....[132]....
        /*0b1c*/ 	.word	0x0001c570


	//   ....[133]....
        /*0b20*/ 	.word	0x0001c8a0


	//   ....[134]....
        /*0b24*/ 	.word	0x0001c8f0


	//   ....[135]....
        /*0b28*/ 	.word	0x0001c980


	//   ....[136]....
        /*0b2c*/ 	.word	0x0001ca10


	//   ....[137]....
        /*0b30*/ 	.word	0x0001caa0


	//   ....[138]....
        /*0b34*/ 	.word	0x0001cb30


	//   ....[139]....
        /*0b38*/ 	.word	0x0001cbc0


	//   ....[140]....
        /*0b3c*/ 	.word	0x0001cc50


	//   ....[141]....
        /*0b40*/ 	.word	0x0001cd10


	//   ....[142]....
        /*0b44*/ 	.word	0x0001d000


	//   ....[143]....
        /*0b48*/ 	.word	0x0001d1a0


	//   ....[144]....
        /*0b4c*/ 	.word	0x0001d1f0


	//   ....[145]....
        /*0b50*/ 	.word	0x0001d250


	//   ....[146]....
        /*0b54*/ 	.word	0x0001d2f0


	//   ....[147]....
        /*0b58*/ 	.word	0x0001d3b0


	//   ....[148]....
        /*0b5c*/ 	.word	0x0001d440


	//   ....[149]....
        /*0b60*/ 	.word	0x0001d510


	//   ....[150]....
        /*0b64*/ 	.word	0x0001d5a0


	//   ....[151]....
        /*0b68*/ 	.word	0x0001d670


	//   ....[152]....
        /*0b6c*/ 	.word	0x0001d700


	//   ....[153]....
        /*0b70*/ 	.word	0x0001d7d0


	//   ....[154]....
        /*0b74*/ 	.word	0x0001d860


	//   ....[155]....
        /*0b78*/ 	.word	0x0001d930


	//   ....[156]....
        /*0b7c*/ 	.word	0x0001d9c0


	//   ....[157]....
        /*0b80*/ 	.word	0x0001da90


	//   ....[158]....
        /*0b84*/ 	.word	0x0001db20


	//   ....[159]....
        /*0b88*/ 	.word	0x0001dea0


	//   ....[160]....
        /*0b8c*/ 	.word	0x0001df40


	//   ....[161]....
        /*0b90*/ 	.word	0x0001e060


	//   ....[162]....
        /*0b94*/ 	.word	0x0001e0d0


	//   ....[163]....
        /*0b98*/ 	.word	0x0001e150


	//   ....[164]....
        /*0b9c*/ 	.word	0x0001e1d0


	//   ....[165]....
        /*0ba0*/ 	.word	0x0001e250


	//   ....[166]....
        /*0ba4*/ 	.word	0x0001e2e0


	//   ....[167]....
        /*0ba8*/ 	.word	0x0001e380


	//   ....[168]....
        /*0bac*/ 	.word	0x0001e420


	//   ....[169]....
        /*0bb0*/ 	.word	0x0001e490


	//   ....[170]....
        /*0bb4*/ 	.word	0x0001e500


	//   ....[171]....
        /*0bb8*/ 	.word	0x0001e570


	//   ....[172]....
        /*0bbc*/ 	.word	0x0001e5f0


	//   ....[173]....
        /*0bc0*/ 	.word	0x0001e670


	//   ....[174]....
        /*0bc4*/ 	.word	0x0001e710


	//   ....[175]....
        /*0bc8*/ 	.word	0x0001e7a0


	//   ....[176]....
        /*0bcc*/ 	.word	0x0001e8d0


	//----- nvinfo : EIATTR_REG_RECONFIG
	.align		4
.L_587:
        /*0bd0*/ 	.byte	0x01, 0x54
	.zero		2


	//----- nvinfo : EIATTR_SYSCALL_OFFSETS
	.align		4
        /*0bd4*/ 	.byte	0x04, 0x46
        /*0bd6*/ 	.short	(.L_589 - .L_588)


	//   ....[0]....
.L_588:
        /*0bd8*/ 	.word	0x000018c0


	//   ....[1]....
        /*0bdc*/ 	.word	0x00001a10


	//   ....[2]....
        /*0be0*/ 	.word	0x000060d0


	//   ....[3]....
        /*0be4*/ 	.word	0x000063e0


	//   ....[4]....
        /*0be8*/ 	.word	0x00016b60


	//   ....[5]....
        /*0bec*/ 	.word	0x00016cc0


	//   ....[6]....
        /*0bf0*/ 	.word	0x00016dc0


	//   ....[7]....
        /*0bf4*/ 	.word	0x00017730


	//----- nvinfo : EIATTR_MBARRIER_INSTR_OFFSETS
	.align		4
.L_589:
        /*0bf8*/ 	.byte	0x04, 0x39
        /*0bfa*/ 	.short	(.L_591 - .L_590)


	//   ....[0]....
.L_590:
        /*0bfc*/ 	.word	0x000002b0
        /*0c00*/ 	.word	0x000000ff
        /*0c04*/ 	.word	0x00022800
        /*0c08*/ 	.short	0x0100
        /*0c0a*/ 	.byte	0x08
	.zero		1


	//   ....[1]....
        /*0c0c*/ 	.word	0x000002c0
        /*0c10*/ 	.word	0x000000ff
        /*0c14*/ 	.word	0x00022820
        /*0c18*/ 	.short	0x0100
        /*0c1a*/ 	.byte	0x08
	.zero		1


	//   ....[2]....
        /*0c1c*/ 	.word	0x000003b0
        /*0c20*/ 	.word	0x000000ff
        /*0c24*/ 	.word	0x00022830
        /*0c28*/ 	.short	0x0100
        /*0c2a*/ 	.byte	0x08
	.zero		1


	//   ....[3]....
        /*0c2c*/ 	.word	0x000003c0
        /*0c30*/ 	.word	0x000000ff
        /*0c34*/ 	.word	0x00022840
        /*0c38*/ 	.short	0x0100
        /*0c3a*/ 	.byte	0x08
	.zero		1


	//   ....[4]....
        /*0c3c*/ 	.word	0x000003d0
        /*0c40*/ 	.word	0x000000ff
        /*0c44*/ 	.word	0x00022838
        /*0c48*/ 	.short	0x0100
        /*0c4a*/ 	.byte	0x08
	.zero		1


	//   ....[5]....
        /*0c4c*/ 	.word	0x000003e0
        /*0c50*/ 	.word	0x000000ff
        /*0c54*/ 	.word	0x00022848
        /*0c58*/ 	.short	0x0100
        /*0c5a*/ 	.byte	0x08
	.zero		1


	//   ....[6]....
        /*0c5c*/ 	.word	0x00000510
        /*0c60*/ 	.word	0x000000ff
        /*0c64*/ 	.word	0x00022850
        /*0c68*/ 	.short	0x0100
        /*0c6a*/ 	.byte	0x08
	.zero		1


	//   ....[7]....
        /*0c6c*/ 	.word	0x00000520
        /*0c70*/ 	.word	0x000000ff
        /*0c74*/ 	.word	0x00022860
        /*0c78*/ 	.short	0x0100
        /*0c7a*/ 	.byte	0x08
	.zero		1


	//   ....[8]....
        /*0c7c*/ 	.word	0x00000530
        /*0c80*/ 	.word	0x000000ff
        /*0c84*/ 	.word	0x00022858
        /*0c88*/ 	.short	0x0100
        /*0c8a*/ 	.byte	0x08
	.zero		1


	//   ....[9]....
        /*0c8c*/ 	.word	0x00000540
        /*0c90*/ 	.word	0x000000ff
        /*0c94*/ 	.word	0x00022868
        /*0c98*/ 	.short	0x0100
        /*0c9a*/ 	.byte	0x08
	.zero		1


	//   ....[10]....
        /*0c9c*/ 	.word	0x00000630
        /*0ca0*/ 	.word	0x000000ff
        /*0ca4*/ 	.word	0x00022870
        /*0ca8*/ 	.short	0x0100
        /*0caa*/ 	.byte	0x06
	.zero		1


	//   ....[11]....
        /*0cac*/ 	.word	0x00000640
        /*0cb0*/ 	.word	0x000000ff
        /*0cb4*/ 	.word	0x00022880
        /*0cb8*/ 	.short	0x0100
        /*0cba*/ 	.byte	0x06
	.zero		1


	//   ....[12]....
        /*0cbc*/ 	.word	0x00000650
        /*0cc0*/ 	.word	0x000000ff
        /*0cc4*/ 	.word	0x00022878
        /*0cc8*/ 	.short	0x0100
        /*0cca*/ 	.byte	0x06
	.zero		1


	//   ....[13]....
        /*0ccc*/ 	.word	0x00000660
        /*0cd0*/ 	.word	0x000000ff
        /*0cd4*/ 	.word	0x00022888
        /*0cd8*/ 	.short	0x0100
        /*0cda*/ 	.byte	0x06
	.zero		1


	//   ....[14]....
        /*0cdc*/ 	.word	0x00000790
        /*0ce0*/ 	.word	0x000000ff
        /*0ce4*/ 	.word	0x00022890
        /*0ce8*/ 	.short	0x0100
        /*0cea*/ 	.byte	0x08
	.zero		1


	//   ....[15]....
        /*0cec*/ 	.word	0x000007a0
        /*0cf0*/ 	.word	0x000000ff
        /*0cf4*/ 	.word	0x000228a0
        /*0cf8*/ 	.short	0x0100
        /*0cfa*/ 	.byte	0x08
	.zero		1


	//   ....[16]....
        /*0cfc*/ 	.word	0x000007b0
        /*0d00*/ 	.word	0x000000ff
        /*0d04*/ 	.word	0x00022898
        /*0d08*/ 	.short	0x0100
        /*0d0a*/ 	.byte	0x08
	.zero		1


	//   ....[17]....
        /*0d0c*/ 	.word	0x000007c0
        /*0d10*/ 	.word	0x000000ff
        /*0d14*/ 	.word	0x000228a8
        /*0d18*/ 	.short	0x0100
        /*0d1a*/ 	.byte	0x08
	.zero		1


	//   ....[18]....
        /*0d1c*/ 	.word	0x000008f0
        /*0d20*/ 	.word	0x000000ff
        /*0d24*/ 	.word	0x000228b0
        /*0d28*/ 	.short	0x0100
        /*0d2a*/ 	.byte	0x08
	.zero		1


	//   ....[19]....
        /*0d2c*/ 	.word	0x00000900
        /*0d30*/ 	.word	0x000000ff
        /*0d34*/ 	.word	0x000228c0
        /*0d38*/ 	.short	0x0100
        /*0d3a*/ 	.byte	0x08
	.zero		1


	//   ....[20]....
        /*0d3c*/ 	.word	0x00000910
        /*0d40*/ 	.word	0x000000ff
        /*0d44*/ 	.word	0x000228b8
        /*0d48*/ 	.short	0x0100
        /*0d4a*/ 	.byte	0x08
	.zero		1


	//   ....[21]....
        /*0d4c*/ 	.word	0x00000920
        /*0d50*/ 	.word	0x000000ff
        /*0d54*/ 	.word	0x000228c8
        /*0d58*/ 	.short	0x0100
        /*0d5a*/ 	.byte	0x08
	.zero		1


	//   ....[22]....
        /*0d5c*/ 	.word	0x00002c90
        /*0d60*/ 	.word	0x00000060
        /*0d64*/ 	.word	0x00022890
        /*0d68*/ 	.short	0x010a
        /*0d6a*/ 	.byte	0x3f
	.zero		1


	//   ....[23]....
        /*0d6c*/ 	.word	0x00003f60
        /*0d70*/ 	.word	0x00000060
        /*0d74*/ 	.word	0x00022890
        /*0d78*/ 	.short	0x010a
        /*0d7a*/ 	.byte	0x3f
	.zero		1


	//   ....[24]....
        /*0d7c*/ 	.word	0x00005040
        /*0d80*/ 	.word	0x00000060
        /*0d84*/ 	.word	0x00022890
        /*0d88*/ 	.short	0x010a
        /*0d8a*/ 	.byte	0x3f
	.zero		1


	//   ....[25]....
        /*0d8c*/ 	.word	0x00005250
        /*0d90*/ 	.word	0x00000020
        /*0d94*/ 	.word	0x00000000
        /*0d98*/ 	.short	0x0101
        /*0d9a*/ 	.byte	0x3f
	.zero		1


	//   ....[26]....
        /*0d9c*/ 	.word	0x00005290
        /*0da0*/ 	.word	0x00000060
        /*0da4*/ 	.word	0x000228b0
        /*0da8*/ 	.short	0x010a
        /*0daa*/ 	.byte	0x3f
	.zero		1


	//   ....[27]....
        /*0dac*/ 	.word	0x000058e0
        /*0db0*/ 	.word	0x00000060
        /*0db4*/ 	.word	0x00000000
        /*0db8*/ 	.short	0x0101
        /*0dba*/ 	.byte	0x3f
	.zero		1


	//   ....[28]....
        /*0dbc*/ 	.word	0x00006160
        /*0dc0*/ 	.word	0x00000012
        /*0dc4*/ 	.word	0x00022800
        /*0dc8*/ 	.short	0x010a
        /*0dca*/ 	.byte	0x3f
	.zero		1


	//   ....[29]....
        /*0dcc*/ 	.word	0x000061b0
        /*0dd0*/ 	.word	0x00000012
        /*0dd4*/ 	.word	0x00022800
        /*0dd8*/ 	.short	0x010a
        /*0dda*/ 	.byte	0x3f
	.zero		1


	//   ....[30]....
        /*0ddc*/ 	.word	0x00006bd0
        /*0de0*/ 	.word	0x00000012
        /*0de4*/ 	.word	0x00022800
        /*0de8*/ 	.short	0x010a
        /*0dea*/ 	.byte	0x3f
	.zero		1


	//   ....[31]....
        /*0dec*/ 	.word	0x000080e0
        /*0df0*/ 	.word	0x00000012
        /*0df4*/ 	.word	0x00022800
        /*0df8*/ 	.short	0x010a
        /*0dfa*/ 	.byte	0x3f
	.zero		1


	//   ....[32]....
        /*0dfc*/ 	.word	0x00009060
        /*0e00*/ 	.word	0x00000014
        /*0e04*/ 	.word	0x00022830
        /*0e08*/ 	.short	0x010a
        /*0e0a*/ 	.byte	0x3f
	.zero		1


	//   ....[33]....
        /*0e0c*/ 	.word	0x00009100
        /*0e10*/ 	.word	0x00000014
        /*0e14*/ 	.word	0x00022830
        /*0e18*/ 	.short	0x010a
        /*0e1a*/ 	.byte	0x3f
	.zero		1


	//   ....[34]....
        /*0e1c*/ 	.word	0x0000ab70
        /*0e20*/ 	.word	0x00000003
        /*0e24*/ 	.word	0x00000000
        /*0e28*/ 	.short	0x0101
        /*0e2a*/ 	.byte	0x3f
	.zero		1


	//   ....[35]....
        /*0e2c*/ 	.word	0x0000b020
        /*0e30*/ 	.word	0x00000014
        /*0e34*/ 	.word	0x00022850
        /*0e38*/ 	.short	0x010a
        /*0e3a*/ 	.byte	0x3f
	.zero		1


	//   ....[36]....
        /*0e3c*/ 	.word	0x0000b070
        /*0e40*/ 	.word	0x00000014
        /*0e44*/ 	.word	0x00022850
        /*0e48*/ 	.short	0x010a
        /*0e4a*/ 	.byte	0x3f
	.zero		1


	//   ....[37]....
        /*0e4c*/ 	.word	0x0000b4d0
        /*0e50*/ 	.word	0x00000014
        /*0e54*/ 	.word	0x00000000
        /*0e58*/ 	.short	0x0101
        /*0e5a*/ 	.byte	0x3f
	.zero		1


	//   ....[38]....
        /*0e5c*/ 	.word	0x0000b5f0
        /*0e60*/ 	.word	0x000000d3
        /*0e64*/ 	.word	0x00022830
        /*0e68*/ 	.short	0x010a
        /*0e6a*/ 	.byte	0x3f
	.zero		1


	//   ....[39]....
        /*0e6c*/ 	.word	0x0000b6a0
        /*0e70*/ 	.word	0x000000d3
        /*0e74*/ 	.word	0x00022830
        /*0e78*/ 	.short	0x010a
        /*0e7a*/ 	.byte	0x3f
	.zero		1


	//   ....[40]....
        /*0e7c*/ 	.word	0x0000d330
        /*0e80*/ 	.word	0x0000009d
        /*0e84*/ 	.word	0x00000000
        /*0e88*/ 	.short	0x0101
        /*0e8a*/ 	.byte	0x3f
	.zero		1


	//   ....[41]....
        /*0e8c*/ 	.word	0x0000dde0
        /*0e90*/ 	.word	0x000000d3
        /*0e94*/ 	.word	0x00022850
        /*0e98*/ 	.short	0x010a
        /*0e9a*/ 	.byte	0x3f
	.zero		1


	//   ....[42]....
        /*0e9c*/ 	.word	0x0000de30
        /*0ea0*/ 	.word	0x000000d3
        /*0ea4*/ 	.word	0x00022850
        /*0ea8*/ 	.short	0x010a
        /*0eaa*/ 	.byte	0x3f
	.zero		1


	//   ....[43]....
        /*0eac*/ 	.word	0x0000e1f0
        /*0eb0*/ 	.word	0x000000d3
        /*0eb4*/ 	.word	0x00000000
        /*0eb8*/ 	.short	0x0101
        /*0eba*/ 	.byte	0x3f
	.zero		1


	//   ....[44]....
        /*0ebc*/ 	.word	0x0000e2f0
        /*0ec0*/ 	.word	0x00000014
        /*0ec4*/ 	.word	0x00022830
        /*0ec8*/ 	.short	0x010a
        /*0eca*/ 	.byte	0x3f
	.zero		1


	//   ....[45]....
        /*0ecc*/ 	.word	0x0000e350
        /*0ed0*/ 	.word	0x00000014
        /*0ed4*/ 	.word	0x00022830
        /*0ed8*/ 	.short	0x010a
        /*0eda*/ 	.byte	0x3f
	.zero		1


	//   ....[46]....
        /*0edc*/ 	.word	0x0000fa40
        /*0ee0*/ 	.word	0x00000003
        /*0ee4*/ 	.word	0x00000000
        /*0ee8*/ 	.short	0x0101
        /*0eea*/ 	.byte	0x3f
	.zero		1


	//   ....[47]....
        /*0eec*/ 	.word	0x000102c0
        /*0ef0*/ 	.word	0x00000014
        /*0ef4*/ 	.word	0x00022850
        /*0ef8*/ 	.short	0x010a
        /*0efa*/ 	.byte	0x3f
	.zero		1


	//   ....[48]....
        /*0efc*/ 	.word	0x00010310
        /*0f00*/ 	.word	0x00000014
        /*0f04*/ 	.word	0x00022850
        /*0f08*/ 	.short	0x010a
        /*0f0a*/ 	.byte	0x3f
	.zero		1


	//   ....[49]....
        /*0f0c*/ 	.word	0x000106d0
        /*0f10*/ 	.word	0x00000014
        /*0f14*/ 	.word	0x00000000
        /*0f18*/ 	.short	0x0101
        /*0f1a*/ 	.byte	0x3f
	.zero		1


	//   ....[50]....
        /*0f1c*/ 	.word	0x00012b90
        /*0f20*/ 	.word	0x00000000
        /*0f24*/ 	.word	0x00000000
        /*0f28*/ 	.short	0x0101
        /*0f2a*/ 	.byte	0x3f
	.zero		1


	//   ....[51]....
        /*0f2c*/ 	.word	0x000155c0
        /*0f30*/ 	.word	0x00000006
        /*0f34*/ 	.word	0x00022820
        /*0f38*/ 	.short	0x010a
        /*0f3a*/ 	.byte	0x3f
	.zero		1


	//   ....[52]....
        /*0f3c*/ 	.word	0x000156a0
        /*0f40*/ 	.word	0x00000004
        /*0f44*/ 	.word	0x000228a0
        /*0f48*/ 	.short	0x010a
        /*0f4a*/ 	.byte	0x3f
	.zero		1


	//   ....[53]....
        /*0f4c*/ 	.word	0x000158f0
        /*0f50*/ 	.word	0x00000004
        /*0f54*/ 	.word	0x000228c0
        /*0f58*/ 	.short	0x010a
        /*0f5a*/ 	.byte	0x3f
	.zero		1


	//   ....[54]....
        /*0f5c*/ 	.word	0x00015fb0
        /*0f60*/ 	.word	0x00000005
        /*0f64*/ 	.word	0x000228a0
        /*0f68*/ 	.short	0x010a
        /*0f6a*/ 	.byte	0x3f
	.zero		1


	//   ....[55]....
        /*0f6c*/ 	.word	0x000161f0
        /*0f70*/ 	.word	0x00000005
        /*0f74*/ 	.word	0x000228c0
        /*0f78*/ 	.short	0x010a
        /*0f7a*/ 	.byte	0x3f
	.zero		1


	//   ....[56]....
        /*0f7c*/ 	.word	0x00017210
        /*0f80*/ 	.word	0x00000000
        /*0f84*/ 	.word	0x00022840
        /*0f88*/ 	.short	0x010a
        /*0f8a*/ 	.byte	0x3f
	.zero		1


	//   ....[57]....
        /*0f8c*/ 	.word	0x00018030
        /*0f90*/ 	.word	0x00000008
        /*0f94*/ 	.word	0x00022800
        /*0f98*/ 	.short	0x0107
        /*0f9a*/ 	.byte	0x3f
	.zero		1


	//   ....[58]....
        /*0f9c*/ 	.word	0x00018130
        /*0fa0*/ 	.word	0x00000002
        /*0fa4*/ 	.word	0x00022800
        /*0fa8*/ 	.short	0x0101
        /*0faa*/ 	.byte	0x3f
	.zero		1


	//   ....[59]....
        /*0fac*/ 	.word	0x00018150
        /*0fb0*/ 	.word	0x00000002
        /*0fb4*/ 	.word	0x00022820
        /*0fb8*/ 	.short	0x010a
        /*0fba*/ 	.byte	0x3f
	.zero		1


	//   ....[60]....
        /*0fbc*/ 	.word	0x00018250
        /*0fc0*/ 	.word	0x00000002
        /*0fc4*/ 	.word	0x00022860
        /*0fc8*/ 	.short	0x010a
        /*0fca*/ 	.byte	0x3f
	.zero		1


	//   ....[61]....
        /*0fcc*/ 	.word	0x00018b40
        /*0fd0*/ 	.word	0x00000002
        /*0fd4*/ 	.word	0x00022840
        /*0fd8*/ 	.short	0x010a
        /*0fda*/ 	.byte	0x3f
	.zero		1


	//   ....[62]....
        /*0fdc*/ 	.word	0x00018da0
        /*0fe0*/ 	.word	0x00000002
        /*0fe4*/ 	.word	0x00022860
        /*0fe8*/ 	.short	0x010a
        /*0fea*/ 	.byte	0x3f
	.zero		1


	//   ....[63]....
        /*0fec*/ 	.word	0x00019620
        /*0ff0*/ 	.word	0x00000003
        /*0ff4*/ 	.word	0x00022840
        /*0ff8*/ 	.short	0x010a
        /*0ffa*/ 	.byte	0x3f
	.zero		1


	//   ....[64]....
        /*0ffc*/ 	.word	0x00019870
        /*1000*/ 	.word	0x00000003
        /*1004*/ 	.word	0x00022860
        /*1008*/ 	.short	0x010a
        /*100a*/ 	.byte	0x3f
	.zero		1


	//   ....[65]....
        /*100c*/ 	.word	0x0001a080
        /*1010*/ 	.word	0x00000003
        /*1014*/ 	.word	0x00022840
        /*1018*/ 	.short	0x010a
        /*101a*/ 	.byte	0x3f
	.zero		1


	//   ....[66]....
        /*101c*/ 	.word	0x0001a2e0
        /*1020*/ 	.word	0x00000003
        /*1024*/ 	.word	0x00022860
        /*1028*/ 	.short	0x010a
        /*102a*/ 	.byte	0x3f
	.zero		1


	//   ....[67]....
        /*102c*/ 	.word	0x0001b760
        /*1030*/ 	.word	0x00000000
        /*1034*/ 	.word	0x00022820
        /*1038*/ 	.short	0x010a
        /*103a*/ 	.byte	0x3f
	.zero		1


	//   ....[68]....
        /*103c*/ 	.word	0x0001b910
        /*1040*/ 	.word	0x00000006
        /*1044*/ 	.word	0x00000000
        /*1048*/ 	.short	0x010a
        /*104a*/ 	.byte	0x3f
	.zero		1


	//   ....[69]....
        /*104c*/ 	.word	0x0001b980
        /*1050*/ 	.word	0x00000007
        /*1054*/ 	.word	0x00000000
        /*1058*/ 	.short	0x010a
        /*105a*/ 	.byte	0x3f
	.zero		1


	//   ....[70]....
        /*105c*/ 	.word	0x0001b9f0
        /*1060*/ 	.word	0x00000004
        /*1064*/ 	.word	0x00000000
        /*1068*/ 	.short	0x010a
        /*106a*/ 	.byte	0x3f
	.zero		1


	//   ....[71]....
        /*106c*/ 	.word	0x0001ba20
        /*1070*/ 	.word	0x00000003
        /*1074*/ 	.word	0x00000000
        /*1078*/ 	.short	0x010a
        /*107a*/ 	.byte	0x3f
	.zero		1


	//   ....[72]....
        /*107c*/ 	.word	0x0001ba80
        /*1080*/ 	.word	0x00000060
        /*1084*/ 	.word	0x00022890
        /*1088*/ 	.short	0x010a
        /*108a*/ 	.byte	0x3f
	.zero		1


	//   ....[73]....
        /*108c*/ 	.word	0x0001bad0
        /*1090*/ 	.word	0x00000060
        /*1094*/ 	.word	0x00022890
        /*1098*/ 	.short	0x010a
        /*109a*/ 	.byte	0x3f
	.zero		1


	//   ....[74]....
        /*109c*/ 	.word	0x0001bb20
        /*10a0*/ 	.word	0x00000060
        /*10a4*/ 	.word	0x00022890
        /*10a8*/ 	.short	0x010a
        /*10aa*/ 	.byte	0x3f
	.zero		1


	//   ....[75]....
        /*10ac*/ 	.word	0x0001bb70
        /*10b0*/ 	.word	0x00000060
        /*10b4*/ 	.word	0x000228b0
        /*10b8*/ 	.short	0x010a
        /*10ba*/ 	.byte	0x3f
	.zero		1


	//   ....[76]....
        /*10bc*/ 	.word	0x0001c030
        /*10c0*/ 	.word	0x00000012
        /*10c4*/ 	.word	0x00022800
        /*10c8*/ 	.short	0x010a
        /*10ca*/ 	.byte	0x3f
	.zero		1


	//   ....[77]....
        /*10cc*/ 	.word	0x0001c620
        /*10d0*/ 	.word	0x00000012
        /*10d4*/ 	.word	0x00022800
        /*10d8*/ 	.short	0x010a
        /*10da*/ 	.byte	0x3f
	.zero		1


	//   ....[78]....
        /*10dc*/ 	.word	0x0001c670
        /*10e0*/ 	.word	0x00000014
        /*10e4*/ 	.word	0x00022830
        /*10e8*/ 	.short	0x010a
        /*10ea*/ 	.byte	0x3f
	.zero		1


	//   ....[79]....
        /*10ec*/ 	.word	0x0001c6c0
        /*10f0*/ 	.word	0x00000014
        /*10f4*/ 	.word	0x00022850
        /*10f8*/ 	.short	0x010a
        /*10fa*/ 	.byte	0x3f
	.zero		1


	//   ....[80]....
        /*10fc*/ 	.word	0x0001c710
        /*1100*/ 	.word	0x000000d3
        /*1104*/ 	.word	0x00022830
        /*1108*/ 	.short	0x010a
        /*110a*/ 	.byte	0x3f
	.zero		1


	//   ....[81]....
        /*110c*/ 	.word	0x0001c760
        /*1110*/ 	.word	0x000000d3
        /*1114*/ 	.word	0x00022850
        /*1118*/ 	.short	0x010a
        /*111a*/ 	.byte	0x3f
	.zero		1


	//   ....[82]....
        /*111c*/ 	.word	0x0001c7b0
        /*1120*/ 	.word	0x00000014
        /*1124*/ 	.word	0x00022830
        /*1128*/ 	.short	0x010a
        /*112a*/ 	.byte	0x3f
	.zero		1


	//   ....[83]....
        /*112c*/ 	.word	0x0001c800
        /*1130*/ 	.word	0x00000014
        /*1134*/ 	.word	0x00022850
        /*1138*/ 	.short	0x010a
        /*113a*/ 	.byte	0x3f
	.zero		1


	//   ....[84]....
        /*113c*/ 	.word	0x0001cde0
        /*1140*/ 	.word	0x00000005
        /*1144*/ 	.word	0x00022820
        /*1148*/ 	.short	0x010a
        /*114a*/ 	.byte	0x3f
	.zero		1


	//   ....[85]....
        /*114c*/ 	.word	0x0001ce30
        /*1150*/ 	.word	0x00000004
        /*1154*/ 	.word	0x000228a0
        /*1158*/ 	.short	0x010a
        /*115a*/ 	.byte	0x3f
	.zero		1


	//   ....[86]....
        /*115c*/ 	.word	0x0001ce80
        /*1160*/ 	.word	0x00000004
        /*1164*/ 	.word	0x000228c0
        /*1168*/ 	.short	0x010a
        /*116a*/ 	.byte	0x3f
	.zero		1


	//   ....[87]....
        /*116c*/ 	.word	0x0001ced0
        /*1170*/ 	.word	0x00000005
        /*1174*/ 	.word	0x000228a0
        /*1178*/ 	.short	0x010a
        /*117a*/ 	.byte	0x3f
	.zero		1


	//   ....[88]....
        /*117c*/ 	.word	0x0001cf20
        /*1180*/ 	.word	0x00000005
        /*1184*/ 	.word	0x000228c0
        /*1188*/ 	.short	0x010a
        /*118a*/ 	.byte	0x3f
	.zero		1


	//   ....[89]....
        /*118c*/ 	.word	0x0001d0c0
        /*1190*/ 	.word	0x00000000
        /*1194*/ 	.word	0x00022840
        /*1198*/ 	.short	0x010a
        /*119a*/ 	.byte	0x3f
	.zero		1


	//   ....[90]....
        /*119c*/ 	.word	0x0001dbc0
        /*11a0*/ 	.word	0x00000002
        /*11a4*/ 	.word	0x00022820
        /*11a8*/ 	.short	0x010a
        /*11aa*/ 	.byte	0x3f
	.zero		1


	//   ....[91]....
        /*11ac*/ 	.word	0x0001dc10
        /*11b0*/ 	.word	0x00000002
        /*11b4*/ 	.word	0x00022860
        /*11b8*/ 	.short	0x010a
        /*11ba*/ 	.byte	0x3f
	.zero		1


	//   ....[92]....
        /*11bc*/ 	.word	0x0001dc60
        /*11c0*/ 	.word	0x00000002
        /*11c4*/ 	.word	0x00022840
        /*11c8*/ 	.short	0x010a
        /*11ca*/ 	.byte	0x3f
	.zero		1


	//   ....[93]....
        /*11cc*/ 	.word	0x0001dcb0
        /*11d0*/ 	.word	0x00000002
        /*11d4*/ 	.word	0x00022860
        /*11d8*/ 	.short	0x010a
        /*11da*/ 	.byte	0x3f
	.zero		1


	//   ....[94]....
        /*11dc*/ 	.word	0x0001dd00
        /*11e0*/ 	.word	0x00000003
        /*11e4*/ 	.word	0x00022840
        /*11e8*/ 	.short	0x010a
        /*11ea*/ 	.byte	0x3f
	.zero		1


	//   ....[95]....
        /*11ec*/ 	.word	0x0001dd50
        /*11f0*/ 	.word	0x00000003
        /*11f4*/ 	.word	0x00022860
        /*11f8*/ 	.short	0x010a
        /*11fa*/ 	.byte	0x3f
	.zero		1


	//   ....[96]....
        /*11fc*/ 	.word	0x0001dda0
        /*1200*/ 	.word	0x00000003
        /*1204*/ 	.word	0x00022840
        /*1208*/ 	.short	0x010a
        /*120a*/ 	.byte	0x3f
	.zero		1


	//   ....[97]....
        /*120c*/ 	.word	0x0001ddf0
        /*1210*/ 	.word	0x00000003
        /*1214*/ 	.word	0x00022860
        /*1218*/ 	.short	0x010a
        /*121a*/ 	.byte	0x3f
	.zero		1


	//   ....[98]....
        /*121c*/ 	.word	0x0001e7f0
        /*1220*/ 	.word	0x00000000
        /*1224*/ 	.word	0x00022820
        /*1228*/ 	.short	0x010a
        /*122a*/ 	.byte	0x3f
	.zero		1


	//   ....[99]....
        /*122c*/ 	.word	0x0001e990
        /*1230*/ 	.word	0x00000006
        /*1234*/ 	.word	0x00000000
        /*1238*/ 	.short	0x010a
        /*123a*/ 	.byte	0x3f
	.zero		1


	//   ....[100]....
        /*123c*/ 	.word	0x0001e9e0
        /*1240*/ 	.word	0x00000007
        /*1244*/ 	.word	0x00000000
        /*1248*/ 	.short	0x010a
        /*124a*/ 	.byte	0x3f
	.zero		1


	//   ....[101]....
        /*124c*/ 	.word	0x0001ea30
        /*1250*/ 	.word	0x00000004
        /*1254*/ 	.word	0x00000000
        /*1258*/ 	.short	0x010a
        /*125a*/ 	.byte	0x3f
	.zero		1


	//----- nvinfo : EIATTR_NUM_MBARRIERS
	.align		4
.L_591:
        /*125c*/ 	.byte	0x03, 0x38
        /*125e*/ 	.short	0x0016


	//----- nvinfo : EIATTR_EXIT_INSTR_OFFSETS
	.align		4
        /*1260*/ 	.byte	0x04, 0x1c
        /*1262*/ 	.short	(.L_593 - .L_592)


	//   ....[0]....
.L_592:
        /*1264*/ 	.word	0x0001ba70


	//----- nvinfo : EIATTR_MAX_THREADS
	.align		4
.L_593:
        /*1268*/ 	.byte	0x04, 0x05
        /*126a*/ 	.short	(.L_595 - .L_594)
.L_594:
        /*126c*/ 	.word	0x00000180
        /*1270*/ 	.word	0x00000001
        /*1274*/ 	.word	0x00000001


	//----- nvinfo : EIATTR_CRS_STACK_SIZE
	.align		4
.L_595:
        /*1278*/ 	.byte	0x04, 0x1e
        /*127a*/ 	.short	(.L_597 - .L_596)
.L_596:
        /*127c*/ 	.word	0x00000000


	//----- nvinfo : EIATTR_CBANK_PARAM_SIZE
	.align		4
.L_597:
        /*1280*/ 	.byte	0x03, 0x19
        /*1282*/ 	.short	0x0af0


	//----- nvinfo : EIATTR_PARAM_CBANK
	.align		4
        /*1284*/ 	.byte	0x04, 0x0a
        /*1286*/ 	.short	(.L_599 - .L_598)
	.align		4
.L_598:
        /*1288*/ 	.word	index@(.nv.constant0._ZN7cutlass13device_kernelIN5flash11enable_sm90INS1_16FlashAttnFwdSm90INS1_25CollectiveMainloopFwdSm90ILi2EN4cute5tupleIJNS5_1CILi1EEES8_S8_EEENS6_IJNS7_ILi128EEENS7_ILi96EEENS7_ILi64EEEEEELi256ENS_10bfloat16_tEfNS_4arch4Sm90ELb1ELb0ELb1ELb1ELb0ELb1ELb0ELb1ELb0ELb1ELb0ELb0EEENS1_21CollectiveEpilogueFwdINS6_IJSA_NS7_ILi256EEESB_EEES9_SE_SG_Li256ELb1ELb1ELb0ELb0EEENS1_36VarlenDynamicPersistentTileSchedulerILi128ELi96ELi256ELi128ELb0ELb1ELb1ELb1ELb1ELb1EEEEEEEEEvNT_6ParamsE)
        /*128c*/ 	.short	0x0210
        /*128e*/ 	.short	0x0af0


	//----- nvinfo : EIATTR_SW_WAR
	.align		4
.L_599:
        /*1290*/ 	.byte	0x04, 0x36
        /*1292*/ 	.short	(.L_601 - .L_600)
.L_600:
        /*1294*/ 	.word	0x00000008
.L_601:


//--------------------- .nv.info._ZN7cutlass13device_kernelIN5flash11enable_sm90INS1_16FlashAttnFwdSm90INS1_25CollectiveMainloopFwdSm90ILi2EN4cute5tupleIJNS5_1CILi1EEES8_S8_EEENS6_IJNS7_ILi128EEENS7_ILi96EEENS7_ILi64EEEEEELi256ENS_10bfloat16_tEfNS_4arch4Sm90ELb1ELb0ELb1ELb1ELb0ELb0ELb1ELb1ELb0ELb1ELb0ELb0EEENS1_21CollectiveEpilogueFwdINS6_IJSA_NS7_ILi256EEESB_EEES9_SE_SG_Li256ELb1ELb1ELb0ELb0EEENS1_36VarlenDynamicPersistentTileSchedulerILi128ELi96ELi256ELi128ELb0ELb1ELb1ELb1ELb1ELb1EEEEEEEEEvNT_6ParamsE --------------------------
	.section	.nv.info._ZN7cutlass13device_kernelIN5flash11enable_sm90INS1_16FlashAttnFwdSm90INS1_25CollectiveMainloopFwdSm90ILi2EN4cute5tupleIJNS5_1CILi1EEES8_S8_EEENS6_IJNS7_ILi128EEENS7_ILi96EEENS7_ILi64EEEEEELi256ENS_10bfloat16_tEfNS_4arch4Sm90ELb1ELb0ELb1ELb1ELb0ELb0ELb1ELb1ELb0ELb1ELb0ELb0EEENS1_21CollectiveEpilogueFwdINS6_IJSA_NS7_ILi256EEESB_EEES9_SE_SG_Li256ELb1ELb1ELb0ELb0EEENS1_36VarlenDynamicPersistentTileSchedulerILi128ELi96ELi256ELi128ELb0ELb1ELb1ELb1ELb1ELb1EEEEEEEEEvNT_6ParamsE,"",@"SHT_CUDA_INFO"
	.sectionflags	@""
	.align	4


	//----- nvinfo : EIATTR_CUDA_API_VERSION
	.align		4
        /*0000*/ 	.byte	0x04, 0x37
        /*0002*/ 	.short	(.L_603 - .L_602)
.L_602:
        /*0004*/ 	.word	0x00000082


	//----- nvinfo : EIATTR_KPARAM_INFO
	.align		4
.L_603:
        /*0008*/ 	.byte	0x04, 0x17
        /*000a*/ 	.short	(.L_605 - .L_604)
.L_604:
        /*000c*/ 	.word	0x00000000
        /*0010*/ 	.short	0x0000
        /*0012*/ 	.short	0x0070
        /*0014*/ 	.byte	0x00, 0xf0, 0x01, 0x2e


	//----- nvinfo : EIATTR_SPARSE_MMA_MASK
	.align		4
.L_605:
        /*0018*/ 	.byte	0x03, 0x50
        /*001a*/ 	.short	0x0000


	//----- nvinfo : EIATTR_MAXREG_COUNT
	.align		4
        /*001c*/ 	.byte	0x03, 0x1b
        /*001e*/ 	.short	0x00a8


	//----- nvinfo : EIATTR_NUM_BARRIERS
	.align		4
        /*0020*/ 	.byte	0x02, 0x4c
        /*0022*/ 	.byte	0x10
	.zero		1


	//----- nvinfo : EIATTR_EXTERNS
	.align		4
        /*0024*/ 	.byte	0x04, 0x0f
        /*0026*/ 	.short	(.L_607 - .L_606)


	//   ....[0]....
	.align		4
.L_606:
        /*0028*/ 	.word	index@(__assertfail)


	//----- nvinfo : EIATTR_ANNOTATIONS
	.align		4
.L_607:
        /*002c*/ 	.byte	0x04, 0x55
        /*002e*/ 	.short	(.L_609 - .L_608)


	//   ....[0]....
.L_608:
        /* <DEDUP_REMOVED lines=97> */


	//----- nvinfo : EIATTR_MERCURY_ISA_VERSION
	.align		4
.L_609:
        /*0630*/ 	.byte	0x03, 0x5f
        /*0632*/ 	.short	0x0101


	//----- nvinfo : EIATTR_UNUSED_LOAD_BYTE_OFFSET
	.align		4
        /*0634*/ 	.byte	0x04, 0x44
        /*0636*/ 	.short	(.L_611 - .L_610)


	//   ....[0]....
.L_610:
        /*0638*/ 	.word	0x00000a80
        /*063c*/ 	.word	0x0000fff0


	//   ....[1]....
        /*0640*/ 	.word	0x0000ac50
        /*0644*/ 	.word	0x0000fff0


	//----- nvinfo : EIATTR_INT_WARP_WIDE_INSTR_OFFSETS
	.align		4
.L_611:
        /*0648*/ 	.byte	0x04, 0x31
        /*064a*/ 	.short	(.L_613 - .L_612)


	//   ....[0]....
.L_612:
        /*064c*/ 	.word	0x00000130


	//   ....[1]....
        /*0650*/ 	.word	0x00000170


	//   ....[2]....
        /*0654*/ 	.word	0x000001e0


	//   ....[3]....
        /*0658*/ 	.word	0x000001f0


	//   ....[4]....
        /*065c*/ 	.word	0x0000ee10


	//   ....[5]....
        /*0660*/ 	.word	0x0000eea0


	//   ....[6]....
        /*0664*/ 	.word	0x00013a50


	//   ....[7]....
        /*0668*/ 	.word	0x00013ae0


	//----- nvinfo : EIATTR_COOP_GROUP_MASK_REGIDS
	.align		4
.L_613:
        /*066c*/ 	.byte	0x04, 0x29
        /*066e*/ 	.short	(.L_615 - .L_614)


	//   ....[0]....
.L_614:
        /*0670*/ 	.word	0xffffffff


	//   ....[1]....
        /*0674*/ 	.word	0xffffffff


	//   ....[2]....
        /*0678*/ 	.word	0xffffffff


	//   ....[3]....
        /*067c*/ 	.word	0xffffffff


	//   ....[4]....
        /*0680*/ 	.word	0xffffffff


	//   ....[5]....
        /*0684*/ 	.word	0xffffffff


	//   ....[6]....
        /*0688*/ 	.word	0xffffffff


	//   ....[7]....
        /*068c*/ 	.word	0xffffffff


	//   ....[8]....
        /*0690*/ 	.word	0xffffffff


	//   ....[9]....
        /*0694*/ 	.word	0xffffffff


	//   ....[10]....
        /*0698*/ 	.word	0xffffffff


	//   ....[11]....
        /*069c*/ 	.word	0xffffffff


	//   ....[12]....
        /*06a0*/ 	.word	0xffffffff


	//   ....[13]....
        /*06a4*/ 	.word	0xffffffff


	//   ....[14]....
        /*06a8*/ 	.word	0xffffffff


	//   ....[15]....
        /*06ac*/ 	.word	0xffffffff


	//   ....[16]....
        /*06b0*/ 	.word	0xffffffff


	//   ....[17]....
        /*06b4*/ 	.word	0xffffffff


	//   ....[18]....
        /*06b8*/ 	.word	0xffffffff


	//   ....[19]....
        /*06bc*/ 	.word	0xffffffff


	//   ....[20]....
        /*06c0*/ 	.word	0xffffffff


	//   ....[21]....
        /*06c4*/ 	.word	0xffffffff


	//   ....[22]....
        /*06c8*/ 	.word	0xffffffff


	//   ....[23]....
        /*06cc*/ 	.word	0xffffffff


	//   ....[24]....
        /*06d0*/ 	.word	0xffffffff


	//   ....[25]....
        /*06d4*/ 	.word	0xffffffff


	//   ....[26]....
        /*06d8*/ 	.word	0xffffffff


	//   ....[27]....
        /*06dc*/ 	.word	0xffffffff


	//   ....[28]....
        /*06e0*/ 	.word	0xffffffff


	//   ....[29]....
        /*06e4*/ 	.word	0xffffffff


	//   ....[30]....
        /*06e8*/ 	.word	0xffffffff


	//   ....[31]....
        /*06ec*/ 	.word	0xffffffff


	//   ....[32]....
        /*06f0*/ 	.word	0xffffffff


	//   ....[33]....
        /*06f4*/ 	.word	0xffffffff


	//   ....[34]....
        /*06f8*/ 	.word	0xffffffff


	//   ....[35]....
        /*06fc*/ 	.word	0xffffffff


	//   ....[36]....
        /*0700*/ 	.word	0xffffffff


	//   ....[37]....
        /*0704*/ 	.word	0xffffffff


	//   ....[38]....
        /*0708*/ 	.word	0xffffffff


	//   ....[39]....
        /*070c*/ 	.word	0xffffffff


	//   ....[40]....
        /*0710*/ 	.word	0xffffffff


	//   ....[41]....
        /*0714*/ 	.word	0xffffffff


	//   ....[42]....
        /*0718*/ 	.word	0xffffffff


	//   ....[43]....
        /*071c*/ 	.word	0xffffffff


	//   ....[44]....
        /*0720*/ 	.word	0xffffffff


	//   ....[45]....
        /*0724*/ 	.word	0xffffffff


	//   ....[46]....
        /*0728*/ 	.word	0xffffffff


	//   ....[47]....
        /*072c*/ 	.word	0xffffffff


	//   ....[48]....
        /*0730*/ 	.word	0xffffffff


	//   ....[49]....
        /*0734*/ 	.word	0xffffffff


	//   ....[50]....
        /*0738*/ 	.word	0xffffffff


	//   ....[51]....
        /*073c*/ 	.word	0xffffffff


	//   ....[52]....
        /*0740*/ 	.word	0xffffffff


	//   ....[53]....
        /*0744*/ 	.word	0xffffffff


	//   ....[54]....
        /*0748*/ 	.word	0xffffffff


	//   ....[55]....
        /*074c*/ 	.word	0xffffffff


	//   ....[56]....
        /*0750*/ 	.word	0xffffffff


	//   ....[57]....
        /*0754*/ 	.word	0xffffffff


	//   ....[58]....
        /*0758*/ 	.word	0xffffffff


	//   ....[59]....
        /*075c*/ 	.word	0xffffffff


	//   ....[60]....
        /*0760*/ 	.word	0xffffffff


	//   ....[61]....
        /*0764*/ 	.word	0xffffffff


	//   ....[62]....
        /*0768*/ 	.word	0xffffffff


	//   ....[63]....
        /*076c*/ 	.word	0xffffffff


	//   ....[64]....
        /*0770*/ 	.word	0xffffffff


	//   ....[65]....
        /*0774*/ 	.word	0xffffffff


	//   ....[66]....
        /*0778*/ 	.word	0xffffffff


	//   ....[67]....
        /*077c*/ 	.word	0xffffffff


	//   ....[68]....
        /*0780*/ 	.word	0xffffffff


	//   ....[69]....
        /*0784*/ 	.word	0xffffffff


	//   ....[70]....
        /*0788*/ 	.word	0xffffffff


	//   ....[71]....
        /*078c*/ 	.word	0xffffffff


	//   ....[72]....
        /*0790*/ 	.word	0xffffffff


	//   ....[73]....
        /*0794*/ 	.word	0xffffffff


	//   ....[74]....
        /*0798*/ 	.word	0xffffffff


	//   ....[75]....
        /*079c*/ 	.word	0xffffffff


	//   ....[76]....
        /*07a0*/ 	.word	0xffffffff


	//   ....[77]....
        /*07a4*/ 	.word	0xffffffff


	//   ....[78]....
        /*07a8*/ 	.word	0xffffffff


	//   ....[79]....
        /*07ac*/ 	.word	0xffffffff


	//   ....[80]....
        /*07b0*/ 	.word	0xffffffff


	//   ....[81]....
        /*07b4*/ 	.word	0xffffffff


	//   ....[82]....
        /*07b8*/ 	.word	0xffffffff


	//   ....[83]....
        /*07bc*/ 	.word	0xffffffff


	//   ....[84]....
        /*07c0*/ 	.word	0xffffffff


	//   ....[85]....
        /*07c4*/ 	.word	0xffffffff


	//   ....[86]....
        /*07c8*/ 	.word	0xffffffff


	//   ....[87]....
        /*07cc*/ 	.word	0xffffffff


	//   ....[88]....
        /*07d0*/ 	.word	0xffffffff


	//   ....[89]....
        /*07d4*/ 	.word	0xffffffff


	//   ....[90]....
        /*07d8*/ 	.word	0xffffffff


	//   ....[91]....
        /*07dc*/ 	.word	0xffffffff


	//   ....[92]....
        /*07e0*/ 	.word	0xffffffff


	//   ....[93]....
        /*07e4*/ 	.word	0xffffffff


	//   ....[94]....
        /*07e8*/ 	.word	0xffffffff


	//   ....[95]....
        /*07ec*/ 	.word	0xffffffff


	//   ....[96]....
        /*07f0*/ 	.word	0xffffffff


	//   ....[97]....
        /*07f4*/ 	.word	0xffffffff


	//   ....[98]....
        /*07f8*/ 	.word	0xffffffff


	//   ....[99]....
        /*07fc*/ 	.word	0xffffffff


	//   ....[100]....
        /*0800*/ 	.word	0xffffffff


	//   ....[101]....
        /*0804*/ 	.word	0xffffffff


	//   ....[102]....
        /*0808*/ 	.word	0xffffffff


	//   ....[103]....
        /*080c*/ 	.word	0xffffffff


	//   ....[104]....
        /*0810*/ 	.word	0xffffffff


	//   ....[105]....
        /*0814*/ 	.word	0xffffffff


	//   ....[106]....
        /*0818*/ 	.word	0xffffffff


	//   ....[107]....
        /*081c*/ 	.word	0xffffffff


	//   ....[108]....
        /*0820*/ 	.word	0xffffffff


	//   ....[109]....
        /*0824*/ 	.word	0xffffffff


	//   ....[110]....
        /*0828*/ 	.word	0xffffffff


	//   ....[111]....
        /*082c*/ 	.word	0xffffffff


	//   ....[112]....
        /*0830*/ 	.word	0xffffffff


	//   ....[113]....
        /*0834*/ 	.word	0xffffffff


	//   ....[114]....
        /*0838*/ 	.word	0xffffffff


	//   ....[115]....
        /*083c*/ 	.word	0x0500000f


	//   ....[116]....
        /*0840*/ 	.word	0x0500000f


	//   ....[117]....
        /*0844*/ 	.word	0x0500000f


	//   ....[118]....
        /*0848*/ 	.word	0x0500000f


	//   ....[119]....
        /*084c*/ 	.word	0x0500000f


	//   ....[120]....
        /*0850*/ 	.word	0x0500000f


	//   ....[121]....
        /*0854*/ 	.word	0x0500000f


	//   ....[122]....
        /*0858*/ 	.word	0x0500000f


	//   ....[123]....
        /*085c*/ 	.word	0x0500000f


	//   ....[124]....
        /*0860*/ 	.word	0x0500000f


	//   ....[125]....
        /*0864*/ 	.word	0x0500000f


	//   ....[126]....
        /*0868*/ 	.word	0x0500000f


	//   ....[127]....
        /*086c*/ 	.word	0x0500000f


	//   ....[128]....
        /*0870*/ 	.word	0x0500000f


	//   ....[129]....
        /*0874*/ 	.word	0x0500000f


	//   ....[130]....
        /*0878*/ 	.word	0x0500000f


	//   ....[131]....
        /*087c*/ 	.word	0x0500000f


	//   ....[132]....
        /*0880*/ 	.word	0x0500000f


	//   ....[133]....
        /*0884*/ 	.word	0x0500000f


	//   ....[134]....
        /*0888*/ 	.word	0x0500000f


	//   ....[135]....
        /*088c*/ 	.word	0x0500000f


	//   ....[136]....
        /*0890*/ 	.word	0x0500000f


	//   ....[137]....
        /*0894*/ 	.word	0x0500000f


	//   ....[138]....
        /*0898*/ 	.word	0x0500000f


	//   ....[139]....
        /*089c*/ 	.word	0x0500000f


	//   ....[140]....
        /*08a0*/ 	.word	0x0500000f


	//   ....[141]....
        /*08a4*/ 	.word	0x0500000f


	//   ....[142]....
        /*08a8*/ 	.word	0x0500000f


	//   ....[143]....
        /*08ac*/ 	.word	0x0500000f


	//   ....[144]....
        /*08b0*/ 	.word	0x0500000f


	//   ....[145]....
        /*08b4*/ 	.word	0x0500000f


	//   ....[146]....
        /*08b8*/ 	.word	0x0500000f


	//   ....[147]....
        /*08bc*/ 	.word	0x0500000f


	//   ....[148]....
        /*08c0*/ 	.word	0x0500000f


	//   ....[149]....
        /*08c4*/ 	.word	0x0500000f


	//   ....[150]....
        /*08c8*/ 	.word	0x0500000f


	//   ....[151]....
        /*08cc*/ 	.word	0x0500000f


	//   ....[152]....
        /*08d0*/ 	.word	0x0500000f


	//   ....[153]....
        /*08d4*/ 	.word	0x0500000f


	//   ....[154]....
        /*08d8*/ 	.word	0x0500000f


	//   ....[155]....
        /*08dc*/ 	.word	0x0500000f


	//   ....[156]....
        /*08e0*/ 	.word	0x0500000f


	//   ....[157]....
        /*08e4*/ 	.word	0x0500000f


	//   ....[158]....
        /*08e8*/ 	.word	0x0500000f


	//   ....[159]....
        /*08ec*/ 	.word	0x0500000f


	//   ....[160]....
        /*08f0*/ 	.word	0x0500000f


	//   ....[161]....
        /*08f4*/ 	.word	0x0500000f


	//   ....[162]....
        /*08f8*/ 	.word	0x0500000f


	//   ....[163]....
        /*08fc*/ 	.word	0x0500000f


	//   ....[164]....
        /*0900*/ 	.word	0x0500000f


	//   ....[165]....
        /*0904*/ 	.word	0x0500000f


	//----- nvinfo : EIATTR_COOP_GROUP_INSTR_OFFSETS
	.align		4
.L_615:
        /*0908*/ 	.byte	0x04, 0x28
        /*090a*/ 	.short	(.L_617 - .L_616)


	//   ....[0]....
.L_616:
        /*090c*/ 	.word	0x00000070


	//   ....[1]....
        /*0910*/ 	.word	0x00000140


	//   ....[2]....
        /*0914*/ 	.word	0x00000190


	//   ....[3]....
        /*0918*/ 	.word	0x000003e0


	//   ....[4]....
        /*091c*/ 	.word	0x00000540


	//   ....[5]....
        /*0920*/ 	.word	0x00000660


	//   ....[6]....
        /*0924*/ 	.word	0x000007c0


	//   ....[7]....
        /*0928*/ 	.word	0x00001920


	//   ....[8]....
        /*092c*/ 	.word	0x00002590


	//   ....[9]....
        /*0930*/ 	.word	0x000025d0


	//   ....[10]....
        /*0934*/ 	.word	0x000039a0


	//   ....[11]....
        /*0938*/ 	.word	0x000039e0


	//   ....[12]....
        /*093c*/ 	.word	0x00003a00


	//   ....[13]....
        /*0940*/ 	.word	0x00003a20


	//   ....[14]....
        /*0944*/ 	.word	0x000053f0


	//   ....[15]....
        /*0948*/ 	.word	0x00005430


	//   ....[16]....
        /*094c*/ 	.word	0x00006160


	//   ....[17]....
        /*0950*/ 	.word	0x00006210


	//   ....[18]....
        /*0954*/ 	.word	0x00006230


	//   ....[19]....
        /*0958*/ 	.word	0x00006250


	//   ....[20]....
        /*095c*/ 	.word	0x00008ab0


	//   ....[21]....
        /*0960*/ 	.word	0x00008b50


	//   ....[22]....
        /*0964*/ 	.word	0x00008bb0


	//   ....[23]....
        /*0968*/ 	.word	0x00008d50


	//   ....[24]....
        /*096c*/ 	.word	0x0000a1b0


	//   ....[25]....
        /*0970*/ 	.word	0x0000a1f0


	//   ....[26]....
        /*0974*/ 	.word	0x0000a2a0


	//   ....[27]....
        /*0978*/ 	.word	0x0000a300


	//   ....[28]....
        /*097c*/ 	.word	0x0000bda0


	//   ....[29]....
        /*0980*/ 	.word	0x0000bdd0


	//   ....[30]....
        /*0984*/ 	.word	0x0000be10


	//   ....[31]....
        /*0988*/ 	.word	0x0000be40


	//   ....[32]....
        /*098c*/ 	.word	0x0000c680


	//   ....[33]....
        /*0990*/ 	.word	0x0000c6c0


	//   ....[34]....
        /*0994*/ 	.word	0x0000c800


	//   ....[35]....
        /*0998*/ 	.word	0x0000c820


	//   ....[36]....
        /*099c*/ 	.word	0x0000c960


	//   ....[37]....
        /*09a0*/ 	.word	0x0000c980


	//   ....[38]....
        /*09a4*/ 	.word	0x0000cad0


	//   ....[39]....
        /*09a8*/ 	.word	0x0000caf0


	//   ....[40]....
        /*09ac*/ 	.word	0x0000d490


	//   ....[41]....
        /*09b0*/ 	.word	0x0000d4b0


	//   ....[42]....
        /*09b4*/ 	.word	0x0000d5f0


	//   ....[43]....
        /*09b8*/ 	.word	0x0000d610


	//   ....[44]....
        /*09bc*/ 	.word	0x0000d750


	//   ....[45]....
        /*09c0*/ 	.word	0x0000d770


	//   ....[46]....
        /*09c4*/ 	.word	0x0000d8c0


	//   ....[47]....
        /*09c8*/ 	.word	0x0000d8e0


	//   ....[48]....
        /*09cc*/ 	.word	0x0000dab0


	//   ....[49]....
        /*09d0*/ 	.word	0x0000dc90


	//   ....[50]....
        /*09d4*/ 	.word	0x0000dcc0


	//   ....[51]....
        /*09d8*/ 	.word	0x0000dcf0


	//   ....[52]....
        /*09dc*/ 	.word	0x0000dd20


	//   ....[53]....
        /*09e0*/ 	.word	0x0000dd50


	//   ....[54]....
        /*09e4*/ 	.word	0x0000dd80


	//   ....[55]....
        /*09e8*/ 	.word	0x0000def0


	//   ....[56]....
        /*09ec*/ 	.word	0x0000df20


	//   ....[57]....
        /*09f0*/ 	.word	0x0000df50


	//   ....[58]....
        /*09f4*/ 	.word	0x0000df80


	//   ....[59]....
        /*09f8*/ 	.word	0x0000dfb0


	//   ....[60]....
        /*09fc*/ 	.word	0x0000dfe0


	//   ....[61]....
        /*0a00*/ 	.word	0x0000e080


	//   ....[62]....
        /*0a04*/ 	.word	0x0000e0e0


	//   ....[63]....
        /*0a08*/ 	.word	0x0000e170


	//   ....[64]....
        /*0a0c*/ 	.word	0x0000f410


	//   ....[65]....
        /*0a10*/ 	.word	0x0000ffa0


	//   ....[66]....
        /*0a14*/ 	.word	0x0000ffc0


	//   ....[67]....
        /*0a18*/ 	.word	0x0000fff0


	//   ....[68]....
        /*0a1c*/ 	.word	0x00010010


	//   ....[69]....
        /*0a20*/ 	.word	0x000100c0


	//   ....[70]....
        /*0a24*/ 	.word	0x00010150


	//   ....[71]....
        /*0a28*/ 	.word	0x00010180


	//   ....[72]....
        /*0a2c*/ 	.word	0x00010200


	//   ....[73]....
        /*0a30*/ 	.word	0x00010230


	//   ....[74]....
        /*0a34*/ 	.word	0x000102b0


	//   ....[75]....
        /*0a38*/ 	.word	0x000102e0


	//   ....[76]....
        /*0a3c*/ 	.word	0x00010360


	//   ....[77]....
        /*0a40*/ 	.word	0x00010390


	//   ....[78]....
        /*0a44*/ 	.word	0x000103b0


	//   ....[79]....
        /*0a48*/ 	.word	0x00010400


	//   ....[80]....
        /*0a4c*/ 	.word	0x00010410


	//   ....[81]....
        /*0a50*/ 	.word	0x00010b70


	//   ....[82]....
        /*0a54*/ 	.word	0x00010bd0


	//   ....[83]....
        /*0a58*/ 	.word	0x00010c80


	//   ....[84]....
        /*0a5c*/ 	.word	0x00010c90


	//   ....[85]....
        /*0a60*/ 	.word	0x00010d20


	//   ....[86]....
        /*0a64*/ 	.word	0x00010d30


	//   ....[87]....
        /*0a68*/ 	.word	0x00010dc0


	//   ....[88]....
        /*0a6c*/ 	.word	0x00010dd0


	//   ....[89]....
        /*0a70*/ 	.word	0x00010e40


	//   ....[90]....
        /*0a74*/ 	.word	0x00010e50


	//   ....[91]....
        /*0a78*/ 	.word	0x00010ed0


	//   ....[92]....
        /*0a7c*/ 	.word	0x00010ee0


	//   ....[93]....
        /*0a80*/ 	.word	0x00010f60


	//   ....[94]....
        /*0a84*/ 	.word	0x00010f70


	//   ....[95]....
        /*0a88*/ 	.word	0x00010ff0


	//   ....[96]....
        /*0a8c*/ 	.word	0x00011000


	//   ....[97]....
        /*0a90*/ 	.word	0x00013ce0


	//   ....[98]....
        /*0a94*/ 	.word	0x00013d40


	//   ....[99]....
        /*0a98*/ 	.word	0x00013d70


	//   ....[100]....
        /*0a9c*/ 	.word	0x00013d80


	//   ....[101]....
        /*0aa0*/ 	.word	0x00013db0


	//   ....[102]....
        /*0aa4*/ 	.word	0x00013de0


	//   ....[103]....
        /*0aa8*/ 	.word	0x00013e10


	//   ....[104]....
        /*0aac*/ 	.word	0x00013e40


	//   ....[105]....
        /*0ab0*/ 	.word	0x00013fc0


	//   ....[106]....
        /*0ab4*/ 	.word	0x00013ff0


	//   ....[107]....
        /*0ab8*/ 	.word	0x00014020


	//   ....[108]....
        /*0abc*/ 	.word	0x00014050


	//   ....[109]....
        /*0ac0*/ 	.word	0x00014080


	//   ....[110]....
        /*0ac4*/ 	.word	0x000140b0


	//   ....[111]....
        /*0ac8*/ 	.word	0x00014170


	//   ....[112]....
        /*0acc*/ 	.word	0x00014190


	//   ....[113]....
        /*0ad0*/ 	.word	0x00014200


	//   ....[114]....
        /*0ad4*/ 	.word	0x000148d0


	//   ....[115]....
        /*0ad8*/ 	.word	0x00014ef0


	//   ....[116]....
        /*0adc*/ 	.word	0x00015070


	//   ....[117]....
        /*0ae0*/ 	.word	0x000150e0


	//   ....[118]....
        /*0ae4*/ 	.word	0x00015140


	//   ....[119]....
        /*0ae8*/ 	.word	0x000151a0


	//   ....[120]....
        /*0aec*/ 	.word	0x00015270


	//   ....[121]....
        /*0af0*/ 	.word	0x00015330


	//   ....[122]....
        /*0af4*/ 	.word	0x00015440


	//   ....[123]....
        /*0af8*/ 	.word	0x000154e0


	//   ....[124]....
        /*0afc*/ 	.word	0x000155b0


	//   ....[125]....
        /*0b00*/ 	.word	0x00015650


	//   ....[126]....
        /*0b04*/ 	.word	0x00015720


	//   ....[127]....
        /*0b08*/ 	.word	0x000157c0


	//   ....[128]....
        /*0b0c*/ 	.word	0x00015890


	//   ....[129]....
        /*0b10*/ 	.word	0x00015930


	//   ....[130]....
        /*0b14*/ 	.word	0x000159e0


	//   ....[131]....
        /*0b18*/ 	.word	0x00015a80


	//   ....[132]....
        /*0b1c*/ 	.word	0x00015d10


	//   ....[133]....
        /*0b20*/ 	.word	0x00015de0


	//   ....[134]....
        /*0b24*/ 	.word	0x00015ec0


	//   ....[135]....
        /*0b28*/ 	.word	0x00015f30


	//   ....[136]....
        /*0b2c*/ 	.word	0x00016040


	//   ....[137]....
        /*0b30*/ 	.word	0x00016100


	//   ....[138]....
        /*0b34*/ 	.word	0x000161c0


	//   ....[139]....
        /*0b38*/ 	.word	0x00016280


	//   ....[140]....
        /*0b3c*/ 	.word	0x00016340


	//   ....[141]....
        /*0b40*/ 	.word	0x00016400


	//   ....[142]....
        /*0b44*/ 	.word	0x000164c0


	//   ....[143]....
        /*0b48*/ 	.word	0x00016570


	//   ....[144]....
        /*0b4c*/ 	.word	0x00016670


	//   ....[145]....
        /*0b50*/ 	.word	0x000166c0


	//   ....[146]....
        /*0b54*/ 	.word	0x00016720


	//   ....[147]....
        /*0b58*/ 	.word	0x00016800


	//   ....[148]....
        /*0b5c*/ 	.word	0x00016b30


	//   ....[149]....
        /*0b60*/ 	.word	0x00016bd0


	//   ....[150]....
        /*0b64*/ 	.word	0x00016cf0


	//   ....[151]....
        /*0b68*/ 	.word	0x00016d70


	//   ....[152]....
        /*0b6c*/ 	.word	0x00016df0


	//   ....[153]....
        /*0b70*/ 	.word	0x00016e70


	//   ....[154]....
        /*0b74*/ 	.word	0x00016ef0


	//   ....[155]....
        /*0b78*/ 	.word	0x00016f80


	//   ....[156]....
        /*0b7c*/ 	.word	0x00017020


	//   ....[157]....
        /*0b80*/ 	.word	0x000170c0


	//   ....[158]....
        /*0b84*/ 	.word	0x00017140


	//   ....[159]....
        /*0b88*/ 	.word	0x000171c0


	//   ....[160]....
        /*0b8c*/ 	.word	0x00017240


	//   ....[161]....
        /*0b90*/ 	.word	0x000172d0


	//   ....[162]....
        /*0b94*/ 	.word	0x00017350


	//   ....[163]....
        /*0b98*/ 	.word	0x000173f0


	//   ....[164]....
        /*0b9c*/ 	.word	0x00017480


	//   ....[165]....
        /*0ba0*/ 	.word	0x000175b0


	//----- nvinfo : EIATTR_REG_RECONFIG
	.align		4
.L_617:
        /*0ba4*/ 	.byte	0x01, 0x54
	.zero		2


	//----- nvinfo : EIATTR_SYSCALL_OFFSETS
	.align		4
        /*0ba8*/ 	.byte	0x04, 0x46
        /*0baa*/ 	.short	(.L_619 - .L_618)


	//   ....[0]....
.L_618:
        /*0bac*/ 	.word	0x00001b80


	//   ....[1]....
        /*0bb0*/ 	.word	0x0000f010


	//   ....[2]....
        /*0bb4*/ 	.word	0x0000f170


	//   ....[3]....
        /*0bb8*/ 	.word	0x0000f270


	//   ....[4]....
        /*0bbc*/ 	.word	0x0000fb80


	//   ....[5]....
        /*0bc0*/ 	.word	0x00010790


	//----- nvinfo : EIATTR_MBARRIER_INSTR_OFFSETS
	.align		4
.L_619:
        /*0bc4*/ 	.byte	0x04, 0x39
        /*0bc6*/ 	.short	(.L_621 - .L_620)


	//   ....[0]....
.L_620:
        /*0bc8*/ 	.word	0x00000280
        /*0bcc*/ 	.word	0x000000ff
        /*0bd0*/ 	.word	0x00032400
        /*0bd4*/ 	.short	0x0100
        /*0bd6*/ 	.byte	0x08
	.zero		1


	//   ....[1]....
        /*0bd8*/ 	.word	0x00000290
        /*0bdc*/ 	.word	0x000000ff
        /*0be0*/ 	.word	0x00032410
        /*0be4*/ 	.short	0x0100
        /*0be6*/ 	.byte	0x08
	.zero		1


	//   ....[2]....
        /*0be8*/ 	.word	0x000002a0
        /*0bec*/ 	.word	0x000000ff
        /*0bf0*/ 	.word	0x00032420
        /*0bf4*/ 	.short	0x0100
        /*0bf6*/ 	.byte	0x08
	.zero		1


	//   ....[3]....
        /*0bf8*/ 	.word	0x00000390
        /*0bfc*/ 	.word	0x000000ff
        /*0c00*/ 	.word	0x00032430
        /*0c04*/ 	.short	0x0100
        /*0c06*/ 	.byte	0x08
	.zero		1


	//   ....[4]....
        /*0c08*/ 	.word	0x000003a0
        /*0c0c*/ 	.word	0x000000ff
        /*0c10*/ 	.word	0x00032440
        /*0c14*/ 	.short	0x0100
        /*0c16*/ 	.byte	0x08
	.zero		1


	//   ....[5]....
        /*0c18*/ 	.word	0x000003b0
        /*0c1c*/ 	.word	0x000000ff
        /*0c20*/ 	.word	0x00032438
        /*0c24*/ 	.short	0x0100
        /*0c26*/ 	.byte	0x08
	.zero		1


	//   ....[6]....
        /*0c28*/ 	.word	0x000003c0
        /*0c2c*/ 	.word	0x000000ff
        /*0c30*/ 	.word	0x00032448
        /*0c34*/ 	.short	0x0100
        /*0c36*/ 	.byte	0x08
	.zero		1


	//   ....[7]....
        /*0c38*/ 	.word	0x000004f0
        /*0c3c*/ 	.word	0x000000ff
        /*0c40*/ 	.word	0x00032450
        /*0c44*/ 	.short	0x0100
        /*0c46*/ 	.byte	0x08
	.zero		1


	//   ....[8]....
        /*0c48*/ 	.word	0x00000500
        /*0c4c*/ 	.word	0x000000ff
        /*0c50*/ 	.word	0x00032460
        /*0c54*/ 	.short	0x0100
        /*0c56*/ 	.byte	0x08
	.zero		1


	//   ....[9]....
        /*0c58*/ 	.word	0x00000510
        /*0c5c*/ 	.word	0x000000ff
        /*0c60*/ 	.word	0x00032458
        /*0c64*/ 	.short	0x0100
        /*0c66*/ 	.byte	0x08
	.zero		1


	//   ....[10]....
        /*0c68*/ 	.word	0x00000520
        /*0c6c*/ 	.word	0x000000ff
        /*0c70*/ 	.word	0x00032468
        /*0c74*/ 	.short	0x0100
        /*0c76*/ 	.byte	0x08
	.zero		1


	//   ....[11]....
        /*0c78*/ 	.word	0x00000610
        /*0c7c*/ 	.word	0x000000ff
        /*0c80*/ 	.word	0x00032470
        /*0c84*/ 	.short	0x0100
        /*0c86*/ 	.byte	0x06
	.zero		1


	//   ....[12]....
        /*0c88*/ 	.word	0x00000620
        /*0c8c*/ 	.word	0x000000ff
        /*0c90*/ 	.word	0x00032480
        /*0c94*/ 	.short	0x0100
        /*0c96*/ 	.byte	0x06
	.zero		1


	//   ....[13]....
        /*0c98*/ 	.word	0x00000630
        /*0c9c*/ 	.word	0x000000ff
        /*0ca0*/ 	.word	0x00032478
        /*0ca4*/ 	.short	0x0100
        /*0ca6*/ 	.byte	0x06
	.zero		1


	//   ....[14]....
        /*0ca8*/ 	.word	0x00000640
        /*0cac*/ 	.word	0x000000ff
        /*0cb0*/ 	.word	0x00032488
        /*0cb4*/ 	.short	0x0100
        /*0cb6*/ 	.byte	0x06
	.zero		1


	//   ....[15]....
        /*0cb8*/ 	.word	0x00000770
        /*0cbc*/ 	.word	0x000000ff
        /*0cc0*/ 	.word	0x00032490
        /*0cc4*/ 	.short	0x0100
        /*0cc6*/ 	.byte	0x08
	.zero		1


	//   ....[16]....
        /*0cc8*/ 	.word	0x00000780
        /*0ccc*/ 	.word	0x000000ff
        /*0cd0*/ 	.word	0x000324a0
        /*0cd4*/ 	.short	0x0100
        /*0cd6*/ 	.byte	0x08
	.zero		1


	//   ....[17]....
        /*0cd8*/ 	.word	0x00000790
        /*0cdc*/ 	.word	0x000000ff
        /*0ce0*/ 	.word	0x00032498
        /*0ce4*/ 	.short	0x0100
        /*0ce6*/ 	.byte	0x08
	.zero		1


	//   ....[18]....
        /*0ce8*/ 	.word	0x000007a0
        /*0cec*/ 	.word	0x000000ff
        /*0cf0*/ 	.word	0x000324a8
        /*0cf4*/ 	.short	0x0100
        /*0cf6*/ 	.byte	0x08
	.zero		1


	//   ....[19]....
        /*0cf8*/ 	.word	0x000008d0
        /*0cfc*/ 	.word	0x000000ff
        /*0d00*/ 	.word	0x000324b0
        /*0d04*/ 	.short	0x0100
        /*0d06*/ 	.byte	0x08
	.zero		1


	//   ....[20]....
        /*0d08*/ 	.word	0x000008e0
        /*0d0c*/ 	.word	0x000000ff
        /*0d10*/ 	.word	0x000324c0
        /*0d14*/ 	.short	0x0100
        /*0d16*/ 	.byte	0x08
	.zero		1


	//   ....[21]....
        /*0d18*/ 	.word	0x000008f0
        /*0d1c*/ 	.word	0x000000ff
        /*0d20*/ 	.word	0x000324b8
        /*0d24*/ 	.short	0x0100
        /*0d26*/ 	.byte	0x08
	.zero		1


	//   ....[22]....
        /*0d28*/ 	.word	0x00000900
        /*0d2c*/ 	.word	0x000000ff
        /*0d30*/ 	.word	0x000324c8
        /*0d34*/ 	.short	0x0100
        /*0d36*/ 	.byte	0x08
	.zero		1


	//   ....[23]....
        /*0d38*/ 	.word	0x00001c40
        /*0d3c*/ 	.word	0x00000005
        /*0d40*/ 	.word	0x00032400
        /*0d44*/ 	.short	0x010a
        /*0d46*/ 	.byte	0x3f
	.zero		1


	//   ....[24]....
        /*0d48*/ 	.word	0x00001d20
        /*0d4c*/ 	.word	0x00000000
        /*0d50*/ 	.word	0x00032430
        /*0d54*/ 	.short	0x010a
        /*0d56*/ 	.byte	0x3f
	.zero		1


	//   ....[25]....
        /*0d58*/ 	.word	0x00001d60
        /*0d5c*/ 	.word	0x00000000
        /*0d60*/ 	.word	0x00032430
        /*0d64*/ 	.short	0x010a
        /*0d66*/ 	.byte	0x3f
	.zero		1


	//   ....[26]....
        /*0d68*/ 	.word	0x00002060
        /*0d6c*/ 	.word	0x00000005
        /*0d70*/ 	.word	0x00032410
        /*0d74*/ 	.short	0x010a
        /*0d76*/ 	.byte	0x3f
	.zero		1


	//   ....[27]....
        /*0d78*/ 	.word	0x000020a0
        /*0d7c*/ 	.word	0x00000000
        /*0d80*/ 	.word	0x00032450
        /*0d84*/ 	.short	0x010a
        /*0d86*/ 	.byte	0x3f
	.zero		1


	//   ....[28]....
        /*0d88*/ 	.word	0x000020e0
        /*0d8c*/ 	.word	0x00000000
        /*0d90*/ 	.word	0x00032450
        /*0d94*/ 	.short	0x010a
        /*0d96*/ 	.byte	0x3f
	.zero		1


	//   ....[29]....
        /*0d98*/ 	.word	0x00003c80
        /*0d9c*/ 	.word	0x00000018
        /*0da0*/ 	.word	0x00000000
        /*0da4*/ 	.short	0x0101
        /*0da6*/ 	.byte	0x3f
	.zero		1


	//   ....[30]....
        /*0da8*/ 	.word	0x00004820
        /*0dac*/ 	.word	0x00000000
        /*0db0*/ 	.word	0x00000000
        /*0db4*/ 	.short	0x0101
        /*0db6*/ 	.byte	0x3f
	.zero		1


	//   ....[31]....
        /*0db8*/ 	.word	0x00004940
        /*0dbc*/ 	.word	0x000000ff
        /*0dc0*/ 	.word	0x00032430
        /*0dc4*/ 	.short	0x010a
        /*0dc6*/ 	.byte	0x04
	.zero		1


	//   ....[32]....
        /*0dc8*/ 	.word	0x00004980
        /*0dcc*/ 	.word	0x000000ff
        /*0dd0*/ 	.word	0x00032430
        /*0dd4*/ 	.short	0x010a
        /*0dd6*/ 	.byte	0x04
	.zero		1


	//   ....[33]....
        /*0dd8*/ 	.word	0x00004b90
        /*0ddc*/ 	.word	0x000000ff
        /*0de0*/ 	.word	0x00032450
        /*0de4*/ 	.short	0x010a
        /*0de6*/ 	.byte	0x04
	.zero		1


	//   ....[34]....
        /*0de8*/ 	.word	0x00004bd0
        /*0dec*/ 	.word	0x000000ff
        /*0df0*/ 	.word	0x00032450
        /*0df4*/ 	.short	0x010a
        /*0df6*/ 	.byte	0x04
	.zero		1


	//   ....[35]....
        /*0df8*/ 	.word	0x00006480
        /*0dfc*/ 	.word	0x00000099
        /*0e00*/ 	.word	0x00000000
        /*0e04*/ 	.short	0x0101
        /*0e06*/ 	.byte	0x3f
	.zero		1


	//   ....[36]....
        /*0e08*/ 	.word	0x00007870
        /*0e0c*/ 	.word	0x000000bb
        /*0e10*/ 	.word	0x00000000
        /*0e14*/ 	.short	0x0101
        /*0e16*/ 	.byte	0x3f
	.zero		1


	//   ....[37]....
        /*0e18*/ 	.word	0x000079a0
        /*0e1c*/ 	.word	0x000000ff
        /*0e20*/ 	.word	0x00032430
        /*0e24*/ 	.short	0x010a
        /*0e26*/ 	.byte	0x04
	.zero		1


	//   ....[38]....
        /*0e28*/ 	.word	0x000079e0
        /*0e2c*/ 	.word	0x000000ff
        /*0e30*/ 	.word	0x00032430
        /*0e34*/ 	.short	0x010a
        /*0e36*/ 	.byte	0x04
	.zero		1


	//   ....[39]....
        /*0e38*/ 	.word	0x00007bf0
        /*0e3c*/ 	.word	0x000000ff
        /*0e40*/ 	.word	0x00032450
        /*0e44*/ 	.short	0x010a
        /*0e46*/ 	.byte	0x04
	.zero		1


	//   ....[40]....
        /*0e48*/ 	.word	0x00007c30
        /*0e4c*/ 	.word	0x000000ff
        /*0e50*/ 	.word	0x00032450
        /*0e54*/ 	.short	0x010a
        /*0e56*/ 	.byte	0x04
	.zero		1


	//   ....[41]....
        /*0e58*/ 	.word	0x00008fe0
        /*0e5c*/ 	.word	0x00000098
        /*0e60*/ 	.word	0x00000000
        /*0e64*/ 	.short	0x0101
        /*0e66*/ 	.byte	0x3f
	.zero		1


	//   ....[42]....
        /*0e68*/ 	.word	0x0000a190
        /*0e6c*/ 	.word	0x000000d6
        /*0e70*/ 	.word	0x00000000
        /*0e74*/ 	.short	0x0101
        /*0e76*/ 	.byte	0x3f
	.zero		1


	//   ....[43]....
        /*0e78*/ 	.word	0x0000c6b0
        /*0e7c*/ 	.word	0x00000097
        /*0e80*/ 	.word	0x00000000
        /*0e84*/ 	.short	0x0101
        /*0e86*/ 	.byte	0x3f
	.zero		1


	//   ....[44]....
        /*0e88*/ 	.word	0x0000f6c0
        /*0e8c*/ 	.word	0x00000000
        /*0e90*/ 	.word	0x00032440
        /*0e94*/ 	.short	0x010a
        /*0e96*/ 	.byte	0x3f
	.zero		1


	//   ....[45]....
        /*0e98*/ 	.word	0x00010530
        /*0e9c*/ 	.word	0x00000008
        /*0ea0*/ 	.word	0x00032400
        /*0ea4*/ 	.short	0x0107
        /*0ea6*/ 	.byte	0x3f
	.zero		1


	//   ....[46]....
        /*0ea8*/ 	.word	0x000105d0
        /*0eac*/ 	.word	0x00000002
        /*0eb0*/ 	.word	0x00032400
        /*0eb4*/ 	.short	0x0101
        /*0eb6*/ 	.byte	0x3f
	.zero		1


	//   ....[47]....
        /*0eb8*/ 	.word	0x00011120
        /*0ebc*/ 	.word	0x00000007
        /*0ec0*/ 	.word	0x00032410
        /*0ec4*/ 	.short	0x0107
        /*0ec6*/ 	.byte	0x3f
	.zero		1


	//   ....[48]....
        /*0ec8*/ 	.word	0x00011220
        /*0ecc*/ 	.word	0x00000002
        /*0ed0*/ 	.word	0x00032410
        /*0ed4*/ 	.short	0x0101
        /*0ed6*/ 	.byte	0x3f
	.zero		1


	//   ....[49]....
        /*0ed8*/ 	.word	0x00011240
        /*0edc*/ 	.word	0x00000002
        /*0ee0*/ 	.word	0x00032420
        /*0ee4*/ 	.short	0x010a
        /*0ee6*/ 	.byte	0x3f
	.zero		1


	//   ....[50]....
        /*0ee8*/ 	.word	0x00011350
        /*0eec*/ 	.word	0x00000002
        /*0ef0*/ 	.word	0x00032460
        /*0ef4*/ 	.short	0x010a
        /*0ef6*/ 	.byte	0x3f
	.zero		1


	//   ....[51]....
        /*0ef8*/ 	.word	0x00011c30
        /*0efc*/ 	.word	0x00000003
        /*0f00*/ 	.word	0x00032440
        /*0f04*/ 	.short	0x010a
        /*0f06*/ 	.byte	0x3f
	.zero		1


	//   ....[52]....
        /*0f08*/ 	.word	0x00011e90
        /*0f0c*/ 	.word	0x00000003
        /*0f10*/ 	.word	0x00032460
        /*0f14*/ 	.short	0x010a
        /*0f16*/ 	.byte	0x3f
	.zero		1


	//   ....[53]....
        /*0f18*/ 	.word	0x00012710
        /*0f1c*/ 	.word	0x00000004
        /*0f20*/ 	.word	0x00032440
        /*0f24*/ 	.short	0x010a
        /*0f26*/ 	.byte	0x3f
	.zero		1


	//   ....[54]....
        /*0f28*/ 	.word	0x00012960
        /*0f2c*/ 	.word	0x00000004
        /*0f30*/ 	.word	0x00032460
        /*0f34*/ 	.short	0x010a
        /*0f36*/ 	.byte	0x3f
	.zero		1


	//   ....[55]....
        /*0f38*/ 	.word	0x00013170
        /*0f3c*/ 	.word	0x00000004
        /*0f40*/ 	.word	0x00032440
        /*0f44*/ 	.short	0x010a
        /*0f46*/ 	.byte	0x3f
	.zero		1


	//   ....[56]....
        /*0f48*/ 	.word	0x000133d0
        /*0f4c*/ 	.word	0x00000004
        /*0f50*/ 	.word	0x00032460
        /*0f54*/ 	.short	0x010a
        /*0f56*/ 	.byte	0x3f
	.zero		1


	//   ....[57]....
        /*0f58*/ 	.word	0x00014850
        /*0f5c*/ 	.word	0x00000000
        /*0f60*/ 	.word	0x00032420
        /*0f64*/ 	.short	0x010a
        /*0f66*/ 	.byte	0x3f
	.zero		1


	//   ....[58]....
        /*0f68*/ 	.word	0x00014a30
        /*0f6c*/ 	.word	0x00000006
        /*0f70*/ 	.word	0x00000000
        /*0f74*/ 	.short	0x010a
        /*0f76*/ 	.byte	0x3f
	.zero		1


	//   ....[59]....
        /*0f78*/ 	.word	0x00014aa0
        /*0f7c*/ 	.word	0x00000007
        /*0f80*/ 	.word	0x00000000
        /*0f84*/ 	.short	0x010a
        /*0f86*/ 	.byte	0x3f
	.zero		1


	//   ....[60]....
        /*0f88*/ 	.word	0x00014b10
        /*0f8c*/ 	.word	0x00000004
        /*0f90*/ 	.word	0x00000000
        /*0f94*/ 	.short	0x010a
        /*0f96*/ 	.byte	0x3f
	.zero		1


	//   ....[61]....
        /*0f98*/ 	.word	0x00014b40
        /*0f9c*/ 	.word	0x00000003
        /*0fa0*/ 	.word	0x00000000
        /*0fa4*/ 	.short	0x010a
        /*0fa6*/ 	.byte	0x3f
	.zero		1


	//   ....[62]....
        /*0fa8*/ 	.word	0x00014ba0
        /*0fac*/ 	.word	0x00000005
        /*0fb0*/ 	.word	0x00032400
        /*0fb4*/ 	.short	0x010a
        /*0fb6*/ 	.byte	0x3f
	.zero		1


	//   ....[63]....
        /*0fb8*/ 	.word	0x00014bf0
        /*0fbc*/ 	.word	0x00000000
        /*0fc0*/ 	.word	0x00032430
        /*0fc4*/ 	.short	0x010a
        /*0fc6*/ 	.byte	0x3f
	.zero		1


	//   ....[64]....
        /*0fc8*/ 	.word	0x00014c40
        /*0fcc*/ 	.word	0x00000005
        /*0fd0*/ 	.word	0x00032410
        /*0fd4*/ 	.short	0x010a
        /*0fd6*/ 	.byte	0x3f
	.zero		1


	//   ....[65]....
        /*0fd8*/ 	.word	0x00014c90
        /*0fdc*/ 	.word	0x00000000
        /*0fe0*/ 	.word	0x00032450
        /*0fe4*/ 	.short	0x010a
        /*0fe6*/ 	.byte	0x3f
	.zero		1


	//   ....[66]....
        /*0fe8*/ 	.word	0x00014cf0
        /*0fec*/ 	.word	0x00000098
        /*0ff0*/ 	.word	0x00032430
        /*0ff4*/ 	.short	0x010a
        /*0ff6*/ 	.byte	0x3f
	.zero		1


	//   ....[67]....
        /*0ff8*/ 	.word	0x00014d50
        /*0ffc*/ 	.word	0x000000d4
        /*1000*/ 	.word	0x00032450
        /*1004*/ 	.short	0x010a
        /*1006*/ 	.byte	0x3f
	.zero		1


	//   ....[68]....
        /*1008*/ 	.word	0x00014db0
        /*100c*/ 	.word	0x00000098
        /*1010*/ 	.word	0x00032430
        /*1014*/ 	.short	0x010a
        /*1016*/ 	.byte	0x3f
	.zero		1


	//   ....[69]....
        /*1018*/ 	.word	0x00014e10
        /*101c*/ 	.word	0x000000ca
        /*1020*/ 	.word	0x00032450
        /*1024*/ 	.short	0x010a
        /*1026*/ 	.byte	0x3f
	.zero		1


	//   ....[70]....
        /*1028*/ 	.word	0x00014fb0
        /*102c*/ 	.word	0x00000000
        /*1030*/ 	.word	0x00032440
        /*1034*/ 	.short	0x010a
        /*1036*/ 	.byte	0x3f
	.zero		1


	//   ....[71]....
        /*1038*/ 	.word	0x00016850
        /*103c*/ 	.word	0x00000002
        /*1040*/ 	.word	0x00032420
        /*1044*/ 	.short	0x010a
        /*1046*/ 	.byte	0x3f
	.zero		1


	//   ....[72]....
        /*1048*/ 	.word	0x000168a0
        /*104c*/ 	.word	0x00000002
        /*1050*/ 	.word	0x00032460
        /*1054*/ 	.short	0x010a
        /*1056*/ 	.byte	0x3f
	.zero		1


	//   ....[73]....
        /*1058*/ 	.word	0x000168f0
        /*105c*/ 	.word	0x00000003
        /*1060*/ 	.word	0x00032440
        /*1064*/ 	.short	0x010a
        /*1066*/ 	.byte	0x3f
	.zero		1


	//   ....[74]....
        /*1068*/ 	.word	0x00016940
        /*106c*/ 	.word	0x00000003
        /*1070*/ 	.word	0x00032460
        /*1074*/ 	.short	0x010a
        /*1076*/ 	.byte	0x3f
	.zero		1


	//   ....[75]....
        /*1078*/ 	.word	0x00016990
        /*107c*/ 	.word	0x00000004
        /*1080*/ 	.word	0x00032440
        /*1084*/ 	.short	0x010a
        /*1086*/ 	.byte	0x3f
	.zero		1


	//   ....[76]....
        /*1088*/ 	.word	0x000169e0
        /*108c*/ 	.word	0x00000004
        /*1090*/ 	.word	0x00032460
        /*1094*/ 	.short	0x010a
        /*1096*/ 	.byte	0x3f
	.zero		1


	//   ....[77]....
        /*1098*/ 	.word	0x00016a30
        /*109c*/ 	.word	0x00000004
        /*10a0*/ 	.word	0x00032440
        /*10a4*/ 	.short	0x010a
        /*10a6*/ 	.byte	0x3f
	.zero		1


	//   ....[78]....
        /*10a8*/ 	.word	0x00016a80
        /*10ac*/ 	.word	0x00000004
        /*10b0*/ 	.word	0x00032460
        /*10b4*/ 	.short	0x010a
        /*10b6*/ 	.byte	0x3f
	.zero		1


	//   ....[79]....
        /*10b8*/ 	.word	0x000174d0
        /*10bc*/ 	.word	0x00000000
        /*10c0*/ 	.word	0x00032420
        /*10c4*/ 	.short	0x010a
        /*10c6*/ 	.byte	0x3f
	.zero		1


	//   ....[80]....
        /*10c8*/ 	.word	0x00017670
        /*10cc*/ 	.word	0x00000006
        /*10d0*/ 	.word	0x00000000
        /*10d4*/ 	.short	0x010a
        /*10d6*/ 	.byte	0x3f
	.zero		1


	//   ....[81]....
        /*10d8*/ 	.word	0x000176c0
        /*10dc*/ 	.word	0x00000007
        /*10e0*/ 	.word	0x00000000
        /*10e4*/ 	.short	0x010a
        /*10e6*/ 	.byte	0x3f
	.zero		1


	//   ....[82]....
        /*10e8*/ 	.word	0x00017710
        /*10ec*/ 	.word	0x00000004
        /*10f0*/ 	.word	0x00000000
        /*10f4*/ 	.short	0x010a
        /*10f6*/ 	.byte	0x3f
	.zero		1


	//----- nvinfo : EIATTR_NUM_MBARRIERS
	.align		4
.L_621:
        /*10f8*/ 	.byte	0x03, 0x38
        /*10fa*/ 	.short	0x0017


	//----- nvinfo : EIATTR_EXIT_INSTR_OFFSETS
	.align		4
        /*10fc*/ 	.byte	0x04, 0x1c
        /*10fe*/ 	.short	(.L_623 - .L_622)


	//   ....[0]....
.L_622:
        /*1100*/ 	.word	0x00000ac0


	//   ....[1]....
        /*1104*/ 	.word	0x0000da50


	//   ....[2]....
        /*1108*/ 	.word	0x00014b90


	//----- nvinfo : EIATTR_MAX_THREADS
	.align		4
.L_623:
        /*110c*/ 	.byte	0x04, 0x05
        /*110e*/ 	.short	(.L_625 - .L_624)
.L_624:
        /*1110*/ 	.word	0x00000180
        /*1114*/ 	.word	0x00000001
        /*1118*/ 	.word	0x00000001


	//----- nvinfo : EIATTR_CRS_STACK_SIZE
	.align		4
.L_625:
        /*111c*/ 	.byte	0x04, 0x1e
        /*111e*/ 	.short	(.L_627 - .L_626)
.L_626:
        /*1120*/ 	.word	0x00000000


	//----- nvinfo : EIATTR_CBANK_PARAM_SIZE
	.align		4
.L_627:
        /*1124*/ 	.byte	0x03, 0x19
        /*1126*/ 	.short	0x0bf0


	//----- nvinfo : EIATTR_PARAM_CBANK
	.align		4
        /*1128*/ 	.byte	0x04, 0x0a
        /*112a*/ 	.short	(.L_629 - .L_628)
	.align		4
.L_628:
        /*112c*/ 	.word	index@(.nv.constant0._ZN7cutlass13device_kernelIN5flash11enable_sm90INS1_16FlashAttnFwdSm90INS1_25CollectiveMainloopFwdSm90ILi2EN4cute5tupleIJNS5_1CILi1EEES8_S8_EEENS6_IJNS7_ILi128EEENS7_ILi96EEENS7_ILi64EEEEEELi256ENS_10bfloat16_tEfNS_4arch4Sm90ELb1ELb0ELb1ELb1ELb0ELb0ELb1ELb1ELb0ELb1ELb0ELb0EEENS1_21CollectiveEpilogueFwdINS6_IJSA_NS7_ILi256EEESB_EEES9_SE_SG_Li256ELb1ELb1ELb0ELb0EEENS1_36VarlenDynamicPersistentTileSchedulerILi128ELi96ELi256ELi128ELb0ELb1ELb1ELb1ELb1ELb1EEEEEEEEEvNT_6ParamsE)
        /*1130*/ 	.short	0x0210
        /*1132*/ 	.short	0x0bf0


	//----- nvinfo : EIATTR_SW_WAR
	.align		4
.L_629:
        /*1134*/ 	.byte	0x04, 0x36
        /*1136*/ 	.short	(.L_631 - .L_630)
.L_630:
        /*1138*/ 	.word	0x00000008
.L_631:


//--------------------- .nv.info._ZN7cutlass13device_kernelIN5flash11enable_sm90INS1_16FlashAttnFwdSm90INS1_25CollectiveMainloopFwdSm90ILi2EN4cute5tupleIJNS5_1CILi1EEES8_S8_EEENS6_IJNS7_ILi128EEENS7_ILi96EEENS7_ILi64EEEEEELi256ENS_10bfloat16_tEfNS_4arch4Sm90ELb1ELb0ELb1ELb1ELb0ELb1ELb1ELb1ELb0ELb1ELb0ELb0EEENS1_21CollectiveEpilogueFwdINS6_IJSA_NS7_ILi256EEESB_EEES9_SE_SG_Li256ELb1ELb1ELb0ELb0EEENS1_36VarlenDynamicPersistentTileSchedulerILi128ELi96ELi256ELi128ELb0ELb1ELb1ELb1ELb1ELb1EEEEEEEEEvNT_6ParamsE --------------------------
	.section	.nv.info._ZN7cutlass13device_kernelIN5flash11enable_sm90INS1_16FlashAttnFwdSm90INS1_25CollectiveMainloopFwdSm90ILi2EN4cute5tupleIJNS5_1CILi1EEES8_S8_EEENS6_IJNS7_ILi128EEENS7_ILi96EEENS7_ILi64EEEEEELi256ENS_10bfloat16_tEfNS_4arch4Sm90ELb1ELb0ELb1ELb1ELb0ELb1ELb1ELb1ELb0ELb1ELb0ELb0EEENS1_21CollectiveEpilogueFwdINS6_IJSA_NS7_ILi256EEESB_EEES9_SE_SG_Li256ELb1ELb1ELb0ELb0EEENS1_36VarlenDynamicPersistentTileSchedulerILi128ELi96ELi256ELi128ELb0ELb1ELb1ELb1ELb1ELb1EEEEEEEEEvNT_6ParamsE,"",@"SHT_CUDA_INFO"
	.sectionflags	@""
	.align	4


	//----- nvinfo : EIATTR_CUDA_API_VERSION
	.align		4
        /*0000*/ 	.byte	0x04, 0x37
        /*0002*/ 	.short	(.L_633 - .L_632)
.L_632:
        /*0004*/ 	.word	0x00000082


	//----- nvinfo : EIATTR_KPARAM_INFO
	.align		4
.L_633:
        /*0008*/ 	.byte	0x04, 0x17
        /*000a*/ 	.short	(.L_635 - .L_634)
.L_634:
        /*000c*/ 	.word	0x00000000
        /*0010*/ 	.short	0x0000
        /*0012*/ 	.short	0x0070
        /*0014*/ 	.byte	0x00, 0xf0, 0x01, 0x2e


	//----- nvinfo : EIATTR_SPARSE_MMA_MASK
	.align		4
.L_635:
        /*0018*/ 	.byte	0x03, 0x50
        /*001a*/ 	.short	0x0000


	//----- nvinfo : EIATTR_MAXREG_COUNT
	.align		4
        /*001c*/ 	.byte	0x03, 0x1b
        /*001e*/ 	.short	0x00a8


	//----- nvinfo : EIATTR_NUM_BARRIERS
	.align		4
        /*0020*/ 	.byte	0x02, 0x4c
        /*0022*/ 	.byte	0x10
	.zero		1


	//----- nvinfo : EIATTR_EXTERNS
	.align		4
        /*0024*/ 	.byte	0x04, 0x0f
        /*0026*/ 	.short	(.L_637 - .L_636)


	//   ....[0]....
	.align		4
.L_636:
        /*0028*/ 	.word	index@(__assertfail)


	//----- nvinfo : EIATTR_ANNOTATIONS
	.align		4
.L_637:
        /*002c*/ 	.byte	0x04, 0x55
        /*002e*/ 	.short	(.L_639 - .L_638)


	//   ....[0]....
.L_638:
        /* <DEDUP_REMOVED lines=181> */


	//----- nvinfo : EIATTR_MERCURY_ISA_VERSION
	.align		4
.L_639:
        /*0b70*/ 	.byte	0x03, 0x5f
        /*0b72*/ 	.short	0x0101


	//----- nvinfo : EIATTR_UNUSED_LOAD_BYTE_OFFSET
	.align		4
        /*0b74*/ 	.byte	0x04, 0x44
        /*0b76*/ 	.short	(.L_641 - .L_640)


	//   ....[0]....
.L_640:
        /*0b78*/ 	.word	0x00000af0
        /*0b7c*/ 	.word	0x0000fff0


	//   ....[1]....
        /*0b80*/ 	.word	0x000136e0
        /*0b84*/ 	.word	0x0000fff0


	//----- nvinfo : EIATTR_INT_WARP_WIDE_INSTR_OFFSETS
	.align		4
.L_641:
        /*0b88*/ 	.byte	0x04, 0x31
        /*0b8a*/ 	.short	(.L_643 - .L_642)


	//   ....[0]....
.L_642:
        /*0b8c*/ 	.word	0x00000180


	//   ....[1]....
        /*0b90*/ 	.word	0x000001c0


	//   ....[2]....
        /*0b94*/ 	.word	0x00000230


	//   ....[3]....
        /*0b98*/ 	.word	0x000002a0


	//   ....[4]....
        /*0b9c*/ 	.word	0x00019240


	//   ....[5]....
        /*0ba0*/ 	.word	0x000192d0


	//   ....[6]....
        /*0ba4*/ 	.word	0x0001dfa0


	//   ....[7]....
        /*0ba8*/ 	.word	0x0001e030


	//----- nvinfo : EIATTR_COOP_GROUP_MASK_REGIDS
	.align		4
.L_643:
        /*0bac*/ 	.byte	0x04, 0x29
        /*0bae*/ 	.short	(.L_645 - .L_644)


	//   ....[0]....
.L_644:
        /*0bb0*/ 	.word	0xffffffff


	//   ....[1]....
        /*0bb4*/ 	.word	0xffffffff


	//   ....[2]....
        /*0bb8*/ 	.word	0xffffffff


	//   ....[3]....
        /*0bbc*/ 	.word	0xffffffff


	//   ....[4]....
        /*0bc0*/ 	.word	0xffffffff


	//   ....[5]....
        /*0bc4*/ 	.word	0xffffffff


	//   ....[6]....
        /*0bc8*/ 	.word	0xffffffff


	//   ....[7]....
        /*0bcc*/ 	.word	0xffffffff


	//   ....[8]....
        /*0bd0*/ 	.word	0xffffffff


	//   ....[9]....
        /*0bd4*/ 	.word	0xffffffff


	//   ....[10]....
        /*0bd8*/ 	.word	0xffffffff


	//   ....[11]....
        /*0bdc*/ 	.word	0xffffffff


	//   ....[12]....
        /*0be0*/ 	.word	0xffffffff


	//   ....[13]....
        /*0be4*/ 	.word	0xffffffff


	//   ....[14]....
        /*0be8*/ 	.word	0xffffffff


	//   ....[15]....
        /*0bec*/ 	.word	0xffffffff


	//   ....[16]....
        /*0bf0*/ 	.word	0xffffffff


	//   ....[17]....
        /*0bf4*/ 	.word	0xffffffff


	//   ....[18]....
        /*0bf8*/ 	.word	0xffffffff


	//   ....[19]....
        /*0bfc*/ 	.word	0xffffffff


	//   ....[20]....
        /*0c00*/ 	.word	0xffffffff


	//   ....[21]....
        /*0c04*/ 	.word	0xffffffff


	//   ....[22]....
        /*0c08*/ 	.word	0xffffffff


	//   ....[23]....
        /*0c0c*/ 	.word	0xffffffff


	//   ....[24]....
        /*0c10*/ 	.word	0xffffffff


	//   ....[25]....
        /*0c14*/ 	.word	0xffffffff


	//   ....[26]....
        /*0c18*/ 	.word	0xffffffff


	//   ....[27]....
        /*0c1c*/ 	.word	0xffffffff


	//   ....[28]....
        /*0c20*/ 	.word	0xffffffff


	//   ....[29]....
        /*0c24*/ 	.word	0xffffffff


	//   ....[30]....
        /*0c28*/ 	.word	0xffffffff


	//   ....[31]....
        /*0c2c*/ 	.word	0xffffffff


	//   ....[32]....
        /*0c30*/ 	.word	0xffffffff


	//   ....[33]....
        /*0c34*/ 	.word	0xffffffff


	//   ....[34]....
        /*0c38*/ 	.word	0xffffffff


	//   ....[35]....
        /*0c3c*/ 	.word	0xffffffff


	//   ....[36]....
        /*0c40*/ 	.word	0xffffffff


	//   ....[37]....
        /*0c44*/ 	.word	0xffffffff


	//   ....[38]....
        /*0c48*/ 	.word	0xffffffff


	//   ....[39]....
        /*0c4c*/ 	.word	0xffffffff


	//   ....[40]....
        /*0c50*/ 	.word	0xffffffff


	//   ....[41]....
        /*0c54*/ 	.word	0xffffffff


	//   ....[42]....
        /*0c58*/ 	.word	0xffffffff


	//   ....[43]....
        /*0c5c*/ 	.word	0xffffffff


	//   ....[44]....
        /*0c60*/ 	.word	0xffffffff


	//   ....[45]....
        /*0c64*/ 	.word	0xffffffff


	//   ....[46]....
        /*0c68*/ 	.word	0xffffffff


	//   ....[47]....
        /*0c6c*/ 	.word	0xffffffff


	//   ....[48]....
        /*0c70*/ 	.word	0xffffffff


	//   ....[49]....
        /*0c74*/ 	.word	0xffffffff


	//   ....[50]....
        /*0c78*/ 	.word	0xffffffff


	//   ....[51]....
        /*0c7c*/ 	.word	0xffffffff


	//   ....[52]....
        /*0c80*/ 	.word	0xffffffff


	//   ....[53]....
        /*0c84*/ 	.word	0xffffffff


	//   ....[54]....
        /*0c88*/ 	.word	0xffffffff


	//   ....[55]....
        /*0c8c*/ 	.word	0xffffffff


	//   ....[56]....
        /*0c90*/ 	.word	0xffffffff


	//   ....[57]....
        /*0c94*/ 	.word	0xffffffff


	//   ....[58]....
        /*0c98*/ 	.word	0xffffffff


	//   ....[59]....
        /*0c9c*/ 	.word	0xffffffff


	//   ....[60]....
        /*0ca0*/ 	.word	0xffffffff


	//   ....[61]....
        /*0ca4*/ 	.word	0xffffffff


	//   ....[62]....
        /*0ca8*/ 	.word	0xffffffff


	//   ....[63]....
        /*0cac*/ 	.word	0xffffffff


	//   ....[64]....
        /*0cb0*/ 	.word	0xffffffff


	//   ....[65]....
        /*0cb4*/ 	.word	0xffffffff


	//   ....[66]....
        /*0cb8*/ 	.word	0xffffffff


	//   ....[67]....
        /*0cbc*/ 	.word	0xffffffff


	//   ....[68]....
        /*0cc0*/ 	.word	0xffffffff


	//   ....[69]....
        /*0cc4*/ 	.word	0xffffffff


	//   ....[70]....
        /*0cc8*/ 	.word	0xffffffff


	//   ....[71]....
        /*0ccc*/ 	.word	0xffffffff


	//   ....[72]....
        /*0cd0*/ 	.word	0xffffffff


	//   ....[73]....
        /*0cd4*/ 	.word	0xffffffff


	//   ....[74]....
        /*0cd8*/ 	.word	0xffffffff


	//   ....[75]....
        /*0cdc*/ 	.word	0xffffffff


	//   ....[76]....
        /*0ce0*/ 	.word	0xffffffff


	//   ....[77]....
        /*0ce4*/ 	.word	0xffffffff


	//   ....[78]....
        /*0ce8*/ 	.word	0xffffffff


	//   ....[79]....
        /*0cec*/ 	.word	0xffffffff


	//   ....[80]....
        /*0cf0*/ 	.word	0xffffffff


	//   ....[81]....
        /*0cf4*/ 	.word	0xffffffff


	//   ....[82]....
        /*0cf8*/ 	.word	0xffffffff


	//   ....[83]....
        /*0cfc*/ 	.word	0xffffffff


	//   ....[84]....
        /*0d00*/ 	.word	0xffffffff


	//   ....[85]....
        /*0d04*/ 	.word	0xffffffff


	//   ....[86]....
        /*0d08*/ 	.word	0xffffffff


	//   ....[87]....
        /*0d0c*/ 	.word	0xffffffff


	//   ....[88]....
        /*0d10*/ 	.word	0xffffffff


	//   ....[89]....
        /*0d14*/ 	.word	0xffffffff


	//   ....[90]....
        /*0d18*/ 	.word	0xffffffff


	//   ....[91]....
        /*0d1c*/ 	.word	0xffffffff


	//   ....[92]....
        /*0d20*/ 	.word	0xffffffff


	//   ....[93]....
        /*0d24*/ 	.word	0xffffffff


	//   ....[94]....
        /*0d28*/ 	.word	0xffffffff


	//   ....[95]....
        /*0d2c*/ 	.word	0xffffffff


	//   ....[96]....
        /*0d30*/ 	.word	0xffffffff


	//   ....[97]....
        /*0d34*/ 	.word	0xffffffff


	//   ....[98]....
        /*0d38*/ 	.word	0xffffffff


	//   ....[99]....
        /*0d3c*/ 	.word	0xffffffff


	//   ....[100]....
        /*0d40*/ 	.word	0xffffffff


	//   ....[101]....
        /*0d44*/ 	.word	0xffffffff


	//   ....[102]....
        /*0d48*/ 	.word	0xffffffff


	//   ....[103]....
        /*0d4c*/ 	.word	0xffffffff


	//   ....[104]....
        /*0d50*/ 	.word	0xffffffff


	//   ....[105]....
        /*0d54*/ 	.word	0xffffffff


	//   ....[106]....
        /*0d58*/ 	.word	0xffffffff


	//   ....[107]....
        /*0d5c*/ 	.word	0xffffffff


	//   ....[108]....
        /*0d60*/ 	.word	0xffffffff


	//   ....[109]....
        /*0d64*/ 	.word	0xffffffff


	//   ....[110]....
        /*0d68*/ 	.word	0xffffffff


	//   ....[111]....
        /*0d6c*/ 	.word	0xffffffff


	//   ....[112]....
        /*0d70*/ 	.word	0xffffffff


	//   ....[113]....
        /*0d74*/ 	.word	0xffffffff


	//   ....[114]....
        /*0d78*/ 	.word	0xffffffff


	//   ....[115]....
        /*0d7c*/ 	.word	0xffffffff


	//   ....[116]....
        /*0d80*/ 	.word	0xffffffff


	//   ....[117]....
        /*0d84*/ 	.word	0xffffffff


	//   ....[118]....
        /*0d88*/ 	.word	0xffffffff


	//   ....[119]....
        /*0d8c*/ 	.word	0xffffffff


	//   ....[120]....
        /*0d90*/ 	.word	0xffffffff


	//   ....[121]....
        /*0d94*/ 	.word	0xffffffff


	//   ....[122]....
        /*0d98*/ 	.word	0xffffffff


	//   ....[123]....
        /*0d9c*/ 	.word	0xffffffff


	//   ....[124]....
        /*0da0*/ 	.word	0xffffffff


	//   ....[125]....
        /*0da4*/ 	.word	0xffffffff


	//   ....[126]....
        /*0da8*/ 	.word	0xffffffff


	//   ....[127]....
        /*0dac*/ 	.word	0xffffffff


	//   ....[128]....
        /*0db0*/ 	.word	0xffffffff


	//   ....[129]....
        /*0db4*/ 	.word	0xffffffff


	//   ....[130]....
        /*0db8*/ 	.word	0xffffffff


	//   ....[131]....
        /*0dbc*/ 	.word	0xffffffff


	//   ....[132]....
        /*0dc0*/ 	.word	0x0500000f


	//   ....[133]....
        /*0dc4*/ 	.word	0x0500000f


	//   ....[134]....
        /*0dc8*/ 	.word	0x0500000f


	//   ....[135]....
        /*0dcc*/ 	.word	0x0500000f


	//   ....[136]....
        /*0dd0*/ 	.word	0x0500000f


	//   ....[137]....
        /*0dd4*/ 	.word	0x0500000f


	//   ....[138]....
        /*0dd8*/ 	.word	0x0500000f


	//   ....[139]....
        /*0ddc*/ 	.word	0x0500000f


	//   ....[140]....
        /*0de0*/ 	.word	0x0500000f


	//   ....[141]....
        /*0de4*/ 	.word	0x0500000f


	//   ....[142]....
        /*0de8*/ 	.word	0x0500000f


	//   ....[143]....
        /*0dec*/ 	.word	0x0500000f


	//   ....[144]....
        /*0df0*/ 	.word	0x0500000f


	//   ....[145]....
        /*0df4*/ 	.word	0x0500000f


	//   ....[146]....
        /*0df8*/ 	.word	0x0500000f


	//   ....[147]....
        /*0dfc*/ 	.word	0x0500000f


	//   ....[148]....
        /*0e00*/ 	.word	0x0500000f


	//   ....[149]....
        /*0e04*/ 	.word	0x0500000f


	//   ....[150]....
        /*0e08*/ 	.word	0x0500000f


	//   ....[151]....
        /*0e0c*/ 	.word	0x0500000f


	//   ....[152]....
        /*0e10*/ 	.word	0x0500000f


	//   ....[153]....
        /*0e14*/ 	.word	0x0500000f


	//   ....[154]....
        /*0e18*/ 	.word	0x0500000f


	//   ....[155]....
        /*0e1c*/ 	.word	0x0500000f


	//   ....[156]....
        /*0e20*/ 	.word	0x0500000f


	//   ....[157]....
        /*0e24*/ 	.word	0x0500000f


	//   ....[158]....
        /*0e28*/ 	.word	0x0500000f


	//   ....[159]....
        /*0e2c*/ 	.word	0x0500000f


	//   ....[160]....
        /*0e30*/ 	.word	0x0500000f


	//   ....[161]....
        /*0e34*/ 	.word	0x0500000f


	//   ....[162]....
        /*0e38*/ 	.word	0x0500000f


	//   ....[163]....
        /*0e3c*/ 	.word	0x0500000f


	//   ....[164]....
        /*0e40*/ 	.word	0x0500000f


	//   ....[165]....
        /*0e44*/ 	.word	0x0500000f


	//   ....[166]....
        /*0e48*/ 	.word	0x0500000f


	//   ....[167]....
        /*0e4c*/ 	.word	0x0500000f


	//   ....[168]....
        /*0e50*/ 	.word	0x0500000f


	//   ....[169]....
        /*0e54*/ 	.word	0x0500000f


	//   ....[170]....
        /*0e58*/ 	.word	0x0500000f


	//   ....[171]....
        /*0e5c*/ 	.word	0x0500000f


	//   ....[172]....
        /*0e60*/ 	.word	0x0500000f


	//   ....[173]....
        /*0e64*/ 	.word	0x0500000f


	//   ....[174]....
        /*0e68*/ 	.word	0x0500000f


	//   ....[175]....
        /*0e6c*/ 	.word	0x0500000f


	//   ....[176]....
        /*0e70*/ 	.word	0x0500000f


	//   ....[177]....
        /*0e74*/ 	.word	0x0500000f


	//   ....[178]....
        /*0e78*/ 	.word	0x0500000f


	//   ....[179]....
        /*0e7c*/ 	.word	0x0500000f


	//   ....[180]....
        /*0e80*/ 	.word	0x0500000f


	//   ....[181]....
        /*0e84*/ 	.word	0x0500000f


	//   ....[182]....
        /*0e88*/ 	.word	0x0500000f


	//   ....[183]....
        /*0e8c*/ 	.word	0x0500000f


	//   ....[184]....
        /*0e90*/ 	.word	0x0500000f


	//   ....[185]....
        /*0e94*/ 	.word	0x0500000f


	//   ....[186]....
        /*0e98*/ 	.word	0x0500000f


	//   ....[187]....
        /*0e9c*/ 	.word	0x0500000f


	//   ....[188]....
        /*0ea0*/ 	.word	0x0500000f


	//   ....[189]....
        /*0ea4*/ 	.word	0x0500000f


	//   ....[190]....
        /*0ea8*/ 	.word	0x0500000f


	//   ....[191]....
        /*0eac*/ 	.word	0x0500000f


	//   ....[192]....
        /*0eb0*/ 	.word	0x0500000f


	//   ....[193]....
        /*0eb4*/ 	.word	0x0500000f


	//   ....[194]....
        /*0eb8*/ 	.word	0x0500000f


	//   ....[195]....
        /*0ebc*/ 	.word	0x0500000f


	//   ....[196]....
        /*0ec0*/ 	.word	0x0500000f


	//   ....[197]....
        /*0ec4*/ 	.word	0x0500000f


	//   ....[198]....
        /*0ec8*/ 	.word	0x0500000f


	//   ....[199]....
        /*0ecc*/ 	.word	0x0500000f


	//   ....[200]....
        /*0ed0*/ 	.word	0x0500000f


	//   ....[201]....
        /*0ed4*/ 	.word	0x0500000f


	//   ....[202]....
        /*0ed8*/ 	.word	0x0500000f


	//   ....[203]....
        /*0edc*/ 	.word	0x0500000f


	//   ....[204]....
        /*0ee0*/ 	.word	0x0500000f


	//   ....[205]....
        /*0ee4*/ 	.word	0x0500000f


	//   ....[206]....
        /*0ee8*/ 	.word	0x0500000f


	//   ....[207]....
        /*0eec*/ 	.word	0x0500000f


	//   ....[208]....
        /*0ef0*/ 	.word	0x0500000f


	//----- nvinfo : EIATTR_COOP_GROUP_INSTR_OFFSETS
	.align		4
.L_645:
        /*0ef4*/ 	.byte	0x04, 0x28
        /*0ef6*/ 	.short	(.L_647 - .L_646)


	//   ....[0]....
.L_646:
        /*0ef8*/ 	.word	0x00000060


	//   ....[1]....
        /*0efc*/ 	.word	0x00000190


	//   ....[2]....
        /*0f00*/ 	.word	0x00000250


	//   ....[3]....
        /*0f04*/ 	.word	0x00000420


	//   ....[4]....
        /*0f08*/ 	.word	0x00000580


	//   ....[5]....
        /*0f0c*/ 	.word	0x000006a0


	//   ....[6]....
        /*0f10*/ 	.word	0x00000800


	//   ....[7]....
        /*0f14*/ 	.word	0x000062e0


	//   ....[8]....
        /*0f18*/ 	.word	0x00006ab0


	//   ....[9]....
        /*0f1c*/ 	.word	0x00006ac0


	//   ....[10]....
        /*0f20*/ 	.word	0x00006ad0


	//   ....[11]....
        /*0f24*/ 	.word	0x00006ae0


	//   ....[12]....
        /*0f28*/ 	.word	0x00006e00


	//   ....[13]....
        /*0f2c*/ 	.word	0x00006e10


	//   ....[14]....
        /*0f30*/ 	.word	0x00006e20


	//   ....[15]....
        /*0f34*/ 	.word	0x00006e30


	//   ....[16]....
        /*0f38*/ 	.word	0x00008200


	//   ....[17]....
        /*0f3c*/ 	.word	0x00008210


	//   ....[18]....
        /*0f40*/ 	.word	0x00008220


	//   ....[19]....
        /*0f44*/ 	.word	0x00008230


	//   ....[20]....
        /*0f48*/ 	.word	0x00008320


	//   ....[21]....
        /*0f4c*/ 	.word	0x00008330


	//   ....[22]....
        /*0f50*/ 	.word	0x000083c0


	//   ....[23]....
        /*0f54*/ 	.word	0x00008460


	//   ....[24]....
        /*0f58*/ 	.word	0x0000a8e0


	//   ....[25]....
        /*0f5c*/ 	.word	0x0000b0d0


	//   ....[26]....
        /*0f60*/ 	.word	0x0000b0f0


	//   ....[27]....
        /*0f64*/ 	.word	0x0000b200


	//   ....[28]....
        /*0f68*/ 	.word	0x0000b8d0


	//   ....[29]....
        /*0f6c*/ 	.word	0x0000b8f0


	//   ....[30]....
        /*0f70*/ 	.word	0x0000d780


	//   ....[31]....
        /*0f74*/ 	.word	0x0000d8e0


	//   ....[32]....
        /*0f78*/ 	.word	0x0000e3a0


	//   ....[33]....
        /*0f7c*/ 	.word	0x0000e3c0


	//   ....[34]....
        /*0f80*/ 	.word	0x0000e8d0


	//   ....[35]....
        /*0f84*/ 	.word	0x0000e8f0


	//   ....[36]....
        /*0f88*/ 	.word	0x00011080


	//   ....[37]....
        /*0f8c*/ 	.word	0x000110f0


	//   ....[38]....
        /*0f90*/ 	.word	0x00011790


	//   ....[39]....
        /*0f94*/ 	.word	0x000117b0


	//   ....[40]....
        /*0f98*/ 	.word	0x00012c50


	//   ....[41]....
        /*0f9c*/ 	.word	0x00012ca0


	//   ....[42]....
        /*0fa0*/ 	.word	0x00012d00


	//   ....[43]....
        /*0fa4*/ 	.word	0x00012d20


	//   ....[44]....
        /*0fa8*/ 	.word	0x00014890


	//   ....[45]....
        /*0fac*/ 	.word	0x000148d0


	//   ....[46]....
        /*0fb0*/ 	.word	0x00014910


	//   ....[47]....
        /*0fb4*/ 	.word	0x00014950


	//   ....[48]....
        /*0fb8*/ 	.word	0x000151f0


	//   ....[49]....
        /*0fbc*/ 	.word	0x00015230


	//   ....[50]....
        /*0fc0*/ 	.word	0x00015370


	//   ....[51]....
        /*0fc4*/ 	.word	0x00015390


	//   ....[52]....
        /*0fc8*/ 	.word	0x000154d0


	//   ....[53]....
        /*0fcc*/ 	.word	0x000154f0


	//   ....[54]....
        /*0fd0*/ 	.word	0x00015640


	//   ....[55]....
        /*0fd4*/ 	.word	0x00015660


	//   ....[56]....
        /*0fd8*/ 	.word	0x00015f70


	//   ....[57]....
        /*0fdc*/ 	.word	0x00015f80


	//   ....[58]....
        /*0fe0*/ 	.word	0x000161a0


	//   ....[59]....
        /*0fe4*/ 	.word	0x000161b0


	//   ....[60]....
        /*0fe8*/ 	.word	0x000163c0


	//   ....[61]....
        /*0fec*/ 	.word	0x000163d0


	//   ....[62]....
        /*0ff0*/ 	.word	0x000165e0


	//   ....[63]....
        /*0ff4*/ 	.word	0x000165f0


	//   ....[64]....
        /*0ff8*/ 	.word	0x00016860


	//   ....[65]....
        /*0ffc*/ 	.word	0x00016a40


	//   ....[66]....
        /*1000*/ 	.word	0x00016a70


	//   ....[67]....
        /*1004*/ 	.word	0x00016aa0


	//   ....[68]....
        /*1008*/ 	.word	0x00016ad0


	//   ....[69]....
        /*100c*/ 	.word	0x00016b00


	//   ....[70]....
        /*1010*/ 	.word	0x00016b30


	//   ....[71]....
        /*1014*/ 	.word	0x00016ca0


	//   ....[72]....
        /*1018*/ 	.word	0x00016cd0


	//   ....[73]....
        /*101c*/ 	.word	0x00016d00


	//   ....[74]....
        /*1020*/ 	.word	0x00016d30


	//   ....[75]....
        /*1024*/ 	.word	0x00016d60


	//   ....[76]....
        /*1028*/ 	.word	0x00016d90


	//   ....[77]....
        /*102c*/ 	.word	0x00016e30


	//   ....[78]....
        /*1030*/ 	.word	0x00016e90


	//   ....[79]....
        /*1034*/ 	.word	0x00016f20


	//   ....[80]....
        /*1038*/ 	.word	0x00017da0


	//   ....[81]....
        /*103c*/ 	.word	0x00019840


	//   ....[82]....
        /*1040*/ 	.word	0x0001a3d0


	//   ....[83]....
        /*1044*/ 	.word	0x0001a3f0


	//   ....[84]....
        /*1048*/ 	.word	0x0001a420


	//   ....[85]....
        /*104c*/ 	.word	0x0001a440


	//   ....[86]....
        /*1050*/ 	.word	0x0001a4f0


	//   ....[87]....
        /*1054*/ 	.word	0x0001a580


	//   ....[88]....
        /*1058*/ 	.word	0x0001a5b0


	//   ....[89]....
        /*105c*/ 	.word	0x0001a630


	//   ....[90]....
        /*1060*/ 	.word	0x0001a660


	//   ....[91]....
        /*1064*/ 	.word	0x0001a6e0


	//   ....[92]....
        /*1068*/ 	.word	0x0001a710


	//   ....[93]....
        /*106c*/ 	.word	0x0001a790


	//   ....[94]....
        /*1070*/ 	.word	0x0001a7c0


	//   ....[95]....
        /*1074*/ 	.word	0x0001a820


	//   ....[96]....
        /*1078*/ 	.word	0x0001a830


	//   ....[97]....
        /*107c*/ 	.word	0x0001a8a0


	//   ....[98]....
        /*1080*/ 	.word	0x0001afc0


	//   ....[99]....
        /*1084*/ 	.word	0x0001afe0


	//   ....[100]....
        /*1088*/ 	.word	0x0001b000


	//   ....[101]....
        /*108c*/ 	.word	0x0001b0b0


	//   ....[102]....
        /*1090*/ 	.word	0x0001b170


	//   ....[103]....
        /*1094*/ 	.word	0x0001b180


	//   ....[104]....
        /*1098*/ 	.word	0x0001b240


	//   ....[105]....
        /*109c*/ 	.word	0x0001b250


	//   ....[106]....
        /*10a0*/ 	.word	0x0001b2f0


	//   ....[107]....
        /*10a4*/ 	.word	0x0001b300


	//   ....[108]....
        /*10a8*/ 	.word	0x0001b3b0


	//   ....[109]....
        /*10ac*/ 	.word	0x0001b3c0


	//   ....[110]....
        /*10b0*/ 	.word	0x0001b470


	//   ....[111]....
        /*10b4*/ 	.word	0x0001b480


	//   ....[112]....
        /*10b8*/ 	.word	0x0001b4f0


	//   ....[113]....
        /*10bc*/ 	.word	0x0001b540


	//   ....[114]....
        /*10c0*/ 	.word	0x0001e230


	//   ....[115]....
        /*10c4*/ 	.word	0x0001e260


	//   ....[116]....
        /*10c8*/ 	.word	0x0001e2a0


	//   ....[117]....
        /*10cc*/ 	.word	0x0001e2d0


	//   ....[118]....
        /*10d0*/ 	.word	0x0001e300


	//   ....[119]....
        /*10d4*/ 	.word	0x0001e330


	//   ....[120]....
        /*10d8*/ 	.word	0x0001e360


	//   ....[121]....
        /*10dc*/ 	.word	0x0001e390


	//   ....[122]....
        /*10e0*/ 	.word	0x0001e510


	//   ....[123]....
        /*10e4*/ 	.word	0x0001e540


	//   ....[124]....
        /*10e8*/ 	.word	0x0001e570


	//   ....[125]....
        /*10ec*/ 	.word	0x0001e5a0


	//   ....[126]....
        /*10f0*/ 	.word	0x0001e5d0


	//   ....[127]....
        /*10f4*/ 	.word	0x0001e600


	//   ....[128]....
        /*10f8*/ 	.word	0x0001e6c0


	//   ....[129]....
        /*10fc*/ 	.word	0x0001e6e0


	//   ....[130]....
        /*1100*/ 	.word	0x0001e750


	//   ....[131]....
        /*1104*/ 	.word	0x0001ee10


	//   ....[132]....
        /*1108*/ 	.word	0x0001f2a0


	//   ....[133]....
        /*110c*/ 	.word	0x0001f340


	//   ....[134]....
        /*1110*/ 	.word	0x0001f3d0


	//   ....[135]....
        /*1114*/ 	.word	0x0001f420


	//   ....[136]....
        /*1118*/ 	.word	0x0001f470


	//   ....[137]....
        /*111c*/ 	.word	0x0001f500


	//   ....[138]....
        /*1120*/ 	.word	0x0001f590


	//   ....[139]....
        /*1124*/ 	.word	0x0001f5e0


	//   ....[140]....
        /*1128*/ 	.word	0x0001f630


	//   ....[141]....
        /*112c*/ 	.word	0x0001f720


	//   ....[142]....
        /*1130*/ 	.word	0x0001f7d0


	//   ....[143]....
        /*1134*/ 	.word	0x0001f820


	//   ....[144]....
        /*1138*/ 	.word	0x0001f870


	//   ....[145]....
        /*113c*/ 	.word	0x0001f9a0


	//   ....[146]....
        /*1140*/ 	.word	0x0001fa70


	//   ....[147]....
        /*1144*/ 	.word	0x0001fbb0


	//   ....[148]....
        /*1148*/ 	.word	0x0001fc20


	//   ....[149]....
        /*114c*/ 	.word	0x0001ff50


	//   ....[150]....
        /*1150*/ 	.word	0x0001ffa0


	//   ....[151]....
        /*1154*/ 	.word	0x00020030


	//   ....[152]....
        /*1158*/ 	.word	0x000200c0


	//   ....[153]....
        /*115c*/ 	.word	0x00020150


	//   ....[154]....
        /*1160*/ 	.word	0x000201e0


	//   ....[155]....
        /*1164*/ 	.word	0x00020270


	//   ....[156]....
        /*1168*/ 	.word	0x00020300


	//   ....[157]....
        /*116c*/ 	.word	0x000203c0


	//   ....[158]....
        /*1170*/ 	.word	0x000206b0


	//   ....[159]....
        /*1174*/ 	.word	0x00020830


	//   ....[160]....
        /*1178*/ 	.word	0x000208a0


	//   ....[161]....
        /*117c*/ 	.word	0x00020900


	//   ....[162]....
        /*1180*/ 	.word	0x00020960


	//   ....[163]....
        /*1184*/ 	.word	0x00020a30


	//   ....[164]....
        /*1188*/ 	.word	0x00020af0


	//   ....[165]....
        /*118c*/ 	.word	0x00020c00


	//   ....[166]....
        /*1190*/ 	.word	0x00020ca0


	//   ....[167]....
        /*1194*/ 	.word	0x00020d70


	//   ....[168]....
        /*1198*/ 	.word	0x00020e10


	//   ....[169]....
        /*119c*/ 	.word	0x00020ee0


	//   ....[170]....
        /*11a0*/ 	.word	0x00020f80


	//   ....[171]....
        /*11a4*/ 	.word	0x00021050


	//   ....[172]....
        /*11a8*/ 	.word	0x000210f0


	//   ....[173]....
        /*11ac*/ 	.word	0x000211a0


	//   ....[174]....
        /*11b0*/ 	.word	0x00021280


	//   ....[175]....
        /*11b4*/ 	.word	0x000214d0


	//   ....[176]....
        /*11b8*/ 	.word	0x000215a0


	//   ....[177]....
        /*11bc*/ 	.word	0x00021670


	//   ....[178]....
        /*11c0*/ 	.word	0x000216e0


	//   ....[179]....
        /*11c4*/ 	.word	0x000217f0


	//   ....[180]....
        /*11c8*/ 	.word	0x000218e0


	//   ....[181]....
        /*11cc*/ 	.word	0x00021970


	//   ....[182]....
        /*11d0*/ 	.word	0x00021a60


	//   ....[183]....
        /*11d4*/ 	.word	0x00021af0


	//   ....[184]....
        /*11d8*/ 	.word	0x00021be0


	//   ....[185]....
        /*11dc*/ 	.word	0x00021c70


	//   ....[186]....
        /*11e0*/ 	.word	0x00021d50


	//   ....[187]....
        /*11e4*/ 	.word	0x00021e80


	//   ....[188]....
        /*11e8*/ 	.word	0x00021ed0


	//   ....[189]....
        /*11ec*/ 	.word	0x00021f30


	//   ....[190]....
        /*11f0*/ 	.word	0x00021fd0


	//   ....[191]....
        /*11f4*/ 	.word	0x00022370


	//   ....[192]....
        /*11f8*/ 	.word	0x00022410


	//   ....[193]....
        /*11fc*/ 	.word	0x00022530


	//   ....[194]....
        /*1200*/ 	.word	0x000225b0


	//   ....[195]....
        /*1204*/ 	.word	0x00022630


	//   ....[196]....
        /*1208*/ 	.word	0x000226b0


	//   ....[197]....
        /*120c*/ 	.word	0x00022730


	//   ....[198]....
        /*1210*/ 	.word	0x000227c0


	//   ....[199]....
        /*1214*/ 	.word	0x00022860


	//   ....[200]....
        /*1218*/ 	.word	0x00022910


	//   ....[201]....
        /*121c*/ 	.word	0x00022990


	//   ....[202]....
        /*1220*/ 	.word	0x00022a10


	//   ....[203]....
        /*1224*/ 	.word	0x00022a90


	//   ....[204]....
        /*1228*/ 	.word	0x00022b20


	//   ....[205]....
        /*122c*/ 	.word	0x00022ba0


	//   ....[206]....
        /*1230*/ 	.word	0x00022c40


	//   ....[207]....
        /*1234*/ 	.word	0x00022cd0


	//   ....[208]....
        /*1238*/ 	.word	0x00022e00


	//----- nvinfo : EIATTR_REG_RECONFIG
	.align		4
.L_647:
        /*123c*/ 	.byte	0x01, 0x54
	.zero		2


	//----- nvinfo : EIATTR_SYSCALL_OFFSETS
	.align		4
        /*1240*/ 	.byte	0x04, 0x46
        /*1242*/ 	.short	(.L_649 - .L_648)


	//   ....[0]....
.L_648:
        /*1244*/ 	.word	0x00001a50


	//   ....[1]....
        /*1248*/ 	.word	0x00001ba0


	//   ....[2]....
        /*124c*/ 	.word	0x000064d0


	//   ....[3]....
        /*1250*/ 	.word	0x000067f0


	//   ....[4]....
        /*1254*/ 	.word	0x00019440


	//   ....[5]....
        /*1258*/ 	.word	0x000195a0


	//   ....[6]....
        /*125c*/ 	.word	0x000196a0


	//   ....[7]....
        /*1260*/ 	.word	0x00019fb0


	//   ....[8]....
        /*1264*/ 	.word	0x0001abc0


	//----- nvinfo : EIATTR_MBARRIER_INSTR_OFFSETS
	.align		4
.L_649:
        /*1268*/ 	.byte	0x04, 0x39
        /*126a*/ 	.short	(.L_651 - .L_650)


	//   ....[0]....
.L_650:
        /*126c*/ 	.word	0x000002c0
        /*1270*/ 	.word	0x000000ff
        /*1274*/ 	.word	0x00032400
        /*1278*/ 	.short	0x0100
        /*127a*/ 	.byte	0x08
	.zero		1


	//   ....[1]....
        /*127c*/ 	.word	0x000002d0
        /*1280*/ 	.word	0x000000ff
        /*1284*/ 	.word	0x00032410
        /*1288*/ 	.short	0x0100
        /*128a*/ 	.byte	0x08
	.zero		1


	//   ....[2]....
        /*128c*/ 	.word	0x000002e0
        /*1290*/ 	.word	0x000000ff
        /*1294*/ 	.word	0x00032420
        /*1298*/ 	.short	0x0100
        /*129a*/ 	.byte	0x08
	.zero		1


	//   ....[3]....
        /*129c*/ 	.word	0x000003d0
        /*12a0*/ 	.word	0x000000ff
        /*12a4*/ 	.word	0x00032430
        /*12a8*/ 	.short	0x0100
        /*12aa*/ 	.byte	0x08
	.zero		1


	//   ....[4]....
        /*12ac*/ 	.word	0x000003e0
        /*12b0*/ 	.word	0x000000ff
        /*12b4*/ 	.word	0x00032440
        /*12b8*/ 	.short	0x0100
        /*12ba*/ 	.byte	0x08
	.zero		1


	//   ....[5]....
        /*12bc*/ 	.word	0x000003f0
        /*12c0*/ 	.word	0x000000ff
        /*12c4*/ 	.word	0x00032438
        /*12c8*/ 	.short	0x0100
        /*12ca*/ 	.byte	0x08
	.zero		1


	//   ....[6]....
        /*12cc*/ 	.word	0x00000400
        /*12d0*/ 	.word	0x000000ff
        /*12d4*/ 	.word	0x00032448
        /*12d8*/ 	.short	0x0100
        /*12da*/ 	.byte	0x08
	.zero		1


	//   ....[7]....
        /*12dc*/ 	.word	0x00000530
        /*12e0*/ 	.word	0x000000ff
        /*12e4*/ 	.word	0x00032450
        /*12e8*/ 	.short	0x0100
        /*12ea*/ 	.byte	0x08
	.zero		1


	//   ....[8]....
        /*12ec*/ 	.word	0x00000540
        /*12f0*/ 	.word	0x000000ff
        /*12f4*/ 	.word	0x00032460
        /*12f8*/ 	.short	0x0100
        /*12fa*/ 	.byte	0x08
	.zero		1


	//   ....[9]....
        /*12fc*/ 	.word	0x00000550
        /*1300*/ 	.word	0x000000ff
        /*1304*/ 	.word	0x00032458
        /*1308*/ 	.short	0x0100
        /*130a*/ 	.byte	0x08
	.zero		1


	//   ....[10]....
        /*130c*/ 	.word	0x00000560
        /*1310*/ 	.word	0x000000ff
        /*1314*/ 	.word	0x00032468
        /*1318*/ 	.short	0x0100
        /*131a*/ 	.byte	0x08
	.zero		1


	//   ....[11]....
        /*131c*/ 	.word	0x00000650
        /*1320*/ 	.word	0x000000ff
        /*1324*/ 	.word	0x00032470
        /*1328*/ 	.short	0x0100
        /*132a*/ 	.byte	0x06
	.zero		1


	//   ....[12]....
        /*132c*/ 	.word	0x00000660
        /*1330*/ 	.word	0x000000ff
        /*1334*/ 	.word	0x00032480
        /*1338*/ 	.short	0x0100
        /*133a*/ 	.byte	0x06
	.zero		1


	//   ....[13]....
        /*133c*/ 	.word	0x00000670
        /*1340*/ 	.word	0x000000ff
        /*1344*/ 	.word	0x00032478
        /*1348*/ 	.short	0x0100
        /*134a*/ 	.byte	0x06
	.zero		1


	//   ....[14]....
        /*134c*/ 	.word	0x00000680
        /*1350*/ 	.word	0x000000ff
        /*1354*/ 	.word	0x00032488
        /*1358*/ 	.short	0x0100
        /*135a*/ 	.byte	0x06
	.zero		1


	//   ....[15]....
        /*135c*/ 	.word	0x000007b0
        /*1360*/ 	.word	0x000000ff
        /*1364*/ 	.word	0x00032490
        /*1368*/ 	.short	0x0100
        /*136a*/ 	.byte	0x08
	.zero		1


	//   ....[16]....
        /*136c*/ 	.word	0x000007c0
        /*1370*/ 	.word	0x000000ff
        /*1374*/ 	.word	0x000324a0
        /*1378*/ 	.short	0x0100
        /*137a*/ 	.byte	0x08
	.zero		1


	//   ....[17]....
        /*137c*/ 	.word	0x000007d0
        /*1380*/ 	.word	0x000000ff
        /*1384*/ 	.word	0x00032498
        /*1388*/ 	.short	0x0100
        /*138a*/ 	.byte	0x08
	.zero		1


	//   ....[18]....
        /*138c*/ 	.word	0x000007e0
        /*1390*/ 	.word	0x000000ff
        /*1394*/ 	.word	0x000324a8
        /*1398*/ 	.short	0x0100
        /*139a*/ 	.byte	0x08
	.zero		1


	//   ....[19]....
        /*139c*/ 	.word	0x00000910
        /*13a0*/ 	.word	0x000000ff
        /*13a4*/ 	.word	0x000324b0
        /*13a8*/ 	.short	0x0100
        /*13aa*/ 	.byte	0x08
	.zero		1


	//   ....[20]....
        /*13ac*/ 	.word	0x00000920
        /*13b0*/ 	.word	0x000000ff
        /*13b4*/ 	.word	0x000324c0
        /*13b8*/ 	.short	0x0100
        /*13ba*/ 	.byte	0x08
	.zero		1


	//   ....[21]....
        /*13bc*/ 	.word	0x00000930
        /*13c0*/ 	.word	0x000000ff
        /*13c4*/ 	.word	0x000324b8
        /*13c8*/ 	.short	0x0100
        /*13ca*/ 	.byte	0x08
	.zero		1


	//   ....[22]....
        /*13cc*/ 	.word	0x00000940
        /*13d0*/ 	.word	0x000000ff
        /*13d4*/ 	.word	0x000324c8
        /*13d8*/ 	.short	0x0100
        /*13da*/ 	.byte	0x08
	.zero		1


	//   ....[23]....
        /*13dc*/ 	.word	0x00002f10
        /*13e0*/ 	.word	0x00000060
        /*13e4*/ 	.word	0x00032490
        /*13e8*/ 	.short	0x010a
        /*13ea*/ 	.byte	0x3f
	.zero		1


	//   ....[24]....
        /*13ec*/ 	.word	0x000041f0
        /*13f0*/ 	.word	0x00000060
        /*13f4*/ 	.word	0x00032490
        /*13f8*/ 	.short	0x010a
        /*13fa*/ 	.byte	0x3f
	.zero		1


	//   ....[25]....
        /*13fc*/ 	.word	0x000053d0
        /*1400*/ 	.word	0x00000060
        /*1404*/ 	.word	0x00032490
        /*1408*/ 	.short	0x010a
        /*140a*/ 	.byte	0x3f
	.zero		1


	//   ....[26]....
        /*140c*/ 	.word	0x000055f0
        /*1410*/ 	.word	0x00000020
        /*1414*/ 	.word	0x00000000
        /*1418*/ 	.short	0x0101
        /*141a*/ 	.byte	0x3f
	.zero		1


	//   ....[27]....
        /*141c*/ 	.word	0x00005630
        /*1420*/ 	.word	0x00000060
        /*1424*/ 	.word	0x000324b0
        /*1428*/ 	.short	0x010a
        /*142a*/ 	.byte	0x3f
	.zero		1


	//   ....[28]....
        /*142c*/ 	.word	0x00005c90
        /*1430*/ 	.word	0x00000060
        /*1434*/ 	.word	0x00000000
        /*1438*/ 	.short	0x0101
        /*143a*/ 	.byte	0x3f
	.zero		1


	//   ....[29]....
        /*143c*/ 	.word	0x00006570
        /*1440*/ 	.word	0x00000013
        /*1444*/ 	.word	0x00032400
        /*1448*/ 	.short	0x010a
        /*144a*/ 	.byte	0x3f
	.zero		1


	//   ....[30]....
        /*144c*/ 	.word	0x000065c0
        /*1450*/ 	.word	0x00000013
        /*1454*/ 	.word	0x00032400
        /*1458*/ 	.short	0x010a
        /*145a*/ 	.byte	0x3f
	.zero		1


	//   ....[31]....
        /*145c*/ 	.word	0x000070b0
        /*1460*/ 	.word	0x00000013
        /*1464*/ 	.word	0x00032400
        /*1468*/ 	.short	0x010a
        /*146a*/ 	.byte	0x3f
	.zero		1


	//   ....[32]....
        /*146c*/ 	.word	0x000086b0
        /*1470*/ 	.word	0x00000013
        /*1474*/ 	.word	0x00032400
        /*1478*/ 	.short	0x010a
        /*147a*/ 	.byte	0x3f
	.zero		1


	//   ....[33]....
        /*147c*/ 	.word	0x000096f0
        /*1480*/ 	.word	0x000000b4
        /*1484*/ 	.word	0x00032430
        /*1488*/ 	.short	0x010a
        /*148a*/ 	.byte	0x3f
	.zero		1


	//   ....[34]....
        /*148c*/ 	.word	0x00009780
        /*1490*/ 	.word	0x000000b4
        /*1494*/ 	.word	0x00032430
        /*1498*/ 	.short	0x010a
        /*149a*/ 	.byte	0x3f
	.zero		1


	//   ....[35]....
        /*149c*/ 	.word	0x00009ab0
        /*14a0*/ 	.word	0x00000013
        /*14a4*/ 	.word	0x00032410
        /*14a8*/ 	.short	0x010a
        /*14aa*/ 	.byte	0x3f
	.zero		1


	//   ....[36]....
        /*14ac*/ 	.word	0x00009b00
        /*14b0*/ 	.word	0x000000b4
        /*14b4*/ 	.word	0x00032450
        /*14b8*/ 	.short	0x010a
        /*14ba*/ 	.byte	0x3f
	.zero		1


	//   ....[37]....
        /*14bc*/ 	.word	0x00009b80
        /*14c0*/ 	.word	0x000000b4
        /*14c4*/ 	.word	0x00032450
        /*14c8*/ 	.short	0x010a
        /*14ca*/ 	.byte	0x3f
	.zero		1


	//   ....[38]....
        /*14cc*/ 	.word	0x0000bc60
        /*14d0*/ 	.word	0x00000018
        /*14d4*/ 	.word	0x00000000
        /*14d8*/ 	.short	0x0101
        /*14da*/ 	.byte	0x3f
	.zero		1


	//   ....[39]....
        /*14dc*/ 	.word	0x0000c780
        /*14e0*/ 	.word	0x000000b4
        /*14e4*/ 	.word	0x00000000
        /*14e8*/ 	.short	0x0101
        /*14ea*/ 	.byte	0x3f
	.zero		1


	//   ....[40]....
        /*14ec*/ 	.word	0x0000c860
        /*14f0*/ 	.word	0x000000d2
        /*14f4*/ 	.word	0x00032430
        /*14f8*/ 	.short	0x010a
        /*14fa*/ 	.byte	0x3f
	.zero		1


	//   ....[41]....
        /*14fc*/ 	.word	0x0000c8d0
        /*1500*/ 	.word	0x000000d2
        /*1504*/ 	.word	0x00032430
        /*1508*/ 	.short	0x010a
        /*150a*/ 	.byte	0x3f
	.zero		1


	//   ....[42]....
        /*150c*/ 	.word	0x0000cb70
        /*1510*/ 	.word	0x000000d2
        /*1514*/ 	.word	0x00032450
        /*1518*/ 	.short	0x010a
        /*151a*/ 	.byte	0x3f
	.zero		1


	//   ....[43]....
        /*151c*/ 	.word	0x0000cbc0
        /*1520*/ 	.word	0x000000d2
        /*1524*/ 	.word	0x00032450
        /*1528*/ 	.short	0x010a
        /*152a*/ 	.byte	0x3f
	.zero		1


	//   ....[44]....
        /*152c*/ 	.word	0x0000f280
        /*1530*/ 	.word	0x0000009c
        /*1534*/ 	.word	0x00000000
        /*1538*/ 	.short	0x0101
        /*153a*/ 	.byte	0x3f
	.zero		1


	//   ....[45]....
        /*153c*/ 	.word	0x0000fd80
        /*1540*/ 	.word	0x000000d2
        /*1544*/ 	.word	0x00000000
        /*1548*/ 	.short	0x0101
        /*154a*/ 	.byte	0x3f
	.zero		1


	//   ....[46]....
        /*154c*/ 	.word	0x0000fe80
        /*1550*/ 	.word	0x000000d2
        /*1554*/ 	.word	0x00032430
        /*1558*/ 	.short	0x010a
        /*155a*/ 	.byte	0x3f
	.zero		1


	//   ....[47]....
        /*155c*/ 	.word	0x0000fef0
        /*1560*/ 	.word	0x000000d2
        /*1564*/ 	.word	0x00032430
        /*1568*/ 	.short	0x010a
        /*156a*/ 	.byte	0x3f
	.zero		1


	//   ....[48]....
        /*156c*/ 	.word	0x00010190
        /*1570*/ 	.word	0x000000d2
        /*1574*/ 	.word	0x00032450
        /*1578*/ 	.short	0x010a
        /*157a*/ 	.byte	0x3f
	.zero		1


	//   ....[49]....
        /*157c*/ 	.word	0x000101e0
        /*1580*/ 	.word	0x000000d2
        /*1584*/ 	.word	0x00032450
        /*1588*/ 	.short	0x010a
        /*158a*/ 	.byte	0x3f
	.zero		1


	//   ....[50]....
        /*158c*/ 	.word	0x000122c0
        /*1590*/ 	.word	0x00000003
        /*1594*/ 	.word	0x00000000
        /*1598*/ 	.short	0x0101
        /*159a*/ 	.byte	0x3f
	.zero		1


	//   ....[51]....
        /*159c*/ 	.word	0x00012c10
        /*15a0*/ 	.word	0x000000d2
        /*15a4*/ 	.word	0x00000000
        /*15a8*/ 	.short	0x0101
        /*15aa*/ 	.byte	0x3f
	.zero		1


	//   ....[52]....
        /*15ac*/ 	.word	0x000151e0
        /*15b0*/ 	.word	0x00000000
        /*15b4*/ 	.word	0x00000000
        /*15b8*/ 	.short	0x0101
        /*15ba*/ 	.byte	0x3f
	.zero		1


	//   ....[53]....
        /*15bc*/ 	.word	0x00017e90
        /*15c0*/ 	.word	0x00000006
        /*15c4*/ 	.word	0x00032420
        /*15c8*/ 	.short	0x010a
        /*15ca*/ 	.byte	0x3f
	.zero		1


	//   ....[54]....
        /*15cc*/ 	.word	0x00017f80
        /*15d0*/ 	.word	0x00000004
        /*15d4*/ 	.word	0x000324a0
        /*15d8*/ 	.short	0x010a
        /*15da*/ 	.byte	0x3f
	.zero		1


	//   ....[55]....
        /*15dc*/ 	.word	0x000181d0
        /*15e0*/ 	.word	0x00000004
        /*15e4*/ 	.word	0x000324c0
        /*15e8*/ 	.short	0x010a
        /*15ea*/ 	.byte	0x3f
	.zero		1


	//   ....[56]....
        /*15ec*/ 	.word	0x00018890
        /*15f0*/ 	.word	0x00000005
        /*15f4*/ 	.word	0x000324a0
        /*15f8*/ 	.short	0x010a
        /*15fa*/ 	.byte	0x3f
	.zero		1


	//   ....[57]....
        /*15fc*/ 	.word	0x00018ad0
        /*1600*/ 	.word	0x00000005
        /*1604*/ 	.word	0x000324c0
        /*1608*/ 	.short	0x010a
        /*160a*/ 	.byte	0x3f
	.zero		1


	//   ....[58]....
        /*160c*/ 	.word	0x00019af0
        /*1610*/ 	.word	0x00000000
        /*1614*/ 	.word	0x00032440
        /*1618*/ 	.short	0x010a
        /*161a*/ 	.byte	0x3f
	.zero		1


	//   ....[59]....
        /*161c*/ 	.word	0x0001a960
        /*1620*/ 	.word	0x00000008
        /*1624*/ 	.word	0x00032400
        /*1628*/ 	.short	0x0107
        /*162a*/ 	.byte	0x3f
	.zero		1


	//   ....[60]....
        /*162c*/ 	.word	0x0001aa00
        /*1630*/ 	.word	0x00000002
        /*1634*/ 	.word	0x00032400
        /*1638*/ 	.short	0x0101
        /*163a*/ 	.byte	0x3f
	.zero		1


	//   ....[61]....
        /*163c*/ 	.word	0x0001b660
        /*1640*/ 	.word	0x00000008
        /*1644*/ 	.word	0x00032410
        /*1648*/ 	.short	0x0107
        /*164a*/ 	.byte	0x3f
	.zero		1


	//   ....[62]....
        /*164c*/ 	.word	0x0001b760
        /*1650*/ 	.word	0x00000002
        /*1654*/ 	.word	0x00032410
        /*1658*/ 	.short	0x0101
        /*165a*/ 	.byte	0x3f
	.zero		1


	//   ....[63]....
        /*165c*/ 	.word	0x0001b780
        /*1660*/ 	.word	0x00000002
        /*1664*/ 	.word	0x00032420
        /*1668*/ 	.short	0x010a
        /*166a*/ 	.byte	0x3f
	.zero		1


	//   ....[64]....
        /*166c*/ 	.word	0x0001b890
        /*1670*/ 	.word	0x00000002
        /*1674*/ 	.word	0x00032460
        /*1678*/ 	.short	0x010a
        /*167a*/ 	.byte	0x3f
	.zero		1


	//   ....[65]....
        /*167c*/ 	.word	0x0001c180
        /*1680*/ 	.word	0x00000002
        /*1684*/ 	.word	0x00032440
        /*1688*/ 	.short	0x010a
        /*168a*/ 	.byte	0x3f
	.zero		1


	//   ....[66]....
        /*168c*/ 	.word	0x0001c3e0
        /*1690*/ 	.word	0x00000002
        /*1694*/ 	.word	0x00032460
        /*1698*/ 	.short	0x010a
        /*169a*/ 	.byte	0x3f
	.zero		1


	//   ....[67]....
        /*169c*/ 	.word	0x0001cc60
        /*16a0*/ 	.word	0x00000003
        /*16a4*/ 	.word	0x00032440
        /*16a8*/ 	.short	0x010a
        /*16aa*/ 	.byte	0x3f
	.zero		1


	//   ....[68]....
        /*16ac*/ 	.word	0x0001ceb0
        /*16b0*/ 	.word	0x00000003
        /*16b4*/ 	.word	0x00032460
        /*16b8*/ 	.short	0x010a
        /*16ba*/ 	.byte	0x3f
	.zero		1


	//   ....[69]....
        /*16bc*/ 	.word	0x0001d6c0
        /*16c0*/ 	.word	0x00000003
        /*16c4*/ 	.word	0x00032440
        /*16c8*/ 	.short	0x010a
        /*16ca*/ 	.byte	0x3f
	.zero		1


	//   ....[70]....
        /*16cc*/ 	.word	0x0001d920
        /*16d0*/ 	.word	0x00000003
        /*16d4*/ 	.word	0x00032460
        /*16d8*/ 	.short	0x010a
        /*16da*/ 	.byte	0x3f
	.zero		1


	//   ....[71]....
        /*16dc*/ 	.word	0x0001ed90
        /*16e0*/ 	.word	0x00000000
        /*16e4*/ 	.word	0x00032420
        /*16e8*/ 	.short	0x010a
        /*16ea*/ 	.byte	0x3f
	.zero		1


	//   ....[72]....
        /*16ec*/ 	.word	0x0001ef40
        /*16f0*/ 	.word	0x00000006
        /*16f4*/ 	.word	0x00000000
        /*16f8*/ 	.short	0x010a
        /*16fa*/ 	.byte	0x3f
	.zero		1


	//   ....[73]....
        /*16fc*/ 	.word	0x0001efb0
        /*1700*/ 	.word	0x00000007
        /*1704*/ 	.word	0x00000000
        /*1708*/ 	.short	0x010a
        /*170a*/ 	.byte	0x3f
	.zero		1


	//   ....[74]....
        /*170c*/ 	.word	0x0001f020
        /*1710*/ 	.word	0x00000004
        /*1714*/ 	.word	0x00000000
        /*1718*/ 	.short	0x010a
        /*171a*/ 	.byte	0x3f
	.zero		1


	//   ....[75]....
        /*171c*/ 	.word	0x0001f050
        /*1720*/ 	.word	0x00000003
        /*1724*/ 	.word	0x00000000
        /*1728*/ 	.short	0x010a
        /*172a*/ 	.byte	0x3f
	.zero		1


	//   ....[76]....
        /*172c*/ 	.word	0x0001f0b0
        /*1730*/ 	.word	0x00000060
        /*1734*/ 	.word	0x00032490
        /*1738*/ 	.short	0x010a
        /*173a*/ 	.byte	0x3f
	.zero		1


	//   ....[77]....
        /*173c*/ 	.word	0x0001f100
        /*1740*/ 	.word	0x00000060
        /*1744*/ 	.word	0x00032490
        /*1748*/ 	.short	0x010a
        /*174a*/ 	.byte	0x3f
	.zero		1


	//   ....[78]....
        /*174c*/ 	.word	0x0001f150
        /*1750*/ 	.word	0x00000060
        /*1754*/ 	.word	0x00032490
        /*1758*/ 	.short	0x010a
        /*175a*/ 	.byte	0x3f
	.zero		1


	//   ....[79]....
        /*175c*/ 	.word	0x0001f1a0
        /*1760*/ 	.word	0x00000060
        /*1764*/ 	.word	0x000324b0
        /*1768*/ 	.short	0x010a
        /*176a*/ 	.byte	0x3f
	.zero		1


	//   ....[80]....
        /*176c*/ 	.word	0x0001f660
        /*1770*/ 	.word	0x00000013
        /*1774*/ 	.word	0x00032400
        /*1778*/ 	.short	0x010a
        /*177a*/ 	.byte	0x3f
	.zero		1


	//   ....[81]....
        /*177c*/ 	.word	0x0001fc80
        /*1780*/ 	.word	0x00000013
        /*1784*/ 	.word	0x00032400
        /*1788*/ 	.short	0x010a
        /*178a*/ 	.byte	0x3f
	.zero		1


	//   ....[82]....
        /*178c*/ 	.word	0x0001fcd0
        /*1790*/ 	.word	0x000000b4
        /*1794*/ 	.word	0x00032430
        /*1798*/ 	.short	0x010a
        /*179a*/ 	.byte	0x3f
	.zero		1


	//   ....[83]....
        /*179c*/ 	.word	0x0001fd20
        /*17a0*/ 	.word	0x00000013
        /*17a4*/ 	.word	0x00032410
        /*17a8*/ 	.short	0x010a
        /*17aa*/ 	.byte	0x3f
	.zero		1


	//   ....[84]....
        /*17ac*/ 	.word	0x0001fd70
        /*17b0*/ 	.word	0x000000b4
        /*17b4*/ 	.word	0x00032450
        /*17b8*/ 	.short	0x010a
        /*17ba*/ 	.byte	0x3f
	.zero		1


	//   ....[85]....
        /*17bc*/ 	.word	0x0001fdc0
        /*17c0*/ 	.word	0x000000d2
        /*17c4*/ 	.word	0x00032430
        /*17c8*/ 	.short	0x010a
        /*17ca*/ 	.byte	0x3f
	.zero		1


	//   ....[86]....
        /*17cc*/ 	.word	0x0001fe10
        /*17d0*/ 	.word	0x000000d2
        /*17d4*/ 	.word	0x00032450
        /*17d8*/ 	.short	0x010a
        /*17da*/ 	.byte	0x3f
	.zero		1


	//   ....[87]....
        /*17dc*/ 	.word	0x0001fe60
        /*17e0*/ 	.word	0x000000d2
        /*17e4*/ 	.word	0x00032430
        /*17e8*/ 	.short	0x010a
        /*17ea*/ 	.byte	0x3f
	.zero		1


	//   ....[88]....
        /*17ec*/ 	.word	0x0001feb0
        /*17f0*/ 	.word	0x000000d2
        /*17f4*/ 	.word	0x00032450
        /*17f8*/ 	.short	0x010a
        /*17fa*/ 	.byte	0x3f
	.zero		1


	//   ....[89]....
        /*17fc*/ 	.word	0x00020490
        /*1800*/ 	.word	0x00000005
        /*1804*/ 	.word	0x00032420
        /*1808*/ 	.short	0x010a
        /*180a*/ 	.byte	0x3f
	.zero		1


	//   ....[90]....
        /*180c*/ 	.word	0x000204e0
        /*1810*/ 	.word	0x00000004
        /*1814*/ 	.word	0x000324a0
        /*1818*/ 	.short	0x010a
        /*181a*/ 	.byte	0x3f
	.zero		1


	//   ....[91]....
        /*181c*/ 	.word	0x00020530
        /*1820*/ 	.word	0x00000004
        /*1824*/ 	.word	0x000324c0
        /*1828*/ 	.short	0x010a
        /*182a*/ 	.byte	0x3f
	.zero		1


	//   ....[92]....
        /*182c*/ 	.word	0x00020580
        /*1830*/ 	.word	0x00000005
        /*1834*/ 	.word	0x000324a0
        /*1838*/ 	.short	0x010a
        /*183a*/ 	.byte	0x3f
	.zero		1


	//   ....[93]....
        /*183c*/ 	.word	0x000205d0
        /*1840*/ 	.word	0x00000005
        /*1844*/ 	.word	0x000324c0
        /*1848*/ 	.short	0x010a
        /*184a*/ 	.byte	0x3f
	.zero		1


	//   ....[94]....
        /*184c*/ 	.word	0x00020770
        /*1850*/ 	.word	0x00000000
        /*1854*/ 	.word	0x00032440
        /*1858*/ 	.short	0x010a
        /*185a*/ 	.byte	0x3f
	.zero		1


	//   ....[95]....
        /*185c*/ 	.word	0x00022090
        /*1860*/ 	.word	0x00000002
        /*1864*/ 	.word	0x00032420
        /*1868*/ 	.short	0x010a
        /*186a*/ 	.byte	0x3f
	.zero		1


	//   ....[96]....
        /*186c*/ 	.word	0x000220e0
        /*1870*/ 	.word	0x00000002
        /*1874*/ 	.word	0x00032460
        /*1878*/ 	.short	0x010a
        /*187a*/ 	.byte	0x3f
	.zero		1


	//   ....[97]....
        /*187c*/ 	.word	0x00022130
        /*1880*/ 	.word	0x00000002
        /*1884*/ 	.word	0x00032440
        /*1888*/ 	.short	0x010a
        /*188a*/ 	.byte	0x3f
	.zero		1


	//   ....[98]....
        /*188c*/ 	.word	0x00022180
        /*1890*/ 	.word	0x00000002
        /*1894*/ 	.word	0x00032460
        /*1898*/ 	.short	0x010a
        /*189a*/ 	.byte	0x3f
	.zero		1


	//   ....[99]....
        /*189c*/ 	.word	0x000221d0
        /*18a0*/ 	.word	0x00000003
        /*18a4*/ 	.word	0x00032440
        /*18a8*/ 	.short	0x010a
        /*18aa*/ 	.byte	0x3f
	.zero		1


	//   ....[100]....
        /*18ac*/ 	.word	0x00022220
        /*18b0*/ 	.word	0x00000003
        /*18b4*/ 	.word	0x00032460
        /*18b8*/ 	.short	0x010a
        /*18ba*/ 	.byte	0x3f
	.zero		1


	//   ....[101]....
        /*18bc*/ 	.word	0x00022270
        /*18c0*/ 	.word	0x00000003
        /*18c4*/ 	.word	0x00032440
        /*18c8*/ 	.short	0x010a
        /*18ca*/ 	.byte	0x3f
	.zero		1


	//   ....[102]....
        /*18cc*/ 	.word	0x000222c0
        /*18d0*/ 	.word	0x00000003
        /*18d4*/ 	.word	0x00032460
        /*18d8*/ 	.short	0x010a
        /*18da*/ 	.byte	0x3f
	.zero		1


	//   ....[103]....
        /*18dc*/ 	.word	0x00022d20
        /*18e0*/ 	.word	0x00000000
        /*18e4*/ 	.word	0x00032420
        /*18e8*/ 	.short	0x010a
        /*18ea*/ 	.byte	0x3f
	.zero		1


	//   ....[104]....
        /*18ec*/ 	.word	0x00022ec0
        /*18f0*/ 	.word	0x00000006
        /*18f4*/ 	.word	0x00000000
        /*18f8*/ 	.short	0x010a
        /*18fa*/ 	.byte	0x3f
	.zero		1


	//   ....[105]....
        /*18fc*/ 	.word	0x00022f10
        /*1900*/ 	.word	0x00000007
        /*1904*/ 	.word	0x00000000
        /*1908*/ 	.short	0x010a
        /*190a*/ 	.byte	0x3f
	.zero		1


	//   ....[106]....
        /*190c*/ 	.word	0x00022f60
        /*1910*/ 	.word	0x00000004
        /*1914*/ 	.word	0x00000000
        /*1918*/ 	.short	0x010a
        /*191a*/ 	.byte	0x3f
	.zero		1


	//----- nvinfo : EIATTR_NUM_MBARRIERS
	.align		4
.L_651:
        /*191c*/ 	.byte	0x03, 0x38
        /*191e*/ 	.short	0x0017


	//----- nvinfo : EIATTR_EXIT_INSTR_OFFSETS
	.align		4
        /*1920*/ 	.byte	0x04, 0x1c
        /*1922*/ 	.short	(.L_653 - .L_652)


	//   ....[0]....
.L_652:
        /*1924*/ 	.word	0x0001f0a0


	//----- nvinfo : EIATTR_MAX_THREADS
	.align		4
.L_653:
        /*1928*/ 	.byte	0x04, 0x05
        /*192a*/ 	.short	(.L_655 - .L_654)
.L_654:
        /*192c*/ 	.word	0x00000180
        /*1930*/ 	.word	0x00000001
        /*1934*/ 	.word	0x00000001


	//----- nvinfo : EIATTR_CRS_STACK_SIZE
	.align		4
.L_655:
        /*1938*/ 	.byte	0x04, 0x1e
        /*193a*/ 	.short	(.L_657 - .L_656)
.L_656:
        /*193c*/ 	.word	0x00000000


	//----- nvinfo : EIATTR_CBANK_PARAM_SIZE
	.align		4
.L_657:
        /*1940*/ 	.byte	0x03, 0x19
        /*1942*/ 	.short	0x0bf0


	//----- nvinfo : EIATTR_PARAM_CBANK
	.align		4
        /*1944*/ 	.byte	0x04, 0x0a
        /*1946*/ 	.short	(.L_659 - .L_658)
	.align		4
.L_658:
        /*1948*/ 	.word	index@(.nv.constant0._ZN7cutlass13device_kernelIN5flash11enable_sm90INS1_16FlashAttnFwdSm90INS1_25CollectiveMainloopFwdSm90ILi2EN4cute5tupleIJNS5_1CILi1EEES8_S8_EEENS6_IJNS7_ILi128EEENS7_ILi96EEENS7_ILi64EEEEEELi256ENS_10bfloat16_tEfNS_4arch4Sm90ELb1ELb0ELb1ELb1ELb0ELb1ELb1ELb1ELb0ELb1ELb0ELb0EEENS1_21CollectiveEpilogueFwdINS6_IJSA_NS7_ILi256EEESB_EEES9_SE_SG_Li256ELb1ELb1ELb0ELb0EEENS1_36VarlenDynamicPersistentTileSchedulerILi128ELi96ELi256ELi128ELb0ELb1ELb1ELb1ELb1ELb1EEEEEEEEEvNT_6ParamsE)
        /*194c*/ 	.short	0x0210
        /*194e*/ 	.short	0x0bf0


	//----- nvinfo : EIATTR_SW_WAR
	.align		4
.L_659:
        /*1950*/ 	.byte	0x04, 0x36
        /*1952*/ 	.short	(.L_661 - .L_660)
.L_660:
        /*1954*/ 	.word	0x00000008
.L_661:


//--------------------- .nv.callgraph             --------------------------
	.section	.nv.callgraph,"",@"SHT_CUDA_CALLGRAPH"
	.align	4
	.sectionentsize	8
	.align		4
        /*0000*/ 	.word	0x00000000
	.align		4
        /*0004*/ 	.word	0xffffffff
	.align		4
        /*0008*/ 	.word	index@(_ZN7cutlass13device_kernelIN5flash11enable_sm90INS1_16FlashAttnFwdSm90INS1_25CollectiveMainloopFwdSm90ILi2EN4cute5tupleIJNS5_1CILi1EEES8_S8_EEENS6_IJNS7_ILi128EEENS7_ILi96EEENS7_ILi64EEEEEELi256ENS_10bfloat16_tEfNS_4arch4Sm90ELb0ELb0ELb1ELb0ELb0ELb0ELb0ELb1ELb0ELb1ELb0ELb0EEENS1_21CollectiveEpilogueFwdINS6_IJSA_NS7_ILi256EEESB_EEES9_SE_SG_Li256ELb0ELb1ELb0ELb0EEENS1_29StaticPersistentTileSchedulerILb0EEEEEEEEEvNT_6ParamsE)
	.align		4
        /*000c*/ 	.word	index@(__assertfail)
	.align		4
        /*0010*/ 	.word	index@(_ZN7cutlass13device_kernelIN5flash11enable_sm90INS1_16FlashAttnFwdSm90INS1_25CollectiveMainloopFwdSm90ILi2EN4cute5tupleIJNS5_1CILi1EEES8_S8_EEENS6_IJNS7_ILi128EEENS7_ILi96EEENS7_ILi64EEEEEELi256ENS_10bfloat16_tEfNS_4arch4Sm90ELb0ELb0ELb1ELb0ELb0ELb0ELb1ELb1ELb0ELb1ELb0ELb0EEENS1_21CollectiveEpilogueFwdINS6_IJSA_NS7_ILi256EEESB_EEES9_SE_SG_Li256ELb0ELb1ELb0ELb0EEENS1_29StaticPersistentTileSchedulerILb0EEEEEEEEEvNT_6ParamsE)
	.align		4
        /*0014*/ 	.word	index@(__assertfail)
	.align		4
        /*0018*/ 	.word	index@(_ZN7cutlass13device_kernelIN5flash11enable_sm90INS1_16FlashAttnFwdSm90INS1_25CollectiveMainloopFwdSm90ILi2EN4cute5tupleIJNS5_1CILi1EEES8_S8_EEENS6_IJNS7_ILi128EEENS7_ILi96EEENS7_ILi64EEEEEELi256ENS_10bfloat16_tEfNS_4arch4Sm90ELb0ELb0ELb1ELb1ELb0ELb0ELb0ELb1ELb0ELb1ELb0ELb0EEENS1_21CollectiveEpilogueFwdINS6_IJSA_NS7_ILi256EEESB_EEES9_SE_SG_Li256ELb1ELb1ELb0ELb0EEENS1_36VarlenDynamicPersistentTileSchedulerILi128ELi96ELi256ELi128ELb0ELb1ELb1ELb0ELb1ELb1EEEEEEEEEvNT_6ParamsE)
	.align		4
        /*001c*/ 	.word	index@(__assertfail)
	.align		4
        /*0020*/ 	.word	index@(_ZN7cutlass13device_kernelIN5flash11enable_sm90INS1_16FlashAttnFwdSm90INS1_25CollectiveMainloopFwdSm90ILi2EN4cute5tupleIJNS5_1CILi1EEES8_S8_EEENS6_IJNS7_ILi128EEENS7_ILi96EEENS7_ILi64EEEEEELi256ENS_10bfloat16_tEfNS_4arch4Sm90ELb0ELb0ELb1ELb1ELb0ELb1ELb0ELb1ELb0ELb1ELb0ELb0EEENS1_21CollectiveEpilogueFwdINS6_IJSA_NS7_ILi256EEESB_EEES9_SE_SG_Li256ELb1ELb1ELb0ELb0EEENS1_36VarlenDynamicPersistentTileSchedulerILi128ELi96ELi256ELi128ELb0ELb1ELb1ELb0ELb1ELb1EEEEEEEEEvNT_6ParamsE)
	.align		4
        /*0024*/ 	.word	index@(__assertfail)
	.align		4
        /*0028*/ 	.word	index@(_ZN7cutlass13device_kernelIN5flash11enable_sm90INS1_16FlashAttnFwdSm90INS1_25CollectiveMainloopFwdSm90ILi2EN4cute5tupleIJNS5_1CILi1EEES8_S8_EEENS6_IJNS7_ILi128EEENS7_ILi96EEENS7_ILi64EEEEEELi256ENS_10bfloat16_tEfNS_4arch4Sm90ELb0ELb0ELb1ELb1ELb0ELb0ELb1ELb1ELb0ELb1ELb0ELb0EEENS1_21CollectiveEpilogueFwdINS6_IJSA_NS7_ILi256EEESB_EEES9_SE_SG_Li256ELb1ELb1ELb0ELb0EEENS1_36VarlenDynamicPersistentTileSchedulerILi128ELi96ELi256ELi128ELb0ELb1ELb1ELb0ELb1ELb1EEEEEEEEEvNT_6ParamsE)
	.align		4
        /*002c*/ 	.word	index@(__assertfail)
	.align		4
        /*0030*/ 	.word	index@(_ZN7cutlass13device_kernelIN5flash11enable_sm90INS1_16FlashAttnFwdSm90INS1_25CollectiveMainloopFwdSm90ILi2EN4cute5tupleIJNS5_1CILi1EEES8_S8_EEENS6_IJNS7_ILi128EEENS7_ILi96EEENS7_ILi64EEEEEELi256ENS_10bfloat16_tEfNS_4arch4Sm90ELb0ELb0ELb1ELb1ELb0ELb1ELb1ELb1ELb0ELb1ELb0ELb0EEENS1_21CollectiveEpilogueFwdINS6_IJSA_NS7_ILi256EEESB_EEES9_SE_SG_Li256ELb1ELb1ELb0ELb0EEENS1_36VarlenDynamicPersistentTileSchedulerILi128ELi96ELi256ELi128ELb0ELb1ELb1ELb0ELb1ELb1EEEEEEEEEvNT_6ParamsE)
	.align		4
        /*0034*/ 	.word	index@(__assertfail)
	.align		4
        /*0038*/ 	.word	index@(_ZN7cutlass13device_kernelIN5flash11enable_sm90INS1_16FlashAttnFwdSm90INS1_25CollectiveMainloopFwdSm90ILi2EN4cute5tupleIJNS5_1CILi1EEES8_S8_EEENS6_IJNS7_ILi128EEENS7_ILi96EEENS7_ILi64EEEEEELi256ENS_10bfloat16_tEfNS_4arch4Sm90ELb0ELb1ELb1ELb0ELb0ELb0ELb0ELb1ELb0ELb1ELb0ELb0EEENS1_21CollectiveEpilogueFwdINS6_IJSA_NS7_ILi256EEESB_EEES9_SE_SG_Li256ELb0ELb1ELb0ELb0EEENS1_30DynamicPersistentTileSchedulerILi256ELi128ELb0ELb1ELb1EEEEEEEEEvNT_6ParamsE)
	.align		4
        /*003c*/ 	.word	index@(__assertfail)
	.align		4
        /*0040*/ 	.word	index@(_ZN7cutlass13device_kernelIN5flash11enable_sm90INS1_16FlashAttnFwdSm90INS1_25CollectiveMainloopFwdSm90ILi2EN4cute5tupleIJNS5_1CILi1EEES8_S8_EEENS6_IJNS7_ILi128EEENS7_ILi96EEENS7_ILi64EEEEEELi256ENS_10bfloat16_tEfNS_4arch4Sm90ELb0ELb1ELb1ELb0ELb0ELb0ELb1ELb1ELb0ELb1ELb0ELb0EEENS1_21CollectiveEpilogueFwdINS6_IJSA_NS7_ILi256EEESB_EEES9_SE_SG_Li256ELb0ELb1ELb0ELb0EEENS1_30DynamicPersistentTileSchedulerILi256ELi128ELb0ELb1ELb1EEEEEEEEEvNT_6ParamsE)
	.align		4
        /*0044*/ 	.word	index@(__assertfail)
	.align		4
        /*0048*/ 	.word	index@(_ZN7cutlass13device_kernelIN5flash11enable_sm90INS1_16FlashAttnFwdSm90INS1_25CollectiveMainloopFwdSm90ILi2EN4cute5tupleIJNS5_1CILi1EEES8_S8_EEENS6_IJNS7_ILi128EEENS7_ILi96EEENS7_ILi64EEEEEELi256ENS_10bfloat16_tEfNS_4arch4Sm90ELb0ELb1ELb1ELb1ELb0ELb0ELb0ELb1ELb0ELb1ELb0ELb0EEENS1_21CollectiveEpilogueFwdINS6_IJSA_NS7_ILi256EEESB_EEES9_SE_SG_Li256ELb1ELb1ELb0ELb0EEENS1_36VarlenDynamicPersistentTileSchedulerILi128ELi96ELi256ELi128ELb0ELb1ELb1ELb1ELb0ELb1EEEEEEEEEvNT_6ParamsE)
	.align		4
        /*004c*/ 	.word	index@(__assertfail)
	.align		4
        /*0050*/ 	.word	index@(_ZN7cutlass13device_kernelIN5flash11enable_sm90INS1_16FlashAttnFwdSm90INS1_25CollectiveMainloopFwdSm90ILi2EN4cute5tupleIJNS5_1CILi1EEES8_S8_EEENS6_IJNS7_ILi128EEENS7_ILi96EEENS7_ILi64EEEEEELi256ENS_10bfloat16_tEfNS_4arch4Sm90ELb0ELb1ELb1ELb1ELb0ELb1ELb0ELb1ELb0ELb1ELb0ELb0EEENS1_21CollectiveEpilogueFwdINS6_IJSA_NS7_ILi256EEESB_EEES9_SE_SG_Li256ELb1ELb1ELb0ELb0EEENS1_36VarlenDynamicPersistentTileSchedulerILi128ELi96ELi256ELi128ELb0ELb1ELb1ELb1ELb0ELb1EEEEEEEEEvNT_6ParamsE)
	.align		4
        /*0054*/ 	.word	index@(__assertfail)
	.align		4
        /*0058*/ 	.word	index@(_ZN7cutlass13device_kernelIN5flash11enable_sm90INS1_16FlashAttnFwdSm90INS1_25CollectiveMainloopFwdSm90ILi2EN4cute5tupleIJNS5_1CILi1EEES8_S8_EEENS6_IJNS7_ILi128EEENS7_ILi96EEENS7_ILi64EEEEEELi256ENS_10bfloat16_tEfNS_4arch4Sm90ELb0ELb1ELb1ELb1ELb0ELb0ELb1ELb1ELb0ELb1ELb0ELb0EEENS1_21CollectiveEpilogueFwdINS6_IJSA_NS7_ILi256EEESB_EEES9_SE_SG_Li256ELb1ELb1ELb0ELb0EEENS1_36VarlenDynamicPersistentTileSchedulerILi128ELi96ELi256ELi128ELb0ELb1ELb1ELb1ELb0ELb1EEEEEEEEEvNT_6ParamsE)
	.align		4
        /*005c*/ 	.word	index@(__assertfail)
	.align		4
        /*0060*/ 	.word	index@(_ZN7cutlass13device_kernelIN5flash11enable_sm90INS1_16FlashAttnFwdSm90INS1_25CollectiveMainloopFwdSm90ILi2EN4cute5tupleIJNS5_1CILi1EEES8_S8_EEENS6_IJNS7_ILi128EEENS7_ILi96EEENS7_ILi64EEEEEELi256ENS_10bfloat16_tEfNS_4arch4Sm90ELb0ELb1ELb1ELb1ELb0ELb1ELb1ELb1ELb0ELb1ELb0ELb0EEENS1_21CollectiveEpilogueFwdINS6_IJSA_NS7_ILi256EEESB_EEES9_SE_SG_Li256ELb1ELb1ELb0ELb0EEENS1_36VarlenDynamicPersistentTileSchedulerILi128ELi96ELi256ELi128ELb0ELb1ELb1ELb1ELb0ELb1EEEEEEEEEvNT_6ParamsE)
	.align		4
        /*0064*/ 	.word	index@(__assertfail)
	.align		4
        /*0068*/ 	.word	index@(_ZN7cutlass13device_kernelIN5flash11enable_sm90INS1_16FlashAttnFwdSm90INS1_25CollectiveMainloopFwdSm90ILi2EN4cute5tupleIJNS5_1CILi1EEES8_S8_EEENS6_IJNS7_ILi128EEENS7_ILi96EEENS7_ILi64EEEEEELi256ENS_10bfloat16_tEfNS_4arch4Sm90ELb1ELb0ELb1ELb0ELb0ELb0ELb0ELb1ELb0ELb1ELb0ELb0EEENS1_21CollectiveEpilogueFwdINS6_IJSA_NS7_ILi256EEESB_EEES9_SE_SG_Li256ELb0ELb1ELb0ELb0EEENS1_30DynamicPersistentTileSchedulerILi256ELi128ELb0ELb1ELb1EEEEEEEEEvNT_6ParamsE)
	.align		4
        /*006c*/ 	.word	index@(__assertfail)
	.align		4
        /*0070*/ 	.word	index@(_ZN7cutlass13device_kernelIN5flash11enable_sm90INS1_16FlashAttnFwdSm90INS1_25CollectiveMainloopFwdSm90ILi2EN4cute5tupleIJNS5_1CILi1EEES8_S8_EEENS6_IJNS7_ILi128EEENS7_ILi96EEENS7_ILi64EEEEEELi256ENS_10bfloat16_tEfNS_4arch4Sm90ELb1ELb0ELb1ELb0ELb0ELb0ELb1ELb1ELb0ELb1ELb0ELb0EEENS1_21CollectiveEpilogueFwdINS6_IJSA_NS7_ILi256EEESB_EEES9_SE_SG_Li256ELb0ELb1ELb0ELb0EEENS1_30DynamicPersistentTileSchedulerILi256ELi128ELb0ELb1ELb1EEEEEEEEEvNT_6ParamsE)
	.align		4
        /*0074*/ 	.word	index@(__assertfail)
	.align		4
        /*0078*/ 	.word	index@(_ZN7cutlass13device_kernelIN5flash11enable_sm90INS1_16FlashAttnFwdSm90INS1_25CollectiveMainloopFwdSm90ILi2EN4cute5tupleIJNS5_1CILi1EEES8_S8_EEENS6_IJNS7_ILi128EEENS7_ILi96EEENS7_ILi64EEEEEELi256ENS_10bfloat16_tEfNS_4arch4Sm90ELb1ELb0ELb1ELb1ELb0ELb0ELb0ELb1ELb0ELb1ELb0ELb0EEENS1_21CollectiveEpilogueFwdINS6_IJSA_NS7_ILi256EEESB_EEES9_SE_SG_Li256ELb1ELb1ELb0ELb0EEENS1_36VarlenDynamicPersistentTileSchedulerILi128ELi96ELi256ELi128ELb0ELb1ELb1ELb1ELb1ELb1EEEEEEEEEvNT_6ParamsE)
	.align		4
        /*007c*/ 	.word	index@(__assertfail)
	.align		4
        /*0080*/ 	.word	index@(_ZN7cutlass13device_kernelIN5flash11enable_sm90INS1_16FlashAttnFwdSm90INS1_25CollectiveMainloopFwdSm90ILi2EN4cute5tupleIJNS5_1CILi1EEES8_S8_EEENS6_IJNS7_ILi128EEENS7_ILi96EEENS7_ILi64EEEEEELi256ENS_10bfloat16_tEfNS_4arch4Sm90ELb1ELb0ELb1ELb1ELb0ELb1ELb0ELb1ELb0ELb1ELb0ELb0EEENS1_21CollectiveEpilogueFwdINS6_IJSA_NS7_ILi256EEESB_EEES9_SE_SG_Li256ELb1ELb1ELb0ELb0EEENS1_36VarlenDynamicPersistentTileSchedulerILi128ELi96ELi256ELi128ELb0ELb1ELb1ELb1ELb1ELb1EEEEEEEEEvNT_6ParamsE)
	.align		4
        /*0084*/ 	.word	index@(__assertfail)
	.align		4
        /*0088*/ 	.word	index@(_ZN7cutlass13device_kernelIN5flash11enable_sm90INS1_16FlashAttnFwdSm90INS1_25CollectiveMainloopFwdSm90ILi2EN4cute5tupleIJNS5_1CILi1EEES8_S8_EEENS6_IJNS7_ILi128EEENS7_ILi96EEENS7_ILi64EEEEEELi256ENS_10bfloat16_tEfNS_4arch4Sm90ELb1ELb0ELb1ELb1ELb0ELb0ELb1ELb1ELb0ELb1ELb0ELb0EEENS1_21CollectiveEpilogueFwdINS6_IJSA_NS7_ILi256EEESB_EEES9_SE_SG_Li256ELb1ELb1ELb0ELb0EEENS1_36VarlenDynamicPersistentTileSchedulerILi128ELi96ELi256ELi128ELb0ELb1ELb1ELb1ELb1ELb1EEEEEEEEEvNT_6ParamsE)
	.align		4
        /*008c*/ 	.word	index@(__assertfail)
	.align		4
        /*0090*/ 	.word	index@(_ZN7cutlass13device_kernelIN5flash11enable_sm90INS1_16FlashAttnFwdSm90INS1_25CollectiveMainloopFwdSm90ILi2EN4cute5tupleIJNS5_1CILi1EEES8_S8_EEENS6_IJNS7_ILi128EEENS7_ILi96EEENS7_ILi64EEEEEELi256ENS_10bfloat16_tEfNS_4arch4Sm90ELb1ELb0ELb1ELb1ELb0ELb1ELb1ELb1ELb0ELb1ELb0ELb0EEENS1_21CollectiveEpilogueFwdINS6_IJSA_NS7_ILi256EEESB_EEES9_SE_SG_Li256ELb1ELb1ELb0ELb0EEENS1_36VarlenDynamicPersistentTileSchedulerILi128ELi96ELi256ELi128ELb0ELb1ELb1ELb1ELb1ELb1EEEEEEEEEvNT_6ParamsE)
	.align		4
        /*0094*/ 	.word	index@(__assertfail)
	.align		4
        /*0098*/ 	.word	0x00000000
	.align		4
        /*009c*/ 	.word	0xfffffffe
	.align		4
        /*00a0*/ 	.word	0x00000000
	.align		4
        /*00a4*/ 	.word	0xfffffffd
	.align		4
        /*00a8*/ 	.word	0x00000000
	.align		4
        /*00ac*/ 	.word	0xfffffffc


//--------------------- .nv.constant4             --------------------------
	.section	.nv.constant4,"a",@progbits
	.align	8
	.align		8
.nv.constant4:
        /*0000*/ 	.dword	__assertfail
	.align		8
        /*0008*/ 	.dword	__unnamed_1
	.align		8
        /*0010*/ 	.dword	__unnamed_2
	.align		8
        /*0018*/ 	.dword	__unnamed_3
	.align		8
        /*0020*/ 	.dword	__unnamed_4
	.align		8
        /*0028*/ 	.dword	__unnamed_5
	.align		8
        /*0030*/ 	.dword	__unnamed_6
	.align		8
        /*0038*/ 	.dword	__unnamed_7
	.align		8
        /*0040*/ 	.dword	_ZN85_INTERNAL_fae86351_49_flash_fwd_hdim64_256_bf16_softcap_packgqa_sm90_cu_a6473388_33904cuda3std3__45__cpo5beginE
	.align		8
        /*0048*/ 	.dword	_ZN85_INTERNAL_fae86351_49_flash_fwd_hdim64_256_bf16_softcap_packgqa_sm90_cu_a6473388_33904cuda3std3__45__cpo3endE
	.align		8
        /*0050*/ 	.dword	_ZN85_INTERNAL_fae86351_49_flash_fwd_hdim64_256_bf16_softcap_packgqa_sm90_cu_a6473388_33904cuda3std3__45__cpo6cbeginE
	.align		8
        /*0058*/ 	.dword	_ZN85_INTERNAL_fae86351_49_flash_fwd_hdim64_256_bf16_softcap_packgqa_sm90_cu_a6473388_33904cuda3std3__45__cpo4cendE
	.align		8
        /*0060*/ 	.dword	_ZN85_INTERNAL_fae86351_49_flash_fwd_hdim64_256_bf16_softcap_packgqa_sm90_cu_a6473388_33904cuda3std3__487_GLOBAL__N__fae86351_49_flash_fwd_hdim64_256_bf16_softcap_packgqa_sm90_cu_a6473388_33906ignoreE
	.align		8
        /*0068*/ 	.dword	_ZN85_INTERNAL_fae86351_49_flash_fwd_hdim64_256_bf16_softcap_packgqa_sm90_cu_a6473388_33904cuda3std3__419piecewise_constructE
	.align		8
        /*0070*/ 	.dword	_ZN85_INTERNAL_fae86351_49_flash_fwd_hdim64_256_bf16_softcap_packgqa_sm90_cu_a6473388_33904cuda3std3__48in_placeE
	.align		8
        /*0078*/ 	.dword	_ZN85_INTERNAL_fae86351_49_flash_fwd_hdim64_256_bf16_softcap_packgqa_sm90_cu_a6473388_33904cuda3std6ranges3__45__cpo4swapE
	.align		8
        /*0080*/ 	.dword	_ZN85_INTERNAL_fae86351_49_flash_fwd_hdim64_256_bf16_softcap_packgqa_sm90_cu_a6473388_33904cuda3std6ranges3__45__cpo9iter_moveE
	.align		8
        /*0088*/ 	.dword	_ZN85_INTERNAL_fae86351_49_flash_fwd_hdim64_256_bf16_softcap_packgqa_sm90_cu_a6473388_33904cute7productE
	.align		8
        /*0090*/ 	.dword	_ZN85_INTERNAL_fae86351_49_flash_fwd_hdim64_256_bf16_softcap_packgqa_sm90_cu_a6473388_33904cute1_E
	.align		8
        /*0098*/ 	.dword	$str$20
	.align		8
        /*00a0*/ 	.dword	$str$21


//--------------------- .text._ZN7cutlass13device_kernelIN5flash11enable_sm90INS1_16FlashAttnFwdSm90INS1_25CollectiveMainloopFwdSm90ILi2EN4cute5tupleIJNS5_1CILi1EEES8_S8_EEENS6_IJNS7_ILi128EEENS7_ILi96EEENS7_ILi64EEEEEELi256ENS_10bfloat16_tEfNS_4arch4Sm90ELb0ELb0ELb1ELb0ELb0ELb0ELb0ELb1ELb0ELb1ELb0ELb0EEENS1_21CollectiveEpilogueFwdINS6_IJSA_NS7_ILi256EEESB_EEES9_SE_SG_Li256ELb0ELb1ELb0ELb0EEENS1_29StaticPersistentTileSchedulerILb0EEEEEEEEEvNT_6ParamsE --------------------------
	.section	.text._ZN7cutlass13device_kernelIN5flash11enable_sm90INS1_16FlashAttnFwdSm90INS1_25CollectiveMainloopFwdSm90ILi2EN4cute5tupleIJNS5_1CILi1EEES8_S8_EEENS6_IJNS7_ILi128EEENS7_ILi96EEENS7_ILi64EEEEEELi256ENS_10bfloat16_tEfNS_4arch4Sm90ELb0ELb0ELb1ELb0ELb0ELb0ELb0ELb1ELb0ELb1ELb0ELb0EEENS1_21CollectiveEpilogueFwdINS6_IJSA_NS7_ILi256EEESB_EEES9_SE_SG_Li256ELb0ELb1ELb0ELb0EEENS1_29StaticPersistentTileSchedulerILb0EEEEEEEEEvNT_6ParamsE,"ax",@progbits
	.align	128
.text._ZN7cutlass13device_kernelIN5flash11enable_sm90INS1_16FlashAttnFwdSm90INS1_25CollectiveMainloopFwdSm90ILi2EN4cute5tupleIJNS5_1CILi1EEES8_S8_EEENS6_IJNS7_ILi128EEENS7_ILi96EEENS7_ILi64EEEEEELi256ENS_10bfloat16_tEfNS_4arch4Sm90ELb0ELb0ELb1ELb0ELb0ELb0ELb0ELb1ELb0ELb1ELb0ELb0EEENS1_21CollectiveEpilogueFwdINS6_IJSA_NS7_ILi256EEESB_EEES9_SE_SG_Li256ELb0ELb1ELb0ELb0EEENS1_29StaticPersistentTileSchedulerILb0EEEEEEEEEvNT_6ParamsE:
        .type           _ZN7cutlass13device_kernelIN5flash11enable_sm90INS1_16FlashAttnFwdSm90INS1_25CollectiveMainloopFwdSm90ILi2EN4cute5tupleIJNS5_1CILi1EEES8_S8_EEENS6_IJNS7_ILi128EEENS7_ILi96EEENS7_ILi64EEEEEELi256ENS_10bfloat16_tEfNS_4arch4Sm90ELb0ELb0ELb1ELb0ELb0ELb0ELb0ELb1ELb0ELb1ELb0ELb0EEENS1_21CollectiveEpilogueFwdINS6_IJSA_NS7_ILi256EEESB_EEES9_SE_SG_Li256ELb0ELb1ELb0ELb0EEENS1_29StaticPersistentTileSchedulerILb0EEEEEEEEEvNT_6ParamsE,@function
        .size           _ZN7cutlass13device_kernelIN5flash11enable_sm90INS1_16FlashAttnFwdSm90INS1_25CollectiveMainloopFwdSm90ILi2EN4cute5tupleIJNS5_1CILi1EEES8_S8_EEENS6_IJNS7_ILi128EEENS7_ILi96EEENS7_ILi64EEEEEELi256ENS_10bfloat16_tEfNS_4arch4Sm90ELb0ELb0ELb1ELb0ELb0ELb0ELb0ELb1ELb0ELb1ELb0ELb0EEENS1_21CollectiveEpilogueFwdINS6_IJSA_NS7_ILi256EEESB_EEES9_SE_SG_Li256ELb0ELb1ELb0ELb0EEENS1_29StaticPersistentTileSchedulerILb0EEEEEEEEEvNT_6ParamsE,(.L_x_6030 - _ZN7cutlass13device_kernelIN5flash11enable_sm90INS1_16FlashAttnFwdSm90INS1_25CollectiveMainloopFwdSm90ILi2EN4cute5tupleIJNS5_1CILi1EEES8_S8_EEENS6_IJNS7_ILi128EEENS7_ILi96EEENS7_ILi64EEEEEELi256ENS_10bfloat16_tEfNS_4arch4Sm90ELb0ELb0ELb1ELb0ELb0ELb0ELb0ELb1ELb0ELb1ELb0ELb0EEENS1_21CollectiveEpilogueFwdINS6_IJSA_NS7_ILi256EEESB_EEES9_SE_SG_Li256ELb0ELb1ELb0ELb0EEENS1_29StaticPersistentTileSchedulerILb0EEEEEEEEEvNT_6ParamsE)
        .other          _ZN7cutlass13device_kernelIN5flash11enable_sm90INS1_16FlashAttnFwdSm90INS1_25CollectiveMainloopFwdSm90ILi2EN4cute5tupleIJNS5_1CILi1EEES8_S8_EEENS6_IJNS7_ILi128EEENS7_ILi96EEENS7_ILi64EEEEEELi256ENS_10bfloat16_tEfNS_4arch4Sm90ELb0ELb0ELb1ELb0ELb0ELb0ELb0ELb1ELb0ELb1ELb0ELb0EEENS1_21CollectiveEpilogueFwdINS6_IJSA_NS7_ILi256EEESB_EEES9_SE_SG_Li256ELb0ELb1ELb0ELb0EEENS1_29StaticPersistentTileSchedulerILb0EEEEEEEEEvNT_6ParamsE,@"STO_CUDA_ENTRY STV_DEFAULT"
_ZN7cutlass13device_kernelIN5flash11enable_sm90INS1_16FlashAttnFwdSm90INS1_25CollectiveMainloopFwdSm90ILi2EN4cute5tupleIJNS5_1CILi1EEES8_S8_EEENS6_IJNS7_ILi128EEENS7_ILi96EEENS7_ILi64EEEEEELi256ENS_10bfloat16_tEfNS_4arch4Sm90ELb0ELb0ELb1ELb0ELb0ELb0ELb0ELb1ELb0ELb1ELb0ELb0EEENS1_21CollectiveEpilogueFwdINS6_IJSA_NS7_ILi256EEESB_EEES9_SE_SG_Li256ELb0ELb1ELb0ELb0EEENS1_29StaticPersistentTileSchedulerILb0EEEEEEEEEvNT_6ParamsE:
[----:B------:R-:W0:Y:S02]  /*0000*/  LDC R1, c[0x0][0x28] ;  /* 0x00000a00ff017b82 */ /* 0x000e240000000800 */
[----:B0-----:R-:W-:Y:S01]  /*0010*/  VIADD R1, R1, 0xffffffc8 ;  /* 0xffffffc801017836 */ /* 0x001fe20000000000 */
[----:B------:R-:W0:Y:S01]  /*0020*/  S2R R0, SR_TID.X ;  /* 0x0000000000007919 */ /* 0x000e220000002100 */
[----:B------:R-:W-:Y:S01]  /*0030*/  ELECT P0, URZ, PT ;  /* 0x00000000003f782f */ /* 0x000fe20003800000 */
[----:B------:R-:W-:Y:S01]  /*0040*/  BSSY B0, `(.L_x_0) ;  /* 0x000000e000007945 */ /* 0x000fe20003800000 */
[--C-:B0-----:R-:W-:Y:S02]  /*0050*/  SHF.R.U32.HI R2, RZ, 0x5, R0.reuse ;  /* 0x00000005ff027819 */ /* 0x101fe40000011600 */
[----:B------:R-:W-:-:S03]  /*0060*/  SHF.R.U32.HI R4, RZ, 0x7, R0 ;  /* 0x00000007ff047819 */ /* 0x000fc60000011600 */
[----:B------:R-:W0:Y:S02]  /*0070*/  SHFL.IDX PT, R3, R2, RZ, 0x1f ;  /* 0x00001fff02037589 */ /* 0x000e2400000e0000 */
[----:B0-----:R-:W-:-:S13]  /*0080*/  ISETP.EQ.AND P0, PT, R3, RZ, P0 ;  /* 0x000000ff0300720c */ /* 0x001fda0000702270 */
[----:B------:R-:W-:Y:S05]  /*0090*/  @!P0 BRA `(.L_x_1) ;  /* 0x0000000000208947 */ /* 0x000fea0003800000 */
[----:B------:R-:W-:Y:S02]  /*00a0*/  ULDC.64 UR4, c[0x0][0x198] ;  /* 0x0000660000047ab9 */ /* 0x000fe40000000a00 */
[----:B------:R-:W-:Y:S02]  /*00b0*/  UIADD3 UR6, UP0, UR4, 0x370, URZ ;  /* 0x0000037004067890 */ /* 0x000fe4000ff1e03f */
[----:B------:R-:W-:Y:S02]  /*00c0*/  UIADD3 UR4, UP1, UR4, 0x470, URZ ;  /* 0x0000047004047890 */ /* 0x000fe4000ff3e03f */
[----:B------:R-:W-:Y:S02]  /*00d0*/  UIADD3.X UR7, URZ, UR5, URZ, UP0, !UPT ;  /* 0x000000053f077290 */ /* 0x000fe400087fe43f */
[----:B------:R-:W-:-:S07]  /*00e0*/  UIADD3.X UR5, URZ, UR5, URZ, UP1, !UPT ;  /* 0x000000053f057290 */ /* 0x000fce0008ffe43f */
[----:B------:R0:W-:Y:S02]  /*00f0*/  UTMACCTL.PF [UR6] ;  /* 0x00000000060079b9 */ /* 0x0001e40008040000 */
[----:B------:R0:W-:Y:S02]  /*0100*/  UTMACCTL.PF [UR4] ;  /* 0x00000000040079b9 */ /* 0x0001e40008040000 */
[----:B0-----:R-:W-:Y:S01]  /*0110*/  NOP ;  /* 0x0000000000007918 */ /* 0x001fe20000000000 */
.L_x_1:
[----:B------:R-:W-:Y:S05]  /*0120*/  BSYNC B0 ;  /* 0x0000000000007941 */ /* 0x000fea0003800000 */
.L_x_0:
[----:B------:R-:W-:Y:S01]  /*0130*/  VOTEU.ANY UP0, P0 ;  /* 0x00000000003f7886 */ /* 0x000fe20000000100 */
[----:B------:R-:W0:Y:S01]  /*0140*/  SHFL.IDX PT, R4, R4, RZ, 0x1f ;  /* 0x00001fff04047589 */ /* 0x000e2200000e0000 */
[----:B------:R-:W-:Y:S01]  /*0150*/  UMOV UR4, 0x80 ;  /* 0x0000008000047882 */ /* 0x000fe20000000000 */
[----:B------:R-:W-:Y:S01]  /*0160*/  UMOV UR7, 0x100 ;  /* 0x0000010000077882 */ /* 0x000fe20000000000 */
[----:B------:R-:W-:Y:S01]  /*0170*/  VOTEU.ANY UP1, P0 ;  /* 0x00000000003f7886 */ /* 0x000fe20000020100 */
[----:B------:R-:W1:Y:S01]  /*0180*/  @UP0 S2UR UR8, SR_CgaCtaId ;  /* 0x00000000000809c3 */ /* 0x000e620000008800 */
[----:B------:R-:W2:Y:S01]  /*0190*/  SHFL.IDX PT, R3, R2, RZ, 0x1f ;  /* 0x00001fff02037589 */ /* 0x000ea200000e0000 */
[----:B------:R-:W-:Y:S01]  /*01a0*/  @UP0 UMOV UR6, 0x400 ;  /* 0x0000040000060882 */ /* 0x000fe20000000000 */
[----:B------:R-:W-:-:S04]  /*01b0*/  @UP0 UIADD3 UR4, -UR4, 0x100000, URZ ;  /* 0x0010000004040890 */ /* 0x000fc8000fffe13f */
[----:B------:R-:W-:Y:S02]  /*01c0*/  @UP0 USHF.L.U32 UR5, UR4, 0xb, URZ ;  /* 0x0000000b04050899 */ /* 0x000fe4000800063f */
[----:B------:R-:W-:Y:S01]  /*01d0*/  @UP0 USHF.L.U32 UR4, UR4, 0x1, URZ ;  /* 0x0000000104040899 */ /* 0x000fe2000800063f */
[----:B------:R-:W-:Y:S01]  /*01e0*/  VOTEU.ANY UP2, P0 ;  /* 0x00000000003f7886 */ /* 0x000fe20000040100 */
[----:B0-----:R-:W-:Y:S01]  /*01f0*/  R2UR UR9, R4 ;  /* 0x00000000040972ca */ /* 0x001fe200000e0000 */
[----:B-1----:R-:W-:Y:S01]  /*0200*/  @UP0 ULEA UR8, UR8, UR6, 0x18 ;  /* 0x0000000608080291 */ /* 0x002fe2000f8ec03f */
[----:B--2---:R-:W-:Y:S01]  /*0210*/  ISETP.NE.AND P1, PT, R3, RZ, PT ;  /* 0x000000ff0300720c */ /* 0x004fe20003f25270 */
[----:B------:R-:W-:-:S04]  /*0220*/  @UP0 UIADD3 UR6, -UR7, 0x100000, URZ ;  /* 0x0010000007060890 */ /* 0x000fc8000fffe13f */
[----:B------:R-:W-:Y:S02]  /*0230*/  @UP0 USHF.L.U32 UR7, UR6, 0xb, URZ ;  /* 0x0000000b06070899 */ /* 0x000fe4000800063f */
[----:B------:R-:W-:-:S04]  /*0240*/  @UP0 USHF.L.U32 UR6, UR6, 0x1, URZ ;  /* 0x0000000106060899 */ /* 0x000fc8000800063f */
[----:B------:R-:W-:Y:S01]  /*0250*/  UISETP.NE.AND UP0, UPT, UR9, URZ, UPT ;  /* 0x0000003f0900728c */ /* 0x000fe2000bf05270 */
[----:B------:R-:W0:Y:S02]  /*0260*/  FENCE.VIEW.ASYNC.S ;  /* 0x00000000000073c6 */ /* 0x000e240000000000 */
[----:B0-----:R0:W1:Y:S05]  /*0270*/  @UP1 SYNCS.EXCH.64 URZ, [UR8+0x22800], UR4 ;  /* 0x02280004083f15b2 */ /* 0x00106a0008000100 */
[----:B------:R0:W2:Y:S01]  /*0280*/  @UP2 SYNCS.EXCH.64 URZ, [UR8+0x22820], UR6 ;  /* 0x02282006083f25b2 */ /* 0x0000a20008000100 */
[----:B------:R-:W-:Y:S05]  /*0290*/  @P1 BRA `(.L_x_2) ;  /* 0x0000000000481947 */ /* 0x000fea0003800000 */
[----:B0-----:R-:W0:Y:S01]  /*02a0*/  S2UR UR5, SR_CgaCtaId ;  /* 0x00000000000579c3 */ /* 0x001e220000008800 */
[----:B------:R-:W-:Y:S01]  /*02b0*/  UMOV UR4, 0x400 ;  /* 0x0000040000047882 */ /* 0x000fe20000000000 */
[----:B------:R-:W-:Y:S01]  /*02c0*/  UMOV UR6, 0x1 ;  /* 0x0000000100067882 */ /* 0x000fe20000000000 */
[----:B------:R-:W-:Y:S01]  /*02d0*/  UMOV UR7, 0x2 ;  /* 0x0000000200077882 */ /* 0x000fe20000000000 */
[----:B------:R-:W-:Y:S01]  /*02e0*/  ELECT P0, URZ, PT ;  /* 0x00000000003f782f */ /* 0x000fe20003800000 */
[----:B0-----:R-:W-:Y:S02]  /*02f0*/  ULEA UR8, UR5, UR4, 0x18 ;  /* 0x0000000405087291 */ /* 0x001fe4000f8ec03f */
[----:B------:R-:W-:-:S04]  /*0300*/  UIADD3 UR4, -UR6, 0x100000, URZ ;  /* 0x0010000006047890 */ /* 0x000fc8000fffe13f */
[----:B------:R-:W-:Y:S02]  /*0310*/  USHF.L.U32 UR5, UR4, 0xb, URZ ;  /* 0x0000000b04057899 */ /* 0x000fe4000800063f */
[----:B------:R-:W-:Y:S02]  /*0320*/  USHF.L.U32 UR4, UR4, 0x1, URZ ;  /* 0x0000000104047899 */ /* 0x000fe4000800063f */
[----:B------:R-:W-:-:S04]  /*0330*/  UIADD3 UR6, -UR7, 0x100000, URZ ;  /* 0x0010000007067890 */ /* 0x000fc8000fffe13f */
[----:B------:R-:W-:Y:S02]  /*0340*/  USHF.L.U32 UR7, UR6, 0xb, URZ ;  /* 0x0000000b06077899 */ /* 0x000fe4000800063f */
[----:B------:R-:W-:Y:S01]  /*0350*/  USHF.L.U32 UR6, UR6, 0x1, URZ ;  /* 0x0000000106067899 */ /* 0x000fe2000800063f */
[----:B------:R-:W0:Y:S03]  /*0360*/  FENCE.VIEW.ASYNC.S ;  /* 0x00000000000073c6 */ /* 0x000e260000000000 */
[----:B0-----:R3:W4:Y:S08]  /*0370*/  SYNCS.EXCH.64 URZ, [UR8+0x22830], UR4 ;  /* 0x02283004083f75b2 */ /* 0x0017300008000100 */
[----:B------:R3:W0:Y:S01]  /*0380*/  SYNCS.EXCH.64 URZ, [UR8+0x22840], UR6 ;  /* 0x02284006083f75b2 */ /* 0x0006220008000100 */
[----:B------:R3:W0:Y:S01]  /*0390*/  SYNCS.EXCH.64 URZ, [UR8+0x22838], UR4 ;  /* 0x02283804083f75b2 */ /* 0x0006220008000100 */
[----:B------:R3:W0:Y:S02]  /*03a0*/  SYNCS.EXCH.64 URZ, [UR8+0x22848], UR6 ;  /* 0x02284806083f75b2 */ /* 0x0006240008000100 */
[----:B---3--:R-:W-:Y:S01]  /*03b0*/  NOP ;  /* 0x0000000000007918 */ /* 0x008fe20000000000 */
.L_x_2:
[----:B------:R-:W3:Y:S01]  /*03c0*/  SHFL.IDX PT, R3, R2, RZ, 0x1f ;  /* 0x00001fff02037589 */ /* 0x000ee200000e0000 */
[----:B------:R-:W-:Y:S01]  /*03d0*/  NOP ;  /* 0x0000000000007918 */ /* 0x000fe20000000000 */
[----:B---3--:R-:W-:-:S13]  /*03e0*/  ISETP.NE.AND P0, PT, R3, RZ, PT ;  /* 0x000000ff0300720c */ /* 0x008fda0003f05270 */
        /* <DEDUP_REMOVED lines=14> */
[----:B0-----:R3:W0:Y:S08]  /*04d0*/  SYNCS.EXCH.64 URZ, [UR8+0x22850], UR4 ;  /* 0x02285004083f75b2 */ /* 0x0016300008000100 */
[----:B------:R3:W0:Y:S01]  /*04e0*/  SYNCS.EXCH.64 URZ, [UR8+0x22860], UR6 ;  /* 0x02286006083f75b2 */ /* 0x0006220008000100 */
[----:B------:R3:W0:Y:S01]  /*04f0*/  SYNCS.EXCH.64 URZ, [UR8+0x22858], UR4 ;  /* 0x02285804083f75b2 */ /* 0x0006220008000100 */
[----:B------:R3:W0:Y:S02]  /*0500*/  SYNCS.EXCH.64 URZ, [UR8+0x22868], UR6 ;  /* 0x02286806083f75b2 */ /* 0x0006240008000100 */
[----:B---3--:R-:W-:Y:S01]  /*0510*/  NOP ;  /* 0x0000000000007918 */ /* 0x008fe20000000000 */
.L_x_3:
[----:B------:R-:W3:Y:S01]  /*0520*/  SHFL.IDX PT, R3, R2, RZ, 0x1f ;  /* 0x00001fff02037589 */ /* 0x000ee200000e0000 */
[----:B------:R-:W-:Y:S01]  /*0530*/  NOP ;  /* 0x0000000000007918 */ /* 0x000fe20000000000 */
[----:B---3--:R-:W-:-:S13]  /*0540*/  ISETP.NE.AND P0, PT, R3, RZ, PT ;  /* 0x000000ff0300720c */ /* 0x008fda0003f05270 */
[----:B------:R-:W-:Y:S05]  /*0550*/  @P0 BRA `(.L_x_4) ;  /* 0x0000000000380947 */ /* 0x000fea0003800000 */
[----:B0-----:R-:W0:Y:S01]  /*0560*/  S2UR UR5, SR_CgaCtaId ;  /* 0x00000000000579c3 */ /* 0x001e220000008800 */
[----:B------:R-:W-:Y:S01]  /*0570*/  UMOV UR4, 0x400 ;  /* 0x0000040000047882 */ /* 0x000fe20000000000 */
[----:B------:R-:W-:Y:S01]  /*0580*/  UMOV UR7, 0x1 ;  /* 0x0000000100077882 */ /* 0x000fe20000000000 */
[----:B------:R-:W-:Y:S01]  /*0590*/  ELECT P0, URZ, PT ;  /* 0x00000000003f782f */ /* 0x000fe20003800000 */
[----:B0-----:R-:W-:Y:S02]  /*05a0*/  ULEA UR6, UR5, UR4, 0x18 ;  /* 0x0000000405067291 */ /* 0x001fe4000f8ec03f */
[----:B------:R-:W-:-:S04]  /*05b0*/  UIADD3 UR4, -UR7, 0x100000, URZ ;  /* 0x0010000007047890 */ /* 0x000fc8000fffe13f */
[----:B------:R-:W-:Y:S02]  /*05c0*/  USHF.L.U32 UR5, UR4, 0xb, URZ ;  /* 0x0000000b04057899 */ /* 0x000fe4000800063f */
[----:B------:R-:W-:Y:S01]  /*05d0*/  USHF.L.U32 UR4, UR4, 0x1, URZ ;  /* 0x0000000104047899 */ /* 0x000fe2000800063f */
[----:B------:R-:W0:Y:S11]  /*05e0*/  FENCE.VIEW.ASYNC.S ;  /* 0x00000000000073c6 */ /* 0x000e360000000000 */
[----:B0-----:R3:W0:Y:S01]  /*05f0*/  SYNCS.EXCH.64 URZ, [UR6+0x22870], UR4 ;  /* 0x02287004063f75b2 */ /* 0x0016220008000100 */
[----:B------:R3:W0:Y:S01]  /*0600*/  SYNCS.EXCH.64 URZ, [UR6+0x22880], UR4 ;  /* 0x02288004063f75b2 */ /* 0x0006220008000100 */
[----:B------:R3:W0:Y:S01]  /*0610*/  SYNCS.EXCH.64 URZ, [UR6+0x22878], UR4 ;  /* 0x02287804063f75b2 */ /* 0x0006220008000100 */
[----:B------:R3:W0:Y:S02]  /*0620*/  SYNCS.EXCH.64 URZ, [UR6+0x22888], UR4 ;  /* 0x02288804063f75b2 */ /* 0x0006240008000100 */
[----:B---3--:R-:W-:Y:S01]  /*0630*/  NOP ;  /* 0x0000000000007918 */ /* 0x008fe20000000000 */
.L_x_4:
        /* <DEDUP_REMOVED lines=22> */
.L_x_5:
        /* <DEDUP_REMOVED lines=22> */
.L_x_6:
[----:B------:R-:W-:Y:S01]  /*0900*/  PLOP3.LUT P0, PT, PT, PT, UP0, 0x80, 0x0 ;  /* 0x000000000000781c */ /* 0x000fe20003f0f008 */
[----:B------:R-:W-:Y:S01]  /*0910*/  UMOV UR37, 0x1 ;  /* 0x0000000100257882 */ /* 0x000fe20000000000 */
[----:B------:R-:W-:Y:S01]  /*0920*/  NOP ;  /* 0x0000000000007918 */ /* 0x000fe20000000000 */
[----:B------:R-:W-:Y:S01]  /*0930*/  USEL UR37, UR37, 0x2, !UP0 ;  /* 0x0000000225257887 */ /* 0x000fe2000c000000 */
[----:B------:R-:W-:Y:S01]  /*0940*/  ULDC.64 UR42, c[0x0][0x208] ;  /* 0x00008200002a7ab9 */ /* 0x000fe20000000a00 */
[----:B012-4-:R-:W-:Y:S08]  /*0950*/  BAR.SYNC.DEFER_BLOCKING 0x0 ;  /* 0x0000000000007b1d */ /* 0x017ff00000010000 */
[----:B------:R-:W-:Y:S05]  /*0960*/  @!P0 BRA `(.L_x_7) ;  /* 0x0000007000fc8947 */ /* 0x000fea0003800000 */
.L_x_8:
[----:B------:R-:W-:-:S08]  /*0970*/  NOP ;  /* 0x0000000000007918 */ /* 0x000fd00000000000 */
[----:B------:R-:W0:Y:S02]  /*0980*/  USETMAXREG.TRY_ALLOC.CTAPOOL UP0, 0xf0 ;  /* 0x000000f0000079c8 */ /* 0x000e240008000600 */
[----:B0-----:R-:W-:-:S13]  /*0990*/  PLOP3.LUT P0, PT, PT, PT, UP0, 0x80, 0x0 ;  /* 0x000000000000781c */ /* 0x001fda0003f0f008 */
[----:B------:R-:W-:Y:S05]  /*09a0*/  @!P0 BRA `(.L_x_8) ;  /* 0xfffffffc00f08947 */ /* 0x000fea000383ffff */
[----:B------:R-:W-:Y:S01]  /*09b0*/  SHF.R.U32.HI R2, RZ, 0x7, R0 ;  /* 0x00000007ff027819 */ /* 0x000fe20000011600 */
[----:B------:R-:W0:Y:S08]  /*09c0*/  S2UR UR39, SR_CTAID.X ;  /* 0x00000000002779c3 */ /* 0x000e300000002500 */
[----:B------:R-:W-:Y:S06]  /*09d0*/  BAR.ARV 0x8, 0x180 ;  /* 0x0206000000007b1d */ /* 0x000fec0000002000 */
[----:B------:R-:W-:-:S02]  /*09e0*/  ISETP.NE.AND P0, PT, R2, 0x1, PT ;  /* 0x000000010200780c */ /* 0x000fc40003f05270 */
[----:B------:R-:W0:Y:S11]  /*09f0*/  LDC R2, c[0x0][0xc34] ;  /* 0x00030d00ff027b82 */ /* 0x000e360000000800 */
[----:B------:R-:W-:Y:S06]  /*0a00*/  @!P0 BAR.ARV 0x9, 0x100 ;  /* 0x0244000000008b1d */ /* 0x000fec0000002000 */
[----:B0-----:R-:W-:-:S13]  /*0a10*/  ISETP.LE.AND P0, PT, R2, UR39, PT ;  /* 0x0000002702007c0c */ /* 0x001fda000bf03270 */
[----:B------:R-:W-:Y:S05]  /*0a20*/  @P0 EXIT ;  /* 0x000000000000094d */ /* 0x000fea0003800000 */
[----:B------:R-:W-:Y:S01]  /*0a30*/  VIADD R0, R0, 0xffffff80 ;  /* 0xffffff8000007836 */ /* 0x000fe20000000000 */
[----:B------:R-:W-:Y:S01]  /*0a40*/  ULOP3.LUT UR48, UR37, 0x1, URZ, 0xfc, !UPT ;  /* 0x0000000125307892 */ /* 0x000fe2000f8efc3f */
[----:B------:R-:W-:Y:S01]  /*0a50*/  UMOV UR47, URZ ;  /* 0x0000003f002f7c82 */ /* 0x000fe20008000000 */
[----:B------:R-:W-:Y:S02]  /*0a60*/  UMOV UR38, URZ ;  /* 0x0000003f00267c82 */ /* 0x000fe40008000000 */
[----:B------:R-:W-:Y:S01]  /*0a70*/  SHF.R.S32.HI R3, RZ, 0x1f, R0 ;  /* 0x0000001fff037819 */ /* 0x000fe20000011400 */
[----:B------:R-:W-:-:S03]  /*0a80*/  UMOV UR36, URZ ;  /* 0x0000003f00247c82 */ /* 0x000fc60008000000 */
[CC--:B------:R-:W-:Y:S02]  /*0a90*/  LEA.HI R2, R3.reuse, R0.reuse, RZ, 0x7 ;  /* 0x0000000003027211 */ /* 0x0c0fe400078f38ff */
[CC--:B------:R-:W-:Y:S02]  /*0aa0*/  LEA.HI R4, R3.reuse, R0.reuse, RZ, 0x4 ;  /* 0x0000000003047211 */ /* 0x0c0fe400078f20ff */
[----:B------:R-:W-:Y:S02]  /*0ab0*/  LOP3.LUT R205, R2, 0xffffff80, RZ, 0xc0, !PT ;  /* 0xffffff8002cd7812 */ /* 0x000fe400078ec0ff */
[CC--:B------:R-:W-:Y:S02]  /*0ac0*/  LEA.HI R5, R3.reuse, R0.reuse, RZ, 0x5 ;  /* 0x0000000003057211 */ /* 0x0c0fe400078f28ff */
[----:B------:R-:W-:Y:S01]  /*0ad0*/  SHF.R.S32.HI R7, RZ, 0x4, R4 ;  /* 0x00000004ff077819 */ /* 0x000fe20000011404 */
[----:B------:R-:W-:Y:S01]  /*0ae0*/  IMAD.IADD R205, R0, 0x1, -R205 ;  /* 0x0000000100cd7824 */ /* 0x000fe200078e0acd */
[----:B------:R-:W-:Y:S01]  /*0af0*/  LEA.HI R12, R3, R0, RZ, 0x2 ;  /* 0x00000000030c7211 */ /* 0x000fe200078f10ff */
[----:B------:R-:W-:Y:S01]  /*0b00*/  IMAD.SHL.U32 R6, R5, 0x20, RZ ;  /* 0x0000002005067824 */ /* 0x000fe200078e00ff */
[----:B------:R-:W-:-:S02]  /*0b10*/  LOP3.LUT R5, R4, 0x3fffff0, RZ, 0xc0, !PT ;  /* 0x03fffff004057812 */ /* 0x000fc400078ec0ff */
[----:B------:R-:W-:Y:S02]  /*0b20*/  SHF.R.S32.HI R8, RZ, 0x1f, R205 ;  /* 0x0000001fff087819 */ /* 0x000fe400000114cd */
[----:B------:R-:W-:Y:S01]  /*0b30*/  LEA.HI R4, R4, R7, RZ, 0x1 ;  /* 0x0000000704047211 */ /* 0x000fe200078f08ff */
[----:B------:R-:W-:Y:S01]  /*0b40*/  IMAD.IADD R5, R0, 0x1, -R5 ;  /* 0x0000000100057824 */ /* 0x000fe200078e0a05 */
[----:B------:R-:W-:Y:S02]  /*0b50*/  LEA.HI R9, R8, R205, RZ, 0x2 ;  /* 0x000000cd08097211 */ /* 0x000fe400078f10ff */
[----:B------:R-:W-:Y:S02]  /*0b60*/  LOP3.LUT R4, R4, 0x1ffffffe, RZ, 0xc0, !PT ;  /* 0x1ffffffe04047812 */ /* 0x000fe400078ec0ff */
[--C-:B------:R-:W-:Y:S02]  /*0b70*/  SHF.R.S32.HI R10, RZ, 0x2, R9.reuse ;  /* 0x00000002ff0a7819 */ /* 0x100fe40000011409 */
[----:B------:R-:W-:Y:S01]  /*0b80*/  SHF.R.S32.HI R11, RZ, 0x1f, R9 ;  /* 0x0000001fff0b7819 */ /* 0x000fe20000011409 */
[----:B------:R-:W-:Y:S01]  /*0b90*/  IMAD.IADD R4, R7, 0x1, -R4 ;  /* 0x0000000107047824 */ /* 0x000fe200078e0a04 */
[----:B------:R-:W-:-:S02]  /*0ba0*/  SHF.R.S32.HI R207, RZ, 0x7, R2 ;  /* 0x00000007ffcf7819 */ /* 0x000fc40000011402 */
[----:B------:R-:W-:Y:S02]  /*0bb0*/  LEA.HI R11, R11, R10, RZ, 0x3 ;  /* 0x0000000a0b0b7211 */ /* 0x000fe400078f18ff */
[----:B------:R-:W-:Y:S02]  /*0bc0*/  LOP3.LUT R7, R12, 0xfffffffc, RZ, 0xc0, !PT ;  /* 0xfffffffc0c077812 */ /* 0x000fe400078ec0ff */
[----:B------:R-:W-:Y:S02]  /*0bd0*/  LOP3.LUT R11, R11, 0xfffffff8, RZ, 0xc0, !PT ;  /* 0xfffffff80b0b7812 */ /* 0x000fe400078ec0ff */
[----:B------:R-:W-:Y:S01]  /*0be0*/  LEA.HI R8, R8, R205, RZ, 0x5 ;  /* 0x000000cd08087211 */ /* 0x000fe200078f28ff */
[----:B------:R-:W-:Y:S01]  /*0bf0*/  IMAD.IADD R7, R0, 0x1, -R7 ;  /* 0x0000000100077824 */ /* 0x000fe200078e0a07 */
[----:B------:R-:W-:Y:S01]  /*0c00*/  LEA.HI R2, R2, R207, RZ, 0x1 ;  /* 0x000000cf02027211 */ /* 0x000fe200078f08ff */
[----:B------:R-:W-:Y:S01]  /*0c10*/  IMAD.IADD R11, R10, 0x1, -R11 ;  /* 0x000000010a0b7824 */ /* 0x000fe200078e0a0b */
[----:B------:R-:W-:-:S02]  /*0c20*/  LEA.HI R22, R3, R0, RZ, 0x3 ;  /* 0x0000000003167211 */ /* 0x000fc400078f18ff */
[----:B------:R-:W-:Y:S02]  /*0c30*/  SHF.R.S32.HI R8, RZ, 0x5, R8 ;  /* 0x00000005ff087819 */ /* 0x000fe40000011408 */
[----:B------:R-:W-:Y:S02]  /*0c40*/  LOP3.LUT R2, R2, 0x3fffffe, RZ, 0xc0, !PT ;  /* 0x03fffffe02027812 */ /* 0x000fe400078ec0ff */
[----:B------:R-:W-:Y:S01]  /*0c50*/  LOP3.LUT R19, R22, 0xfffffff8, RZ, 0xc0, !PT ;  /* 0xfffffff816137812 */ /* 0x000fe200078ec0ff */
[----:B------:R-:W-:Y:S01]  /*0c60*/  IMAD R11, R8, 0x10, R11 ;  /* 0x00000010080b7824 */ /* 0x000fe200078e020b */
[----:B------:R-:W-:Y:S01]  /*0c70*/  LOP3.LUT R6, R6, 0xfffffc00, RZ, 0xc0, !PT ;  /* 0xfffffc0006067812 */ /* 0x000fe200078ec0ff */
[----:B------:R-:W-:Y:S01]  /*0c80*/  IMAD.IADD R2, R207, 0x1, -R2 ;  /* 0x00000001cf027824 */ /* 0x000fe200078e0a02 */
[----:B------:R-:W-:Y:S01]  /*0c90*/  LEA.HI R3, R7, R7, RZ, 0x1 ;  /* 0x0000000707037211 */ /* 0x000fe200078f08ff */
[----:B------:R-:W-:Y:S01]  /*0ca0*/  IMAD.IADD R19, R0, 0x1, -R19 ;  /* 0x0000000100137824 */ /* 0x000fe200078e0a13 */
[----:B------:R-:W-:Y:S01]  /*0cb0*/  LOP3.LUT R0, R9, 0x7ffffffc, RZ, 0xc0, !PT ;  /* 0x7ffffffc09007812 */ /* 0x000fe200078ec0ff */
[----:B------:R-:W-:Y:S01]  /*0cc0*/  IMAD R5, R5, 0x40, R6 ;  /* 0x0000004005057824 */ /* 0x000fe200078e0206 */
[----:B------:R-:W-:Y:S01]  /*0cd0*/  LOP3.LUT R6, R3, 0x1ffffffe, RZ, 0xc0, !PT ;  /* 0x1ffffffe03067812 */ /* 0x000fe200078ec0ff */
[----:B------:R-:W-:Y:S01]  /*0ce0*/  IMAD R208, R2, 0x40, R11 ;  /* 0x0000004002d07824 */ /* 0x000fe200078e020b */
[----:B------:R-:W-:Y:S01]  /*0cf0*/  SHF.R.S32.HI R22, RZ, 0x3, R22 ;  /* 0x00000003ff167819 */ /* 0x000fe20000011416 */
[----:B------:R-:W-:-:S02]  /*0d00*/  IMAD.SHL.U32 R2, R19, 0x8, RZ ;  /* 0x0000000813027824 */ /* 0x000fc400078e00ff */
[----:B------:R-:W-:Y:S02]  /*0d10*/  IMAD.IADD R7, R7, 0x1, -R6 ;  /* 0x0000000107077824 */ /* 0x000fe400078e0a06 */
[C---:B------:R-:W-:Y:S02]  /*0d20*/  VIADD R18, R2.reuse, 0x40 ;  /* 0x0000004002127836 */ /* 0x040fe40000000000 */
[C---:B------:R-:W-:Y:S02]  /*0d30*/  VIADD R17, R2.reuse, 0x80 ;  /* 0x0000008002117836 */ /* 0x040fe40000000000 */
[----:B------:R-:W-:Y:S01]  /*0d40*/  VIADD R16, R2, 0xc0 ;  /* 0x000000c002107836 */ /* 0x000fe20000000000 */
[----:B------:R-:W-:Y:S01]  /*0d50*/  SHF.R.S32.HI R214, RZ, 0x1f, R18 ;  /* 0x0000001fffd67819 */ /* 0x000fe20000011412 */
[----:B------:R-:W-:Y:S01]  /*0d60*/  IMAD R211, R4, 0x8, R5 ;  /* 0x0000000804d37824 */ /* 0x000fe200078e0205 */
[----:B------:R-:W-:Y:S01]  /*0d70*/  SHF.R.S32.HI R213, RZ, 0x1f, R17 ;  /* 0x0000001fffd57819 */ /* 0x000fe20000011411 */
[----:B------:R-:W-:Y:S01]  /*0d80*/  IMAD.IADD R209, R205, 0x1, -R0 ;  /* 0x00000001cdd17824 */ /* 0x000fe200078e0a00 */
[----:B------:R-:W-:Y:S01]  /*0d90*/  SHF.R.S32.HI R212, RZ, 0x1f, R16 ;  /* 0x0000001fffd47819 */ /* 0x000fe20000011410 */
[----:B------:R-:W-:-:S07]  /*0da0*/  IMAD R210, R7, 0x8, R208 ;  /* 0x0000000807d27824 */ /* 0x000fce00078e02d0 */
.L_x_37:
[----:B0-----:R-:W0:Y:S01]  /*0db0*/  SHFL.IDX PT, R0, R207, RZ, 0x1f ;  /* 0x00001fffcf007589 */ /* 0x001e2200000e0000 */
[----:B-1----:R-:W1:Y:S01]  /*0dc0*/  S2UR UR4, SR_CgaCtaId ;  /* 0x00000000000479c3 */ /* 0x002e620000008800 */
[----:B------:R-:W-:Y:S01]  /*0dd0*/  ULDC.64 UR6, c[0x0][0x418] ;  /* 0x0001060000067ab9 */ /* 0x000fe20000000a00 */
[----:B------:R-:W-:Y:S01]  /*0de0*/  ULDC UR5, c[0x0][0xc38] ;  /* 0x00030e0000057ab9 */ /* 0x000fe20000000800 */
[----:B------:R-:W-:Y:S02]  /*0df0*/  UISETP.NE.U32.AND UP0, UPT, UR6, URZ, UPT ;  /* 0x0000003f0600728c */ /* 0x000fe4000bf05070 */
[----:B------:R-:W-:Y:S01]  /*0e00*/  UISETP.NE.AND UP1, UPT, UR5, 0x1, UPT ;  /* 0x000000010500788c */ /* 0x000fe2000bf25270 */
[----:B------:R-:W-:Y:S02]  /*0e10*/  UMOV UR45, 0x400 ;  /* 0x00000400002d7882 */ /* 0x000fe40000000000 */
[----:B------:R-:W-:Y:S01]  /*0e20*/  ULDC UR5, c[0x0][0xc44] ;  /* 0x0003110000057ab9 */ /* 0x000fe20000000800 */
[----:B------:R-:W-:-:S02]  /*0e30*/  UISETP.NE.AND.EX UP0, UPT, UR7, URZ, UPT, UP0 ;  /* 0x0000003f0700728c */ /* 0x000fc4000bf05300 */
[----:B------:R-:W-:Y:S01]  /*0e40*/  UISETP.NE.AND UP2, UPT, UR5, 0x1, UPT ;  /* 0x000000010500788c */ /* 0x000fe2000bf45270 */
[----:B------:R-:W-:Y:S01]  /*0e50*/  ULDC UR44, c[0x0][0x424] ;  /* 0x00010900002c7ab9 */ /* 0x000fe20000000800 */
[----:B------:R-:W-:Y:S01]  /*0e60*/  ULDC UR10, c[0x0][0x2f0] ;  /* 0x0000bc00000a7ab9 */ /* 0x000fe20000000800 */
[----:B------:R-:W-:Y:S02]  /*0e70*/  USEL UR44, UR44, 0x1, UP0 ;  /* 0x000000012c2c7887 */ /* 0x000fe40008000000 */
[----:B------:R-:W-:Y:S01]  /*0e80*/  @UP1 ULDC UR12, c[0x0][0xc40] ;  /* 0x00031000000c1ab9 */ /* 0x000fe20000000800 */
[----:B------:R-:W-:Y:S01]  /*0e90*/  UMOV UR46, UR39 ;  /* 0x00000027002e7c82 */ /* 0x000fe20008000000 */
[----:B------:R-:W-:-:S04]  /*0ea0*/  UIMAD UR44, UR44, UR10, URZ ;  /* 0x0000000a2c2c72a4 */ /* 0x000fc8000f8e023f */
[----:B------:R-:W-:Y:S01]  /*0eb0*/  @UP2 ULDC.64 UR8, c[0x0][0xc48] ;  /* 0x0003120000082ab9 */ /* 0x000fe20000000a00 */
[----:B0-----:R-:W-:Y:S01]  /*0ec0*/  R2UR UR6, R0 ;  /* 0x00000000000672ca */ /* 0x001fe200000e0000 */
[----:B-1----:R-:W-:-:S03]  /*0ed0*/  ULEA UR45, UR4, UR45, 0x18 ;  /* 0x0000002d042d7291 */ /* 0x002fc6000f8ec03f */
[----:B------:R-:W-:Y:S01]  /*0ee0*/  @UP1 ULDC UR4, c[0x0][0xc3c] ;  /* 0x00030f0000041ab9 */ /* 0x000fe20000000800 */
[----:B------:R-:W-:Y:S02]  /*0ef0*/  UIADD3 UR11, UR45, 0x18400, URZ ;  /* 0x000184002d0b7890 */ /* 0x000fe4000fffe03f */
[----:B------:R-:W-:Y:S02]  /*0f00*/  UIMAD.WIDE.U32 UR4, UR39, UR4, URZ ;  /* 0x00000004270472a5 */ /* 0x000fe4000f8e003f */
[----:B------:R-:W-:Y:S02]  /*0f10*/  ULOP3.LUT UP0, URZ, UR11, 0x1bf, URZ, 0xc0, !UPT ;  /* 0x000001bf0b3f7892 */ /* 0x000fe4000f80c03f */
[----:B------:R-:W-:Y:S02]  /*0f20*/  @UP1 USHF.R.U32.HI UR46, URZ, UR12, UR5 ;  /* 0x0000000c3f2e1299 */ /* 0x000fe40008011605 */
[----:B------:R-:W-:Y:S02]  /*0f30*/  ULEA.HI UR7, UR6, UR6, URZ, 0x1 ;  /* 0x0000000606077291 */ /* 0x000fe4000f8f083f */
[----:B------:R-:W-:Y:S01]  /*0f40*/  PLOP3.LUT P0, PT, PT, PT, UP0, 0x80, 0x0 ;  /* 0x000000000000781c */ /* 0x000fe20003f0f008 */
[----:B------:R-:W-:-:S02]  /*0f50*/  UIMAD.WIDE.U32 UR4, UR46, UR8, URZ ;  /* 0x000000082e0472a5 */ /* 0x000fc4000f8e003f */
[----:B------:R-:W-:Y:S01]  /*0f60*/  ULOP3.LUT UR7, UR7, 0x1e, URZ, 0xc0, !UPT ;  /* 0x0000001e07077892 */ /* 0x000fe2000f8ec03f */
[----:B------:R-:W-:Y:S01]  /*0f70*/  UMOV UR41, UR46 ;  /* 0x0000002e00297c82 */ /* 0x000fe20008000000 */
[----:B------:R-:W-:Y:S02]  /*0f80*/  @UP2 USHF.R.U32.HI UR41, URZ, UR9, UR5 ;  /* 0x000000093f292299 */ /* 0x000fe40008011605 */
[----:B------:R-:W-:Y:S02]  /*0f90*/  UIADD3 UR7, UR6, -UR7, URZ ;  /* 0x8000000706077290 */ /* 0x000fe4000fffe03f */
[----:B------:R-:W-:Y:S02]  /*0fa0*/  UIADD3 UR6, UR44, 0x5f, URZ ;  /* 0x0000005f2c067890 */ /* 0x000fe4000fffe03f */
[----:B------:R-:W-:Y:S02]  /*0fb0*/  ULEA UR8, UR7, UR11, 0xd ;  /* 0x0000000b07087291 */ /* 0x000fe4000f8e683f */
[----:B------:R-:W-:-:S02]  /*0fc0*/  UIMAD.WIDE UR6, UR6, 0x2aaaaaab, URZ ;  /* 0x2aaaaaab060678a5 */ /* 0x000fc4000f8e023f */
[----:B------:R-:W-:Y:S02]  /*0fd0*/  USHF.R.U32.HI UR8, URZ, 0x4, UR8 ;  /* 0x000000043f087899 */ /* 0x000fe40008011608 */
[----:B------:R-:W-:Y:S02]  /*0fe0*/  USHF.R.U32.HI UR40, URZ, 0x1f, UR7 ;  /* 0x0000001f3f287899 */ /* 0x000fe40008011607 */
[----:B------:R-:W-:Y:S02]  /*0ff0*/  ULOP3.LUT UR49, UR8, 0x3fff, URZ, 0xc0, !UPT ;  /* 0x00003fff08317892 */ /* 0x000fe4000f8ec03f */
[----:B------:R-:W-:Y:S01]  /*1000*/  ULEA.HI.SX32 UR40, UR7, UR40, 0x1c ;  /* 0x0000002807287291 */ /* 0x000fe2000f8fe23f */
[----:B--234-:R-:W-:Y:S11]  /*1010*/  @!P0 BRA `(.L_x_9) ;  /* 0x0000000000408947 */ /* 0x01cff60003800000 */
[----:B------:R-:W-:Y:S01]  /*1020*/  MOV R0, 0x0 ;  /* 0x0000000000007802 */ /* 0x000fe20000000f00 */
[----:B------:R-:W-:Y:S01]  /*1030*/  ULDC.64 UR4, c[0x4][0x98] ;  /* 0x0100260000047ab9 */ /* 0x000fe20000000a00 */
[----:B------:R-:W-:Y:S01]  /*1040*/  ULDC.64 UR6, c[0x4][0x38] ;  /* 0x01000e0000067ab9 */ /* 0x000fe20000000a00 */
[----:B------:R-:W-:Y:S01]  /*1050*/  IMAD.U32 R4, RZ, RZ, UR4 ;  /* 0x00000004ff047e24 */ /* 0x000fe2000f8e00ff */
[----:B------:R0:W1:Y:S01]  /*1060*/  LDC.64 R14, c[0x4][R0] ;  /* 0x01000000000e7b82 */ /* 0x0000620000000a00 */
[----:B------:R-:W-:Y:S01]  /*1070*/  IMAD.U32 R5, RZ, RZ, UR5 ;  /* 0x00000005ff057e24 */ /* 0x000fe2000f8e00ff */
[----:B------:R-:W-:Y:S01]  /*1080*/  ULDC.64 UR4, c[0x4][0xa0] ;  /* 0x0100280000047ab9 */ /* 0x000fe20000000a00 */
[----:B------:R-:W-:Y:S02]  /*1090*/  IMAD.U32 R10, RZ, RZ, UR6 ;  /* 0x00000006ff0a7e24 */ /* 0x000fe4000f8e00ff */
[----:B------:R-:W-:Y:S02]  /*10a0*/  IMAD.U32 R6, RZ, RZ, UR4 ;  /* 0x00000004ff067e24 */ /* 0x000fe4000f8e00ff */
[----:B------:R-:W-:-:S02]  /*10b0*/  IMAD.U32 R7, RZ, RZ, UR5 ;  /* 0x00000005ff077e24 */ /* 0x000fc4000f8e00ff */
[----:B------:R-:W-:Y:S02]  /*10c0*/  IMAD.U32 R11, RZ, RZ, UR7 ;  /* 0x00000007ff0b7e24 */ /* 0x000fe4000f8e00ff */
[----:B------:R-:W-:Y:S02]  /*10d0*/  IMAD.MOV.U32 R8, RZ, RZ, 0x70 ;  /* 0x00000070ff087424 */ /* 0x000fe400078e00ff */
[----:B------:R-:W-:Y:S02]  /*10e0*/  IMAD.MOV.U32 R12, RZ, RZ, 0x1 ;  /* 0x00000001ff0c7424 */ /* 0x000fe400078e00ff */
[----:B0-----:R-:W-:-:S07]  /*10f0*/  IMAD.MOV.U32 R13, RZ, RZ, RZ ;  /* 0x000000ffff0d7224 */ /* 0x001fce00078e00ff */
[----:B------:R-:W-:-:S07]  /*1100*/  LEPC R20, `(.L_x_9) ;  /* 0x000000001014794e */ /* 0x000fce0000000000 */
[----:B-1----:R-:W-:Y:S05]  /*1110*/  CALL.ABS.NOINC R14 ;  /* 0x000000000e007343 */ /* 0x002fea0003c00000 */
.L_x_9:
[----:B------:R-:W-:Y:S01]  /*1120*/  ULOP3.LUT UR4, UR47, 0x1, URZ, 0xc0, !UPT ;  /* 0x000000012f047892 */ /* 0x000fe2000f8ec03f */
[----:B------:R-:W0:Y:S05]  /*1130*/  S2R R20, SR_TID.X ;  /* 0x0000000000147919 */ /* 0x000e2a0000002100 */
[----:B------:R-:W-:-:S05]  /*1140*/  IMAD.U32 R0, RZ, RZ, UR4 ;  /* 0x00000004ff007e24 */ /* 0x000fca000f8e00ff */
[----:B------:R-:W-:-:S04]  /*1150*/  SHF.L.U32 R0, R0, 0x1f, RZ ;  /* 0x0000001f00007819 */ /* 0x000fc800000006ff */
[----:B------:R-:W1:Y:S01]  /*1160*/  SYNCS.PHASECHK.TRANS64.TRYWAIT P0, [UR45+0x22800], R0 ;  /* 0x02280000ff0075a7 */ /* 0x000e62000800016d */
[----:B0-----:R-:W-:-:S05]  /*1170*/  SHF.R.U32.HI R20, RZ, 0x7, R20 ;  /* 0x00000007ff147819 */ /* 0x001fca0000011614 */
[----:B------:R-:W-:Y:S01]  /*1180*/  VIADD R7, R20, 0x8 ;  /* 0x0000000814077836 */ /* 0x000fe20000000000 */
[----:B-1----:R-:W-:Y:S06]  /*1190*/  @!P0 BRA `(.L_x_10) ;  /* 0x000000ac00248947 */ /* 0x002fec0003800000 */
.L_x_127:
[----:B0-----:R-:W-:Y:S01]  /*11a0*/  IMAD.U32 R0, RZ, RZ, UR48 ;  /* 0x00000030ff007e24 */ /* 0x001fe2000f8e00ff */
[----:B------:R-:W-:Y:S05]  /*11b0*/  WARPSYNC.ALL ;  /* 0x0000000000007948 */ /* 0x000fea0003800000 */
[----:B------:R0:W-:Y:S01]  /*11c0*/  BAR.SYNC.DEFER_BLOCKING R7, 0x100 ;  /* 0x000400070000751d */ /* 0x0001e20000010000 */
[----:B------:R-:W-:-:S13]  /*11d0*/  ISETP.NE.AND P0, PT, R0, 0x3, PT ;  /* 0x000000030000780c */ /* 0x000fda0003f05270 */
[----:B0-----:R-:W-:Y:S05]  /*11e0*/  @!P0 BRA `(.L_x_11) ;  /* 0x0000000000048947 */ /* 0x001fea0003800000 */
[----:B------:R-:W-:Y:S01]  /*11f0*/  BPT.TRAP 0x1 ;  /* 0x000000040000795c */ /* 0x000fe20000300000 */
.L_x_11:
[----:B------:R-:W-:Y:S01]  /*1200*/  ULEA UR21, UR36, UR45, 0x3 ;  /* 0x0000002d24157291 */ /* 0x000fe2000f8e183f */
[----:B------:R-:W-:-:S05]  /*1210*/  IMAD.U32 R8, RZ, RZ, UR38 ;  /* 0x00000026ff087e24 */ /* 0x000fca000f8e00ff */
[----:B------:R-:W-:-:S04]  /*1220*/  SHF.L.U32 R8, R8, 0x1f, RZ ;  /* 0x0000001f08087819 */ /* 0x000fc800000006ff */
[----:B------:R0:W1:Y:S01]  /*1230*/  SYNCS.PHASECHK.TRANS64.TRYWAIT P1, [UR21+0x22830], R8 ;  /* 0x02283008ff0075a7 */ /* 0x0000620008020155 */
[----:B------:R-:W-:Y:S05]  /*1240*/  @!P0 BRA `(.L_x_12) ;  /* 0x0000000000048947 */ /* 0x000fea0003800000 */
[----:B------:R-:W-:Y:S01]  /*1250*/  BPT.TRAP 0x1 ;  /* 0x000000040000795c */ /* 0x000fe20000300000 */
.L_x_12:
[----:B-1----:R-:W-:Y:S05]  /*1260*/  @P1 BRA `(.L_x_13) ;  /* 0x0000000000081947 */ /* 0x002fea0003800000 */
[----:B------:R-:W1:Y:S02]  /*1270*/  SYNCS.PHASECHK.TRANS64.TRYWAIT P1, [UR21+0x22830], R8 ;  /* 0x02283008ff0075a7 */ /* 0x000e640008020155 */
[----:B-1----:R-:W-:Y:S05]  /*1280*/  @!P1 BRA `(.L_x_14) ;  /* 0x000000ac00009947 */ /* 0x002fea0003800000 */
.L_x_13:
[----:B------:R-:W-:Y:S01]  /*1290*/  UIADD3 UR4, UR45, 0x1c400, URZ ;  /* 0x0001c4002d047890 */ /* 0x000fe2000fffe03f */
[----:B------:R-:W-:Y:S01]  /*12a0*/  WARPGROUP.ARRIVE ;  /* 0x00000000000079c5 */ /* 0x000fe20000000000 */
[----:B------:R-:W-:Y:S01]  /*12b0*/  UMOV UR5, 0x40000040 ;  /* 0x4000004000057882 */ /* 0x000fe20000000000 */
[----:B------:R-:W-:Y:S01]  /*12c0*/  UMOV UR7, 0x40000040 ;  /* 0x4000004000077882 */ /* 0x000fe20000000000 */
[----:B------:R-:W-:-:S03]  /*12d0*/  USHF.R.U32.HI UR4, URZ, 0x4, UR4 ;  /* 0x000000043f047899 */ /* 0x000fc60008011604 */
[----:B------:R-:W2:Y:S01]  /*12e0*/  S2R R72, SR_TID.X ;  /* 0x0000000000487919 */ /* 0x000ea20000002100 */
[----:B------:R-:W-:Y:S01]  /*12f0*/  UMOV UR9, 0x40000040 ;  /* 0x4000004000097882 */ /* 0x000fe20000000000 */
[----:B------:R-:W-:Y:S01]  /*1300*/  UMOV UR11, 0x40000040 ;  /* 0x40000040000b7882 */ /* 0x000fe20000000000 */
[----:B------:R-:W-:Y:S01]  /*1310*/  ULOP3.LUT UR4, UR4, 0x3fff, URZ, 0xc0, !UPT ;  /* 0x00003fff04047892 */ /* 0x000fe2000f8ec03f */
[----:B------:R-:W-:Y:S01]  /*1320*/  P2R R23, PR, RZ, 0x1 ;  /* 0x00000001ff177803 */ /* 0x000fe20000000000 */
[----:B------:R-:W-:Y:S01]  /*1330*/  UMOV UR13, 0x40000040 ;  /* 0x40000040000d7882 */ /* 0x000fe20000000000 */
[----:B------:R-:W-:Y:S01]  /*1340*/  UMOV UR15, 0x40000040 ;  /* 0x40000040000f7882 */ /* 0x000fe20000000000 */
[----:B------:R-:W-:Y:S02]  /*1350*/  ULOP3.LUT UR20, UR4, 0x10000, URZ, 0xfc, !UPT ;  /* 0x0001000004147892 */ /* 0x000fe4000f8efc3f */
[----:B------:R-:W-:Y:S02]  /*1360*/  ULOP3.LUT UR4, UR49, 0x10000, URZ, 0xfc, !UPT ;  /* 0x0001000031047892 */ /* 0x000fe4000f8efc3f */
[----:B------:R-:W-:-:S02]  /*1370*/  UIMAD UR6, UR36, 0x300, UR20 ;  /* 0x00000300240678a4 */ /* 0x000fc4000f8e0214 */
[----:B------:R-:W-:Y:S02]  /*1380*/  UIADD3 UR8, UR4, 0x2, URZ ;  /* 0x0000000204087890 */ /* 0x000fe4000fffe03f */
[----:B------:R-:W-:Y:S02]  /*1390*/  UIADD3 UR10, UR6, 0x2, URZ ;  /* 0x00000002060a7890 */ /* 0x000fe4000fffe03f */
[----:B------:R-:W-:Y:S02]  /*13a0*/  UIADD3 UR12, UR4, 0x4, URZ ;  /* 0x00000004040c7890 */ /* 0x000fe4000fffe03f */
[----:B------:R-:W-:Y:S02]  /*13b0*/  UIADD3 UR14, UR6, 0x4, URZ ;  /* 0x00000004060e7890 */ /* 0x000fe4000fffe03f */
[----:B------:R-:W-:Y:S01]  /*13c0*/  HGMMA.64x96x16.F32.BF16 R24, gdesc[UR4], RZ, !UPT, gsb0 ;  /* 0x01600000041879f0 */ /* 0x000fe2000c0018ff */
[----:B------:R-:W-:Y:S02]  /*13d0*/  UIADD3 UR16, UR4, 0x6, URZ ;  /* 0x0000000604107890 */ /* 0x000fe4000fffe03f */
[----:B------:R-:W-:Y:S01]  /*13e0*/  UIADD3 UR18, UR6, 0x6, URZ ;  /* 0x0000000606127890 */ /* 0x000fe2000fffe03f */
[----:B------:R-:W-:Y:S01]  /*13f0*/  UMOV UR17, 0x40000040 ;  /* 0x4000004000117882 */ /* 0x000fe20000000000 */
[----:B------:R-:W-:Y:S01]  /*1400*/  UMOV UR19, 0x40000040 ;  /* 0x4000004000137882 */ /* 0x000fe20000000000 */
[----:B------:R-:W-:Y:S01]  /*1410*/  ULDC UR7, c[0x0][0x9d8] ;  /* 0x0002760000077ab9 */ /* 0x000fe20000000800 */
[----:B------:R-:W-:-:S04]  /*1420*/  UIMAD UR6, UR40, -0x60, UR44 ;  /* 0xffffffa0280678a4 */ /* 0x000fc8000f8e022c */
[----:B------:R-:W-:Y:S01]  /*1430*/  UIADD3 UR6, UR6, 0x60, URZ ;  /* 0x0000006006067890 */ /* 0x000fe2000fffe03f */
[----:B--2---:R-:W-:-:S05]  /*1440*/  LOP3.LUT R72, R72, 0x7f, RZ, 0xc0, !PT ;  /* 0x0000007f48487812 */ /* 0x004fca00078ec0ff */
[----:B------:R-:W-:-:S04]  /*1450*/  IMAD.U32 R0, RZ, RZ, UR6 ;  /* 0x00000006ff007e24 */ /* 0x000fc8000f8e00ff */
[----:B------:R-:W-:-:S05]  /*1460*/  IMAD R0, R209, -0x2, R0 ;  /* 0xfffffffed1007824 */ /* 0x000fca00078e0200 */
[C---:B------:R-:W-:Y:S02]  /*1470*/  ISETP.GT.AND P6, PT, R0.reuse, RZ, PT ;  /* 0x000000ff0000720c */ /* 0x040fe40003fc4270 */
[C---:B------:R-:W-:Y:S02]  /*1480*/  ISETP.GT.AND P5, PT, R0.reuse, 0x1, PT ;  /* 0x000000010000780c */ /* 0x040fe40003fa4270 */
[C---:B------:R-:W-:Y:S02]  /*1490*/  ISETP.GT.AND P4, PT, R0.reuse, 0x8, PT ;  /* 0x000000080000780c */ /* 0x040fe40003f84270 */
[C---:B------:R-:W-:Y:S02]  /*14a0*/  ISETP.GT.AND P3, PT, R0.reuse, 0x9, PT ;  /* 0x000000090000780c */ /* 0x040fe40003f64270 */
[C---:B------:R-:W-:Y:S02]  /*14b0*/  ISETP.GT.AND P1, PT, R0.reuse, 0x10, PT ;  /* 0x000000100000780c */ /* 0x040fe40003f24270 */
[----:B------:R-:W-:Y:S01]  /*14c0*/  ISETP.GT.AND P2, PT, R0, 0x11, PT ;  /* 0x000000110000780c */ /* 0x000fe20003f44270 */
[----:B------:R-:W-:-:S02]  /*14d0*/  WARPGROUP.DEPBAR.LE gsb0, 0x0 ;  /* 0x00008000000079c5 */ /* 0x000fc40000010000 */
[----:B------:R-:W-:-:S06]  /*14e0*/  WARPGROUP.ARRIVE ;  /* 0x00000000000079c5 */ /* 0x000fcc0000000000 */
[----:B------:R-:W-:Y:S01]  /*14f0*/  HGMMA.64x96x16.F32.BF16 R24, gdesc[UR8], R24, gsb0 ;  /* 0x01600000081879f0 */ /* 0x000fe20008001818 */
[----:B------:R-:W-:Y:S02]  /*1500*/  ULDC UR10, c[0x0][0x988] ;  /* 0x00026200000a7ab9 */ /* 0x000fe40000000800 */
[----:B------:R-:W-:Y:S02]  /*1510*/  WARPGROUP.DEPBAR.LE gsb0, 0x0 ;  /* 0x00008000000079c5 */ /* 0x000fe40000010000 */
[----:B------:R-:W-:-:S06]  /*1520*/  WARPGROUP.ARRIVE ;  /* 0x00000000000079c5 */ /* 0x000fcc0000000000 */
[----:B------:R-:W-:Y:S03]  /*1530*/  HGMMA.64x96x16.F32.BF16 R24, gdesc[UR12], R24, gsb0 ;  /* 0x016000000c1879f0 */ /* 0x000fe60008001818 */
[----:B------:R-:W-:Y:S02]  /*1540*/  WARPGROUP.DEPBAR.LE gsb0, 0x0 ;  /* 0x00008000000079c5 */ /* 0x000fe40000010000 */
[----:B------:R-:W-:-:S06]  /*1550*/  WARPGROUP.ARRIVE ;  /* 0x00000000000079c5 */ /* 0x000fcc0000000000 */
[----:B------:R-:W-:Y:S03]  /*1560*/  HGMMA.64x96x16.F32.BF16 R24, gdesc[UR16], R24, gsb0 ;  /* 0x01600000101879f0 */ /* 0x000fe60008001818 */
[----:B------:R-:W-:Y:S02]  /*1570*/  WARPGROUP.DEPBAR.LE gsb0, 0x0 ;  /* 0x00008000000079c5 */ /* 0x000fe40000010000 */
[----:B------:R-:W-:Y:S01]  /*1580*/  FMUL.FTZ R24, R24, UR7 ;  /* 0x0000000718187c20 */ /* 0x000fe20008410000 */
[----:B------:R-:W-:Y:S01]  /*1590*/  FMUL.FTZ R25, R25, UR7 ;  /* 0x0000000719197c20 */ /* 0x000fe20008410000 */
[----:B------:R-:W-:Y:S01]  /*15a0*/  FMUL.FTZ R28, R28, UR7 ;  /* 0x000000071c1c7c20 */ /* 0x000fe20008410000 */
[----:B------:R-:W-:Y:S01]  /*15b0*/  FMUL.FTZ R29, R29, UR7 ;  /* 0x000000071d1d7c20 */ /* 0x000fe20008410000 */
[----:B------:R-:W-:Y:S01]  /*15c0*/  FMUL.FTZ R32, R32, UR7 ;  /* 0x0000000720207c20 */ /* 0x000fe20008410000 */
[----:B------:R-:W-:Y:S01]  /*15d0*/  FMUL.FTZ R33, R33, UR7 ;  /* 0x0000000721217c20 */ /* 0x000fe20008410000 */
[----:B------:R-:W2:Y:S01]  /*15e0*/  MUFU.TANH R24, R24 ;  /* 0x0000001800187308 */ /* 0x000ea20000002400 */
[----:B------:R-:W-:Y:S01]  /*15f0*/  FMUL.FTZ R26, R26, UR7 ;  /* 0x000000071a1a7c20 */ /* 0x000fe20008410000 */
[----:B------:R-:W-:Y:S01]  /*1600*/  FMUL.FTZ R36, R36, UR7 ;  /* 0x0000000724247c20 */ /* 0x000fe20008410000 */
[----:B------:R-:W-:Y:S01]  /*1610*/  FMUL.FTZ R27, R27, UR7 ;  /* 0x000000071b1b7c20 */ /* 0x000fe20008410000 */
[----:B------:R-:W-:Y:S01]  /*1620*/  FMUL.FTZ R37, R37, UR7 ;  /* 0x0000000725257c20 */ /* 0x000fe20008410000 */
[----:B------:R-:W-:Y:S01]  /*1630*/  FMUL.FTZ R30, R30, UR7 ;  /* 0x000000071e1e7c20 */ /* 0x000fe20008410000 */
[----:B------:R-:W-:Y:S01]  /*1640*/  FMUL.FTZ R40, R40, UR7 ;  /* 0x0000000728287c20 */ /* 0x000fe20008410000 */
[----:B------:R-:W-:Y:S01]  /*1650*/  FMUL.FTZ R31, R31, UR7 ;  /* 0x000000071f1f7c20 */ /* 0x000fe20008410000 */
[----:B------:R-:W3:Y:S01]  /*1660*/  MUFU.TANH R25, R25 ;  /* 0x0000001900197308 */ /* 0x000ee20000002400 */
[----:B------:R-:W-:Y:S01]  /*1670*/  FMUL.FTZ R41, R41, UR7 ;  /* 0x0000000729297c20 */ /* 0x000fe20008410000 */
[----:B------:R-:W-:Y:S01]  /*1680*/  FMUL.FTZ R34, R34, UR7 ;  /* 0x0000000722227c20 */ /* 0x000fe20008410000 */
[----:B------:R-:W-:Y:S01]  /*1690*/  FMUL.FTZ R44, R44, UR7 ;  /* 0x000000072c2c7c20 */ /* 0x000fe20008410000 */
[----:B------:R-:W-:Y:S01]  /*16a0*/  FMUL.FTZ R35, R35, UR7 ;  /* 0x0000000723237c20 */ /* 0x000fe20008410000 */
[----:B------:R-:W-:Y:S01]  /*16b0*/  FMUL.FTZ R45, R45, UR7 ;  /* 0x000000072d2d7c20 */ /* 0x000fe20008410000 */
[----:B------:R-:W-:Y:S01]  /*16c0*/  FMUL.FTZ R38, R38, UR7 ;  /* 0x0000000726267c20 */ /* 0x000fe20008410000 */
[----:B------:R-:W-:Y:S01]  /*16d0*/  FMUL.FTZ R48, R48, UR7 ;  /* 0x0000000730307c20 */ /* 0x000fe20008410000 */
[----:B------:R-:W4:Y:S01]  /*16e0*/  MUFU.TANH R28, R28 ;  /* 0x0000001c001c7308 */ /* 0x000f220000002400 */
[----:B--2---:R-:W-:Y:S01]  /*16f0*/  FSEL R24, R24, -INF , P6 ;  /* 0xff80000018187808 */ /* 0x004fe20003000000 */
[----:B------:R-:W-:Y:S01]  /*1700*/  FMUL.FTZ R39, R39, UR7 ;  /* 0x0000000727277c20 */ /* 0x000fe20008410000 */
[----:B------:R-:W-:Y:S01]  /*1710*/  FMUL.FTZ R49, R49, UR7 ;  /* 0x0000000731317c20 */ /* 0x000fe20008410000 */
[----:B------:R-:W-:Y:S01]  /*1720*/  FMUL.FTZ R42, R42, UR7 ;  /* 0x000000072a2a7c20 */ /* 0x000fe20008410000 */
[----:B------:R-:W-:Y:S01]  /*1730*/  FMUL.FTZ R52, R52, UR7 ;  /* 0x0000000734347c20 */ /* 0x000fe20008410000 */
[----:B------:R-:W-:Y:S01]  /*1740*/  FMUL.FTZ R43, R43, UR7 ;  /* 0x000000072b2b7c20 */ /* 0x000fe20008410000 */
[----:B------:R-:W-:Y:S01]  /*1750*/  FMUL.FTZ R47, R47, UR7 ;  /* 0x000000072f2f7c20 */ /* 0x000fe20008410000 */
[----:B------:R-:W2:Y:S01]  /*1760*/  MUFU.TANH R29, R29 ;  /* 0x0000001d001d7308 */ /* 0x000ea20000002400 */
[----:B---3--:R-:W-:Y:S01]  /*1770*/  FSEL R25, R25, -INF , P5 ;  /* 0xff80000019197808 */ /* 0x008fe20002800000 */
[----:B------:R-:W-:Y:S01]  /*1780*/  FMUL.FTZ R53, R53, UR7 ;  /* 0x0000000735357c20 */ /* 0x000fe20008410000 */
[----:B------:R-:W-:Y:S01]  /*1790*/  FMUL.FTZ R46, R46, UR7 ;  /* 0x000000072e2e7c20 */ /* 0x000fe20008410000 */
[----:B------:R-:W-:Y:S01]  /*17a0*/  FMUL.FTZ R56, R56, UR7 ;  /* 0x0000000738387c20 */ /* 0x000fe20008410000 */
[----:B------:R-:W-:Y:S01]  /*17b0*/  FMNMX.FTZ R21, R24, R25, !PT ;  /* 0x0000001918157209 */ /* 0x000fe20007810000 */
[----:B------:R-:W-:Y:S01]  /*17c0*/  FMUL.FTZ R50, R50, UR7 ;  /* 0x0000000732327c20 */ /* 0x000fe20008410000 */
[----:B------:R-:W-:Y:S01]  /*17d0*/  FMUL.FTZ R57, R57, UR7 ;  /* 0x0000000739397c20 */ /* 0x000fe20008410000 */
[----:B------:R-:W3:Y:S01]  /*17e0*/  MUFU.TANH R32, R32 ;  /* 0x0000002000207308 */ /* 0x000ee20000002400 */
[----:B----4-:R-:W-:Y:S01]  /*17f0*/  FSEL R28, R28, -INF , P4 ;  /* 0xff8000001c1c7808 */ /* 0x010fe20002000000 */
[----:B------:R-:W-:Y:S01]  /*1800*/  FMUL.FTZ R51, R51, UR7 ;  /* 0x0000000733337c20 */ /* 0x000fe20008410000 */
[----:B------:R-:W-:Y:S01]  /*1810*/  FMUL.FTZ R60, R60, UR7 ;  /* 0x000000073c3c7c20 */ /* 0x000fe20008410000 */
[----:B------:R-:W-:Y:S01]  /*1820*/  FMUL.FTZ R54, R54, UR7 ;  /* 0x0000000736367c20 */ /* 0x000fe20008410000 */
[----:B------:R-:W-:Y:S01]  /*1830*/  FMNMX.FTZ R4, R28, R21, !PT ;  /* 0x000000151c047209 */ /* 0x000fe20007810000 */
[----:B------:R-:W-:Y:S01]  /*1840*/  FMUL.FTZ R61, R61, UR7 ;  /* 0x000000073d3d7c20 */ /* 0x000fe20008410000 */
[----:B------:R-:W-:Y:S01]  /*1850*/  FMUL.FTZ R55, R55, UR7 ;  /* 0x0000000737377c20 */ /* 0x000fe20008410000 */
[----:B-1----:R-:W1:Y:S01]  /*1860*/  MUFU.TANH R3, R26 ;  /* 0x0000001a00037308 */ /* 0x002e620000002400 */
[----:B--2---:R-:W-:Y:S01]  /*1870*/  FSEL R29, R29, -INF , P3 ;  /* 0xff8000001d1d7808 */ /* 0x004fe20001800000 */
[----:B------:R-:W-:Y:S01]  /*1880*/  FMUL.FTZ R64, R64, UR7 ;  /* 0x0000000740407c20 */ /* 0x000fe20008410000 */
[----:B------:R-:W-:Y:S01]  /*1890*/  FMUL.FTZ R58, R58, UR7 ;  /* 0x000000073a3a7c20 */ /* 0x000fe20008410000 */
[----:B------:R-:W-:Y:S01]  /*18a0*/  FMUL.FTZ R65, R65, UR7 ;  /* 0x0000000741417c20 */ /* 0x000fe20008410000 */
[----:B------:R-:W-:Y:S01]  /*18b0*/  FMNMX.FTZ R21, R29, R4, !PT ;  /* 0x000000041d157209 */ /* 0x000fe20007810000 */
        /* <DEDUP_REMOVED lines=11> */
[----:B-1----:R-:W-:Y:S01]  /*1970*/  FSEL R3, R3, -INF , P6 ;  /* 0xff80000003037808 */ /* 0x002fe20003000000 */
[----:B------:R-:W-:Y:S01]  /*1980*/  FMUL.FTZ R70, R70, UR7 ;  /* 0x0000000746467c20 */ /* 0x000fe20008410000 */
[----:B------:R-:W-:Y:S01]  /*1990*/  ISETP.GT.AND P6, PT, R0, 0x18, PT ;  /* 0x000000180000780c */ /* 0x000fe20003fc4270 */
[----:B------:R-:W-:-:S04]  /*19a0*/  FMUL.FTZ R71, R71, UR7 ;  /* 0x0000000747477c20 */ /* 0x000fc80008410000 */
[----:B------:R-:W1:Y:S01]  /*19b0*/  MUFU.TANH R36, R36 ;  /* 0x0000002400247308 */ /* 0x000e620000002400 */
[----:B--2---:R-:W-:-:S04]  /*19c0*/  FSEL R33, R33, -INF , P2 ;  /* 0xff80000021217808 */ /* 0x004fc80001000000 */
[----:B------:R-:W-:-:S03]  /*19d0*/  FMNMX.FTZ R21, R33, R4, !PT ;  /* 0x0000000421157209 */ /* 0x000fc60007810000 */
[----:B------:R-:W2:Y:S01]  /*19e0*/  MUFU.TANH R5, R30 ;  /* 0x0000001e00057308 */ /* 0x000ea20000002400 */
[----:B---3--:R-:W-:Y:S02]  /*19f0*/  FSEL R6, R6, -INF , P5 ;  /* 0xff80000006067808 */ /* 0x008fe40002800000 */
[----:B------:R-:W-:-:S05]  /*1a00*/  ISETP.GT.AND P5, PT, R0, 0x19, PT ;  /* 0x000000190000780c */ /* 0x000fca0003fa4270 */
[----:B------:R-:W3:Y:S01]  /*1a10*/  MUFU.TANH R37, R37 ;  /* 0x0000002500257308 */ /* 0x000ee20000002400 */
[----:B-1----:R-:W-:-:S04]  /*1a20*/  FSEL R36, R36, -INF , P6 ;  /* 0xff80000024247808 */ /* 0x002fc80003000000 */
[----:B------:R-:W-:-:S03]  /*1a30*/  FMNMX.FTZ R4, R36, R21, !PT ;  /* 0x0000001524047209 */ /* 0x000fc60007810000 */
[----:B------:R-:W1:Y:S01]  /*1a40*/  MUFU.TANH R9, R31 ;  /* 0x0000001f00097308 */ /* 0x000e620000002400 */
[----:B--2---:R-:W-:Y:S02]  /*1a50*/  FSEL R5, R5, -INF , P4 ;  /* 0xff80000005057808 */ /* 0x004fe40002000000 */
[----:B------:R-:W-:-:S05]  /*1a60*/  ISETP.GT.AND P4, PT, R0, 0x20, PT ;  /* 0x000000200000780c */ /* 0x000fca0003f84270 */
[----:B------:R-:W2:Y:S01]  /*1a70*/  MUFU.TANH R40, R40 ;  /* 0x0000002800287308 */ /* 0x000ea20000002400 */
[----:B---3--:R-:W-:-:S04]  /*1a80*/  FSEL R37, R37, -INF , P5 ;  /* 0xff80000025257808 */ /* 0x008fc80002800000 */
[----:B------:R-:W-:-:S03]  /*1a90*/  FMNMX.FTZ R21, R37, R4, !PT ;  /* 0x0000000425157209 */ /* 0x000fc60007810000 */
[----:B------:R-:W3:Y:S01]  /*1aa0*/  MUFU.TANH R10, R34 ;  /* 0x00000022000a7308 */ /* 0x000ee20000002400 */
[----:B-1----:R-:W-:Y:S02]  /*1ab0*/  FSEL R9, R9, -INF , P3 ;  /* 0xff80000009097808 */ /* 0x002fe40001800000 */
[----:B------:R-:W-:-:S05]  /*1ac0*/  ISETP.GT.AND P3, PT, R0, 0x21, PT ;  /* 0x000000210000780c */ /* 0x000fca0003f64270 */
        /* <DEDUP_REMOVED lines=88> */
[----:B-1----:R-:W-:-:S04]  /*2050*/  FSEL R69, R69, -INF , P1 ;  /* 0xff80000045457808 */ /* 0x002fc80000800000 */
[----:B------:R-:W-:-:S03]  /*2060*/  FMNMX.FTZ R4, R69, R0, !PT ;  /* 0x0000000045047209 */ /* 0x000fc60007810000 */
[----:B------:R-:W1:Y:S01]  /*2070*/  MUFU.TANH R66, R66 ;  /* 0x0000004200427308 */ /* 0x000e620000002400 */
[----:B--2---:R-:W-:Y:S01]  /*2080*/  FSEL R62, R62, -INF , P6 ;  /* 0xff8000003e3e7808 */ /* 0x004fe20003000000 */
[----:B------:R-:W2:Y:S06]  /*2090*/  SHFL.BFLY PT, R21, R4, 0x2, 0x1f ;  /* 0x0c401f0004157f89 */ /* 0x000eac00000e0000 */
[----:B------:R-:W4:Y:S01]  /*20a0*/  MUFU.TANH R67, R67 ;  /* 0x0000004300437308 */ /* 0x000f220000002400 */
[----:B---3--:R-:W-:-:S07]  /*20b0*/  FSEL R63, R63, -INF , P5 ;  /* 0xff8000003f3f7808 */ /* 0x008fce0002800000 */
[----:B------:R-:W3:Y:S01]  /*20c0*/  MUFU.TANH R70, R70 ;  /* 0x0000004600467308 */ /* 0x000ee20000002400 */
[----:B-1----:R-:W-:-:S07]  /*20d0*/  FSEL R66, R66, -INF , P4 ;  /* 0xff80000042427808 */ /* 0x002fce0002000000 */
[----:B------:R-:W1:Y:S01]  /*20e0*/  MUFU.TANH R71, R71 ;  /* 0x0000004700477308 */ /* 0x000e620000002400 */
[----:B----4-:R-:W-:Y:S02]  /*20f0*/  FSEL R67, R67, -INF , P3 ;  /* 0xff80000043437808 */ /* 0x010fe40001800000 */
[----:B--2---:R-:W-:Y:S02]  /*2100*/  FMNMX.FTZ R21, R4, R21, !PT ;  /* 0x0000001504157209 */ /* 0x004fe40007810000 */
[----:B------:R-:W-:-:S03]  /*2110*/  FMNMX.FTZ R4, R3, R6, !PT ;  /* 0x0000000603047209 */ /* 0x000fc60007810000 */
[----:B------:R-:W2:Y:S01]  /*2120*/  SHFL.BFLY PT, R0, R21, 0x1, 0x1f ;  /* 0x0c201f0015007f89 */ /* 0x000ea200000e0000 */
[----:B------:R-:W-:Y:S02]  /*2130*/  FMNMX.FTZ R4, R5, R4, !PT ;  /* 0x0000000405047209 */ /* 0x000fe40007810000 */
[----:B---3--:R-:W-:Y:S02]  /*2140*/  FSEL R70, R70, -INF , P2 ;  /* 0xff80000046467808 */ /* 0x008fe40001000000 */
[----:B-1----:R-:W-:Y:S02]  /*2150*/  FSEL R71, R71, -INF , P1 ;  /* 0xff80000047477808 */ /* 0x002fe40000800000 */
[----:B--2---:R-:W-:Y:S02]  /*2160*/  FMNMX.FTZ R0, R21, R0, !PT ;  /* 0x0000000015007209 */ /* 0x004fe40007810000 */
[----:B------:R-:W-:Y:S02]  /*2170*/  FMNMX.FTZ R21, R9, R4, !PT ;  /* 0x0000000409157209 */ /* 0x000fe40007810000 */
[C---:B------:R-:W-:Y:S01]  /*2180*/  FSETP.NEU.FTZ.AND P0, PT, R0.reuse, -INF , PT ;  /* 0xff8000000000780b */ /* 0x040fe20003f1d000 */
[----:B------:R-:W-:Y:S01]  /*2190*/  FMUL.FTZ R20, R0, UR10 ;  /* 0x0000000a00147c20 */ /* 0x000fe20008410000 */
[----:B------:R-:W-:-:S04]  /*21a0*/  FMNMX.FTZ R4, R10, R21, !PT ;  /* 0x000000150a047209 */ /* 0x000fc80007810000 */
[----:B------:R-:W-:Y:S02]  /*21b0*/  FMNMX.FTZ R21, R11, R4, !PT ;  /* 0x000000040b157209 */ /* 0x000fe40007810000 */
[----:B------:R-:W-:Y:S02]  /*21c0*/  FSEL R20, R20, RZ, P0 ;  /* 0x000000ff14147208 */ /* 0x000fe40000000000 */
[----:B------:R-:W-:Y:S02]  /*21d0*/  FMNMX.FTZ R4, R12, R21, !PT ;  /* 0x000000150c047209 */ /* 0x000fe40007810000 */
[----:B------:R-:W-:Y:S01]  /*21e0*/  ISETP.NE.AND P0, PT, R23, RZ, PT ;  /* 0x000000ff1700720c */ /* 0x000fe20003f05270 */
[--C-:B------:R-:W-:Y:S01]  /*21f0*/  FFMA.FTZ R24, R24, UR10, -R20.reuse ;  /* 0x0000000a18187c23 */ /* 0x100fe20008010814 */
[----:B------:R-:W-:Y:S01]  /*2200*/  FMNMX.FTZ R21, R13, R4, !PT ;  /* 0x000000040d157209 */ /* 0x000fe20007810000 */
[--C-:B------:R-:W-:Y:S01]  /*2210*/  FFMA.FTZ R25, R25, UR10, -R20.reuse ;  /* 0x0000000a19197c23 */ /* 0x100fe20008010814 */
[--C-:B------:R-:W-:Y:S01]  /*2220*/  FFMA.FTZ R28, R28, UR10, -R20.reuse ;  /* 0x0000000a1c1c7c23 */ /* 0x100fe20008010814 */
[--C-:B------:R-:W-:Y:S01]  /*2230*/  FFMA.FTZ R29, R29, UR10, -R20.reuse ;  /* 0x0000000a1d1d7c23 */ /* 0x100fe20008010814 */
[----:B------:R-:W-:Y:S01]  /*2240*/  FMNMX.FTZ R4, R14, R21, !PT ;  /* 0x000000150e047209 */ /* 0x000fe20007810000 */
[----:B------:R-:W-:Y:S01]  /*2250*/  MUFU.EX2 R24, R24 ;  /* 0x0000001800187308 */ /* 0x000fe20000000800 */
[--C-:B------:R-:W-:Y:S01]  /*2260*/  FFMA.FTZ R32, R32, UR10, -R20.reuse ;  /* 0x0000000a20207c23 */ /* 0x100fe20008010814 */
[--C-:B------:R-:W-:Y:S01]  /*2270*/  FFMA.FTZ R33, R33, UR10, -R20.reuse ;  /* 0x0000000a21217c23 */ /* 0x100fe20008010814 */
[----:B------:R-:W-:Y:S01]  /*2280*/  FMNMX.FTZ R21, R15, R4, !PT ;  /* 0x000000040f157209 */ /* 0x000fe20007810000 */
[--C-:B------:R-:W-:Y:S01]  /*2290*/  FFMA.FTZ R36, R36, UR10, -R20.reuse ;  /* 0x0000000a24247c23 */ /* 0x100fe20008010814 */
[--C-:B------:R-:W-:Y:S01]  /*22a0*/  FFMA.FTZ R37, R37, UR10, -R20.reuse ;  /* 0x0000000a25257c23 */ /* 0x100fe20008010814 */
[--C-:B------:R-:W-:Y:S01]  /*22b0*/  FFMA.FTZ R40, R40, UR10, -R20.reuse ;  /* 0x0000000a28287c23 */ /* 0x100fe20008010814 */
[----:B------:R-:W-:Y:S01]  /*22c0*/  FMNMX.FTZ R4, R46, R21, !PT ;  /* 0x000000152e047209 */ /* 0x000fe20007810000 */
[----:B------:R-:W1:Y:S01]  /*22d0*/  MUFU.EX2 R25, R25 ;  /* 0x0000001900197308 */ /* 0x000e620000000800 */
[--C-:B------:R-:W-:Y:S01]  /*22e0*/  FFMA.FTZ R41, R41, UR10, -R20.reuse ;  /* 0x0000000a29297c23 */ /* 0x100fe20008010814 */
        /* <DEDUP_REMOVED lines=14> */
[----:B------:R-:W2:Y:S01]  /*23d0*/  MUFU.EX2 R29, R29 ;  /* 0x0000001d001d7308 */ /* 0x000ea20000000800 */
[--C-:B------:R-:W-:Y:S01]  /*23e0*/  FFMA.FTZ R61, R61, UR10, -R20.reuse ;  /* 0x0000000a3d3d7c23 */ /* 0x100fe20008010814 */
[--C-:B------:R-:W-:Y:S01]  /*23f0*/  FFMA.FTZ R64, R64, UR10, -R20.reuse ;  /* 0x0000000a40407c23 */ /* 0x100fe20008010814 */
[----:B------:R-:W-:Y:S01]  /*2400*/  FMNMX.FTZ R21, R55, R4, !PT ;  /* 0x0000000437157209 */ /* 0x000fe20007810000 */
[--C-:B------:R-:W-:Y:S01]  /*2410*/  FFMA.FTZ R65, R65, UR10, -R20.reuse ;  /* 0x0000000a41417c23 */ /* 0x100fe20008010814 */
[--C-:B------:R-:W-:Y:S01]  /*2420*/  FFMA.FTZ R68, R68, UR10, -R20.reuse ;  /* 0x0000000a44447c23 */ /* 0x100fe20008010814 */
[----:B------:R-:W-:Y:S01]  /*2430*/  FFMA.FTZ R20, R69, UR10, -R20 ;  /* 0x0000000a45147c23 */ /* 0x000fe20008010814 */
[----:B------:R-:W-:Y:S01]  /*2440*/  FMNMX.FTZ R4, R58, R21, !PT ;  /* 0x000000153a047209 */ /* 0x000fe20007810000 */
[----:B------:R-:W-:Y:S01]  /*2450*/  MUFU.EX2 R32, R32 ;  /* 0x0000002000207308 */ /* 0x000fe20000000800 */
[----:B-1----:R-:W-:-:S02]  /*2460*/  F2FP.BF16.F32.PACK_AB R152, R25, R24 ;  /* 0x000000181998723e */ /* 0x002fc400000010ff */
[----:B------:R-:W-:-:S04]  /*2470*/  FMNMX.FTZ R21, R59, R4, !PT ;  /* 0x000000043b157209 */ /* 0x000fc80007810000 */
[----:B------:R-:W-:Y:S01]  /*2480*/  FMNMX.FTZ R4, R62, R21, !PT ;  /* 0x000000153e047209 */ /* 0x000fe20007810000 */
[----:B------:R-:W1:Y:S01]  /*2490*/  MUFU.EX2 R33, R33 ;  /* 0x0000002100217308 */ /* 0x000e620000000800 */
[----:B--2---:R-:W-:Y:S02]  /*24a0*/  F2FP.BF16.F32.PACK_AB R154, R29, R28 ;  /* 0x0000001c1d9a723e */ /* 0x004fe400000010ff */
[----:B------:R-:W-:-:S04]  /*24b0*/  FMNMX.FTZ R21, R63, R4, !PT ;  /* 0x000000043f157209 */ /* 0x000fc80007810000 */
[----:B------:R-:W-:Y:S01]  /*24c0*/  FMNMX.FTZ R4, R66, R21, !PT ;  /* 0x0000001542047209 */ /* 0x000fe20007810000 */
[----:B------:R-:W-:Y:S03]  /*24d0*/  MUFU.EX2 R36, R36 ;  /* 0x0000002400247308 */ /* 0x000fe60000000800 */
[----:B------:R-:W-:-:S04]  /*24e0*/  FMNMX.FTZ R21, R67, R4, !PT ;  /* 0x0000000443157209 */ /* 0x000fc80007810000 */
[----:B------:R-:W-:Y:S01]  /*24f0*/  FMNMX.FTZ R4, R70, R21, !PT ;  /* 0x0000001546047209 */ /* 0x000fe20007810000 */
[----:B------:R-:W2:Y:S01]  /*2500*/  MUFU.EX2 R37, R37 ;  /* 0x0000002500257308 */ /* 0x000ea20000000800 */
[----:B-1----:R-:W-:Y:S02]  /*2510*/  F2FP.BF16.F32.PACK_AB R156, R33, R32 ;  /* 0x00000020219c723e */ /* 0x002fe400000010ff */
[----:B------:R-:W-:-:S05]  /*2520*/  FMNMX.FTZ R4, R71, R4, !PT ;  /* 0x0000000447047209 */ /* 0x000fca0007810000 */
[----:B------:R-:W1:Y:S01]  /*2530*/  SHFL.BFLY PT, R21, R4, 0x2, 0x1f ;  /* 0x0c401f0004157f89 */ /* 0x000e6200000e0000 */
[----:B------:R-:W-:Y:S08]  /*2540*/  MUFU.EX2 R40, R40 ;  /* 0x0000002800287308 */ /* 0x000ff00000000800 */
[----:B------:R-:W3:Y:S01]  /*2550*/  MUFU.EX2 R41, R41 ;  /* 0x0000002900297308 */ /* 0x000ee20000000800 */
[----:B--2---:R-:W-:-:S07]  /*2560*/  F2FP.BF16.F32.PACK_AB R158, R37, R36 ;  /* 0x00000024259e723e */ /* 0x004fce00000010ff */
[----:B------:R-:W-:Y:S01]  /*2570*/  MUFU.EX2 R44, R44 ;  /* 0x0000002c002c7308 */ /* 0x000fe20000000800 */
[----:B-1----:R-:W-:-:S07]  /*2580*/  FMNMX.FTZ R21, R4, R21, !PT ;  /* 0x0000001504157209 */ /* 0x002fce0007810000 */
[----:B------:R-:W1:Y:S01]  /*2590*/  MUFU.EX2 R45, R45 ;  /* 0x0000002d002d7308 */ /* 0x000e620000000800 */
[----:B---3--:R-:W-:Y:S01]  /*25a0*/  F2FP.BF16.F32.PACK_AB R160, R41, R40 ;  /* 0x0000002829a0723e */ /* 0x008fe200000010ff */
[----:B------:R-:W2:Y:S06]  /*25b0*/  SHFL.BFLY PT, R4, R21, 0x1, 0x1f ;  /* 0x0c201f0015047f89 */ /* 0x000eac00000e0000 */
[----:B------:R-:W-:Y:S08]  /*25c0*/  MUFU.EX2 R48, R48 ;  /* 0x0000003000307308 */ /* 0x000ff00000000800 */
[----:B------:R-:W3:Y:S01]  /*25d0*/  MUFU.EX2 R49, R49 ;  /* 0x0000003100317308 */ /* 0x000ee20000000800 */
[----:B-1----:R-:W-:-:S07]  /*25e0*/  F2FP.BF16.F32.PACK_AB R162, R45, R44 ;  /* 0x0000002c2da2723e */ /* 0x002fce00000010ff */
[----:B------:R-:W-:Y:S01]  /*25f0*/  MUFU.EX2 R52, R52 ;  /* 0x0000003400347308 */ /* 0x000fe20000000800 */
[----:B--2---:R-:W-:-:S04]  /*2600*/  FMNMX.FTZ R4, R21, R4, !PT ;  /* 0x0000000415047209 */ /* 0x004fc80007810000 */
[C---:B------:R-:W-:Y:S01]  /*2610*/  FSETP.NEU.FTZ.AND P1, PT, R4.reuse, -INF , PT ;  /* 0xff8000000400780b */ /* 0x040fe20003f3d000 */
[----:B------:R-:W-:Y:S02]  /*2620*/  FMUL.FTZ R21, R4, UR10 ;  /* 0x0000000a04157c20 */ /* 0x000fe40008410000 */
[----:B------:R-:W1:Y:S01]  /*2630*/  MUFU.EX2 R53, R53 ;  /* 0x0000003500357308 */ /* 0x000e620000000800 */
[----:B---3--:R-:W-:Y:S02]  /*2640*/  F2FP.BF16.F32.PACK_AB R164, R49, R48 ;  /* 0x0000003031a4723e */ /* 0x008fe400000010ff */
[----:B------:R-:W-:Y:S02]  /*2650*/  FSEL R26, R21, RZ, P1 ;  /* 0x000000ff151a7208 */ /* 0x000fe40000800000 */
[----:B------:R-:W-:Y:S02]  /*2660*/  ISETP.NE.AND P1, PT, R72, RZ, PT ;  /* 0x000000ff4800720c */ /* 0x000fe40003f25270 */
[----:B------:R-:W2:Y:S01]  /*2670*/  S2R R72, SR_TID.X ;  /* 0x0000000000487919 */ /* 0x000ea20000002100 */
[--C-:B------:R-:W-:Y:S01]  /*2680*/  FFMA.FTZ R3, R3, UR10, -R26.reuse ;  /* 0x0000000a03037c23 */ /* 0x100fe2000801081a */
[--C-:B------:R-:W-:Y:S01]  /*2690*/  FFMA.FTZ R6, R6, UR10, -R26.reuse ;  /* 0x0000000a06067c23 */ /* 0x100fe2000801081a */
[--C-:B------:R-:W-:Y:S01]  /*26a0*/  FFMA.FTZ R5, R5, UR10, -R26.reuse ;  /* 0x0000000a05057c23 */ /* 0x100fe2000801081a */
[--C-:B------:R-:W-:Y:S01]  /*26b0*/  FFMA.FTZ R9, R9, UR10, -R26.reuse ;  /* 0x0000000a09097c23 */ /* 0x100fe2000801081a */
[----:B------:R3:W-:Y:S01]  /*26c0*/  MUFU.EX2 R153, R3 ;  /* 0x0000000300997308 */ /* 0x0007e20000000800 */
[--C-:B------:R-:W-:Y:S01]  /*26d0*/  FFMA.FTZ R10, R10, UR10, -R26.reuse ;  /* 0x0000000a0a0a7c23 */ /* 0x100fe2000801081a */
[--C-:B------:R-:W-:Y:S01]  /*26e0*/  FFMA.FTZ R11, R11, UR10, -R26.reuse ;  /* 0x0000000a0b0b7c23 */ /* 0x100fe2000801081a */
[--C-:B------:R-:W-:Y:S01]  /*26f0*/  FFMA.FTZ R12, R12, UR10, -R26.reuse ;  /* 0x0000000a0c0c7c23 */ /* 0x100fe2000801081a */
[--C-:B------:R-:W-:Y:S01]  /*2700*/  FFMA.FTZ R13, R13, UR10, -R26.reuse ;  /* 0x0000000a0d0d7c23 */ /* 0x100fe2000801081a */
[--C-:B------:R-:W-:Y:S01]  /*2710*/  FFMA.FTZ R14, R14, UR10, -R26.reuse ;  /* 0x0000000a0e0e7c23 */ /* 0x100fe2000801081a */
[--C-:B------:R-:W-:Y:S01]  /*2720*/  FFMA.FTZ R15, R15, UR10, -R26.reuse ;  /* 0x0000000a0f0f7c23 */ /* 0x100fe2000801081a */
[--C-:B------:R-:W-:Y:S01]  /*2730*/  FFMA.FTZ R46, R46, UR10, -R26.reuse ;  /* 0x0000000a2e2e7c23 */ /* 0x100fe2000801081a */
[----:B------:R4:W5:Y:S01]  /*2740*/  MUFU.EX2 R30, R6 ;  /* 0x00000006001e7308 */ /* 0x0009620000000800 */
[----:B---3--:R-:W-:Y:S01]  /*2750*/  FADD.FTZ R3, R24, R25 ;  /* 0x0000001918037221 */ /* 0x008fe20000010000 */
[--C-:B------:R-:W-:Y:S01]  /*2760*/  FFMA.FTZ R47, R47, UR10, -R26.reuse ;  /* 0x0000000a2f2f7c23 */ /* 0x100fe2000801081a */
[--C-:B------:R-:W-:Y:S01]  /*2770*/  FFMA.FTZ R50, R50, UR10, -R26.reuse ;  /* 0x0000000a32327c23 */ /* 0x100fe2000801081a */
[--C-:B------:R-:W-:Y:S01]  /*2780*/  FFMA.FTZ R51, R51, UR10, -R26.reuse ;  /* 0x0000000a33337c23 */ /* 0x100fe2000801081a */
[--C-:B------:R-:W-:Y:S01]  /*2790*/  FFMA.FTZ R54, R54, UR10, -R26.reuse ;  /* 0x0000000a36367c23 */ /* 0x100fe2000801081a */
[--C-:B------:R-:W-:Y:S01]  /*27a0*/  FFMA.FTZ R55, R55, UR10, -R26.reuse ;  /* 0x0000000a37377c23 */ /* 0x100fe2000801081a */
[--C-:B------:R-:W-:Y:S01]  /*27b0*/  FFMA.FTZ R58, R58, UR10, -R26.reuse ;  /* 0x0000000a3a3a7c23 */ /* 0x100fe2000801081a */
[----:B------:R3:W0:Y:S01]  /*27c0*/  MUFU.EX2 R155, R5 ;  /* 0x00000005009b7308 */ /* 0x0006220000000800 */
[----:B----4-:R-:W-:Y:S01]  /*27d0*/  FADD.FTZ R6, R28, R3 ;  /* 0x000000031c067221 */ /* 0x010fe20000010000 */
[--C-:B------:R-:W-:Y:S01]  /*27e0*/  FFMA.FTZ R59, R59, UR10, -R26.reuse ;  /* 0x0000000a3b3b7c23 */ /* 0x100fe2000801081a */
[--C-:B------:R-:W-:Y:S01]  /*27f0*/  FFMA.FTZ R62, R62, UR10, -R26.reuse ;  /* 0x0000000a3e3e7c23 */ /* 0x100fe2000801081a */
[----:B------:R-:W-:Y:S01]  /*2800*/  FFMA.FTZ R63, R63, UR10, -R26 ;  /* 0x0000000a3f3f7c23 */ /* 0x000fe2000801081a */
[----:B------:R-:W-:Y:S01]  /*2810*/  FADD.FTZ R3, R29, R6 ;  /* 0x000000061d037221 */ /* 0x000fe20000010000 */
[--C-:B------:R-:W-:Y:S01]  /*2820*/  FFMA.FTZ R66, R66, UR10, -R26.reuse ;  /* 0x0000000a42427c23 */ /* 0x100fe2000801081a */
[--C-:B------:R-:W-:Y:S01]  /*2830*/  FFMA.FTZ R67, R67, UR10, -R26.reuse ;  /* 0x0000000a43437c23 */ /* 0x100fe2000801081a */
[----:B------:R4:W0:Y:S01]  /*2840*/  MUFU.EX2 R34, R9 ;  /* 0x0000000900227308 */ /* 0x0008220000000800 */
[----:B------:R-:W-:Y:S01]  /*2850*/  FADD.FTZ R6, R32, R3 ;  /* 0x0000000320067221 */ /* 0x000fe20000010000 */
[----:B------:R-:W-:Y:S01]  /*2860*/  FFMA.FTZ R70, R70, UR10, -R26 ;  /* 0x0000000a46467c23 */ /* 0x000fe2000801081a */
[----:B--2---:R-:W-:Y:S01]  /*2870*/  SHF.R.U32.HI R72, RZ, 0x7, R72 ;  /* 0x00000007ff487819 */ /* 0x004fe20000011648 */
[----:B------:R-:W-:Y:S01]  /*2880*/  FFMA.FTZ R26, R71, UR10, -R26 ;  /* 0x0000000a471a7c23 */ /* 0x000fe2000801081a */
[----:B---3--:R-:W-:Y:S01]  /*2890*/  FADD.FTZ R5, R33, R6 ;  /* 0x0000000621057221 */ /* 0x008fe20000010000 */
[----:B-1----:R-:W-:-:S02]  /*28a0*/  F2FP.BF16.F32.PACK_AB R166, R53, R52 ;  /* 0x0000003435a6723e */ /* 0x002fc400000010ff */
[----:B------:R-:W1:Y:S01]  /*28b0*/  MUFU.EX2 R10, R10 ;  /* 0x0000000a000a7308 */ /* 0x000e620000000800 */
[----:B----4-:R-:W-:Y:S01]  /*28c0*/  IMAD.U32 R9, RZ, RZ, UR21 ;  /* 0x00000015ff097e24 */ /* 0x010fe2000f8e00ff */
[----:B------:R-:W-:-:S06]  /*28d0*/  IADD3 R6, -R72, 0xb, RZ ;  /* 0x0000000b48067810 */ /* 0x000fcc0007ffe1ff */
[----:B------:R5:W-:Y:S08]  /*28e0*/  MUFU.EX2 R21, R20 ;  /* 0x0000001400157308 */ /* 0x000bf00000000800 */
[----:B------:R-:W2:Y:S01]  /*28f0*/  MUFU.EX2 R11, R11 ;  /* 0x0000000b000b7308 */ /* 0x000ea20000000800 */
[----:B-----5:R-:W-:Y:S01]  /*2900*/  FADD.FTZ R20, R153, R30 ;  /* 0x0000001e99147221 */ /* 0x020fe20000010000 */
[----:B------:R-:W-:-:S03]  /*2910*/  F2FP.BF16.F32.PACK_AB R153, R30, R153 ;  /* 0x000000991e99723e */ /* 0x000fc600000010ff */
[----:B0-----:R-:W-:Y:S01]  /*2920*/  FADD.FTZ R3, R155, R20 ;  /* 0x000000149b037221 */ /* 0x001fe20000010000 */
[----:B------:R-:W-:Y:S01]  /*2930*/  FADD.FTZ R20, R36, R5 ;  /* 0x0000000524147221 */ /* 0x000fe20000010000 */
[C---:B------:R-:W-:Y:S01]  /*2940*/  F2FP.BF16.F32.PACK_AB R155, R34.reuse, R155 ;  /* 0x0000009b229b723e */ /* 0x040fe200000010ff */
[----:B------:R-:W0:Y:S01]  /*2950*/  MUFU.EX2 R12, R12 ;  /* 0x0000000c000c7308 */ /* 0x000e220000000800 */
[----:B------:R-:W-:Y:S01]  /*2960*/  FADD.FTZ R5, R34, R3 ;  /* 0x0000000322057221 */ /* 0x000fe20000010000 */
[----:B------:R-:W-:Y:S01]  /*2970*/  FADD.FTZ R23, R37, R20 ;  /* 0x0000001425177221 */ /* 0x000fe20000010000 */
[----:B------:R-:W-:Y:S02]  /*2980*/  @!P1 VIADD R3, R9, 0x22840 ;  /* 0x0002284009039836 */ /* 0x000fe40000000000 */
[----:B-1----:R-:W-:Y:S01]  /*2990*/  FADD.FTZ R20, R10, R5 ;  /* 0x000000050a147221 */ /* 0x002fe20000010000 */
[----:B------:R-:W-:Y:S02]  /*29a0*/  FADD.FTZ R38, R40, R23 ;  /* 0x0000001728267221 */ /* 0x000fe40000010000 */
[----:B------:R-:W1:Y:S01]  /*29b0*/  MUFU.EX2 R13, R13 ;  /* 0x0000000d000d7308 */ /* 0x000e620000000800 */
[----:B--2---:R-:W-:Y:S01]  /*29c0*/  FADD.FTZ R5, R11, R20 ;  /* 0x000000140b057221 */ /* 0x004fe20000010000 */
[----:B------:R-:W-:Y:S01]  /*29d0*/  @!P1 PRMT R3, RZ, 0x654, R3 ;  /* 0x00000654ff039816 */ /* 0x000fe20000000003 */
[----:B------:R2:W-:Y:S06]  /*29e0*/  BAR.ARV R6, 0x100 ;  /* 0x000400060000751d */ /* 0x0005ec0000002000 */
[----:B------:R-:W3:Y:S01]  /*29f0*/  MUFU.EX2 R14, R14 ;  /* 0x0000000e000e7308 */ /* 0x000ee20000000800 */
[----:B0-----:R-:W-:Y:S01]  /*2a00*/  FADD.FTZ R20, R12, R5 ;  /* 0x000000050c147221 */ /* 0x001fe20000010000 */
[----:B------:R0:W-:Y:S01]  /*2a10*/  @!P1 SYNCS.ARRIVE.TRANS64.RED.A1T0 RZ, [R3+URZ], RZ ;  /* 0x000000ff03ff99a7 */ /* 0x0001e2000810043f */
[----:B------:R-:W-:Y:S01]  /*2a20*/  FADD.FTZ R23, R41, R38 ;  /* 0x0000002629177221 */ /* 0x000fe20000010000 */
[----:B------:R-:W-:-:S03]  /*2a30*/  F2FP.BF16.F32.PACK_AB R157, R11, R10 ;  /* 0x0000000a0b9d723e */ /* 0x000fc600000010ff */
[----:B------:R-:W-:Y:S01]  /*2a40*/  FADD.FTZ R38, R44, R23 ;  /* 0x000000172c267221 */ /* 0x000fe20000010000 */
[----:B------:R-:W0:Y:S01]  /*2a50*/  MUFU.EX2 R15, R15 ;  /* 0x0000000f000f7308 */ /* 0x000e220000000800 */
[C---:B-1----:R-:W-:Y:S01]  /*2a60*/  FADD.FTZ R5, R13.reuse, R20 ;  /* 0x000000140d057221 */ /* 0x042fe20000010000 */
[----:B------:R-:W-:Y:S01]  /*2a70*/  F2FP.BF16.F32.PACK_AB R159, R13, R12 ;  /* 0x0000000c0d9f723e */ /* 0x000fe200000010ff */
[----:B------:R-:W-:-:S04]  /*2a80*/  FADD.FTZ R23, R45, R38 ;  /* 0x000000262d177221 */ /* 0x000fc80000010000 */
[----:B------:R-:W-:Y:S01]  /*2a90*/  FADD.FTZ R38, R48, R23 ;  /* 0x0000001730267221 */ /* 0x000fe20000010000 */
[----:B------:R-:W1:Y:S01]  /*2aa0*/  MUFU.EX2 R46, R46 ;  /* 0x0000002e002e7308 */ /* 0x000e620000000800 */
[----:B---3--:R-:W-:Y:S02]  /*2ab0*/  FADD.FTZ R20, R14, R5 ;  /* 0x000000050e147221 */ /* 0x008fe40000010000 */
[----:B------:R-:W-:-:S04]  /*2ac0*/  FADD.FTZ R5, R49, R38 ;  /* 0x0000002631057221 */ /* 0x000fc80000010000 */
[----:B------:R-:W-:Y:S01]  /*2ad0*/  FADD.FTZ R38, R52, R5 ;  /* 0x0000000534267221 */ /* 0x000fe20000010000 */
[----:B------:R-:W3:Y:S01]  /*2ae0*/  MUFU.EX2 R47, R47 ;  /* 0x0000002f002f7308 */ /* 0x000ee20000000800 */
[C---:B0-----:R-:W-:Y:S01]  /*2af0*/  FADD.FTZ R3, R15.reuse, R20 ;  /* 0x000000140f037221 */ /* 0x041fe20000010000 */
[----:B------:R-:W-:Y:S01]  /*2b00*/  F2FP.BF16.F32.PACK_AB R161, R15, R14 ;  /* 0x0000000e0fa1723e */ /* 0x000fe200000010ff */
[----:B------:R-:W-:-:S05]  /*2b10*/  FADD.FTZ R5, R53, R38 ;  /* 0x0000002635057221 */ /* 0x000fca0000010000 */
[----:B------:R-:W0:Y:S01]  /*2b20*/  MUFU.EX2 R50, R50 ;  /* 0x0000003200327308 */ /* 0x000e220000000800 */
[----:B-1----:R-:W-:-:S07]  /*2b30*/  FADD.FTZ R20, R46, R3 ;  /* 0x000000032e147221 */ /* 0x002fce0000010000 */
[----:B------:R-:W1:Y:S01]  /*2b40*/  MUFU.EX2 R51, R51 ;  /* 0x0000003300337308 */ /* 0x000e620000000800 */
[C---:B---3--:R-:W-:Y:S01]  /*2b50*/  FADD.FTZ R3, R47.reuse, R20 ;  /* 0x000000142f037221 */ /* 0x048fe20000010000 */
[----:B------:R-:W-:-:S06]  /*2b60*/  F2FP.BF16.F32.PACK_AB R163, R47, R46 ;  /* 0x0000002e2fa3723e */ /* 0x000fcc00000010ff */
[----:B------:R-:W3:Y:S01]  /*2b70*/  MUFU.EX2 R54, R54 ;  /* 0x0000003600367308 */ /* 0x000ee20000000800 */
[----:B0-----:R-:W-:-:S07]  /*2b80*/  FADD.FTZ R20, R50, R3 ;  /* 0x0000000332147221 */ /* 0x001fce0000010000 */
[----:B------:R-:W0:Y:S01]  /*2b90*/  MUFU.EX2 R55, R55 ;  /* 0x0000003700377308 */ /* 0x000e220000000800 */
[C---:B-1----:R-:W-:Y:S01]  /*2ba0*/  FADD.FTZ R3, R51.reuse, R20 ;  /* 0x0000001433037221 */ /* 0x042fe20000010000 */
[----:B------:R-:W-:-:S06]  /*2bb0*/  F2FP.BF16.F32.PACK_AB R165, R51, R50 ;  /* 0x0000003233a5723e */ /* 0x000fcc00000010ff */
[----:B------:R-:W1:Y:S01]  /*2bc0*/  MUFU.EX2 R58, R58 ;  /* 0x0000003a003a7308 */ /* 0x000e620000000800 */
[----:B---3--:R-:W-:-:S07]  /*2bd0*/  FADD.FTZ R20, R54, R3 ;  /* 0x0000000336147221 */ /* 0x008fce0000010000 */
[----:B------:R-:W3:Y:S01]  /*2be0*/  MUFU.EX2 R56, R56 ;  /* 0x0000003800387308 */ /* 0x000ee20000000800 */
[C---:B0-----:R-:W-:Y:S01]  /*2bf0*/  FADD.FTZ R3, R55.reuse, R20 ;  /* 0x0000001437037221 */ /* 0x041fe20000010000 */
[----:B------:R-:W-:-:S06]  /*2c00*/  F2FP.BF16.F32.PACK_AB R167, R55, R54 ;  /* 0x0000003637a7723e */ /* 0x000fcc00000010ff */
[----:B------:R-:W0:Y:S01]  /*2c10*/  MUFU.EX2 R59, R59 ;  /* 0x0000003b003b7308 */ /* 0x000e220000000800 */
[----:B-1----:R-:W-:-:S07]  /*2c20*/  FADD.FTZ R20, R58, R3 ;  /* 0x000000033a147221 */ /* 0x002fce0000010000 */
[----:B------:R-:W1:Y:S01]  /*2c30*/  MUFU.EX2 R57, R57 ;  /* 0x0000003900397308 */ /* 0x000e620000000800 */
[----:B---3--:R-:W-:-:S07]  /*2c40*/  FADD.FTZ R24, R56, R5 ;  /* 0x0000000538187221 */ /* 0x008fce0000010000 */
[----:B------:R-:W3:Y:S01]  /*2c50*/  MUFU.EX2 R62, R62 ;  /* 0x0000003e003e7308 */ /* 0x000ee20000000800 */
[C---:B0-----:R-:W-:Y:S01]  /*2c60*/  FADD.FTZ R3, R59.reuse, R20 ;  /* 0x000000143b037221 */ /* 0x041fe20000010000 */
[----:B------:R-:W-:-:S06]  /*2c70*/  F2FP.BF16.F32.PACK_AB R169, R59, R58 ;  /* 0x0000003a3ba9723e */ /* 0x000fcc00000010ff */
[----:B------:R-:W0:Y:S01]  /*2c80*/  MUFU.EX2 R60, R60 ;  /* 0x0000003c003c7308 */ /* 0x000e220000000800 */
[C---:B-1----:R-:W-:Y:S01]  /*2c90*/  FADD.FTZ R5, R57.reuse, R24 ;  /* 0x0000001839057221 */ /* 0x042fe20000010000 */
[----:B------:R-:W-:-:S06]  /*2ca0*/  F2FP.BF16.F32.PACK_AB R168, R57, R56 ;  /* 0x0000003839a8723e */ /* 0x000fcc00000010ff */
[----:B------:R-:W1:Y:S01]  /*2cb0*/  MUFU.EX2 R63, R63 ;  /* 0x0000003f003f7308 */ /* 0x000e620000000800 */
[----:B---3--:R-:W-:-:S07]  /*2cc0*/  FADD.FTZ R20, R62, R3 ;  /* 0x000000033e147221 */ /* 0x008fce0000010000 */
[----:B------:R-:W3:Y:S01]  /*2cd0*/  MUFU.EX2 R61, R61 ;  /* 0x0000003d003d7308 */ /* 0x000ee20000000800 */
[----:B0-----:R-:W-:-:S07]  /*2ce0*/  FADD.FTZ R24, R60, R5 ;  /* 0x000000053c187221 */ /* 0x001fce0000010000 */
[----:B------:R-:W0:Y:S01]  /*2cf0*/  MUFU.EX2 R66, R66 ;  /* 0x0000004200427308 */ /* 0x000e220000000800 */
[C---:B-1----:R-:W-:Y:S01]  /*2d00*/  FADD.FTZ R3, R63.reuse, R20 ;  /* 0x000000143f037221 */ /* 0x042fe20000010000 */
[----:B------:R-:W-:-:S06]  /*2d10*/  F2FP.BF16.F32.PACK_AB R171, R63, R62 ;  /* 0x0000003e3fab723e */ /* 0x000fcc00000010ff */
[----:B------:R-:W1:Y:S01]  /*2d20*/  MUFU.EX2 R64, R64 ;  /* 0x0000004000407308 */ /* 0x000e620000000800 */
[C---:B---3--:R-:W-:Y:S01]  /*2d30*/  FADD.FTZ R5, R61.reuse, R24 ;  /* 0x000000183d057221 */ /* 0x048fe20000010000 */
[----:B------:R-:W-:-:S06]  /*2d40*/  F2FP.BF16.F32.PACK_AB R170, R61, R60 ;  /* 0x0000003c3daa723e */ /* 0x000fcc00000010ff */
[----:B------:R-:W3:Y:S01]  /*2d50*/  MUFU.EX2 R67, R67 ;  /* 0x0000004300437308 */ /* 0x000ee20000000800 */
[----:B0-----:R-:W-:-:S07]  /*2d60*/  FADD.FTZ R20, R66, R3 ;  /* 0x0000000342147221 */ /* 0x001fce0000010000 */
[----:B------:R-:W0:Y:S01]  /*2d70*/  MUFU.EX2 R65, R65 ;  /* 0x0000004100417308 */ /* 0x000e220000000800 */
[----:B-1----:R-:W-:-:S07]  /*2d80*/  FADD.FTZ R24, R64, R5 ;  /* 0x0000000540187221 */ /* 0x002fce0000010000 */
[----:B------:R-:W1:Y:S01]  /*2d90*/  MUFU.EX2 R70, R70 ;  /* 0x0000004600467308 */ /* 0x000e620000000800 */
[C---:B---3--:R-:W-:Y:S01]  /*2da0*/  FADD.FTZ R3, R67.reuse, R20 ;  /* 0x0000001443037221 */ /* 0x048fe20000010000 */
[----:B------:R-:W-:-:S06]  /*2db0*/  F2FP.BF16.F32.PACK_AB R173, R67, R66 ;  /* 0x0000004243ad723e */ /* 0x000fcc00000010ff */
[----:B------:R-:W3:Y:S01]  /*2dc0*/  MUFU.EX2 R68, R68 ;  /* 0x0000004400447308 */ /* 0x000ee20000000800 */
[C---:B0-----:R-:W-:Y:S01]  /*2dd0*/  FADD.FTZ R5, R65.reuse, R24 ;  /* 0x0000001841057221 */ /* 0x041fe20000010000 */
[----:B------:R-:W-:-:S06]  /*2de0*/  F2FP.BF16.F32.PACK_AB R172, R65, R64 ;  /* 0x0000004041ac723e */ /* 0x000fcc00000010ff */
[----:B------:R-:W0:Y:S01]  /*2df0*/  MUFU.EX2 R175, R26 ;  /* 0x0000001a00af7308 */ /* 0x000e220000000800 */
[----:B-1----:R-:W-:Y:S01]  /*2e00*/  FADD.FTZ R10, R70, R3 ;  /* 0x00000003460a7221 */ /* 0x002fe20000010000 */
[----:B---3--:R-:W-:Y:S01]  /*2e10*/  FADD.FTZ R24, R68, R5 ;  /* 0x0000000544187221 */ /* 0x008fe20000010000 */
[----:B------:R-:W-:-:S03]  /*2e20*/  F2FP.BF16.F32.PACK_AB R174, R21, R68 ;  /* 0x0000004415ae723e */ /* 0x000fc600000010ff */
[----:B------:R-:W-:Y:S01]  /*2e30*/  FADD.FTZ R5, R21, R24 ;  /* 0x0000001815057221 */ /* 0x000fe20000010000 */
[C---:B0-----:R-:W-:Y:S01]  /*2e40*/  FADD.FTZ R3, R175.reuse, R10 ;  /* 0x0000000aaf037221 */ /* 0x041fe20000010000 */
[----:B------:R-:W-:Y:S01]  /*2e50*/  F2FP.BF16.F32.PACK_AB R175, R175, R70 ;  /* 0x00000046afaf723e */ /* 0x000fe200000010ff */
[----:B--2---:R-:W-:Y:S06]  /*2e60*/  @!P0 BRA `(.L_x_15) ;  /* 0x0000000000048947 */ /* 0x004fec0003800000 */
[----:B------:R-:W-:Y:S01]  /*2e70*/  BPT.TRAP 0x1 ;  /* 0x000000040000795c */ /* 0x000fe20000300000 */
.L_x_15:
[----:B------:R0:W1:Y:S01]  /*2e80*/  SYNCS.PHASECHK.TRANS64.TRYWAIT P2, [UR21+0x22850], R8 ;  /* 0x02285008ff0075a7 */ /* 0x0000620008040155 */
[----:B------:R-:W-:Y:S05]  /*2e90*/  @!P0 BRA `(.L_x_16) ;  /* 0x0000000000048947 */ /* 0x000fea0003800000 */
[----:B------:R-:W-:Y:S01]  /*2ea0*/  BPT.TRAP 0x1 ;  /* 0x000000040000795c */ /* 0x000fe20000300000 */
.L_x_16:
[----:B-1----:R-:W-:Y:S05]  /*2eb0*/  @P2 BRA `(.L_x_17) ;  /* 0x0000000000082947 */ /* 0x002fea0003800000 */
[----:B------:R-:W1:Y:S02]  /*2ec0*/  SYNCS.PHASECHK.TRANS64.TRYWAIT P2, [UR21+0x22850], R8 ;  /* 0x02285008ff0075a7 */ /* 0x000e640008040155 */
[----:B-1----:R-:W-:Y:S05]  /*2ed0*/  @!P2 BRA `(.L_x_18) ;  /* 0x000000900004a947 */ /* 0x002fea0003800000 */
.L_x_17:
[----:B------:R2:W-:Y:S01]  /*2ee0*/  BAR.SYNC.DEFER_BLOCKING R7, 0x100 ;  /* 0x000400070000751d */ /* 0x0005e20000010000 */
[----:B------:R-:W-:Y:S01]  /*2ef0*/  UIADD3 UR45, UR45, 0x400, URZ ;  /* 0x000004002d2d7890 */ /* 0x000fe2000fffe03f */
[----:B-1----:R-:W-:Y:S01]  /*2f00*/  @!P1 VIADD R9, R9, 0x22860 ;  /* 0x0002286009099836 */ /* 0x002fe20000000000 */
[----:B------:R-:W-:Y:S02]  /*2f10*/  UISETP.GE.AND UP0, UPT, UR44, 0x61, UPT ;  /* 0x000000612c00788c */ /* 0x000fe4000bf06270 */
[----:B------:R-:W-:Y:S01]  /*2f20*/  USHF.R.U32.HI UR45, URZ, 0x4, UR45 ;  /* 0x000000043f2d7899 */ /* 0x000fe2000801162d */
[----:B------:R-:W-:Y:S01]  /*2f30*/  UMOV UR7, 0x40000040 ;  /* 0x4000004000077882 */ /* 0x000fe20000000000 */
[----:B------:R-:W-:Y:S02]  /*2f40*/  @!P1 PRMT R9, RZ, 0x654, R9 ;  /* 0x00000654ff099816 */ /* 0x000fe40000000009 */
[----:B------:R-:W-:Y:S01]  /*2f50*/  ULOP3.LUT UR21, UR45, 0x3fff, URZ, 0xc0, !UPT ;  /* 0x00003fff2d157892 */ /* 0x000fe2000f8ec03f */
[----:B------:R-:W-:-:S03]  /*2f60*/  PLOP3.LUT P2, PT, PT, PT, UP0, 0x80, 0x0 ;  /* 0x000000000000781c */ /* 0x000fc60003f4f008 */
[----:B------:R-:W-:-:S04]  /*2f70*/  ULOP3.LUT UR21, UR21, 0x3000000, URZ, 0xfc, !UPT ;  /* 0x0300000015157892 */ /* 0x000fc8000f8efc3f */
[----:B------:R-:W-:Y:S01]  /*2f80*/  UIMAD UR11, UR36, 0xc00, UR21 ;  /* 0x00000c00240b78a4 */ /* 0x000fe2000f8e0215 */
[----:B------:R-:W-:-:S06]  /*2f90*/  WARPGROUP.ARRIVE ;  /* 0x00000000000079c5 */ /* 0x000fcc0000000000 */
[----:B------:R-:W-:Y:S02]  /*2fa0*/  UMOV UR6, UR11 ;  /* 0x0000000b00067c82 */ /* 0x000fe40008000000 */
[----:B------:R-:W-:Y:S01]  /*2fb0*/  HGMMA.64x256x16.F32.BF16 R24, R152, gdesc[UR4].tnspB, RZ, !UPT, gsb0 ;  /* 0x43e0000498187df0 */ /* 0x000fe2000c0018ff */
[----:B------:R-:W-:Y:S01]  /*2fc0*/  UIADD3 UR6, UR11, 0x80, URZ ;  /* 0x000000800b067890 */ /* 0x000fe2000fffe03f */
[----:B------:R-:W-:Y:S01]  /*2fd0*/  UMOV UR7, 0x40000040 ;  /* 0x4000004000077882 */ /* 0x000fe20000000000 */
[----:B------:R-:W-:Y:S02]  /*2fe0*/  WARPGROUP.DEPBAR.LE gsb0, 0x0 ;  /* 0x00008000000079c5 */ /* 0x000fe40000010000 */
[----:B------:R-:W-:-:S15]  /*2ff0*/  WARPGROUP.ARRIVE ;  /* 0x00000000000079c5 */ /* 0x000fde0000000000 */
[----:B------:R-:W-:-:S08]  /*3000*/  NOP ;  /* 0x0000000000007918 */ /* 0x000fd00000000000 */
[----:B------:R-:W-:Y:S01]  /*3010*/  HGMMA.64x256x16.F32.BF16 R24, R156, gdesc[UR4].tnspB, R24, gsb0 ;  /* 0x43e000049c187df0 */ /* 0x000fe20008001818 */
        /* <DEDUP_REMOVED lines=23> */
[----:B------:R-:W-:Y:S03]  /*3190*/  HGMMA.64x256x16.F32.BF16 R24, R172, gdesc[UR4].tnspB, R24, gsb0 ;  /* 0x43e00004ac187df0 */ /* 0x000fe60008001818 */
[----:B------:R-:W-:Y:S02]  /*31a0*/  WARPGROUP.DEPBAR.LE gsb0, 0x0 ;  /* 0x00008000000079c5 */ /* 0x000fe40000010000 */
[----:B------:R2:W-:Y:S01]  /*31b0*/  @!P1 SYNCS.ARRIVE.TRANS64.RED.A1T0 RZ, [R9+URZ], RZ ;  /* 0x000000ff09ff99a7 */ /* 0x0005e2000810043f */
[----:B------:R-:W-:Y:S05]  /*31c0*/  @!P2 BRA `(.L_x_19) ;  /* 0x0000002000eca947 */ /* 0x000fea0003800000 */
[----:B--2---:R-:W-:Y:S01]  /*31d0*/  IMAD.MOV.U32 R7, RZ, RZ, R4 ;  /* 0x000000ffff077224 */ /* 0x004fe200078e0004 */
[----:B------:R-:W-:Y:S01]  /*31e0*/  UIADD3 UR40, UR40, -0x2, URZ ;  /* 0xfffffffe28287890 */ /* 0x000fe2000fffe03f */
[----:B------:R-:W-:Y:S01]  /*31f0*/  IMAD.MOV.U32 R23, RZ, RZ, R0 ;  /* 0x000000ffff177224 */ /* 0x000fe200078e0000 */
[----:B------:R-:W-:Y:S01]  /*3200*/  ULDC UR24, c[0x0][0x9d8] ;  /* 0x0002760000187ab9 */ /* 0x000fe20000000800 */
[----:B------:R-:W-:-:S09]  /*3210*/  ULDC UR22, c[0x0][0x988] ;  /* 0x0002620000167ab9 */ /* 0x000fd20000000800 */
.L_x_28:
[----:B------:R-:W-:Y:S01]  /*3220*/  UIADD3 UR36, UR36, 0x1, URZ ;  /* 0x0000000124247890 */ /* 0x000fe2000fffe03f */
[----:B------:R-:W-:Y:S01]  /*3230*/  IMAD.U32 R0, RZ, RZ, UR40 ;  /* 0x00000028ff007e24 */ /* 0x000fe2000f8e00ff */
[----:B------:R-:W-:Y:S02]  /*3240*/  UIADD3 UR40, UR40, -0x1, URZ ;  /* 0xffffffff28287890 */ /* 0x000fe4000fffe03f */
[----:B------:R-:W-:Y:S02]  /*3250*/  UISETP.NE.AND UP0, UPT, UR36, 0x2, UPT ;  /* 0x000000022400788c */ /* 0x000fe4000bf05270 */
[----:B------:R-:W-:Y:S02]  /*3260*/  ISETP.GT.AND P2, PT, R0, RZ, PT ;  /* 0x000000ff0000720c */ /* 0x000fe40003f44270 */
[----:B------:R-:W-:Y:S02]  /*3270*/  USEL UR6, URZ, 0x1, UP0 ;  /* 0x000000013f067887 */ /* 0x000fe40008000000 */
[----:B------:R-:W-:-:S02]  /*3280*/  USEL UR36, UR36, URZ, UP0 ;  /* 0x0000003f24247287 */ /* 0x000fc40008000000 */
[----:B------:R-:W-:Y:S01]  /*3290*/  ULOP3.LUT UR38, UR38, UR6, URZ, 0x3c, !UPT ;  /* 0x0000000626267292 */ /* 0x000fe2000f8e3c3f */
[----:B-1----:R-:W-:Y:S11]  /*32a0*/  @!P0 BRA `(.L_x_20) ;  /* 0x0000000000048947 */ /* 0x002ff60003800000 */
[----:B------:R-:W-:Y:S01]  /*32b0*/  BPT.TRAP 0x1 ;  /* 0x000000040000795c */ /* 0x000fe20000300000 */
.L_x_20:
[----:B------:R-:W1:Y:S01]  /*32c0*/  S2UR UR7, SR_CgaCtaId ;  /* 0x00000000000779c3 */ /* 0x000e620000008800 */
[----:B------:R-:W-:Y:S01]  /*32d0*/  IMAD.U32 R0, RZ, RZ, UR38 ;  /* 0x00000026ff007e24 */ /* 0x000fe2000f8e00ff */
[----:B------:R-:W-:-:S04]  /*32e0*/  UMOV UR6, 0x400 ;  /* 0x0000040000067882 */ /* 0x000fc80000000000 */
[----:B------:R-:W-:-:S04]  /*32f0*/  SHF.L.U32 R0, R0, 0x1f, RZ ;  /* 0x0000001f00007819 */ /* 0x000fc800000006ff */
[----:B------:R-:W-:-:S13]  /*3300*/  R2UR UR25, R0 ;  /* 0x00000000001972ca */ /* 0x000fda00000e0000 */
[----:B------:R-:W-:Y:S01]  /*3310*/  IMAD.U32 R0, RZ, RZ, UR25 ;  /* 0x00000019ff007e24 */ /* 0x000fe2000f8e00ff */
[----:B-1----:R-:W-:-:S04]  /*3320*/  ULEA UR6, UR7, UR6, 0x18 ;  /* 0x0000000607067291 */ /* 0x002fc8000f8ec03f */
[----:B------:R-:W-:-:S09]  /*3330*/  ULEA UR23, UR36, UR6, 0x3 ;  /* 0x0000000624177291 */ /* 0x000fd2000f8e183f */
[----:B------:R1:W2:Y:S01]  /*3340*/  SYNCS.PHASECHK.TRANS64.TRYWAIT P3, [UR23+0x22830], R0 ;  /* 0x02283000ff0075a7 */ /* 0x0002a20008060157 */
[----:B------:R-:W-:Y:S05]  /*3350*/  @!P0 BRA `(.L_x_21) ;  /* 0x0000000000048947 */ /* 0x000fea0003800000 */
[----:B------:R-:W-:Y:S01]  /*3360*/  BPT.TRAP 0x1 ;  /* 0x000000040000795c */ /* 0x000fe20000300000 */
.L_x_21:
[----:B--2---:R-:W-:Y:S05]  /*3370*/  @P3 BRA `(.L_x_22) ;  /* 0x00000000000c3947 */ /* 0x004fea0003800000 */
[----:B-1----:R-:W-:-:S04]  /*3380*/  IMAD.U32 R0, RZ, RZ, UR25 ;  /* 0x00000019ff007e24 */ /* 0x002fc8000f8e00ff */
[----:B------:R-:W1:Y:S02]  /*3390*/  SYNCS.PHASECHK.TRANS64.TRYWAIT P3, [UR23+0x22830], R0 ;  /* 0x02283000ff0075a7 */ /* 0x000e640008060157 */
[----:B-1----:R-:W-:Y:S05]  /*33a0*/  @!P3 BRA `(.L_x_23) ;  /* 0x0000008800e4b947 */ /* 0x002fea0003800000 */
.L_x_22:
[----:B------:R-:W-:Y:S01]  /*33b0*/  UIMAD UR6, UR36, 0x300, UR20 ;  /* 0x00000300240678a4 */ /* 0x000fe2000f8e0214 */
[----:B------:R-:W-:Y:S01]  /*33c0*/  WARPGROUP.ARRIVE ;  /* 0x00000000000079c5 */ /* 0x000fe20000000000 */
[----:B------:R-:W-:Y:S01]  /*33d0*/  UMOV UR7, 0x40000040 ;  /* 0x4000004000077882 */ /* 0x000fe20000000000 */
[----:B------:R-:W-:Y:S01]  /*33e0*/  UMOV UR11, 0x40000040 ;  /* 0x40000040000b7882 */ /* 0x000fe20000000000 */
[----:B------:R-:W-:-:S03]  /*33f0*/  UIADD3 UR10, UR6, 0x2, URZ ;  /* 0x00000002060a7890 */ /* 0x000fc6000fffe03f */
[----:B------:R-:W2:Y:S01]  /*3400*/  S2R R216, SR_TID.X ;  /* 0x0000000000d87919 */ /* 0x000ea20000002100 */
[----:B------:R-:W-:Y:S01]  /*3410*/  UIADD3 UR14, UR6, 0x4, URZ ;  /* 0x00000004060e7890 */ /* 0x000fe2000fffe03f */
[----:B------:R-:W-:Y:S01]  /*3420*/  UMOV UR15, 0x40000040 ;  /* 0x40000040000f7882 */ /* 0x000fe20000000000 */
[----:B------:R-:W-:Y:S01]  /*3430*/  HGMMA.64x96x16.F32.BF16 R152, gdesc[UR4], RZ, !UPT, gsb0 ;  /* 0x01600000049879f0 */ /* 0x000fe2000c0018ff */
[----:B------:R-:W-:Y:S01]  /*3440*/  UIADD3 UR18, UR6, 0x6, URZ ;  /* 0x0000000606127890 */ /* 0x000fe2000fffe03f */
[----:B------:R-:W-:Y:S01]  /*3450*/  UMOV UR19, 0x40000040 ;  /* 0x4000004000137882 */ /* 0x000fe20000000000 */
[----:B--2---:R-:W-:Y:S01]  /*3460*/  SHF.R.U32.HI R216, RZ, 0x7, R216 ;  /* 0x00000007ffd87819 */ /* 0x004fe200000116d8 */
[----:B------:R-:W-:Y:S02]  /*3470*/  WARPGROUP.DEPBAR.LE gsb0, 0x0 ;  /* 0x00008000000079c5 */ /* 0x000fe40000010000 */
[----:B------:R-:W-:-:S06]  /*3480*/  WARPGROUP.ARRIVE ;  /* 0x00000000000079c5 */ /* 0x000fcc0000000000 */
[----:B------:R-:W-:Y:S01]  /*3490*/  HGMMA.64x96x16.F32.BF16 R152, gdesc[UR8], R152, gsb0 ;  /* 0x01600000089879f0 */ /* 0x000fe20008001898 */
[----:B------:R-:W-:Y:S02]  /*34a0*/  UMOV UR10, UR22 ;  /* 0x00000016000a7c82 */ /* 0x000fe40008000000 */
        /* <DEDUP_REMOVED lines=14> */
[----:B0-----:R-:W-:Y:S01]  /*3590*/  FMUL.FTZ R8, R155, UR24 ;  /* 0x000000189b087c20 */ /* 0x001fe20008410000 */
[----:B------:R-:W-:Y:S01]  /*35a0*/  FMUL.FTZ R155, R161, UR24 ;  /* 0x00000018a19b7c20 */ /* 0x000fe20008410000 */
[----:B-1----:R-:W-:Y:S01]  /*35b0*/  FMUL.FTZ R9, R158, UR24 ;  /* 0x000000189e097c20 */ /* 0x002fe20008410000 */
[----:B------:R-:W-:Y:S01]  /*35c0*/  FMUL.FTZ R158, R164, UR24 ;  /* 0x00000018a49e7c20 */ /* 0x000fe20008410000 */
[----:B------:R-:W-:Y:S01]  /*35d0*/  FMUL.FTZ R157, R165, UR24 ;  /* 0x00000018a59d7c20 */ /* 0x000fe20008410000 */
[----:B------:R-:W-:Y:S01]  /*35e0*/  FMUL.FTZ R160, R168, UR24 ;  /* 0x00000018a8a07c20 */ /* 0x000fe20008410000 */
[----:B------:R-:W-:Y:S01]  /*35f0*/  FMUL.FTZ R10, R159, UR24 ;  /* 0x000000189f0a7c20 */ /* 0x000fe20008410000 */
[----:B------:R-:W0:Y:S01]  /*3600*/  MUFU.TANH R152, R152 ;  /* 0x0000009800987308 */ /* 0x000e220000002400 */
[----:B------:R-:W-:Y:S01]  /*3610*/  FMUL.FTZ R159, R169, UR24 ;  /* 0x00000018a99f7c20 */ /* 0x000fe20008410000 */
[----:B------:R-:W-:Y:S01]  /*3620*/  FMUL.FTZ R200, R172, UR24 ;  /* 0x00000018acc87c20 */ /* 0x000fe20008410000 */
[----:B------:R-:W-:Y:S01]  /*3630*/  FMUL.FTZ R201, R173, UR24 ;  /* 0x00000018adc97c20 */ /* 0x000fe20008410000 */
[----:B------:R-:W-:Y:S01]  /*3640*/  FMUL.FTZ R202, R176, UR24 ;  /* 0x00000018b0ca7c20 */ /* 0x000fe20008410000 */
[----:B------:R-:W-:Y:S01]  /*3650*/  FMUL.FTZ R215, R177, UR24 ;  /* 0x00000018b1d77c20 */ /* 0x000fe20008410000 */
[----:B------:R-:W-:Y:S01]  /*3660*/  FMUL.FTZ R180, R180, UR24 ;  /* 0x00000018b4b47c20 */ /* 0x000fe20008410000 */
[----:B------:R-:W-:Y:S01]  /*3670*/  FMUL.FTZ R206, R181, UR24 ;  /* 0x00000018b5ce7c20 */ /* 0x000fe20008410000 */
[----:B------:R-:W1:Y:S01]  /*3680*/  MUFU.TANH R154, R154 ;  /* 0x0000009a009a7308 */ /* 0x000e620000002400 */
[----:B--2---:R-:W-:Y:S01]  /*3690*/  FMNMX.FTZ R161, R4, R23, !PT ;  /* 0x0000001704a17209 */ /* 0x004fe20007810000 */
[----:B------:R-:W-:Y:S01]  /*36a0*/  FMUL.FTZ R181, R184, UR24 ;  /* 0x00000018b8b57c20 */ /* 0x000fe20008410000 */
[----:B------:R-:W-:Y:S01]  /*36b0*/  FMUL.FTZ R203, R185, UR24 ;  /* 0x00000018b9cb7c20 */ /* 0x000fe20008410000 */
[----:B------:R-:W-:Y:S01]  /*36c0*/  FMUL.FTZ R184, R188, UR24 ;  /* 0x00000018bcb87c20 */ /* 0x000fe20008410000 */
[----:B------:R-:W-:Y:S01]  /*36d0*/  FMUL.FTZ R204, R189, UR24 ;  /* 0x00000018bdcc7c20 */ /* 0x000fe20008410000 */
[----:B------:R-:W-:Y:S01]  /*36e0*/  FMUL.FTZ R185, R192, UR24 ;  /* 0x00000018c0b97c20 */ /* 0x000fe20008410000 */
[----:B------:R-:W-:Y:S01]  /*36f0*/  FMUL.FTZ R192, R193, UR24 ;  /* 0x00000018c1c07c20 */ /* 0x000fe20008410000 */
[----:B------:R-:W2:Y:S01]  /*3700*/  MUFU.TANH R153, R153 ;  /* 0x0000009900997308 */ /* 0x000ea20000002400 */
[----:B0-----:R-:W-:Y:S01]  /*3710*/  FMNMX.FTZ R161, R152, R161, !PT ;  /* 0x000000a198a17209 */ /* 0x001fe20007810000 */
[----:B------:R-:W-:Y:S01]  /*3720*/  FMUL.FTZ R189, R196, UR24 ;  /* 0x00000018c4bd7c20 */ /* 0x000fe20008410000 */
[----:B------:R-:W-:Y:S01]  /*3730*/  FMUL.FTZ R188, R197, UR24 ;  /* 0x00000018c5bc7c20 */ /* 0x000fe20008410000 */
[----:B------:R-:W-:Y:S01]  /*3740*/  FMUL.FTZ R12, R163, UR24 ;  /* 0x00000018a30c7c20 */ /* 0x000fe20008410000 */
[----:B------:R-:W-:Y:S01]  /*3750*/  FMUL.FTZ R21, R174, UR24 ;  /* 0x00000018ae157c20 */ /* 0x000fe20008410000 */
[----:B------:R-:W-:Y:S01]  /*3760*/  FMUL.FTZ R11, R162, UR24 ;  /* 0x00000018a20b7c20 */ /* 0x000fe20008410000 */
[----:B------:R-:W-:Y:S01]  /*3770*/  FMUL.FTZ R13, R166, UR24 ;  /* 0x00000018a60d7c20 */ /* 0x000fe20008410000 */
[----:B------:R-:W0:Y:S01]  /*3780*/  MUFU.TANH R156, R156 ;  /* 0x0000009c009c7308 */ /* 0x000e220000002400 */
[----:B-1----:R-:W-:Y:S01]  /*3790*/  FMNMX.FTZ R0, R154, R161, !PT ;  /* 0x000000a19a007209 */ /* 0x002fe20007810000 */
        /* <DEDUP_REMOVED lines=16> */
[----:B------:R-:W-:-:S06]  /*38a0*/  IMAD.U32 R195, RZ, RZ, UR23 ;  /* 0x00000017ffc37e24 */ /* 0x000fcc000f8e00ff */
[----:B------:R-:W0:Y:S01]  /*38b0*/  MUFU.TANH R157, R157 ;  /* 0x0000009d009d7308 */ /* 0x000e220000002400 */
[----:B-1----:R-:W-:-:S07]  /*38c0*/  FMNMX.FTZ R161, R155, R0, !PT ;  /* 0x000000009ba17209 */ /* 0x002fce0007810000 */
[----:B------:R-:W1:Y:S01]  /*38d0*/  MUFU.TANH R160, R160 ;  /* 0x000000a000a07308 */ /* 0x000e620000002400 */
[----:B--2---:R-:W-:-:S07]  /*38e0*/  FMNMX.FTZ R0, R158, R161, !PT ;  /* 0x000000a19e007209 */ /* 0x004fce0007810000 */
[----:B------:R-:W2:Y:S01]  /*38f0*/  MUFU.TANH R159, R159 ;  /* 0x0000009f009f7308 */ /* 0x000ea20000002400 */
[----:B0-----:R-:W-:-:S07]  /*3900*/  FMNMX.FTZ R161, R157, R0, !PT ;  /* 0x000000009da17209 */ /* 0x001fce0007810000 */
        /* <DEDUP_REMOVED lines=21> */
[----:B--2---:R-:W-:Y:S01]  /*3a60*/  FMNMX.FTZ R163, R184, R161, !PT ;  /* 0x000000a1b8a37209 */ /* 0x004fe20007810000 */
[----:B------:R-:W-:-:S06]  /*3a70*/  FMUL.FTZ R161, R175, UR24 ;  /* 0x00000018afa17c20 */ /* 0x000fcc0008410000 */
        /* <DEDUP_REMOVED lines=10> */
[----:B-1----:R-:W-:Y:S01]  /*3b20*/  FMNMX.FTZ R0, R188, R165, !PT ;  /* 0x000000a5bc007209 */ /* 0x002fe20007810000 */
[----:B------:R-:W-:-:S04]  /*3b30*/  FMUL.FTZ R165, R183, UR24 ;  /* 0x00000018b7a57c20 */ /* 0x000fc80008410000 */
[----:B------:R-:W1:Y:S02]  /*3b40*/  SHFL.BFLY PT, R169, R0, 0x2, 0x1f ;  /* 0x0c401f0000a97f89 */ /* 0x000e6400000e0000 */
[----:B------:R-:W3:Y:S08]  /*3b50*/  MUFU.TANH R9, R9 ;  /* 0x0000000900097308 */ /* 0x000ef00000002400 */
[----:B------:R-:W4:Y:S08]  /*3b60*/  MUFU.TANH R10, R10 ;  /* 0x0000000a000a7308 */ /* 0x000f300000002400 */
[----:B------:R-:W5:Y:S01]  /*3b70*/  MUFU.TANH R11, R11 ;  /* 0x0000000b000b7308 */ /* 0x000f620000002400 */
[----:B-1----:R-:W-:Y:S01]  /*3b80*/  FMNMX.FTZ R174, R0, R169, !PT ;  /* 0x000000a900ae7209 */ /* 0x002fe20007810000 */
[----:B------:R-:W-:-:S06]  /*3b90*/  FMUL.FTZ R169, R191, UR24 ;  /* 0x00000018bfa97c20 */ /* 0x000fcc0008410000 */
[----:B------:R-:W1:Y:S01]  /*3ba0*/  MUFU.TANH R12, R12 ;  /* 0x0000000c000c7308 */ /* 0x000e620000002400 */
[----:B------:R-:W2:Y:S07]  /*3bb0*/  SHFL.BFLY PT, R175, R174, 0x1, 0x1f ;  /* 0x0c201f00aeaf7f89 */ /* 0x000eae00000e0000 */
[----:B------:R-:W1:Y:S08]  /*3bc0*/  MUFU.TANH R13, R13 ;  /* 0x0000000d000d7308 */ /* 0x000e700000002400 */
[----:B------:R-:W1:Y:S08]  /*3bd0*/  MUFU.TANH R14, R14 ;  /* 0x0000000e000e7308 */ /* 0x000e700000002400 */
[----:B------:R-:W1:Y:S01]  /*3be0*/  MUFU.TANH R15, R15 ;  /* 0x0000000f000f7308 */ /* 0x000e620000002400 */
[----:B--2---:R-:W-:-:S05]  /*3bf0*/  FMNMX.FTZ R0, R174, R175, !PT ;  /* 0x000000afae007209 */ /* 0x004fca0007810000 */
[C---:B------:R-:W-:Y:S01]  /*3c00*/  FADD.FTZ R23, -R0.reuse, R23 ;  /* 0x0000001700177221 */ /* 0x040fe20000010100 */
[----:B------:R-:W-:Y:S01]  /*3c10*/  FMUL.FTZ R191, R0, UR10 ;  /* 0x0000000a00bf7c20 */ /* 0x000fe20008410000 */
[----:B------:R-:W2:Y:S02]  /*3c20*/  MUFU.TANH R20, R20 ;  /* 0x0000001400147308 */ /* 0x000ea40000002400 */
[----:B------:R-:W-:Y:S01]  /*3c30*/  FMUL.FTZ R174, R23, UR10 ;  /* 0x0000000a17ae7c20 */ /* 0x000fe20008410000 */
[----:B------:R-:W-:Y:S01]  /*3c40*/  FMNMX.FTZ R23, R6, R7, !PT ;  /* 0x0000000706177209 */ /* 0x000fe20007810000 */
[--C-:B------:R-:W-:Y:S01]  /*3c50*/  FFMA.FTZ R176, R4, UR10, -R191.reuse ;  /* 0x0000000a04b07c23 */ /* 0x100fe200080108bf */
[--C-:B------:R-:W-:Y:S01]  /*3c60*/  FFMA.FTZ R152, R152, UR10, -R191.reuse ;  /* 0x0000000a98987c23 */ /* 0x100fe200080108bf */
[--C-:B------:R-:W-:Y:S01]  /*3c70*/  FFMA.FTZ R154, R154, UR10, -R191.reuse ;  /* 0x0000000a9a9a7c23 */ /* 0x100fe200080108bf */
[----:B0-----:R-:W-:Y:S01]  /*3c80*/  FMNMX.FTZ R4, R8, R23, !PT ;  /* 0x0000001708047209 */ /* 0x001fe20007810000 */
[----:B------:R-:W0:Y:S01]  /*3c90*/  MUFU.TANH R21, R21 ;  /* 0x0000001500157308 */ /* 0x000e220000002400 */
[--C-:B------:R-:W-:Y:S01]  /*3ca0*/  FFMA.FTZ R153, R153, UR10, -R191.reuse ;  /* 0x0000000a99997c23 */ /* 0x100fe200080108bf */
[--C-:B------:R-:W-:Y:S01]  /*3cb0*/  FFMA.FTZ R156, R156, UR10, -R191.reuse ;  /* 0x0000000a9c9c7c23 */ /* 0x100fe200080108bf */
[----:B---3--:R-:W-:Y:S01]  /*3cc0*/  FMNMX.FTZ R175, R9, R4, !PT ;  /* 0x0000000409af7209 */ /* 0x008fe20007810000 */
[--C-:B------:R-:W-:Y:S01]  /*3cd0*/  FFMA.FTZ R155, R155, UR10, -R191.reuse ;  /* 0x0000000a9b9b7c23 */ /* 0x100fe200080108bf */
[--C-:B------:R-:W-:Y:S01]  /*3ce0*/  FFMA.FTZ R158, R158, UR10, -R191.reuse ;  /* 0x0000000a9e9e7c23 */ /* 0x100fe200080108bf */
[--C-:B------:R-:W-:Y:S01]  /*3cf0*/  FFMA.FTZ R186, R192, UR10, -R191.reuse ;  /* 0x0000000ac0ba7c23 */ /* 0x100fe200080108bf */
[----:B----4-:R-:W-:Y:S01]  /*3d00*/  FMNMX.FTZ R4, R10, R175, !PT ;  /* 0x000000af0a047209 */ /* 0x010fe20007810000 */
[----:B------:R-:W3:Y:S01]  /*3d10*/  MUFU.TANH R161, R161 ;  /* 0x000000a100a17308 */ /* 0x000ee20000002400 */
[--C-:B------:R-:W-:Y:S01]  /*3d20*/  FFMA.FTZ R192, R189, UR10, -R191.reuse ;  /* 0x0000000abdc07c23 */ /* 0x100fe200080108bf */
[--C-:B------:R-:W-:Y:S01]  /*3d30*/  FFMA.FTZ R157, R157, UR10, -R191.reuse ;  /* 0x0000000a9d9d7c23 */ /* 0x100fe200080108bf */
[----:B-----5:R-:W-:Y:S01]  /*3d40*/  FMNMX.FTZ R175, R11, R4, !PT ;  /* 0x000000040baf7209 */ /* 0x020fe20007810000 */
[--C-:B------:R-:W-:Y:S01]  /*3d50*/  FFMA.FTZ R179, R180, UR10, -R191.reuse ;  /* 0x0000000ab4b37c23 */ /* 0x100fe200080108bf */
[--C-:B------:R-:W-:Y:S01]  /*3d60*/  FFMA.FTZ R160, R160, UR10, -R191.reuse ;  /* 0x0000000aa0a07c23 */ /* 0x100fe200080108bf */
[--C-:B------:R-:W-:Y:S01]  /*3d70*/  FFMA.FTZ R159, R159, UR10, -R191.reuse ;  /* 0x0000000a9f9f7c23 */ /* 0x100fe200080108bf */
[----:B-1----:R-:W-:Y:S01]  /*3d80*/  FMNMX.FTZ R4, R12, R175, !PT ;  /* 0x000000af0c047209 */ /* 0x002fe20007810000 */
[----:B------:R-:W1:Y:S01]  /*3d90*/  MUFU.TANH R162, R162 ;  /* 0x000000a200a27308 */ /* 0x000e620000002400 */
[--C-:B------:R-:W-:Y:S01]  /*3da0*/  FFMA.FTZ R178, R215, UR10, -R191.reuse ;  /* 0x0000000ad7b27c23 */ /* 0x100fe200080108bf */
[--C-:B------:R-:W-:Y:S01]  /*3db0*/  FFMA.FTZ R180, R206, UR10, -R191.reuse ;  /* 0x0000000aceb47c23 */ /* 0x100fe200080108bf */
[----:B------:R-:W-:Y:S01]  /*3dc0*/  FMNMX.FTZ R175, R13, R4, !PT ;  /* 0x000000040daf7209 */ /* 0x000fe20007810000 */
[--C-:B------:R-:W-:Y:S01]  /*3dd0*/  FFMA.FTZ R181, R181, UR10, -R191.reuse ;  /* 0x0000000ab5b57c23 */ /* 0x100fe200080108bf */
[--C-:B------:R-:W-:Y:S01]  /*3de0*/  FFMA.FTZ R182, R203, UR10, -R191.reuse ;  /* 0x0000000acbb67c23 */ /* 0x100fe200080108bf */
[--C-:B------:R-:W-:Y:S01]  /*3df0*/  FFMA.FTZ R185, R185, UR10, -R191.reuse ;  /* 0x0000000ab9b97c23 */ /* 0x100fe200080108bf */
[----:B------:R-:W-:Y:S01]  /*3e00*/  FMNMX.FTZ R4, R14, R175, !PT ;  /* 0x000000af0e047209 */ /* 0x000fe20007810000 */
[----:B------:R-:W4:Y:S01]  /*3e10*/  MUFU.TANH R163, R163 ;  /* 0x000000a300a37308 */ /* 0x000f220000002400 */
[----:B------:R-:W-:-:S02]  /*3e20*/  FFMA.FTZ R190, R188, UR10, -R191 ;  /* 0x0000000abcbe7c23 */ /* 0x000fc400080108bf */
[----:B------:R-:W-:-:S04]  /*3e30*/  FMNMX.FTZ R175, R15, R4, !PT ;  /* 0x000000040faf7209 */ /* 0x000fc80007810000 */
[----:B--2---:R-:W-:Y:S01]  /*3e40*/  FMNMX.FTZ R4, R20, R175, !PT ;  /* 0x000000af14047209 */ /* 0x004fe20007810000 */
[----:B------:R-:W2:Y:S03]  /*3e50*/  MUFU.TANH R164, R164 ;  /* 0x000000a400a47308 */ /* 0x000ea60000002400 */
[----:B0-----:R-:W-:-:S04]  /*3e60*/  FMNMX.FTZ R4, R21, R4, !PT ;  /* 0x0000000415047209 */ /* 0x001fc80007810000 */
[----:B---3--:R-:W-:Y:S01]  /*3e70*/  FMNMX.FTZ R175, R161, R4, !PT ;  /* 0x00000004a1af7209 */ /* 0x008fe20007810000 */
[----:B------:R-:W0:Y:S03]  /*3e80*/  MUFU.TANH R165, R165 ;  /* 0x000000a500a57308 */ /* 0x000e260000002400 */
[----:B-1----:R-:W-:-:S04]  /*3e90*/  FMNMX.FTZ R4, R162, R175, !PT ;  /* 0x000000afa2047209 */ /* 0x002fc80007810000 */
[----:B----4-:R-:W-:Y:S01]  /*3ea0*/  FMNMX.FTZ R175, R163, R4, !PT ;  /* 0x00000004a3af7209 */ /* 0x010fe20007810000 */
[----:B------:R-:W1:Y:S03]  /*3eb0*/  MUFU.TANH R166, R166 ;  /* 0x000000a600a67308 */ /* 0x000e660000002400 */
[----:B--2---:R-:W-:-:S05]  /*3ec0*/  FMNMX.FTZ R4, R164, R175, !PT ;  /* 0x000000afa4047209 */ /* 0x004fca0007810000 */
        /* <DEDUP_REMOVED lines=12> */
[----:B------:R-:W-:-:S06]  /*3f90*/  FFMA.FTZ R175, R200, UR10, -R191 ;  /* 0x0000000ac8af7c23 */ /* 0x000fcc00080108bf */
[----:B------:R-:W2:Y:S01]  /*3fa0*/  MUFU.TANH R173, R173 ;  /* 0x000000ad00ad7308 */ /* 0x000ea20000002400 */
[----:B0-----:R-:W-:-:S07]  /*3fb0*/  FMNMX.FTZ R177, R171, R4, !PT ;  /* 0x00000004abb17209 */ /* 0x001fce0007810000 */
[----:B------:R-:W0:Y:S01]  /*3fc0*/  MUFU.EX2 R174, R174 ;  /* 0x000000ae00ae7308 */ /* 0x000e220000000800 */
[----:B-1----:R-:W-:Y:S01]  /*3fd0*/  FMNMX.FTZ R4, R172, R177, !PT ;  /* 0x000000b1ac047209 */ /* 0x002fe20007810000 */
[----:B------:R-:W-:-:S06]  /*3fe0*/  FFMA.FTZ R177, R202, UR10, -R191 ;  /* 0x0000000acab17c23 */ /* 0x000fcc00080108bf */
[----:B------:R1:W3:Y:S01]  /*3ff0*/  MUFU.EX2 R23, R176 ;  /* 0x000000b000177308 */ /* 0x0002e20000000800 */
[----:B--2---:R-:W-:-:S05]  /*4000*/  FMNMX.FTZ R4, R173, R4, !PT ;  /* 0x00000004ad047209 */ /* 0x004fca0007810000 */
[----:B------:R-:W2:Y:S02]  /*4010*/  SHFL.BFLY PT, R183, R4, 0x2, 0x1f ;  /* 0x0c401f0004b77f89 */ /* 0x000ea400000e0000 */
[----:B------:R-:W4:Y:S01]  /*4020*/  MUFU.EX2 R152, R152 ;  /* 0x0000009800987308 */ /* 0x000f220000000800 */
[----:B-1----:R-:W-:Y:S01]  /*4030*/  FFMA.FTZ R176, R201, UR10, -R191 ;  /* 0x0000000ac9b07c23 */ /* 0x002fe200080108bf */
[-C--:B0-----:R-:W-:Y:S01]  /*4040*/  FMUL.FTZ R24, R24, R174.reuse ;  /* 0x000000ae18187220 */ /* 0x081fe20000410000 */
[-C--:B------:R-:W-:Y:S01]  /*4050*/  FMUL.FTZ R25, R25, R174.reuse ;  /* 0x000000ae19197220 */ /* 0x080fe20000410000 */
[-C--:B------:R-:W-:Y:S01]  /*4060*/  FMUL.FTZ R28, R28, R174.reuse ;  /* 0x000000ae1c1c7220 */ /* 0x080fe20000410000 */
[-C--:B------:R-:W-:Y:S01]  /*4070*/  FMUL.FTZ R29, R29, R174.reuse ;  /* 0x000000ae1d1d7220 */ /* 0x080fe20000410000 */
[-C--:B------:R-:W-:Y:S01]  /*4080*/  FMUL.FTZ R32, R32, R174.reuse ;  /* 0x000000ae20207220 */ /* 0x080fe20000410000 */
[-C--:B------:R-:W-:Y:S01]  /*4090*/  FMUL.FTZ R33, R33, R174.reuse ;  /* 0x000000ae21217220 */ /* 0x080fe20000410000 */
[----:B------:R-:W0:Y:S01]  /*40a0*/  MUFU.EX2 R154, R154 ;  /* 0x0000009a009a7308 */ /* 0x000e220000000800 */
[----:B---3--:R-:W-:Y:S01]  /*40b0*/  FFMA.FTZ R5, R174, R5, R23 ;  /* 0x00000005ae057223 */ /* 0x008fe20000010017 */
[-C--:B------:R-:W-:Y:S01]  /*40c0*/  FMUL.FTZ R36, R36, R174.reuse ;  /* 0x000000ae24247220 */ /* 0x080fe20000410000 */
[-C--:B------:R-:W-:Y:S01]  /*40d0*/  FMUL.FTZ R37, R37, R174.reuse ;  /* 0x000000ae25257220 */ /* 0x080fe20000410000 */
[-C--:B------:R-:W-:Y:S01]  /*40e0*/  FMUL.FTZ R40, R40, R174.reuse ;  /* 0x000000ae28287220 */ /* 0x080fe20000410000 */
[-C--:B------:R-:W-:Y:S01]  /*40f0*/  FMUL.FTZ R41, R41, R174.reuse ;  /* 0x000000ae29297220 */ /* 0x080fe20000410000 */
[-C--:B------:R-:W-:Y:S01]  /*4100*/  FMUL.FTZ R44, R44, R174.reuse ;  /* 0x000000ae2c2c7220 */ /* 0x080fe20000410000 */
[-C--:B------:R-:W-:Y:S01]  /*4110*/  FMUL.FTZ R45, R45, R174.reuse ;  /* 0x000000ae2d2d7220 */ /* 0x080fe20000410000 */
[----:B------:R-:W1:Y:S01]  /*4120*/  MUFU.EX2 R153, R153 ;  /* 0x0000009900997308 */ /* 0x000e620000000800 */
[----:B----4-:R-:W-:Y:S01]  /*4130*/  FADD.FTZ R5, R152, R5 ;  /* 0x0000000598057221 */ /* 0x010fe20000010000 */
[-C--:B------:R-:W-:Y:S01]  /*4140*/  FMUL.FTZ R48, R48, R174.reuse ;  /* 0x000000ae30307220 */ /* 0x080fe20000410000 */
[-C--:B------:R-:W-:Y:S01]  /*4150*/  FMUL.FTZ R49, R49, R174.reuse ;  /* 0x000000ae31317220 */ /* 0x080fe20000410000 */
[-C--:B------:R-:W-:Y:S01]  /*4160*/  FMUL.FTZ R52, R52, R174.reuse ;  /* 0x000000ae34347220 */ /* 0x080fe20000410000 */
[-C--:B------:R-:W-:Y:S01]  /*4170*/  FMUL.FTZ R53, R53, R174.reuse ;  /* 0x000000ae35357220 */ /* 0x080fe20000410000 */
[----:B--2---:R-:W-:Y:S01]  /*4180*/  FMNMX.FTZ R187, R4, R183, !PT ;  /* 0x000000b704bb7209 */ /* 0x004fe20007810000 */
[--C-:B------:R-:W-:Y:S01]  /*4190*/  FFMA.FTZ R183, R184, UR10, -R191.reuse ;  /* 0x0000000ab8b77c23 */ /* 0x100fe200080108bf */
[----:B------:R-:W2:Y:S01]  /*41a0*/  MUFU.EX2 R156, R156 ;  /* 0x0000009c009c7308 */ /* 0x000ea20000000800 */
[----:B------:R-:W-:Y:S01]  /*41b0*/  FFMA.FTZ R184, R204, UR10, -R191 ;  /* 0x0000000accb87c23 */ /* 0x000fe200080108bf */
[-C--:B------:R-:W-:Y:S01]  /*41c0*/  FMUL.FTZ R56, R56, R174.reuse ;  /* 0x000000ae38387220 */ /* 0x080fe20000410000 */
[----:B------:R-:W3:Y:S01]  /*41d0*/  SHFL.BFLY PT, R4, R187, 0x1, 0x1f ;  /* 0x0c201f00bb047f89 */ /* 0x000ee200000e0000 */
[-C--:B------:R-:W-:Y:S01]  /*41e0*/  FMUL.FTZ R57, R57, R174.reuse ;  /* 0x000000ae39397220 */ /* 0x080fe20000410000 */
[-C--:B------:R-:W-:Y:S01]  /*41f0*/  FMUL.FTZ R60, R60, R174.reuse ;  /* 0x000000ae3c3c7220 */ /* 0x080fe20000410000 */
[-C--:B------:R-:W-:Y:S01]  /*4200*/  FMUL.FTZ R61, R61, R174.reuse ;  /* 0x000000ae3d3d7220 */ /* 0x080fe20000410000 */
[-C--:B------:R-:W-:Y:S01]  /*4210*/  FMUL.FTZ R64, R64, R174.reuse ;  /* 0x000000ae40407220 */ /* 0x080fe20000410000 */
[----:B------:R-:W4:Y:S01]  /*4220*/  MUFU.EX2 R155, R155 ;  /* 0x0000009b009b7308 */ /* 0x000f220000000800 */
[-C--:B------:R-:W-:Y:S01]  /*4230*/  FMUL.FTZ R65, R65, R174.reuse ;  /* 0x000000ae41417220 */ /* 0x080fe20000410000 */
[-C--:B------:R-:W-:Y:S01]  /*4240*/  FMUL.FTZ R68, R68, R174.reuse ;  /* 0x000000ae44447220 */ /* 0x080fe20000410000 */
[-C--:B------:R-:W-:Y:S01]  /*4250*/  FMUL.FTZ R69, R69, R174.reuse ;  /* 0x000000ae45457220 */ /* 0x080fe20000410000 */
[-C--:B------:R-:W-:Y:S01]  /*4260*/  FMUL.FTZ R72, R72, R174.reuse ;  /* 0x000000ae48487220 */ /* 0x080fe20000410000 */
[-C--:B------:R-:W-:Y:S01]  /*4270*/  FMUL.FTZ R73, R73, R174.reuse ;  /* 0x000000ae49497220 */ /* 0x080fe20000410000 */
[-C--:B------:R-:W-:Y:S01]  /*4280*/  FMUL.FTZ R76, R76, R174.reuse ;  /* 0x000000ae4c4c7220 */ /* 0x080fe20000410000 */
[-C--:B------:R-:W-:Y:S01]  /*4290*/  FMUL.FTZ R77, R77, R174.reuse ;  /* 0x000000ae4d4d7220 */ /* 0x080fe20000410000 */
[----:B------:R-:W5:Y:S01]  /*42a0*/  MUFU.EX2 R158, R158 ;  /* 0x0000009e009e7308 */ /* 0x000f620000000800 */
        /* <DEDUP_REMOVED lines=9> */
[----:B------:R-:W-:Y:S01]  /*4340*/  FMUL.FTZ R96, R96, R174 ;  /* 0x000000ae60607220 */ /* 0x000fe20000410000 */
[----:B---3--:R-:W-:Y:S01]  /*4350*/  FMNMX.FTZ R4, R187, R4, !PT ;  /* 0x00000004bb047209 */ /* 0x008fe20007810000 */
[-C--:B------:R-:W-:Y:S01]  /*4360*/  FMUL.FTZ R97, R97, R174.reuse ;  /* 0x000000ae61617220 */ /* 0x080fe20000410000 */
[-C--:B------:R-:W-:Y:S01]  /*4370*/  FMUL.FTZ R100, R100, R174.reuse ;  /* 0x000000ae64647220 */ /* 0x080fe20000410000 */
[-C--:B------:R-:W-:Y:S01]  /*4380*/  FMUL.FTZ R101, R101, R174.reuse ;  /* 0x000000ae65657220 */ /* 0x080fe20000410000 */
[-C--:B------:R-:W-:Y:S01]  /*4390*/  FMUL.FTZ R104, R104, R174.reuse ;  /* 0x000000ae68687220 */ /* 0x080fe20000410000 */
[C---:B------:R-:W-:Y:S01]  /*43a0*/  FMUL.FTZ R189, R4.reuse, UR10 ;  /* 0x0000000a04bd7c20 */ /* 0x040fe20008410000 */
[----:B------:R-:W3:Y:S01]  /*43b0*/  MUFU.EX2 R160, R160 ;  /* 0x000000a000a07308 */ /* 0x000ee20000000800 */
[----:B------:R-:W-:Y:S01]  /*43c0*/  FADD.FTZ R7, -R4, R7 ;  /* 0x0000000704077221 */ /* 0x000fe20000010100 */
[----:B------:R-:W-:Y:S01]  /*43d0*/  FMUL.FTZ R105, R105, R174 ;  /* 0x000000ae69697220 */ /* 0x000fe20000410000 */
[----:B------:R-:W-:Y:S01]  /*43e0*/  FFMA.FTZ R191, R162, UR10, -R189 ;  /* 0x0000000aa2bf7c23 */ /* 0x000fe200080108bd */
[----:B0-----:R-:W-:Y:S01]  /*43f0*/  FADD.FTZ R162, R154, R5 ;  /* 0x000000059aa27221 */ /* 0x001fe20000010000 */
[----:B------:R-:W-:Y:S01]  /*4400*/  FMUL.FTZ R188, R7, UR10 ;  /* 0x0000000a07bc7c20 */ /* 0x000fe20008410000 */
[--C-:B------:R-:W-:Y:S01]  /*4410*/  FFMA.FTZ R7, R6, UR10, -R189.reuse ;  /* 0x0000000a06077c23 */ /* 0x100fe200080108bd */
[--C-:B------:R-:W-:Y:S01]  /*4420*/  FFMA.FTZ R8, R8, UR10, -R189.reuse ;  /* 0x0000000a08087c23 */ /* 0x100fe200080108bd */
[----:B-1----:R-:W-:Y:S01]  /*4430*/  FADD.FTZ R5, R153, R162 ;  /* 0x000000a299057221 */ /* 0x002fe20000010000 */
[----:B------:R-:W0:Y:S01]  /*4440*/  MUFU.EX2 R159, R159 ;  /* 0x0000009f009f7308 */ /* 0x000e220000000800 */
[--C-:B------:R-:W-:Y:S01]  /*4450*/  FFMA.FTZ R9, R9, UR10, -R189.reuse ;  /* 0x0000000a09097c23 */ /* 0x100fe200080108bd */
[----:B------:R-:W-:Y:S01]  /*4460*/  FFMA.FTZ R10, R10, UR10, -R189 ;  /* 0x0000000a0a0a7c23 */ /* 0x000fe200080108bd */
[----:B--2---:R-:W-:Y:S01]  /*4470*/  FADD.FTZ R162, R156, R5 ;  /* 0x000000059ca27221 */ /* 0x004fe20000010000 */
[--C-:B------:R-:W-:Y:S01]  /*4480*/  FFMA.FTZ R11, R11, UR10, -R189.reuse ;  /* 0x0000000a0b0b7c23 */ /* 0x100fe200080108bd */
[--C-:B------:R-:W-:Y:S01]  /*4490*/  FFMA.FTZ R12, R12, UR10, -R189.reuse ;  /* 0x0000000a0c0c7c23 */ /* 0x100fe200080108bd */
[--C-:B------:R-:W-:Y:S01]  /*44a0*/  FFMA.FTZ R13, R13, UR10, -R189.reuse ;  /* 0x0000000a0d0d7c23 */ /* 0x100fe200080108bd */
[----:B----4-:R-:W-:Y:S01]  /*44b0*/  FADD.FTZ R5, R155, R162 ;  /* 0x000000a29b057221 */ /* 0x010fe20000010000 */
[----:B------:R-:W1:Y:S01]  /*44c0*/  MUFU.EX2 R175, R175 ;  /* 0x000000af00af7308 */ /* 0x000e620000000800 */
[--C-:B------:R-:W-:Y:S01]  /*44d0*/  FFMA.FTZ R193, R164, UR10, -R189.reuse ;  /* 0x0000000aa4c17c23 */ /* 0x100fe200080108bd */
[----:B------:R-:W-:Y:S01]  /*44e0*/  FFMA.FTZ R14, R14, UR10, -R189 ;  /* 0x0000000a0e0e7c23 */ /* 0x000fe200080108bd */
[----:B-----5:R-:W-:Y:S01]  /*44f0*/  FADD.FTZ R162, R158, R5 ;  /* 0x000000059ea27221 */ /* 0x020fe20000010000 */
[--C-:B------:R-:W-:Y:S01]  /*4500*/  FFMA.FTZ R15, R15, UR10, -R189.reuse ;  /* 0x0000000a0f0f7c23 */ /* 0x100fe200080108bd */
[--C-:B------:R-:W-:Y:S01]  /*4510*/  FFMA.FTZ R20, R20, UR10, -R189.reuse ;  /* 0x0000000a14147c23 */ /* 0x100fe200080108bd */
[--C-:B------:R-:W-:Y:S01]  /*4520*/  FFMA.FTZ R21, R21, UR10, -R189.reuse ;  /* 0x0000000a15157c23 */ /* 0x100fe200080108bd */
[----:B------:R-:W-:Y:S01]  /*4530*/  FADD.FTZ R5, R157, R162 ;  /* 0x000000a29d057221 */ /* 0x000fe20000010000 */
[----:B------:R-:W2:Y:S01]  /*4540*/  MUFU.EX2 R176, R176 ;  /* 0x000000b000b07308 */ /* 0x000ea20000000800 */
[--C-:B------:R-:W-:Y:S01]  /*4550*/  FFMA.FTZ R194, R163, UR10, -R189.reuse ;  /* 0x0000000aa3c27c23 */ /* 0x100fe200080108bd */
[----:B------:R-:W-:Y:S01]  /*4560*/  FFMA.FTZ R196, R165, UR10, -R189 ;  /* 0x0000000aa5c47c23 */ /* 0x000fe200080108bd */
[----:B---3--:R-:W-:Y:S01]  /*4570*/  FADD.FTZ R162, R160, R5 ;  /* 0x00000005a0a27221 */ /* 0x008fe20000010000 */
[--C-:B------:R-:W-:Y:S01]  /*4580*/  FFMA.FTZ R197, R166, UR10, -R189.reuse ;  /* 0x0000000aa6c57c23 */ /* 0x100fe200080108bd */
[--C-:B------:R-:W-:Y:S01]  /*4590*/  FFMA.FTZ R198, R167, UR10, -R189.reuse ;  /* 0x0000000aa7c67c23 */ /* 0x100fe200080108bd */
[--C-:B------:R-:W-:Y:S01]  /*45a0*/  FFMA.FTZ R199, R168, UR10, -R189.reuse ;  /* 0x0000000aa8c77c23 */ /* 0x100fe200080108bd */
[----:B0-----:R-:W-:Y:S01]  /*45b0*/  FADD.FTZ R162, R159, R162 ;  /* 0x000000a29fa27221 */ /* 0x001fe20000010000 */
[----:B------:R-:W0:Y:S01]  /*45c0*/  MUFU.EX2 R177, R177 ;  /* 0x000000b100b17308 */ /* 0x000e220000000800 */
[--C-:B------:R-:W-:Y:S01]  /*45d0*/  FFMA.FTZ R200, R169, UR10, -R189.reuse ;  /* 0x0000000aa9c87c23 */ /* 0x100fe200080108bd */
[----:B------:R-:W-:Y:S01]  /*45e0*/  IADD3 R6, -R216, 0xb, RZ ;  /* 0x0000000bd8067810 */ /* 0x000fe20007ffe1ff */
[----:B-1----:R-:W-:Y:S01]  /*45f0*/  FADD.FTZ R5, R175, R162 ;  /* 0x000000a2af057221 */ /* 0x002fe20000010000 */
[--C-:B------:R-:W-:Y:S01]  /*4600*/  FFMA.FTZ R170, R170, UR10, -R189.reuse ;  /* 0x0000000aaaaa7c23 */ /* 0x100fe200080108bd */
[----:B------:R-:W-:Y:S01]  /*4610*/  FFMA.FTZ R202, R171, UR10, -R189 ;  /* 0x0000000aabca7c23 */ /* 0x000fe200080108bd */
[----:B------:R-:W-:Y:S01]  /*4620*/  F2FP.BF16.F32.PACK_AB R154, R153, R154 ;  /* 0x0000009a999a723e */ /* 0x000fe200000010ff */
[-C--:B------:R-:W-:Y:S01]  /*4630*/  FMUL.FTZ R108, R108, R174.reuse ;  /* 0x000000ae6c6c7220 */ /* 0x080fe20000410000 */
[----:B------:R-:W-:Y:S01]  /*4640*/  MUFU.EX2 R188, R188 ;  /* 0x000000bc00bc7308 */ /* 0x000fe20000000800 */
[----:B--2---:R-:W-:Y:S01]  /*4650*/  FADD.FTZ R162, R176, R5 ;  /* 0x00000005b0a27221 */ /* 0x004fe20000010000 */
[-C--:B------:R-:W-:Y:S01]  /*4660*/  FMUL.FTZ R109, R109, R174.reuse ;  /* 0x000000ae6d6d7220 */ /* 0x080fe20000410000 */
[-C--:B------:R-:W-:Y:S01]  /*4670*/  FMUL.FTZ R112, R112, R174.reuse ;  /* 0x000000ae70707220 */ /* 0x080fe20000410000 */
[-C--:B------:R-:W-:Y:S01]  /*4680*/  FMUL.FTZ R113, R113, R174.reuse ;  /* 0x000000ae71717220 */ /* 0x080fe20000410000 */
[-C--:B------:R-:W-:Y:S01]  /*4690*/  FMUL.FTZ R116, R116, R174.reuse ;  /* 0x000000ae74747220 */ /* 0x080fe20000410000 */
[-C--:B------:R-:W-:Y:S01]  /*46a0*/  FMUL.FTZ R117, R117, R174.reuse ;  /* 0x000000ae75757220 */ /* 0x080fe20000410000 */
[-C--:B------:R-:W-:Y:S01]  /*46b0*/  FMUL.FTZ R120, R120, R174.reuse ;  /* 0x000000ae78787220 */ /* 0x080fe20000410000 */
[----:B------:R-:W1:Y:S01]  /*46c0*/  MUFU.EX2 R7, R7 ;  /* 0x0000000700077308 */ /* 0x000e620000000800 */
[----:B0-----:R-:W-:Y:S01]  /*46d0*/  FADD.FTZ R5, R177, R162 ;  /* 0x000000a2b1057221 */ /* 0x001fe20000010000 */
[-C--:B------:R-:W-:Y:S01]  /*46e0*/  FMUL.FTZ R121, R121, R174.reuse ;  /* 0x000000ae79797220 */ /* 0x080fe20000410000 */
[-C--:B------:R-:W-:Y:S01]  /*46f0*/  FMUL.FTZ R124, R124, R174.reuse ;  /* 0x000000ae7c7c7220 */ /* 0x080fe20000410000 */
[-C--:B------:R-:W-:Y:S01]  /*4700*/  FMUL.FTZ R125, R125, R174.reuse ;  /* 0x000000ae7d7d7220 */ /* 0x080fe20000410000 */
[-C--:B------:R-:W-:Y:S01]  /*4710*/  FMUL.FTZ R128, R128, R174.reuse ;  /* 0x000000ae80807220 */ /* 0x080fe20000410000 */
[-C--:B------:R-:W-:Y:S01]  /*4720*/  FMUL.FTZ R129, R129, R174.reuse ;  /* 0x000000ae81817220 */ /* 0x080fe20000410000 */
[-C--:B------:R-:W-:Y:S01]  /*4730*/  FMUL.FTZ R132, R132, R174.reuse ;  /* 0x000000ae84847220 */ /* 0x080fe20000410000 */
[----:B------:R-:W0:Y:S01]  /*4740*/  MUFU.EX2 R178, R178 ;  /* 0x000000b200b27308 */ /* 0x000e220000000800 */
[-C--:B------:R-:W-:Y:S01]  /*4750*/  FMUL.FTZ R133, R133, R174.reuse ;  /* 0x000000ae85857220 */ /* 0x080fe20000410000 */
[-C--:B------:R-:W-:Y:S01]  /*4760*/  FMUL.FTZ R136, R136, R174.reuse ;  /* 0x000000ae88887220 */ /* 0x080fe20000410000 */
[-C--:B------:R-:W-:Y:S01]  /*4770*/  FMUL.FTZ R137, R137, R174.reuse ;  /* 0x000000ae89897220 */ /* 0x080fe20000410000 */
[-C--:B------:R-:W-:Y:S01]  /*4780*/  FMUL.FTZ R140, R140, R174.reuse ;  /* 0x000000ae8c8c7220 */ /* 0x080fe20000410000 */
[-C--:B------:R-:W-:Y:S01]  /*4790*/  FMUL.FTZ R141, R141, R174.reuse ;  /* 0x000000ae8d8d7220 */ /* 0x080fe20000410000 */
[-C--:B------:R-:W-:Y:S01]  /*47a0*/  FMUL.FTZ R144, R144, R174.reuse ;  /* 0x000000ae90907220 */ /* 0x080fe20000410000 */
[-C--:B------:R-:W-:Y:S01]  /*47b0*/  FMUL.FTZ R145, R145, R174.reuse ;  /* 0x000000ae91917220 */ /* 0x080fe20000410000 */
[----:B------:R-:W2:Y:S01]  /*47c0*/  MUFU.EX2 R8, R8 ;  /* 0x0000000800087308 */ /* 0x000ea20000000800 */
[----:B-1----:R-:W-:Y:S01]  /*47d0*/  FFMA.FTZ R3, R188, R3, R7 ;  /* 0x00000003bc037223 */ /* 0x002fe20000010007 */
[-C--:B------:R-:W-:Y:S01]  /*47e0*/  FMUL.FTZ R148, R148, R174.reuse ;  /* 0x000000ae94947220 */ /* 0x080fe20000410000 */
[----:B------:R-:W-:Y:S01]  /*47f0*/  FMUL.FTZ R149, R149, R174 ;  /* 0x000000ae95957220 */ /* 0x000fe20000410000 */
[----:B------:R-:W-:Y:S01]  /*4800*/  F2FP.BF16.F32.PACK_AB R156, R155, R156 ;  /* 0x0000009c9b9c723e */ /* 0x000fe200000010ff */
[----:B------:R-:W-:Y:S01]  /*4810*/  FMUL.FTZ R26, R26, R188 ;  /* 0x000000bc1a1a7220 */ /* 0x000fe20000410000 */
[----:B------:R-:W-:Y:S01]  /*4820*/  F2FP.BF16.F32.PACK_AB R158, R157, R158 ;  /* 0x0000009e9d9e723e */ /* 0x000fe200000010ff */
[-C--:B------:R-:W-:Y:S01]  /*4830*/  FMUL.FTZ R27, R27, R188.reuse ;  /* 0x000000bc1b1b7220 */ /* 0x080fe20000410000 */
[----:B------:R-:W1:Y:S01]  /*4840*/  MUFU.EX2 R9, R9 ;  /* 0x0000000900097308 */ /* 0x000e620000000800 */
[C---:B0-----:R-:W-:Y:S01]  /*4850*/  FADD.FTZ R162, R178.reuse, R5 ;  /* 0x00000005b2a27221 */ /* 0x041fe20000010000 */
[----:B------:R-:W-:Y:S01]  /*4860*/  F2FP.BF16.F32.PACK_AB R164, R178, R177 ;  /* 0x000000b1b2a4723e */ /* 0x000fe200000010ff */
[----:B------:R-:W-:Y:S01]  /*4870*/  FMUL.FTZ R30, R30, R188 ;  /* 0x000000bc1e1e7220 */ /* 0x000fe20000410000 */
[----:B------:R-:W-:Y:S01]  /*4880*/  F2FP.BF16.F32.PACK_AB R160, R159, R160 ;  /* 0x000000a09fa0723e */ /* 0x000fe200000010ff */
[-C--:B------:R-:W-:Y:S01]  /*4890*/  FMUL.FTZ R31, R31, R188.reuse ;  /* 0x000000bc1f1f7220 */ /* 0x080fe20000410000 */
[----:B------:R-:W-:Y:S01]  /*48a0*/  F2FP.BF16.F32.PACK_AB R152, R152, R23 ;  /* 0x000000179898723e */ /* 0x000fe200000010ff */
[-C--:B------:R-:W-:Y:S01]  /*48b0*/  FMUL.FTZ R34, R34, R188.reuse ;  /* 0x000000bc22227220 */ /* 0x080fe20000410000 */
[----:B------:R-:W0:Y:S01]  /*48c0*/  MUFU.EX2 R10, R10 ;  /* 0x0000000a000a7308 */ /* 0x000e220000000800 */
[C---:B--2---:R-:W-:Y:S01]  /*48d0*/  FADD.FTZ R178, R8.reuse, R3 ;  /* 0x0000000308b27221 */ /* 0x044fe20000010000 */
[----:B------:R-:W-:Y:S01]  /*48e0*/  F2FP.BF16.F32.PACK_AB R153, R8, R7 ;  /* 0x000000070899723e */ /* 0x000fe200000010ff */
[-C--:B------:R-:W-:Y:S01]  /*48f0*/  FMUL.FTZ R35, R35, R188.reuse ;  /* 0x000000bc23237220 */ /* 0x080fe20000410000 */
[-C--:B------:R-:W-:Y:S01]  /*4900*/  FMUL.FTZ R38, R38, R188.reuse ;  /* 0x000000bc26267220 */ /* 0x080fe20000410000 */
[-C--:B------:R-:W-:Y:S01]  /*4910*/  FMUL.FTZ R39, R39, R188.reuse ;  /* 0x000000bc27277220 */ /* 0x080fe20000410000 */
[-C--:B------:R-:W-:Y:S01]  /*4920*/  FMUL.FTZ R42, R42, R188.reuse ;  /* 0x000000bc2a2a7220 */ /* 0x080fe20000410000 */
[-C--:B------:R-:W-:Y:S01]  /*4930*/  FMUL.FTZ R43, R43, R188.reuse ;  /* 0x000000bc2b2b7220 */ /* 0x080fe20000410000 */
[----:B------:R-:W2:Y:S01]  /*4940*/  MUFU.EX2 R11, R11 ;  /* 0x0000000b000b7308 */ /* 0x000ea20000000800 */
[----:B-1----:R-:W-:Y:S01]  /*4950*/  FADD.FTZ R3, R9, R178 ;  /* 0x000000b209037221 */ /* 0x002fe20000010000 */
        /* <DEDUP_REMOVED lines=15> */
[----:B--2---:R-:W-:Y:S01]  /*4a50*/  FADD.FTZ R3, R11, R178 ;  /* 0x000000b20b037221 */ /* 0x004fe20000010000 */
[-C--:B------:R-:W-:Y:S01]  /*4a60*/  FMUL.FTZ R70, R70, R188.reuse ;  /* 0x000000bc46467220 */ /* 0x080fe20000410000 */
        /* <DEDUP_REMOVED lines=29> */
[----:B------:R2:W-:Y:S01]  /*4c40*/  MUFU.EX2 R187, R192 ;  /* 0x000000c000bb7308 */ /* 0x0005e20000000800 */
[----:B-1----:R-:W-:Y:S01]  /*4c50*/  FADD.FTZ R3, R15, R178 ;  /* 0x000000b20f037221 */ /* 0x002fe20000010000 */
[-C--:B------:R-:W-:Y:S01]  /*4c60*/  FMUL.FTZ R118, R118, R188.reuse ;  /* 0x000000bc76767220 */ /* 0x080fe20000410000 */
[-C--:B------:R-:W-:Y:S01]  /*4c70*/  FMUL.FTZ R119, R119, R188.reuse ;  /* 0x000000bc77777220 */ /* 0x080fe20000410000 */
[-C--:B------:R-:W-:Y:S01]  /*4c80*/  FMUL.FTZ R122, R122, R188.reuse ;  /* 0x000000bc7a7a7220 */ /* 0x080fe20000410000 */
[-C--:B------:R-:W-:Y:S01]  /*4c90*/  FMUL.FTZ R123, R123, R188.reuse ;  /* 0x000000bc7b7b7220 */ /* 0x080fe20000410000 */
[-C--:B------:R-:W-:Y:S01]  /*4ca0*/  FMUL.FTZ R126, R126, R188.reuse ;  /* 0x000000bc7e7e7220 */ /* 0x080fe20000410000 */
[----:B------:R-:W-:Y:S01]  /*4cb0*/  FMUL.FTZ R127, R127, R188 ;  /* 0x000000bc7f7f7220 */ /* 0x000fe20000410000 */
[----:B------:R-:W1:Y:S01]  /*4cc0*/  MUFU.EX2 R21, R21 ;  /* 0x0000001500157308 */ /* 0x000e620000000800 */
[----:B--2---:R-:W-:Y:S01]  /*4cd0*/  FFMA.FTZ R192, R161, UR10, -R189 ;  /* 0x0000000aa1c07c23 */ /* 0x004fe200080108bd */
[----:B0-----:R-:W-:Y:S01]  /*4ce0*/  FADD.FTZ R178, R20, R3 ;  /* 0x0000000314b27221 */ /* 0x001fe20000010000 */
[----:B------:R-:W-:-:S02]  /*4cf0*/  @!P1 VIADD R161, R195, 0x22840 ;  /* 0x00022840c3a19836 */ /* 0x000fc40000000000 */
[-C--:B------:R-:W-:Y:S01]  /*4d00*/  FMUL.FTZ R130, R130, R188.reuse ;  /* 0x000000bc82827220 */ /* 0x080fe20000410000 */
[-C--:B------:R-:W-:Y:S01]  /*4d10*/  FMUL.FTZ R131, R131, R188.reuse ;  /* 0x000000bc83837220 */ /* 0x080fe20000410000 */
[-C--:B------:R-:W-:Y:S01]  /*4d20*/  FMUL.FTZ R134, R134, R188.reuse ;  /* 0x000000bc86867220 */ /* 0x080fe20000410000 */
[-C--:B------:R-:W-:Y:S01]  /*4d30*/  FMUL.FTZ R135, R135, R188.reuse ;  /* 0x000000bc87877220 */ /* 0x080fe20000410000 */
[----:B------:R-:W0:Y:S01]  /*4d40*/  MUFU.EX2 R192, R192 ;  /* 0x000000c000c07308 */ /* 0x000e220000000800 */
[----:B------:R-:W-:Y:S01]  /*4d50*/  @!P1 PRMT R161, RZ, 0x654, R161 ;  /* 0x00000654ffa19816 */ /* 0x000fe200000000a1 */
[----:B------:R2:W-:Y:S06]  /*4d60*/  BAR.ARV R6, 0x100 ;  /* 0x000400060000751d */ /* 0x0005ec0000002000 */
[----:B------:R-:W3:Y:S01]  /*4d70*/  MUFU.EX2 R179, R179 ;  /* 0x000000b300b37308 */ /* 0x000ee20000000800 */
[----:B-1----:R-:W-:Y:S01]  /*4d80*/  FADD.FTZ R3, R21, R178 ;  /* 0x000000b215037221 */ /* 0x002fe20000010000 */
[----:B------:R1:W-:Y:S01]  /*4d90*/  @!P1 SYNCS.ARRIVE.TRANS64.RED.A1T0 RZ, [R161+URZ], RZ ;  /* 0x000000ffa1ff99a7 */ /* 0x0003e2000810043f */
[-C--:B------:R-:W-:Y:S01]  /*4da0*/  FMUL.FTZ R138, R138, R188.reuse ;  /* 0x000000bc8a8a7220 */ /* 0x080fe20000410000 */
[-C--:B------:R-:W-:Y:S01]  /*4db0*/  FMUL.FTZ R139, R139, R188.reuse ;  /* 0x000000bc8b8b7220 */ /* 0x080fe20000410000 */
[-C--:B------:R-:W-:Y:S01]  /*4dc0*/  FMUL.FTZ R142, R142, R188.reuse ;  /* 0x000000bc8e8e7220 */ /* 0x080fe20000410000 */
[-C--:B------:R-:W-:Y:S01]  /*4dd0*/  FMUL.FTZ R143, R143, R188.reuse ;  /* 0x000000bc8f8f7220 */ /* 0x080fe20000410000 */
[-C--:B------:R-:W-:Y:S01]  /*4de0*/  FMUL.FTZ R146, R146, R188.reuse ;  /* 0x000000bc92927220 */ /* 0x080fe20000410000 */
[----:B------:R-:W4:Y:S01]  /*4df0*/  MUFU.EX2 R191, R191 ;  /* 0x000000bf00bf7308 */ /* 0x000f220000000800 */
[----:B0-----:R-:W-:Y:S01]  /*4e00*/  FADD.FTZ R178, R192, R3 ;  /* 0x00000003c0b27221 */ /* 0x001fe20000010000 */
[--C-:B-1----:R-:W-:Y:S01]  /*4e10*/  FFMA.FTZ R161, R172, UR10, -R189.reuse ;  /* 0x0000000aaca17c23 */ /* 0x102fe200080108bd */
[----:B------:R-:W-:Y:S01]  /*4e20*/  FFMA.FTZ R189, R173, UR10, -R189 ;  /* 0x0000000aadbd7c23 */ /* 0x000fe200080108bd */
[-C--:B------:R-:W-:Y:S01]  /*4e30*/  FMUL.FTZ R147, R147, R188.reuse ;  /* 0x000000bc93937220 */ /* 0x080fe20000410000 */
[-C--:B------:R-:W-:Y:S01]  /*4e40*/  FMUL.FTZ R150, R150, R188.reuse ;  /* 0x000000bc96967220 */ /* 0x080fe20000410000 */
[----:B------:R-:W-:Y:S01]  /*4e50*/  FMUL.FTZ R151, R151, R188 ;  /* 0x000000bc97977220 */ /* 0x000fe20000410000 */
[----:B------:R-:W-:Y:S01]  /*4e60*/  F2FP.BF16.F32.PACK_AB R155, R10, R9 ;  /* 0x000000090a9b723e */ /* 0x000fe200000010ff */
[----:B------:R-:W0:Y:S01]  /*4e70*/  MUFU.EX2 R180, R180 ;  /* 0x000000b400b47308 */ /* 0x000e220000000800 */
[----:B---3--:R-:W-:Y:S01]  /*4e80*/  FADD.FTZ R5, R179, R162 ;  /* 0x000000a2b3057221 */ /* 0x008fe20000010000 */
[----:B------:R-:W-:-:S02]  /*4e90*/  F2FP.BF16.F32.PACK_AB R157, R12, R11 ;  /* 0x0000000b0c9d723e */ /* 0x000fc400000010ff */
[----:B------:R-:W-:Y:S02]  /*4ea0*/  F2FP.BF16.F32.PACK_AB R159, R14, R13 ;  /* 0x0000000d0e9f723e */ /* 0x000fe400000010ff */
[----:B------:R-:W-:Y:S02]  /*4eb0*/  F2FP.BF16.F32.PACK_AB R163, R192, R21 ;  /* 0x00000015c0a3723e */ /* 0x000fe400000010ff */
[----:B------:R-:W1:Y:S01]  /*4ec0*/  MUFU.EX2 R194, R194 ;  /* 0x000000c200c27308 */ /* 0x000e620000000800 */
[----:B----4-:R-:W-:-:S07]  /*4ed0*/  FADD.FTZ R3, R191, R178 ;  /* 0x000000b2bf037221 */ /* 0x010fce0000010000 */
        /* <DEDUP_REMOVED lines=25> */
[----:B-1----:R-:W-:Y:S01]  /*5070*/  FADD.FTZ R5, R185, R162 ;  /* 0x000000a2b9057221 */ /* 0x002fe20000010000 */
[----:B------:R-:W-:-:S06]  /*5080*/  F2FP.BF16.F32.PACK_AB R162, R176, R175 ;  /* 0x000000afb0a2723e */ /* 0x000fcc00000010ff */
[----:B------:R1:W4:Y:S01]  /*5090*/  MUFU.EX2 R173, R170 ;  /* 0x000000aa00ad7308 */ /* 0x0003220000000800 */
[----:B---3--:R-:W-:-:S07]  /*50a0*/  FADD.FTZ R3, R199, R178 ;  /* 0x000000b2c7037221 */ /* 0x008fce0000010000 */
[----:B------:R-:W3:Y:S01]  /*50b0*/  MUFU.EX2 R186, R186 ;  /* 0x000000ba00ba7308 */ /* 0x000ee20000000800 */
[----:B0-----:R-:W-:Y:S01]  /*50c0*/  FADD.FTZ R178, R200, R3 ;  /* 0x00000003c8b27221 */ /* 0x001fe20000010000 */
[----:B-1----:R-:W-:Y:S02]  /*50d0*/  F2FP.BF16.F32.PACK_AB R170, R184, R183 ;  /* 0x000000b7b8aa723e */ /* 0x002fe400000010ff */
[----:B------:R-:W-:-:S04]  /*50e0*/  F2FP.BF16.F32.PACK_AB R171, R200, R199 ;  /* 0x000000c7c8ab723e */ /* 0x000fc800000010ff */
[----:B------:R-:W0:Y:S01]  /*50f0*/  MUFU.EX2 R202, R202 ;  /* 0x000000ca00ca7308 */ /* 0x000e220000000800 */
[----:B----4-:R-:W-:-:S07]  /*5100*/  FADD.FTZ R3, R173, R178 ;  /* 0x000000b2ad037221 */ /* 0x010fce0000010000 */
[----:B------:R1:W4:Y:S01]  /*5110*/  MUFU.EX2 R175, R161 ;  /* 0x000000a100af7308 */ /* 0x0003220000000800 */
[C---:B---3--:R-:W-:Y:S01]  /*5120*/  FADD.FTZ R168, R186.reuse, R5 ;  /* 0x00000005baa87221 */ /* 0x048fe20000010000 */
[----:B------:R-:W-:-:S03]  /*5130*/  F2FP.BF16.F32.PACK_AB R172, R186, R185 ;  /* 0x000000b9baac723e */ /* 0x000fc600000010ff */
[----:B------:R-:W-:Y:S01]  /*5140*/  FADD.FTZ R5, R187, R168 ;  /* 0x000000a8bb057221 */ /* 0x000fe20000010000 */
[----:B------:R-:W-:Y:S02]  /*5150*/  F2FP.BF16.F32.PACK_AB R168, R182, R181 ;  /* 0x000000b5b6a8723e */ /* 0x000fe400000010ff */
[----:B------:R-:W3:Y:S01]  /*5160*/  MUFU.EX2 R190, R190 ;  /* 0x000000be00be7308 */ /* 0x000ee20000000800 */
[----:B0-----:R-:W-:Y:S01]  /*5170*/  FADD.FTZ R8, R202, R3 ;  /* 0x00000003ca087221 */ /* 0x001fe20000010000 */
[----:B-1----:R-:W-:Y:S02]  /*5180*/  F2FP.BF16.F32.PACK_AB R161, R20, R15 ;  /* 0x0000000f14a1723e */ /* 0x002fe400000010ff */
[----:B------:R-:W-:-:S04]  /*5190*/  F2FP.BF16.F32.PACK_AB R173, R202, R173 ;  /* 0x000000adcaad723e */ /* 0x000fc800000010ff */
[----:B------:R-:W0:Y:S01]  /*51a0*/  MUFU.EX2 R176, R189 ;  /* 0x000000bd00b07308 */ /* 0x000e220000000800 */
[----:B----4-:R-:W-:Y:S01]  /*51b0*/  FADD.FTZ R3, R175, R8 ;  /* 0x00000008af037221 */ /* 0x010fe20000010000 */
[C---:B---3--:R-:W-:Y:S01]  /*51c0*/  FADD.FTZ R5, R190.reuse, R5 ;  /* 0x00000005be057221 */ /* 0x048fe20000010000 */
[----:B------:R-:W-:Y:S02]  /*51d0*/  F2FP.BF16.F32.PACK_AB R174, R190, R187 ;  /* 0x000000bbbeae723e */ /* 0x000fe400000010ff */
[C---:B0-----:R-:W-:Y:S01]  /*51e0*/  FADD.FTZ R3, R176.reuse, R3 ;  /* 0x00000003b0037221 */ /* 0x041fe20000010000 */
[----:B------:R-:W-:Y:S01]  /*51f0*/  F2FP.BF16.F32.PACK_AB R175, R176, R175 ;  /* 0x000000afb0af723e */ /* 0x000fe200000010ff */
[----:B--2---:R-:W-:Y:S06]  /*5200*/  @!P0 BRA `(.L_x_24) ;  /* 0x0000000000048947 */ /* 0x004fec0003800000 */
[----:B------:R-:W-:Y:S01]  /*5210*/  BPT.TRAP 0x1 ;  /* 0x000000040000795c */ /* 0x000fe20000300000 */
.L_x_24:
[----:B------:R-:W-:-:S04]  /*5220*/  IMAD.U32 R7, RZ, RZ, UR25 ;  /* 0x00000019ff077e24 */ /* 0x000fc8000f8e00ff */
[----:B------:R0:W1:Y:S01]  /*5230*/  SYNCS.PHASECHK.TRANS64.TRYWAIT P3, [UR23+0x22850], R7 ;  /* 0x02285007ff0075a7 */ /* 0x0000620008060157 */
[----:B------:R-:W-:Y:S05]  /*5240*/  @!P0 BRA `(.L_x_25) ;  /* 0x0000000000048947 */ /* 0x000fea0003800000 */
[----:B------:R-:W-:Y:S01]  /*5250*/  BPT.TRAP 0x1 ;  /* 0x000000040000795c */ /* 0x000fe20000300000 */
.L_x_25:
[----:B-1----:R-:W-:Y:S05]  /*5260*/  @P3 BRA `(.L_x_26) ;  /* 0x00000000000c3947 */ /* 0x002fea0003800000 */
[----:B0-----:R-:W-:-:S04]  /*5270*/  IMAD.U32 R7, RZ, RZ, UR25 ;  /* 0x00000019ff077e24 */ /* 0x001fc8000f8e00ff */
[----:B------:R-:W0:Y:S02]  /*5280*/  SYNCS.PHASECHK.TRANS64.TRYWAIT P3, [UR23+0x22850], R7 ;  /* 0x02285007ff0075a7 */ /* 0x000e240008060157 */
[----:B0-----:R-:W-:Y:S05]  /*5290*/  @!P3 BRA `(.L_x_27) ;  /* 0x0000006c0044b947 */ /* 0x001fea0003800000 */
.L_x_26:
[----:B0-----:R-:W0:Y:S01]  /*52a0*/  S2R R7, SR_TID.X ;  /* 0x0000000000077919 */ /* 0x001e220000002100 */
[----:B------:R-:W-:Y:S01]  /*52b0*/  UIMAD UR11, UR36, 0xc00, UR21 ;  /* 0x00000c00240b78a4 */ /* 0x000fe2000f8e0215 */
[----:B------:R-:W-:Y:S01]  /*52c0*/  @!P1 VIADD R195, R195, 0x22860 ;  /* 0x00022860c3c39836 */ /* 0x000fe20000000000 */
[----:B------:R-:W-:Y:S01]  /*52d0*/  UMOV UR7, 0x40000040 ;  /* 0x4000004000077882 */ /* 0x000fe20000000000 */
[----:B------:R-:W-:-:S03]  /*52e0*/  IMAD.MOV.U32 R23, RZ, RZ, R0 ;  /* 0x000000ffff177224 */ /* 0x000fc600078e0000 */
[----:B------:R-:W-:Y:S01]  /*52f0*/  @!P1 PRMT R195, RZ, 0x654, R195 ;  /* 0x00000654ffc39816 */ /* 0x000fe200000000c3 */
[----:B------:R-:W-:Y:S01]  /*5300*/  UMOV UR6, UR11 ;  /* 0x0000000b00067c82 */ /* 0x000fe20008000000 */
[----:B0-----:R-:W-:-:S05]  /*5310*/  SHF.R.U32.HI R7, RZ, 0x7, R7 ;  /* 0x00000007ff077819 */ /* 0x001fca0000011607 */
[----:B------:R-:W-:-:S05]  /*5320*/  VIADD R7, R7, 0x8 ;  /* 0x0000000807077836 */ /* 0x000fca0000000000 */
[----:B------:R0:W-:Y:S02]  /*5330*/  BAR.SYNC.DEFER_BLOCKING R7, 0x100 ;  /* 0x000400070000751d */ /* 0x0001e40000010000 */
[----:B0-----:R-:W-:-:S04]  /*5340*/  IMAD.MOV.U32 R7, RZ, RZ, R4 ;  /* 0x000000ffff077224 */ /* 0x001fc800078e0004 */
[----:B------:R-:W-:-:S06]  /*5350*/  WARPGROUP.ARRIVE ;  /* 0x00000000000079c5 */ /* 0x000fcc0000000000 */
        /* <DEDUP_REMOVED lines=33> */
[----:B------:R-:W-:Y:S05]  /*5570*/  @P2 BRA `(.L_x_28) ;  /* 0xffffffdc00282947 */ /* 0x000fea000383ffff */
.L_x_19:
[----:B0-----:R-:W0:Y:S01]  /*5580*/  SHFL.BFLY PT, R8, R5, 0x2, 0x1f ;  /* 0x0c401f0005087f89 */ /* 0x001e2200000e0000 */
[----:B------:R-:W-:Y:S01]  /*5590*/  MOV R206, 0x400 ;  /* 0x0000040000ce7802 */ /* 0x000fe20000000f00 */
[----:B------:R-:W-:Y:S02]  /*55a0*/  UIADD3 UR4, -UR41, URZ, URZ ;  /* 0x0000003f29047290 */ /* 0x000fe4000fffe13f */
[----:B------:R-:W3:Y:S01]  /*55b0*/  SHFL.BFLY PT, R10, R3, 0x2, 0x1f ;  /* 0x0c401f00030a7f89 */ /* 0x000ee200000e0000 */
[----:B------:R-:W-:Y:S01]  /*55c0*/  ULDC.64 UR6, c[0x0][0xb90] ;  /* 0x0002e40000067ab9 */ /* 0x000fe20000000a00 */
[----:B------:R-:W-:Y:S01]  /*55d0*/  ULDC.64 UR8, c[0x0][0xae8] ;  /* 0x0002ba0000087ab9 */ /* 0x000fe20000000a00 */
[----:B------:R-:W4:Y:S01]  /*55e0*/  S2R R11, SR_CgaCtaId ;  /* 0x00000000000b7919 */ /* 0x000f220000008800 */
[----:B------:R-:W1:Y:S01]  /*55f0*/  S2R R13, SR_SWINHI ;  /* 0x00000000000d7919 */ /* 0x000e620000002f00 */
[----:B------:R2:W-:Y:S06]  /*5600*/  BAR.ARV R6, 0x100 ;  /* 0x000400060000751d */ /* 0x0005ec0000002000 */
[----:B0-----:R-:W-:Y:S01]  /*5610*/  FADD.FTZ R8, R8, R5 ;  /* 0x0000000508087221 */ /* 0x001fe20000010000 */
[----:B--2---:R-:W-:Y:S01]  /*5620*/  IMAD.MOV.U32 R6, RZ, RZ, -0x800000 ;  /* 0xff800000ff067424 */ /* 0x004fe200078e00ff */
[----:B------:R-:W-:Y:S06]  /*5630*/  BAR.ARV 0x8, 0x180 ;  /* 0x0206000000007b1d */ /* 0x000fec0000002000 */
[----:B---3--:R-:W-:Y:S01]  /*5640*/  FADD.FTZ R10, R10, R3 ;  /* 0x000000030a0a7221 */ /* 0x008fe20000010000 */
[----:B------:R-:W-:Y:S01]  /*5650*/  IMAD.MOV.U32 R3, RZ, RZ, RZ ;  /* 0x000000ffff037224 */ /* 0x000fe200078e00ff */
[----:B------:R-:W0:Y:S01]  /*5660*/  SHFL.BFLY PT, R7, R8, 0x1, 0x1f ;  /* 0x0c201f0008077f89 */ /* 0x000e2200000e0000 */
[----:B------:R-:W-:-:S03]  /*5670*/  IMAD.MOV.U32 R5, RZ, RZ, -0x800000 ;  /* 0xff800000ff057424 */ /* 0x000fc600078e00ff */
[----:B------:R-:W2:Y:S01]  /*5680*/  SHFL.BFLY PT, R9, R10, 0x1, 0x1f ;  /* 0x0c201f000a097f89 */ /* 0x000ea200000e0000 */
[----:B----4-:R-:W-:Y:S01]  /*5690*/  LEA R206, R11, R206, 0x18 ;  /* 0x000000ce0bce7211 */ /* 0x010fe200078ec0ff */
[----:B------:R-:W-:Y:S01]  /*56a0*/  BAR.SYNC.DEFER_BLOCKING 0x1, 0x100 ;  /* 0x0044000000007b1d */ /* 0x000fe20000010000 */
[----:B0-----:R-:W-:Y:S01]  /*56b0*/  FADD.FTZ R12, R8, R7 ;  /* 0x00000007080c7221 */ /* 0x001fe20000010000 */
[----:B------:R-:W-:Y:S02]  /*56c0*/  IMAD.MOV.U32 R7, RZ, RZ, RZ ;  /* 0x000000ffff077224 */ /* 0x000fe400078e00ff */
[----:B--2---:R-:W-:Y:S02]  /*56d0*/  FADD.FTZ R14, R10, R9 ;  /* 0x000000090a0e7221 */ /* 0x004fe40000010000 */
[----:B------:R-:W-:Y:S01]  /*56e0*/  FSETP.NE.FTZ.AND P0, PT, R12, RZ, PT ;  /* 0x000000ff0c00720b */ /* 0x000fe20003f15000 */
[----:B------:R-:W-:Y:S01]  /*56f0*/  IMAD R9, R22, 0x40, R2 ;  /* 0x0000004016097824 */ /* 0x000fe200078e0202 */
[----:B------:R-:W-:-:S02]  /*5700*/  MOV R10, R206 ;  /* 0x000000ce000a7202 */ /* 0x000fc40000000f00 */
[----:B-1----:R-:W-:Y:S01]  /*5710*/  MOV R11, R13 ;  /* 0x0000000d000b7202 */ /* 0x002fe20000000f00 */
[----:B------:R-:W-:Y:S01]  /*5720*/  IMAD.U32 R13, RZ, RZ, UR10 ;  /* 0x0000000aff0d7e24 */ /* 0x000fe2000f8e00ff */
[----:B------:R-:W-:Y:S01]  /*5730*/  FSETP.NE.FTZ.AND P1, PT, R14, RZ, PT ;  /* 0x000000ff0e00720b */ /* 0x000fe20003f35000 */
[----:B------:R-:W-:-:S04]  /*5740*/  IMAD.WIDE R8, R9, 0x2, R10 ;  /* 0x0000000209087825 */ /* 0x000fc800078e020a */
[----:B------:R-:W-:Y:S02]  /*5750*/  IMAD.WIDE R10, R211, 0x2, R10 ;  /* 0x00000002d30a7825 */ /* 0x000fe400078e020a */
[----:B------:R-:W0:Y:S02]  /*5760*/  @P0 MUFU.RCP R7, R12 ;  /* 0x0000000c00070308 */ /* 0x000e240000001000 */
[----:B------:R-:W-:Y:S01]  /*5770*/  @P0 FMUL.FTZ R13, R13, 0.69314718246459960938 ;  /* 0x3f3172180d0d0820 */ /* 0x000fe20000410000 */
[C---:B------:R-:W-:Y:S02]  /*5780*/  IADD3 R21, P3, R10.reuse, 0xc060, RZ ;  /* 0x0000c0600a157810 */ /* 0x040fe40007f7e0ff */
[----:B------:R-:W-:Y:S02]  /*5790*/  LOP3.LUT R171, R10, 0x380, RZ, 0xc0, !PT ;  /* 0x000003800aab7812 */ /* 0x000fe400078ec0ff */
[----:B------:R-:W-:Y:S01]  /*57a0*/  LOP3.LUT R20, R21, 0x380, RZ, 0xc0, !PT ;  /* 0x0000038015147812 */ /* 0x000fe200078ec0ff */
[----:B------:R-:W1:Y:S01]  /*57b0*/  @P1 MUFU.RCP R3, R14 ;  /* 0x0000000e00031308 */ /* 0x000e620000001000 */
[----:B------:R-:W-:-:S04]  /*57c0*/  SHF.R.U64 R171, R171, 0x3, RZ ;  /* 0x00000003abab7819 */ /* 0x000fc800000012ff */
[----:B------:R-:W-:Y:S01]  /*57d0*/  LOP3.LUT R170, R171, R10, RZ, 0x3c, !PT ;  /* 0x0000000aabaa7212 */ /* 0x000fe200078e3cff */
[--C-:B------:R-:W-:Y:S02]  /*57e0*/  IMAD.MOV.U32 R171, RZ, RZ, R11.reuse ;  /* 0x000000ffffab7224 */ /* 0x100fe400078e000b */
[----:B------:R-:W2:Y:S01]  /*57f0*/  @P0 MUFU.LG2 R12, R12 ;  /* 0x0000000c000c0308 */ /* 0x000ea20000000c00 */
[-C--:B0-----:R-:W-:Y:S01]  /*5800*/  FMUL.FTZ R189, R52, R7.reuse ;  /* 0x0000000734bd7220 */ /* 0x081fe20000410000 */
[----:B------:R-:W-:Y:S02]  /*5810*/  IMAD.U32 R52, RZ, RZ, UR10 ;  /* 0x0000000aff347e24 */ /* 0x000fe4000f8e00ff */
[-C--:B------:R-:W-:Y:S01]  /*5820*/  FMUL.FTZ R187, R29, R7.reuse ;  /* 0x000000071dbb7220 */ /* 0x080fe20000410000 */
[-C--:B------:R-:W-:Y:S01]  /*5830*/  FMUL.FTZ R201, R69, R7.reuse ;  /* 0x0000000745c97220 */ /* 0x080fe20000410000 */
[-C--:B------:R-:W-:Y:S01]  /*5840*/  FMUL.FTZ R199, R85, R7.reuse ;  /* 0x0000000755c77220 */ /* 0x080fe20000410000 */
[----:B------:R-:W-:Y:S01]  /*5850*/  @P1 FMUL.FTZ R52, R52, 0.69314718246459960938 ;  /* 0x3f31721834341820 */ /* 0x000fe20000410000 */
[-C--:B------:R-:W-:Y:S01]  /*5860*/  FMUL.FTZ R197, R93, R7.reuse ;  /* 0x000000075dc57220 */ /* 0x080fe20000410000 */
[----:B------:R-:W0:Y:S01]  /*5870*/  @P1 MUFU.LG2 R14, R14 ;  /* 0x0000000e000e1308 */ /* 0x000e220000000c00 */
[----:B------:R-:W-:Y:S01]  /*5880*/  FMUL.FTZ R195, R101, R7 ;  /* 0x0000000765c37220 */ /* 0x000fe20000410000 */
[-C--:B-1----:R-:W-:Y:S01]  /*5890*/  FMUL.FTZ R176, R131, R3.reuse ;  /* 0x0000000383b07220 */ /* 0x082fe20000410000 */
[-C--:B------:R-:W-:Y:S01]  /*58a0*/  FMUL.FTZ R29, R95, R3.reuse ;  /* 0x000000035f1d7220 */ /* 0x080fe20000410000 */
[-C--:B------:R-:W-:Y:S01]  /*58b0*/  FMUL.FTZ R69, R99, R3.reuse ;  /* 0x0000000363457220 */ /* 0x080fe20000410000 */
[-C--:B------:R-:W-:Y:S01]  /*58c0*/  FMUL.FTZ R85, R103, R3.reuse ;  /* 0x0000000367557220 */ /* 0x080fe20000410000 */
[-C--:B------:R-:W-:Y:S01]  /*58d0*/  FMUL.FTZ R93, R107, R3.reuse ;  /* 0x000000036b5d7220 */ /* 0x080fe20000410000 */
[----:B------:R-:W-:Y:S01]  /*58e0*/  FMUL.FTZ R101, R111, R3 ;  /* 0x000000036f657220 */ /* 0x000fe20000410000 */
[----:B------:R-:W-:-:S02]  /*58f0*/  IMAD.X R131, RZ, RZ, R11, P3 ;  /* 0x000000ffff837224 */ /* 0x000fc400018e060b */
[----:B--2---:R-:W-:Y:S01]  /*5900*/  @P0 FMUL.FTZ R12, R12, 0.69314718246459960938 ;  /* 0x3f3172180c0c0820 */ /* 0x004fe20000410000 */
[----:B------:R-:W-:Y:S01]  /*5910*/  FMUL.FTZ R177, R130, R3 ;  /* 0x0000000382b17220 */ /* 0x000fe20000410000 */
[C---:B------:R-:W-:Y:S01]  /*5920*/  IADD3 R111, P4, R10.reuse, 0xc040, RZ ;  /* 0x0000c0400a6f7810 */ /* 0x040fe20007f9e0ff */
[-C--:B------:R-:W-:Y:S01]  /*5930*/  FMUL.FTZ R25, R25, R7.reuse ;  /* 0x0000000719197220 */ /* 0x080fe20000410000 */
[----:B------:R-:W-:Y:S01]  /*5940*/  @P0 FFMA.FTZ R6, R13, R0, R12 ;  /* 0x000000000d060223 */ /* 0x000fe2000001000c */
[----:B------:R-:W-:Y:S01]  /*5950*/  IADD3 R107, P5, R10, 0xc020, RZ ;  /* 0x0000c0200a6b7810 */ /* 0x000fe20007fbe0ff */
[-C--:B------:R-:W-:Y:S01]  /*5960*/  FMUL.FTZ R24, R24, R7.reuse ;  /* 0x0000000718187220 */ /* 0x080fe20000410000 */
[----:B------:R-:W-:Y:S01]  /*5970*/  IADD3 R103, P6, R10, 0xc000, RZ ;  /* 0x0000c0000a677810 */ /* 0x000fe20007fde0ff */
[----:B0-----:R-:W-:Y:S01]  /*5980*/  @P1 FMUL.FTZ R15, R14, 0.69314718246459960938 ;  /* 0x3f3172180e0f1820 */ /* 0x001fe20000410000 */
[----:B------:R-:W-:Y:S01]  /*5990*/  IADD3 R99, P0, R10, 0x8060, RZ ;  /* 0x000080600a637810 */ /* 0x000fe20007f1e0ff */
[-C--:B------:R-:W-:Y:S01]  /*59a0*/  FMUL.FTZ R28, R28, R7.reuse ;  /* 0x000000071c1c7220 */ /* 0x080fe20000410000 */
[----:B------:R-:W-:Y:S01]  /*59b0*/  IADD3 R95, P2, R10, 0x8040, RZ ;  /* 0x000080400a5f7810 */ /* 0x000fe20007f5e0ff */
[----:B------:R-:W-:Y:S01]  /*59c0*/  @P1 FFMA.FTZ R5, R52, R4, R15 ;  /* 0x0000000434051223 */ /* 0x000fe2000001000f */
[C---:B------:R-:W-:Y:S01]  /*59d0*/  IADD3 R13, P1, R10.reuse, 0x20, RZ ;  /* 0x000000200a0d7810 */ /* 0x040fe20007f3e0ff */
[-C--:B------:R-:W-:Y:S01]  /*59e0*/  FMUL.FTZ R33, R33, R7.reuse ;  /* 0x0000000721217220 */ /* 0x080fe20000410000 */
[----:B------:R-:W-:Y:S01]  /*59f0*/  IADD3 R14, P3, R10, 0x8020, RZ ;  /* 0x000080200a0e7810 */ /* 0x000fe20007f7e0ff */
[-C--:B------:R-:W-:Y:S01]  /*5a00*/  FMUL.FTZ R32, R32, R7.reuse ;  /* 0x0000000720207220 */ /* 0x080fe20000410000 */
[----:B------:R-:W-:Y:S01]  /*5a10*/  SHF.R.U64 R130, R20, 0x3, RZ ;  /* 0x0000000314827819 */ /* 0x000fe200000012ff */
[-C--:B------:R-:W-:Y:S01]  /*5a20*/  FMUL.FTZ R37, R37, R7.reuse ;  /* 0x0000000725257220 */ /* 0x080fe20000410000 */
        /* <DEDUP_REMOVED lines=51> */
[----:B------:R-:W-:Y:S01]  /*5d60*/  FMUL.FTZ R148, R148, R7 ;  /* 0x0000000794947220 */ /* 0x000fe20000410000 */
[-C--:B------:R-:W-:Y:S01]  /*5d70*/  FMUL.FTZ R178, R135, R3.reuse ;  /* 0x0000000387b27220 */ /* 0x080fe20000410000 */
[-C--:B------:R-:W-:Y:S01]  /*5d80*/  FMUL.FTZ R180, R139, R3.reuse ;  /* 0x000000038bb47220 */ /* 0x080fe20000410000 */
[-C--:B------:R-:W-:Y:S01]  /*5d90*/  FMUL.FTZ R182, R143, R3.reuse ;  /* 0x000000038fb67220 */ /* 0x080fe20000410000 */
[-C--:B------:R-:W-:Y:S01]  /*5da0*/  FMUL.FTZ R184, R147, R3.reuse ;  /* 0x0000000393b87220 */ /* 0x080fe20000410000 */
[-C--:B------:R-:W-:Y:S01]  /*5db0*/  FMUL.FTZ R186, R151, R3.reuse ;  /* 0x0000000397ba7220 */ /* 0x080fe20000410000 */
[----:B------:R-:W-:Y:S01]  /*5dc0*/  FMUL.FTZ R7, R91, R3 ;  /* 0x000000035b077220 */ /* 0x000fe20000410000 */
[----:B------:R-:W-:Y:S01]  /*5dd0*/  LOP3.LUT R130, R130, R21, RZ, 0x3c, !PT ;  /* 0x0000001582827212 */ /* 0x000fe200078e3cff */
[--C-:B------:R-:W-:Y:S01]  /*5de0*/  IMAD.X R135, RZ, RZ, R11.reuse, P4 ;  /* 0x000000ffff877224 */ /* 0x100fe200020e060b */
[C---:B------:R-:W-:Y:S01]  /*5df0*/  IADD3 R91, P4, R10.reuse, 0x8000, RZ ;  /* 0x000080000a5b7810 */ /* 0x040fe20007f9e0ff */
        /* <DEDUP_REMOVED lines=11> */
[----:B------:R-:W-:Y:S01]  /*5eb0*/  IADD3 R0, P3, R10, 0x60, RZ ;  /* 0x000000600a007810 */ /* 0x000fe20007f7e0ff */
[--C-:B------:R-:W-:Y:S01]  /*5ec0*/  IMAD.X R157, RZ, RZ, R11.reuse, P4 ;  /* 0x000000ffff9d7224 */ /* 0x100fe200020e060b */
[----:B------:R-:W-:Y:S01]  /*5ed0*/  LOP3.LUT R4, R103, 0x380, RZ, 0xc0, !PT ;  /* 0x0000038067047812 */ /* 0x000fe200078ec0ff */
[--C-:B------:R-:W-:Y:S01]  /*5ee0*/  IMAD.X R159, RZ, RZ, R11.reuse, P5 ;  /* 0x000000ffff9f7224 */ /* 0x100fe200028e060b */
[----:B------:R-:W-:Y:S01]  /*5ef0*/  LOP3.LUT R20, R107, 0x380, RZ, 0xc0, !PT ;  /* 0x000003806b147812 */ /* 0x000fe200078ec0ff */
[--C-:B------:R-:W-:Y:S01]  /*5f00*/  IMAD.X R161, RZ, RZ, R11.reuse, P6 ;  /* 0x000000ffffa17224 */ /* 0x100fe200030e060b */
[----:B------:R-:W-:Y:S01]  /*5f10*/  SHF.R.U64 R4, R4, 0x3, RZ ;  /* 0x0000000304047819 */ /* 0x000fe200000012ff */
[----:B------:R-:W-:-:S02]  /*5f20*/  IMAD.X R163, RZ, RZ, R11, P0 ;  /* 0x000000ffffa37224 */ /* 0x000fc400000e060b */
[----:B------:R-:W-:Y:S01]  /*5f30*/  FMUL.FTZ R183, R142, R3 ;  /* 0x000000038eb77220 */ /* 0x000fe20000410000 */
[--C-:B------:R-:W-:Y:S01]  /*5f40*/  IMAD.X R165, RZ, RZ, R11.reuse, P1 ;  /* 0x000000ffffa57224 */ /* 0x100fe200008e060b */
[----:B------:R-:W-:Y:S01]  /*5f50*/  LOP3.LUT R142, R4, R103, RZ, 0x3c, !PT ;  /* 0x00000067048e7212 */ /* 0x000fe200078e3cff */
[--C-:B------:R-:W-:Y:S01]  /*5f60*/  IMAD.X R167, RZ, RZ, R11.reuse, P2 ;  /* 0x000000ffffa77224 */ /* 0x100fe200010e060b */
[----:B------:R-:W-:Y:S01]  /*5f70*/  SHF.R.U64 R10, R20, 0x3, RZ ;  /* 0x00000003140a7819 */ /* 0x000fe200000012ff */
[----:B------:R-:W-:Y:S01]  /*5f80*/  IMAD.X R169, RZ, RZ, R11, P3 ;  /* 0x000000ffffa97224 */ /* 0x000fe200018e060b */
[----:B------:R-:W-:Y:S01]  /*5f90*/  LOP3.LUT R11, R14, 0x380, RZ, 0xc0, !PT ;  /* 0x000003800e0b7812 */ /* 0x000fe200078ec0ff */
[-C--:B------:R-:W-:Y:S01]  /*5fa0*/  FMUL.FTZ R181, R138, R3.reuse ;  /* 0x000000038ab57220 */ /* 0x080fe20000410000 */
[----:B------:R-:W-:Y:S01]  /*5fb0*/  LOP3.LUT R4, R13, 0x380, RZ, 0xc0, !PT ;  /* 0x000003800d047812 */ /* 0x000fe200078ec0ff */
[-C--:B------:R-:W-:Y:S01]  /*5fc0*/  FMUL.FTZ R27, R27, R3.reuse ;  /* 0x000000031b1b7220 */ /* 0x080fe20000410000 */
[----:B------:R-:W-:Y:S01]  /*5fd0*/  SHF.R.U64 R11, R11, 0x3, RZ ;  /* 0x000000030b0b7819 */ /* 0x000fe200000012ff */
[----:B------:R-:W-:Y:S01]  /*5fe0*/  FMUL.FTZ R26, R26, R3 ;  /* 0x000000031a1a7220 */ /* 0x000fe20000410000 */
[----:B------:R-:W-:Y:S01]  /*5ff0*/  LOP3.LUT R138, R10, R107, RZ, 0x3c, !PT ;  /* 0x0000006b0a8a7212 */ /* 0x000fe200078e3cff */
[-C--:B------:R-:W-:Y:S01]  /*6000*/  FMUL.FTZ R31, R31, R3.reuse ;  /* 0x000000031f1f7220 */ /* 0x080fe20000410000 */
[----:B------:R-:W-:Y:S01]  /*6010*/  LOP3.LUT R154, R11, R14, RZ, 0x3c, !PT ;  /* 0x0000000e0b9a7212 */ /* 0x000fe200078e3cff */
[-C--:B------:R-:W-:Y:S01]  /*6020*/  FMUL.FTZ R30, R30, R3.reuse ;  /* 0x000000031e1e7220 */ /* 0x080fe20000410000 */
[----:B------:R-:W-:Y:S01]  /*6030*/  SHF.R.U64 R4, R4, 0x3, RZ ;  /* 0x0000000304047819 */ /* 0x000fe200000012ff */
[-C--:B------:R-:W-:Y:S01]  /*6040*/  FMUL.FTZ R35, R35, R3.reuse ;  /* 0x0000000323237220 */ /* 0x080fe20000410000 */
[----:B------:R-:W-:Y:S01]  /*6050*/  LOP3.LUT R11, R12, 0x380, RZ, 0xc0, !PT ;  /* 0x000003800c0b7812 */ /* 0x000fe200078ec0ff */
[-C--:B------:R-:W-:Y:S01]  /*6060*/  FMUL.FTZ R34, R34, R3.reuse ;  /* 0x0000000322227220 */ /* 0x080fe20000410000 */
[----:B------:R-:W-:Y:S01]  /*6070*/  LOP3.LUT R10, R95, 0x380, RZ, 0xc0, !PT ;  /* 0x000003805f0a7812 */ /* 0x000fe200078ec0ff */
        /* <DEDUP_REMOVED lines=43> */
[----:B------:R-:W-:Y:S01]  /*6330*/  LOP3.LUT R150, R4, R13, RZ, 0x3c, !PT ;  /* 0x0000000d04967212 */ /* 0x000fe200078e3cff */
[----:B------:R-:W-:Y:S01]  /*6340*/  ULDC UR10, c[0x0][0xc44] ;  /* 0x00031100000a7ab9 */ /* 0x000fe20000000800 */
[----:B------:R-:W-:Y:S01]  /*6350*/  SHF.R.U64 R11, R11, 0x3, RZ ;  /* 0x000000030b0b7819 */ /* 0x000fe200000012ff */
[----:B------:R-:W-:Y:S01]  /*6360*/  UIMAD UR10, UR10, UR4, UR46 ;  /* 0x000000040a0a72a4 */ /* 0x000fe2000f8e022e */
[----:B------:R-:W-:-:S02]  /*6370*/  SHF.R.U64 R10, R10, 0x3, RZ ;  /* 0x000000030a0a7819 */ /* 0x000fc400000012ff */
[----:B------:R-:W-:Y:S01]  /*6380*/  IADD3 R13, P3, R8, 0x1000, RZ ;  /* 0x00001000080d7810 */ /* 0x000fe20007f7e0ff */
[----:B------:R-:W-:Y:S01]  /*6390*/  USHF.R.S32.HI UR11, URZ, 0x1f, UR10 ;  /* 0x0000001f3f0b7899 */ /* 0x000fe2000801140a */
[----:B------:R-:W-:Y:S01]  /*63a0*/  LOP3.LUT R162, R11, R12, RZ, 0x3c, !PT ;  /* 0x0000000c0ba27212 */ /* 0x000fe200078e3cff */
[----:B------:R-:W-:Y:S01]  /*63b0*/  UIMAD.WIDE.U32 UR4, UR10, UR6, URZ ;  /* 0x000000060a0472a5 */ /* 0x000fe2000f8e003f */
[----:B------:R-:W-:Y:S01]  /*63c0*/  LOP3.LUT R152, R10, R95, RZ, 0x3c, !PT ;  /* 0x0000005f0a987212 */ /* 0x000fe200078e3cff */
[----:B------:R-:W-:Y:S01]  /*63d0*/  UIMAD UR6, UR11, UR6, URZ ;  /* 0x000000060b0672a4 */ /* 0x000fe2000f8e023f */
[----:B------:R-:W-:Y:S02]  /*63e0*/  LOP3.LUT R12, R13, 0x380, RZ, 0xc0, !PT ;  /* 0x000003800d0c7812 */ /* 0x000fe400078ec0ff */
[----:B------:R-:W-:Y:S01]  /*63f0*/  LOP3.LUT R20, R99, 0x380, RZ, 0xc0, !PT ;  /* 0x0000038063147812 */ /* 0x000fe200078ec0ff */
[----:B------:R-:W-:Y:S01]  /*6400*/  UIMAD UR6, UR10, UR7, UR6 ;  /* 0x000000070a0672a4 */ /* 0x000fe2000f8e0206 */
[----:B------:R-:W-:Y:S01]  /*6410*/  LOP3.LUT R10, R91, 0x380, RZ, 0xc0, !PT ;  /* 0x000003805b0a7812 */ /* 0x000fe200078ec0ff */
[----:B------:R-:W-:Y:S01]  /*6420*/  USHF.R.S32.HI UR7, URZ, 0x1f, UR41 ;  /* 0x0000001f3f077899 */ /* 0x000fe20008011429 */
[----:B------:R-:W-:Y:S01]  /*6430*/  SHF.R.U64 R12, R12, 0x3, RZ ;  /* 0x000000030c0c7819 */ /* 0x000fe200000012ff */
[----:B------:R-:W-:Y:S01]  /*6440*/  IMAD.U32 R11, RZ, RZ, UR5 ;  /* 0x00000005ff0b7e24 */ /* 0x000fe2000f8e00ff */
[----:B------:R-:W-:-:S02]  /*6450*/  SHF.R.U64 R20, R20, 0x3, RZ ;  /* 0x0000000314147819 */ /* 0x000fc400000012ff */
[----:B------:R-:W-:Y:S02]  /*6460*/  SHF.R.U64 R10, R10, 0x3, RZ ;  /* 0x000000030a0a7819 */ /* 0x000fe400000012ff */
[----:B------:R-:W-:Y:S01]  /*6470*/  LOP3.LUT R12, R12, R13, RZ, 0x3c, !PT ;  /* 0x0000000d0c0c7212 */ /* 0x000fe200078e3cff */
[----:B------:R-:W-:Y:S01]  /*6480*/  IMAD.X R13, RZ, RZ, R9, P3 ;  /* 0x000000ffff0d7224 */ /* 0x000fe200018e0609 */
[----:B------:R-:W-:Y:S02]  /*6490*/  LOP3.LUT R146, R20, R99, RZ, 0x3c, !PT ;  /* 0x0000006314927212 */ /* 0x000fe400078e3cff */
[----:B------:R-:W-:Y:S02]  /*64a0*/  LOP3.LUT R156, R10, R91, RZ, 0x3c, !PT ;  /* 0x0000005b0a9c7212 */ /* 0x000fe400078e3cff */
[----:B------:R-:W-:Y:S02]  /*64b0*/  LOP3.LUT R10, R21, 0x380, RZ, 0xc0, !PT ;  /* 0x00000380150a7812 */ /* 0x000fe400078ec0ff */
[----:B------:R-:W-:-:S02]  /*64c0*/  IADD3 R99, P3, R8, 0x8000, RZ ;  /* 0x0000800008637810 */ /* 0x000fc40007f7e0ff */
[----:B------:R-:W-:Y:S02]  /*64d0*/  SHF.R.U64 R10, R10, 0x3, RZ ;  /* 0x000000030a0a7819 */ /* 0x000fe400000012ff */
[----:B------:R-:W-:Y:S02]  /*64e0*/  LOP3.LUT R98, R99, 0x380, RZ, 0xc0, !PT ;  /* 0x0000038063627812 */ /* 0x000fe400078ec0ff */
[----:B------:R-:W-:Y:S01]  /*64f0*/  LOP3.LUT R164, R10, R21, RZ, 0x3c, !PT ;  /* 0x000000150aa47212 */ /* 0x000fe200078e3cff */
[----:B------:R-:W-:Y:S01]  /*6500*/  IMAD.U32 R10, RZ, RZ, UR4 ;  /* 0x00000004ff0a7e24 */ /* 0x000fe2000f8e00ff */
[----:B------:R-:W-:Y:S01]  /*6510*/  SHF.R.U64 R98, R98, 0x3, RZ ;  /* 0x0000000362627819 */ /* 0x000fe200000012ff */
[----:B------:R-:W-:Y:S01]  /*6520*/  UIADD3 UR4, UR5, UR6, URZ ;  /* 0x0000000605047290 */ /* 0x000fe2000fffe03f */
[----:B------:R-:W-:Y:S02]  /*6530*/  LOP3.LUT R21, R0, 0x380, RZ, 0xc0, !PT ;  /* 0x0000038000157812 */ /* 0x000fe400078ec0ff */
[----:B------:R-:W-:Y:S01]  /*6540*/  LOP3.LUT R98, R98, R99, RZ, 0x3c, !PT ;  /* 0x0000006362627212 */ /* 0x000fe200078e3cff */
[--C-:B------:R-:W-:Y:S01]  /*6550*/  IMAD.X R99, RZ, RZ, R9.reuse, P3 ;  /* 0x000000ffff637224 */ /* 0x100fe200018e0609 */
[----:B------:R-:W-:Y:S01]  /*6560*/  SHF.R.U64 R21, R21, 0x3, RZ ;  /* 0x0000000315157819 */ /* 0x000fe200000012ff */
[----:B------:R-:W-:Y:S01]  /*6570*/  IMAD.U32 R11, RZ, RZ, UR4 ;  /* 0x00000004ff0b7e24 */ /* 0x000fe2000f8e00ff */
[C---:B------:R-:W-:Y:S01]  /*6580*/  IADD3 R215, P3, R8.reuse, 0xf000, RZ ;  /* 0x0000f00008d77810 */ /* 0x040fe20007f7e0ff */
[----:B------:R-:W-:Y:S01]  /*6590*/  ULDC.64 UR4, c[0x0][0xb88] ;  /* 0x0002e20000047ab9 */ /* 0x000fe20000000a00 */
[----:B------:R-:W-:Y:S01]  /*65a0*/  LOP3.LUT R168, R21, R0, RZ, 0x3c, !PT ;  /* 0x0000000015a87212 */ /* 0x000fe200078e3cff */
[----:B------:R-:W-:Y:S01]  /*65b0*/  ULDC UR6, c[0x0][0xa88] ;  /* 0x0002a20000067ab9 */ /* 0x000fe20000000800 */
[----:B------:R-:W-:Y:S01]  /*65c0*/  LOP3.LUT R0, R215, 0x380, RZ, 0xc0, !PT ;  /* 0x00000380d7007812 */ /* 0x000fe200078ec0ff */
[----:B------:R-:W-:Y:S01]  /*65d0*/  IMAD.X R127, RZ, RZ, R9, P3 ;  /* 0x000000ffff7f7224 */ /* 0x000fe200018e0609 */
[----:B------:R-:W-:-:S02]  /*65e0*/  IADD3 R95, P2, R8, 0x7000, RZ ;  /* 0x00007000085f7810 */ /* 0x000fc40007f5e0ff */
[----:B------:R-:W-:Y:S02]  /*65f0*/  SHF.R.U64 R0, R0, 0x3, RZ ;  /* 0x0000000300007819 */ /* 0x000fe400000012ff */
[----:B------:R-:W-:Y:S02]  /*6600*/  LOP3.LUT R94, R95, 0x380, RZ, 0xc0, !PT ;  /* 0x000003805f5e7812 */ /* 0x000fe400078ec0ff */
[----:B------:R-:W-:Y:S02]  /*6610*/  LOP3.LUT R126, R0, R215, RZ, 0x3c, !PT ;  /* 0x000000d7007e7212 */ /* 0x000fe400078e3cff */
[----:B------:R-:W0:Y:S01]  /*6620*/  LDC R0, c[0x0][0xbe8] ;  /* 0x0002fa00ff007b82 */ /* 0x000e220000000800 */
[----:B------:R-:W-:Y:S02]  /*6630*/  SHF.R.U64 R94, R94, 0x3, RZ ;  /* 0x000000035e5e7819 */ /* 0x000fe400000012ff */
[----:B------:R-:W-:Y:S02]  /*6640*/  LOP3.LUT R4, R57, 0x380, RZ, 0xc0, !PT ;  /* 0x0000038039047812 */ /* 0x000fe400078ec0ff */
[----:B------:R-:W-:Y:S01]  /*6650*/  LOP3.LUT R94, R94, R95, RZ, 0x3c, !PT ;  /* 0x0000005f5e5e7212 */ /* 0x000fe200078e3cff */
[----:B------:R-:W-:Y:S01]  /*6660*/  IMAD.X R95, RZ, RZ, R9, P2 ;  /* 0x000000ffff5f7224 */ /* 0x000fe200010e0609 */
[----:B------:R-:W-:-:S02]  /*6670*/  IADD3 R123, P2, R8, 0xe000, RZ ;  /* 0x0000e000087b7810 */ /* 0x000fc40007f5e0ff */
[----:B------:R-:W-:Y:S02]  /*6680*/  SHF.R.U64 R4, R4, 0x3, RZ ;  /* 0x0000000304047819 */ /* 0x000fe400000012ff */
[----:B------:R-:W-:Y:S02]  /*6690*/  LOP3.LUT R122, R123, 0x380, RZ, 0xc0, !PT ;  /* 0x000003807b7a7812 */ /* 0x000fe400078ec0ff */
[----:B------:R-:W-:Y:S02]  /*66a0*/  F2FP.BF16.F32.PACK_AB R24, R25, R24 ;  /* 0x000000181918723e */ /* 0x000fe400000010ff */
[----:B------:R-:W-:Y:S02]  /*66b0*/  SHF.R.U64 R122, R122, 0x3, RZ ;  /* 0x000000037a7a7819 */ /* 0x000fe400000012ff */
[----:B------:R-:W-:Y:S02]  /*66c0*/  F2FP.BF16.F32.PACK_AB R25, R27, R26 ;  /* 0x0000001a1b19723e */ /* 0x000fe400000010ff */
[----:B------:R-:W-:Y:S01]  /*66d0*/  LOP3.LUT R122, R122, R123, RZ, 0x3c, !PT ;  /* 0x0000007b7a7a7212 */ /* 0x000fe200078e3cff */
[----:B------:R-:W-:Y:S01]  /*66e0*/  IMAD.X R123, RZ, RZ, R9, P2 ;  /* 0x000000ffff7b7224 */ /* 0x000fe200010e0609 */
[----:B------:R-:W-:-:S02]  /*66f0*/  F2FP.BF16.F32.PACK_AB R27, R31, R30 ;  /* 0x0000001e1f1b723e */ /* 0x000fc400000010ff */
[----:B------:R-:W1:Y:S01]  /*6700*/  LDC R31, c[0x0][0xc38] ;  /* 0x00030e00ff1f7b82 */ /* 0x000e620000000800 */
[----:B0-----:R-:W-:Y:S02]  /*6710*/  ISETP.NE.AND P2, PT, R0, 0x1, PT ;  /* 0x000000010000780c */ /* 0x001fe40003f45270 */
[----:B------:R-:W-:Y:S02]  /*6720*/  LOP3.LUT R158, R4, R57, RZ, 0x3c, !PT ;  /* 0x00000039049e7212 */ /* 0x000fe400078e3cff */
[----:B------:R-:W-:Y:S02]  /*6730*/  LOP3.LUT R4, R15, 0x380, RZ, 0xc0, !PT ;  /* 0x000003800f047812 */ /* 0x000fe400078ec0ff */
[----:B------:R-:W-:Y:S02]  /*6740*/  MOV R170, R170 ;  /* 0x000000aa00aa7202 */ /* 0x000fe40000000f00 */
[----:B------:R-:W-:Y:S02]  /*6750*/  F2FP.BF16.F32.PACK_AB R26, R187, R28 ;  /* 0x0000001cbb1a723e */ /* 0x000fe400000010ff */
[----:B------:R-:W-:-:S02]  /*6760*/  SHF.R.U64 R4, R4, 0x3, RZ ;  /* 0x0000000304047819 */ /* 0x000fc400000012ff */
[----:B------:R-:W-:Y:S01]  /*6770*/  IADD3 R57, P0, R8, 0x5000, RZ ;  /* 0x0000500008397810 */ /* 0x000fe20007f1e0ff */
[----:B------:R0:W-:Y:S01]  /*6780*/  STSM.16.M88.4 [R170], R24 ;  /* 0x00000018aa007844 */ /* 0x0001e20000000200 */
[----:B------:R-:W-:Y:S02]  /*6790*/  LOP3.LUT R160, R4, R15, RZ, 0x3c, !PT ;  /* 0x0000000f04a07212 */ /* 0x000fe400078e3cff */
[----:B------:R-:W-:Y:S02]  /*67a0*/  LOP3.LUT R4, R53, 0x380, RZ, 0xc0, !PT ;  /* 0x0000038035047812 */ /* 0x000fe400078ec0ff */
[----:B------:R-:W-:Y:S02]  /*67b0*/  F2FP.BF16.F32.PACK_AB R32, R33, R32 ;  /* 0x000000202120723e */ /* 0x000fe400000010ff */
[----:B------:R-:W-:Y:S02]  /*67c0*/  SHF.R.U64 R4, R4, 0x3, RZ ;  /* 0x0000000304047819 */ /* 0x000fe400000012ff */
[----:B------:R-:W-:-:S02]  /*67d0*/  F2FP.BF16.F32.PACK_AB R33, R35, R34 ;  /* 0x000000222321723e */ /* 0x000fc400000010ff */
[----:B------:R-:W-:Y:S01]  /*67e0*/  LOP3.LUT R166, R4, R53, RZ, 0x3c, !PT ;  /* 0x0000003504a67212 */ /* 0x000fe200078e3cff */
[----:B------:R-:W-:Y:S01]  /*67f0*/  IMAD R4, RZ, RZ, -UR46 ;  /* 0x8000002eff047e24 */ /* 0x000fe2000f8e02ff */
[----:B------:R-:W-:Y:S02]  /*6800*/  IADD3 R91, P1, R8, 0x6000, RZ ;  /* 0x00006000085b7810 */ /* 0x000fe40007f3e0ff */
[----:B------:R-:W-:Y:S01]  /*6810*/  LOP3.LUT R56, R57, 0x380, RZ, 0xc0, !PT ;  /* 0x0000038039387812 */ /* 0x000fe200078ec0ff */
[----:B0-----:R-:W0:Y:S01]  /*6820*/  @P2 LDC R24, c[0x0][0xbec] ;  /* 0x0002fb00ff182b82 */ /* 0x001e220000000800 */
[----:B-1----:R-:W-:Y:S01]  /*6830*/  IMAD R4, R31, R4, UR39 ;  /* 0x000000271f047e24 */ /* 0x002fe2000f8e0204 */
[----:B------:R-:W-:Y:S02]  /*6840*/  F2FP.BF16.F32.PACK_AB R35, R39, R38 ;  /* 0x000000262723723e */ /* 0x000fe400000010ff */
[----:B------:R-:W-:Y:S01]  /*6850*/  LOP3.LUT R90, R91, 0x380, RZ, 0xc0, !PT ;  /* 0x000003805b5a7812 */ /* 0x000fe200078ec0ff */
[----:B------:R-:W-:Y:S01]  /*6860*/  IMAD R39, R4, 0x80, R210 ;  /* 0x0000008004277824 */ /* 0x000fe200078e02d2 */
[----:B------:R-:W-:-:S02]  /*6870*/  SHF.R.U64 R56, R56, 0x3, RZ ;  /* 0x0000000338387819 */ /* 0x000fc400000012ff */
[----:B------:R-:W1:Y:S01]  /*6880*/  @P2 LDC R25, c[0x0][0xbf0] ;  /* 0x0002fc00ff192b82 */ /* 0x000e620000000800 */
[----:B------:R-:W-:Y:S02]  /*6890*/  SHF.R.U64 R90, R90, 0x3, RZ ;  /* 0x000000035a5a7819 */ /* 0x000fe400000012ff */
[----:B------:R-:W-:Y:S01]  /*68a0*/  LOP3.LUT R56, R56, R57, RZ, 0x3c, !PT ;  /* 0x0000003938387212 */ /* 0x000fe200078e3cff */
[----:B------:R-:W-:Y:S01]  /*68b0*/  IMAD.X R57, RZ, RZ, R9, P0 ;  /* 0x000000ffff397224 */ /* 0x000fe200000e0609 */
[----:B------:R-:W-:Y:S01]  /*68c0*/  F2FP.BF16.F32.PACK_AB R34, R37, R36 ;  /* 0x000000242522723e */ /* 0x000fe200000010ff */
[----:B------:R-:W-:Y:S01]  /*68d0*/  IMAD.MOV.U32 R37, RZ, RZ, R39 ;  /* 0x000000ffff257224 */ /* 0x000fe200078e0027 */
[----:B------:R-:W-:Y:S01]  /*68e0*/  MOV R150, R150 ;  /* 0x0000009600967202 */ /* 0x000fe20000000f00 */
[----:B------:R-:W2:Y:S01]  /*68f0*/  LDC.64 R30, c[0x0][0xb98] ;  /* 0x0002e600ff1e7b82 */ /* 0x000ea20000000a00 */
[----:B------:R-:W-:Y:S02]  /*6900*/  IADD3 R115, P0, R8, 0xc000, RZ ;  /* 0x0000c00008737810 */ /* 0x000fe40007f1e0ff */
[----:B------:R-:W-:Y:S01]  /*6910*/  LOP3.LUT R90, R90, R91, RZ, 0x3c, !PT ;  /* 0x0000005b5a5a7212 */ /* 0x000fe200078e3cff */
[----:B------:R-:W-:Y:S01]  /*6920*/  IMAD.X R91, RZ, RZ, R9, P1 ;  /* 0x000000ffff5b7224 */ /* 0x000fe200008e0609 */
[----:B------:R-:W-:Y:S01]  /*6930*/  F2FP.BF16.F32.PACK_AB R40, R41, R40 ;  /* 0x000000282928723e */ /* 0x000fe200000010ff */
[----:B------:R3:W-:Y:S01]  /*6940*/  STSM.16.M88.4 [R150], R32 ;  /* 0x0000002096007844 */ /* 0x0007e20000000200 */
[----:B------:R-:W-:Y:S01]  /*6950*/  IADD3 R119, P1, R8, 0xd000, RZ ;  /* 0x0000d00008777810 */ /* 0x000fe20007f3e0ff */
[----:B0-----:R-:W-:Y:S01]  /*6960*/  @P2 IMAD.HI.U32 R24, R39, R24, RZ ;  /* 0x0000001827182227 */ /* 0x001fe200078e00ff */
[----:B------:R-:W-:-:S02]  /*6970*/  LOP3.LUT R114, R115, 0x380, RZ, 0xc0, !PT ;  /* 0x0000038073727812 */ /* 0x000fc400078ec0ff */
[----:B------:R-:W-:Y:S02]  /*6980*/  F2FP.BF16.F32.PACK_AB R41, R43, R42 ;  /* 0x0000002a2b29723e */ /* 0x000fe400000010ff */
[----:B------:R-:W-:Y:S02]  /*6990*/  F2FP.BF16.F32.PACK_AB R48, R49, R48 ;  /* 0x000000303130723e */ /* 0x000fe400000010ff */
[----:B------:R-:W-:Y:S02]  /*69a0*/  LOP3.LUT R52, R111, 0x380, RZ, 0xc0, !PT ;  /* 0x000003806f347812 */ /* 0x000fe400078ec0ff */
[----:B-1----:R-:W-:Y:S02]  /*69b0*/  @P2 SHF.R.U32.HI R37, RZ, R25, R24 ;  /* 0x00000019ff252219 */ /* 0x002fe40000011618 */
[----:B------:R-:W-:Y:S02]  /*69c0*/  MOV R160, R160 ;  /* 0x000000a000a07202 */ /* 0x000fe40000000f00 */
[----:B------:R-:W-:Y:S01]  /*69d0*/  F2FP.BF16.F32.PACK_AB R42, R45, R44 ;  /* 0x0000002c2d2a723e */ /* 0x000fe200000010ff */
[----:B---3--:R-:W-:Y:S01]  /*69e0*/  IMAD.MOV R33, RZ, RZ, -R37 ;  /* 0x000000ffff217224 */ /* 0x008fe200078e0a25 */
[----:B------:R-:W-:Y:S01]  /*69f0*/  F2FP.BF16.F32.PACK_AB R43, R47, R46 ;  /* 0x0000002e2f2b723e */ /* 0x000fe200000010ff */
[----:B--2---:R-:W-:Y:S01]  /*6a00*/  IMAD R28, R30, UR7, RZ ;  /* 0x000000071e1c7c24 */ /* 0x004fe2000f8e02ff */
[----:B------:R-:W-:Y:S01]  /*6a10*/  F2FP.BF16.F32.PACK_AB R49, R51, R50 ;  /* 0x000000323331723e */ /* 0x000fe200000010ff */
[----:B------:R-:W-:Y:S01]  /*6a20*/  IMAD R33, R0, R33, R39 ;  /* 0x0000002100217224 */ /* 0x000fe200078e0227 */
[----:B------:R-:W-:Y:S01]  /*6a30*/  MOV R168, R168 ;  /* 0x000000a800a87202 */ /* 0x000fe20000000f00 */
[----:B------:R-:W-:Y:S01]  /*6a40*/  IMAD.WIDE.U32 R10, R30, UR41, R10 ;  /* 0x000000291e0a7c25 */ /* 0x000fe2000f8e000a */
[----:B------:R-:W-:Y:S01]  /*6a50*/  F2FP.BF16.F32.PACK_AB R50, R204, R189 ;  /* 0x000000bdcc32723e */ /* 0x000fe200000010ff */
[----:B------:R-:W-:Y:S01]  /*6a60*/  STSM.16.M88.4 [R160], R40 ;  /* 0x00000028a0007844 */ /* 0x000fe20000000200 */
[----:B------:R-:W-:Y:S01]  /*6a70*/  F2FP.BF16.F32.PACK_AB R51, R55, R54 ;  /* 0x000000363733723e */ /* 0x000fe200000010ff */
[----:B------:R-:W-:Y:S01]  /*6a80*/  IMAD R28, R31, UR41, R28 ;  /* 0x000000291f1c7c24 */ /* 0x000fe2000f8e021c */
[----:B------:R-:W-:Y:S01]  /*6a90*/  MOV R166, R166 ;  /* 0x000000a600a67202 */ /* 0x000fe20000000f00 */
[----:B------:R-:W-:Y:S01]  /*6aa0*/  IMAD R32, R4, 0x80, R208 ;  /* 0x0000008004207824 */ /* 0x000fe200078e02d0 */
[----:B------:R-:W-:Y:S01]  /*6ab0*/  F2FP.BF16.F32.PACK_AB R24, R203, R188 ;  /* 0x000000bccb18723e */ /* 0x000fe200000010ff */
[----:B------:R-:W-:Y:S01]  /*6ac0*/  STSM.16.M88.4 [R168], R48 ;  /* 0x00000030a8007844 */ /* 0x000fe20000000200 */
[----:B------:R-:W-:-:S02]  /*6ad0*/  F2FP.BF16.F32.PACK_AB R25, R59, R58 ;  /* 0x0000003a3b19723e */ /* 0x000fc400000010ff */
[----:B------:R-:W-:Y:S02]  /*6ae0*/  F2FP.BF16.F32.PACK_AB R26, R202, R60 ;  /* 0x0000003cca1a723e */ /* 0x000fe400000010ff */
[----:B------:R-:W-:Y:S02]  /*6af0*/  F2FP.BF16.F32.PACK_AB R27, R63, R62 ;  /* 0x0000003e3f1b723e */ /* 0x000fe400000010ff */
[----:B------:R-:W-:Y:S02]  /*6b00*/  LOP3.LUT R118, R119, 0x380, RZ, 0xc0, !PT ;  /* 0x0000038077767812 */ /* 0x000fe400078ec0ff */
[----:B------:R-:W-:Y:S01]  /*6b10*/  SHF.R.U64 R114, R114, 0x3, RZ ;  /* 0x0000000372727819 */ /* 0x000fe200000012ff */
[----:B------:R0:W-:Y:S01]  /*6b20*/  STSM.16.M88.4 [R166], R24 ;  /* 0x00000018a6007844 */ /* 0x0001e20000000200 */
[----:B------:R-:W-:Y:S02]  /*6b30*/  SHF.R.U64 R52, R52, 0x3, RZ ;  /* 0x0000000334347819 */ /* 0x000fe400000012ff */
[----:B------:R-:W-:-:S02]  /*6b40*/  IADD3 R15, P4, R8, 0x2000, RZ ;  /* 0x00002000080f7810 */ /* 0x000fc40007f9e0ff */
[C---:B------:R-:W-:Y:S02]  /*6b50*/  IADD3 R21, P5, R8.reuse, 0x3000, RZ ;  /* 0x0000300008157810 */ /* 0x040fe40007fbe0ff */
[----:B------:R-:W-:Y:S02]  /*6b60*/  IADD3 R53, P6, R8, 0x4000, RZ ;  /* 0x0000400008357810 */ /* 0x000fe40007fde0ff */
[----:B------:R-:W-:Y:S02]  /*6b70*/  SHF.R.U64 R118, R118, 0x3, RZ ;  /* 0x0000000376767819 */ /* 0x000fe400000012ff */
[----:B------:R-:W-:Y:S01]  /*6b80*/  LOP3.LUT R114, R114, R115, RZ, 0x3c, !PT ;  /* 0x0000007372727212 */ /* 0x000fe200078e3cff */
[----:B------:R-:W-:Y:S01]  /*6b90*/  IMAD.X R115, RZ, RZ, R9, P0 ;  /* 0x000000ffff737224 */ /* 0x000fe200000e0609 */
[----:B------:R-:W-:Y:S02]  /*6ba0*/  F2FP.BF16.F32.PACK_AB R64, R65, R64 ;  /* 0x000000404140723e */ /* 0x000fe400000010ff */
[----:B------:R-:W-:-:S02]  /*6bb0*/  LOP3.LUT R134, R52, R111, RZ, 0x3c, !PT ;  /* 0x0000006f34867212 */ /* 0x000fc400078e3cff */
[----:B------:R-:W-:Y:S02]  /*6bc0*/  F2FP.BF16.F32.PACK_AB R65, R67, R66 ;  /* 0x000000424341723e */ /* 0x000fe400000010ff */
[----:B------:R-:W-:Y:S02]  /*6bd0*/  F2FP.BF16.F32.PACK_AB R72, R73, R72 ;  /* 0x000000484948723e */ /* 0x000fe400000010ff */
[----:B0-----:R-:W-:Y:S02]  /*6be0*/  F2FP.BF16.F32.PACK_AB R25, R7, R23 ;  /* 0x000000170719723e */ /* 0x001fe400000010ff */
[----:B------:R-:W-:Y:S02]  /*6bf0*/  LOP3.LUT R14, R15, 0x380, RZ, 0xc0, !PT ;  /* 0x000003800f0e7812 */ /* 0x000fe400078ec0ff */
[----:B------:R-:W-:Y:S02]  /*6c00*/  LOP3.LUT R20, R21, 0x380, RZ, 0xc0, !PT ;  /* 0x0000038015147812 */ /* 0x000fe400078ec0ff */
[----:B------:R-:W-:-:S02]  /*6c10*/  LOP3.LUT R52, R53, 0x380, RZ, 0xc0, !PT ;  /* 0x0000038035347812 */ /* 0x000fc400078ec0ff */
[----:B------:R-:W-:Y:S02]  /*6c20*/  MOV R164, R164 ;  /* 0x000000a400a47202 */ /* 0x000fe40000000f00 */
[----:B------:R-:W-:Y:S02]  /*6c30*/  F2FP.BF16.F32.PACK_AB R66, R201, R68 ;  /* 0x00000044c942723e */ /* 0x000fe400000010ff */
[----:B------:R-:W-:Y:S02]  /*6c40*/  F2FP.BF16.F32.PACK_AB R67, R71, R70 ;  /* 0x000000464743723e */ /* 0x000fe400000010ff */
[----:B------:R-:W-:Y:S02]  /*6c50*/  F2FP.BF16.F32.PACK_AB R73, R75, R74 ;  /* 0x0000004a4b49723e */ /* 0x000fe400000010ff */
[----:B------:R-:W-:Y:S01]  /*6c60*/  F2FP.BF16.F32.PACK_AB R80, R81, R80 ;  /* 0x000000505150723e */ /* 0x000fe200000010ff */
[----:B------:R-:W-:Y:S01]  /*6c70*/  STSM.16.M88.4 [R164], R64 ;  /* 0x00000040a4007844 */ /* 0x000fe20000000200 */
[----:B------:R-:W-:-:S02]  /*6c80*/  SHF.R.S32.HI R23, RZ, 0x1f, R37 ;  /* 0x0000001fff177819 */ /* 0x000fc40000011425 */
[----:B------:R-:W-:Y:S02]  /*6c90*/  SHF.R.S32.HI R7, RZ, 0x1f, R33 ;  /* 0x0000001fff077819 */ /* 0x000fe40000011421 */
[----:B------:R-:W-:Y:S02]  /*6ca0*/  IADD3 R10, P0, R37, R10, RZ ;  /* 0x0000000a250a7210 */ /* 0x000fe40007f1e0ff */
[----:B------:R-:W-:Y:S02]  /*6cb0*/  MOV R162, R162 ;  /* 0x000000a200a27202 */ /* 0x000fe40000000f00 */
[----:B------:R-:W-:Y:S02]  /*6cc0*/  F2FP.BF16.F32.PACK_AB R74, R200, R76 ;  /* 0x0000004cc84a723e */ /* 0x000fe400000010ff */
[----:B------:R-:W-:Y:S02]  /*6cd0*/  F2FP.BF16.F32.PACK_AB R75, R79, R78 ;  /* 0x0000004e4f4b723e */ /* 0x000fe400000010ff */
[----:B------:R-:W-:-:S02]  /*6ce0*/  F2FP.BF16.F32.PACK_AB R81, R83, R82 ;  /* 0x000000525351723e */ /* 0x000fc400000010ff */
[----:B------:R-:W-:Y:S01]  /*6cf0*/  LOP3.LUT R118, R118, R119, RZ, 0x3c, !PT ;  /* 0x0000007776767212 */ /* 0x000fe200078e3cff */
[----:B------:R-:W-:Y:S01]  /*6d00*/  STSM.16.M88.4 [R162], R72 ;  /* 0x00000048a2007844 */ /* 0x000fe20000000200 */
[----:B------:R-:W-:Y:S02]  /*6d10*/  MOV R158, R158 ;  /* 0x0000009e009e7202 */ /* 0x000fe40000000f00 */
[----:B------:R-:W-:Y:S02]  /*6d20*/  F2FP.BF16.F32.PACK_AB R82, R199, R84 ;  /* 0x00000054c752723e */ /* 0x000fe400000010ff */
[----:B------:R-:W-:Y:S02]  /*6d30*/  F2FP.BF16.F32.PACK_AB R83, R87, R86 ;  /* 0x000000565753723e */ /* 0x000fe400000010ff */
[----:B------:R-:W-:Y:S02]  /*6d40*/  LOP3.LUT R119, R8, 0x380, RZ, 0xc0, !PT ;  /* 0x0000038008777812 */ /* 0x000fe400078ec0ff */
[----:B------:R-:W-:Y:S01]  /*6d50*/  MOV R156, R156 ;  /* 0x0000009c009c7202 */ /* 0x000fe20000000f00 */
[----:B------:R-:W-:Y:S01]  /*6d60*/  STSM.16.M88.4 [R158], R80 ;  /* 0x000000509e007844 */ /* 0x000fe20000000200 */
[----:B------:R-:W-:-:S02]  /*6d70*/  F2FP.BF16.F32.PACK_AB R24, R198, R88 ;  /* 0x00000058c618723e */ /* 0x000fc400000010ff */
[----:B------:R-:W-:Y:S02]  /*6d80*/  F2FP.BF16.F32.PACK_AB R26, R197, R92 ;  /* 0x0000005cc51a723e */ /* 0x000fe400000010ff */
[----:B------:R-:W-:Y:S02]  /*6d90*/  F2FP.BF16.F32.PACK_AB R27, R29, R61 ;  /* 0x0000003d1d1b723e */ /* 0x000fe400000010ff */
[----:B------:R-:W-:Y:S02]  /*6da0*/  SHF.R.U64 R14, R14, 0x3, RZ ;  /* 0x000000030e0e7819 */ /* 0x000fe400000012ff */
[----:B------:R-:W-:Y:S01]  /*6db0*/  SHF.R.U64 R20, R20, 0x3, RZ ;  /* 0x0000000314147819 */ /* 0x000fe200000012ff */
[----:B------:R0:W-:Y:S01]  /*6dc0*/  STSM.16.M88.4 [R156], R24 ;  /* 0x000000189c007844 */ /* 0x0001e20000000200 */
[----:B------:R-:W-:Y:S02]  /*6dd0*/  SHF.R.U64 R52, R52, 0x3, RZ ;  /* 0x0000000334347819 */ /* 0x000fe400000012ff */
[----:B------:R-:W-:Y:S01]  /*6de0*/  IADD3.X R11, R23, R11, R28, P0, !PT ;  /* 0x0000000b170b7210 */ /* 0x000fe200007fe41c */
[----:B------:R-:W-:Y:S01]  /*6df0*/  IMAD R28, R7, UR4, RZ ;  /* 0x00000004071c7c24 */ /* 0x000fe2000f8e02ff */
[----:B------:R-:W-:Y:S01]  /*6e00*/  SHF.R.U64 R119, R119, 0x3, RZ ;  /* 0x0000000377777819 */ /* 0x000fe200000012ff */
[----:B------:R-:W-:Y:S01]  /*6e10*/  IMAD R7, R0, UR6, RZ ;  /* 0x0000000600077c24 */ /* 0x000fe2000f8e02ff */
[----:B------:R-:W-:Y:S01]  /*6e20*/  LOP3.LUT R14, R14, R15, RZ, 0x3c, !PT ;  /* 0x0000000f0e0e7212 */ /* 0x000fe200078e3cff */
[--C-:B------:R-:W-:Y:S01]  /*6e30*/  IMAD.X R15, RZ, RZ, R9.reuse, P4 ;  /* 0x000000ffff0f7224 */ /* 0x100fe200020e0609 */
[----:B------:R-:W-:Y:S01]  /*6e40*/  LOP3.LUT R20, R20, R21, RZ, 0x3c, !PT ;  /* 0x0000001514147212 */ /* 0x000fe200078e3cff */
[--C-:B------:R-:W-:Y:S01]  /*6e50*/  IMAD.X R21, RZ, RZ, R9.reuse, P5 ;  /* 0x000000ffff157224 */ /* 0x100fe200028e0609 */
[----:B------:R-:W-:Y:S01]  /*6e60*/  LOP3.LUT R52, R52, R53, RZ, 0x3c, !PT ;  /* 0x0000003534347212 */ /* 0x000fe200078e3cff */
[----:B------:R-:W-:Y:S01]  /*6e70*/  IMAD.X R53, RZ, RZ, R9, P6 ;  /* 0x000000ffff357224 */ /* 0x000fe200030e0609 */
[----:B------:R-:W-:Y:S01]  /*6e80*/  MOV R154, R154 ;  /* 0x0000009a009a7202 */ /* 0x000fe20000000f00 */
[----:B------:R-:W-:Y:S01]  /*6e90*/  IMAD R23, R33, UR5, R28 ;  /* 0x0000000521177c24 */ /* 0x000fe2000f8e021c */
[----:B------:R-:W-:Y:S01]  /*6ea0*/  F2FP.BF16.F32.PACK_AB R68, R196, R96 ;  /* 0x00000060c444723e */ /* 0x000fe200000010ff */
[----:B0-----:R-:W-:Y:S01]  /*6eb0*/  VIADD R24, R32, 0x8 ;  /* 0x0000000820187836 */ /* 0x001fe20000000000 */
[----:B------:R-:W-:Y:S01]  /*6ec0*/  F2FP.BF16.F32.PACK_AB R69, R69, R77 ;  /* 0x0000004d4545723e */ /* 0x000fe200000010ff */
[----:B------:R-:W-:Y:S01]  /*6ed0*/  IMAD.WIDE.U32 R10, R33, UR4, R10 ;  /* 0x00000004210a7c25 */ /* 0x000fe2000f8e000a */
[----:B------:R-:W-:Y:S01]  /*6ee0*/  F2FP.BF16.F32.PACK_AB R70, R195, R100 ;  /* 0x00000064c346723e */ /* 0x000fe200000010ff */
[----:B------:R-:W-:Y:S01]  /*6ef0*/  ULDC.64 UR4, c[0x0][0xb50] ;  /* 0x0002d40000047ab9 */ /* 0x000fe20000000a00 */
[----:B------:R-:W-:Y:S01]  /*6f00*/  F2FP.BF16.F32.PACK_AB R71, R85, R89 ;  /* 0x000000595547723e */ /* 0x000fe200000010ff */
[----:B------:R-:W-:Y:S01]  /*6f10*/  IMAD.IADD R11, R11, 0x1, R23 ;  /* 0x000000010b0b7824 */ /* 0x000fe200078e0217 */
[----:B------:R-:W-:-:S02]  /*6f20*/  LOP3.LUT P0, RZ, R205, 0x3, RZ, 0xc0, !PT ;  /* 0x00000003cdff7812 */ /* 0x000fc4000780c0ff */
[C---:B------:R-:W-:Y:S01]  /*6f30*/  IADD3 R103, P4, R8.reuse, 0x9000, RZ ;  /* 0x0000900008677810 */ /* 0x040fe20007f9e0ff */
[----:B------:R-:W-:Y:S01]  /*6f40*/  STSM.16.M88.4 [R154], R68 ;  /* 0x000000449a007844 */ /* 0x000fe20000000200 */
[C---:B------:R-:W-:Y:S02]  /*6f50*/  IADD3 R107, P5, R8.reuse, 0xa000, RZ ;  /* 0x0000a000086b7810 */ /* 0x040fe40007fbe0ff */
[----:B------:R-:W-:Y:S02]  /*6f60*/  IADD3 R111, P6, R8, 0xb000, RZ ;  /* 0x0000b000086f7810 */ /* 0x000fe40007fde0ff */
[----:B------:R-:W-:Y:S02]  /*6f70*/  MOV R152, R152 ;  /* 0x0000009800987202 */ /* 0x000fe40000000f00 */
[----:B------:R-:W-:Y:S02]  /*6f80*/  F2FP.BF16.F32.PACK_AB R28, R194, R104 ;  /* 0x00000068c21c723e */ /* 0x000fe400000010ff */
[----:B------:R-:W-:-:S02]  /*6f90*/  F2FP.BF16.F32.PACK_AB R29, R93, R97 ;  /* 0x000000615d1d723e */ /* 0x000fc400000010ff */
[----:B------:R-:W-:Y:S02]  /*6fa0*/  F2FP.BF16.F32.PACK_AB R30, R193, R108 ;  /* 0x0000006cc11e723e */ /* 0x000fe400000010ff */
[----:B------:R-:W-:Y:S02]  /*6fb0*/  F2FP.BF16.F32.PACK_AB R31, R101, R105 ;  /* 0x00000069651f723e */ /* 0x000fe400000010ff */
[----:B------:R-:W-:Y:S01]  /*6fc0*/  LOP3.LUT R8, R119, R8, RZ, 0x3c, !PT ;  /* 0x0000000877087212 */ /* 0x000fe200078e3cff */
[----:B------:R-:W-:Y:S01]  /*6fd0*/  IMAD.X R119, RZ, RZ, R9, P1 ;  /* 0x000000ffff777224 */ /* 0x000fe200008e0609 */
[-C--:B------:R-:W-:Y:S01]  /*6fe0*/  ISETP.GE.OR P1, PT, R32, R7.reuse, P0 ;  /* 0x000000072000720c */ /* 0x080fe20000726670 */
[----:B------:R0:W-:Y:S01]  /*6ff0*/  STSM.16.M88.4 [R152], R28 ;  /* 0x0000001c98007844 */ /* 0x0001e20000000200 */
[----:B------:R-:W-:Y:S02]  /*7000*/  ISETP.GE.OR P0, PT, R24, R7, P0 ;  /* 0x000000071800720c */ /* 0x000fe40000706670 */
[----:B------:R-:W-:-:S02]  /*7010*/  MOV R146, R146 ;  /* 0x0000009200927202 */ /* 0x000fc40000000f00 */
[----:B------:R-:W-:Y:S02]  /*7020*/  F2FP.BF16.F32.PACK_AB R24, R192, R112 ;  /* 0x00000070c018723e */ /* 0x000fe400000010ff */
[----:B------:R-:W-:Y:S02]  /*7030*/  F2FP.BF16.F32.PACK_AB R25, R109, R113 ;  /* 0x000000716d19723e */ /* 0x000fe400000010ff */
[----:B------:R-:W-:Y:S02]  /*7040*/  F2FP.BF16.F32.PACK_AB R26, R191, R116 ;  /* 0x00000074bf1a723e */ /* 0x000fe400000010ff */
[----:B------:R-:W-:Y:S02]  /*7050*/  F2FP.BF16.F32.PACK_AB R27, R117, R121 ;  /* 0x00000079751b723e */ /* 0x000fe400000010ff */
[----:B------:R-:W-:Y:S02]  /*7060*/  MOV R142, R142 ;  /* 0x0000008e008e7202 */ /* 0x000fe40000000f00 */
[----:B------:R-:W-:Y:S01]  /*7070*/  LEA R23, P3, R10, UR4, 0x2 ;  /* 0x000000040a177c11 */ /* 0x000fe2000f8610ff */
[----:B------:R-:W-:Y:S01]  /*7080*/  STSM.16.M88.4 [R146], R24 ;  /* 0x0000001892007844 */ /* 0x000fe20000000200 */
[----:B0-----:R-:W-:-:S02]  /*7090*/  F2FP.BF16.F32.PACK_AB R28, R190, R120 ;  /* 0x00000078be1c723e */ /* 0x001fc400000010ff */
[----:B------:R-:W-:Y:S01]  /*70a0*/  F2FP.BF16.F32.PACK_AB R29, R172, R173 ;  /* 0x000000adac1d723e */ /* 0x000fe200000010ff */
[----:B------:R-:W-:Y:S01]  /*70b0*/  SHFL.IDX PT, R48, R23, RZ, 0x1c1f ;  /* 0x001c1fff17307589 */ /* 0x000fe200000e0000 */
[----:B------:R-:W-:Y:S02]  /*70c0*/  F2FP.BF16.F32.PACK_AB R30, R125, R124 ;  /* 0x0000007c7d1e723e */ /* 0x000fe400000010ff */
[----:B------:R-:W-:Y:S01]  /*70d0*/  F2FP.BF16.F32.PACK_AB R31, R174, R175 ;  /* 0x000000afae1f723e */ /* 0x000fe200000010ff */
[----:B------:R-:W-:Y:S01]  /*70e0*/  SHFL.IDX PT, R50, R23, 0x1, 0x1c1f ;  /* 0x003c1f0017327f89 */ /* 0x000fe200000e0000 */
[----:B------:R-:W-:Y:S02]  /*70f0*/  MOV R138, R138 ;  /* 0x0000008a008a7202 */ /* 0x000fe40000000f00 */
[----:B------:R-:W-:Y:S01]  /*7100*/  F2FP.BF16.F32.PACK_AB R32, R129, R128 ;  /* 0x000000808120723e */ /* 0x000fe200000010ff */
[----:B------:R-:W-:Y:S01]  /*7110*/  STSM.16.M88.4 [R142], R28 ;  /* 0x0000001c8e007844 */ /* 0x000fe20000000200 */
[----:B------:R-:W-:-:S02]  /*7120*/  F2FP.BF16.F32.PACK_AB R33, R176, R177 ;  /* 0x000000b1b021723e */ /* 0x000fc400000010ff */
[----:B------:R-:W-:Y:S02]  /*7130*/  F2FP.BF16.F32.PACK_AB R34, R133, R132 ;  /* 0x000000848522723e */ /* 0x000fe400000010ff */
[----:B------:R-:W-:Y:S02]  /*7140*/  F2FP.BF16.F32.PACK_AB R35, R178, R179 ;  /* 0x000000b3b223723e */ /* 0x000fe400000010ff */
[----:B------:R-:W-:Y:S02]  /*7150*/  MOV R134, R134 ;  /* 0x0000008600867202 */ /* 0x000fe40000000f00 */
[----:B------:R-:W-:Y:S01]  /*7160*/  F2FP.BF16.F32.PACK_AB R36, R137, R136 ;  /* 0x000000888924723e */ /* 0x000fe200000010ff */
[----:B------:R-:W-:Y:S01]  /*7170*/  STSM.16.M88.4 [R138], R32 ;  /* 0x000000208a007844 */ /* 0x000fe20000000200 */
[----:B------:R-:W-:Y:S02]  /*7180*/  F2FP.BF16.F32.PACK_AB R37, R180, R181 ;  /* 0x000000b5b425723e */ /* 0x000fe400000010ff */
[----:B------:R-:W-:-:S02]  /*7190*/  F2FP.BF16.F32.PACK_AB R38, R141, R140 ;  /* 0x0000008c8d26723e */ /* 0x000fc400000010ff */
[----:B------:R-:W-:Y:S02]  /*71a0*/  F2FP.BF16.F32.PACK_AB R39, R182, R183 ;  /* 0x000000b7b627723e */ /* 0x000fe400000010ff */
[----:B------:R-:W-:Y:S02]  /*71b0*/  MOV R130, R130 ;  /* 0x0000008200827202 */ /* 0x000fe40000000f00 */
[----:B------:R-:W-:Y:S01]  /*71c0*/  F2FP.BF16.F32.PACK_AB R60, R145, R144 ;  /* 0x00000090913c723e */ /* 0x000fe200000010ff */
[----:B------:R-:W-:Y:S01]  /*71d0*/  STSM.16.M88.4 [R134], R36 ;  /* 0x0000002486007844 */ /* 0x000fe20000000200 */
[----:B------:R-:W-:Y:S02]  /*71e0*/  F2FP.BF16.F32.PACK_AB R61, R184, R185 ;  /* 0x000000b9b83d723e */ /* 0x000fe400000010ff */
[----:B------:R-:W-:Y:S02]  /*71f0*/  F2FP.BF16.F32.PACK_AB R62, R149, R148 ;  /* 0x00000094953e723e */ /* 0x000fe400000010ff */
[----:B------:R-:W-:-:S02]  /*7200*/  F2FP.BF16.F32.PACK_AB R63, R186, R3 ;  /* 0x00000003ba3f723e */ /* 0x000fc400000010ff */
[----:B------:R-:W-:Y:S01]  /*7210*/  LEA.HI.X R11, R10, UR5, R11, 0x2, P3 ;  /* 0x000000050a0b7c11 */ /* 0x000fe200098f140b */
[----:B------:R-:W-:Y:S01]  /*7220*/  UIMAD UR6, UR11, UR8, URZ ;  /* 0x000000080b0672a4 */ /* 0x000fe2000f8e023f */
[----:B------:R-:W-:Y:S01]  /*7230*/  LOP3.LUT R102, R103, 0x380, RZ, 0xc0, !PT ;  /* 0x0000038067667812 */ /* 0x000fe200078ec0ff */
[----:B------:R-:W-:Y:S01]  /*7240*/  STSM.16.M88.4 [R130], R60 ;  /* 0x0000003c82007844 */ /* 0x000fe20000000200 */
[----:B------:R-:W-:Y:S02]  /*7250*/  LOP3.LUT R106, R107, 0x380, RZ, 0xc0, !PT ;  /* 0x000003806b6a7812 */ /* 0x000fe400078ec0ff */
[----:B------:R-:W-:Y:S01]  /*7260*/  LOP3.LUT R110, R111, 0x380, RZ, 0xc0, !PT ;  /* 0x000003806f6e7812 */ /* 0x000fe200078ec0ff */
[----:B------:R-:W0:Y:S04]  /*7270*/  SHFL.IDX PT, R49, R11, RZ, 0x1c1f ;  /* 0x001c1fff0b317589 */ /* 0x000e2800000e0000 */
[----:B------:R-:W1:Y:S01]  /*7280*/  SHFL.IDX PT, R51, R11, 0x1, 0x1c1f ;  /* 0x003c1f000b337f89 */ /* 0x000e6200000e0000 */
[----:B------:R-:W-:Y:S01]  /*7290*/  IMAD R3, R19, 0x20, R22 ;  /* 0x0000002013037824 */ /* 0x000fe200078e0216 */
[----:B------:R-:W-:Y:S01]  /*72a0*/  UIMAD.WIDE.U32 UR4, UR10, UR8, URZ ;  /* 0x000000080a0472a5 */ /* 0x000fe2000f8e003f */
[----:B------:R-:W-:Y:S01]  /*72b0*/  SHF.R.U64 R102, R102, 0x3, RZ ;  /* 0x0000000366667819 */ /* 0x000fe200000012ff */
[----:B------:R-:W-:Y:S01]  /*72c0*/  BAR.SYNC.DEFER_BLOCKING 0x1, 0x100 ;  /* 0x0044000000007b1d */ /* 0x000fe20000010000 */
[----:B------:R-:W-:Y:S01]  /*72d0*/  UIMAD UR6, UR10, UR9, UR6 ;  /* 0x000000090a0672a4 */ /* 0x000fe2000f8e0206 */
[----:B------:R-:W-:-:S02]  /*72e0*/  SHF.R.U64 R106, R106, 0x3, RZ ;  /* 0x000000036a6a7819 */ /* 0x000fc400000012ff */
[----:B------:R-:W-:Y:S02]  /*72f0*/  SHF.R.U64 R110, R110, 0x3, RZ ;  /* 0x000000036e6e7819 */ /* 0x000fe400000012ff */
[----:B------:R-:W-:Y:S01]  /*7300*/  ULDC.64 UR8, c[0x0][0xaf0] ;  /* 0x0002bc0000087ab9 */ /* 0x000fe20000000a00 */
[----:B------:R-:W-:Y:S01]  /*7310*/  LOP3.LUT R102, R102, R103, RZ, 0x3c, !PT ;  /* 0x0000006766667212 */ /* 0x000fe200078e3cff */
[----:B0-----:R0:W-:Y:S01]  /*7320*/  @!P1 ST.E desc[UR42][R48.64], R6 ;  /* 0x0000000630009985 */ /* 0x0011e2000c10192a */
[----:B------:R-:W-:Y:S01]  /*7330*/  UIMAD UR7, UR7, UR8, URZ ;  /* 0x00000008070772a4 */ /* 0x000fe2000f8e023f */
[----:B------:R-:W-:Y:S01]  /*7340*/  LOP3.LUT R106, R106, R107, RZ, 0x3c, !PT ;  /* 0x0000006b6a6a7212 */ /* 0x000fe200078e3cff */
[----:B------:R-:W-:Y:S01]  /*7350*/  UIADD3 UR5, UR5, UR6, URZ ;  /* 0x0000000605057290 */ /* 0x000fe2000fffe03f */
[----:B-1----:R1:W-:Y:S01]  /*7360*/  @!P0 ST.E desc[UR42][R50.64], R5 ;  /* 0x0000000532008985 */ /* 0x0023e2000c10192a */
[----:B------:R-:W-:Y:S01]  /*7370*/  LOP3.LUT R110, R110, R111, RZ, 0x3c, !PT ;  /* 0x0000006f6e6e7212 */ /* 0x000fe200078e3cff */
[----:B------:R-:W-:-:S02]  /*7380*/  IMAD.X R103, RZ, RZ, R9, P4 ;  /* 0x000000ffff677224 */ /* 0x000fc400020e0609 */
[----:B------:R2:W5:Y:S01]  /*7390*/  LD.E.128 R44, desc[UR42][R14.64] ;  /* 0x0000002a0e2c7980 */ /* 0x000562000c101d00 */
[----:B0-----:R-:W0:Y:S03]  /*73a0*/  @P2 LDC R6, c[0x0][0xbf0] ;  /* 0x0002fc00ff062b82 */ /* 0x001e260000000800 */
[----:B------:R3:W5:Y:S01]  /*73b0*/  LD.E.128 R24, desc[UR42][R20.64] ;  /* 0x0000002a14187980 */ /* 0x000762000c101d00 */
[----:B------:R-:W-:Y:S01]  /*73c0*/  UIMAD UR7, UR41, UR9, UR7 ;  /* 0x00000009290772a4 */ /* 0x000fe2000f8e0207 */
[--C-:B------:R-:W-:Y:S01]  /*73d0*/  IMAD.X R107, RZ, RZ, R9.reuse, P5 ;  /* 0x000000ffff6b7224 */ /* 0x100fe200028e0609 */
[----:B------:R-:W-:Y:S01]  /*73e0*/  UIMAD.WIDE.U32 UR4, UR41, UR8, UR4 ;  /* 0x00000008290472a5 */ /* 0x000fe2000f8e0004 */
[----:B------:R-:W-:Y:S01]  /*73f0*/  IMAD.X R111, RZ, RZ, R9, P6 ;  /* 0x000000ffff6f7224 */ /* 0x000fe200030e0609 */
[----:B------:R4:W5:Y:S01]  /*7400*/  LD.E.128 R40, desc[UR42][R12.64] ;  /* 0x0000002a0c287980 */ /* 0x000962000c101d00 */
[C---:B------:R-:W-:Y:S01]  /*7410*/  IMAD R30, R4.reuse, 0x80, R22 ;  /* 0x00000080041e7824 */ /* 0x040fe200078e0216 */
[----:B-1----:R-:W1:Y:S02]  /*7420*/  @P2 LDC R5, c[0x0][0xbec] ;  /* 0x0002fb00ff052b82 */ /* 0x002e640000000800 */
[----:B------:R-:W5:Y:S04]  /*7430*/  LD.E.128 R52, desc[UR42][R52.64] ;  /* 0x0000002a34347980 */ /* 0x000f68000c101d00 */
[----:B------:R-:W5:Y:S02]  /*7440*/  LD.E.128 R56, desc[UR42][R56.64] ;  /* 0x0000002a38387980 */ /* 0x000f64000c101d00 */
[----:B--2---:R-:W2:Y:S01]  /*7450*/  LDC.64 R14, c[0x0][0xae0] ;  /* 0x0002b800ff0e7b82 */ /* 0x004ea20000000a00 */
[----:B---3--:R-:W-:Y:S01]  /*7460*/  IMAD R20, R4, 0x80, R3 ;  /* 0x0000008004147824 */ /* 0x008fe200078e0203 */
[----:B------:R-:W-:Y:S01]  /*7470*/  UIADD3 UR5, UR5, UR7, URZ ;  /* 0x0000000705057290 */ /* 0x000fe2000fffe03f */
[----:B------:R-:W5:Y:S01]  /*7480*/  LD.E.128 R8, desc[UR42][R8.64] ;  /* 0x0000002a08087980 */ /* 0x000f62000c101d00 */
[----:B------:R-:W-:Y:S01]  /*7490*/  UIADD3 UR36, UR36, 0x1, URZ ;  /* 0x0000000124247890 */ /* 0x000fe2000fffe03f */
[----:B------:R-:W-:Y:S01]  /*74a0*/  IMAD.MOV.U32 R3, RZ, RZ, R20 ;  /* 0x000000ffff037224 */ /* 0x000fe200078e0014 */
[----:B------:R-:W-:Y:S01]  /*74b0*/  ULDC.64 UR6, c[0x0][0xad8] ;  /* 0x0002b60000067ab9 */ /* 0x000fe20000000a00 */
[----:B------:R-:W5:Y:S01]  /*74c0*/  LD.E.128 R88, desc[UR42][R90.64] ;  /* 0x0000002a5a587980 */ /* 0x000f62000c101d00 */
[----:B------:R-:W-:-:S03]  /*74d0*/  ULDC.64 UR8, c[0x0][0xa80] ;  /* 0x0002a00000087ab9 */ /* 0x000fc60000000a00 */
[----:B------:R-:W5:Y:S04]  /*74e0*/  LD.E.128 R92, desc[UR42][R94.64] ;  /* 0x0000002a5e5c7980 */ /* 0x000f68000c101d00 */
[----:B------:R-:W5:Y:S01]  /*74f0*/  LD.E.128 R96, desc[UR42][R98.64] ;  /* 0x0000002a62607980 */ /* 0x000f62000c101d00 */
[----:B-1----:R-:W-:-:S03]  /*7500*/  @P2 IMAD.HI.U32 R5, R20, R5, RZ ;  /* 0x0000000514052227 */ /* 0x002fc600078e00ff */
[----:B------:R-:W5:Y:S02]  /*7510*/  LD.E.128 R100, desc[UR42][R102.64] ;  /* 0x0000002a66647980 */ /* 0x000f64000c101d00 */
[----:B0-----:R-:W-:Y:S02]  /*7520*/  @P2 SHF.R.U32.HI R3, RZ, R6, R5 ;  /* 0x00000006ff032219 */ /* 0x001fe40000011605 */
[----:B------:R-:W5:Y:S02]  /*7530*/  LD.E.128 R104, desc[UR42][R106.64] ;  /* 0x0000002a6a687980 */ /* 0x000f64000c101d00 */
[--C-:B------:R-:W-:Y:S02]  /*7540*/  SHF.R.S32.HI R5, RZ, 0x1f, R3.reuse ;  /* 0x0000001fff057819 */ /* 0x100fe40000011403 */
[----:B------:R-:W5:Y:S03]  /*7550*/  LD.E.128 R108, desc[UR42][R110.64] ;  /* 0x0000002a6e6c7980 */ /* 0x000f66000c101d00 */
[----:B--2---:R-:W-:Y:S01]  /*7560*/  IMAD R6, R5, R14, RZ ;  /* 0x0000000e05067224 */ /* 0x004fe200078e02ff */
[----:B------:R-:W5:Y:S01]  /*7570*/  LD.E.128 R112, desc[UR42][R114.64] ;  /* 0x0000002a72707980 */ /* 0x000f62000c101d00 */
[----:B------:R-:W-:-:S03]  /*7580*/  IMAD.MOV R5, RZ, RZ, -R3 ;  /* 0x000000ffff057224 */ /* 0x000fc600078e0a03 */
[----:B------:R-:W5:Y:S01]  /*7590*/  LD.E.128 R116, desc[UR42][R118.64] ;  /* 0x0000002a76747980 */ /* 0x000f62000c101d00 */
[----:B------:R-:W-:Y:S02]  /*75a0*/  IMAD R5, R0, R5, R20 ;  /* 0x0000000500057224 */ /* 0x000fe400078e0214 */
[C---:B------:R-:W-:Y:S01]  /*75b0*/  IMAD R15, R3.reuse, R15, R6 ;  /* 0x0000000f030f7224 */ /* 0x040fe200078e0206 */
[----:B------:R-:W5:Y:S01]  /*75c0*/  LD.E.128 R120, desc[UR42][R122.64] ;  /* 0x0000002a7a787980 */ /* 0x000f62000c101d00 */
[----:B----4-:R-:W-:Y:S01]  /*75d0*/  IMAD.WIDE.U32 R12, R3, R14, UR4 ;  /* 0x00000004030c7e25 */ /* 0x010fe2000f8e000e */
[----:B------:R-:W-:Y:S02]  /*75e0*/  SHF.R.S32.HI R3, RZ, 0x1f, R5 ;  /* 0x0000001fff037819 */ /* 0x000fe40000011405 */
[----:B------:R-:W5:Y:S01]  /*75f0*/  LD.E.128 R124, desc[UR42][R126.64] ;  /* 0x0000002a7e7c7980 */ /* 0x000f62000c101d00 */
[----:B------:R-:W-:Y:S01]  /*7600*/  @!PT LDS RZ, [RZ] ;  /* 0x00000000fffff984 */ /* 0x000fe20000000800 */
[----:B------:R-:W-:Y:S01]  /*7610*/  @!PT LDS RZ, [RZ] ;  /* 0x00000000fffff984 */ /* 0x000fe20000000800 */
[----:B------:R-:W-:Y:S01]  /*7620*/  @!PT LDS RZ, [RZ] ;  /* 0x00000000fffff984 */ /* 0x000fe20000000800 */
[----:B------:R-:W-:Y:S01]  /*7630*/  @!PT LDS RZ, [RZ] ;  /* 0x00000000fffff984 */ /* 0x000fe20000000800 */
[----:B------:R0:W-:Y:S06]  /*7640*/  MEMBAR.ALL.CTA ;  /* 0x0000000000007992 */ /* 0x0001ec0000008000 */
[----:B0-----:R-:W0:Y:S01]  /*7650*/  FENCE.VIEW.ASYNC.S ;  /* 0x00000000000073c6 */ /* 0x001e220000000000 */
[----:B------:R-:W-:-:S02]  /*7660*/  IMAD R4, R3, UR6, RZ ;  /* 0x0000000603047c24 */ /* 0x000fc4000f8e02ff */
[----:B------:R-:W-:Y:S02]  /*7670*/  IMAD.IADD R13, R13, 0x1, R15 ;  /* 0x000000010d0d7824 */ /* 0x000fe400078e020f */
[C---:B------:R-:W-:Y:S02]  /*7680*/  IMAD R3, R5.reuse, UR7, R4 ;  /* 0x0000000705037c24 */ /* 0x040fe4000f8e0204 */
[----:B------:R-:W-:Y:S01]  /*7690*/  IMAD.WIDE.U32 R4, R5, UR6, R12 ;  /* 0x0000000605047c25 */ /* 0x000fe2000f8e000c */
[----:B------:R-:W-:Y:S01]  /*76a0*/  ISETP.GE.AND P2, PT, R30, R7, PT ;  /* 0x000000071e00720c */ /* 0x000fe20003f46270 */
[----:B------:R-:W-:Y:S02]  /*76b0*/  UISETP.NE.AND UP0, UPT, UR36, 0x2, UPT ;  /* 0x000000022400788c */ /* 0x000fe4000bf05270 */
[----:B------:R-:W-:Y:S01]  /*76c0*/  IMAD.IADD R3, R5, 0x1, R3 ;  /* 0x0000000105037824 */ /* 0x000fe200078e0203 */
[----:B------:R-:W-:Y:S01]  /*76d0*/  LEA R6, P3, R4, UR8, 0x1 ;  /* 0x0000000804067c11 */ /* 0x000fe2000f8608ff */
[----:B------:R-:W-:Y:S01]  /*76e0*/  VIADD R206, R206, 0x22820 ;  /* 0x00022820cece7836 */ /* 0x000fe20000000000 */
[----:B------:R-:W-:Y:S01]  /*76f0*/  ULDC UR4, c[0x0][0xc] ;  /* 0x0000030000047ab9 */ /* 0x000fe20000000800 */
[----:B------:R-:W-:Y:S01]  /*7700*/  VIADD R0, R30, 0x20 ;  /* 0x000000201e007836 */ /* 0x000fe20000000000 */
[----:B------:R-:W-:Y:S01]  /*7710*/  UIADD3 UR39, UR4, UR39, URZ ;  /* 0x0000002704277290 */ /* 0x000fe2000fffe03f */
[----:B------:R-:W-:Y:S01]  /*7720*/  LEA.HI.X R3, R4, UR9, R3, 0x1, P3 ;  /* 0x0000000904037c11 */ /* 0x000fe200098f0c03 */
[----:B------:R-:W-:Y:S01]  /*7730*/  USEL UR4, URZ, 0x1, UP0 ;  /* 0x000000013f047887 */ /* 0x000fe20008000000 */
[----:B------:R-:W-:-:S02]  /*7740*/  PRMT R206, RZ, 0x654, R206 ;  /* 0x00000654ffce7816 */ /* 0x000fc400000000ce */
[-C--:B------:R-:W-:Y:S01]  /*7750*/  ISETP.GE.AND P1, PT, R0, R7.reuse, PT ;  /* 0x000000070000720c */ /* 0x080fe20003f26270 */
[----:B------:R-:W-:Y:S01]  /*7760*/  VIADD R0, R30, 0x40 ;  /* 0x000000401e007836 */ /* 0x000fe20000000000 */
[----:B------:R-:W-:Y:S01]  /*7770*/  USEL UR36, UR36, URZ, UP0 ;  /* 0x0000003f24247287 */ /* 0x000fe20008000000 */
[----:B0-----:R0:W-:Y:S01]  /*7780*/  SYNCS.ARRIVE.TRANS64.RED.A1T0 RZ, [R206+URZ], RZ ;  /* 0x000000ffceff79a7 */ /* 0x0011e2000810043f */
[----:B------:R-:W-:Y:S01]  /*7790*/  ULOP3.LUT UR38, UR38, UR4, URZ, 0x3c, !UPT ;  /* 0x0000000426267292 */ /* 0x000fe2000f8e3c3f */
[----:B------:R0:W1:Y:S01]  /*77a0*/  SHFL.IDX PT, R12, R6, RZ, 0x181f ;  /* 0x00181fff060c7589 */ /* 0x00006200000e0000 */
[----:B------:R-:W-:Y:S03]  /*77b0*/  BSSY B0, `(.L_x_29) ;  /* 0x0000014000007945 */ /* 0x000fe60003800000 */
[----:B------:R0:W2:Y:S01]  /*77c0*/  SHFL.IDX PT, R13, R3, RZ, 0x181f ;  /* 0x00181fff030d7589 */ /* 0x0000a200000e0000 */
[----:B------:R-:W-:Y:S01]  /*77d0*/  ISETP.GE.AND P0, PT, R0, R7, PT ;  /* 0x000000070000720c */ /* 0x000fe20003f06270 */
[----:B------:R-:W-:-:S12]  /*77e0*/  @P2 BRA `(.L_x_30) ;  /* 0x0000000000402947 */ /* 0x000fd80003800000 */
[----:B------:R-:W-:Y:S02]  /*77f0*/  ULDC UR4, c[0x0][0xac8] ;  /* 0x0002b20000047ab9 */ /* 0x000fe40000000800 */
[----:B------:R-:W-:Y:S02]  /*7800*/  ISETP.GE.AND P4, PT, R18, UR4, PT ;  /* 0x0000000412007c0c */ /* 0x000fe4000bf86270 */
[----:B------:R-:W-:Y:S02]  /*7810*/  ISETP.GE.AND P3, PT, R17, UR4, PT ;  /* 0x0000000411007c0c */ /* 0x000fe4000bf66270 */
[----:B------:R-:W-:Y:S02]  /*7820*/  ISETP.GE.AND P2, PT, R16, UR4, PT ;  /* 0x0000000410007c0c */ /* 0x000fe4000bf46270 */
[----:B------:R-:W-:-:S07]  /*7830*/  ISETP.GE.AND P5, PT, R2, UR4, PT ;  /* 0x0000000402007c0c */ /* 0x000fce000bfa6270 */
[----:B-1----:R-:W-:-:S04]  /*7840*/  @!P4 LEA R14, P6, R18, R12, 0x1 ;  /* 0x0000000c120ec211 */ /* 0x002fc800078c08ff */
[----:B--2---:R-:W-:Y:S02]  /*7850*/  @!P4 LEA.HI.X R15, R18, R13, R214, 0x1, P6 ;  /* 0x0000000d120fc211 */ /* 0x004fe400030f0cd6 */
[----:B------:R-:W-:Y:S01]  /*7860*/  @!P3 LEA R20, P6, R17, R12, 0x1 ;  /* 0x0000000c1114b211 */ /* 0x000fe200078c08ff */
[----:B------:R-:W-:-:S03]  /*7870*/  @!P5 IMAD.WIDE R4, R2, 0x2, R12 ;  /* 0x000000020204d825 */ /* 0x000fc600078e020c */
[-C--:B------:R-:W-:Y:S02]  /*7880*/  @!P3 LEA.HI.X R21, R17, R13.reuse, R213, 0x1, P6 ;  /* 0x0000000d1115b211 */ /* 0x080fe400030f0cd5 */
[C---:B------:R-:W-:Y:S01]  /*7890*/  @!P2 LEA R28, P6, R16.reuse, R12, 0x1 ;  /* 0x0000000c101ca211 */ /* 0x040fe200078c08ff */
[----:B-----5:R3:W-:Y:S03]  /*78a0*/  @!P5 ST.E.128 desc[UR42][R4.64], R8 ;  /* 0x000000080400d985 */ /* 0x0207e6000c101d2a */
[----:B------:R-:W-:Y:S01]  /*78b0*/  @!P2 LEA.HI.X R29, R16, R13, R212, 0x1, P6 ;  /* 0x0000000d101da211 */ /* 0x000fe200030f0cd4 */
[----:B------:R3:W-:Y:S04]  /*78c0*/  @!P4 ST.E.128 desc[UR42][R14.64], R52 ;  /* 0x000000340e00c985 */ /* 0x0007e8000c101d2a */
[----:B------:R3:W-:Y:S04]  /*78d0*/  @!P3 ST.E.128 desc[UR42][R20.64], R96 ;  /* 0x000000601400b985 */ /* 0x0007e8000c101d2a */
[----:B------:R3:W-:Y:S02]  /*78e0*/  @!P2 ST.E.128 desc[UR42][R28.64], R112 ;  /* 0x000000701c00a985 */ /* 0x0007e4000c101d2a */
.L_x_30:
[----:B------:R-:W-:Y:S05]  /*78f0*/  BSYNC B0 ;  /* 0x0000000000007941 */ /* 0x000fea0003800000 */
.L_x_29:
[----:B---3-5:R3:W4:Y:S01]  /*7900*/  SHFL.IDX PT, R9, R3, 0x1, 0x181f ;  /* 0x00381f0003097f89 */ /* 0x02872200000e0000 */
[----:B------:R-:W-:Y:S03]  /*7910*/  BSSY B0, `(.L_x_31) ;  /* 0x0000013000007945 */ /* 0x000fe60003800000 */
[----:B------:R3:W0:Y:S01]  /*7920*/  SHFL.IDX PT, R8, R6, 0x1, 0x181f ;  /* 0x00381f0006087f89 */ /* 0x00062200000e0000 */
[----:B------:R-:W-:Y:S05]  /*7930*/  @P1 BRA `(.L_x_32) ;  /* 0x0000000000401947 */ /* 0x000fea0003800000 */
[----:B------:R-:W-:Y:S02]  /*7940*/  ULDC UR4, c[0x0][0xac8] ;  /* 0x0002b20000047ab9 */ /* 0x000fe40000000800 */
[----:B------:R-:W-:Y:S02]  /*7950*/  ISETP.GE.AND P3, PT, R18, UR4, PT ;  /* 0x0000000412007c0c */ /* 0x000fe4000bf66270 */
[----:B------:R-:W-:Y:S02]  /*7960*/  ISETP.GE.AND P2, PT, R17, UR4, PT ;  /* 0x0000000411007c0c */ /* 0x000fe4000bf46270 */
[----:B------:R-:W-:Y:S02]  /*7970*/  ISETP.GE.AND P1, PT, R16, UR4, PT ;  /* 0x0000000410007c0c */ /* 0x000fe4000bf26270 */
[----:B------:R-:W-:-:S07]  /*7980*/  ISETP.GE.AND P4, PT, R2, UR4, PT ;  /* 0x0000000402007c0c */ /* 0x000fce000bf86270 */
[CC--:B0-----:R-:W-:Y:S02]  /*7990*/  @!P3 LEA R10, P6, R18.reuse, R8.reuse, 0x1 ;  /* 0x00000008120ab211 */ /* 0x0c1fe400078c08ff */
[CC--:B-1----:R-:W-:Y:S02]  /*79a0*/  @!P2 LEA R12, P5, R17.reuse, R8.reuse, 0x1 ;  /* 0x00000008110ca211 */ /* 0x0c2fe400078a08ff */
[-C--:B----4-:R-:W-:Y:S02]  /*79b0*/  @!P3 LEA.HI.X R11, R18, R9.reuse, R214, 0x1, P6 ;  /* 0x00000009120bb211 */ /* 0x090fe400030f0cd6 */
[----:B------:R-:W-:Y:S01]  /*79c0*/  @!P1 LEA R14, P6, R16, R8, 0x1 ;  /* 0x00000008100e9211 */ /* 0x000fe200078c08ff */
[----:B------:R-:W-:Y:S01]  /*79d0*/  @!P4 IMAD.WIDE R4, R2, 0x2, R8 ;  /* 0x000000020204c825 */ /* 0x000fe200078e0208 */
[-C--:B--2---:R-:W-:Y:S02]  /*79e0*/  @!P2 LEA.HI.X R13, R17, R9.reuse, R213, 0x1, P5 ;  /* 0x00000009110da211 */ /* 0x084fe400028f0cd5 */
[----:B------:R-:W-:-:S02]  /*79f0*/  @!P1 LEA.HI.X R15, R16, R9, R212, 0x1, P6 ;  /* 0x00000009100f9211 */ /* 0x000fc400030f0cd4 */
[----:B------:R0:W-:Y:S04]  /*7a00*/  @!P4 ST.E.128 desc[UR42][R4.64], R40 ;  /* 0x000000280400c985 */ /* 0x0001e8000c101d2a */
[----:B------:R0:W-:Y:S04]  /*7a10*/  @!P3 ST.E.128 desc[UR42][R10.64], R56 ;  /* 0x000000380a00b985 */ /* 0x0001e8000c101d2a */
[----:B------:R0:W-:Y:S04]  /*7a20*/  @!P2 ST.E.128 desc[UR42][R12.64], R100 ;  /* 0x000000640c00a985 */ /* 0x0001e8000c101d2a */
[----:B------:R0:W-:Y:S02]  /*7a30*/  @!P1 ST.E.128 desc[UR42][R14.64], R116 ;  /* 0x000000740e009985 */ /* 0x0001e4000c101d2a */
.L_x_32:
[----:B------:R-:W-:Y:S05]  /*7a40*/  BSYNC B0 ;  /* 0x0000000000007941 */ /* 0x000fea0003800000 */
.L_x_31:
[----:B----4-:R4:W1:Y:S01]  /*7a50*/  SHFL.IDX PT, R9, R3, 0x2, 0x181f ;  /* 0x00581f0003097f89 */ /* 0x01086200000e0000 */
[----:B------:R-:W-:Y:S03]  /*7a60*/  BSSY B0, `(.L_x_33) ;  /* 0x0000013000007945 */ /* 0x000fe60003800000 */
[----:B0-----:R4:W0:Y:S01]  /*7a70*/  SHFL.IDX PT, R8, R6, 0x2, 0x181f ;  /* 0x00581f0006087f89 */ /* 0x00182200000e0000 */
[----:B------:R-:W-:Y:S05]  /*7a80*/  @P0 BRA `(.L_x_34) ;  /* 0x0000000000400947 */ /* 0x000fea0003800000 */
[----:B------:R-:W-:Y:S02]  /*7a90*/  ULDC UR4, c[0x0][0xac8] ;  /* 0x0002b20000047ab9 */ /* 0x000fe40000000800 */
[----:B------:R-:W-:Y:S02]  /*7aa0*/  ISETP.GE.AND P4, PT, R18, UR4, PT ;  /* 0x0000000412007c0c */ /* 0x000fe4000bf86270 */
[----:B------:R-:W-:Y:S02]  /*7ab0*/  ISETP.GE.AND P5, PT, R17, UR4, PT ;  /* 0x0000000411007c0c */ /* 0x000fe4000bfa6270 */
[----:B------:R-:W-:Y:S02]  /*7ac0*/  ISETP.GE.AND P6, PT, R16, UR4, PT ;  /* 0x0000000410007c0c */ /* 0x000fe4000bfc6270 */
[----:B------:R-:W-:-:S07]  /*7ad0*/  ISETP.GE.AND P3, PT, R2, UR4, PT ;  /* 0x0000000402007c0c */ /* 0x000fce000bf66270 */
[-C--:B0-----:R-:W-:Y:S02]  /*7ae0*/  @!P4 LEA R10, P0, R18, R8.reuse, 0x1 ;  /* 0x00000008120ac211 */ /* 0x081fe400078008ff */
[CC--:B-1----:R-:W-:Y:S02]  /*7af0*/  @!P5 LEA R12, P1, R17.reuse, R8.reuse, 0x1 ;  /* 0x00000008110cd211 */ /* 0x0c2fe400078208ff */
[----:B------:R-:W-:Y:S02]  /*7b00*/  @!P6 LEA R14, P2, R16, R8, 0x1 ;  /* 0x00000008100ee211 */ /* 0x000fe400078408ff */
[----:B------:R-:W-:Y:S01]  /*7b10*/  @!P3 IMAD.WIDE R4, R2, 0x2, R8 ;  /* 0x000000020204b825 */ /* 0x000fe200078e0208 */
[-C--:B------:R-:W-:Y:S02]  /*7b20*/  @!P4 LEA.HI.X R11, R18, R9.reuse, R214, 0x1, P0 ;  /* 0x00000009120bc211 */ /* 0x080fe400000f0cd6 */
[-C--:B--2---:R-:W-:Y:S02]  /*7b30*/  @!P5 LEA.HI.X R13, R17, R9.reuse, R213, 0x1, P1 ;  /* 0x00000009110dd211 */ /* 0x084fe400008f0cd5 */
[----:B------:R-:W-:Y:S01]  /*7b40*/  @!P6 LEA.HI.X R15, R16, R9, R212, 0x1, P2 ;  /* 0x00000009100fe211 */ /* 0x000fe200010f0cd4 */
[----:B------:R0:W-:Y:S04]  /*7b50*/  @!P3 ST.E.128 desc[UR42][R4.64], R44 ;  /* 0x0000002c0400b985 */ /* 0x0001e8000c101d2a */
[----:B------:R0:W-:Y:S04]  /*7b60*/  @!P4 ST.E.128 desc[UR42][R10.64], R88 ;  /* 0x000000580a00c985 */ /* 0x0001e8000c101d2a */
[----:B------:R0:W-:Y:S04]  /*7b70*/  @!P5 ST.E.128 desc[UR42][R12.64], R104 ;  /* 0x000000680c00d985 */ /* 0x0001e8000c101d2a */
[----:B------:R0:W-:Y:S02]  /*7b80*/  @!P6 ST.E.128 desc[UR42][R14.64], R120 ;  /* 0x000000780e00e985 */ /* 0x0001e4000c101d2a */
.L_x_34:
[----:B------:R-:W-:Y:S05]  /*7b90*/  BSYNC B0 ;  /* 0x0000000000007941 */ /* 0x000fea0003800000 */
.L_x_33:
[----:B------:R-:W-:Y:S01]  /*7ba0*/  VIADD R0, R30, 0x60 ;  /* 0x000000601e007836 */ /* 0x000fe20000000000 */
[----:B-1----:R1:W1:Y:S01]  /*7bb0*/  SHFL.IDX PT, R9, R3, 0x3, 0x181f ;  /* 0x00781f0003097f89 */ /* 0x00226200000e0000 */
[----:B------:R-:W-:Y:S01]  /*7bc0*/  UIADD3 UR47, UR47, 0x1, URZ ;  /* 0x000000012f2f7890 */ /* 0x000fe2000fffe03f */
[----:B------:R-:W-:Y:S02]  /*7bd0*/  BSSY B0, `(.L_x_35) ;  /* 0x0000014000007945 */ /* 0x000fe40003800000 */
[----:B------:R-:W-:Y:S01]  /*7be0*/  ISETP.GE.AND P0, PT, R0, R7, PT ;  /* 0x000000070000720c */ /* 0x000fe20003f06270 */
[----:B0-----:R0:W0:-:S12]  /*7bf0*/  SHFL.IDX PT, R8, R6, 0x3, 0x181f ;  /* 0x00781f0006087f89 */ /* 0x00101800000e0000 */
[----:B------:R-:W-:Y:S05]  /*7c00*/  @P0 BRA `(.L_x_36) ;  /* 0x0000000000400947 */ /* 0x000fea0003800000 */
[----:B------:R-:W-:Y:S02]  /*7c10*/  ULDC UR4, c[0x0][0xac8] ;  /* 0x0002b20000047ab9 */ /* 0x000fe40000000800 */
[----:B------:R-:W-:Y:S02]  /*7c20*/  ISETP.GE.AND P4, PT, R18, UR4, PT ;  /* 0x0000000412007c0c */ /* 0x000fe4000bf86270 */
[----:B------:R-:W-:Y:S02]  /*7c30*/  ISETP.GE.AND P5, PT, R17, UR4, PT ;  /* 0x0000000411007c0c */ /* 0x000fe4000bfa6270 */
[----:B------:R-:W-:Y:S02]  /*7c40*/  ISETP.GE.AND P6, PT, R16, UR4, PT ;  /* 0x0000000410007c0c */ /* 0x000fe4000bfc6270 */
[----:B------:R-:W-:-:S07]  /*7c50*/  ISETP.GE.AND P3, PT, R2, UR4, PT ;  /* 0x0000000402007c0c */ /* 0x000fce000bf66270 */
[-C--:B0--34-:R-:W-:Y:S02]  /*7c60*/  @!P4 LEA R6, P0, R18, R8.reuse, 0x1 ;  /* 0x000000081206c211 */ /* 0x099fe400078008ff */
[CC--:B------:R-:W-:Y:S02]  /*7c70*/  @!P5 LEA R10, P1, R17.reuse, R8.reuse, 0x1 ;  /* 0x00000008110ad211 */ /* 0x0c0fe400078208ff */
[----:B------:R-:W-:Y:S02]  /*7c80*/  @!P6 LEA R12, P2, R16, R8, 0x1 ;  /* 0x00000008100ce211 */ /* 0x000fe400078408ff */
[----:B-1----:R-:W-:Y:S01]  /*7c90*/  @!P3 IMAD.WIDE R4, R2, 0x2, R8 ;  /* 0x000000020204b825 */ /* 0x002fe200078e0208 */
[-C--:B------:R-:W-:Y:S02]  /*7ca0*/  @!P4 LEA.HI.X R7, R18, R9.reuse, R214, 0x1, P0 ;  /* 0x000000091207c211 */ /* 0x080fe400000f0cd6 */
[-C--:B------:R-:W-:Y:S02]  /*7cb0*/  @!P5 LEA.HI.X R11, R17, R9.reuse, R213, 0x1, P1 ;  /* 0x00000009110bd211 */ /* 0x080fe400008f0cd5 */
[----:B--2---:R-:W-:Y:S01]  /*7cc0*/  @!P6 LEA.HI.X R13, R16, R9, R212, 0x1, P2 ;  /* 0x00000009100de211 */ /* 0x004fe200010f0cd4 */
[----:B------:R0:W-:Y:S04]  /*7cd0*/  @!P3 ST.E.128 desc[UR42][R4.64], R24 ;  /* 0x000000180400b985 */ /* 0x0001e8000c101d2a */
[----:B------:R0:W-:Y:S04]  /*7ce0*/  @!P4 ST.E.128 desc[UR42][R6.64], R92 ;  /* 0x0000005c0600c985 */ /* 0x0001e8000c101d2a */
[----:B------:R0:W-:Y:S04]  /*7cf0*/  @!P5 ST.E.128 desc[UR42][R10.64], R108 ;  /* 0x0000006c0a00d985 */ /* 0x0001e8000c101d2a */
[----:B------:R0:W-:Y:S02]  /*7d00*/  @!P6 ST.E.128 desc[UR42][R12.64], R124 ;  /* 0x0000007c0c00e985 */ /* 0x0001e4000c101d2a */
.L_x_36:
[----:B------:R-:W-:Y:S05]  /*7d10*/  BSYNC B0 ;  /* 0x0000000000007941 */ /* 0x000fea0003800000 */
.L_x_35:
[----:B------:R-:W5:Y:S02]  /*7d20*/  LDC R0, c[0x0][0xc34] ;  /* 0x00030d00ff007b82 */ /* 0x000f640000000800 */
[----:B-----5:R-:W-:-:S13]  /*7d30*/  ISETP.LE.AND P0, PT, R0, UR39, PT ;  /* 0x0000002700007c0c */ /* 0x020fda000bf03270 */
[----:B------:R-:W-:Y:S05]  /*7d40*/  @!P0 BRA `(.L_x_37) ;  /* 0xffffff9000188947 */ /* 0x000fea000383ffff */
[----:B------:R-:W-:Y:S05]  /*7d50*/  EXIT ;  /* 0x000000000000794d */ /* 0x000fea0003800000 */
.L_x_7:
[----:B------:R-:W-:-:S08]  /*7d60*/  NOP ;  /* 0x0000000000007918 */ /* 0x000fd00000000000 */
[----:B------:R-:W0:-:S00]  /*7d70*/  USETMAXREG.DEALLOC.CTAPOOL 0x18 ;  /* 0x00000018000079c8 */ /* 0x000e0000080e0500 */
[----:B------:R-:W1:Y:S01]  /*7d80*/  S2UR UR5, SR_CTAID.X ;  /* 0x00000000000579c3 */ /* 0x000e620000002500 */
[----:B0-----:R-:W-:Y:S02]  /*7d90*/  IMAD.MOV.U32 R2, RZ, RZ, 0x1 ;  /* 0x00000001ff027424 */ /* 0x001fe400078e00ff */
[----:B------:R-:W-:-:S05]  /*7da0*/  IMAD.MOV.U32 R18, RZ, RZ, RZ ;  /* 0x000000ffff127224 */ /* 0x000fca00078e00ff */
[----:B------:R-:W1:Y:S02]  /*7db0*/  LDC R3, c[0x0][0xc34] ;  /* 0x00030d00ff037b82 */ /* 0x000e640000000800 */
[----:B-1----:R-:W-:Y:S01]  /*7dc0*/  ISETP.LE.AND P0, PT, R3, UR5, PT ;  /* 0x0000000503007c0c */ /* 0x002fe2000bf03270 */
[----:B------:R-:W-:-:S05]  /*7dd0*/  IMAD.MOV.U32 R3, RZ, RZ, 0x1 ;  /* 0x00000001ff037424 */ /* 0x000fca00078e00ff */
[----:B------:R0:W-:Y:S07]  /*7de0*/  STL [R1], R3 ;  /* 0x0000000301007387 */ /* 0x0001ee0000100800 */
[----:B------:R-:W-:Y:S05]  /*7df0*/  @P0 BRA `(.L_x_38) ;  /* 0x0000003c00340947 */ /* 0x000fea0003800000 */
[----:B------:R-:W1:Y:S01]  /*7e00*/  S2UR UR4, SR_CgaCtaId ;  /* 0x00000000000479c3 */ /* 0x000e620000008800 */
[C---:B------:R-:W-:Y:S01]  /*7e10*/  IMAD.SHL.U32 R2, R0.reuse, 0x8, RZ ;  /* 0x0000000800027824 */ /* 0x040fe200078e00ff */
[----:B------:R-:W-:Y:S01]  /*7e20*/  LOP3.LUT R5, R0, 0x7f, RZ, 0xc0, !PT ;  /* 0x0000007f00057812 */ /* 0x000fe200078ec0ff */
[----:B------:R-:W-:Y:S01]  /*7e30*/  UMOV UR36, 0x400 ;  /* 0x0000040000247882 */ /* 0x000fe20000000000 */
[----:B------:R-:W-:Y:S01]  /*7e40*/  IMAD.MOV.U32 R18, RZ, RZ, RZ ;  /* 0x000000ffff127224 */ /* 0x000fe200078e00ff */
[----:B------:R-:W-:Y:S01]  /*7e50*/  ULDC.64 UR40, c[0x0][0x198] ;  /* 0x0000660000287ab9 */ /* 0x000fe20000000a00 */
[----:B0-----:R-:W-:Y:S01]  /*7e60*/  LOP3.LUT R3, R2, 0x1f8, RZ, 0xc0, !PT ;  /* 0x000001f802037812 */ /* 0x001fe200078ec0ff */
[----:B------:R-:W-:Y:S01]  /*7e70*/  IMAD.U32 R2, RZ, RZ, UR5 ;  /* 0x00000005ff027e24 */ /* 0x000fe2000f8e00ff */
[----:B------:R-:W-:Y:S02]  /*7e80*/  ULDC UR38, c[0x0][0xc] ;  /* 0x0000030000267ab9 */ /* 0x000fe40000000800 */
[----:B------:R-:W-:Y:S01]  /*7e90*/  LOP3.LUT R4, R3, 0x38, R0, 0x78, !PT ;  /* 0x0000003803047812 */ /* 0x000fe200078e7800 */
[----:B------:R-:W-:Y:S01]  /*7ea0*/  IMAD.SHL.U32 R3, R5, 0x8, RZ ;  /* 0x0000000805037824 */ /* 0x000fe200078e00ff */
[----:B------:R-:W-:-:S04]  /*7eb0*/  SHF.R.U32.HI R5, RZ, 0x3, R5 ;  /* 0x00000003ff057819 */ /* 0x000fc80000011605 */
[----:B------:R-:W-:Y:S01]  /*7ec0*/  LOP3.LUT R3, R4, 0x200, R3, 0xf8, !PT ;  /* 0x0000020004037812 */ /* 0x000fe200078ef803 */
[----:B------:R-:W-:-:S05]  /*7ed0*/  IMAD.SHL.U32 R4, R0, 0x10, RZ ;  /* 0x0000001000047824 */ /* 0x000fca00078e00ff */
[----:B------:R-:W-:Y:S01]  /*7ee0*/  LOP3.LUT R0, R5, 0x70, R4, 0xf8, !PT ;  /* 0x0000007005007812 */ /* 0x000fe200078ef804 */
[----:B------:R-:W-:Y:S01]  /*7ef0*/  IMAD.MOV.U32 R0, RZ, RZ, 0x1 ;  /* 0x00000001ff007424 */ /* 0x000fe200078e00ff */
[----:B-1----:R-:W-:-:S06]  /*7f00*/  ULEA UR36, UR4, UR36, 0x18 ;  /* 0x0000002404247291 */ /* 0x002fcc000f8ec03f */
[----:B------:R-:W-:-:S05]  /*7f10*/  LEA R3, R3, UR36, 0x1 ;  /* 0x0000002403037c11 */ /* 0x000fca000f8e08ff */
[----:B------:R0:W-:Y:S04]  /*7f20*/  STL [R1+0x14], R3 ;  /* 0x0000140301007387 */ /* 0x0001e80000100800 */
[----:B------:R0:W-:Y:S04]  /*7f30*/  STL [R1+0x24], R2 ;  /* 0x0000240201007387 */ /* 0x0001e80000100800 */
[----:B------:R0:W-:Y:S04]  /*7f40*/  STL [R1], R0 ;  /* 0x0000000001007387 */ /* 0x0001e80000100800 */
[----:B------:R0:W-:Y:S02]  /*7f50*/  STL [R1+0x30], RZ ;  /* 0x000030ff01007387 */ /* 0x0001e40000100800 */
.L_x_114:
[----:B------:R-:W2:Y:S01]  /*7f60*/  LDL R4, [R1+0x24] ;  /* 0x0000240001047983 */ /* 0x000ea20000100800 */
[----:B0-----:R-:W0:Y:S01]  /*7f70*/  LDC R0, c[0x0][0xc38] ;  /* 0x00030e00ff007b82 */ /* 0x001e220000000800 */
[----:B------:R-:W-:Y:S05]  /*7f80*/  YIELD ;  /* 0x0000000000007946 */ /* 0x000fea0003800000 */
[----:B------:R-:W-:Y:S02]  /*7f90*/  ULDC.64 UR4, c[0x0][0x418] ;  /* 0x0001060000047ab9 */ /* 0x000fe40000000a00 */
[----:B-1----:R-:W1:Y:S01]  /*7fa0*/  LDC R17, c[0x0][0xc44] ;  /* 0x00031100ff117b82 */ /* 0x002e620000000800 */
[----:B------:R-:W-:-:S03]  /*7fb0*/  UISETP.NE.U32.AND UP0, UPT, UR4, URZ, UPT ;  /* 0x0000003f0400728c */ /* 0x000fc6000bf05070 */
[----:B------:R-:W-:Y:S01]  /*7fc0*/  ULDC UR4, c[0x0][0x424] ;  /* 0x0001090000047ab9 */ /* 0x000fe20000000800 */
[----:B------:R-:W-:Y:S02]  /*7fd0*/  UISETP.NE.AND.EX UP0, UPT, UR5, URZ, UPT, UP0 ;  /* 0x0000003f0500728c */ /* 0x000fe4000bf05300 */
[----:B------:R-:W-:Y:S02]  /*7fe0*/  UIADD3 UR5, UR36, 0x1c400, URZ ;  /* 0x0001c40024057890 */ /* 0x000fe4000fffe03f */
[----:B------:R-:W-:Y:S02]  /*7ff0*/  USEL UR4, UR4, 0x1, UP0 ;  /* 0x0000000104047887 */ /* 0x000fe40008000000 */
[----:B------:R-:W-:Y:S01]  /*8000*/  ULOP3.LUT UP0, URZ, UR5, 0x3ff, URZ, 0xc0, !UPT ;  /* 0x000003ff053f7892 */ /* 0x000fe2000f80c03f */
[----:B0-----:R-:W-:Y:S02]  /*8010*/  ISETP.NE.AND P0, PT, R0, 0x1, PT ;  /* 0x000000010000780c */ /* 0x001fe40003f05270 */
[----:B-1----:R-:W-:-:S11]  /*8020*/  ISETP.NE.AND P1, PT, R17, 0x1, PT ;  /* 0x000000011100780c */ /* 0x002fd60003f25270 */
[----:B------:R-:W2:Y:S08]  /*8030*/  @P0 LDC R0, c[0x0][0xc3c] ;  /* 0x00030f00ff000b82 */ /* 0x000eb00000000800 */
[----:B------:R-:W0:Y:S08]  /*8040*/  @P0 LDC R5, c[0x0][0xc40] ;  /* 0x00031000ff050b82 */ /* 0x000e300000000800 */
[----:B------:R-:W1:Y:S01]  /*8050*/  @P1 LDC.64 R2, c[0x0][0xc48] ;  /* 0x00031200ff021b82 */ /* 0x000e620000000a00 */
[----:B--2---:R-:W-:-:S05]  /*8060*/  @P0 IMAD.HI.U32 R0, R4, R0, RZ ;  /* 0x0000000004000227 */ /* 0x004fca00078e00ff */
[----:B0-----:R-:W-:Y:S02]  /*8070*/  @P0 SHF.R.U32.HI R4, RZ, R5, R0 ;  /* 0x00000005ff040219 */ /* 0x001fe40000011600 */
[----:B------:R-:W0:Y:S01]  /*8080*/  LDC R0, c[0x0][0x2f0] ;  /* 0x0000bc00ff007b82 */ /* 0x000e220000000800 */
[----:B------:R-:W-:Y:S02]  /*8090*/  PLOP3.LUT P0, PT, PT, PT, UP0, 0x80, 0x0 ;  /* 0x000000000000781c */ /* 0x000fe40003f0f008 */
[----:B-1----:R-:W-:Y:S01]  /*80a0*/  @P1 IMAD.HI.U32 R2, R4, R2, RZ ;  /* 0x0000000204021227 */ /* 0x002fe200078e00ff */
[----:B------:R1:W-:Y:S03]  /*80b0*/  STL [R1+0x1c], R4 ;  /* 0x00001c0401007387 */ /* 0x0003e60000100800 */
[----:B------:R-:W-:Y:S01]  /*80c0*/  IMAD.MOV.U32 R19, RZ, RZ, R4 ;  /* 0x000000ffff137224 */ /* 0x000fe200078e0004 */
[----:B------:R-:W-:-:S05]  /*80d0*/  @P1 SHF.R.U32.HI R19, RZ, R3, R2 ;  /* 0x00000003ff131219 */ /* 0x000fca0000011602 */
[----:B------:R1:W-:Y:S01]  /*80e0*/  STL [R1+0x10], R19 ;  /* 0x0000101301007387 */ /* 0x0003e20000100800 */
[----:B0-----:R-:W-:Y:S02]  /*80f0*/  IMAD R6, R0, UR4, RZ ;  /* 0x0000000400067c24 */ /* 0x001fe4000f8e02ff */
[----:B------:R-:W-:Y:S02]  /*8100*/  IMAD.MOV R0, RZ, RZ, -R19 ;  /* 0x000000ffff007224 */ /* 0x000fe400078e0a13 */
[----:B------:R-:W-:Y:S01]  /*8110*/  VIADD R2, R6, 0x5f ;  /* 0x0000005f06027836 */ /* 0x000fe20000000000 */
[----:B------:R1:W-:Y:S01]  /*8120*/  STL [R1+0x2c], R6 ;  /* 0x00002c0601007387 */ /* 0x0003e20000100800 */
[----:B------:R-:W-:Y:S02]  /*8130*/  IMAD R17, R17, R0, R4 ;  /* 0x0000000011117224 */ /* 0x000fe400078e0204 */
[----:B------:R-:W-:-:S05]  /*8140*/  IMAD.HI R2, R2, 0x2aaaaaab, RZ ;  /* 0x2aaaaaab02027827 */ /* 0x000fca00078e02ff */
[----:B------:R-:W-:-:S04]  /*8150*/  SHF.R.U32.HI R3, RZ, 0x1f, R2 ;  /* 0x0000001fff037819 */ /* 0x000fc80000011602 */
[----:B------:R-:W-:-:S05]  /*8160*/  LEA.HI.SX32 R0, R2, R3, 0x1c ;  /* 0x0000000302007211 */ /* 0x000fca00078fe2ff */
[----:B------:R1:W-:Y:S01]  /*8170*/  STL [R1+0x20], R0 ;  /* 0x0000200001007387 */ /* 0x0003e20000100800 */
[----:B------:R-:W-:Y:S05]  /*8180*/  @!P0 BRA `(.L_x_39) ;  /* 0x0000000000408947 */ /* 0x000fea0003800000 */
[----:B------:R-:W-:Y:S01]  /*8190*/  MOV R2, 0x0 ;  /* 0x0000000000027802 */ /* 0x000fe20000000f00 */
[----:B------:R-:W-:Y:S01]  /*81a0*/  ULDC.64 UR6, c[0x4][0x98] ;  /* 0x0100260000067ab9 */ /* 0x000fe20000000a00 */
[----:B------:R-:W-:Y:S01]  /*81b0*/  ULDC.64 UR8, c[0x4][0xa0] ;  /* 0x0100280000087ab9 */ /* 0x000fe20000000a00 */
[----:B------:R-:W-:Y:S01]  /*81c0*/  ULDC.64 UR4, c[0x4][0x8] ;  /* 0x0100020000047ab9 */ /* 0x000fe20000000a00 */
[----:B-1----:R-:W-:Y:S02]  /*81d0*/  IMAD.U32 R4, RZ, RZ, UR6 ;  /* 0x00000006ff047e24 */ /* 0x002fe4000f8e00ff */
[----:B------:R-:W0:Y:S01]  /*81e0*/  LDC.64 R2, c[0x4][R2] ;  /* 0x0100000002027b82 */ /* 0x000e220000000a00 */
[----:B------:R-:W-:Y:S02]  /*81f0*/  IMAD.U32 R5, RZ, RZ, UR7 ;  /* 0x00000007ff057e24 */ /* 0x000fe4000f8e00ff */
[----:B------:R-:W-:Y:S02]  /*8200*/  IMAD.U32 R6, RZ, RZ, UR8 ;  /* 0x00000008ff067e24 */ /* 0x000fe4000f8e00ff */
[----:B------:R-:W-:-:S02]  /*8210*/  IMAD.U32 R7, RZ, RZ, UR9 ;  /* 0x00000009ff077e24 */ /* 0x000fc4000f8e00ff */
[----:B------:R-:W-:Y:S02]  /*8220*/  IMAD.U32 R10, RZ, RZ, UR4 ;  /* 0x00000004ff0a7e24 */ /* 0x000fe4000f8e00ff */
[----:B------:R-:W-:Y:S02]  /*8230*/  IMAD.U32 R11, RZ, RZ, UR5 ;  /* 0x00000005ff0b7e24 */ /* 0x000fe4000f8e00ff */
[----:B------:R-:W-:Y:S02]  /*8240*/  IMAD.MOV.U32 R8, RZ, RZ, 0x70 ;  /* 0x00000070ff087424 */ /* 0x000fe400078e00ff */
[----:B------:R-:W-:Y:S02]  /*8250*/  IMAD.MOV.U32 R12, RZ, RZ, 0x1 ;  /* 0x00000001ff0c7424 */ /* 0x000fe400078e00ff */
[----:B------:R-:W-:-:S07]  /*8260*/  IMAD.MOV.U32 R13, RZ, RZ, RZ ;  /* 0x000000ffff0d7224 */ /* 0x000fce00078e00ff */
[----:B------:R-:W-:-:S07]  /*8270*/  LEPC R20, `(.L_x_39) ;  /* 0x000000001014794e */ /* 0x000fce0000000000 */
[----:B0-----:R-:W-:Y:S05]  /*8280*/  CALL.ABS.NOINC R2 ;  /* 0x0000000002007343 */ /* 0x001fea0003c00000 */
.L_x_39:
[----:B------:R-:W-:-:S04]  /*8290*/  UIADD3 UR4, UR36, 0x400, URZ ;  /* 0x0000040024047890 */ /* 0x000fc8000fffe03f */
[----:B------:R-:W-:-:S06]  /*82a0*/  ULOP3.LUT UP0, URZ, UR4, 0x3ff, URZ, 0xc0, !UPT ;  /* 0x000003ff043f7892 */ /* 0x000fcc000f80c03f */
[----:B------:R-:W-:-:S13]  /*82b0*/  PLOP3.LUT P0, PT, PT, PT, UP0, 0x80, 0x0 ;  /* 0x000000000000781c */ /* 0x000fda0003f0f008 */
[----:B------:R-:W-:Y:S05]  /*82c0*/  @!P0 BRA `(.L_x_40) ;  /* 0x00000000007c8947 */ /* 0x000fea0003800000 */
[----:B------:R-:W-:Y:S01]  /*82d0*/  MOV R16, 0x0 ;  /* 0x0000000000107802 */ /* 0x000fe20000000f00 */
[----:B------:R-:W-:Y:S01]  /*82e0*/  ULDC.64 UR6, c[0x4][0x98] ;  /* 0x0100260000067ab9 */ /* 0x000fe20000000a00 */
[----:B------:R-:W-:Y:S01]  /*82f0*/  ULDC.64 UR8, c[0x4][0xa0] ;  /* 0x0100280000087ab9 */ /* 0x000fe20000000a00 */
[----:B------:R-:W-:Y:S01]  /*8300*/  ULDC.64 UR4, c[0x4][0x10] ;  /* 0x0100040000047ab9 */ /* 0x000fe20000000a00 */
[----:B------:R0:W2:Y:S01]  /*8310*/  LDC.64 R2, c[0x4][R16] ;  /* 0x0100000010027b82 */ /* 0x0000a20000000a00 */
[----:B-1----:R-:W-:Y:S02]  /*8320*/  IMAD.U32 R4, RZ, RZ, UR6 ;  /* 0x00000006ff047e24 */ /* 0x002fe4000f8e00ff */
[----:B------:R-:W-:Y:S02]  /*8330*/  IMAD.U32 R5, RZ, RZ, UR7 ;  /* 0x00000007ff057e24 */ /* 0x000fe4000f8e00ff */
[----:B------:R-:W-:Y:S02]  /*8340*/  IMAD.U32 R6, RZ, RZ, UR8 ;  /* 0x00000008ff067e24 */ /* 0x000fe4000f8e00ff */
[----:B------:R-:W-:-:S02]  /*8350*/  IMAD.U32 R7, RZ, RZ, UR9 ;  /* 0x00000009ff077e24 */ /* 0x000fc4000f8e00ff */
[----:B------:R-:W-:Y:S02]  /*8360*/  IMAD.U32 R10, RZ, RZ, UR4 ;  /* 0x00000004ff0a7e24 */ /* 0x000fe4000f8e00ff */
[----:B------:R-:W-:Y:S02]  /*8370*/  IMAD.U32 R11, RZ, RZ, UR5 ;  /* 0x00000005ff0b7e24 */ /* 0x000fe4000f8e00ff */
[----:B------:R-:W-:Y:S02]  /*8380*/  IMAD.MOV.U32 R8, RZ, RZ, 0x70 ;  /* 0x00000070ff087424 */ /* 0x000fe400078e00ff */
[----:B------:R-:W-:Y:S02]  /*8390*/  IMAD.MOV.U32 R12, RZ, RZ, 0x1 ;  /* 0x00000001ff0c7424 */ /* 0x000fe400078e00ff */
[----:B0-----:R-:W-:-:S07]  /*83a0*/  IMAD.MOV.U32 R13, RZ, RZ, RZ ;  /* 0x000000ffff0d7224 */ /* 0x001fce00078e00ff */
[----:B------:R-:W-:-:S07]  /*83b0*/  LEPC R20, `(.L_x_41) ;  /* 0x000000001014794e */ /* 0x000fce0000000000 */
[----:B--2---:R-:W-:Y:S05]  /*83c0*/  CALL.ABS.NOINC R2 ;  /* 0x0000000002007343 */ /* 0x004fea0003c00000 */
.L_x_41:
[----:B------:R0:W1:Y:S01]  /*83d0*/  LDC.64 R2, c[0x4][R16] ;  /* 0x0100000010027b82 */ /* 0x0000620000000a00 */
[----:B------:R-:W-:Y:S01]  /*83e0*/  ULDC.64 UR6, c[0x4][0x98] ;  /* 0x0100260000067ab9 */ /* 0x000fe20000000a00 */
[----:B------:R-:W-:Y:S01]  /*83f0*/  ULDC.64 UR8, c[0x4][0xa0] ;  /* 0x0100280000087ab9 */ /* 0x000fe20000000a00 */
[----:B------:R-:W-:Y:S01]  /*8400*/  ULDC.64 UR4, c[0x4][0x18] ;  /* 0x0100060000047ab9 */ /* 0x000fe20000000a00 */
[----:B------:R-:W-:Y:S02]  /*8410*/  IMAD.U32 R4, RZ, RZ, UR6 ;  /* 0x00000006ff047e24 */ /* 0x000fe4000f8e00ff */
        /* <DEDUP_REMOVED lines=9> */
[----:B-1----:R-:W-:Y:S05]  /*84b0*/  CALL.ABS.NOINC R2 ;  /* 0x0000000002007343 */ /* 0x002fea0003c00000 */
.L_x_40:
[----:B------:R-:W-:Y:S01]  /*84c0*/  ULDC.64 UR4, c[0x0][0x9f8] ;  /* 0x00027e0000047ab9 */ /* 0x000fe20000000a00 */
[----:B------:R-:W2:Y:S01]  /*84d0*/  LDL R16, [R1+0x20] ;  /* 0x0000200001107983 */ /* 0x000ea20000100800 */
[----:B------:R-:W-:-:S04]  /*84e0*/  ISETP.NE.U32.AND P0, PT, RZ, UR4, PT ;  /* 0x00000004ff007c0c */ /* 0x000fc8000bf05070 */
[----:B------:R-:W-:-:S13]  /*84f0*/  ISETP.NE.AND.EX P0, PT, RZ, UR5, PT, P0 ;  /* 0x00000005ff007c0c */ /* 0x000fda000bf05300 */
[----:B------:R-:W0:Y:S02]  /*8500*/  @P0 LDC.64 R2, c[0x0][0x9f8] ;  /* 0x00027e00ff020b82 */ /* 0x000e240000000a00 */
[----:B0-----:R-:W-:-:S05]  /*8510*/  @P0 IMAD.WIDE R2, R19, 0x4, R2 ;  /* 0x0000000413020825 */ /* 0x001fca00078e0202 */
[----:B-1----:R0:W3:Y:S01]  /*8520*/  @P0 LDG.E R19, desc[UR42][R2.64] ;  /* 0x0000002a02130981 */ /* 0x0020e2000c1e1900 */
[----:B------:R-:W-:Y:S01]  /*8530*/  UMOV UR4, 0xffffffff ;  /* 0xffffffff00047882 */ /* 0x000fe20000000000 */
[----:B0-----:R-:W0:Y:S02]  /*8540*/  LDC.64 R2, c[0x0][0x418] ;  /* 0x00010600ff027b82 */ /* 0x001e240000000a00 */
[----:B0-----:R-:W-:-:S04]  /*8550*/  ISETP.NE.U32.AND P0, PT, R2, RZ, PT ;  /* 0x000000ff0200720c */ /* 0x001fc80003f05070 */
[----:B------:R-:W-:-:S04]  /*8560*/  ISETP.NE.AND.EX P1, PT, R3, RZ, PT, P0 ;  /* 0x000000ff0300720c */ /* 0x000fc80003f25300 */
[----:B------:R-:W-:Y:S01]  /*8570*/  P2R R0, PR, RZ, 0x2 ;  /* 0x00000002ff007803 */ /* 0x000fe20000000000 */
[----:B--2---:R-:W-:-:S05]  /*8580*/  VIADD R8, R16, 0xffffffff ;  /* 0xffffffff10087836 */ /* 0x004fca0000000000 */
[----:B------:R0:W-:Y:S04]  /*8590*/  STL [R1+0x18], R8 ;  /* 0x0000180801007387 */ /* 0x0001e80000100800 */
[----:B------:R0:W-:Y:S01]  /*85a0*/  STL [R1+0xc], R0 ;  /* 0x00000c0001007387 */ /* 0x0001e20000100800 */
[----:B---3--:R-:W-:Y:S02]  /*85b0*/  SHF.R.S32.HI R7, RZ, 0x1f, R19 ;  /* 0x0000001fff077819 */ /* 0x008fe40000011413 */
[----:B------:R-:W-:-:S03]  /*85c0*/  SEL R16, R19, RZ, !P1 ;  /* 0x000000ff13107207 */ /* 0x000fc60004800000 */
[----:B------:R0:W-:Y:S01]  /*85d0*/  STL [R1+0x4], R7 ;  /* 0x0000040701007387 */ /* 0x0001e20000100800 */
[----:B------:R-:W-:Y:S05]  /*85e0*/  BRA.DIV UR4, `(.L_x_42) ;  /* 0x0000003a04887947 */ /* 0x000fea000b800000 */
[----:B0-----:R-:W0:Y:S02]  /*85f0*/  S2R R0, SR_TID.X ;  /* 0x0000000000007919 */ /* 0x001e240000002100 */
[----:B0-----:R-:W-:-:S04]  /*8600*/  SHF.R.U32.HI R0, RZ, 0x5, R0 ;  /* 0x00000005ff007819 */ /* 0x001fc80000011600 */
[----:B------:R-:W-:-:S05]  /*8610*/  LOP3.LUT R0, R0, 0x3, RZ, 0xc0, !PT ;  /* 0x0000000300007812 */ /* 0x000fca00078ec0ff */
[----:B------:R0:W1:Y:S02]  /*8620*/  SHFL.IDX PT, R14, R0, RZ, 0x1f ;  /* 0x00001fff000e7589 */ /* 0x00006400000e0000 */
.L_x_130:
[----:B------:R-:W-:Y:S02]  /*8630*/  PLOP3.LUT P2, PT, PT, PT, PT, 0x8, 0x0 ;  /* 0x000000000000781c */ /* 0x000fe40003f4e170 */
[----:B-1----:R-:W-:Y:S02]  /*8640*/  ISETP.NE.AND P0, PT, R14, RZ, PT ;  /* 0x000000ff0e00720c */ /* 0x002fe40003f05270 */
[----:B0-----:R-:W-:-:S05]  /*8650*/  P2R R0, PR, RZ, 0x4 ;  /* 0x00000004ff007803 */ /* 0x001fca0000000000 */
[----:B------:R0:W-:Y:S06]  /*8660*/  STL [R1+0x8], R0 ;  /* 0x0000080001007387 */ /* 0x0001ec0000100800 */
[----:B------:R-:W-:Y:S05]  /*8670*/  @P0 BRA `(.L_x_43) ;  /* 0x0000000000f80947 */ /* 0x000fea0003800000 */
[----:B------:R-:W-:-:S03]  /*8680*/  UMOV UR4, 0xffffffff ;  /* 0xffffffff00047882 */ /* 0x000fc60000000000 */
[----:B------:R-:W-:Y:S05]  /*8690*/  BRA.DIV UR4, `(.L_x_44) ;  /* 0x0000003a04907947 */ /* 0x000fea000b800000 */
[----:B------:R-:W-:-:S13]  /*86a0*/  ELECT P6, URZ, PT ;  /* 0x00000000003f782f */ /* 0x000fda00038c0000 */
.L_x_133:
[----:B------:R-:W-:Y:S05]  /*86b0*/  @!P6 BRA `(.L_x_43) ;  /* 0x0000000000e8e947 */ /* 0x000fea0003800000 */
[----:B------:R1:W-:Y:S01]  /*86c0*/  STL [R1+0x28], R8 ;  /* 0x0000280801007387 */ /* 0x0003e20000100800 */
[----:B------:R-:W-:Y:S01]  /*86d0*/  IMAD.MOV.U32 R16, RZ, RZ, R19 ;  /* 0x000000ffff107224 */ /* 0x000fe200078e0013 */
[----:B------:R-:W-:Y:S06]  /*86e0*/  @!P1 BRA `(.L_x_45) ;  /* 0x00000000004c9947 */ /* 0x000fec0003800000 */
[----:B------:R-:W2:Y:S01]  /*86f0*/  LDC R6, c[0x0][0x43c] ;  /* 0x00010f00ff067b82 */ /* 0x000ea20000000800 */
[----:B0-----:R-:W-:Y:S01]  /*8700*/  IMAD.MOV.U32 R0, RZ, RZ, R8 ;  /* 0x000000ffff007224 */ /* 0x001fe200078e0008 */
[----:B------:R-:W-:Y:S01]  /*8710*/  ULDC.64 UR4, c[0x0][0x428] ;  /* 0x00010a0000047ab9 */ /* 0x000fe20000000a00 */
[----:B--2---:R-:W-:-:S13]  /*8720*/  ISETP.NE.AND P0, PT, R6, 0x1, PT ;  /* 0x000000010600780c */ /* 0x004fda0003f05270 */
[----:B------:R-:W0:Y:S02]  /*8730*/  @P0 LDC.64 R4, c[0x0][0x440] ;  /* 0x00011000ff040b82 */ /* 0x000e240000000a00 */
[----:B0-----:R-:W-:-:S05]  /*8740*/  @P0 IMAD.HI.U32 R4, R8, R4, RZ ;  /* 0x0000000408040227 */ /* 0x001fca00078e00ff */
[----:B------:R-:W-:-:S04]  /*8750*/  @P0 SHF.R.U32.HI R0, RZ, R5, R4 ;  /* 0x00000005ff000219 */ /* 0x000fc80000011604 */
[--C-:B------:R-:W-:Y:S01]  /*8760*/  SHF.R.S32.HI R5, RZ, 0x1f, R0.reuse ;  /* 0x0000001fff057819 */ /* 0x100fe20000011400 */
[----:B------:R-:W-:-:S04]  /*8770*/  IMAD.MOV R4, RZ, RZ, -R0 ;  /* 0x000000ffff047224 */ /* 0x000fc800078e0a00 */
[----:B------:R-:W-:Y:S02]  /*8780*/  IMAD R6, R6, R4, R8 ;  /* 0x0000000406067224 */ /* 0x000fe400078e0208 */
[----:B------:R-:W-:-:S03]  /*8790*/  IMAD.MOV.U32 R4, RZ, RZ, R0 ;  /* 0x000000ffff047224 */ /* 0x000fc600078e0000 */
[----:B------:R0:W-:Y:S01]  /*87a0*/  STL [R1+0x28], R6 ;  /* 0x0000280601007387 */ /* 0x0001e20000100800 */
[----:B------:R-:W-:-:S03]  /*87b0*/  IMAD.WIDE.U32 R4, R19, UR4, R4 ;  /* 0x0000000413047c25 */ /* 0x000fc6000f8e0004 */
[----:B------:R-:W-:Y:S01]  /*87c0*/  LEA R2, P0, R4, R2, 0x2 ;  /* 0x0000000204027211 */ /* 0x000fe200078010ff */
[----:B0-----:R-:W-:-:S04]  /*87d0*/  IMAD R6, R7, UR4, RZ ;  /* 0x0000000407067c24 */ /* 0x001fc8000f8e02ff */
[----:B------:R-:W-:-:S04]  /*87e0*/  IMAD R0, R19, UR5, R6 ;  /* 0x0000000513007c24 */ /* 0x000fc8000f8e0206 */
[----:B------:R-:W-:-:S05]  /*87f0*/  IMAD.IADD R0, R5, 0x1, R0 ;  /* 0x0000000105007824 */ /* 0x000fca00078e0200 */
[----:B------:R-:W-:-:S05]  /*8800*/  LEA.HI.X R3, R4, R3, R0, 0x2, P0 ;  /* 0x0000000304037211 */ /* 0x000fca00000f1400 */
[----:B------:R2:W5:Y:S02]  /*8810*/  LDG.E R16, desc[UR42][R2.64] ;  /* 0x0000002a02107981 */ /* 0x000564000c1e1900 */
.L_x_45:
[----:B--2---:R-:W2:Y:S01]  /*8820*/  LDL R2, [R1] ;  /* 0x0000000001027983 */ /* 0x004ea20000100800 */
[----:B0-----:R-:W-:Y:S02]  /*8830*/  LEA R0, R18, UR36, 0x3 ;  /* 0x0000002412007c11 */ /* 0x001fe4000f8e18ff */
[----:B--2---:R-:W-:-:S04]  /*8840*/  SHF.L.U32 R2, R2, 0x1f, RZ ;  /* 0x0000001f02027819 */ /* 0x004fc800000006ff */
[----:B------:R-:W0:Y:S02]  /*8850*/  SYNCS.PHASECHK.TRANS64.TRYWAIT P0, [R0+URZ+0x22840], R2 ;  /* 0x02284002000075a7 */ /* 0x000e24000800017f */
[----:B0-----:R-:W-:Y:S05]  /*8860*/  @!P0 BRA `(.L_x_46) ;  /* 0x00000038003c8947 */ /* 0x001fea0003800000 */
.L_x_134:
[----:B------:R-:W2:Y:S02]  /*8870*/  S2R R3, SR_TID.X ;  /* 0x0000000000037919 */ /* 0x000ea40000002100 */
[----:B--2---:R-:W-:-:S04]  /*8880*/  LOP3.LUT R3, R3, 0x7f, RZ, 0xc0, !PT ;  /* 0x0000007f03037812 */ /* 0x004fc800078ec0ff */
[----:B------:R-:W-:-:S13]  /*8890*/  ISETP.NE.AND P0, PT, R3, RZ, PT ;  /* 0x000000ff0300720c */ /* 0x000fda0003f05270 */
[----:B------:R-:W-:Y:S05]  /*88a0*/  @P0 BRA `(.L_x_47) ;  /* 0x00000000001c0947 */ /* 0x000fea0003800000 */
[----:B------:R-:W2:Y:S01]  /*88b0*/  S2R R3, SR_TID.X ;  /* 0x0000000000037919 */ /* 0x000ea20000002100 */
[----:B0-----:R-:W-:-:S04]  /*88c0*/  IMAD.MOV.U32 R2, RZ, RZ, 0x3000 ;  /* 0x00003000ff027424 */ /* 0x001fc800078e00ff */
[----:B------:R3:W-:Y:S01]  /*88d0*/  SYNCS.ARRIVE.TRANS64 RZ, [R0+URZ+0x22830], R2 ;  /* 0x0228300200ff79a7 */ /* 0x0007e2000800003f */
[----:B--2---:R-:W-:-:S04]  /*88e0*/  LOP3.LUT R3, R3, 0x1f, RZ, 0xc0, !PT ;  /* 0x0000001f03037812 */ /* 0x004fc800078ec0ff */
[----:B------:R-:W-:-:S13]  /*88f0*/  ISETP.NE.AND P0, PT, R3, RZ, PT ;  /* 0x000000ff0300720c */ /* 0x000fda0003f05270 */
[----:B---3--:R-:W-:Y:S05]  /*8900*/  @!P0 BRA `(.L_x_47) ;  /* 0x0000000000048947 */ /* 0x008fea0003800000 */
[----:B------:R-:W-:Y:S01]  /*8910*/  BPT.TRAP 0x1 ;  /* 0x000000040000795c */ /* 0x000fe20000300000 */
.L_x_47:
[----:B0-----:R-:W2:Y:S01]  /*8920*/  LDL R2, [R1+0x28] ;  /* 0x0000280001027983 */ /* 0x001ea20000100800 */
[----:B------:R-:W-:Y:S01]  /*8930*/  R2UR UR8, R18 ;  /* 0x00000000120872ca */ /* 0x000fe200000e0000 */
[----:B------:R-:W-:Y:S01]  /*8940*/  UIADD3 UR4, UP0, UR40, 0x370, URZ ;  /* 0x0000037028047890 */ /* 0x000fe2000ff1e03f */
[----:B------:R-:W-:Y:S01]  /*8950*/  R2UR UR9, R0 ;  /* 0x00000000000972ca */ /* 0x000fe200000e0000 */
[----:B------:R-:W-:Y:S01]  /*8960*/  UMOV UR6, 0x0 ;  /* 0x0000000000067882 */ /* 0x000fe20000000000 */
[----:B------:R-:W-:Y:S01]  /*8970*/  R2UR UR12, R17 ;  /* 0x00000000110c72ca */ /* 0x000fe200000e0000 */
[----:B------:R-:W-:Y:S01]  /*8980*/  UIADD3.X UR5, URZ, UR41, URZ, UP0, !UPT ;  /* 0x000000293f057290 */ /* 0x000fe200087fe43f */
[----:B-----5:R-:W-:Y:S01]  /*8990*/  R2UR UR13, R16 ;  /* 0x00000000100d72ca */ /* 0x020fe200000e0000 */
[----:B------:R-:W-:Y:S01]  /*89a0*/  UMOV UR7, 0x14f00000 ;  /* 0x14f0000000077882 */ /* 0x000fe20000000000 */
[----:B------:R-:W-:Y:S01]  /*89b0*/  PLOP3.LUT P0, PT, PT, PT, PT, 0x80, 0x0 ;  /* 0x000000000000781c */ /* 0x000fe20003f0f070 */
[----:B------:R-:W-:-:S03]  /*89c0*/  UMOV UR10, URZ ;  /* 0x0000003f000a7c82 */ /* 0x000fc60008000000 */
[----:B------:R-:W-:Y:S01]  /*89d0*/  P2R R0, PR, RZ, 0x1 ;  /* 0x00000001ff007803 */ /* 0x000fe20000000000 */
[----:B------:R-:W-:Y:S02]  /*89e0*/  UIMAD UR8, UR8, 0x3000, UR36 ;  /* 0x00003000080878a4 */ /* 0x000fe4000f8e0224 */
[----:B------:R-:W-:Y:S02]  /*89f0*/  UIADD3 UR9, UR9, 0x22830, URZ ;  /* 0x0002283009097890 */ /* 0x000fe4000fffe03f */
[----:B------:R-:W-:Y:S01]  /*8a00*/  UIADD3 UR8, UR8, 0x1c400, URZ ;  /* 0x0001c40008087890 */ /* 0x000fe2000fffe03f */
[----:B------:R3:W-:Y:S01]  /*8a10*/  STL [R1+0x8], R0 ;  /* 0x0000080001007387 */ /* 0x0007e20000100800 */
[----:B--2---:R-:W-:-:S13]  /*8a20*/  R2UR UR11, R2 ;  /* 0x00000000020b72ca */ /* 0x004fda00000e0000 */
[----:B------:R-:W-:-:S09]  /*8a30*/  UIMAD UR11, UR11, 0x60, URZ ;  /* 0x000000600b0b78a4 */ /* 0x000fd2000f8e023f */
[----:B------:R3:W-:Y:S02]  /*8a40*/  UTMALDG.4D [UR8], [UR4], desc[UR6] ;  /* 0x00000608040075b4 */ /* 0x0007e40008019000 */
[----:B---3--:R-:W-:Y:S01]  /*8a50*/  NOP ;  /* 0x0000000000007918 */ /* 0x008fe20000000000 */
.L_x_43:
[----:B------:R-:W-:Y:S05]  /*8a60*/  WARPSYNC.ALL ;  /* 0x0000000000007948 */ /* 0x000fea0003800000 */
[----:B------:R-:W-:Y:S01]  /*8a70*/  UIADD3 UR4, UR36, 0x18400, URZ ;  /* 0x0001840024047890 */ /* 0x000fe2000fffe03f */
[----:B------:R-:W-:Y:S03]  /*8a80*/  BAR.SYNC.DEFER_BLOCKING 0x8, 0x180 ;  /* 0x0206000000007b1d */ /* 0x000fe60000010000 */
[----:B------:R-:W-:-:S06]  /*8a90*/  ULOP3.LUT UP0, URZ, UR4, 0x3ff, URZ, 0xc0, !UPT ;  /* 0x000003ff043f7892 */ /* 0x000fcc000f80c03f */
[----:B------:R-:W-:-:S13]  /*8aa0*/  PLOP3.LUT P0, PT, PT, PT, UP0, 0x80, 0x0 ;  /* 0x000000000000781c */ /* 0x000fda0003f0f008 */
[----:B------:R-:W-:Y:S05]  /*8ab0*/  @!P0 BRA `(.L_x_48) ;  /* 0x0000000000408947 */ /* 0x000fea0003800000 */
[----:B------:R-:W-:Y:S01]  /*8ac0*/  MOV R2, 0x0 ;  /* 0x0000000000027802 */ /* 0x000fe20000000f00 */
[----:B------:R-:W-:Y:S01]  /*8ad0*/  ULDC.64 UR6, c[0x4][0x98] ;  /* 0x0100260000067ab9 */ /* 0x000fe20000000a00 */
[----:B------:R-:W-:Y:S01]  /*8ae0*/  ULDC.64 UR8, c[0x4][0xa0] ;  /* 0x0100280000087ab9 */ /* 0x000fe20000000a00 */
[----:B------:R-:W-:Y:S01]  /*8af0*/  ULDC.64 UR4, c[0x4][0x20] ;  /* 0x0100080000047ab9 */ /* 0x000fe20000000a00 */
[----:B------:R-:W-:Y:S02]  /*8b00*/  IMAD.U32 R4, RZ, RZ, UR6 ;  /* 0x00000006ff047e24 */ /* 0x000fe4000f8e00ff */
[----:B------:R-:W2:Y:S01]  /*8b10*/  LDC.64 R2, c[0x4][R2] ;  /* 0x0100000002027b82 */ /* 0x000ea20000000a00 */
[----:B------:R-:W-:Y:S02]  /*8b20*/  IMAD.U32 R5, RZ, RZ, UR7 ;  /* 0x00000007ff057e24 */ /* 0x000fe4000f8e00ff */
[----:B------:R-:W-:Y:S02]  /*8b30*/  IMAD.U32 R6, RZ, RZ, UR8 ;  /* 0x00000008ff067e24 */ /* 0x000fe4000f8e00ff */
[----:B------:R-:W-:-:S02]  /*8b40*/  IMAD.U32 R7, RZ, RZ, UR9 ;  /* 0x00000009ff077e24 */ /* 0x000fc4000f8e00ff */
[----:B------:R-:W-:Y:S02]  /*8b50*/  IMAD.U32 R10, RZ, RZ, UR4 ;  /* 0x00000004ff0a7e24 */ /* 0x000fe4000f8e00ff */
[----:B------:R-:W-:Y:S02]  /*8b60*/  IMAD.U32 R11, RZ, RZ, UR5 ;  /* 0x00000005ff0b7e24 */ /* 0x000fe4000f8e00ff */
[----:B-1----:R-:W-:Y:S02]  /*8b70*/  IMAD.MOV.U32 R8, RZ, RZ, 0x70 ;  /* 0x00000070ff087424 */ /* 0x002fe400078e00ff */
[----:B------:R-:W-:Y:S02]  /*8b80*/  IMAD.MOV.U32 R12, RZ, RZ, 0x1 ;  /* 0x00000001ff0c7424 */ /* 0x000fe400078e00ff */
[----:B------:R-:W-:-:S07]  /*8b90*/  IMAD.MOV.U32 R13, RZ, RZ, RZ ;  /* 0x000000ffff0d7224 */ /* 0x000fce00078e00ff */
[----:B------:R-:W-:-:S07]  /*8ba0*/  LEPC R20, `(.L_x_48) ;  /* 0x000000001014794e */ /* 0x000fce0000000000 */
[----:B0-2---:R-:W-:Y:S05]  /*8bb0*/  CALL.ABS.NOINC R2 ;  /* 0x0000000002007343 */ /* 0x005fea0003c00000 */
.L_x_48:
[----:B------:R-:W2:Y:S01]  /*8bc0*/  LDL.LU R5, [R1+0x10] ;  /* 0x0000100001057983 */ /* 0x000ea20000300800 */
[----:B0-----:R-:W-:Y:S01]  /*8bd0*/  SHF.R.S32.HI R0, RZ, 0x1f, R17 ;  /* 0x0000001fff007819 */ /* 0x001fe20000011411 */
[----:B------:R-:W-:Y:S01]  /*8be0*/  ULDC.64 UR4, c[0x0][0x2d8] ;  /* 0x0000b60000047ab9 */ /* 0x000fe20000000a00 */
[----:B-1----:R-:W0:Y:S01]  /*8bf0*/  LDC R8, c[0x0][0x448] ;  /* 0x00011200ff087b82 */ /* 0x002e220000000800 */
[----:B------:R-:W3:Y:S01]  /*8c00*/  LDL.LU R7, [R1+0x1c] ;  /* 0x00001c0001077983 */ /* 0x000ee20000300800 */
[----:B------:R-:W-:Y:S01]  /*8c10*/  ULDC UR6, c[0x0][0x2b8] ;  /* 0x0000ae0000067ab9 */ /* 0x000fe20000000800 */
[----:B------:R-:W-:Y:S02]  /*8c20*/  IMAD R0, R0, UR4, RZ ;  /* 0x0000000400007c24 */ /* 0x000fe4000f8e02ff */
[C---:B------:R-:W-:Y:S01]  /*8c30*/  IMAD.WIDE.U32 R2, R17.reuse, UR4, RZ ;  /* 0x0000000411027c25 */ /* 0x040fe2000f8e00ff */
[----:B------:R-:W4:Y:S03]  /*8c40*/  LDL R4, [R1+0x24] ;  /* 0x0000240001047983 */ /* 0x000f260000100800 */
[----:B------:R-:W-:Y:S01]  /*8c50*/  IMAD R0, R17, UR5, R0 ;  /* 0x0000000511007c24 */ /* 0x000fe2000f8e0200 */
[----:B------:R-:W-:-:S03]  /*8c60*/  ULDC.64 UR4, c[0x0][0x2e0] ;  /* 0x0000b80000047ab9 */ /* 0x000fc60000000a00 */
[----:B------:R-:W-:Y:S01]  /*8c70*/  IMAD.IADD R3, R3, 0x1, R0 ;  /* 0x0000000103037824 */ /* 0x000fe200078e0200 */
[----:B0-----:R-:W-:-:S13]  /*8c80*/  ISETP.NE.AND P0, PT, R8, 0x1, PT ;  /* 0x000000010800780c */ /* 0x001fda0003f05270 */
[----:B------:R-:W0:Y:S01]  /*8c90*/  @P0 LDC R6, c[0x0][0x44c] ;  /* 0x00011300ff060b82 */ /* 0x000e220000000800 */
[----:B--2---:R-:W-:Y:S01]  /*8ca0*/  SHF.R.S32.HI R0, RZ, 0x1f, R5 ;  /* 0x0000001fff007819 */ /* 0x004fe20000011405 */
[----:B------:R-:W-:-:S04]  /*8cb0*/  IMAD.WIDE.U32 R2, R5, UR4, R2 ;  /* 0x0000000405027c25 */ /* 0x000fc8000f8e0002 */
[----:B------:R-:W-:Y:S01]  /*8cc0*/  IMAD R0, R0, UR4, RZ ;  /* 0x0000000400007c24 */ /* 0x000fe2000f8e02ff */
[----:B------:R-:W-:-:S03]  /*8cd0*/  ULDC UR4, c[0x0][0xc38] ;  /* 0x00030e0000047ab9 */ /* 0x000fc60000000800 */
[----:B------:R-:W-:Y:S02]  /*8ce0*/  IMAD R0, R5, UR5, R0 ;  /* 0x0000000505007c24 */ /* 0x000fe4000f8e0200 */
[----:B------:R-:W1:Y:S02]  /*8cf0*/  S2R R5, SR_TID.X ;  /* 0x0000000000057919 */ /* 0x000e640000002100 */
[----:B------:R-:W-:Y:S02]  /*8d00*/  IMAD.IADD R3, R3, 0x1, R0 ;  /* 0x0000000103037824 */ /* 0x000fe400078e0200 */
[----:B---3--:R-:W-:Y:S02]  /*8d10*/  IMAD.MOV R0, RZ, RZ, -R7 ;  /* 0x000000ffff007224 */ /* 0x008fe400078e0a07 */
[----:B------:R-:W2:Y:S02]  /*8d20*/  @P0 LDC R7, c[0x0][0x450] ;  /* 0x00011400ff070b82 */ /* 0x000ea40000000800 */
[----:B----4-:R-:W-:Y:S01]  /*8d30*/  IMAD R0, R0, UR4, R4 ;  /* 0x0000000400007c24 */ /* 0x010fe2000f8e0204 */
[----:B------:R-:W3:Y:S01]  /*8d40*/  S2R R10, SR_TID.X ;  /* 0x00000000000a7919 */ /* 0x000ee20000002100 */
[----:B------:R-:W-:-:S02]  /*8d50*/  ULDC.64 UR4, c[0x0][0x2d0] ;  /* 0x0000b40000047ab9 */ /* 0x000fc40000000a00 */
[----:B------:R-:W-:Y:S01]  /*8d60*/  IMAD.SHL.U32 R4, R0, 0x80, RZ ;  /* 0x0000008000047824 */ /* 0x000fe200078e00ff */
[----:B-1----:R-:W-:-:S04]  /*8d70*/  LOP3.LUT R5, R5, 0x7f, RZ, 0xc0, !PT ;  /* 0x0000007f05057812 */ /* 0x002fc800078ec0ff */
[----:B------:R-:W-:Y:S02]  /*8d80*/  SHF.R.U32.HI R9, RZ, 0x3, R5 ;  /* 0x00000003ff097819 */ /* 0x000fe40000011605 */
[----:B------:R-:W1:Y:S02]  /*8d90*/  S2R R5, SR_TID.X ;  /* 0x0000000000057919 */ /* 0x000e640000002100 */
[----:B-1----:R-:W-:-:S05]  /*8da0*/  IMAD.SHL.U32 R5, R5, 0x10, RZ ;  /* 0x0000001005057824 */ /* 0x002fca00078e00ff */
[----:B------:R-:W-:Y:S02]  /*8db0*/  LOP3.LUT R5, R9, 0x70, R5, 0xf8, !PT ;  /* 0x0000007009057812 */ /* 0x000fe400078ef805 */
[----:B------:R1:W5:Y:S02]  /*8dc0*/  LDL R9, [R1+0x14] ;  /* 0x0000140001097983 */ /* 0x0003640000100800 */
[----:B------:R-:W-:-:S05]  /*8dd0*/  LOP3.LUT R0, R5, R4, RZ, 0xfc, !PT ;  /* 0x0000000405007212 */ /* 0x000fca00078efcff */
[----:B0-----:R-:W-:-:S04]  /*8de0*/  @P0 IMAD.HI.U32 R6, R0, R6, RZ ;  /* 0x0000000600060227 */ /* 0x001fc800078e00ff */
[----:B------:R-:W-:Y:S01]  /*8df0*/  IMAD.MOV.U32 R5, RZ, RZ, R0 ;  /* 0x000000ffff057224 */ /* 0x000fe200078e0000 */
[----:B--2---:R-:W-:-:S05]  /*8e00*/  @P0 SHF.R.U32.HI R5, RZ, R7, R6 ;  /* 0x00000007ff050219 */ /* 0x004fca0000011606 */
[----:B------:R-:W-:-:S04]  /*8e10*/  IMAD.MOV R6, RZ, RZ, -R5 ;  /* 0x000000ffff067224 */ /* 0x000fc800078e0a05 */
[----:B------:R-:W-:Y:S01]  /*8e20*/  IMAD R0, R8, R6, R0 ;  /* 0x0000000608007224 */ /* 0x000fe200078e0200 */
[----:B------:R-:W-:Y:S01]  /*8e30*/  SHF.R.S32.HI R6, RZ, 0x1f, R5 ;  /* 0x0000001fff067819 */ /* 0x000fe20000011405 */
[----:B------:R-:W-:-:S04]  /*8e40*/  IMAD.WIDE.U32 R2, R5, UR4, R2 ;  /* 0x0000000405027c25 */ /* 0x000fc8000f8e0002 */
[----:B------:R-:W-:-:S04]  /*8e50*/  IMAD R6, R6, UR4, RZ ;  /* 0x0000000406067c24 */ /* 0x000fc8000f8e02ff */
[----:B------:R-:W-:Y:S01]  /*8e60*/  IMAD R6, R5, UR5, R6 ;  /* 0x0000000505067c24 */ /* 0x000fe2000f8e0206 */
[----:B------:R-:W-:Y:S01]  /*8e70*/  SHF.R.S32.HI R5, RZ, 0x1f, R0 ;  /* 0x0000001fff057819 */ /* 0x000fe20000011400 */
[----:B------:R-:W-:Y:S02]  /*8e80*/  ULDC.64 UR4, c[0x0][0x2c8] ;  /* 0x0000b20000047ab9 */ /* 0x000fe40000000a00 */
[----:B------:R-:W-:Y:S02]  /*8e90*/  IMAD.IADD R3, R3, 0x1, R6 ;  /* 0x0000000103037824 */ /* 0x000fe400078e0206 */
[----:B------:R-:W-:Y:S02]  /*8ea0*/  IMAD R5, R5, UR4, RZ ;  /* 0x0000000405057c24 */ /* 0x000fe4000f8e02ff */
[----:B------:R-:W-:-:S04]  /*8eb0*/  IMAD.WIDE.U32 R2, R0, UR4, R2 ;  /* 0x0000000400027c25 */ /* 0x000fc8000f8e0002 */
[----:B---3--:R-:W-:Y:S02]  /*8ec0*/  IMAD.SHL.U32 R10, R10, 0x8, RZ ;  /* 0x000000080a0a7824 */ /* 0x008fe400078e00ff */
[----:B------:R-:W-:Y:S01]  /*8ed0*/  IMAD R5, R0, UR5, R5 ;  /* 0x0000000500057c24 */ /* 0x000fe2000f8e0205 */
[----:B------:R-:W-:Y:S02]  /*8ee0*/  ULDC.64 UR4, c[0x0][0x280] ;  /* 0x0000a00000047ab9 */ /* 0x000fe40000000a00 */
[----:B------:R-:W-:Y:S01]  /*8ef0*/  LOP3.LUT R10, R10, 0x38, RZ, 0xc0, !PT ;  /* 0x000000380a0a7812 */ /* 0x000fe200078ec0ff */
[----:B------:R-:W-:Y:S01]  /*8f00*/  IMAD.IADD R5, R3, 0x1, R5 ;  /* 0x0000000103057824 */ /* 0x000fe200078e0205 */
[----:B------:R-:W-:Y:S01]  /*8f10*/  LEA R0, P1, R2, UR4, 0x1 ;  /* 0x0000000402007c11 */ /* 0x000fe2000f8208ff */
[----:B------:R-:W-:Y:S01]  /*8f20*/  UMOV UR4, 0xffffffff ;  /* 0xffffffff00047882 */ /* 0x000fe20000000000 */
[----:B------:R-:W-:Y:S02]  /*8f30*/  ISETP.GE.AND P0, PT, R10, UR6, PT ;  /* 0x000000060a007c0c */ /* 0x000fe4000bf06270 */
[----:B------:R-:W-:Y:S01]  /*8f40*/  LEA.HI.X R2, R2, UR5, R5, 0x1, P1 ;  /* 0x0000000502027c11 */ /* 0x000fe200088f0c05 */
[----:B-1----:R-:W-:Y:S10]  /*8f50*/  BRA.DIV UR4, `(.L_x_49) ;  /* 0x0000003204947947 */ /* 0x002ff4000b800000 */
[----:B------:R-:W0:Y:S01]  /*8f60*/  S2R R6, SR_TID.X ;  /* 0x0000000000067919 */ /* 0x000e220000002100 */
[----:B------:R-:W-:Y:S02]  /*8f70*/  ULDC UR4, c[0x0][0x288] ;  /* 0x0000a20000047ab9 */ /* 0x000fe40000000800 */
[----:B------:R-:W-:Y:S01]  /*8f80*/  IMAD R3, R8, UR4, RZ ;  /* 0x0000000408037c24 */ /* 0x000fe2000f8e02ff */
[----:B------:R-:W1:Y:S04]  /*8f90*/  SHFL.IDX PT, R7, R0, RZ, 0x181f ;  /* 0x00181fff00077589 */ /* 0x000e6800000e0000 */
[----:B------:R-:W-:Y:S01]  /*8fa0*/  SHFL.IDX PT, R8, R2, 0x1, 0x181f ;  /* 0x00381f0002087f89 */ /* 0x000fe200000e0000 */
[----:B0-----:R-:W-:-:S04]  /*8fb0*/  LOP3.LUT R6, R6, 0x7f, RZ, 0xc0, !PT ;  /* 0x0000007f06067812 */ /* 0x001fc800078ec0ff */
[----:B------:R-:W-:-:S05]  /*8fc0*/  SHF.R.U32.HI R6, RZ, 0x3, R6 ;  /* 0x00000003ff067819 */ /* 0x000fca0000011606 */
[----:B------:R-:W-:Y:S02]  /*8fd0*/  IMAD.IADD R4, R6, 0x1, R4 ;  /* 0x0000000106047824 */ /* 0x000fe400078e0204 */
[----:B------:R-:W0:Y:S02]  /*8fe0*/  SHFL.IDX PT, R6, R2, RZ, 0x181f ;  /* 0x00181fff02067589 */ /* 0x000e2400000e0000 */
[C---:B------:R-:W-:Y:S01]  /*8ff0*/  VIADD R5, R4.reuse, 0x10 ;  /* 0x0000001004057836 */ /* 0x040fe20000000000 */
[----:B------:R-:W-:-:S04]  /*9000*/  ISETP.GE.AND P1, PT, R4, R3, PT ;  /* 0x000000030400720c */ /* 0x000fc80003f26270 */
[----:B------:R-:W-:Y:S02]  /*9010*/  ISETP.GE.AND P2, PT, R5, R3, PT ;  /* 0x000000030500720c */ /* 0x000fe40003f46270 */
[----:B------:R-:W2:Y:S07]  /*9020*/  SHFL.IDX PT, R5, R0, 0x1, 0x181f ;  /* 0x00381f0000057f89 */ /* 0x000eae00000e0000 */
[----:B-1----:R-:W-:-:S05]  /*9030*/  @!P1 LEA R7, P3, R10, R7, 0x1 ;  /* 0x000000070a079211 */ /* 0x002fca00078608ff */
[----:B0-----:R-:W-:-:S05]  /*9040*/  @!P1 IMAD.X R6, RZ, RZ, R6, P3 ;  /* 0x000000ffff069224 */ /* 0x001fca00018e0606 */
[----:B------:R-:W-:-:S04]  /*9050*/  @!P1 LOP3.LUT R7, R7, R6, RZ, 0x3c, !PT ;  /* 0x0000000607079212 */ /* 0x000fc800078e3cff */
[----:B------:R-:W-:-:S04]  /*9060*/  @!P1 LOP3.LUT R6, R7, R6, RZ, 0x3c, !PT ;  /* 0x0000000607069212 */ /* 0x000fc800078e3cff */
[----:B------:R-:W-:-:S05]  /*9070*/  @!P1 LOP3.LUT R7, R7, R6, RZ, 0x3c, !PT ;  /* 0x0000000607079212 */ /* 0x000fca00078e3cff */
[----:B-----5:R2:W-:Y:S02]  /*9080*/  @!P1 LDGSTS.E.BYPASS.LTC128B.128 [R9+0x18400], desc[UR42][R6.64], !P0 ;  /* 0x1840000006099fae */ /* 0x0205e4000c101d6a */
[----:B--2---:R-:W-:Y:S01]  /*9090*/  @!P2 LEA R7, P1, R10, R5, 0x1 ;  /* 0x000000050a07a211 */ /* 0x004fe200078208ff */
[----:B------:R-:W-:-:S04]  /*90a0*/  VIADD R5, R4, 0x20 ;  /* 0x0000002004057836 */ /* 0x000fc80000000000 */
[----:B------:R-:W-:Y:S01]  /*90b0*/  @!P2 IMAD.X R6, RZ, RZ, R8, P1 ;  /* 0x000000ffff06a224 */ /* 0x000fe200008e0608 */
[----:B------:R-:W-:Y:S01]  /*90c0*/  ISETP.GE.AND P1, PT, R5, R3, PT ;  /* 0x000000030500720c */ /* 0x000fe20003f26270 */
[----:B------:R-:W-:-:S03]  /*90d0*/  VIADD R5, R4, 0x30 ;  /* 0x0000003004057836 */ /* 0x000fc60000000000 */
[----:B------:R-:W-:-:S04]  /*90e0*/  @!P2 LOP3.LUT R7, R7, R6, RZ, 0x3c, !PT ;  /* 0x000000060707a212 */ /* 0x000fc800078e3cff */
[----:B------:R-:W-:-:S04]  /*90f0*/  @!P2 LOP3.LUT R6, R7, R6, RZ, 0x3c, !PT ;  /* 0x000000060706a212 */ /* 0x000fc800078e3cff */
[----:B------:R-:W-:-:S05]  /*9100*/  @!P2 LOP3.LUT R7, R7, R6, RZ, 0x3c, !PT ;  /* 0x000000060707a212 */ /* 0x000fca00078e3cff */
[----:B------:R0:W-:Y:S04]  /*9110*/  @!P2 LDGSTS.E.BYPASS.LTC128B.128 [R9+0x18c00], desc[UR42][R6.64], !P0 ;  /* 0x18c000000609afae */ /* 0x0001e8000c101d6a */
[----:B0-----:R-:W0:Y:S04]  /*9120*/  SHFL.IDX PT, R7, R0, 0x2, 0x181f ;  /* 0x00581f0000077f89 */ /* 0x001e2800000e0000 */
[----:B------:R-:W1:Y:S01]  /*9130*/  SHFL.IDX PT, R6, R2, 0x2, 0x181f ;  /* 0x00581f0002067f89 */ /* 0x000e6200000e0000 */
[----:B0-----:R-:W-:-:S05]  /*9140*/  @!P1 LEA R7, P2, R10, R7, 0x1 ;  /* 0x000000070a079211 */ /* 0x001fca00078408ff */
[----:B-1----:R-:W-:-:S05]  /*9150*/  @!P1 IMAD.X R6, RZ, RZ, R6, P2 ;  /* 0x000000ffff069224 */ /* 0x002fca00010e0606 */
[----:B------:R-:W-:-:S04]  /*9160*/  @!P1 LOP3.LUT R7, R7, R6, RZ, 0x3c, !PT ;  /* 0x0000000607079212 */ /* 0x000fc800078e3cff */
[----:B------:R-:W-:-:S04]  /*9170*/  @!P1 LOP3.LUT R6, R7, R6, RZ, 0x3c, !PT ;  /* 0x0000000607069212 */ /* 0x000fc800078e3cff */
[----:B------:R-:W-:-:S05]  /*9180*/  @!P1 LOP3.LUT R7, R7, R6, RZ, 0x3c, !PT ;  /* 0x0000000607079212 */ /* 0x000fca00078e3cff */
[----:B------:R0:W-:Y:S01]  /*9190*/  @!P1 LDGSTS.E.BYPASS.LTC128B.128 [R9+0x19400], desc[UR42][R6.64], !P0 ;  /* 0x1940000006099fae */ /* 0x0001e2000c101d6a */
[----:B------:R-:W-:Y:S01]  /*91a0*/  ISETP.GE.AND P1, PT, R5, R3, PT ;  /* 0x000000030500720c */ /* 0x000fe20003f26270 */
[----:B------:R-:W-:Y:S02]  /*91b0*/  VIADD R5, R4, 0x40 ;  /* 0x0000004004057836 */ /* 0x000fe40000000000 */
[----:B0-----:R-:W0:Y:S04]  /*91c0*/  SHFL.IDX PT, R7, R0, 0x3, 0x181f ;  /* 0x00781f0000077f89 */ /* 0x001e2800000e0000 */
[----:B------:R-:W1:Y:S06]  /*91d0*/  SHFL.IDX PT, R6, R2, 0x3, 0x181f ;  /* 0x00781f0002067f89 */ /* 0x000e6c00000e0000 */
        /* <DEDUP_REMOVED lines=26> */
[----:B------:R-:W-:-:S03]  /*9380*/  ISETP.GE.AND P1, PT, R5, R3, PT ;  /* 0x000000030500720c */ /* 0x000fc60003f26270 */
[----:B------:R-:W-:Y:S04]  /*9390*/  SHFL.IDX PT, R5, R2, 0x7, 0x181f ;  /* 0x00f81f0002057f89 */ /* 0x000fe800000e0000 */
[----:B0-----:R-:W0:Y:S04]  /*93a0*/  SHFL.IDX PT, R7, R0, 0x6, 0x181f ;  /* 0x00d81f0000077f89 */ /* 0x001e2800000e0000 */
[----:B------:R-:W1:Y:S04]  /*93b0*/  SHFL.IDX PT, R6, R2, 0x6, 0x181f ;  /* 0x00d81f0002067f89 */ /* 0x000e6800000e0000 */
[----:B------:R-:W2:Y:S01]  /*93c0*/  SHFL.IDX PT, R0, R0, 0x7, 0x181f ;  /* 0x00f81f0000007f89 */ /* 0x000ea200000e0000 */
[----:B0-----:R-:W-:-:S05]  /*93d0*/  @!P1 LEA R7, P2, R10, R7, 0x1 ;  /* 0x000000070a079211 */ /* 0x001fca00078408ff */
[----:B-1----:R-:W-:-:S05]  /*93e0*/  @!P1 IMAD.X R6, RZ, RZ, R6, P2 ;  /* 0x000000ffff069224 */ /* 0x002fca00010e0606 */
[----:B------:R-:W-:-:S04]  /*93f0*/  @!P1 LOP3.LUT R7, R7, R6, RZ, 0x3c, !PT ;  /* 0x0000000607079212 */ /* 0x000fc800078e3cff */
[----:B------:R-:W-:-:S04]  /*9400*/  @!P1 LOP3.LUT R6, R7, R6, RZ, 0x3c, !PT ;  /* 0x0000000607069212 */ /* 0x000fc800078e3cff */
[----:B------:R-:W-:-:S05]  /*9410*/  @!P1 LOP3.LUT R7, R7, R6, RZ, 0x3c, !PT ;  /* 0x0000000607079212 */ /* 0x000fca00078e3cff */
[----:B--2---:R0:W-:Y:S02]  /*9420*/  @!P1 LDGSTS.E.BYPASS.LTC128B.128 [R9+0x1b400], desc[UR42][R6.64], !P0 ;  /* 0x1b40000006099fae */ /* 0x0041e4000c101d6a */
.L_x_151:
[----:B01----:R-:W2:Y:S01]  /*9430*/  LDL R6, [R1+0x30] ;  /* 0x0000300001067983 */ /* 0x003ea20000100800 */
[----:B------:R-:W-:-:S05]  /*9440*/  VIADD R4, R4, 0x70 ;  /* 0x0000007004047836 */ /* 0x000fca0000000000 */
[----:B------:R-:W-:-:S13]  /*9450*/  ISETP.GE.AND P1, PT, R4, R3, PT ;  /* 0x000000030400720c */ /* 0x000fda0003f26270 */
[----:B------:R-:W-:-:S05]  /*9460*/  @!P1 LEA R2, P2, R10, R0, 0x1 ;  /* 0x000000000a029211 */ /* 0x000fca00078408ff */
[----:B------:R-:W-:-:S05]  /*9470*/  @!P1 IMAD.X R3, RZ, RZ, R5, P2 ;  /* 0x000000ffff039224 */ /* 0x000fca00010e0605 */
[----:B------:R-:W-:Y:S01]  /*9480*/  @!PT LDS RZ, [RZ] ;  /* 0x00000000fffff984 */ /* 0x000fe20000000800 */
[----:B------:R-:W-:Y:S01]  /*9490*/  @!PT LDS RZ, [RZ] ;  /* 0x00000000fffff984 */ /* 0x000fe20000000800 */
[----:B------:R-:W-:Y:S01]  /*94a0*/  @!PT LDS RZ, [RZ] ;  /* 0x00000000fffff984 */ /* 0x000fe20000000800 */
[----:B------:R0:W-:Y:S01]  /*94b0*/  @!P1 LDGSTS.E.BYPASS.LTC128B.128 [R9+0x1bc00], desc[UR42][R2.64], !P0 ;  /* 0x1bc0000002099fae */ /* 0x0001e2000c101d6a */
[----:B------:R-:W-:Y:S01]  /*94c0*/  NOP ;  /* 0x0000000000007918 */ /* 0x000fe20000000000 */
[----:B------:R-:W-:Y:S02]  /*94d0*/  SYNCS.ARRIVE.TRANS64.RED.A0T1 RZ, [UR36+0x22800], RZ ;  /* 0x022800ffffff79a7 */ /* 0x000fe40008200424 */
[----:B------:R-:W-:Y:S01]  /*94e0*/  ARRIVES.LDGSTSBAR.64.TRANSCNT [UR36+0x22800] ;  /* 0x02280000ff0079b0 */ /* 0x000fe20008000aa4 */
[----:B--2---:R-:W-:-:S04]  /*94f0*/  LOP3.LUT R0, R6, 0x1, RZ, 0xc, !PT ;  /* 0x0000000106007812 */ /* 0x004fc800078e0cff */
[----:B------:R-:W-:Y:S01]  /*9500*/  SHF.L.U32 R0, R0, 0x1f, RZ ;  /* 0x0000001f00007819 */ /* 0x000fe200000006ff */
[----:B------:R-:W-:Y:S01]  /*9510*/  NOP ;  /* 0x0000000000007918 */ /* 0x000fe20000000000 */
[----:B------:R-:W-:Y:S01]  /*9520*/  SYNCS.ARRIVE.TRANS64.A1T0 RZ, [UR36+0x22800], RZ ;  /* 0x022800ffffff79a7 */ /* 0x000fe20008100024 */
[----:B------:R-:W-:Y:S01]  /*9530*/  BSSY B0, `(.L_x_50) ;  /* 0x0000003000007945 */ /* 0x000fe20003800000 */
[----:B------:R-:W1:Y:S03]  /*9540*/  SYNCS.PHASECHK.TRANS64.TRYWAIT P0, [UR36+0x22820], R0 ;  /* 0x02282000ff0075a7 */ /* 0x000e660008000164 */
[----:B01----:R-:W-:Y:S05]  /*9550*/  @!P0 BRA `(.L_x_51) ;  /* 0x0000003400c88947 */ /* 0x003fea0003800000 */
.L_x_152:
[----:B------:R-:W-:Y:S05]  /*9560*/  BSYNC B0 ;  /* 0x0000000000007941 */ /* 0x000fea0003800000 */
.L_x_50:
[----:B------:R-:W2:Y:S01]  /*9570*/  LDL R2, [R1+0x8] ;  /* 0x0000080001027983 */ /* 0x000ea20000100800 */
[----:B------:R-:W-:Y:S01]  /*9580*/  BSSY B0, `(.L_x_52) ;  /* 0x000005a000007945 */ /* 0x000fe20003800000 */
[----:B--2---:R-:W-:-:S13]  /*9590*/  ISETP.NE.AND P0, PT, R2, RZ, PT ;  /* 0x000000ff0200720c */ /* 0x004fda0003f05270 */
[----:B------:R-:W-:Y:S05]  /*95a0*/  @!P0 BRA `(.L_x_53) ;  /* 0x00000004005c8947 */ /* 0x000fea0003800000 */
[----:B------:R-:W2:Y:S01]  /*95b0*/  LDL R4, [R1] ;  /* 0x0000000001047983 */ /* 0x000ea20000100800 */
[----:B------:R-:W-:Y:S01]  /*95c0*/  LEA R2, R18, UR36, 0x3 ;  /* 0x0000002412027c11 */ /* 0x000fe2000f8e18ff */
[----:B------:R-:W-:Y:S01]  /*95d0*/  BSSY B1, `(.L_x_54) ;  /* 0x0000007000017945 */ /* 0x000fe20003800000 */
[----:B0-----:R-:W0:Y:S02]  /*95e0*/  S2R R3, SR_TID.X ;  /* 0x0000000000037919 */ /* 0x001e240000002100 */
[----:B0-----:R-:W-:-:S04]  /*95f0*/  LOP3.LUT R3, R3, 0x7f, RZ, 0xc0, !PT ;  /* 0x0000007f03037812 */ /* 0x001fc800078ec0ff */
[----:B------:R-:W-:Y:S02]  /*9600*/  ISETP.NE.AND P1, PT, R3, RZ, PT ;  /* 0x000000ff0300720c */ /* 0x000fe40003f25270 */
[----:B--2---:R-:W-:-:S04]  /*9610*/  SHF.L.U32 R0, R4, 0x1f, RZ ;  /* 0x0000001f04007819 */ /* 0x004fc800000006ff */
[----:B------:R-:W0:Y:S02]  /*9620*/  SYNCS.PHASECHK.TRANS64.TRYWAIT P0, [R2+URZ+0x22860], R0 ;  /* 0x02286000020075a7 */ /* 0x000e24000800017f */
[----:B0-----:R-:W-:Y:S05]  /*9630*/  @!P0 BRA `(.L_x_55) ;  /* 0x0000003400a88947 */ /* 0x001fea0003800000 */
.L_x_153:
[----:B------:R-:W-:Y:S05]  /*9640*/  BSYNC B1 ;  /* 0x0000000000017941 */ /* 0x000fea0003800000 */
.L_x_54:
[----:B------:R-:W-:Y:S04]  /*9650*/  BSSY B1, `(.L_x_56) ;  /* 0x0000009000017945 */ /* 0x000fe80003800000 */
[----:B------:R-:W-:Y:S05]  /*9660*/  @P1 BRA `(.L_x_57) ;  /* 0x00000000001c1947 */ /* 0x000fea0003800000 */
[----:B------:R-:W1:Y:S01]  /*9670*/  S2R R3, SR_TID.X ;  /* 0x0000000000037919 */ /* 0x000e620000002100 */
[----:B0-----:R-:W-:-:S04]  /*9680*/  IMAD.MOV.U32 R0, RZ, RZ, 0xc000 ;  /* 0x0000c000ff007424 */ /* 0x001fc800078e00ff */
[----:B------:R2:W-:Y:S01]  /*9690*/  SYNCS.ARRIVE.TRANS64 RZ, [R2+URZ+0x22850], R0 ;  /* 0x0228500002ff79a7 */ /* 0x0005e2000800003f */
[----:B-1----:R-:W-:-:S04]  /*96a0*/  LOP3.LUT R3, R3, 0x1f, RZ, 0xc0, !PT ;  /* 0x0000001f03037812 */ /* 0x002fc800078ec0ff */
[----:B------:R-:W-:-:S13]  /*96b0*/  ISETP.NE.AND P0, PT, R3, RZ, PT ;  /* 0x000000ff0300720c */ /* 0x000fda0003f05270 */
[----:B--2---:R-:W-:Y:S05]  /*96c0*/  @!P0 BRA `(.L_x_57) ;  /* 0x0000000000048947 */ /* 0x004fea0003800000 */
[----:B------:R-:W-:Y:S01]  /*96d0*/  BPT.TRAP 0x1 ;  /* 0x000000040000795c */ /* 0x000fe20000300000 */
.L_x_57:
[----:B------:R-:W-:Y:S05]  /*96e0*/  BSYNC B1 ;  /* 0x0000000000017941 */ /* 0x000fea0003800000 */
.L_x_56:
[----:B0-----:R-:W2:Y:S01]  /*96f0*/  LDL R0, [R1+0x28] ;  /* 0x0000280001007983 */ /* 0x001ea20000100800 */
[----:B------:R-:W-:Y:S01]  /*9700*/  IMAD.U32 R3, RZ, RZ, UR36 ;  /* 0x00000024ff037e24 */ /* 0x000fe2000f8e00ff */
[----:B------:R-:W-:Y:S01]  /*9710*/  UIADD3 UR4, UP0, UR40, 0x470, URZ ;  /* 0x0000047028047890 */ /* 0x000fe2000ff1e03f */
[----:B------:R-:W-:Y:S01]  /*9720*/  PLOP3.LUT P0, PT, PT, PT, PT, 0x80, 0x0 ;  /* 0x000000000000781c */ /* 0x000fe20003f0f070 */
[----:B------:R-:W-:Y:S01]  /*9730*/  VIADD R2, R2, 0x22850 ;  /* 0x0002285002027836 */ /* 0x000fe20000000000 */
[----:B------:R-:W-:Y:S01]  /*9740*/  UMOV UR6, 0x0 ;  /* 0x0000000000067882 */ /* 0x000fe20000000000 */
[----:B------:R-:W-:Y:S01]  /*9750*/  IMAD R3, R18, 0xc000, R3 ;  /* 0x0000c00012037824 */ /* 0x000fe200078e0203 */
[----:B------:R-:W-:Y:S01]  /*9760*/  UIADD3.X UR5, URZ, UR41, URZ, UP0, !UPT ;  /* 0x000000293f057290 */ /* 0x000fe200087fe43f */
[----:B------:R-:W-:Y:S02]  /*9770*/  UMOV UR7, 0x14f00000 ;  /* 0x14f0000000077882 */ /* 0x000fe40000000000 */
[----:B------:R-:W-:Y:S01]  /*9780*/  VIADD R4, R3, 0x400 ;  /* 0x0000040003047836 */ /* 0x000fe20000000000 */
[----:B------:R-:W-:Y:S01]  /*9790*/  UMOV UR10, URZ ;  /* 0x0000003f000a7c82 */ /* 0x000fe20008000000 */
[----:B--2---:R-:W-:-:S07]  /*97a0*/  IMAD R0, R0, 0x60, RZ ;  /* 0x0000006000007824 */ /* 0x004fce00078e02ff */
.L_x_58:
[----:B------:R-:W-:-:S13]  /*97b0*/  @P0 ELECT P1, URZ, PT ;  /* 0x00000000003f082f */ /* 0x000fda0003820000 */
[----:B------:R-:W-:Y:S02]  /*97c0*/  @P1 R2UR UR13, R16 ;  /* 0x00000000100d12ca */ /* 0x000fe400000e0000 */
[----:B------:R-:W-:Y:S02]  /*97d0*/  @P1 R2UR UR12, R17 ;  /* 0x00000000110c12ca */ /* 0x000fe400000e0000 */
[----:B------:R-:W-:Y:S02]  /*97e0*/  @P1 R2UR UR11, R0 ;  /* 0x00000000000b12ca */ /* 0x000fe400000e0000 */
[----:B------:R-:W-:Y:S02]  /*97f0*/  @P1 R2UR UR9, R2 ;  /* 0x00000000020912ca */ /* 0x000fe400000e0000 */
[----:B------:R-:W-:Y:S02]  /*9800*/  @P1 R2UR UR8, R4 ;  /* 0x00000000040812ca */ /* 0x000fe400000e0000 */
[----:B------:R-:W-:-:S02]  /*9810*/  @P1 PLOP3.LUT P0, PT, P1, PT, PT, 0x8, 0x0 ;  /* 0x000000000000181c */ /* 0x000fc40000f0e170 */
[----:B------:R-:W-:-:S09]  /*9820*/  PLOP3.LUT P1, PT, PT, PT, PT, 0x8, 0x0 ;  /* 0x000000000000781c */ /* 0x000fd20003f2e170 */
[----:B------:R0:W-:Y:S02]  /*9830*/  UTMALDG.4D [UR8], [UR4], desc[UR6] ;  /* 0x00000608040075b4 */ /* 0x0001e40008019000 */
[----:B0-----:R-:W-:Y:S05]  /*9840*/  @P0 BRA.U.ANY `(.L_x_58) ;  /* 0xfffffffd00d80947 */ /* 0x001fea000393ffff */
[----:B------:R-:W-:Y:S01]  /*9850*/  PLOP3.LUT P0, PT, PT, PT, PT, 0x80, 0x0 ;  /* 0x000000000000781c */ /* 0x000fe20003f0f070 */
[----:B------:R-:W-:Y:S01]  /*9860*/  VIADD R4, R3, 0x3400 ;  /* 0x0000340003047836 */ /* 0x000fe20000000000 */
[----:B------:R-:W-:Y:S01]  /*9870*/  UMOV UR6, 0x0 ;  /* 0x0000000000067882 */ /* 0x000fe20000000000 */
[----:B------:R-:W-:Y:S01]  /*9880*/  UMOV UR7, 0x14f00000 ;  /* 0x14f0000000077882 */ /* 0x000fe20000000000 */
[----:B------:R-:W-:-:S09]  /*9890*/  UMOV UR10, 0x40 ;  /* 0x00000040000a7882 */ /* 0x000fd20000000000 */
.L_x_59:
        /* <DEDUP_REMOVED lines=15> */
.L_x_60:
        /* <DEDUP_REMOVED lines=15> */
.L_x_61:
        /* <DEDUP_REMOVED lines=9> */
[----:B-1----:R-:W-:Y:S05]  /*9b10*/  @P0 BRA.U.ANY `(.L_x_61) ;  /* 0xfffffffd00d80947 */ /* 0x002fea000393ffff */
.L_x_53:
[----:B------:R-:W-:Y:S05]  /*9b20*/  BSYNC B0 ;  /* 0x0000000000007941 */ /* 0x000fea0003800000 */
.L_x_52:
[----:B------:R-:W2:Y:S04]  /*9b30*/  LDL.LU R4, [R1+0x2c] ;  /* 0x00002c0001047983 */ /* 0x000ea80000300800 */
[----:B------:R-:W3:Y:S01]  /*9b40*/  LDL.LU R7, [R1] ;  /* 0x0000000001077983 */ /* 0x000ee20000300800 */
[----:B------:R-:W-:-:S05]  /*9b50*/  VIADD R18, R18, 0x1 ;  /* 0x0000000112127836 */ /* 0x000fca0000000000 */
[----:B------:R-:W-:-:S04]  /*9b60*/  ISETP.NE.AND P0, PT, R18, 0x2, PT ;  /* 0x000000021200780c */ /* 0x000fc80003f05270 */
[----:B0-----:R-:W-:Y:S02]  /*9b70*/  SEL R0, RZ, 0x1, P0 ;  /* 0x00000001ff007807 */ /* 0x001fe40000000000 */
[----:B------:R-:W-:Y:S02]  /*9b80*/  SEL R18, R18, RZ, P0 ;  /* 0x000000ff12127207 */ /* 0x000fe40000000000 */
[----:B--2---:R-:W-:Y:S02]  /*9b90*/  ISETP.GE.AND P1, PT, R4, 0x61, PT ;  /* 0x000000610400780c */ /* 0x004fe40003f26270 */
[----:B---3--:R-:W-:-:S05]  /*9ba0*/  LOP3.LUT R7, R7, R0, RZ, 0x3c, !PT ;  /* 0x0000000007077212 */ /* 0x008fca00078e3cff */
[----:B------:R0:W-:Y:S06]  /*9bb0*/  STL [R1], R7 ;  /* 0x0000000701007387 */ /* 0x0001ec0000100800 */
[----:B------:R-:W-:Y:S05]  /*9bc0*/  @!P1 BRA `(.L_x_62) ;  /* 0x0000001c00989947 */ /* 0x000fea0003800000 */
[----:B------:R-:W2:Y:S01]  /*9bd0*/  LDL R4, [R1+0x20] ;  /* 0x0000200001047983 */ /* 0x000ea20000100800 */
[----:B------:R-:W-:Y:S02]  /*9be0*/  IMAD.MOV.U32 R0, RZ, RZ, 0x1 ;  /* 0x00000001ff007424 */ /* 0x000fe400078e00ff */
[----:B--2---:R-:W-:-:S05]  /*9bf0*/  IMAD.MOV R6, RZ, RZ, -R4 ;  /* 0x000000ffff067224 */ /* 0x004fca00078e0a04 */
[----:B------:R-:W-:-:S05]  /*9c00*/  VIADDMNMX R6, R6, R0, 0xffffffff, !PT ;  /* 0xffffffff06067446 */ /* 0x000fca0007800100 */
[----:B------:R-:W-:-:S05]  /*9c10*/  IMAD.IADD R0, R4, 0x1, R6 ;  /* 0x0000000104007824 */ /* 0x000fca00078e0206 */
[----:B------:R-:W-:-:S04]  /*9c20*/  LOP3.LUT R0, R0, 0x1, RZ, 0xc0, !PT ;  /* 0x0000000100007812 */ /* 0x000fc800078ec0ff */
[----:B------:R-:W-:Y:S01]  /*9c30*/  ISETP.NE.U32.AND P0, PT, R0, 0x1, PT ;  /* 0x000000010000780c */ /* 0x000fe20003f05070 */
[----:B------:R-:W-:-:S12]  /*9c40*/  VIADD R0, R4, 0xfffffffe ;  /* 0xfffffffe04007836 */ /* 0x000fd80000000000 */
[----:B------:R-:W-:Y:S05]  /*9c50*/  @P0 BRA `(.L_x_63) ;  /* 0x0000000800740947 */ /* 0x000fea0003800000 */
[----:B------:R-:W2:Y:S01]  /*9c60*/  LDL R4, [R1+0x8] ;  /* 0x0000080001047983 */ /* 0x000ea20000100800 */
[----:B------:R-:W-:Y:S01]  /*9c70*/  BSSY B0, `(.L_x_64) ;  /* 0x0000092000007945 */ /* 0x000fe20003800000 */
[----:B--2---:R-:W-:-:S13]  /*9c80*/  ISETP.NE.AND P2, PT, R4, RZ, PT ;  /* 0x000000ff0400720c */ /* 0x004fda0003f45270 */
[----:B------:R-:W-:Y:S05]  /*9c90*/  @!P2 BRA `(.L_x_65) ;  /* 0x00000008003ca947 */ /* 0x000fea0003800000 */
[----:B------:R-:W2:Y:S02]  /*9ca0*/  LDL R4, [R1+0xc] ;  /* 0x00000c0001047983 */ /* 0x000ea40000100800 */
[----:B--2---:R-:W-:-:S13]  /*9cb0*/  ISETP.NE.AND P2, PT, R4, RZ, PT ;  /* 0x000000ff0400720c */ /* 0x004fda0003f45270 */
[----:B------:R-:W-:Y:S05]  /*9cc0*/  @!P2 BRA `(.L_x_66) ;  /* 0x00000000004ca947 */ /* 0x000fea0003800000 */
[----:B------:R-:W2:Y:S01]  /*9cd0*/  LDL R8, [R1+0x4] ;  /* 0x0000040001087983 */ /* 0x000ea20000100800 */
[----:B------:R-:W1:Y:S01]  /*9ce0*/  LDC R5, c[0x0][0x43c] ;  /* 0x00010f00ff057b82 */ /* 0x000e620000000800 */
[----:B------:R-:W-:Y:S01]  /*9cf0*/  ULDC.64 UR4, c[0x0][0x428] ;  /* 0x00010a0000047ab9 */ /* 0x000fe20000000a00 */
[----:B-1----:R-:W-:-:S13]  /*9d00*/  ISETP.NE.AND P0, PT, R5, 0x1, PT ;  /* 0x000000010500780c */ /* 0x002fda0003f05270 */
[----:B------:R-:W1:Y:S02]  /*9d10*/  @P0 LDC.64 R2, c[0x0][0x440] ;  /* 0x00011000ff020b82 */ /* 0x000e640000000a00 */
[----:B-1----:R-:W-:-:S04]  /*9d20*/  @P0 IMAD.HI.U32 R4, R0, R2, RZ ;  /* 0x0000000200040227 */ /* 0x002fc800078e00ff */
[----:B------:R-:W-:Y:S01]  /*9d30*/  IMAD.MOV.U32 R2, RZ, RZ, R0 ;  /* 0x000000ffff027224 */ /* 0x000fe200078e0000 */
[----:B------:R-:W-:-:S05]  /*9d40*/  @P0 SHF.R.U32.HI R2, RZ, R3, R4 ;  /* 0x00000003ff020219 */ /* 0x000fca0000011604 */
[----:B------:R-:W-:-:S04]  /*9d50*/  IMAD.MOV R3, RZ, RZ, -R2 ;  /* 0x000000ffff037224 */ /* 0x000fc800078e0a02 */
[----:B------:R-:W-:Y:S01]  /*9d60*/  IMAD R0, R5, R3, R0 ;  /* 0x0000000305007224 */ /* 0x000fe200078e0200 */
[----:B------:R-:W-:-:S03]  /*9d70*/  SHF.R.S32.HI R3, RZ, 0x1f, R2 ;  /* 0x0000001fff037819 */ /* 0x000fc60000011402 */
[----:B------:R-:W-:-:S04]  /*9d80*/  IMAD.WIDE.U32 R2, R19, UR4, R2 ;  /* 0x0000000413027c25 */ /* 0x000fc8000f8e0002 */
[----:B--2---:R-:W-:-:S04]  /*9d90*/  IMAD R4, R8, UR4, RZ ;  /* 0x0000000408047c24 */ /* 0x004fc8000f8e02ff */
[----:B------:R-:W-:Y:S01]  /*9da0*/  IMAD R4, R19, UR5, R4 ;  /* 0x0000000513047c24 */ /* 0x000fe2000f8e0204 */
[----:B------:R-:W-:-:S03]  /*9db0*/  ULDC.64 UR4, c[0x0][0x418] ;  /* 0x0001060000047ab9 */ /* 0x000fc60000000a00 */
[----:B------:R-:W-:Y:S01]  /*9dc0*/  IMAD.IADD R3, R4, 0x1, R3 ;  /* 0x0000000104037824 */ /* 0x000fe200078e0203 */
[----:B------:R-:W-:-:S04]  /*9dd0*/  LEA R4, P0, R2, UR4, 0x2 ;  /* 0x0000000402047c11 */ /* 0x000fc8000f8010ff */
[----:B------:R-:W-:-:S05]  /*9de0*/  LEA.HI.X R5, R2, UR5, R3, 0x2, P0 ;  /* 0x0000000502057c11 */ /* 0x000fca00080f1403 */
[----:B------:R1:W5:Y:S04]  /*9df0*/  LDG.E R16, desc[UR42][R4.64] ;  /* 0x0000002a04107981 */ /* 0x000368000c1e1900 */
.L_x_66:
[----:B------:R-:W-:Y:S01]  /*9e00*/  LEA R3, R18, UR36, 0x3 ;  /* 0x0000002412037c11 */ /* 0x000fe2000f8e18ff */
[----:B-1----:R-:W1:Y:S01]  /*9e10*/  S2R R4, SR_TID.X ;  /* 0x0000000000047919 */ /* 0x002e620000002100 */
[----:B------:R-:W-:Y:S01]  /*9e20*/  SHF.L.U32 R2, R7, 0x1f, RZ ;  /* 0x0000001f07027819 */ /* 0x000fe200000006ff */
[----:B------:R-:W-:Y:S03]  /*9e30*/  BSSY B1, `(.L_x_67) ;  /* 0x0000005000017945 */ /* 0x000fe60003800000 */
[----:B------:R-:W2:Y:S01]  /*9e40*/  SYNCS.PHASECHK.TRANS64.TRYWAIT P0, [R3+URZ+0x22840], R2 ;  /* 0x02284002030075a7 */ /* 0x000ea2000800017f */
[----:B-1----:R-:W-:-:S04]  /*9e50*/  LOP3.LUT R4, R4, 0x7f, RZ, 0xc0, !PT ;  /* 0x0000007f04047812 */ /* 0x002fc800078ec0ff */
[----:B------:R-:W-:Y:S01]  /*9e60*/  ISETP.NE.AND P1, PT, R4, RZ, PT ;  /* 0x000000ff0400720c */ /* 0x000fe20003f25270 */
[----:B--2---:R-:W-:-:S12]  /*9e70*/  @!P0 BRA `(.L_x_68) ;  /* 0x0000002c00ac8947 */ /* 0x004fd80003800000 */
.L_x_154:
[----:B------:R-:W-:Y:S05]  /*9e80*/  BSYNC B1 ;  /* 0x0000000000017941 */ /* 0x000fea0003800000 */
.L_x_67:
[----:B------:R-:W-:Y:S04]  /*9e90*/  BSSY B1, `(.L_x_69) ;  /* 0x0000009000017945 */ /* 0x000fe80003800000 */
[----:B------:R-:W-:Y:S05]  /*9ea0*/  @P1 BRA `(.L_x_70) ;  /* 0x00000000001c1947 */ /* 0x000fea0003800000 */
[----:B------:R-:W2:Y:S01]  /*9eb0*/  S2R R5, SR_TID.X ;  /* 0x0000000000057919 */ /* 0x000ea20000002100 */
[----:B------:R-:W-:-:S04]  /*9ec0*/  IMAD.MOV.U32 R4, RZ, RZ, 0x3000 ;  /* 0x00003000ff047424 */ /* 0x000fc800078e00ff */
[----:B------:R3:W-:Y:S01]  /*9ed0*/  SYNCS.ARRIVE.TRANS64 RZ, [R3+URZ+0x22830], R4 ;  /* 0x0228300403ff79a7 */ /* 0x0007e2000800003f */
[----:B--2---:R-:W-:-:S04]  /*9ee0*/  LOP3.LUT R5, R5, 0x1f, RZ, 0xc0, !PT ;  /* 0x0000001f05057812 */ /* 0x004fc800078ec0ff */
[----:B------:R-:W-:-:S13]  /*9ef0*/  ISETP.NE.AND P0, PT, R5, RZ, PT ;  /* 0x000000ff0500720c */ /* 0x000fda0003f05270 */
[----:B---3--:R-:W-:Y:S05]  /*9f00*/  @!P0 BRA `(.L_x_70) ;  /* 0x0000000000048947 */ /* 0x008fea0003800000 */
[----:B------:R-:W-:Y:S01]  /*9f10*/  BPT.TRAP 0x1 ;  /* 0x000000040000795c */ /* 0x000fe20000300000 */
.L_x_70:
[----:B------:R-:W-:Y:S05]  /*9f20*/  BSYNC B1 ;  /* 0x0000000000017941 */ /* 0x000fea0003800000 */
.L_x_69:
[----:B------:R-:W-:Y:S01]  /*9f30*/  IMAD.MOV.U32 R10, RZ, RZ, RZ ;  /* 0x000000ffff0a7224 */ /* 0x000fe200078e00ff */
[----:B------:R-:W-:Y:S01]  /*9f40*/  UIADD3 UR4, UP0, UR40, 0x370, URZ ;  /* 0x0000037028047890 */ /* 0x000fe2000ff1e03f */
[----:B0-----:R-:W-:Y:S01]  /*9f50*/  IMAD.U32 R7, RZ, RZ, UR36 ;  /* 0x00000024ff077e24 */ /* 0x001fe2000f8e00ff */
[----:B------:R-:W-:Y:S01]  /*9f60*/  PLOP3.LUT P0, PT, PT, PT, PT, 0x80, 0x0 ;  /* 0x000000000000781c */ /* 0x000fe20003f0f070 */
[----:B------:R-:W-:Y:S01]  /*9f70*/  IMAD R0, R0, 0x60, RZ ;  /* 0x0000006000007824 */ /* 0x000fe200078e02ff */
[----:B------:R-:W-:Y:S01]  /*9f80*/  R2UR UR10, R10 ;  /* 0x000000000a0a72ca */ /* 0x000fe200000e0000 */
[----:B------:R-:W-:Y:S01]  /*9f90*/  IMAD R4, R18, 0x3000, R7 ;  /* 0x0000300012047824 */ /* 0x000fe200078e0207 */
[----:B------:R-:W-:Y:S01]  /*9fa0*/  UIADD3.X UR5, URZ, UR41, URZ, UP0, !UPT ;  /* 0x000000293f057290 */ /* 0x000fe200087fe43f */
[----:B------:R-:W-:Y:S01]  /*9fb0*/  VIADD R5, R3, 0x22830 ;  /* 0x0002283003057836 */ /* 0x000fe20000000000 */
[----:B------:R-:W-:Y:S01]  /*9fc0*/  UMOV UR6, 0x0 ;  /* 0x0000000000067882 */ /* 0x000fe20000000000 */
[----:B------:R-:W-:Y:S01]  /*9fd0*/  VIADD R4, R4, 0x1c400 ;  /* 0x0001c40004047836 */ /* 0x000fe20000000000 */
[----:B------:R-:W-:-:S09]  /*9fe0*/  UMOV UR7, 0x14f00000 ;  /* 0x14f0000000077882 */ /* 0x000fd20000000000 */
.L_x_71:
[----:B------:R-:W-:-:S13]  /*9ff0*/  @P0 ELECT P2, URZ, PT ;  /* 0x00000000003f082f */ /* 0x000fda0003840000 */
[----:B-----5:R-:W-:Y:S02]  /*a000*/  @P2 R2UR UR13, R16 ;  /* 0x00000000100d22ca */ /* 0x020fe400000e0000 */
        /* <DEDUP_REMOVED lines=8> */
[----:B------:R-:W0:Y:S01]  /*a090*/  SYNCS.PHASECHK.TRANS64.TRYWAIT P0, [R3+URZ+0x22860], R2 ;  /* 0x02286002030075a7 */ /* 0x000e22000800017f */
[----:B------:R-:W-:Y:S04]  /*a0a0*/  BSSY B1, `(.L_x_72) ;  /* 0x0000002000017945 */ /* 0x000fe80003800000 */
[----:B0-----:R-:W-:Y:S05]  /*a0b0*/  @!P0 BRA `(.L_x_73) ;  /* 0x0000002c00308947 */ /* 0x001fea0003800000 */
.L_x_155:
[----:B------:R-:W-:Y:S05]  /*a0c0*/  BSYNC B1 ;  /* 0x0000000000017941 */ /* 0x000fea0003800000 */
.L_x_72:
[----:B------:R-:W-:Y:S01]  /*a0d0*/  BSSY B1, `(.L_x_74) ;  /* 0x000000b000017945 */ /* 0x000fe20003800000 */
[----:B------:R-:W-:Y:S02]  /*a0e0*/  IMAD.MOV.U32 R8, RZ, RZ, 0x0 ;  /* 0x00000000ff087424 */ /* 0x000fe400078e00ff */
[----:B------:R-:W-:Y:S01]  /*a0f0*/  IMAD.MOV.U32 R9, RZ, RZ, 0x14f00000 ;  /* 0x14f00000ff097424 */ /* 0x000fe200078e00ff */
[----:B------:R-:W-:Y:S06]  /*a100*/  @P1 BRA `(.L_x_75) ;  /* 0x00000000001c1947 */ /* 0x000fec0003800000 */
[----:B------:R-:W2:Y:S01]  /*a110*/  S2R R4, SR_TID.X ;  /* 0x0000000000047919 */ /* 0x000ea20000002100 */
[----:B01----:R-:W-:-:S04]  /*a120*/  IMAD.MOV.U32 R2, RZ, RZ, 0xc000 ;  /* 0x0000c000ff027424 */ /* 0x003fc800078e00ff */
[----:B------:R3:W-:Y:S01]  /*a130*/  SYNCS.ARRIVE.TRANS64 RZ, [R3+URZ+0x22850], R2 ;  /* 0x0228500203ff79a7 */ /* 0x0007e2000800003f */
[----:B--2---:R-:W-:-:S04]  /*a140*/  LOP3.LUT R4, R4, 0x1f, RZ, 0xc0, !PT ;  /* 0x0000001f04047812 */ /* 0x004fc800078ec0ff */
[----:B------:R-:W-:-:S13]  /*a150*/  ISETP.NE.AND P0, PT, R4, RZ, PT ;  /* 0x000000ff0400720c */ /* 0x000fda0003f05270 */
[----:B---3--:R-:W-:Y:S05]  /*a160*/  @!P0 BRA `(.L_x_75) ;  /* 0x0000000000048947 */ /* 0x008fea0003800000 */
[----:B------:R-:W-:Y:S01]  /*a170*/  BPT.TRAP 0x1 ;  /* 0x000000040000795c */ /* 0x000fe20000300000 */
.L_x_75:
[----:B------:R-:W-:Y:S05]  /*a180*/  BSYNC B1 ;  /* 0x0000000000017941 */ /* 0x000fea0003800000 */
.L_x_74:
[----:B------:R-:W-:Y:S01]  /*a190*/  R2UR UR10, R10 ;  /* 0x000000000a0a72ca */ /* 0x000fe200000e0000 */
[----:B01----:R-:W-:Y:S01]  /*a1a0*/  IMAD R2, R18, 0xc000, R7 ;  /* 0x0000c00012027824 */ /* 0x003fe200078e0207 */
[----:B------:R-:W-:Y:S01]  /*a1b0*/  R2UR UR6, R8 ;  /* 0x00000000080672ca */ /* 0x000fe200000e0000 */
[----:B------:R-:W-:Y:S01]  /*a1c0*/  UIADD3 UR4, UP0, UR40, 0x470, URZ ;  /* 0x0000047028047890 */ /* 0x000fe2000ff1e03f */
[----:B------:R-:W-:Y:S01]  /*a1d0*/  R2UR UR7, R9 ;  /* 0x00000000090772ca */ /* 0x000fe200000e0000 */
[----:B------:R-:W-:Y:S01]  /*a1e0*/  VIADD R3, R3, 0x22850 ;  /* 0x0002285003037836 */ /* 0x000fe20000000000 */
[----:B------:R-:W-:Y:S01]  /*a1f0*/  PLOP3.LUT P0, PT, PT, PT, PT, 0x80, 0x0 ;  /* 0x000000000000781c */ /* 0x000fe20003f0f070 */
[----:B------:R-:W-:Y:S01]  /*a200*/  VIADD R4, R2, 0x400 ;  /* 0x0000040002047836 */ /* 0x000fe20000000000 */
[----:B------:R-:W-:-:S12]  /*a210*/  UIADD3.X UR5, URZ, UR41, URZ, UP0, !UPT ;  /* 0x000000293f057290 */ /* 0x000fd800087fe43f */
.L_x_76:
        /* <DEDUP_REMOVED lines=10> */
[----:B------:R-:W-:Y:S01]  /*a2c0*/  R2UR UR6, R8 ;  /* 0x00000000080672ca */ /* 0x000fe200000e0000 */
[----:B------:R-:W-:Y:S01]  /*a2d0*/  VIADD R4, R2, 0x3400 ;  /* 0x0000340002047836 */ /* 0x000fe20000000000 */
[----:B------:R-:W-:Y:S01]  /*a2e0*/  R2UR UR7, R9 ;  /* 0x00000000090772ca */ /* 0x000fe200000e0000 */
[----:B------:R-:W-:Y:S01]  /*a2f0*/  UMOV UR10, 0x40 ;  /* 0x00000040000a7882 */ /* 0x000fe20000000000 */
[----:B------:R-:W-:-:S13]  /*a300*/  PLOP3.LUT P0, PT, PT, PT, PT, 0x80, 0x0 ;  /* 0x000000000000781c */ /* 0x000fda0003f0f070 */
.L_x_77:
        /* <DEDUP_REMOVED lines=15> */
.L_x_78:
        /* <DEDUP_REMOVED lines=15> */
.L_x_79:
        /* <DEDUP_REMOVED lines=10> */
.L_x_65:
[----:B------:R-:W-:Y:S05]  /*a590*/  BSYNC B0 ;  /* 0x0000000000007941 */ /* 0x000fea0003800000 */
.L_x_64:
[----:B------:R-:W2:Y:S04]  /*a5a0*/  LDL.LU R5, [R1] ;  /* 0x0000000001057983 */ /* 0x000ea80000300800 */
[----:B------:R-:W3:Y:S01]  /*a5b0*/  LDL.LU R4, [R1+0x20] ;  /* 0x0000200001047983 */ /* 0x000ee20000300800 */
[----:B------:R-:W-:-:S05]  /*a5c0*/  VIADD R18, R18, 0x1 ;  /* 0x0000000112127836 */ /* 0x000fca0000000000 */
[----:B------:R-:W-:-:S04]  /*a5d0*/  ISETP.NE.AND P0, PT, R18, 0x2, PT ;  /* 0x000000021200780c */ /* 0x000fc80003f05270 */
[----:B------:R-:W-:Y:S02]  /*a5e0*/  SEL R0, RZ, 0x1, P0 ;  /* 0x00000001ff007807 */ /* 0x000fe40000000000 */
[----:B------:R-:W-:Y:S02]  /*a5f0*/  SEL R18, R18, RZ, P0 ;  /* 0x000000ff12127207 */ /* 0x000fe40000000000 */
[----:B--2---:R-:W-:Y:S01]  /*a600*/  LOP3.LUT R5, R5, R0, RZ, 0x3c, !PT ;  /* 0x0000000005057212 */ /* 0x004fe200078e3cff */
[----:B---3--:R-:W-:-:S04]  /*a610*/  VIADD R0, R4, 0xfffffffd ;  /* 0xfffffffd04007836 */ /* 0x008fc80000000000 */
[----:B------:R1:W-:Y:S03]  /*a620*/  STL [R1], R5 ;  /* 0x0000000501007387 */ /* 0x0003e60000100800 */
.L_x_63:
[----:B------:R-:W2:Y:S01]  /*a630*/  LDL.LU R2, [R1+0x18] ;  /* 0x0000180001027983 */ /* 0x000ea20000300800 */
[----:B------:R-:W-:Y:S01]  /*a640*/  IMAD.MOV R6, RZ, RZ, -R6 ;  /* 0x000000ffff067224 */ /* 0x000fe200078e0a06 */
[----:B------:R-:W-:Y:S04]  /*a650*/  BSSY B0, `(.L_x_62) ;  /* 0x000013d000007945 */ /* 0x000fe80003800000 */
[----:B--2---:R-:W-:-:S13]  /*a660*/  ISETP.NE.AND P0, PT, R2, R6, PT ;  /* 0x000000060200720c */ /* 0x004fda0003f05270 */
[----:B------:R-:W-:Y:S05]  /*a670*/  @!P0 BRA `(.L_x_80) ;  /* 0x0000001000e88947 */ /* 0x000fea0003800000 */
.L_x_113:
[----:B--2---:R-:W2:Y:S01]  /*a680*/  LDL R2, [R1+0x8] ;  /* 0x0000080001027983 */ /* 0x004ea20000100800 */
[----:B------:R-:W-:Y:S01]  /*a690*/  BSSY B1, `(.L_x_81) ;  /* 0x0000094000017945 */ /* 0x000fe20003800000 */
[----:B--2---:R-:W-:-:S13]  /*a6a0*/  ISETP.NE.AND P0, PT, R2, RZ, PT ;  /* 0x000000ff0200720c */ /* 0x004fda0003f05270 */
[----:B------:R-:W-:Y:S05]  /*a6b0*/  @!P0 BRA `(.L_x_82) ;  /* 0x0000000800448947 */ /* 0x000fea0003800000 */
[----:B------:R-:W2:Y:S01]  /*a6c0*/  LDL R2, [R1+0xc] ;  /* 0x00000c0001027983 */ /* 0x000ea20000100800 */
[----:B------:R-:W-:Y:S01]  /*a6d0*/  IMAD.MOV.U32 R6, RZ, RZ, R0 ;  /* 0x000000ffff067224 */ /* 0x000fe200078e0000 */
[----:B--2---:R-:W-:-:S13]  /*a6e0*/  ISETP.NE.AND P0, PT, R2, RZ, PT ;  /* 0x000000ff0200720c */ /* 0x004fda0003f05270 */
[----:B------:R-:W-:Y:S05]  /*a6f0*/  @!P0 BRA `(.L_x_83) ;  /* 0x00000000004c8947 */ /* 0x000fea0003800000 */
[----:B-1----:R-:W2:Y:S01]  /*a700*/  LDL R5, [R1+0x4] ;  /* 0x0000040001057983 */ /* 0x002ea20000100800 */
        /* <DEDUP_REMOVED lines=18> */
.L_x_83:
[----:B------:R-:W3:Y:S01]  /*a830*/  LDL R2, [R1] ;  /* 0x0000000001027983 */ /* 0x000ee20000100800 */
[----:B--2---:R-:W-:Y:S01]  /*a840*/  LEA R4, R18, UR36, 0x3 ;  /* 0x0000002412047c11 */ /* 0x004fe2000f8e18ff */
[----:B------:R-:W-:Y:S01]  /*a850*/  BSSY B2, `(.L_x_84) ;  /* 0x0000007000027945 */ /* 0x000fe20003800000 */
[----:B------:R-:W2:Y:S02]  /*a860*/  S2R R3, SR_TID.X ;  /* 0x0000000000037919 */ /* 0x000ea40000002100 */
[----:B--2---:R-:W-:-:S04]  /*a870*/  LOP3.LUT R3, R3, 0x7f, RZ, 0xc0, !PT ;  /* 0x0000007f03037812 */ /* 0x004fc800078ec0ff */
[----:B------:R-:W-:Y:S02]  /*a880*/  ISETP.NE.AND P1, PT, R3, RZ, PT ;  /* 0x000000ff0300720c */ /* 0x000fe40003f25270 */
[----:B---3--:R-:W-:-:S04]  /*a890*/  SHF.L.U32 R2, R2, 0x1f, RZ ;  /* 0x0000001f02027819 */ /* 0x008fc800000006ff */
[----:B------:R-:W2:Y:S02]  /*a8a0*/  SYNCS.PHASECHK.TRANS64.TRYWAIT P0, [R4+URZ+0x22840], R2 ;  /* 0x02284002040075a7 */ /* 0x000ea4000800017f */
[----:B--2---:R-:W-:Y:S05]  /*a8b0*/  @!P0 BRA `(.L_x_85) ;  /* 0x0000002400448947 */ /* 0x004fea0003800000 */
.L_x_156:
[----:B------:R-:W-:Y:S05]  /*a8c0*/  BSYNC B2 ;  /* 0x0000000000027941 */ /* 0x000fea0003800000 */
.L_x_84:
[----:B------:R-:W-:Y:S04]  /*a8d0*/  BSSY B2, `(.L_x_86) ;  /* 0x0000009000027945 */ /* 0x000fe80003800000 */
[----:B------:R-:W-:Y:S05]  /*a8e0*/  @P1 BRA `(.L_x_87) ;  /* 0x00000000001c1947 */ /* 0x000fea0003800000 */
[----:B-1----:R-:W1:Y:S01]  /*a8f0*/  S2R R5, SR_TID.X ;  /* 0x0000000000057919 */ /* 0x002e620000002100 */
[----:B------:R-:W-:-:S04]  /*a900*/  IMAD.MOV.U32 R3, RZ, RZ, 0x3000 ;  /* 0x00003000ff037424 */ /* 0x000fc800078e00ff */
[----:B------:R3:W-:Y:S01]  /*a910*/  SYNCS.ARRIVE.TRANS64 RZ, [R4+URZ+0x22830], R3 ;  /* 0x0228300304ff79a7 */ /* 0x0007e2000800003f */
[----:B-1----:R-:W-:-:S04]  /*a920*/  LOP3.LUT R5, R5, 0x1f, RZ, 0xc0, !PT ;  /* 0x0000001f05057812 */ /* 0x002fc800078ec0ff */
[----:B------:R-:W-:-:S13]  /*a930*/  ISETP.NE.AND P0, PT, R5, RZ, PT ;  /* 0x000000ff0500720c */ /* 0x000fda0003f05270 */
[----:B---3--:R-:W-:Y:S05]  /*a940*/  @!P0 BRA `(.L_x_87) ;  /* 0x0000000000048947 */ /* 0x008fea0003800000 */
[----:B------:R-:W-:Y:S01]  /*a950*/  BPT.TRAP 0x1 ;  /* 0x000000040000795c */ /* 0x000fe20000300000 */
.L_x_87:
[----:B------:R-:W-:Y:S05]  /*a960*/  BSYNC B2 ;  /* 0x0000000000027941 */ /* 0x000fea0003800000 */
.L_x_86:
[----:B------:R-:W-:Y:S01]  /*a970*/  IMAD.MOV.U32 R8, RZ, RZ, RZ ;  /* 0x000000ffff087224 */ /* 0x000fe200078e00ff */
[----:B------:R-:W-:Y:S01]  /*a980*/  UIADD3 UR4, UP0, UR40, 0x370, URZ ;  /* 0x0000037028047890 */ /* 0x000fe2000ff1e03f */
[----:B-1----:R-:W-:Y:S01]  /*a990*/  IMAD.U32 R5, RZ, RZ, UR36 ;  /* 0x00000024ff057e24 */ /* 0x002fe2000f8e00ff */
[----:B------:R-:W-:Y:S01]  /*a9a0*/  PLOP3.LUT P0, PT, PT, PT, PT, 0x80, 0x0 ;  /* 0x000000000000781c */ /* 0x000fe20003f0f070 */
[----:B------:R-:W-:Y:S01]  /*a9b0*/  IMAD R6, R6, 0x60, RZ ;  /* 0x0000006006067824 */ /* 0x000fe200078e02ff */
[----:B------:R-:W-:Y:S01]  /*a9c0*/  R2UR UR10, R8 ;  /* 0x00000000080a72ca */ /* 0x000fe200000e0000 */
[----:B------:R-:W-:Y:S01]  /*a9d0*/  IMAD R3, R18, 0x3000, R5 ;  /* 0x0000300012037824 */ /* 0x000fe200078e0205 */
[----:B------:R-:W-:Y:S01]  /*a9e0*/  UIADD3.X UR5, URZ, UR41, URZ, UP0, !UPT ;  /* 0x000000293f057290 */ /* 0x000fe200087fe43f */
[----:B0-----:R-:W-:Y:S01]  /*a9f0*/  VIADD R7, R4, 0x22830 ;  /* 0x0002283004077836 */ /* 0x001fe20000000000 */
[----:B------:R-:W-:Y:S01]  /*aa00*/  UMOV UR6, 0x0 ;  /* 0x0000000000067882 */ /* 0x000fe20000000000 */
[----:B------:R-:W-:Y:S01]  /*aa10*/  VIADD R3, R3, 0x1c400 ;  /* 0x0001c40003037836 */ /* 0x000fe20000000000 */
[----:B------:R-:W-:-:S09]  /*aa20*/  UMOV UR7, 0x14f00000 ;  /* 0x14f0000000077882 */ /* 0x000fd20000000000 */
.L_x_88:
        /* <DEDUP_REMOVED lines=13> */
.L_x_157:
[----:B------:R-:W-:Y:S05]  /*ab00*/  BSYNC B2 ;  /* 0x0000000000027941 */ /* 0x000fea0003800000 */
.L_x_89:
[----:B------:R-:W-:Y:S01]  /*ab10*/  BSSY B2, `(.L_x_91) ;  /* 0x000000b000027945 */ /* 0x000fe20003800000 */
[----:B0-2---:R-:W-:Y:S02]  /*ab20*/  IMAD.MOV.U32 R2, RZ, RZ, 0x0 ;  /* 0x00000000ff027424 */ /* 0x005fe400078e00ff */
[----:B------:R-:W-:Y:S01]  /*ab30*/  IMAD.MOV.U32 R3, RZ, RZ, 0x14f00000 ;  /* 0x14f00000ff037424 */ /* 0x000fe200078e00ff */
[----:B------:R-:W-:Y:S06]  /*ab40*/  @P1 BRA `(.L_x_92) ;  /* 0x00000000001c1947 */ /* 0x000fec0003800000 */
[----:B------:R-:W0:Y:S01]  /*ab50*/  S2R R9, SR_TID.X ;  /* 0x0000000000097919 */ /* 0x000e220000002100 */
[----:B------:R-:W-:-:S04]  /*ab60*/  IMAD.MOV.U32 R7, RZ, RZ, 0xc000 ;  /* 0x0000c000ff077424 */ /* 0x000fc800078e00ff */
[----:B------:R1:W-:Y:S01]  /*ab70*/  SYNCS.ARRIVE.TRANS64 RZ, [R4+URZ+0x22850], R7 ;  /* 0x0228500704ff79a7 */ /* 0x0003e2000800003f */
[----:B0-----:R-:W-:-:S04]  /*ab80*/  LOP3.LUT R9, R9, 0x1f, RZ, 0xc0, !PT ;  /* 0x0000001f09097812 */ /* 0x001fc800078ec0ff */
[----:B------:R-:W-:-:S13]  /*ab90*/  ISETP.NE.AND P0, PT, R9, RZ, PT ;  /* 0x000000ff0900720c */ /* 0x000fda0003f05270 */
[----:B-1----:R-:W-:Y:S05]  /*aba0*/  @!P0 BRA `(.L_x_92) ;  /* 0x0000000000048947 */ /* 0x002fea0003800000 */
[----:B------:R-:W-:Y:S01]  /*abb0*/  BPT.TRAP 0x1 ;  /* 0x000000040000795c */ /* 0x000fe20000300000 */
.L_x_92:
[----:B------:R-:W-:Y:S05]  /*abc0*/  BSYNC B2 ;  /* 0x0000000000027941 */ /* 0x000fea0003800000 */
.L_x_91:
[----:B------:R-:W-:Y:S01]  /*abd0*/  R2UR UR10, R8 ;  /* 0x00000000080a72ca */ /* 0x000fe200000e0000 */
[----:B------:R-:W-:Y:S01]  /*abe0*/  IMAD R5, R18, 0xc000, R5 ;  /* 0x0000c00012057824 */ /* 0x000fe200078e0205 */
[----:B------:R-:W-:Y:S01]  /*abf0*/  R2UR UR6, R2 ;  /* 0x00000000020672ca */ /* 0x000fe200000e0000 */
[----:B------:R-:W-:Y:S01]  /*ac00*/  UIADD3 UR4, UP0, UR40, 0x470, URZ ;  /* 0x0000047028047890 */ /* 0x000fe2000ff1e03f */
[----:B------:R-:W-:Y:S01]  /*ac10*/  R2UR UR7, R3 ;  /* 0x00000000030772ca */ /* 0x000fe200000e0000 */
[----:B------:R-:W-:Y:S01]  /*ac20*/  VIADD R4, R4, 0x22850 ;  /* 0x0002285004047836 */ /* 0x000fe20000000000 */
[----:B------:R-:W-:Y:S01]  /*ac30*/  PLOP3.LUT P0, PT, PT, PT, PT, 0x80, 0x0 ;  /* 0x000000000000781c */ /* 0x000fe20003f0f070 */
[----:B------:R-:W-:Y:S01]  /*ac40*/  VIADD R7, R5, 0x400 ;  /* 0x0000040005077836 */ /* 0x000fe20000000000 */
[----:B------:R-:W-:-:S12]  /*ac50*/  UIADD3.X UR5, URZ, UR41, URZ, UP0, !UPT ;  /* 0x000000293f057290 */ /* 0x000fd800087fe43f */
.L_x_93:
        /* <DEDUP_REMOVED lines=15> */
.L_x_94:
        /* <DEDUP_REMOVED lines=15> */
.L_x_95:
        /* <DEDUP_REMOVED lines=15> */
.L_x_96:
        /* <DEDUP_REMOVED lines=9> */
[----:B--2---:R-:W-:Y:S05]  /*afc0*/  @P0 BRA.U.ANY `(.L_x_96) ;  /* 0xfffffffd00d80947 */ /* 0x004fea000393ffff */
.L_x_82:
[----:B------:R-:W-:Y:S05]  /*afd0*/  BSYNC B1 ;  /* 0x0000000000017941 */ /* 0x000fea0003800000 */
.L_x_81:
[----:B------:R-:W2:Y:S04]  /*afe0*/  LDL R3, [R1+0x8] ;  /* 0x0000080001037983 */ /* 0x000ea80000100800 */
[----:B------:R-:W3:Y:S01]  /*aff0*/  LDL.LU R2, [R1] ;  /* 0x0000000001027983 */ /* 0x000ee20000300800 */
[----:B0-----:R-:W-:Y:S01]  /*b000*/  VIADD R7, R18, 0x1 ;  /* 0x0000000112077836 */ /* 0x001fe20000000000 */
[----:B------:R-:W-:Y:S04]  /*b010*/  BSSY B1, `(.L_x_97) ;  /* 0x0000097000017945 */ /* 0x000fe80003800000 */
[----:B------:R-:W-:-:S04]  /*b020*/  ISETP.NE.AND P0, PT, R7, 0x2, PT ;  /* 0x000000020700780c */ /* 0x000fc80003f05270 */
[----:B------:R-:W-:Y:S02]  /*b030*/  SEL R6, RZ, 0x1, P0 ;  /* 0x00000001ff067807 */ /* 0x000fe40000000000 */
[----:B------:R-:W-:Y:S02]  /*b040*/  SEL R7, R7, RZ, P0 ;  /* 0x000000ff07077207 */ /* 0x000fe40000000000 */
[----:B--2---:R-:W-:Y:S02]  /*b050*/  ISETP.NE.AND P2, PT, R3, RZ, PT ;  /* 0x000000ff0300720c */ /* 0x004fe40003f45270 */
[----:B---3--:R-:W-:-:S11]  /*b060*/  LOP3.LUT R6, R2, R6, RZ, 0x3c, !PT ;  /* 0x0000000602067212 */ /* 0x008fd600078e3cff */
[----:B------:R-:W-:Y:S05]  /*b070*/  @!P2 BRA `(.L_x_98) ;  /* 0x000000080040a947 */ /* 0x000fea0003800000 */
[----:B------:R-:W2:Y:S01]  /*b080*/  LDL R2, [R1+0xc] ;  /* 0x00000c0001027983 */ /* 0x000ea20000100800 */
[----:B------:R-:W-:Y:S01]  /*b090*/  VIADD R8, R0, 0xffffffff ;  /* 0xffffffff00087836 */ /* 0x000fe20000000000 */
[----:B--2---:R-:W-:-:S13]  /*b0a0*/  ISETP.NE.AND P2, PT, R2, RZ, PT ;  /* 0x000000ff0200720c */ /* 0x004fda0003f45270 */
[----:B------:R-:W-:Y:S05]  /*b0b0*/  @!P2 BRA `(.L_x_99) ;  /* 0x00000000004ca947 */ /* 0x000fea0003800000 */
[----:B------:R-:W2:Y:S01]  /*b0c0*/  LDL R9, [R1+0x4] ;  /* 0x0000040001097983 */ /* 0x000ea20000100800 */
[----:B------:R-:W0:Y:S01]  /*b0d0*/  LDC R4, c[0x0][0x43c] ;  /* 0x00010f00ff047b82 */ /* 0x000e220000000800 */
[----:B------:R-:W-:Y:S01]  /*b0e0*/  ULDC.64 UR4, c[0x0][0x428] ;  /* 0x00010a0000047ab9 */ /* 0x000fe20000000a00 */
[----:B0-----:R-:W-:-:S13]  /*b0f0*/  ISETP.NE.AND P0, PT, R4, 0x1, PT ;  /* 0x000000010400780c */ /* 0x001fda0003f05270 */
        /* <DEDUP_REMOVED lines=15> */
.L_x_99:
[----:B0-----:R-:W-:Y:S01]  /*b1f0*/  LEA R4, R7, UR36, 0x3 ;  /* 0x0000002407047c11 */ /* 0x001fe2000f8e18ff */
[----:B------:R-:W0:Y:S01]  /*b200*/  S2R R3, SR_TID.X ;  /* 0x0000000000037919 */ /* 0x000e220000002100 */
[----:B------:R-:W-:Y:S01]  /*b210*/  SHF.L.U32 R2, R6, 0x1f, RZ ;  /* 0x0000001f06027819 */ /* 0x000fe200000006ff */
[----:B------:R-:W-:Y:S03]  /*b220*/  BSSY B2, `(.L_x_100) ;  /* 0x0000005000027945 */ /* 0x000fe60003800000 */
[----:B------:R-:W2:Y:S01]  /*b230*/  SYNCS.PHASECHK.TRANS64.TRYWAIT P0, [R4+URZ+0x22840], R2 ;  /* 0x02284002040075a7 */ /* 0x000ea2000800017f */
[----:B0-----:R-:W-:-:S04]  /*b240*/  LOP3.LUT R3, R3, 0x7f, RZ, 0xc0, !PT ;  /* 0x0000007f03037812 */ /* 0x001fc800078ec0ff */
[----:B------:R-:W-:Y:S01]  /*b250*/  ISETP.NE.AND P1, PT, R3, RZ, PT ;  /* 0x000000ff0300720c */ /* 0x000fe20003f25270 */
[----:B--2---:R-:W-:-:S12]  /*b260*/  @!P0 BRA `(.L_x_101) ;  /* 0x0000001c00008947 */ /* 0x004fd80003800000 */
.L_x_158:
[----:B------:R-:W-:Y:S05]  /*b270*/  BSYNC B2 ;  /* 0x0000000000027941 */ /* 0x000fea0003800000 */
.L_x_100:
[----:B------:R-:W-:Y:S04]  /*b280*/  BSSY B2, `(.L_x_102) ;  /* 0x0000009000027945 */ /* 0x000fe80003800000 */
[----:B------:R-:W-:Y:S05]  /*b290*/  @P1 BRA `(.L_x_103) ;  /* 0x00000000001c1947 */ /* 0x000fea0003800000 */
[----:B-1----:R-:W1:Y:S01]  /*b2a0*/  S2R R5, SR_TID.X ;  /* 0x0000000000057919 */ /* 0x002e620000002100 */
[----:B------:R-:W-:-:S04]  /*b2b0*/  IMAD.MOV.U32 R3, RZ, RZ, 0x3000 ;  /* 0x00003000ff037424 */ /* 0x000fc800078e00ff */
[----:B------:R2:W-:Y:S01]  /*b2c0*/  SYNCS.ARRIVE.TRANS64 RZ, [R4+URZ+0x22830], R3 ;  /* 0x0228300304ff79a7 */ /* 0x0005e2000800003f */
[----:B-1----:R-:W-:-:S04]  /*b2d0*/  LOP3.LUT R5, R5, 0x1f, RZ, 0xc0, !PT ;  /* 0x0000001f05057812 */ /* 0x002fc800078ec0ff */
[----:B------:R-:W-:-:S13]  /*b2e0*/  ISETP.NE.AND P0, PT, R5, RZ, PT ;  /* 0x000000ff0500720c */ /* 0x000fda0003f05270 */
[----:B--2---:R-:W-:Y:S05]  /*b2f0*/  @!P0 BRA `(.L_x_103) ;  /* 0x0000000000048947 */ /* 0x004fea0003800000 */
[----:B------:R-:W-:Y:S01]  /*b300*/  BPT.TRAP 0x1 ;  /* 0x000000040000795c */ /* 0x000fe20000300000 */
.L_x_103:
[----:B------:R-:W-:Y:S05]  /*b310*/  BSYNC B2 ;  /* 0x0000000000027941 */ /* 0x000fea0003800000 */
.L_x_102:
        /* <DEDUP_REMOVED lines=12> */
.L_x_104:
        /* <DEDUP_REMOVED lines=10> */
[----:B------:R-:W1:Y:S01]  /*b480*/  SYNCS.PHASECHK.TRANS64.TRYWAIT P0, [R4+URZ+0x22860], R2 ;  /* 0x02286002040075a7 */ /* 0x000e62000800017f */
[----:B------:R-:W-:Y:S04]  /*b490*/  BSSY B2, `(.L_x_105) ;  /* 0x0000002000027945 */ /* 0x000fe80003800000 */
[----:B-1----:R-:W-:Y:S05]  /*b4a0*/  @!P0 BRA `(.L_x_106) ;  /* 0x0000001800848947 */ /* 0x002fea0003800000 */
.L_x_159:
[----:B------:R-:W-:Y:S05]  /*b4b0*/  BSYNC B2 ;  /* 0x0000000000027941 */ /* 0x000fea0003800000 */
.L_x_105:
[----:B------:R-:W-:Y:S01]  /*b4c0*/  BSSY B2, `(.L_x_107) ;  /* 0x000000b000027945 */ /* 0x000fe20003800000 */
[----:B01----:R-:W-:Y:S02]  /*b4d0*/  IMAD.MOV.U32 R2, RZ, RZ, 0x0 ;  /* 0x00000000ff027424 */ /* 0x003fe400078e00ff */
        /* <DEDUP_REMOVED lines=9> */
.L_x_108:
[----:B------:R-:W-:Y:S05]  /*b570*/  BSYNC B2 ;  /* 0x0000000000027941 */ /* 0x000fea0003800000 */
.L_x_107:
        /* <DEDUP_REMOVED lines=9> */
.L_x_109:
        /* <DEDUP_REMOVED lines=15> */
.L_x_110:
        /* <DEDUP_REMOVED lines=15> */
.L_x_111:
        /* <DEDUP_REMOVED lines=15> */
.L_x_112:
        /* <DEDUP_REMOVED lines=10> */
.L_x_98:
[----:B------:R-:W-:Y:S05]  /*b980*/  BSYNC B1 ;  /* 0x0000000000017941 */ /* 0x000fea0003800000 */
.L_x_97:
[----:B------:R-:W-:Y:S01]  /*b990*/  VIADD R7, R7, 0x1 ;  /* 0x0000000107077836 */ /* 0x000fe20000000000 */
[C---:B------:R-:W-:Y:S01]  /*b9a0*/  ISETP.GT.AND P1, PT, R0.reuse, 0x1, PT ;  /* 0x000000010000780c */ /* 0x040fe20003f24270 */
[----:B------:R-:W-:-:S03]  /*b9b0*/  VIADD R0, R0, 0xfffffffe ;  /* 0xfffffffe00007836 */ /* 0x000fc60000000000 */
[----:B------:R-:W-:-:S04]  /*b9c0*/  ISETP.NE.AND P0, PT, R7, 0x2, PT ;  /* 0x000000020700780c */ /* 0x000fc80003f05270 */
[----:B------:R-:W-:Y:S02]  /*b9d0*/  SEL R3, RZ, 0x1, P0 ;  /* 0x00000001ff037807 */ /* 0x000fe40000000000 */
[----:B------:R-:W-:Y:S02]  /*b9e0*/  SEL R18, R7, RZ, P0 ;  /* 0x000000ff07127207 */ /* 0x000fe40000000000 */
[----:B------:R-:W-:-:S05]  /*b9f0*/  LOP3.LUT R2, R6, R3, RZ, 0x3c, !PT ;  /* 0x0000000306027212 */ /* 0x000fca00078e3cff */
[----:B------:R2:W-:Y:S01]  /*ba00*/  STL [R1], R2 ;  /* 0x0000000201007387 */ /* 0x0005e20000100800 */
[----:B------:R-:W-:Y:S05]  /*ba10*/  @P1 BRA `(.L_x_113) ;  /* 0xffffffec00181947 */ /* 0x000fea000383ffff */
.L_x_80:
[----:B------:R-:W-:Y:S05]  /*ba20*/  BSYNC B0 ;  /* 0x0000000000007941 */ /* 0x000fea0003800000 */
.L_x_62:
[----:B--2---:R-:W2:Y:S01]  /*ba30*/  LDL.LU R2, [R1+0x24] ;  /* 0x0000240001027983 */ /* 0x004ea20000300800 */
[----:B------:R-:W-:-:S03]  /*ba40*/  ULDC UR4, c[0x0][0xc34] ;  /* 0x00030d0000047ab9 */ /* 0x000fc60000000800 */
[----:B------:R-:W3:Y:S01]  /*ba50*/  LDL.LU R0, [R1+0x30] ;  /* 0x0000300001007983 */ /* 0x000ee20000300800 */
[----:B--2---:R-:W-:Y:S02]  /*ba60*/  VIADD R2, R2, UR38 ;  /* 0x0000002602027c36 */ /* 0x004fe40008000000 */
[----:B---3--:R-:W-:-:S03]  /*ba70*/  VIADD R0, R0, 0x1 ;  /* 0x0000000100007836 */ /* 0x008fc60000000000 */
[----:B------:R2:W-:Y:S01]  /*ba80*/  STL [R1+0x24], R2 ;  /* 0x0000240201007387 */ /* 0x0005e20000100800 */
[----:B------:R-:W-:-:S03]  /*ba90*/  ISETP.GE.AND P0, PT, R2, UR4, PT ;  /* 0x0000000402007c0c */ /* 0x000fc6000bf06270 */
[----:B------:R2:W-:Y:S10]  /*baa0*/  STL [R1+0x30], R0 ;  /* 0x0000300001007387 */ /* 0x0005f40000100800 */
[----:B--2---:R-:W-:Y:S05]  /*bab0*/  @!P0 BRA `(.L_x_114) ;  /* 0xffffffc400288947 */ /* 0x004fea000383ffff */
[----:B------:R-:W-:-:S07]  /*bac0*/  LOP3.LUT R2, R0, 0x1, RZ, 0xc, !PT ;  /* 0x0000000100027812 */ /* 0x000fce00078e0cff */
.L_x_38:
[----:B0-----:R-:W0:Y:S01]  /*bad0*/  S2R R3, SR_CgaCtaId ;  /* 0x0000000000037919 */ /* 0x001e220000008800 */
[----:B------:R-:W-:Y:S01]  /*bae0*/  MOV R0, 0x400 ;  /* 0x0000040000007802 */ /* 0x000fe20000000f00 */
[----:B------:R-:W-:Y:S03]  /*baf0*/  BSSY B0, `(.L_x_115) ;  /* 0x0000005000007945 */ /* 0x000fe60003800000 */
[----:B0-----:R-:W-:Y:S02]  /*bb00*/  LEA R0, R3, R0, 0x18 ;  /* 0x0000000003007211 */ /* 0x001fe400078ec0ff */
[----:B------:R-:W-:-:S04]  /*bb10*/  SHF.L.U32 R3, R2, 0x1f, RZ ;  /* 0x0000001f02037819 */ /* 0x000fc800000006ff */
[----:B------:R-:W0:Y:S02]  /*bb20*/  SYNCS.PHASECHK.TRANS64.TRYWAIT P0, [R0+URZ+0x22820], R3 ;  /* 0x02282003000075a7 */ /* 0x000e24000800017f */
[----:B0-----:R-:W-:Y:S05]  /*bb30*/  @!P0 BRA `(.L_x_116) ;  /* 0x0000001000f48947 */ /* 0x001fea0003800000 */
.L_x_160:
[----:B------:R-:W-:Y:S05]  /*bb40*/  BSYNC B0 ;  /* 0x0000000000007941 */ /* 0x000fea0003800000 */
.L_x_115:
[----:B------:R-:W-:-:S03]  /*bb50*/  UMOV UR4, 0xffffffff ;  /* 0xffffffff00047882 */ /* 0x000fc60000000000 */
[----:B------:R-:W-:Y:S05]  /*bb60*/  BRA.DIV UR4, `(.L_x_117) ;  /* 0x0000001204fc7947 */ /* 0x000fea000b800000 */
[----:B------:R-:W2:Y:S02]  /*bb70*/  S2R R2, SR_TID.X ;  /* 0x0000000000027919 */ /* 0x000ea40000002100 */
[----:B--2---:R-:W-:-:S04]  /*bb80*/  SHF.R.U32.HI R2, RZ, 0x5, R2 ;  /* 0x00000005ff027819 */ /* 0x004fc80000011602 */
[----:B------:R-:W-:-:S05]  /*bb90*/  LOP3.LUT R2, R2, 0x3, RZ, 0xc0, !PT ;  /* 0x0000000302027812 */ /* 0x000fca00078ec0ff */
[----:B------:R2:W3:Y:S02]  /*bba0*/  SHFL.IDX PT, R14, R2, RZ, 0x1f ;  /* 0x00001fff020e7589 */ /* 0x0004e400000e0000 */
.L_x_163:
[----:B---3--:R-:W-:Y:S01]  /*bbb0*/  ISETP.NE.AND P0, PT, R14, RZ, PT ;  /* 0x000000ff0e00720c */ /* 0x008fe20003f05270 */
[----:B------:R-:W-:-:S12]  /*bbc0*/  BSSY B0, `(.L_x_118) ;  /* 0x0000025000007945 */ /* 0x000fd80003800000 */
[----:B------:R-:W-:Y:S05]  /*bbd0*/  @P0 BRA `(.L_x_119) ;  /* 0x00000000008c0947 */ /* 0x000fea0003800000 */
[----:B------:R-:W-:-:S03]  /*bbe0*/  UMOV UR4, 0xffffffff ;  /* 0xffffffff00047882 */ /* 0x000fc60000000000 */
[----:B------:R-:W-:Y:S05]  /*bbf0*/  BRA.DIV UR4, `(.L_x_120) ;  /* 0x00000016040c7947 */ /* 0x000fea000b800000 */
[----:B------:R-:W-:-:S13]  /*bc00*/  ELECT P6, URZ, PT ;  /* 0x00000000003f782f */ /* 0x000fda00038c0000 */
.L_x_166:
[----:B------:R-:W-:Y:S05]  /*bc10*/  @!P6 BRA `(.L_x_119) ;  /* 0x00000000007ce947 */ /* 0x000fea0003800000 */
[----:B------:R-:W-:-:S06]  /*bc20*/  ULOP3.LUT UR4, UR37, 0x2, URZ, 0xfc, !UPT ;  /* 0x0000000225047892 */ /* 0x000fcc000f8efc3f */
[----:B--2---:R-:W-:-:S05]  /*bc30*/  IMAD.U32 R2, RZ, RZ, UR4 ;  /* 0x00000004ff027e24 */ /* 0x004fca000f8e00ff */
[----:B------:R-:W-:-:S13]  /*bc40*/  ISETP.NE.AND P2, PT, R2, 0x3, PT ;  /* 0x000000030200780c */ /* 0x000fda0003f45270 */
[----:B------:R-:W-:Y:S05]  /*bc50*/  @!P2 BRA `(.L_x_121) ;  /* 0x000000000004a947 */ /* 0x000fea0003800000 */
[----:B------:R-:W-:Y:S01]  /*bc60*/  BPT.TRAP 0x1 ;  /* 0x000000040000795c */ /* 0x000fe20000300000 */
.L_x_121:
[----:B------:R-:W1:Y:S01]  /*bc70*/  LDL.LU R7, [R1] ;  /* 0x0000000001077983 */ /* 0x000e620000300800 */
[----:B0-----:R-:W-:Y:S02]  /*bc80*/  VIADD R3, R0, 0x22840 ;  /* 0x0002284000037836 */ /* 0x001fe40000000000 */
[C---:B------:R-:W-:Y:S02]  /*bc90*/  VIADD R2, R18.reuse, 0x1 ;  /* 0x0000000112027836 */ /* 0x040fe40000000000 */
[----:B------:R-:W-:-:S03]  /*bca0*/  IMAD R6, R18, 0x8, R3 ;  /* 0x0000000812067824 */ /* 0x000fc600078e0203 */
[----:B------:R-:W-:-:S04]  /*bcb0*/  ISETP.NE.AND P1, PT, R2, 0x2, PT ;  /* 0x000000020200780c */ /* 0x000fc80003f25270 */
[----:B------:R-:W-:Y:S02]  /*bcc0*/  SEL R4, RZ, 0x1, P1 ;  /* 0x00000001ff047807 */ /* 0x000fe40000800000 */
[C---:B-1----:R-:W-:Y:S02]  /*bcd0*/  SHF.L.U32 R5, R7.reuse, 0x1f, RZ ;  /* 0x0000001f07057819 */ /* 0x042fe400000006ff */
[----:B------:R-:W-:Y:S02]  /*bce0*/  LOP3.LUT R7, R7, R4, RZ, 0x3c, !PT ;  /* 0x0000000407077212 */ /* 0x000fe400078e3cff */
[----:B------:R-:W0:Y:S01]  /*bcf0*/  SYNCS.PHASECHK.TRANS64.TRYWAIT P0, [R6+URZ], R5 ;  /* 0x00000005060075a7 */ /* 0x000e22000800017f */
[----:B------:R-:W-:Y:S02]  /*bd00*/  SEL R4, R2, RZ, P1 ;  /* 0x000000ff02047207 */ /* 0x000fe40000800000 */
[----:B------:R-:W-:-:S03]  /*bd10*/  SHF.L.U32 R2, R7, 0x1f, RZ ;  /* 0x0000001f07027819 */ /* 0x000fc600000006ff */
[----:B------:R-:W-:Y:S01]  /*bd20*/  IMAD R3, R4, 0x8, R3 ;  /* 0x0000000804037824 */ /* 0x000fe200078e0203 */
[----:B0-----:R-:W-:Y:S06]  /*bd30*/  @!P0 BRA `(.L_x_122) ;  /* 0x0000001000dc8947 */ /* 0x001fec0003800000 */
.L_x_167:
[----:B------:R-:W1:Y:S02]  /*bd40*/  SYNCS.PHASECHK.TRANS64.TRYWAIT P0, [R3+URZ], R2 ;  /* 0x00000002030075a7 */ /* 0x000e64000800017f */
[----:B-1----:R-:W-:Y:S05]  /*bd50*/  @!P0 BRA `(.L_x_123) ;  /* 0x0000001000e88947 */ /* 0x002fea0003800000 */
.L_x_168:
[----:B------:R-:W-:Y:S05]  /*bd60*/  @!P2 BRA `(.L_x_124) ;  /* 0x000000000004a947 */ /* 0x000fea0003800000 */
[----:B------:R-:W-:Y:S01]  /*bd70*/  BPT.TRAP 0x1 ;  /* 0x000000040000795c */ /* 0x000fe20000300000 */
.L_x_124:
[----:B-1----:R-:W-:-:S04]  /*bd80*/  VIADD R3, R0, 0x22860 ;  /* 0x0002286000037836 */ /* 0x002fc80000000000 */
[----:B------:R-:W-:-:S04]  /*bd90*/  IMAD R18, R18, 0x8, R3 ;  /* 0x0000000812127824 */ /* 0x000fc800078e0203 */
[----:B------:R-:W1:Y:S02]  /*bda0*/  SYNCS.PHASECHK.TRANS64.TRYWAIT P0, [R18+URZ], R5 ;  /* 0x00000005120075a7 */ /* 0x000e64000800017f */
[----:B-1----:R-:W-:Y:S05]  /*bdb0*/  @!P0 BRA `(.L_x_125) ;  /* 0x0000001000e48947 */ /* 0x002fea0003800000 */
.L_x_169:
[----:B------:R-:W-:-:S07]  /*bdc0*/  IMAD R3, R4, 0x8, R3 ;  /* 0x0000000804037824 */ /* 0x000fce00078e0203 */
.L_x_126:
[----:B--2---:R2:W3:Y:S02]  /*bdd0*/  SYNCS.PHASECHK.TRANS64.TRYWAIT P0, [R3+URZ], R2 ;  /* 0x00000002030075a7 */ /* 0x0044e4000800017f */
[----:B---3--:R-:W-:Y:S05]  /*bde0*/  @!P0 NANOSLEEP.SYNCS 0x989680 ;  /* 0x009896800000895d */ /* 0x008fea0003900000 */
[----:B------:R-:W3:Y:S02]  /*bdf0*/  @!P0 SYNCS.PHASECHK.TRANS64 P0, [R3+URZ], R2 ;  /* 0x00000002030085a7 */ /* 0x000ee4000800007f */
[----:B---3--:R-:W-:Y:S05]  /*be00*/  @!P0 BRA `(.L_x_126) ;  /* 0xfffffffc00f08947 */ /* 0x008fea000383ffff */
.L_x_119:
[----:B------:R-:W-:Y:S05]  /*be10*/  BSYNC B0 ;  /* 0x0000000000007941 */ /* 0x000fea0003800000 */
.L_x_118:
[----:B------:R-:W-:Y:S05]  /*be20*/  EXIT ;  /* 0x000000000000794d */ /* 0x000fea0003800000 */
.L_x_10:
[----:B0-----:R-:W-:-:S04]  /*be30*/  IMAD.U32 R3, RZ, RZ, UR45 ;  /* 0x0000002dff037e24 */ /* 0x001fc8000f8e00ff */
[----:B------:R0:W1:Y:S03]  /*be40*/  SYNCS.PHASECHK.TRANS64.TRYWAIT P0, [R3+URZ+0x22800], R0 ;  /* 0x02280000030075a7 */ /* 0x000066000800017f */
[----:B-1----:R-:W-:Y:S05]  /*be50*/  @!P0 NANOSLEEP.SYNCS 0x989680 ;  /* 0x009896800000895d */ /* 0x002fea0003900000 */
[----:B------:R-:W1:Y:S02]  /*be60*/  @!P0 SYNCS.PHASECHK.TRANS64 P0, [R3+URZ+0x22800], R0 ;  /* 0x02280000030085a7 */ /* 0x000e64000800007f */
[----:B-1----:R-:W-:Y:S05]  /*be70*/  @!P0 BRA `(.L_x_10) ;  /* 0xfffffffc00ec8947 */ /* 0x002fea000383ffff */
[----:B------:R-:W-:Y:S05]  /*be80*/  BRA `(.L_x_127) ;  /* 0xffffff5000c47947 */ /* 0x000fea000383ffff */
.L_x_14:
[----:B-1----:R-:W-:-:S04]  /*be90*/  IMAD.U32 R3, RZ, RZ, UR21 ;  /* 0x00000015ff037e24 */ /* 0x002fc8000f8e00ff */
[----:B------:R1:W2:Y:S03]  /*bea0*/  SYNCS.PHASECHK.TRANS64.TRYWAIT P1, [R3+URZ+0x22830], R8 ;  /* 0x02283008030075a7 */ /* 0x0002a6000802017f */
[----:B--2---:R-:W-:Y:S05]  /*beb0*/  @!P1 NANOSLEEP.SYNCS 0x989680 ;  /* 0x009896800000995d */ /* 0x004fea0003900000 */
[----:B------:R-:W2:Y:S02]  /*bec0*/  @!P1 SYNCS.PHASECHK.TRANS64 P1, [R3+URZ+0x22830], R8 ;  /* 0x02283008030095a7 */ /* 0x000ea4000802007f */
[----:B--2---:R-:W-:Y:S05]  /*bed0*/  @!P1 BRA `(.L_x_14) ;  /* 0xfffffffc00ec9947 */ /* 0x004fea000383ffff */
[----:B------:R-:W-:Y:S05]  /*bee0*/  BRA `(.L_x_13) ;  /* 0xffffff5000e87947 */ /* 0x000fea000383ffff */
.L_x_18:
[----:B-1----:R1:W2:Y:S02]  /*bef0*/  SYNCS.PHASECHK.TRANS64.TRYWAIT P2, [R9+URZ+0x22850], R8 ;  /* 0x02285008090075a7 */ /* 0x0022a4000804017f */
[----:B--2---:R-:W-:Y:S05]  /*bf00*/  @!P2 NANOSLEEP.SYNCS 0x989680 ;  /* 0x009896800000a95d */ /* 0x004fea0003900000 */
[----:B------:R-:W2:Y:S02]  /*bf10*/  @!P2 SYNCS.PHASECHK.TRANS64 P2, [R9+URZ+0x22850], R8 ;  /* 0x022850080900a5a7 */ /* 0x000ea4000804007f */
[----:B--2---:R-:W-:Y:S05]  /*bf20*/  @!P2 BRA `(.L_x_18) ;  /* 0xfffffffc00f0a947 */ /* 0x004fea000383ffff */
[----:B------:R-:W-:Y:S05]  /*bf30*/  BRA `(.L_x_17) ;  /* 0xffffff6c00e87947 */ /* 0x000fea000383ffff */
.L_x_23:
[----:B-1----:R-:W-:Y:S02]  /*bf40*/  IMAD.U32 R0, RZ, RZ, UR23 ;  /* 0x00000017ff007e24 */ /* 0x002fe4000f8e00ff */
[----:B------:R-:W-:-:S04]  /*bf50*/  IMAD.U32 R9, RZ, RZ, UR25 ;  /* 0x00000019ff097e24 */ /* 0x000fc8000f8e00ff */
[----:B------:R1:W2:Y:S03]  /*bf60*/  SYNCS.PHASECHK.TRANS64.TRYWAIT P3, [R0+URZ+0x22830], R9 ;  /* 0x02283009000075a7 */ /* 0x0002a6000806017f */
[----:B--2---:R-:W-:Y:S05]  /*bf70*/  @!P3 NANOSLEEP.SYNCS 0x989680 ;  /* 0x009896800000b95d */ /* 0x004fea0003900000 */
[----:B------:R-:W2:Y:S02]  /*bf80*/  @!P3 SYNCS.PHASECHK.TRANS64 P3, [R0+URZ+0x22830], R9 ;  /* 0x022830090000b5a7 */ /* 0x000ea4000806007f */
[----:B--2---:R-:W-:Y:S05]  /*bf90*/  @!P3 BRA `(.L_x_23) ;  /* 0xfffffffc00e8b947 */ /* 0x004fea000383ffff */
[----:B------:R-:W-:Y:S05]  /*bfa0*/  BRA `(.L_x_22) ;  /* 0xffffff7400007947 */ /* 0x000fea000383ffff */
.L_x_27:
[----:B0-----:R-:W-:-:S04]  /*bfb0*/  IMAD.U32 R8, RZ, RZ, UR25 ;  /* 0x00000019ff087e24 */ /* 0x001fc8000f8e00ff */
[----:B------:R0:W1:Y:S03]  /*bfc0*/  SYNCS.PHASECHK.TRANS64.TRYWAIT P3, [R195+URZ+0x22850], R8 ;  /* 0x02285008c30075a7 */ /* 0x000066000806017f */
[----:B-1----:R-:W-:Y:S05]  /*bfd0*/  @!P3 NANOSLEEP.SYNCS 0x989680 ;  /* 0x009896800000b95d */ /* 0x002fea0003900000 */
[----:B------:R-:W1:Y:S02]  /*bfe0*/  @!P3 SYNCS.PHASECHK.TRANS64 P3, [R195+URZ+0x22850], R8 ;  /* 0x02285008c300b5a7 */ /* 0x000e64000806007f */
[----:B-1----:R-:W-:Y:S05]  /*bff0*/  @!P3 BRA `(.L_x_27) ;  /* 0xfffffffc00ecb947 */ /* 0x002fea000383ffff */
[----:B------:R-:W-:Y:S05]  /*c000*/  BRA `(.L_x_26) ;  /* 0xffffff9000a47947 */ /* 0x000fea000383ffff */
.L_x_42:
[----:B0-----:R-:W0:Y:S01]  /*c010*/  S2R R0, SR_TID.X ;  /* 0x0000000000007919 */ /* 0x001e220000002100 */
[----:B------:R-:W-:Y:S01]  /*c020*/  BSSY B0, `(.L_x_128) ;  /* 0x000000a000007945 */ /* 0x000fe20003800000 */
[----:B------:R-:W-:Y:S02]  /*c030*/  IMAD.MOV.U32 R12, RZ, RZ, RZ ;  /* 0x000000ffff0c7224 */ /* 0x000fe400078e00ff */
[----:B------:R-:W-:Y:S02]  /*c040*/  IMAD.MOV.U32 R11, RZ, RZ, 0x1f ;  /* 0x0000001fff0b7424 */ /* 0x000fe400078e00ff */
[----:B------:R-:W-:Y:S01]  /*c050*/  IMAD.MOV.U32 R15, RZ, RZ, -0x1 ;  /* 0xffffffffff0f7424 */ /* 0x000fe200078e00ff */
[----:B0-----:R-:W-:-:S04]  /*c060*/  SHF.R.U32.HI R0, RZ, 0x5, R0 ;  /* 0x00000005ff007819 */ /* 0x001fc80000011600 */
[----:B------:R-:W-:-:S05]  /*c070*/  LOP3.LUT R0, R0, 0x3, RZ, 0xc0, !PT ;  /* 0x0000000300007812 */ /* 0x000fca00078ec0ff */
[----:B------:R-:W-:-:S07]  /*c080*/  IMAD.MOV.U32 R13, RZ, RZ, R0 ;  /* 0x000000ffff0d7224 */ /* 0x000fce00078e0000 */
[----:B------:R-:W-:Y:S05]  /*c090*/  WARPSYNC.COLLECTIVE R15, `(.L_x_129) ;  /* 0x000000000f087348 */ /* 0x000fea0003c00000 */
[----:B------:R0:W1:Y:S02]  /*c0a0*/  SHFL.IDX P6, R14, R13, R12, R11 ;  /* 0x0000000c0d0e7389 */ /* 0x00006400000c000b */
[----:B01----:R-:W-:Y:S01]  /*c0b0*/  ENDCOLLECTIVE ;  /* 0x000000000000791b */ /* 0x003fe20003800000 */
.L_x_129:
[----:B------:R-:W-:Y:S05]  /*c0c0*/  BSYNC B0 ;  /* 0x0000000000007941 */ /* 0x000fea0003800000 */
.L_x_128:
[----:B------:R-:W-:Y:S05]  /*c0d0*/  BRA `(.L_x_130) ;  /* 0xffffffc400547947 */ /* 0x000fea000383ffff */
.L_x_44:
[----:B------:R-:W-:Y:S01]  /*c0e0*/  BSSY B0, `(.L_x_131) ;  /* 0x0000006000007945 */ /* 0x000fe20003800000 */
[----:B------:R-:W-:-:S07]  /*c0f0*/  IMAD.MOV.U32 R15, RZ, RZ, -0x1 ;  /* 0xffffffffff0f7424 */ /* 0x000fce00078e00ff */
[----:B0-----:R-:W-:Y:S05]  /*c100*/  WARPSYNC.COLLECTIVE R15, `(.L_x_132) ;  /* 0x000000000f0c7348 */ /* 0x001fea0003c00000 */
[----:B------:R-:W-:Y:S02]  /*c110*/  ELECT P6, UR62, PT ;  /* 0x00000000003e782f */ /* 0x000fe400038c0000 */
[----:B------:R-:W-:Y:S01]  /*c120*/  MOV R14, UR62 ;  /* 0x0000003e000e7c02 */ /* 0x000fe20008000f00 */
[----:B0-----:R-:W-:Y:S10]  /*c130*/  ENDCOLLECTIVE ;  /* 0x000000000000791b */ /* 0x001ff40003800000 */
.L_x_132:
[----:B------:R-:W-:Y:S05]  /*c140*/  BSYNC B0 ;  /* 0x0000000000007941 */ /* 0x000fea0003800000 */
.L_x_131:
[----:B------:R-:W-:Y:S05]  /*c150*/  BRA `(.L_x_133) ;  /* 0xffffffc400547947 */ /* 0x000fea000383ffff */
.L_x_46:
[----:B0-----:R0:W2:Y:S02]  /*c160*/  SYNCS.PHASECHK.TRANS64.TRYWAIT P0, [R0+URZ+0x22840], R2 ;  /* 0x02284002000075a7 */ /* 0x0010a4000800017f */
[----:B--2---:R-:W-:Y:S05]  /*c170*/  @!P0 NANOSLEEP.SYNCS 0x989680 ;  /* 0x009896800000895d */ /* 0x004fea0003900000 */
[----:B------:R-:W2:Y:S02]  /*c180*/  @!P0 SYNCS.PHASECHK.TRANS64 P0, [R0+URZ+0x22840], R2 ;  /* 0x02284002000085a7 */ /* 0x000ea4000800007f */
[----:B--2---:R-:W-:Y:S05]  /*c190*/  @!P0 BRA `(.L_x_46) ;  /* 0xfffffffc00f08947 */ /* 0x004fea000383ffff */
[----:B------:R-:W-:Y:S05]  /*c1a0*/  BRA `(.L_x_134) ;  /* 0xffffffc400b07947 */ /* 0x000fea000383ffff */
.L_x_49:
[----:B------:R-:W-:Y:S01]  /*c1b0*/  IMAD.MOV.U32 R13, RZ, RZ, R2 ;  /* 0x000000ffff0d7224 */ /* 0x000fe200078e0002 */
[----:B------:R-:W0:Y:S01]  /*c1c0*/  S2R R7, SR_TID.X ;  /* 0x0000000000077919 */ /* 0x000e220000002100 */
[----:B------:R-:W-:Y:S02]  /*c1d0*/  IMAD.MOV.U32 R12, RZ, RZ, RZ ;  /* 0x000000ffff0c7224 */ /* 0x000fe400078e00ff */
[----:B------:R-:W-:Y:S02]  /*c1e0*/  IMAD.MOV.U32 R11, RZ, RZ, 0x181f ;  /* 0x0000181fff0b7424 */ /* 0x000fe400078e00ff */
[----:B------:R-:W-:-:S07]  /*c1f0*/  IMAD.MOV.U32 R15, RZ, RZ, -0x1 ;  /* 0xffffffffff0f7424 */ /* 0x000fce00078e00ff */
[----:B0----5:R-:W-:Y:S05]  /*c200*/  WARPSYNC.COLLECTIVE R15, `(.L_x_135) ;  /* 0x000000000f087348 */ /* 0x021fea0003c00000 */
[----:B------:R1:W2:Y:S02]  /*c210*/  SHFL.IDX P6, R14, R13, R12, R11 ;  /* 0x0000000c0d0e7389 */ /* 0x0002a400000c000b */
[----:B012--5:R-:W-:Y:S01]  /*c220*/  ENDCOLLECTIVE ;  /* 0x000000000000791b */ /* 0x027fe20003800000 */
.L_x_135:
[----:B------:R-:W-:Y:S01]  /*c230*/  IMAD.MOV.U32 R13, RZ, RZ, R0 ;  /* 0x000000ffff0d7224 */ /* 0x000fe200078e0000 */
[----:B------:R-:W-:Y:S01]  /*c240*/  LOP3.LUT R7, R7, 0x7f, RZ, 0xc0, !PT ;  /* 0x0000007f07077812 */ /* 0x000fe200078ec0ff */
[----:B------:R-:W-:-:S07]  /*c250*/  IMAD.MOV.U32 R6, RZ, RZ, R14 ;  /* 0x000000ffff067224 */ /* 0x000fce00078e000e */
[----:B------:R-:W-:Y:S05]  /*c260*/  WARPSYNC.COLLECTIVE R15, `(.L_x_136) ;  /* 0x000000000f087348 */ /* 0x000fea0003c00000 */
[----:B------:R0:W1:Y:S02]  /*c270*/  SHFL.IDX P6, R14, R13, R12, R11 ;  /* 0x0000000c0d0e7389 */ /* 0x00006400000c000b */
[----:B01----:R-:W-:Y:S01]  /*c280*/  ENDCOLLECTIVE ;  /* 0x000000000000791b */ /* 0x003fe20003800000 */
.L_x_136:
[----:B------:R-:W-:Y:S01]  /*c290*/  ULDC UR4, c[0x0][0x288] ;  /* 0x0000a20000047ab9 */ /* 0x000fe20000000800 */
[----:B------:R-:W-:Y:S01]  /*c2a0*/  SHF.R.U32.HI R5, RZ, 0x3, R7 ;  /* 0x00000003ff057819 */ /* 0x000fe20000011607 */
[----:B------:R-:W-:-:S04]  /*c2b0*/  IMAD R3, R8, UR4, RZ ;  /* 0x0000000408037c24 */ /* 0x000fc8000f8e02ff */
[----:B------:R-:W-:-:S04]  /*c2c0*/  IMAD.IADD R4, R5, 0x1, R4 ;  /* 0x0000000105047824 */ /* 0x000fc800078e0204 */
[C---:B------:R-:W-:Y:S01]  /*c2d0*/  VIADD R5, R4.reuse, 0x10 ;  /* 0x0000001004057836 */ /* 0x040fe20000000000 */
[-C--:B------:R-:W-:Y:S01]  /*c2e0*/  ISETP.GE.AND P1, PT, R4, R3.reuse, PT ;  /* 0x000000030400720c */ /* 0x080fe20003f26270 */
[----:B------:R-:W-:Y:S02]  /*c2f0*/  IMAD.MOV.U32 R13, RZ, RZ, R2 ;  /* 0x000000ffff0d7224 */ /* 0x000fe400078e0002 */
[----:B------:R-:W-:Y:S01]  /*c300*/  IMAD.MOV.U32 R12, RZ, RZ, 0x1 ;  /* 0x00000001ff0c7424 */ /* 0x000fe200078e00ff */
[----:B------:R-:W-:Y:S01]  /*c310*/  ISETP.GE.AND P2, PT, R5, R3, PT ;  /* 0x000000030500720c */ /* 0x000fe20003f46270 */
[----:B------:R-:W-:-:S12]  /*c320*/  IMAD.MOV.U32 R7, RZ, RZ, R14 ;  /* 0x000000ffff077224 */ /* 0x000fd800078e000e */
[----:B------:R-:W-:Y:S05]  /*c330*/  WARPSYNC.COLLECTIVE R15, `(.L_x_137) ;  /* 0x000000000f087348 */ /* 0x000fea0003c00000 */
[----:B------:R0:W1:Y:S02]  /*c340*/  SHFL.IDX P6, R14, R13, R12, R11 ;  /* 0x0000000c0d0e7389 */ /* 0x00006400000c000b */
[----:B01----:R-:W-:Y:S01]  /*c350*/  ENDCOLLECTIVE ;  /* 0x000000000000791b */ /* 0x003fe20003800000 */
.L_x_137:
[----:B------:R-:W-:-:S05]  /*c360*/  @!P1 LEA R7, P3, R10, R7, 0x1 ;  /* 0x000000070a079211 */ /* 0x000fca00078608ff */
[----:B------:R-:W-:-:S05]  /*c370*/  @!P1 IMAD.X R6, RZ, RZ, R6, P3 ;  /* 0x000000ffff069224 */ /* 0x000fca00018e0606 */
[----:B------:R-:W-:Y:S01]  /*c380*/  @!P1 LOP3.LUT R7, R7, R6, RZ, 0x3c, !PT ;  /* 0x0000000607079212 */ /* 0x000fe200078e3cff */
[----:B------:R-:W-:-:S03]  /*c390*/  IMAD.MOV.U32 R13, RZ, RZ, R0 ;  /* 0x000000ffff0d7224 */ /* 0x000fc600078e0000 */
[----:B------:R-:W-:-:S04]  /*c3a0*/  @!P1 LOP3.LUT R6, R7, R6, RZ, 0x3c, !PT ;  /* 0x0000000607069212 */ /* 0x000fc800078e3cff */
[----:B------:R-:W-:Y:S01]  /*c3b0*/  @!P1 LOP3.LUT R7, R7, R6, RZ, 0x3c, !PT ;  /* 0x0000000607079212 */ /* 0x000fe200078e3cff */
[----:B------:R-:W-:-:S07]  /*c3c0*/  IMAD.MOV.U32 R8, RZ, RZ, R14 ;  /* 0x000000ffff087224 */ /* 0x000fce00078e000e */
[----:B------:R-:W-:Y:S05]  /*c3d0*/  WARPSYNC.COLLECTIVE R15, `(.L_x_138) ;  /* 0x000000000f087348 */ /* 0x000fea0003c00000 */
[----:B------:R0:W1:Y:S02]  /*c3e0*/  SHFL.IDX P6, R14, R13, R12, R11 ;  /* 0x0000000c0d0e7389 */ /* 0x00006400000c000b */
[----:B01----:R-:W-:Y:S01]  /*c3f0*/  ENDCOLLECTIVE ;  /* 0x000000000000791b */ /* 0x003fe20003800000 */
.L_x_138:
[----:B------:R-:W-:Y:S01]  /*c400*/  @!PT LDS RZ, [RZ] ;  /* 0x00000000fffff984 */ /* 0x000fe20000000800 */
[----:B------:R-:W-:Y:S01]  /*c410*/  @!PT LDS RZ, [RZ] ;  /* 0x00000000fffff984 */ /* 0x000fe20000000800 */
[----:B------:R-:W-:Y:S01]  /*c420*/  @!PT LDS RZ, [RZ] ;  /* 0x00000000fffff984 */ /* 0x000fe20000000800 */
[----:B------:R0:W-:Y:S01]  /*c430*/  @!P1 LDGSTS.E.BYPASS.LTC128B.128 [R9+0x18400], desc[UR42][R6.64], !P0 ;  /* 0x1840000006099fae */ /* 0x0001e2000c101d6a */
[----:B------:R-:W-:Y:S02]  /*c440*/  IMAD.MOV.U32 R13, RZ, RZ, R2 ;  /* 0x000000ffff0d7224 */ /* 0x000fe400078e0002 */
[----:B------:R-:W-:Y:S02]  /*c450*/  IMAD.MOV.U32 R12, RZ, RZ, 0x2 ;  /* 0x00000002ff0c7424 */ /* 0x000fe400078e00ff */
[----:B------:R-:W-:-:S07]  /*c460*/  IMAD.MOV.U32 R5, RZ, RZ, R14 ;  /* 0x000000ffff057224 */ /* 0x000fce00078e000e */
[----:B0-----:R-:W-:Y:S05]  /*c470*/  WARPSYNC.COLLECTIVE R15, `(.L_x_139) ;  /* 0x000000000f087348 */ /* 0x001fea0003c00000 */
[----:B------:R1:W2:Y:S02]  /*c480*/  SHFL.IDX P6, R14, R13, R12, R11 ;  /* 0x0000000c0d0e7389 */ /* 0x0002a400000c000b */
[----:B012---:R-:W-:Y:S01]  /*c490*/  ENDCOLLECTIVE ;  /* 0x000000000000791b */ /* 0x007fe20003800000 */
.L_x_139:
[----:B------:R-:W-:Y:S01]  /*c4a0*/  @!P2 LEA R7, P1, R10, R5, 0x1 ;  /* 0x000000050a07a211 */ /* 0x000fe200078208ff */
[----:B------:R-:W-:-:S04]  /*c4b0*/  VIADD R5, R4, 0x20 ;  /* 0x0000002004057836 */ /* 0x000fc80000000000 */
[----:B------:R-:W-:Y:S01]  /*c4c0*/  @!P2 IMAD.X R6, RZ, RZ, R8, P1 ;  /* 0x000000ffff06a224 */ /* 0x000fe200008e0608 */
[----:B------:R-:W-:Y:S01]  /*c4d0*/  ISETP.GE.AND P1, PT, R5, R3, PT ;  /* 0x000000030500720c */ /* 0x000fe20003f26270 */
[----:B------:R-:W-:-:S03]  /*c4e0*/  VIADD R5, R4, 0x30 ;  /* 0x0000003004057836 */ /* 0x000fc60000000000 */
[----:B------:R-:W-:Y:S01]  /*c4f0*/  @!P2 LOP3.LUT R7, R7, R6, RZ, 0x3c, !PT ;  /* 0x000000060707a212 */ /* 0x000fe200078e3cff */
[----:B------:R-:W-:-:S03]  /*c500*/  IMAD.MOV.U32 R13, RZ, RZ, R0 ;  /* 0x000000ffff0d7224 */ /* 0x000fc600078e0000 */
[----:B------:R-:W-:-:S04]  /*c510*/  @!P2 LOP3.LUT R6, R7, R6, RZ, 0x3c, !PT ;  /* 0x000000060706a212 */ /* 0x000fc800078e3cff */
[----:B------:R-:W-:-:S05]  /*c520*/  @!P2 LOP3.LUT R7, R7, R6, RZ, 0x3c, !PT ;  /* 0x000000060707a212 */ /* 0x000fca00078e3cff */
[----:B------:R-:W-:Y:S01]  /*c530*/  @!PT LDS RZ, [RZ] ;  /* 0x00000000fffff984 */ /* 0x000fe20000000800 */
[----:B------:R-:W-:Y:S01]  /*c540*/  @!PT LDS RZ, [RZ] ;  /* 0x00000000fffff984 */ /* 0x000fe20000000800 */
[----:B------:R-:W-:Y:S01]  /*c550*/  @!PT LDS RZ, [RZ] ;  /* 0x00000000fffff984 */ /* 0x000fe20000000800 */
[----:B------:R0:W-:Y:S02]  /*c560*/  @!P2 LDGSTS.E.BYPASS.LTC128B.128 [R9+0x18c00], desc[UR42][R6.64], !P0 ;  /* 0x18c000000609afae */ /* 0x0001e4000c101d6a */
[----:B0-----:R-:W-:-:S07]  /*c570*/  IMAD.MOV.U32 R6, RZ, RZ, R14 ;  /* 0x000000ffff067224 */ /* 0x001fce00078e000e */
[----:B------:R-:W-:Y:S05]  /*c580*/  WARPSYNC.COLLECTIVE R15, `(.L_x_140) ;  /* 0x000000000f087348 */ /* 0x000fea0003c00000 */
[----:B------:R0:W1:Y:S02]  /*c590*/  SHFL.IDX P6, R14, R13, R12, R11 ;  /* 0x0000000c0d0e7389 */ /* 0x00006400000c000b */
[----:B01----:R-:W-:Y:S01]  /*c5a0*/  ENDCOLLECTIVE ;  /* 0x000000000000791b */ /* 0x003fe20003800000 */
.L_x_140:
[----:B------:R-:W-:Y:S02]  /*c5b0*/  IMAD.MOV.U32 R13, RZ, RZ, R2 ;  /* 0x000000ffff0d7224 */ /* 0x000fe400078e0002 */
[----:B------:R-:W-:Y:S02]  /*c5c0*/  IMAD.MOV.U32 R12, RZ, RZ, 0x3 ;  /* 0x00000003ff0c7424 */ /* 0x000fe400078e00ff */
[----:B------:R-:W-:-:S07]  /*c5d0*/  IMAD.MOV.U32 R7, RZ, RZ, R14 ;  /* 0x000000ffff077224 */ /* 0x000fce00078e000e */
[----:B------:R-:W-:Y:S05]  /*c5e0*/  WARPSYNC.COLLECTIVE R15, `(.L_x_141) ;  /* 0x000000000f087348 */ /* 0x000fea0003c00000 */
[----:B------:R0:W1:Y:S02]  /*c5f0*/  SHFL.IDX P6, R14, R13, R12, R11 ;  /* 0x0000000c0d0e7389 */ /* 0x00006400000c000b */
[----:B01----:R-:W-:Y:S01]  /*c600*/  ENDCOLLECTIVE ;  /* 0x000000000000791b */ /* 0x003fe20003800000 */
.L_x_141:
[----:B------:R-:W-:-:S05]  /*c610*/  @!P1 LEA R7, P2, R10, R7, 0x1 ;  /* 0x000000070a079211 */ /* 0x000fca00078408ff */
[----:B------:R-:W-:-:S05]  /*c620*/  @!P1 IMAD.X R6, RZ, RZ, R6, P2 ;  /* 0x000000ffff069224 */ /* 0x000fca00010e0606 */
[----:B------:R-:W-:Y:S01]  /*c630*/  @!P1 LOP3.LUT R7, R7, R6, RZ, 0x3c, !PT ;  /* 0x0000000607079212 */ /* 0x000fe200078e3cff */
[----:B------:R-:W-:-:S03]  /*c640*/  IMAD.MOV.U32 R13, RZ, RZ, R0 ;  /* 0x000000ffff0d7224 */ /* 0x000fc600078e0000 */
[----:B------:R-:W-:-:S04]  /*c650*/  @!P1 LOP3.LUT R6, R7, R6, RZ, 0x3c, !PT ;  /* 0x0000000607069212 */ /* 0x000fc800078e3cff */
[----:B------:R-:W-:-:S05]  /*c660*/  @!P1 LOP3.LUT R7, R7, R6, RZ, 0x3c, !PT ;  /* 0x0000000607079212 */ /* 0x000fca00078e3cff */
[----:B------:R-:W-:Y:S01]  /*c670*/  @!PT LDS RZ, [RZ] ;  /* 0x00000000fffff984 */ /* 0x000fe20000000800 */
[----:B------:R-:W-:Y:S01]  /*c680*/  @!PT LDS RZ, [RZ] ;  /* 0x00000000fffff984 */ /* 0x000fe20000000800 */
[----:B------:R-:W-:Y:S01]  /*c690*/  @!PT LDS RZ, [RZ] ;  /* 0x00000000fffff984 */ /* 0x000fe20000000800 */
[----:B------:R0:W-:Y:S01]  /*c6a0*/  @!P1 LDGSTS.E.BYPASS.LTC128B.128 [R9+0x19400], desc[UR42][R6.64], !P0 ;  /* 0x1940000006099fae */ /* 0x0001e2000c101d6a */
[----:B------:R-:W-:Y:S01]  /*c6b0*/  ISETP.GE.AND P1, PT, R5, R3, PT ;  /* 0x000000030500720c */ /* 0x000fe20003f26270 */
[----:B------:R-:W-:Y:S02]  /*c6c0*/  VIADD R5, R4, 0x40 ;  /* 0x0000004004057836 */ /* 0x000fe40000000000 */
[----:B0-----:R-:W-:-:S10]  /*c6d0*/  IMAD.MOV.U32 R6, RZ, RZ, R14 ;  /* 0x000000ffff067224 */ /* 0x001fd400078e000e */
[----:B------:R-:W-:Y:S05]  /*c6e0*/  WARPSYNC.COLLECTIVE R15, `(.L_x_142) ;  /* 0x000000000f087348 */ /* 0x000fea0003c00000 */
[----:B------:R0:W1:Y:S02]  /*c6f0*/  SHFL.IDX P6, R14, R13, R12, R11 ;  /* 0x0000000c0d0e7389 */ /* 0x00006400000c000b */
[----:B01----:R-:W-:Y:S01]  /*c700*/  ENDCOLLECTIVE ;  /* 0x000000000000791b */ /* 0x003fe20003800000 */
.L_x_142:
[----:B------:R-:W-:Y:S02]  /*c710*/  IMAD.MOV.U32 R13, RZ, RZ, R2 ;  /* 0x000000ffff0d7224 */ /* 0x000fe400078e0002 */
[----:B------:R-:W-:Y:S02]  /*c720*/  IMAD.MOV.U32 R12, RZ, RZ, 0x4 ;  /* 0x00000004ff0c7424 */ /* 0x000fe400078e00ff */
[----:B------:R-:W-:-:S07]  /*c730*/  IMAD.MOV.U32 R7, RZ, RZ, R14 ;  /* 0x000000ffff077224 */ /* 0x000fce00078e000e */
[----:B------:R-:W-:Y:S05]  /*c740*/  WARPSYNC.COLLECTIVE R15, `(.L_x_143) ;  /* 0x000000000f087348 */ /* 0x000fea0003c00000 */
[----:B------:R0:W1:Y:S02]  /*c750*/  SHFL.IDX P6, R14, R13, R12, R11 ;  /* 0x0000000c0d0e7389 */ /* 0x00006400000c000b */
[----:B01----:R-:W-:Y:S01]  /*c760*/  ENDCOLLECTIVE ;  /* 0x000000000000791b */ /* 0x003fe20003800000 */
.L_x_143:
        /* <DEDUP_REMOVED lines=16> */
.L_x_144:
[----:B------:R-:W-:Y:S02]  /*c870*/  IMAD.MOV.U32 R13, RZ, RZ, R2 ;  /* 0x000000ffff0d7224 */ /* 0x000fe400078e0002 */
[----:B------:R-:W-:Y:S02]  /*c880*/  IMAD.MOV.U32 R12, RZ, RZ, 0x5 ;  /* 0x00000005ff0c7424 */ /* 0x000fe400078e00ff */
[----:B------:R-:W-:-:S07]  /*c890*/  IMAD.MOV.U32 R7, RZ, RZ, R14 ;  /* 0x000000ffff077224 */ /* 0x000fce00078e000e */
[----:B------:R-:W-:Y:S05]  /*c8a0*/  WARPSYNC.COLLECTIVE R15, `(.L_x_145) ;  /* 0x000000000f087348 */ /* 0x000fea0003c00000 */
[----:B------:R0:W1:Y:S02]  /*c8b0*/  SHFL.IDX P6, R14, R13, R12, R11 ;  /* 0x0000000c0d0e7389 */ /* 0x00006400000c000b */
[----:B01----:R-:W-:Y:S01]  /*c8c0*/  ENDCOLLECTIVE ;  /* 0x000000000000791b */ /* 0x003fe20003800000 */
.L_x_145:
        /* <DEDUP_REMOVED lines=16> */
.L_x_146:
[----:B------:R-:W-:Y:S02]  /*c9d0*/  IMAD.MOV.U32 R13, RZ, RZ, R2 ;  /* 0x000000ffff0d7224 */ /* 0x000fe400078e0002 */
[----:B------:R-:W-:Y:S02]  /*c9e0*/  IMAD.MOV.U32 R12, RZ, RZ, 0x6 ;  /* 0x00000006ff0c7424 */ /* 0x000fe400078e00ff */
[----:B------:R-:W-:-:S07]  /*c9f0*/  IMAD.MOV.U32 R7, RZ, RZ, R14 ;  /* 0x000000ffff077224 */ /* 0x000fce00078e000e */
[----:B------:R-:W-:Y:S05]  /*ca00*/  WARPSYNC.COLLECTIVE R15, `(.L_x_147) ;  /* 0x000000000f087348 */ /* 0x000fea0003c00000 */
[----:B------:R0:W1:Y:S02]  /*ca10*/  SHFL.IDX P6, R14, R13, R12, R11 ;  /* 0x0000000c0d0e7389 */ /* 0x00006400000c000b */
[----:B01----:R-:W-:Y:S01]  /*ca20*/  ENDCOLLECTIVE ;  /* 0x000000000000791b */ /* 0x003fe20003800000 */
.L_x_147:
        /* <DEDUP_REMOVED lines=11> */
[----:B0-----:R-:W-:-:S12]  /*cae0*/  IMAD.MOV.U32 R6, RZ, RZ, R14 ;  /* 0x000000ffff067224 */ /* 0x001fd800078e000e */
[----:B------:R-:W-:Y:S05]  /*caf0*/  WARPSYNC.COLLECTIVE R15, `(.L_x_148) ;  /* 0x000000000f087348 */ /* 0x000fea0003c00000 */
[----:B------:R0:W1:Y:S02]  /*cb00*/  SHFL.IDX P6, R14, R13, R12, R11 ;  /* 0x0000000c0d0e7389 */ /* 0x00006400000c000b */
[----:B01----:R-:W-:Y:S01]  /*cb10*/  ENDCOLLECTIVE ;  /* 0x000000000000791b */ /* 0x003fe20003800000 */
.L_x_148:
[----:B------:R-:W-:Y:S02]  /*cb20*/  IMAD.MOV.U32 R13, RZ, RZ, R2 ;  /* 0x000000ffff0d7224 */ /* 0x000fe400078e0002 */
[----:B------:R-:W-:Y:S02]  /*cb30*/  IMAD.MOV.U32 R12, RZ, RZ, 0x7 ;  /* 0x00000007ff0c7424 */ /* 0x000fe400078e00ff */
[----:B------:R-:W-:-:S07]  /*cb40*/  IMAD.MOV.U32 R7, RZ, RZ, R14 ;  /* 0x000000ffff077224 */ /* 0x000fce00078e000e */
[----:B------:R-:W-:Y:S05]  /*cb50*/  WARPSYNC.COLLECTIVE R15, `(.L_x_149) ;  /* 0x000000000f087348 */ /* 0x000fea0003c00000 */
[----:B------:R0:W1:Y:S02]  /*cb60*/  SHFL.IDX P6, R14, R13, R12, R11 ;  /* 0x0000000c0d0e7389 */ /* 0x00006400000c000b */
[----:B01----:R-:W-:Y:S01]  /*cb70*/  ENDCOLLECTIVE ;  /* 0x000000000000791b */ /* 0x003fe20003800000 */
.L_x_149:
        /* <DEDUP_REMOVED lines=10> */
.L_x_150:
[----:B------:R-:W-:Y:S01]  /*cc20*/  @!PT LDS RZ, [RZ] ;  /* 0x00000000fffff984 */ /* 0x000fe20000000800 */
[----:B------:R-:W-:Y:S01]  /*cc30*/  @!PT LDS RZ, [RZ] ;  /* 0x00000000fffff984 */ /* 0x000fe20000000800 */
[----:B------:R-:W-:Y:S01]  /*cc40*/  @!PT LDS RZ, [RZ] ;  /* 0x00000000fffff984 */ /* 0x000fe20000000800 */
[----:B------:R1:W-:Y:S01]  /*cc50*/  @!P1 LDGSTS.E.BYPASS.LTC128B.128 [R9+0x1b400], desc[UR42][R6.64], !P0 ;  /* 0x1b40000006099fae */ /* 0x0003e2000c101d6a */
[----:B------:R-:W-:Y:S01]  /*cc60*/  IMAD.MOV.U32 R0, RZ, RZ, R14 ;  /* 0x000000ffff007224 */ /* 0x000fe200078e000e */
[----:B------:R-:W-:Y:S06]  /*cc70*/  BRA `(.L_x_151) ;  /* 0xffffffc400ec7947 */ /* 0x000fec000383ffff */
.L_x_51:
[----:B0-----:R-:W-:-:S04]  /*cc80*/  IMAD.U32 R3, RZ, RZ, UR36 ;  /* 0x00000024ff037e24 */ /* 0x001fc8000f8e00ff */
[----:B------:R0:W1:Y:S03]  /*cc90*/  SYNCS.PHASECHK.TRANS64.TRYWAIT P0, [R3+URZ+0x22820], R0 ;  /* 0x02282000030075a7 */ /* 0x000066000800017f */
[----:B-1----:R-:W-:Y:S05]  /*cca0*/  @!P0 NANOSLEEP.SYNCS 0x989680 ;  /* 0x009896800000895d */ /* 0x002fea0003900000 */
[----:B------:R-:W1:Y:S02]  /*ccb0*/  @!P0 SYNCS.PHASECHK.TRANS64 P0, [R3+URZ+0x22820], R0 ;  /* 0x02282000030085a7 */ /* 0x000e64000800007f */
[----:B-1----:R-:W-:Y:S05]  /*ccc0*/  @!P0 BRA `(.L_x_51) ;  /* 0xfffffffc00ec8947 */ /* 0x002fea000383ffff */
[----:B------:R-:W-:Y:S05]  /*ccd0*/  BRA `(.L_x_152) ;  /* 0xffffffc800207947 */ /* 0x000fea000383ffff */
.L_x_55:
[----:B0-----:R0:W1:Y:S02]  /*cce0*/  SYNCS.PHASECHK.TRANS64.TRYWAIT P0, [R2+URZ+0x22860], R0 ;  /* 0x02286000020075a7 */ /* 0x001064000800017f */
[----:B-1----:R-:W-:Y:S05]  /*ccf0*/  @!P0 NANOSLEEP.SYNCS 0x989680 ;  /* 0x009896800000895d */ /* 0x002fea0003900000 */
[----:B------:R-:W1:Y:S02]  /*cd00*/  @!P0 SYNCS.PHASECHK.TRANS64 P0, [R2+URZ+0x22860], R0 ;  /* 0x02286000020085a7 */ /* 0x000e64000800007f */
[----:B-1----:R-:W-:Y:S05]  /*cd10*/  @!P0 BRA `(.L_x_55) ;  /* 0xfffffffc00f08947 */ /* 0x002fea000383ffff */
[----:B------:R-:W-:Y:S05]  /*cd20*/  BRA `(.L_x_153) ;  /* 0xffffffc800447947 */ /* 0x000fea000383ffff */
.L_x_68:
[----:B-1----:R1:W2:Y:S02]  /*cd30*/  SYNCS.PHASECHK.TRANS64.TRYWAIT P0, [R3+URZ+0x22840], R2 ;  /* 0x02284002030075a7 */ /* 0x0022a4000800017f */
[----:B--2---:R-:W-:Y:S05]  /*cd40*/  @!P0 NANOSLEEP.SYNCS 0x989680 ;  /* 0x009896800000895d */ /* 0x004fea0003900000 */
[----:B------:R-:W2:Y:S02]  /*cd50*/  @!P0 SYNCS.PHASECHK.TRANS64 P0, [R3+URZ+0x22840], R2 ;  /* 0x02284002030085a7 */ /* 0x000ea4000800007f */
[----:B--2---:R-:W-:Y:S05]  /*cd60*/  @!P0 BRA `(.L_x_68) ;  /* 0xfffffffc00f08947 */ /* 0x004fea000383ffff */
[----:B------:R-:W-:Y:S05]  /*cd70*/  BRA `(.L_x_154) ;  /* 0xffffffd000407947 */ /* 0x000fea000383ffff */
.L_x_73:
[----:B0-----:R0:W2:Y:S02]  /*cd80*/  SYNCS.PHASECHK.TRANS64.TRYWAIT P0, [R3+URZ+0x22860], R2 ;  /* 0x02286002030075a7 */ /* 0x0010a4000800017f */
[----:B--2---:R-:W-:Y:S05]  /*cd90*/  @!P0 NANOSLEEP.SYNCS 0x989680 ;  /* 0x009896800000895d */ /* 0x004fea0003900000 */
[----:B------:R-:W2:Y:S02]  /*cda0*/  @!P0 SYNCS.PHASECHK.TRANS64 P0, [R3+URZ+0x22860], R2 ;  /* 0x02286002030085a7 */ /* 0x000ea4000800007f */
[----:B--2---:R-:W-:Y:S05]  /*cdb0*/  @!P0 BRA `(.L_x_73) ;  /* 0xfffffffc00f08947 */ /* 0x004fea000383ffff */
[----:B------:R-:W-:Y:S05]  /*cdc0*/  BRA `(.L_x_155) ;  /* 0xffffffd000bc7947 */ /* 0x000fea000383ffff */
.L_x_85:
[----:B--2---:R2:W3:Y:S02]  /*cdd0*/  SYNCS.PHASECHK.TRANS64.TRYWAIT P0, [R4+URZ+0x22840], R2 ;  /* 0x02284002040075a7 */ /* 0x0044e4000800017f */
[----:B---3--:R-:W-:Y:S05]  /*cde0*/  @!P0 NANOSLEEP.SYNCS 0x989680 ;  /* 0x009896800000895d */ /* 0x008fea0003900000 */
[----:B------:R-:W3:Y:S02]  /*cdf0*/  @!P0 SYNCS.PHASECHK.TRANS64 P0, [R4+URZ+0x22840], R2 ;  /* 0x02284002040085a7 */ /* 0x000ee4000800007f */
[----:B---3--:R-:W-:Y:S05]  /*ce00*/  @!P0 BRA `(.L_x_85) ;  /* 0xfffffffc00f08947 */ /* 0x008fea000383ffff */
[----:B------:R-:W-:Y:S05]  /*ce10*/  BRA `(.L_x_156) ;  /* 0xffffffd800a87947 */ /* 0x000fea000383ffff */
.L_x_90:
[----:B0-----:R0:W1:Y:S02]  /*ce20*/  SYNCS.PHASECHK.TRANS64.TRYWAIT P0, [R4+URZ+0x22860], R2 ;  /* 0x02286002040075a7 */ /* 0x001064000800017f */
[----:B-1----:R-:W-:Y:S05]  /*ce30*/  @!P0 NANOSLEEP.SYNCS 0x989680 ;  /* 0x009896800000895d */ /* 0x002fea0003900000 */
[----:B------:R-:W1:Y:S02]  /*ce40*/  @!P0 SYNCS.PHASECHK.TRANS64 P0, [R4+URZ+0x22860], R2 ;  /* 0x02286002040085a7 */ /* 0x000e64000800007f */
[----:B-1----:R-:W-:Y:S05]  /*ce50*/  @!P0 BRA `(.L_x_90) ;  /* 0xfffffffc00f08947 */ /* 0x002fea000383ffff */
[----:B------:R-:W-:Y:S05]  /*ce60*/  BRA `(.L_x_157) ;  /* 0xffffffdc00247947 */ /* 0x000fea000383ffff */
.L_x_101:
[----:B0-----:R0:W2:Y:S02]  /*ce70*/  SYNCS.PHASECHK.TRANS64.TRYWAIT P0, [R4+URZ+0x22840], R2 ;  /* 0x02284002040075a7 */ /* 0x0010a4000800017f */
[----:B--2---:R-:W-:Y:S05]  /*ce80*/  @!P0 NANOSLEEP.SYNCS 0x989680 ;  /* 0x009896800000895d */ /* 0x004fea0003900000 */
[----:B------:R-:W2:Y:S02]  /*ce90*/  @!P0 SYNCS.PHASECHK.TRANS64 P0, [R4+URZ+0x22840], R2 ;  /* 0x02284002040085a7 */ /* 0x000ea4000800007f */
[----:B--2---:R-:W-:Y:S05]  /*cea0*/  @!P0 BRA `(.L_x_101) ;  /* 0xfffffffc00f08947 */ /* 0x004fea000383ffff */
[----:B------:R-:W-:Y:S05]  /*ceb0*/  BRA `(.L_x_158) ;  /* 0xffffffe000ec7947 */ /* 0x000fea000383ffff */
.L_x_106:
[----:B-1----:R1:W2:Y:S02]  /*cec0*/  SYNCS.PHASECHK.TRANS64.TRYWAIT P0, [R4+URZ+0x22860], R2 ;  /* 0x02286002040075a7 */ /* 0x0022a4000800017f */
[----:B--2---:R-:W-:Y:S05]  /*ced0*/  @!P0 NANOSLEEP.SYNCS 0x989680 ;  /* 0x009896800000895d */ /* 0x004fea0003900000 */
[----:B------:R-:W2:Y:S02]  /*cee0*/  @!P0 SYNCS.PHASECHK.TRANS64 P0, [R4+URZ+0x22860], R2 ;  /* 0x02286002040085a7 */ /* 0x000ea4000800007f */
[----:B--2---:R-:W-:Y:S05]  /*cef0*/  @!P0 BRA `(.L_x_106) ;  /* 0xfffffffc00f08947 */ /* 0x004fea000383ffff */
[----:B------:R-:W-:Y:S05]  /*cf00*/  BRA `(.L_x_159) ;  /* 0xffffffe400687947 */ /* 0x000fea000383ffff */
.L_x_116:
[----:B0-----:R0:W2:Y:S02]  /*cf10*/  SYNCS.PHASECHK.TRANS64.TRYWAIT P0, [R0+URZ+0x22820], R3 ;  /* 0x02282003000075a7 */ /* 0x0010a4000800017f */
[----:B--2---:R-:W-:Y:S05]  /*cf20*/  @!P0 NANOSLEEP.SYNCS 0x989680 ;  /* 0x009896800000895d */ /* 0x004fea0003900000 */
[----:B------:R-:W2:Y:S02]  /*cf30*/  @!P0 SYNCS.PHASECHK.TRANS64 P0, [R0+URZ+0x22820], R3 ;  /* 0x02282003000085a7 */ /* 0x000ea4000800007f */
[----:B--2---:R-:W-:Y:S05]  /*cf40*/  @!P0 BRA `(.L_x_116) ;  /* 0xfffffffc00f08947 */ /* 0x004fea000383ffff */
[----:B------:R-:W-:Y:S05]  /*cf50*/  BRA `(.L_x_160) ;  /* 0xffffffe800f87947 */ /* 0x000fea000383ffff */
.L_x_117:
[----:B------:R-:W2:Y:S01]  /*cf60*/  S2R R2, SR_TID.X ;  /* 0x0000000000027919 */ /* 0x000ea20000002100 */
[----:B------:R-:W-:Y:S01]  /*cf70*/  BSSY B0, `(.L_x_161) ;  /* 0x000000a000007945 */ /* 0x000fe20003800000 */
[----:B------:R-:W-:Y:S02]  /*cf80*/  IMAD.MOV.U32 R12, RZ, RZ, RZ ;  /* 0x000000ffff0c7224 */ /* 0x000fe400078e00ff */
[----:B------:R-:W-:Y:S02]  /*cf90*/  IMAD.MOV.U32 R11, RZ, RZ, 0x1f ;  /* 0x0000001fff0b7424 */ /* 0x000fe400078e00ff */
[----:B------:R-:W-:Y:S01]  /*cfa0*/  IMAD.MOV.U32 R15, RZ, RZ, -0x1 ;  /* 0xffffffffff0f7424 */ /* 0x000fe200078e00ff */
[----:B--2---:R-:W-:-:S04]  /*cfb0*/  SHF.R.U32.HI R2, RZ, 0x5, R2 ;  /* 0x00000005ff027819 */ /* 0x004fc80000011602 */
[----:B------:R-:W-:-:S05]  /*cfc0*/  LOP3.LUT R2, R2, 0x3, RZ, 0xc0, !PT ;  /* 0x0000000302027812 */ /* 0x000fca00078ec0ff */
[----:B------:R-:W-:-:S07]  /*cfd0*/  IMAD.MOV.U32 R13, RZ, RZ, R2 ;  /* 0x000000ffff0d7224 */ /* 0x000fce00078e0002 */
[----:B01----:R-:W-:Y:S05]  /*cfe0*/  WARPSYNC.COLLECTIVE R15, `(.L_x_162) ;  /* 0x000000000f087348 */ /* 0x003fea0003c00000 */
[----:B------:R2:W3:Y:S02]  /*cff0*/  SHFL.IDX P6, R14, R13, R12, R11 ;  /* 0x0000000c0d0e7389 */ /* 0x0004e400000c000b */
[----:B0123--:R-:W-:Y:S01]  /*d000*/  ENDCOLLECTIVE ;  /* 0x000000000000791b */ /* 0x00ffe20003800000 */
.L_x_162:
[----:B------:R-:W-:Y:S05]  /*d010*/  BSYNC B0 ;  /* 0x0000000000007941 */ /* 0x000fea0003800000 */
.L_x_161:
[----:B------:R-:W-:Y:S05]  /*d020*/  BRA `(.L_x_163) ;  /* 0xffffffe800e07947 */ /* 0x000fea000383ffff */
.L_x_120:
[----:B------:R-:W-:Y:S01]  /*d030*/  BSSY B1, `(.L_x_164) ;  /* 0x0000006000017945 */ /* 0x000fe20003800000 */
[----:B------:R-:W-:-:S07]  /*d040*/  IMAD.MOV.U32 R15, RZ, RZ, -0x1 ;  /* 0xffffffffff0f7424 */ /* 0x000fce00078e00ff */
[----:B012---:R-:W-:Y:S05]  /*d050*/  WARPSYNC.COLLECTIVE R15, `(.L_x_165) ;  /* 0x000000000f0c7348 */ /* 0x007fea0003c00000 */
[----:B------:R-:W-:Y:S02]  /*d060*/  ELECT P6, UR62, PT ;  /* 0x00000000003e782f */ /* 0x000fe400038c0000 */
[----:B------:R-:W-:Y:S01]  /*d070*/  MOV R14, UR62 ;  /* 0x0000003e000e7c02 */ /* 0x000fe20008000f00 */
[----:B012---:R-:W-:Y:S10]  /*d080*/  ENDCOLLECTIVE ;  /* 0x000000000000791b */ /* 0x007ff40003800000 */
.L_x_165:
[----:B------:R-:W-:Y:S05]  /*d090*/  BSYNC B1 ;  /* 0x0000000000017941 */ /* 0x000fea0003800000 */
.L_x_164:
[----:B------:R-:W-:Y:S05]  /*d0a0*/  BRA `(.L_x_166) ;  /* 0xffffffe800d87947 */ /* 0x000fea000383ffff */
.L_x_122:
[----:B0-----:R0:W1:Y:S02]  /*d0b0*/  SYNCS.PHASECHK.TRANS64.TRYWAIT P0, [R6+URZ], R5 ;  /* 0x00000005060075a7 */ /* 0x001064000800017f */
[----:B-1----:R-:W-:Y:S05]  /*d0c0*/  @!P0 NANOSLEEP.SYNCS 0x989680 ;  /* 0x009896800000895d */ /* 0x002fea0003900000 */
[----:B------:R-:W1:Y:S02]  /*d0d0*/  @!P0 SYNCS.PHASECHK.TRANS64 P0, [R6+URZ], R5 ;  /* 0x00000005060085a7 */ /* 0x000e64000800007f */
[----:B-1----:R-:W-:Y:S05]  /*d0e0*/  @!P0 BRA `(.L_x_122) ;  /* 0xfffffffc00f08947 */ /* 0x002fea000383ffff */
[----:B------:R-:W-:Y:S05]  /*d0f0*/  BRA `(.L_x_167) ;  /* 0xffffffec00107947 */ /* 0x000fea000383ffff */
.L_x_123:
[----:B-1----:R1:W2:Y:S02]  /*d100*/  SYNCS.PHASECHK.TRANS64.TRYWAIT P0, [R3+URZ], R2 ;  /* 0x00000002030075a7 */ /* 0x0022a4000800017f */
[----:B--2---:R-:W-:Y:S05]  /*d110*/  @!P0 NANOSLEEP.SYNCS 0x989680 ;  /* 0x009896800000895d */ /* 0x004fea0003900000 */
[----:B------:R-:W2:Y:S02]  /*d120*/  @!P0 SYNCS.PHASECHK.TRANS64 P0, [R3+URZ], R2 ;  /* 0x00000002030085a7 */ /* 0x000ea4000800007f */
[----:B--2---:R-:W-:Y:S05]  /*d130*/  @!P0 BRA `(.L_x_123) ;  /* 0xfffffffc00f08947 */ /* 0x004fea000383ffff */
[----:B------:R-:W-:Y:S05]  /*d140*/  BRA `(.L_x_168) ;  /* 0xffffffec00047947 */ /* 0x000fea000383ffff */
.L_x_125:
[----:B-1----:R1:W2:Y:S02]  /*d150*/  SYNCS.PHASECHK.TRANS64.TRYWAIT P0, [R18+URZ], R5 ;  /* 0x00000005120075a7 */ /* 0x0022a4000800017f */
[----:B--2---:R-:W-:Y:S05]  /*d160*/  @!P0 NANOSLEEP.SYNCS 0x989680 ;  /* 0x009896800000895d */ /* 0x004fea0003900000 */
[----:B------:R-:W2:Y:S02]  /*d170*/  @!P0 SYNCS.PHASECHK.TRANS64 P0, [R18+URZ], R5 ;  /* 0x00000005120085a7 */ /* 0x000ea4000800007f */
[----:B--2---:R-:W-:Y:S05]  /*d180*/  @!P0 BRA `(.L_x_125) ;  /* 0xfffffffc00f08947 */ /* 0x004fea000383ffff */
[----:B------:R-:W-:Y:S05]  /*d190*/  BRA `(.L_x_169) ;  /* 0xffffffec00087947 */ /* 0x000fea000383ffff */
.L_x_170:
[----:B------:R-:W-:-:S00]  /*d1a0*/  BRA `(.L_x_170) ;  /* 0xfffffffc00fc7947 */ /* 0x000fc0000383ffff */
[----:B------:R-:W-:-:S00]  /*d1b0*/  NOP ;  /* 0x0000000000007918 */ /* 0x000fc00000000000 */
        /* <DEDUP_REMOVED lines=12> */
.L_x_6030:


//--------------------- .text._ZN7cutlass13device_kernelIN5flash11enable_sm90INS1_16FlashAttnFwdSm90INS1_25CollectiveMainloopFwdSm90ILi2EN4cute5tupleIJNS5_1CILi1EEES8_S8_EEENS6_IJNS7_ILi128EEENS7_ILi96EEENS7_ILi64EEEEEELi256ENS_10bfloat16_tEfNS_4arch4Sm90ELb0ELb0ELb1ELb0ELb0ELb0ELb1ELb1ELb0ELb1ELb0ELb0EEENS1_21CollectiveEpilogueFwdINS6_IJSA_NS7_ILi256EEESB_EEES9_SE_SG_Li256ELb0ELb1ELb0ELb0EEENS1_29StaticPersistentTileSchedulerILb0EEEEEEEEEvNT_6ParamsE --------------------------
	.section	.text._ZN7cutlass13device_kernelIN5flash11enable_sm90INS1_16FlashAttnFwdSm90INS1_25CollectiveMainloopFwdSm90ILi2EN4cute5tupleIJNS5_1CILi1EEES8_S8_EEENS6_IJNS7_ILi128EEENS7_ILi96EEENS7_ILi64EEEEEELi256ENS_10bfloat16_tEfNS_4arch4Sm90ELb0ELb0ELb1ELb0ELb0ELb0ELb1ELb1ELb0ELb1ELb0ELb0EEENS1_21CollectiveEpilogueFwdINS6_IJSA_NS7_ILi256EEESB_EEES9_SE_SG_Li256ELb0ELb1ELb0ELb0EEENS1_29StaticPersistentTileSchedulerILb0EEEEEEEEEvNT_6ParamsE,"ax",@progbits
	.align	128
.text._ZN7cutlass13device_kernelIN5flash11enable_sm90INS1_16FlashAttnFwdSm90INS1_25CollectiveMainloopFwdSm90ILi2EN4cute5tupleIJNS5_1CILi1EEES8_S8_EEENS6_IJNS7_ILi128EEENS7_ILi96EEENS7_ILi64EEEEEELi256ENS_10bfloat16_tEfNS_4arch4Sm90ELb0ELb0ELb1ELb0ELb0ELb0ELb1ELb1ELb0ELb1ELb0ELb0EEENS1_21CollectiveEpilogueFwdINS6_IJSA_NS7_ILi256EEESB_EEES9_SE_SG_Li256ELb0ELb1ELb0ELb0EEENS1_29StaticPersistentTileSchedulerILb0EEEEEEEEEvNT_6ParamsE:
        .type           _ZN7cutlass13device_kernelIN5flash11enable_sm90INS1_16FlashAttnFwdSm90INS1_25CollectiveMainloopFwdSm90ILi2EN4cute5tupleIJNS5_1CILi1EEES8_S8_EEENS6_IJNS7_ILi128EEENS7_ILi96EEENS7_ILi64EEEEEELi256ENS_10bfloat16_tEfNS_4arch4Sm90ELb0ELb0ELb1ELb0ELb0ELb0ELb1ELb1ELb0ELb1ELb0ELb0EEENS1_21CollectiveEpilogueFwdINS6_IJSA_NS7_ILi256EEESB_EEES9_SE_SG_Li256ELb0ELb1ELb0ELb0EEENS1_29StaticPersistentTileSchedulerILb0EEEEEEEEEvNT_6ParamsE,@function
        .size           _ZN7cutlass13device_kernelIN5flash11enable_sm90INS1_16FlashAttnFwdSm90INS1_25CollectiveMainloopFwdSm90ILi2EN4cute5tupleIJNS5_1CILi1EEES8_S8_EEENS6_IJNS7_ILi128EEENS7_ILi96EEENS7_ILi64EEEEEELi256ENS_10bfloat16_tEfNS_4arch4Sm90ELb0ELb0ELb1ELb0ELb0ELb0ELb1ELb1ELb0ELb1ELb0ELb0EEENS1_21CollectiveEpilogueFwdINS6_IJSA_NS7_ILi256EEESB_EEES9_SE_SG_Li256ELb0ELb1ELb0ELb0EEENS1_29StaticPersistentTileSchedulerILb0EEEEEEEEEvNT_6ParamsE,(.L_x_6031 - _ZN7cutlass13device_kernelIN5flash11enable_sm90INS1_16FlashAttnFwdSm90INS1_25CollectiveMainloopFwdSm90ILi2EN4cute5tupleIJNS5_1CILi1EEES8_S8_EEENS6_IJNS7_ILi128EEENS7_ILi96EEENS7_ILi64EEEEEELi256ENS_10bfloat16_tEfNS_4arch4Sm90ELb0ELb0ELb1ELb0ELb0ELb0ELb1ELb1ELb0ELb1ELb0ELb0EEENS1_21CollectiveEpilogueFwdINS6_IJSA_NS7_ILi256EEESB_EEES9_SE_SG_Li256ELb0ELb1ELb0ELb0EEENS1_29StaticPersistentTileSchedulerILb0EEEEEEEEEvNT_6ParamsE)
        .other          _ZN7cutlass13device_kernelIN5flash11enable_sm90INS1_16FlashAttnFwdSm90INS1_25CollectiveMainloopFwdSm90ILi2EN4cute5tupleIJNS5_1CILi1EEES8_S8_EEENS6_IJNS7_ILi128EEENS7_ILi96EEENS7_ILi64EEEEEELi256ENS_10bfloat16_tEfNS_4arch4Sm90ELb0ELb0ELb1ELb0ELb0ELb0ELb1ELb1ELb0ELb1ELb0ELb0EEENS1_21CollectiveEpilogueFwdINS6_IJSA_NS7_ILi256EEESB_EEES9_SE_SG_Li256ELb0ELb1ELb0ELb0EEENS1_29StaticPersistentTileSchedulerILb0EEEEEEEEEvNT_6ParamsE,@"STO_CUDA_ENTRY STV_DEFAULT"
_ZN7cutlass13device_kernelIN5flash11enable_sm90INS1_16FlashAttnFwdSm90INS1_25CollectiveMainloopFwdSm90ILi2EN4cute5tupleIJNS5_1CILi1EEES8_S8_EEENS6_IJNS7_ILi128EEENS7_ILi96EEENS7_ILi64EEEEEELi256ENS_10bfloat16_tEfNS_4arch4Sm90ELb0ELb0ELb1ELb0ELb0ELb0ELb1ELb1ELb0ELb1ELb0ELb0EEENS1_21CollectiveEpilogueFwdINS6_IJSA_NS7_ILi256EEESB_EEES9_SE_SG_Li256ELb0ELb1ELb0ELb0EEENS1_29StaticPersistentTileSchedulerILb0EEEEEEEEEvNT_6ParamsE:
        /* <DEDUP_REMOVED lines=18> */
.L_x_172:
[----:B------:R-:W-:Y:S05]  /*0120*/  BSYNC B0 ;  /* 0x0000000000007941 */ /* 0x000fea0003800000 */
.L_x_171:
        /* <DEDUP_REMOVED lines=21> */
[----:B0-----:R0:W1:Y:S01]  /*0280*/  @UP1 SYNCS.EXCH.64 URZ, [UR8+0x32400], UR4 ;  /* 0x03240004083f15b2 */ /* 0x0010620008000100 */
[----:B------:R0:W2:Y:S04]  /*0290*/  @UP2 SYNCS.EXCH.64 URZ, [UR8+0x32410], UR4 ;  /* 0x03241004083f25b2 */ /* 0x0000a80008000100 */
[----:B------:R0:W3:Y:S01]  /*02a0*/  @UP3 SYNCS.EXCH.64 URZ, [UR8+0x32420], UR6 ;  /* 0x03242006083f35b2 */ /* 0x0000e20008000100 */
        /* <DEDUP_REMOVED lines=18> */
[----:B----4-:R-:W-:Y:S01]  /*03d0*/  NOP ;  /* 0x0000000000007918 */ /* 0x010fe20000000000 */
.L_x_173:
[----:B------:R-:W4:Y:S01]  /*03e0*/  SHFL.IDX PT, R3, R2, RZ, 0x1f ;  /* 0x00001fff02037589 */ /* 0x000f2200000e0000 */
[----:B------:R-:W-:Y:S01]  /*03f0*/  NOP ;  /* 0x0000000000007918 */ /* 0x000fe20000000000 */
[----:B----4-:R-:W-:-:S13]  /*0400*/  ISETP.NE.AND P0, PT, R3, RZ, PT ;  /* 0x000000ff0300720c */ /* 0x010fda0003f05270 */
        /* <DEDUP_REMOVED lines=19> */
.L_x_174:
[----:B------:R-:W4:Y:S01]  /*0540*/  SHFL.IDX PT, R3, R2, RZ, 0x1f ;  /* 0x00001fff02037589 */ /* 0x000f2200000e0000 */
[----:B------:R-:W-:Y:S01]  /*0550*/  NOP ;  /* 0x0000000000007918 */ /* 0x000fe20000000000 */
[----:B----4-:R-:W-:-:S13]  /*0560*/  ISETP.NE.AND P0, PT, R3, RZ, PT ;  /* 0x000000ff0300720c */ /* 0x010fda0003f05270 */
        /* <DEDUP_REMOVED lines=14> */
[----:B----4-:R-:W-:Y:S01]  /*0650*/  NOP ;  /* 0x0000000000007918 */ /* 0x010fe20000000000 */
.L_x_175:
        /* <DEDUP_REMOVED lines=22> */
.L_x_176:
        /* <DEDUP_REMOVED lines=22> */
.L_x_177:
[----:B------:R-:W-:Y:S01]  /*0920*/  PLOP3.LUT P0, PT, PT, PT, UP0, 0x80, 0x0 ;  /* 0x000000000000781c */ /* 0x000fe20003f0f008 */
[----:B------:R-:W-:Y:S01]  /*0930*/  UMOV UR36, 0x1 ;  /* 0x0000000100247882 */ /* 0x000fe20000000000 */
[----:B------:R-:W-:Y:S01]  /*0940*/  NOP ;  /* 0x0000000000007918 */ /* 0x000fe20000000000 */
[----:B------:R-:W-:Y:S01]  /*0950*/  USEL UR36, UR36, 0x2, !UP0 ;  /* 0x0000000224247887 */ /* 0x000fe2000c000000 */
[----:B------:R-:W-:Y:S01]  /*0960*/  ULDC.64 UR46, c[0x0][0x208] ;  /* 0x00008200002e7ab9 */ /* 0x000fe20000000a00 */
[----:B0123--:R-:W-:Y:S08]  /*0970*/  BAR.SYNC.DEFER_BLOCKING 0x0 ;  /* 0x0000000000007b1d */ /* 0x00fff00000010000 */
[----:B------:R-:W-:Y:S05]  /*0980*/  @!P0 BRA `(.L_x_178) ;  /* 0x00000080006c8947 */ /* 0x000fea0003800000 */
.L_x_179:
        /* <DEDUP_REMOVED lines=68> */
.L_x_209:
[----:B0-----:R-:W0:Y:S01]  /*0dd0*/  SHFL.IDX PT, R0, R207, RZ, 0x1f ;  /* 0x00001fffcf007589 */ /* 0x001e2200000e0000 */
[----:B-1----:R-:W1:Y:S01]  /*0de0*/  S2UR UR4, SR_CgaCtaId ;  /* 0x00000000000479c3 */ /* 0x002e620000008800 */
[----:B------:R-:W-:Y:S01]  /*0df0*/  ULDC UR5, c[0x0][0xd38] ;  /* 0x00034e0000057ab9 */ /* 0x000fe20000000800 */
[----:B------:R-:W-:Y:S01]  /*0e00*/  ULDC.64 UR6, c[0x0][0x418] ;  /* 0x0001060000067ab9 */ /* 0x000fe20000000a00 */
[----:B------:R-:W-:Y:S02]  /*0e10*/  UISETP.NE.AND UP1, UPT, UR5, 0x1, UPT ;  /* 0x000000010500788c */ /* 0x000fe4000bf25270 */
[----:B------:R-:W-:Y:S01]  /*0e20*/  UISETP.NE.U32.AND UP0, UPT, UR6, URZ, UPT ;  /* 0x0000003f0600728c */ /* 0x000fe2000bf05070 */
[----:B------:R-:W-:Y:S01]  /*0e30*/  UMOV UR50, 0x400 ;  /* 0x0000040000327882 */ /* 0x000fe20000000000 */
[----:B------:R-:W-:Y:S02]  /*0e40*/  ULDC UR48, c[0x0][0x424] ;  /* 0x0001090000307ab9 */ /* 0x000fe40000000800 */
[----:B------:R-:W-:Y:S01]  /*0e50*/  UISETP.NE.AND.EX UP0, UPT, UR7, URZ, UPT, UP0 ;  /* 0x0000003f0700728c */ /* 0x000fe2000bf05300 */
[----:B------:R-:W-:-:S02]  /*0e60*/  ULDC UR5, c[0x0][0xd44] ;  /* 0x0003510000057ab9 */ /* 0x000fc40000000800 */
[----:B------:R-:W-:Y:S01]  /*0e70*/  ULDC UR7, c[0x0][0x2f0] ;  /* 0x0000bc0000077ab9 */ /* 0x000fe20000000800 */
[----:B------:R-:W-:Y:S02]  /*0e80*/  USEL UR48, UR48, 0x1, UP0 ;  /* 0x0000000130307887 */ /* 0x000fe40008000000 */
[----:B------:R-:W-:Y:S02]  /*0e90*/  UISETP.NE.AND UP2, UPT, UR5, 0x1, UPT ;  /* 0x000000010500788c */ /* 0x000fe4000bf45270 */
[----:B------:R-:W-:Y:S01]  /*0ea0*/  UIMAD UR48, UR48, UR7, URZ ;  /* 0x00000007303072a4 */ /* 0x000fe2000f8e023f */
[----:B------:R-:W-:Y:S01]  /*0eb0*/  @UP1 ULDC UR8, c[0x0][0xd40] ;  /* 0x0003500000081ab9 */ /* 0x000fe20000000800 */
[----:B------:R-:W-:Y:S01]  /*0ec0*/  UMOV UR41, UR44 ;  /* 0x0000002c00297c82 */ /* 0x000fe20008000000 */
[----:B0-----:R-:W-:Y:S01]  /*0ed0*/  R2UR UR42, R0 ;  /* 0x00000000002a72ca */ /* 0x001fe200000e0000 */
[----:B-1----:R-:W-:-:S05]  /*0ee0*/  ULEA UR50, UR4, UR50, 0x18 ;  /* 0x0000003204327291 */ /* 0x002fca000f8ec03f */
[----:B------:R-:W-:Y:S01]  /*0ef0*/  @UP2 ULDC.64 UR10, c[0x0][0xd48] ;  /* 0x00035200000a2ab9 */ /* 0x000fe20000000a00 */
[----:B------:R-:W-:Y:S01]  /*0f00*/  @UP1 ULDC UR4, c[0x0][0xd3c] ;  /* 0x00034f0000041ab9 */ /* 0x000fe20000000800 */
[----:B------:R-:W-:Y:S02]  /*0f10*/  UIADD3 UR9, UR50, 0x18400, URZ ;  /* 0x0001840032097890 */ /* 0x000fe4000fffe03f */
[----:B------:R-:W-:Y:S02]  /*0f20*/  UIMAD.WIDE.U32 UR4, UR44, UR4, URZ ;  /* 0x000000042c0472a5 */ /* 0x000fe4000f8e003f */
[----:B------:R-:W-:Y:S02]  /*0f30*/  ULOP3.LUT UP0, URZ, UR9, 0x1bf, URZ, 0xc0, !UPT ;  /* 0x000001bf093f7892 */ /* 0x000fe4000f80c03f */
[----:B------:R-:W-:Y:S02]  /*0f40*/  @UP1 USHF.R.U32.HI UR41, URZ, UR8, UR5 ;  /* 0x000000083f291299 */ /* 0x000fe40008011605 */
[----:B------:R-:W-:-:S02]  /*0f50*/  ULEA.HI UR6, UR42, UR42, URZ, 0x1 ;  /* 0x0000002a2a067291 */ /* 0x000fc4000f8f083f */
[----:B------:R-:W-:Y:S01]  /*0f60*/  PLOP3.LUT P0, PT, PT, PT, UP0, 0x80, 0x0 ;  /* 0x000000000000781c */ /* 0x000fe20003f0f008 */
[----:B------:R-:W-:Y:S02]  /*0f70*/  UIMAD.WIDE.U32 UR4, UR41, UR10, URZ ;  /* 0x0000000a290472a5 */ /* 0x000fe4000f8e003f */
[----:B------:R-:W-:Y:S01]  /*0f80*/  ULOP3.LUT UR6, UR6, 0xfffffffe, URZ, 0xc0, !UPT ;  /* 0xfffffffe06067892 */ /* 0x000fe2000f8ec03f */
[----:B------:R-:W-:Y:S01]  /*0f90*/  UMOV UR43, UR41 ;  /* 0x00000029002b7c82 */ /* 0x000fe20008000000 */
[----:B------:R-:W-:Y:S02]  /*0fa0*/  @UP2 USHF.R.U32.HI UR43, URZ, UR11, UR5 ;  /* 0x0000000b3f2b2299 */ /* 0x000fe40008011605 */
[----:B------:R-:W-:Y:S02]  /*0fb0*/  UIADD3 UR42, UR42, -UR6, URZ ;  /* 0x800000062a2a7290 */ /* 0x000fe4000fffe03f */
[----:B------:R-:W-:Y:S02]  /*0fc0*/  UIADD3 UR6, UR48, 0x5f, URZ ;  /* 0x0000005f30067890 */ /* 0x000fe4000fffe03f */
[----:B------:R-:W-:-:S02]  /*0fd0*/  ULEA UR8, UR42, UR50, 0xd ;  /* 0x000000322a087291 */ /* 0x000fc4000f8e683f */
[----:B------:R-:W-:Y:S02]  /*0fe0*/  UIMAD.WIDE UR6, UR6, 0x2aaaaaab, URZ ;  /* 0x2aaaaaab060678a5 */ /* 0x000fe4000f8e023f */
[----:B------:R-:W-:Y:S02]  /*0ff0*/  UIADD3 UR8, UR8, 0x22400, URZ ;  /* 0x0002240008087890 */ /* 0x000fe4000fffe03f */
[----:B------:R-:W-:Y:S02]  /*1000*/  USHF.R.U32.HI UR45, URZ, 0x1f, UR7 ;  /* 0x0000001f3f2d7899 */ /* 0x000fe40008011607 */
[----:B------:R-:W-:Y:S02]  /*1010*/  USHF.R.U32.HI UR8, URZ, 0x4, UR8 ;  /* 0x000000043f087899 */ /* 0x000fe40008011608 */
[----:B------:R-:W-:Y:S02]  /*1020*/  ULEA.HI.SX32 UR45, UR7, UR45, 0x1c ;  /* 0x0000002d072d7291 */ /* 0x000fe4000f8fe23f */
[----:B------:R-:W-:Y:S01]  /*1030*/  ULOP3.LUT UR49, UR8, 0x3fff, URZ, 0xc0, !UPT ;  /* 0x00003fff08317892 */ /* 0x000fe2000f8ec03f */
        /* <DEDUP_REMOVED lines=17> */
.L_x_180:
        /* <DEDUP_REMOVED lines=8> */
.L_x_303:
[----:B0-----:R-:W-:Y:S01]  /*11d0*/  IMAD.U32 R3, RZ, RZ, UR40 ;  /* 0x00000028ff037e24 */ /* 0x001fe2000f8e00ff */
[----:B------:R-:W-:Y:S05]  /*11e0*/  WARPSYNC.ALL ;  /* 0x0000000000007948 */ /* 0x000fea0003800000 */
[----:B------:R0:W-:Y:S01]  /*11f0*/  BAR.SYNC.DEFER_BLOCKING R168, 0x100 ;  /* 0x000400a80000751d */ /* 0x0001e20000010000 */
[----:B------:R-:W-:-:S13]  /*1200*/  ISETP.NE.AND P0, PT, R3, 0x3, PT ;  /* 0x000000030300780c */ /* 0x000fda0003f05270 */
[----:B0-----:R-:W-:Y:S05]  /*1210*/  @!P0 BRA `(.L_x_182) ;  /* 0x0000000000048947 */ /* 0x001fea0003800000 */
[----:B------:R-:W-:Y:S01]  /*1220*/  BPT.TRAP 0x1 ;  /* 0x000000040000795c */ /* 0x000fe20000300000 */
.L_x_182:
[----:B------:R-:W-:Y:S01]  /*1230*/  ULEA UR26, UR38, UR50, 0x3 ;  /* 0x00000032261a7291 */ /* 0x000fe2000f8e183f */
[----:B------:R-:W-:-:S05]  /*1240*/  IMAD.U32 R3, RZ, RZ, UR37 ;  /* 0x00000025ff037e24 */ /* 0x000fca000f8e00ff */
[----:B------:R-:W-:-:S04]  /*1250*/  SHF.L.U32 R3, R3, 0x1f, RZ ;  /* 0x0000001f03037819 */ /* 0x000fc800000006ff */
[----:B------:R0:W1:Y:S01]  /*1260*/  SYNCS.PHASECHK.TRANS64.TRYWAIT P1, [UR26+0x32430], R3 ;  /* 0x03243003ff0075a7 */ /* 0x000062000802015a */
[----:B------:R-:W-:Y:S05]  /*1270*/  @!P0 BRA `(.L_x_183) ;  /* 0x0000000000048947 */ /* 0x000fea0003800000 */
[----:B------:R-:W-:Y:S01]  /*1280*/  BPT.TRAP 0x1 ;  /* 0x000000040000795c */ /* 0x000fe20000300000 */
.L_x_183:
[----:B-1----:R-:W-:Y:S05]  /*1290*/  @P1 BRA `(.L_x_184) ;  /* 0x0000000000081947 */ /* 0x002fea0003800000 */
[----:B------:R-:W1:Y:S02]  /*12a0*/  SYNCS.PHASECHK.TRANS64.TRYWAIT P1, [UR26+0x32430], R3 ;  /* 0x03243003ff0075a7 */ /* 0x000e64000802015a */
[----:B-1----:R-:W-:Y:S05]  /*12b0*/  @!P1 BRA `(.L_x_185) ;  /* 0x000000c400989947 */ /* 0x002fea0003800000 */
.L_x_184:
[----:B------:R-:W-:Y:S01]  /*12c0*/  ULEA UR4, UR42, UR50, 0xd ;  /* 0x000000322a047291 */ /* 0x000fe2000f8e683f */
[----:B------:R-:W-:Y:S01]  /*12d0*/  WARPGROUP.ARRIVE ;  /* 0x00000000000079c5 */ /* 0x000fe20000000000 */
[----:B------:R-:W-:Y:S02]  /*12e0*/  UIADD3 UR5, UR50, 0x1c400, URZ ;  /* 0x0001c40032057890 */ /* 0x000fe4000fffe03f */
[----:B------:R-:W-:Y:S02]  /*12f0*/  UIADD3 UR4, UR4, 0x18400, URZ ;  /* 0x0001840004047890 */ /* 0x000fe4000fffe03f */
[----:B------:R-:W-:Y:S02]  /*1300*/  USHF.R.U32.HI UR5, URZ, 0x4, UR5 ;  /* 0x000000043f057899 */ /* 0x000fe40008011605 */
[----:B------:R-:W-:Y:S02]  /*1310*/  USHF.R.U32.HI UR4, URZ, 0x4, UR4 ;  /* 0x000000043f047899 */ /* 0x000fe40008011604 */
[----:B------:R-:W-:-:S02]  /*1320*/  ULOP3.LUT UR5, UR5, 0x3fff, URZ, 0xc0, !UPT ;  /* 0x00003fff05057892 */ /* 0x000fc4000f8ec03f */
[----:B------:R-:W-:Y:S02]  /*1330*/  ULOP3.LUT UR4, UR4, 0x3fff, URZ, 0xc0, !UPT ;  /* 0x00003fff04047892 */ /* 0x000fe4000f8ec03f */
[----:B------:R-:W-:Y:S02]  /*1340*/  ULOP3.LUT UR24, UR5, 0x10000, URZ, 0xfc, !UPT ;  /* 0x0001000005187892 */ /* 0x000fe4000f8efc3f */
[----:B------:R-:W-:Y:S02]  /*1350*/  ULOP3.LUT UR4, UR4, 0x10000, URZ, 0xfc, !UPT ;  /* 0x0001000004047892 */ /* 0x000fe4000f8efc3f */
[----:B------:R-:W-:Y:S01]  /*1360*/  UIMAD UR6, UR38, 0x300, UR24 ;  /* 0x00000300260678a4 */ /* 0x000fe2000f8e0218 */
[----:B------:R-:W-:Y:S01]  /*1370*/  UMOV UR5, 0x40000040 ;  /* 0x4000004000057882 */ /* 0x000fe20000000000 */
[----:B------:R-:W-:Y:S01]  /*1380*/  UMOV UR7, 0x40000040 ;  /* 0x4000004000077882 */ /* 0x000fe20000000000 */
[----:B------:R-:W-:Y:S02]  /*1390*/  UIADD3 UR8, UR4, 0x2, URZ ;  /* 0x0000000204087890 */ /* 0x000fe4000fffe03f */
[----:B------:R-:W-:Y:S01]  /*13a0*/  UIADD3 UR10, UR6, 0x2, URZ ;  /* 0x00000002060a7890 */ /* 0x000fe2000fffe03f */
[----:B------:R-:W-:-:S03]  /*13b0*/  UMOV UR9, 0x40000040 ;  /* 0x4000004000097882 */ /* 0x000fc60000000000 */
[----:B------:R-:W-:Y:S01]  /*13c0*/  HGMMA.64x96x16.F32.BF16 R24, gdesc[UR4], RZ, !UPT, gsb0 ;  /* 0x01600000041879f0 */ /* 0x000fe2000c0018ff */
[----:B------:R-:W-:Y:S01]  /*13d0*/  UMOV UR11, 0x40000040 ;  /* 0x40000040000b7882 */ /* 0x000fe20000000000 */
[----:B------:R-:W-:Y:S02]  /*13e0*/  UIADD3 UR12, UR4, 0x4, URZ ;  /* 0x00000004040c7890 */ /* 0x000fe4000fffe03f */
[----:B------:R-:W-:Y:S01]  /*13f0*/  UIADD3 UR14, UR6, 0x4, URZ ;  /* 0x00000004060e7890 */ /* 0x000fe2000fffe03f */
[----:B------:R-:W-:Y:S01]  /*1400*/  UMOV UR13, 0x40000040 ;  /* 0x40000040000d7882 */ /* 0x000fe20000000000 */
[----:B------:R-:W-:Y:S01]  /*1410*/  UMOV UR15, 0x40000040 ;  /* 0x40000040000f7882 */ /* 0x000fe20000000000 */
[----:B------:R-:W-:Y:S02]  /*1420*/  UIADD3 UR16, UR4, 0x6, URZ ;  /* 0x0000000604107890 */ /* 0x000fe4000fffe03f */
[----:B------:R-:W-:Y:S01]  /*1430*/  UIADD3 UR18, UR6, 0x6, URZ ;  /* 0x0000000606127890 */ /* 0x000fe2000fffe03f */
[----:B------:R-:W-:Y:S01]  /*1440*/  UMOV UR17, 0x40000040 ;  /* 0x4000004000117882 */ /* 0x000fe20000000000 */
[----:B------:R-:W-:Y:S01]  /*1450*/  UMOV UR19, 0x40000040 ;  /* 0x4000004000137882 */ /* 0x000fe20000000000 */
[----:B------:R-:W-:-:S02]  /*1460*/  WARPGROUP.DEPBAR.LE gsb0, 0x0 ;  /* 0x00008000000079c5 */ /* 0x000fc40000010000 */
[----:B------:R-:W-:-:S06]  /*1470*/  WARPGROUP.ARRIVE ;  /* 0x00000000000079c5 */ /* 0x000fcc0000000000 */
[----:B------:R-:W-:Y:S03]  /*1480*/  HGMMA.64x96x16.F32.BF16 R24, gdesc[UR8], R24, gsb0 ;  /* 0x01600000081879f0 */ /* 0x000fe60008001818 */
[----:B------:R-:W-:Y:S02]  /*1490*/  WARPGROUP.DEPBAR.LE gsb0, 0x0 ;  /* 0x00008000000079c5 */ /* 0x000fe40000010000 */
[----:B------:R-:W-:-:S06]  /*14a0*/  WARPGROUP.ARRIVE ;  /* 0x00000000000079c5 */ /* 0x000fcc0000000000 */
[----:B------:R-:W-:Y:S03]  /*14b0*/  HGMMA.64x96x16.F32.BF16 R24, gdesc[UR12], R24, gsb0 ;  /* 0x016000000c1879f0 */ /* 0x000fe60008001818 */
[----:B------:R-:W-:Y:S02]  /*14c0*/  WARPGROUP.DEPBAR.LE gsb0, 0x0 ;  /* 0x00008000000079c5 */ /* 0x000fe40000010000 */
[----:B------:R-:W-:-:S06]  /*14d0*/  WARPGROUP.ARRIVE ;  /* 0x00000000000079c5 */ /* 0x000fcc0000000000 */
[----:B------:R-:W-:Y:S03]  /*14e0*/  HGMMA.64x96x16.F32.BF16 R24, gdesc[UR16], R24, gsb0 ;  /* 0x01600000101879f0 */ /* 0x000fe60008001818 */
[----:B------:R-:W-:Y:S02]  /*14f0*/  WARPGROUP.DEPBAR.LE gsb0, 0x0 ;  /* 0x00008000000079c5 */ /* 0x000fe40000010000 */
[----:B------:R-:W2:Y:S02]  /*1500*/  SYNCS.PHASECHK.TRANS64.TRYWAIT P1, [UR50+0x32410], R0 ;  /* 0x03241000ff0075a7 */ /* 0x000ea40008020172 */
[----:B--2---:R-:W-:Y:S05]  /*1510*/  @!P1 BRA `(.L_x_186) ;  /* 0x000000c400189947 */ /* 0x004fea0003800000 */
.L_x_304:
[----:B------:R-:W-:Y:S05]  /*1520*/  @!P0 BRA `(.L_x_187) ;  /* 0x0000000000048947 */ /* 0x000fea0003800000 */
[----:B------:R-:W-:Y:S01]  /*1530*/  BPT.TRAP 0x1 ;  /* 0x000000040000795c */ /* 0x000fe20000300000 */
.L_x_187:
[----:B------:R3:W4:Y:S01]  /*1540*/  SYNCS.PHASECHK.TRANS64.TRYWAIT P1, [UR26+0x32450], R3 ;  /* 0x03245003ff0075a7 */ /* 0x000722000802015a */
[----:B------:R-:W-:Y:S05]  /*1550*/  @!P0 BRA `(.L_x_188) ;  /* 0x0000000000048947 */ /* 0x000fea0003800000 */
[----:B------:R-:W-:Y:S01]  /*1560*/  BPT.TRAP 0x1 ;  /* 0x000000040000795c */ /* 0x000fe20000300000 */
.L_x_188:
[----:B----4-:R-:W-:Y:S05]  /*1570*/  @P1 BRA `(.L_x_189) ;  /* 0x0000000000081947 */ /* 0x010fea0003800000 */
[----:B------:R-:W4:Y:S02]  /*1580*/  SYNCS.PHASECHK.TRANS64.TRYWAIT P1, [UR26+0x32450], R3 ;  /* 0x03245003ff0075a7 */ /* 0x000f24000802015a */
[----:B----4-:R-:W-:Y:S05]  /*1590*/  @!P1 BRA `(.L_x_190) ;  /* 0x000000c400109947 */ /* 0x010fea0003800000 */
.L_x_189:
[----:B------:R-:W-:Y:S01]  /*15a0*/  UIADD3 UR50, UR50, 0x400, URZ ;  /* 0x0000040032327890 */ /* 0x000fe2000fffe03f */
[----:B------:R-:W-:Y:S01]  /*15b0*/  WARPGROUP.ARRIVE ;  /* 0x00000000000079c5 */ /* 0x000fe20000000000 */
[----:B------:R-:W-:-:S05]  /*15c0*/  ULOP3.LUT UR7, UR49, 0x10000, URZ, 0xfc, !UPT ;  /* 0x0001000031077892 */ /* 0x000fca000f8efc3f */
[----:B------:R-:W4:Y:S01]  /*15d0*/  S2R R12, SR_TID.X ;  /* 0x00000000000c7919 */ /* 0x000f220000002100 */
[----:B------:R-:W-:Y:S01]  /*15e0*/  USHF.R.U32.HI UR6, URZ, 0x4, UR50 ;  /* 0x000000043f067899 */ /* 0x000fe20008011632 */
[----:B------:R-:W-:Y:S01]  /*15f0*/  UMOV UR21, 0x40000040 ;  /* 0x4000004000157882 */ /* 0x000fe20000000000 */
[----:B------:R-:W-:Y:S02]  /*1600*/  UMOV UR23, 0x40000040 ;  /* 0x4000004000177882 */ /* 0x000fe40000000000 */
[----:B------:R-:W-:Y:S01]  /*1610*/  ULOP3.LUT UR6, UR6, 0x3fff, URZ, 0xc0, !UPT ;  /* 0x00003fff06067892 */ /* 0x000fe2000f8ec03f */
[----:B------:R-:W5:Y:S01]  /*1620*/  S2R R72, SR_TID.X ;  /* 0x0000000000487919 */ /* 0x000f620000002100 */
[----:B------:R-:W-:Y:S01]  /*1630*/  UMOV UR20, UR7 ;  /* 0x0000000700147c82 */ /* 0x000fe20008000000 */
[----:B------:R-:W-:Y:S01]  /*1640*/  ULDC UR27, c[0x0][0xa80] ;  /* 0x0002a000001b7ab9 */ /* 0x000fe20000000800 */
[----:B------:R-:W-:Y:S02]  /*1650*/  ULOP3.LUT UR25, UR6, 0x10000, URZ, 0xfc, !UPT ;  /* 0x0001000006197892 */ /* 0x000fe4000f8efc3f */
[----:B------:R-:W-:-:S02]  /*1660*/  UISETP.GE.AND UP0, UPT, UR48, 0x61, UPT ;  /* 0x000000613000788c */ /* 0x000fc4000bf06270 */
[----:B------:R-:W-:-:S07]  /*1670*/  UIMAD UR10, UR38, 0xc00, UR25 ;  /* 0x00000c00260a78a4 */ /* 0x000fce000f8e0219 */
[----:B------:R-:W-:Y:S02]  /*1680*/  UMOV UR22, UR10 ;  /* 0x0000000a00167c82 */ /* 0x000fe40008000000 */
[----:B------:R-:W-:Y:S01]  /*1690*/  HGMMA.64x96x16.F32.BF16 R24, gdesc[UR20], R24, gsb0 ;  /* 0x01600000141879f0 */ /* 0x000fe20008001818 */
[----:B------:R-:W-:Y:S02]  /*16a0*/  UIADD3 UR20, UR7, 0x2, URZ ;  /* 0x0000000207147890 */ /* 0x000fe4000fffe03f */
[----:B------:R-:W-:Y:S01]  /*16b0*/  UIADD3 UR22, UR10, 0x2, URZ ;  /* 0x000000020a167890 */ /* 0x000fe2000fffe03f */
[----:B------:R-:W-:Y:S01]  /*16c0*/  UMOV UR21, 0x40000040 ;  /* 0x4000004000157882 */ /* 0x000fe20000000000 */
[----:B------:R-:W-:Y:S01]  /*16d0*/  UMOV UR23, 0x40000040 ;  /* 0x4000004000177882 */ /* 0x000fe20000000000 */
[----:B----4-:R-:W-:Y:S02]  /*16e0*/  LOP3.LUT R12, R12, 0x7f, RZ, 0xc0, !PT ;  /* 0x0000007f0c0c7812 */ /* 0x010fe400078ec0ff */
[----:B-----5:R-:W-:Y:S01]  /*16f0*/  SHF.R.U32.HI R72, RZ, 0x7, R72 ;  /* 0x00000007ff487819 */ /* 0x020fe20000011648 */
[----:B------:R-:W-:-:S02]  /*1700*/  WARPGROUP.DEPBAR.LE gsb0, 0x0 ;  /* 0x00008000000079c5 */ /* 0x000fc40000010000 */
[----:B------:R-:W-:-:S06]  /*1710*/  WARPGROUP.ARRIVE ;  /* 0x00000000000079c5 */ /* 0x000fcc0000000000 */
[----:B------:R-:W-:Y:S01]  /*1720*/  HGMMA.64x96x16.F32.BF16 R24, gdesc[UR20], R24, gsb0 ;  /* 0x01600000141879f0 */ /* 0x000fe20008001818 */
[----:B------:R-:W-:Y:S02]  /*1730*/  UIADD3 UR20, UR7, 0x4, URZ ;  /* 0x0000000407147890 */ /* 0x000fe4000fffe03f */
[----:B------:R-:W-:Y:S01]  /*1740*/  UIADD3 UR22, UR10, 0x4, URZ ;  /* 0x000000040a167890 */ /* 0x000fe2000fffe03f */
[----:B------:R-:W-:Y:S01]  /*1750*/  UMOV UR21, 0x40000040 ;  /* 0x4000004000157882 */ /* 0x000fe20000000000 */
[----:B------:R-:W-:Y:S01]  /*1760*/  UMOV UR23, 0x40000040 ;  /* 0x4000004000177882 */ /* 0x000fe20000000000 */
[----:B------:R-:W-:Y:S02]  /*1770*/  WARPGROUP.DEPBAR.LE gsb0, 0x0 ;  /* 0x00008000000079c5 */ /* 0x000fe40000010000 */
        /* <DEDUP_REMOVED lines=90> */
[----:B------:R-:W-:Y:S01]  /*1d20*/  ULDC UR10, c[0x0][0xad0] ;  /* 0x0002b400000a7ab9 */ /* 0x000fe20000000800 */
[----:B------:R-:W-:-:S04]  /*1d30*/  UIMAD UR7, UR45, -0x60, UR48 ;  /* 0xffffffa02d0778a4 */ /* 0x000fc8000f8e0230 */
[----:B------:R-:W-:-:S06]  /*1d40*/  UIADD3 UR7, UR7, 0x60, URZ ;  /* 0x0000006007077890 */ /* 0x000fcc000fffe03f */
[----:B--2---:R-:W-:Y:S01]  /*1d50*/  IMAD.U32 R0, RZ, RZ, UR7 ;  /* 0x00000007ff007e24 */ /* 0x004fe2000f8e00ff */
[----:B------:R-:W-:-:S03]  /*1d60*/  UMOV UR7, 0x40000040 ;  /* 0x4000004000077882 */ /* 0x000fc60000000000 */
        /* <DEDUP_REMOVED lines=34> */
[----:B01-3--:R-:W-:Y:S01]  /*1f90*/  FSEL R3, R24, -INF , P4 ;  /* 0xff80000018037808 */ /* 0x00bfe20002000000 */
[----:B------:R-:W-:Y:S01]  /*1fa0*/  FMUL.FTZ R42, R42, UR10 ;  /* 0x0000000a2a2a7c20 */ /* 0x000fe20008410000 */
[----:B------:R-:W-:Y:S01]  /*1fb0*/  FMUL.FTZ R48, R48, UR10 ;  /* 0x0000000a30307c20 */ /* 0x000fe20008410000 */
[----:B------:R-:W-:Y:S01]  /*1fc0*/  FMUL.FTZ R43, R43, UR10 ;  /* 0x0000000a2b2b7c20 */ /* 0x000fe20008410000 */
[----:B------:R-:W-:Y:S01]  /*1fd0*/  FMUL.FTZ R49, R49, UR10 ;  /* 0x0000000a31317c20 */ /* 0x000fe20008410000 */
[----:B------:R-:W-:Y:S01]  /*1fe0*/  FMUL.FTZ R46, R46, UR10 ;  /* 0x0000000a2e2e7c20 */ /* 0x000fe20008410000 */
[----:B------:R-:W-:Y:S01]  /*1ff0*/  FMUL.FTZ R52, R52, UR10 ;  /* 0x0000000a34347c20 */ /* 0x000fe20008410000 */
[----:B------:R-:W0:Y:S01]  /*2000*/  MUFU.TANH R29, R29 ;  /* 0x0000001d001d7308 */ /* 0x000e220000002400 */
[----:B--2---:R-:W-:Y:S01]  /*2010*/  FSEL R25, R25, -INF , P5 ;  /* 0xff80000019197808 */ /* 0x004fe20002800000 */
[----:B------:R-:W-:Y:S01]  /*2020*/  FMUL.FTZ R47, R47, UR10 ;  /* 0x0000000a2f2f7c20 */ /* 0x000fe20008410000 */
[----:B------:R-:W-:Y:S01]  /*2030*/  FMUL.FTZ R53, R53, UR10 ;  /* 0x0000000a35357c20 */ /* 0x000fe20008410000 */
[----:B------:R-:W-:Y:S01]  /*2040*/  FMUL.FTZ R56, R56, UR10 ;  /* 0x0000000a38387c20 */ /* 0x000fe20008410000 */
[----:B------:R-:W-:Y:S01]  /*2050*/  FMNMX.FTZ R4, R3, R25, !PT ;  /* 0x0000001903047209 */ /* 0x000fe20007810000 */
[----:B------:R-:W-:Y:S01]  /*2060*/  FMUL.FTZ R50, R50, UR10 ;  /* 0x0000000a32327c20 */ /* 0x000fe20008410000 */
[----:B------:R-:W-:Y:S01]  /*2070*/  FMUL.FTZ R54, R54, UR10 ;  /* 0x0000000a36367c20 */ /* 0x000fe20008410000 */
[----:B------:R-:W1:Y:S01]  /*2080*/  MUFU.TANH R32, R32 ;  /* 0x0000002000207308 */ /* 0x000e620000002400 */
[----:B----4-:R-:W-:Y:S01]  /*2090*/  FSEL R7, R28, -INF , P6 ;  /* 0xff8000001c077808 */ /* 0x010fe20003000000 */
[----:B------:R-:W-:Y:S01]  /*20a0*/  FMUL.FTZ R55, R55, UR10 ;  /* 0x0000000a37377c20 */ /* 0x000fe20008410000 */
[----:B------:R-:W-:Y:S01]  /*20b0*/  FMUL.FTZ R58, R58, UR10 ;  /* 0x0000000a3a3a7c20 */ /* 0x000fe20008410000 */
[----:B------:R-:W-:Y:S01]  /*20c0*/  FMUL.FTZ R51, R51, UR10 ;  /* 0x0000000a33337c20 */ /* 0x000fe20008410000 */
[----:B------:R-:W-:Y:S01]  /*20d0*/  FMNMX.FTZ R4, R7, R4, !PT ;  /* 0x0000000407047209 */ /* 0x000fe20007810000 */
[----:B------:R-:W-:Y:S01]  /*20e0*/  FMUL.FTZ R57, R57, UR10 ;  /* 0x0000000a39397c20 */ /* 0x000fe20008410000 */
[----:B------:R-:W-:Y:S01]  /*20f0*/  FMUL.FTZ R59, R59, UR10 ;  /* 0x0000000a3b3b7c20 */ /* 0x000fe20008410000 */
[----:B------:R-:W2:Y:S01]  /*2100*/  MUFU.TANH R26, R26 ;  /* 0x0000001a001a7308 */ /* 0x000ea20000002400 */
[----:B0-----:R-:W-:Y:S01]  /*2110*/  FSEL R29, R29, -INF , P1 ;  /* 0xff8000001d1d7808 */ /* 0x001fe20000800000 */
[----:B------:R-:W-:Y:S01]  /*2120*/  FMUL.FTZ R60, R60, UR10 ;  /* 0x0000000a3c3c7c20 */ /* 0x000fe20008410000 */
[----:B------:R-:W-:Y:S01]  /*2130*/  FMUL.FTZ R61, R61, UR10 ;  /* 0x0000000a3d3d7c20 */ /* 0x000fe20008410000 */
[----:B------:R-:W-:Y:S01]  /*2140*/  FMUL.FTZ R64, R64, UR10 ;  /* 0x0000000a40407c20 */ /* 0x000fe20008410000 */
[----:B------:R-:W-:Y:S01]  /*2150*/  FMNMX.FTZ R4, R29, R4, !PT ;  /* 0x000000041d047209 */ /* 0x000fe20007810000 */
[----:B------:R-:W-:Y:S01]  /*2160*/  FMUL.FTZ R65, R65, UR10 ;  /* 0x0000000a41417c20 */ /* 0x000fe20008410000 */
[----:B------:R-:W-:Y:S01]  /*2170*/  FMUL.FTZ R62, R62, UR10 ;  /* 0x0000000a3e3e7c20 */ /* 0x000fe20008410000 */
[----:B------:R-:W0:Y:S01]  /*2180*/  MUFU.TANH R33, R33 ;  /* 0x0000002100217308 */ /* 0x000e220000002400 */
[----:B-1----:R-:W-:Y:S01]  /*2190*/  FSEL R175, R32, -INF , P2 ;  /* 0xff80000020af7808 */ /* 0x002fe20001000000 */
[----:B------:R-:W-:Y:S01]  /*21a0*/  FMUL.FTZ R68, R68, UR10 ;  /* 0x0000000a44447c20 */ /* 0x000fe20008410000 */
[----:B------:R-:W-:Y:S01]  /*21b0*/  FMUL.FTZ R63, R63, UR10 ;  /* 0x0000000a3f3f7c20 */ /* 0x000fe20008410000 */
[----:B------:R-:W-:Y:S01]  /*21c0*/  FMUL.FTZ R69, R69, UR10 ;  /* 0x0000000a45457c20 */ /* 0x000fe20008410000 */
[----:B------:R-:W-:Y:S01]  /*21d0*/  FMNMX.FTZ R4, R175, R4, !PT ;  /* 0x00000004af047209 */ /* 0x000fe20007810000 */
[----:B------:R-:W-:Y:S01]  /*21e0*/  FMUL.FTZ R66, R66, UR10 ;  /* 0x0000000a42427c20 */ /* 0x000fe20008410000 */
[----:B------:R-:W-:Y:S01]  /*21f0*/  FMUL.FTZ R67, R67, UR10 ;  /* 0x0000000a43437c20 */ /* 0x000fe20008410000 */
[----:B------:R-:W1:Y:S01]  /*2200*/  MUFU.TANH R27, R27 ;  /* 0x0000001b001b7308 */ /* 0x000e620000002400 */
[----:B--2---:R-:W-:Y:S01]  /*2210*/  FSEL R9, R26, -INF , P4 ;  /* 0xff8000001a097808 */ /* 0x004fe20002000000 */
[----:B------:R-:W-:Y:S01]  /*2220*/  FMUL.FTZ R70, R70, UR10 ;  /* 0x0000000a46467c20 */ /* 0x000fe20008410000 */
[----:B------:R-:W-:Y:S01]  /*2230*/  ISETP.GT.AND P4, PT, R0, 0x18, PT ;  /* 0x000000180000780c */ /* 0x000fe20003f84270 */
[----:B------:R-:W-:-:S04]  /*2240*/  FMUL.FTZ R71, R71, UR10 ;  /* 0x0000000a47477c20 */ /* 0x000fc80008410000 */
[----:B------:R-:W2:Y:S01]  /*2250*/  MUFU.TANH R30, R30 ;  /* 0x0000001e001e7308 */ /* 0x000ea20000002400 */
[----:B0-----:R-:W-:-:S04]  /*2260*/  FSEL R183, R33, -INF , P3 ;  /* 0xff80000021b77808 */ /* 0x001fc80001800000 */
[----:B------:R-:W-:-:S03]  /*2270*/  FMNMX.FTZ R6, R183, R4, !PT ;  /* 0x00000004b7067209 */ /* 0x000fc60007810000 */
[----:B------:R-:W0:Y:S01]  /*2280*/  MUFU.TANH R36, R36 ;  /* 0x0000002400247308 */ /* 0x000e220000002400 */
[----:B-1----:R-:W-:Y:S02]  /*2290*/  FSEL R27, R27, -INF , P5 ;  /* 0xff8000001b1b7808 */ /* 0x002fe40002800000 */
[----:B------:R-:W-:Y:S02]  /*22a0*/  ISETP.GT.AND P5, PT, R0, 0x19, PT ;  /* 0x000000190000780c */ /* 0x000fe40003fa4270 */
[----:B------:R-:W-:-:S03]  /*22b0*/  FMNMX.FTZ R4, R9, R27, !PT ;  /* 0x0000001b09047209 */ /* 0x000fc60007810000 */
[----:B------:R-:W1:Y:S01]  /*22c0*/  MUFU.TANH R31, R31 ;  /* 0x0000001f001f7308 */ /* 0x000e620000002400 */
[----:B--2---:R-:W-:Y:S02]  /*22d0*/  FSEL R11, R30, -INF , P6 ;  /* 0xff8000001e0b7808 */ /* 0x004fe40003000000 */
[----:B------:R-:W-:Y:S02]  /*22e0*/  ISETP.GT.AND P6, PT, R0, 0x20, PT ;  /* 0x000000200000780c */ /* 0x000fe40003fc4270 */
[----:B------:R-:W-:-:S03]  /*22f0*/  FMNMX.FTZ R4, R11, R4, !PT ;  /* 0x000000040b047209 */ /* 0x000fc60007810000 */
        /* <DEDUP_REMOVED lines=8> */
[----:B--2---:R-:W-:-:S04]  /*2380*/  FSEL R229, R37, -INF , P5 ;  /* 0xff80000025e57808 */ /* 0x004fc80002800000 */
[----:B------:R-:W-:-:S03]  /*2390*/  FMNMX.FTZ R6, R229, R6, !PT ;  /* 0x00000006e5067209 */ /* 0x000fc60007810000 */
[----:B------:R-:W2:Y:S01]  /*23a0*/  MUFU.TANH R35, R35 ;  /* 0x0000002300237308 */ /* 0x000ea20000002400 */
[----:B0-----:R-:W-:Y:S02]  /*23b0*/  FSEL R185, R34, -INF , P2 ;  /* 0xff80000022b97808 */ /* 0x001fe40001000000 */
[----:B------:R-:W-:Y:S02]  /*23c0*/  ISETP.GT.AND P2, PT, R0, 0x28, PT ;  /* 0x000000280000780c */ /* 0x000fe40003f44270 */
[----:B------:R-:W-:-:S03]  /*23d0*/  FMNMX.FTZ R4, R185, R4, !PT ;  /* 0x00000004b9047209 */ /* 0x000fc60007810000 */
[----:B------:R-:W0:Y:S01]  /*23e0*/  MUFU.TANH R41, R41 ;  /* 0x0000002900297308 */ /* 0x000e220000002400 */
[----:B-1----:R-:W-:-:S04]  /*23f0*/  FSEL R191, R40, -INF , P6 ;  /* 0xff80000028bf7808 */ /* 0x002fc80003000000 */
        /* <DEDUP_REMOVED lines=52> */
[----:B------:R-:W-:-:S05]  /*2740*/  ISETP.GT.AND P4, PT, R0, 0x48, PT ;  /* 0x000000480000780c */ /* 0x000fca0003f84270 */
[----:B------:R-:W1:Y:S01]  /*2750*/  MUFU.TANH R54, R54 ;  /* 0x0000003600367308 */ /* 0x000e620000002400 */
[----:B--2---:R-:W-:-:S04]  /*2760*/  FSEL R157, R56, -INF , P2 ;  /* 0xff800000389d7808 */ /* 0x004fc80001000000 */
[----:B------:R-:W-:-:S03]  /*2770*/  FMNMX.FTZ R6, R157, R6, !PT ;  /* 0x000000069d067209 */ /* 0x000fc60007810000 */
[----:B------:R-:W2:Y:S01]  /*2780*/  MUFU.TANH R55, R55 ;  /* 0x0000003700377308 */ /* 0x000ea20000002400 */
[----:B0-----:R-:W-:Y:S02]  /*2790*/  FSEL R15, R15, -INF , P5 ;  /* 0xff8000000f0f7808 */ /* 0x001fe40002800000 */
[----:B------:R-:W-:-:S05]  /*27a0*/  ISETP.GT.AND P5, PT, R0, 0x49, PT ;  /* 0x000000490000780c */ /* 0x000fca0003fa4270 */
[----:B------:R-:W0:Y:S01]  /*27b0*/  MUFU.TANH R21, R57 ;  /* 0x0000003900157308 */ /* 0x000e220000002400 */
[----:B-1----:R-:W-:Y:S02]  /*27c0*/  FSEL R169, R54, -INF , P6 ;  /* 0xff80000036a97808 */ /* 0x002fe40003000000 */
[----:B------:R-:W-:-:S05]  /*27d0*/  ISETP.GT.AND P6, PT, R0, 0x50, PT ;  /* 0x000000500000780c */ /* 0x000fca0003fc4270 */
[----:B------:R-:W1:Y:S01]  /*27e0*/  MUFU.TANH R58, R58 ;  /* 0x0000003a003a7308 */ /* 0x000e620000002400 */
[----:B--2---:R-:W-:Y:S02]  /*27f0*/  FSEL R171, R55, -INF , P1 ;  /* 0xff80000037ab7808 */ /* 0x004fe40000800000 */
[----:B------:R-:W-:-:S05]  /*2800*/  ISETP.GT.AND P1, PT, R0, 0x51, PT ;  /* 0x000000510000780c */ /* 0x000fca0003f24270 */
[----:B------:R-:W2:Y:S01]  /*2810*/  MUFU.TANH R23, R59 ;  /* 0x0000003b00177308 */ /* 0x000ea20000002400 */
[----:B0-----:R-:W-:-:S04]  /*2820*/  FSEL R21, R21, -INF , P3 ;  /* 0xff80000015157808 */ /* 0x001fc80001800000 */
[----:B------:R-:W-:-:S03]  /*2830*/  FMNMX.FTZ R6, R21, R6, !PT ;  /* 0x0000000615067209 */ /* 0x000fc60007810000 */
[----:B------:R-:W0:Y:S01]  /*2840*/  MUFU.TANH R60, R60 ;  /* 0x0000003c003c7308 */ /* 0x000e220000002400 */
[----:B-1----:R-:W-:Y:S02]  /*2850*/  FSEL R156, R58, -INF , P2 ;  /* 0xff8000003a9c7808 */ /* 0x002fe40001000000 */
[----:B------:R-:W-:-:S05]  /*2860*/  ISETP.GT.AND P2, PT, R0, 0x58, PT ;  /* 0x000000580000780c */ /* 0x000fca0003f44270 */
[----:B------:R-:W1:Y:S01]  /*2870*/  MUFU.TANH R61, R61 ;  /* 0x0000003d003d7308 */ /* 0x000e620000002400 */
[----:B--2---:R-:W-:Y:S02]  /*2880*/  FSEL R23, R23, -INF , P3 ;  /* 0xff80000017177808 */ /* 0x004fe40001800000 */
[----:B------:R-:W-:Y:S02]  /*2890*/  ISETP.GT.AND P3, PT, R0, 0x59, PT ;  /* 0x000000590000780c */ /* 0x000fe40003f64270 */
[----:B------:R-:W-:-:S03]  /*28a0*/  FMNMX.FTZ R0, R20, R5, !PT ;  /* 0x0000000514007209 */ /* 0x000fc60007810000 */
[----:B------:R-:W2:Y:S01]  /*28b0*/  MUFU.TANH R13, R64 ;  /* 0x00000040000d7308 */ /* 0x000ea20000002400 */
[----:B0-----:R-:W-:Y:S02]  /*28c0*/  FSEL R173, R60, -INF , P4 ;  /* 0xff8000003cad7808 */ /* 0x001fe40002000000 */
[----:B------:R-:W-:Y:S02]  /*28d0*/  FMNMX.FTZ R0, R15, R0, !PT ;  /* 0x000000000f007209 */ /* 0x000fe40007810000 */
[----:B------:R-:W-:Y:S02]  /*28e0*/  FMNMX.FTZ R6, R173, R6, !PT ;  /* 0x00000006ad067209 */ /* 0x000fe40007810000 */
[----:B------:R-:W-:Y:S01]  /*28f0*/  FMNMX.FTZ R0, R169, R0, !PT ;  /* 0x00000000a9007209 */ /* 0x000fe20007810000 */
[----:B------:R-:W0:Y:S01]  /*2900*/  MUFU.TANH R65, R65 ;  /* 0x0000004100417308 */ /* 0x000e220000002400 */
[----:B-1----:R-:W-:Y:S02]  /*2910*/  FSEL R177, R61, -INF , P5 ;  /* 0xff8000003db17808 */ /* 0x002fe40002800000 */
[----:B------:R-:W-:-:S02]  /*2920*/  FMNMX.FTZ R5, R171, R0, !PT ;  /* 0x00000000ab057209 */ /* 0x000fc40007810000 */
[----:B------:R-:W-:Y:S02]  /*2930*/  FMNMX.FTZ R6, R177, R6, !PT ;  /* 0x00000006b1067209 */ /* 0x000fe40007810000 */
[----:B------:R-:W-:Y:S01]  /*2940*/  FMNMX.FTZ R0, R156, R5, !PT ;  /* 0x000000059c007209 */ /* 0x000fe20007810000 */
[----:B------:R-:W1:Y:S01]  /*2950*/  MUFU.TANH R62, R62 ;  /* 0x0000003e003e7308 */ /* 0x000e620000002400 */
[----:B--2---:R-:W-:Y:S02]  /*2960*/  FSEL R13, R13, -INF , P6 ;  /* 0xff8000000d0d7808 */ /* 0x004fe40003000000 */
[----:B------:R-:W-:Y:S02]  /*2970*/  FMNMX.FTZ R0, R23, R0, !PT ;  /* 0x0000000017007209 */ /* 0x000fe40007810000 */
[----:B------:R-:W-:-:S03]  /*2980*/  FMNMX.FTZ R33, R13, R6, !PT ;  /* 0x000000060d217209 */ /* 0x000fc60007810000 */
[----:B------:R-:W2:Y:S01]  /*2990*/  MUFU.TANH R68, R68 ;  /* 0x0000004400447308 */ /* 0x000ea20000002400 */
[----:B0-----:R-:W-:-:S04]  /*29a0*/  FSEL R158, R65, -INF , P1 ;  /* 0xff800000419e7808 */ /* 0x001fc80000800000 */
[----:B------:R-:W-:-:S03]  /*29b0*/  FMNMX.FTZ R33, R158, R33, !PT ;  /* 0x000000219e217209 */ /* 0x000fc60007810000 */
[----:B------:R-:W0:Y:S01]  /*29c0*/  MUFU.TANH R63, R63 ;  /* 0x0000003f003f7308 */ /* 0x000e220000002400 */
[----:B-1----:R-:W-:-:S04]  /*29d0*/  FSEL R179, R62, -INF , P4 ;  /* 0xff8000003eb37808 */ /* 0x002fc80002000000 */
[----:B------:R-:W-:-:S03]  /*29e0*/  FMNMX.FTZ R0, R179, R0, !PT ;  /* 0x00000000b3007209 */ /* 0x000fc60007810000 */
[----:B------:R-:W1:Y:S01]  /*29f0*/  MUFU.TANH R69, R69 ;  /* 0x0000004500457308 */ /* 0x000e620000002400 */
[----:B--2---:R-:W-:-:S04]  /*2a00*/  FSEL R160, R68, -INF , P2 ;  /* 0xff80000044a07808 */ /* 0x004fc80001000000 */
        /* <DEDUP_REMOVED lines=8> */
[----:B--2---:R-:W-:Y:S01]  /*2a90*/  FSEL R163, R66, -INF , P6 ;  /* 0xff80000042a37808 */ /* 0x004fe20003000000 */
[----:B------:R-:W2:Y:S03]  /*2aa0*/  SHFL.BFLY PT, R5, R4, 0x2, 0x1f ;  /* 0x0c401f0004057f89 */ /* 0x000ea600000e0000 */
[----:B------:R-:W-:-:S03]  /*2ab0*/  FMNMX.FTZ R0, R163, R0, !PT ;  /* 0x00000000a3007209 */ /* 0x000fc60007810000 */
[----:B------:R-:W3:Y:S01]  /*2ac0*/  MUFU.TANH R71, R71 ;  /* 0x0000004700477308 */ /* 0x000ee20000002400 */
[----:B0-----:R-:W-:-:S04]  /*2ad0*/  FSEL R159, R67, -INF , P1 ;  /* 0xff800000439f7808 */ /* 0x001fc80000800000 */
[----:B------:R-:W-:Y:S02]  /*2ae0*/  FMNMX.FTZ R0, R159, R0, !PT ;  /* 0x000000009f007209 */ /* 0x000fe40007810000 */
[----:B-1----:R-:W-:Y:S02]  /*2af0*/  FSEL R161, R70, -INF , P2 ;  /* 0xff80000046a17808 */ /* 0x002fe40001000000 */
[----:B------:R-:W-:Y:S02]  /*2b00*/  PLOP3.LUT P2, PT, PT, PT, UP0, 0x80, 0x0 ;  /* 0x000000000000781c */ /* 0x000fe40003f4f008 */
[----:B------:R-:W-:Y:S02]  /*2b10*/  FMNMX.FTZ R0, R161, R0, !PT ;  /* 0x00000000a1007209 */ /* 0x000fe40007810000 */
[----:B---3--:R-:W-:Y:S02]  /*2b20*/  FSEL R165, R71, -INF , P3 ;  /* 0xff80000047a57808 */ /* 0x008fe40001800000 */
[----:B--2---:R-:W-:-:S02]  /*2b30*/  FMNMX.FTZ R5, R4, R5, !PT ;  /* 0x0000000504057209 */ /* 0x004fc40007810000 */
[----:B------:R-:W-:-:S03]  /*2b40*/  FMNMX.FTZ R0, R165, R0, !PT ;  /* 0x00000000a5007209 */ /* 0x000fc60007810000 */
[----:B------:R-:W0:Y:S04]  /*2b50*/  SHFL.BFLY PT, R6, R5, 0x1, 0x1f ;  /* 0x0c201f0005067f89 */ /* 0x000e2800000e0000 */
[----:B------:R-:W1:Y:S01]  /*2b60*/  SHFL.BFLY PT, R33, R0, 0x2, 0x1f ;  /* 0x0c401f0000217f89 */ /* 0x000e6200000e0000 */
[----:B0-----:R-:W-:Y:S02]  /*2b70*/  FMNMX.FTZ R4, R5, R6, !PT ;  /* 0x0000000605047209 */ /* 0x001fe40007810000 */
[----:B-1----:R-:W-:-:S03]  /*2b80*/  FMNMX.FTZ R33, R0, R33, !PT ;  /* 0x0000002100217209 */ /* 0x002fc60007810000 */
[C---:B------:R-:W-:Y:S01]  /*2b90*/  FMUL.FTZ R162, R4.reuse, UR27 ;  /* 0x0000001b04a27c20 */ /* 0x040fe20008410000 */
[----:B------:R-:W-:Y:S01]  /*2ba0*/  FSETP.NEU.FTZ.AND P1, PT, R4, -INF , PT ;  /* 0xff8000000400780b */ /* 0x000fe20003f3d000 */
[----:B------:R-:W0:Y:S03]  /*2bb0*/  SHFL.BFLY PT, R8, R33, 0x1, 0x1f ;  /* 0x0c201f0021087f89 */ /* 0x000e2600000e0000 */
[----:B------:R-:W-:-:S05]  /*2bc0*/  FSEL R162, R162, RZ, P1 ;  /* 0x000000ffa2a27208 */ /* 0x000fca0000800000 */
        /* <DEDUP_REMOVED lines=12> */
[----:B------:R-:W2:Y:S01]  /*2c90*/  MUFU.EX2 R5, R5 ;  /* 0x0000000500057308 */ /* 0x000ea20000000800 */
[--C-:B------:R-:W-:Y:S01]  /*2ca0*/  FFMA.FTZ R197, R197, UR27, -R162.reuse ;  /* 0x0000001bc5c57c23 */ /* 0x100fe200080108a2 */
[--C-:B------:R-:W-:Y:S01]  /*2cb0*/  FFMA.FTZ R184, R201, UR27, -R162.reuse ;  /* 0x0000001bc9b87c23 */ /* 0x100fe200080108a2 */
[--C-:B------:R-:W-:Y:S01]  /*2cc0*/  FFMA.FTZ R199, R199, UR27, -R162.reuse ;  /* 0x0000001bc7c77c23 */ /* 0x100fe200080108a2 */
[--C-:B------:R-:W-:Y:S01]  /*2cd0*/  FFMA.FTZ R188, R21, UR27, -R162.reuse ;  /* 0x0000001b15bc7c23 */ /* 0x100fe200080108a2 */
[--C-:B------:R-:W-:Y:S01]  /*2ce0*/  FFMA.FTZ R157, R157, UR27, -R162.reuse ;  /* 0x0000001b9d9d7c23 */ /* 0x100fe200080108a2 */
[----:B0-----:R-:W-:Y:S01]  /*2cf0*/  FMNMX.FTZ R3, R33, R8, !PT ;  /* 0x0000000821037209 */ /* 0x001fe20007810000 */
[--C-:B------:R-:W-:Y:S01]  /*2d00*/  FFMA.FTZ R21, R173, UR27, -R162.reuse ;  /* 0x0000001bad157c23 */ /* 0x100fe200080108a2 */
[----:B------:R-:W-:Y:S01]  /*2d10*/  IADD3 R8, -R72, 0xb, RZ ;  /* 0x0000000b48087810 */ /* 0x000fe20007ffe1ff */
[----:B------:R-:W-:Y:S01]  /*2d20*/  MUFU.EX2 R6, R6 ;  /* 0x0000000600067308 */ /* 0x000fe20000000800 */
[C---:B------:R-:W-:Y:S01]  /*2d30*/  FSETP.NEU.FTZ.AND P1, PT, R3.reuse, -INF , PT ;  /* 0xff8000000300780b */ /* 0x040fe20003f3d000 */
[----:B------:R-:W-:Y:S01]  /*2d40*/  FMUL.FTZ R164, R3, UR27 ;  /* 0x0000001b03a47c20 */ /* 0x000fe20008410000 */
[--C-:B------:R-:W-:Y:S01]  /*2d50*/  FFMA.FTZ R190, R177, UR27, -R162.reuse ;  /* 0x0000001bb1be7c23 */ /* 0x100fe200080108a2 */
[--C-:B------:R-:W-:Y:S01]  /*2d60*/  FFMA.FTZ R13, R13, UR27, -R162.reuse ;  /* 0x0000001b0d0d7c23 */ /* 0x100fe200080108a2 */
[--C-:B------:R-:W-:Y:S01]  /*2d70*/  FFMA.FTZ R158, R158, UR27, -R162.reuse ;  /* 0x0000001b9e9e7c23 */ /* 0x100fe200080108a2 */
[----:B------:R-:W-:Y:S01]  /*2d80*/  FFMA.FTZ R160, R160, UR27, -R162 ;  /* 0x0000001ba0a07c23 */ /* 0x000fe200080108a2 */
[----:B------:R-:W-:Y:S01]  /*2d90*/  FSEL R164, R164, RZ, P1 ;  /* 0x000000ffa4a47208 */ /* 0x000fe20000800000 */
[----:B------:R-:W0:Y:S01]  /*2da0*/  MUFU.EX2 R7, R7 ;  /* 0x0000000700077308 */ /* 0x000e220000000800 */
[----:B------:R-:W-:Y:S01]  /*2db0*/  ISETP.NE.AND P1, PT, R12, RZ, PT ;  /* 0x000000ff0c00720c */ /* 0x000fe20003f25270 */
[----:B------:R-:W-:Y:S01]  /*2dc0*/  IMAD.U32 R12, RZ, RZ, UR26 ;  /* 0x0000001aff0c7e24 */ /* 0x000fe2000f8e00ff */
[----:B------:R-:W-:Y:S01]  /*2dd0*/  ULOP3.LUT UR26, UR6, 0x3000000, URZ, 0xfc, !UPT ;  /* 0x03000000061a7892 */ /* 0x000fe2000f8efc3f */
[--C-:B------:R-:W-:Y:S01]  /*2de0*/  FFMA.FTZ R9, R9, UR27, -R164.reuse ;  /* 0x0000001b09097c23 */ /* 0x100fe200080108a4 */
[--C-:B-1----:R-:W-:Y:S01]  /*2df0*/  FFMA.FTZ R10, R27, UR27, -R164.reuse ;  /* 0x0000001b1b0a7c23 */ /* 0x102fe200080108a4 */
[--C-:B------:R-:W-:Y:S01]  /*2e00*/  FFMA.FTZ R11, R11, UR27, -R164.reuse ;  /* 0x0000001b0b0b7c23 */ /* 0x100fe200080108a4 */
[--C-:B------:R-:W-:Y:S01]  /*2e10*/  FFMA.FTZ R14, R31, UR27, -R164.reuse ;  /* 0x0000001b1f0e7c23 */ /* 0x100fe200080108a4 */
[----:B--2---:R-:W-:Y:S01]  /*2e20*/  F2FP.BF16.F32.PACK_AB R152, R5, R0 ;  /* 0x000000000598723e */ /* 0x004fe200000010ff */
[----:B------:R-:W-:Y:S01]  /*2e30*/  UIMAD UR10, UR38, 0xc00, UR26 ;  /* 0x00000c00260a78a4 */ /* 0x000fe2000f8e021a */
[----:B------:R-:W-:Y:S01]  /*2e40*/  MUFU.EX2 R9, R9 ;  /* 0x0000000900097308 */ /* 0x000fe20000000800 */
[--C-:B------:R-:W-:Y:S01]  /*2e50*/  FFMA.FTZ R170, R185, UR27, -R164.reuse ;  /* 0x0000001bb9aa7c23 */ /* 0x100fe200080108a4 */
[--C-:B------:R-:W-:Y:S01]  /*2e60*/  FFMA.FTZ R185, R187, UR27, -R164.reuse ;  /* 0x0000001bbbb97c23 */ /* 0x100fe200080108a4 */
[----:B------:R-:W-:Y:S01]  /*2e70*/  FFMA.FTZ R172, R189, UR27, -R164 ;  /* 0x0000001bbdac7c23 */ /* 0x000fe200080108a4 */
[----:B------:R-:W-:-:S02]  /*2e80*/  @!P1 VIADD R24, R12, 0x32440 ;  /* 0x000324400c189836 */ /* 0x000fc40000000000 */
[----:B------:R-:W-:Y:S01]  /*2e90*/  FFMA.FTZ R187, R219, UR27, -R164 ;  /* 0x0000001bdbbb7c23 */ /* 0x000fe200080108a4 */
[----:B------:R-:W-:Y:S01]  /*2ea0*/  UMOV UR6, UR10 ;  /* 0x0000000a00067c82 */ /* 0x000fe20008000000 */
[----:B0-----:R-:W-:Y:S01]  /*2eb0*/  F2FP.BF16.F32.PACK_AB R154, R7, R6 ;  /* 0x00000006079a723e */ /* 0x001fe200000010ff */
[----:B------:R-:W0:Y:S01]  /*2ec0*/  MUFU.EX2 R10, R10 ;  /* 0x0000000a000a7308 */ /* 0x000e220000000800 */
[----:B------:R-:W-:Y:S01]  /*2ed0*/  @!P1 PRMT R24, RZ, 0x654, R24 ;  /* 0x00000654ff189816 */ /* 0x000fe20000000018 */
[----:B------:R1:W-:Y:S06]  /*2ee0*/  BAR.ARV R8, 0x100 ;  /* 0x000400080000751d */ /* 0x0003ec0000002000 */
[----:B------:R2:W-:Y:S01]  /*2ef0*/  @!P1 SYNCS.ARRIVE.TRANS64.RED.A1T0 RZ, [R24+URZ], RZ ;  /* 0x000000ff18ff99a7 */ /* 0x0005e2000810043f */
[----:B------:R-:W-:Y:S01]  /*2f00*/  MUFU.EX2 R11, R11 ;  /* 0x0000000b000b7308 */ /* 0x000fe20000000800 */
[----:B------:R3:W-:Y:S01]  /*2f10*/  BAR.SYNC.DEFER_BLOCKING R168, 0x100 ;  /* 0x000400a80000751d */ /* 0x0007e20000010000 */
[--C-:B------:R-:W-:Y:S01]  /*2f20*/  FFMA.FTZ R178, R193, UR27, -R164.reuse ;  /* 0x0000001bc1b27c23 */ /* 0x100fe200080108a4 */
[----:B------:R-:W-:Y:S01]  /*2f30*/  FFMA.FTZ R193, R195, UR27, -R164 ;  /* 0x0000001bc3c17c23 */ /* 0x000fe200080108a4 */
[----:B------:R-:W-:Y:S01]  /*2f40*/  FFMA.FTZ R189, R221, UR27, -R162 ;  /* 0x0000001bddbd7c23 */ /* 0x000fe200080108a2 */
[--C-:B------:R-:W-:Y:S01]  /*2f50*/  FFMA.FTZ R180, R215, UR27, -R164.reuse ;  /* 0x0000001bd7b47c23 */ /* 0x100fe200080108a4 */
[--C-:B------:R-:W-:Y:S01]  /*2f60*/  FFMA.FTZ R195, R217, UR27, -R164.reuse ;  /* 0x0000001bd9c37c23 */ /* 0x100fe200080108a4 */
[----:B------:R-:W-:Y:S01]  /*2f70*/  FFMA.FTZ R20, R20, UR27, -R164 ;  /* 0x0000001b14147c23 */ /* 0x000fe200080108a4 */
[----:B------:R-:W4:Y:S01]  /*2f80*/  MUFU.EX2 R14, R14 ;  /* 0x0000000e000e7308 */ /* 0x000f220000000800 */
[----:B0-----:R-:W-:Y:S01]  /*2f90*/  F2FP.BF16.F32.PACK_AB R153, R10, R9 ;  /* 0x000000090a99723e */ /* 0x001fe200000010ff */
[----:B---3--:R-:W-:Y:S01]  /*2fa0*/  FFMA.FTZ R168, R227, UR27, -R162 ;  /* 0x0000001be3a87c23 */ /* 0x008fe200080108a2 */
[--C-:B------:R-:W-:Y:S01]  /*2fb0*/  FFMA.FTZ R15, R15, UR27, -R164.reuse ;  /* 0x0000001b0f0f7c23 */ /* 0x100fe200080108a4 */
[--C-:B------:R-:W-:Y:S01]  /*2fc0*/  FFMA.FTZ R169, R169, UR27, -R164.reuse ;  /* 0x0000001ba9a97c23 */ /* 0x100fe200080108a4 */
[--C-:B------:R-:W-:Y:S01]  /*2fd0*/  FFMA.FTZ R186, R171, UR27, -R164.reuse ;  /* 0x0000001babba7c23 */ /* 0x100fe200080108a4 */
[--C-:B------:R-:W-:Y:S01]  /*2fe0*/  FFMA.FTZ R156, R156, UR27, -R164.reuse ;  /* 0x0000001b9c9c7c23 */ /* 0x100fe200080108a4 */
[--C-:B------:R-:W-:Y:S01]  /*2ff0*/  FFMA.FTZ R23, R23, UR27, -R164.reuse ;  /* 0x0000001b17177c23 */ /* 0x100fe200080108a4 */
[----:B------:R-:W-:Y:S01]  /*3000*/  MUFU.EX2 R166, R166 ;  /* 0x000000a600a67308 */ /* 0x000fe20000000800 */
[--C-:B------:R-:W-:Y:S01]  /*3010*/  FFMA.FTZ R171, R179, UR27, -R164.reuse ;  /* 0x0000001bb3ab7c23 */ /* 0x100fe200080108a4 */
[----:B------:R-:W-:Y:S01]  /*3020*/  FFMA.FTZ R192, R181, UR27, -R164 ;  /* 0x0000001bb5c07c23 */ /* 0x000fe200080108a4 */
[----:B------:R-:W-:Y:S01]  /*3030*/  FFMA.FTZ R167, R167, UR27, -R162 ;  /* 0x0000001ba7a77c23 */ /* 0x000fe200080108a2 */
[--C-:B------:R-:W-:Y:S01]  /*3040*/  FFMA.FTZ R162, R163, UR27, -R164.reuse ;  /* 0x0000001ba3a27c23 */ /* 0x100fe200080108a4 */
[--C-:B------:R-:W-:Y:S01]  /*3050*/  FFMA.FTZ R159, R159, UR27, -R164.reuse ;  /* 0x0000001b9f9f7c23 */ /* 0x100fe200080108a4 */
[--C-:B------:R-:W-:Y:S01]  /*3060*/  FFMA.FTZ R161, R161, UR27, -R164.reuse ;  /* 0x0000001ba1a17c23 */ /* 0x100fe200080108a4 */
[----:B------:R-:W-:Y:S01]  /*3070*/  FFMA.FTZ R164, R165, UR27, -R164 ;  /* 0x0000001ba5a47c23 */ /* 0x000fe200080108a4 */
[----:B------:R-:W0:Y:S01]  /*3080*/  MUFU.EX2 R175, R175 ;  /* 0x000000af00af7308 */ /* 0x000e220000000800 */
[----:B----4-:R-:W-:Y:S01]  /*3090*/  F2FP.BF16.F32.PACK_AB R155, R14, R11 ;  /* 0x0000000b0e9b723e */ /* 0x010fe200000010ff */
[----:B------:R-:W-:Y:S01]  /*30a0*/  FADD.FTZ R5, R0, R5 ;  /* 0x0000000500057221 */ /* 0x000fe20000010000 */
[----:B------:R-:W-:Y:S01]  /*30b0*/  FADD.FTZ R10, R9, R10 ;  /* 0x0000000a090a7221 */ /* 0x000fe20000010000 */
[----:B------:R-:W-:Y:S01]  /*30c0*/  @!P1 VIADD R12, R12, 0x32460 ;  /* 0x000324600c0c9836 */ /* 0x000fe20000000000 */
[----:B--2---:R-:W-:Y:S01]  /*30d0*/  WARPGROUP.ARRIVE ;  /* 0x00000000000079c5 */ /* 0x004fe20000000000 */
[----:B------:R-:W-:Y:S01]  /*30e0*/  FADD.FTZ R6, R6, R5 ;  /* 0x0000000506067221 */ /* 0x000fe20000010000 */
[----:B------:R-:W-:Y:S01]  /*30f0*/  FADD.FTZ R11, R11, R10 ;  /* 0x0000000a0b0b7221 */ /* 0x000fe20000010000 */
[----:B------:R-:W-:Y:S01]  /*3100*/  MUFU.EX2 R168, R168 ;  /* 0x000000a800a87308 */ /* 0x000fe20000000800 */
[----:B------:R-:W-:Y:S01]  /*3110*/  @!P1 PRMT R12, RZ, 0x654, R12 ;  /* 0x00000654ff0c9816 */ /* 0x000fe2000000000c */
[----:B------:R-:W-:Y:S01]  /*3120*/  FADD.FTZ R7, R7, R6 ;  /* 0x0000000607077221 */ /* 0x000fe20000010000 */
[----:B------:R-:W-:Y:S01]  /*3130*/  HGMMA.64x256x16.F32.BF16 R24, R152, gdesc[UR4].tnspB, RZ, !UPT, gsb0 ;  /* 0x43e0000498187df0 */ /* 0x000fe2000c0018ff */
[----:B------:R-:W-:Y:S01]  /*3140*/  UIADD3 UR6, UR10, 0x80, URZ ;  /* 0x000000800a067890 */ /* 0x000fe2000fffe03f */
[----:B------:R-:W-:Y:S01]  /*3150*/  FADD.FTZ R11, R14, R11 ;  /* 0x0000000b0e0b7221 */ /* 0x000fe20000010000 */
[----:B------:R-:W-:-:S02]  /*3160*/  UMOV UR7, 0x40000040 ;  /* 0x4000004000077882 */ /* 0x000fc40000000000 */
[----:B------:R-:W-:Y:S08]  /*3170*/  MUFU.EX2 R183, R183 ;  /* 0x000000b700b77308 */ /* 0x000ff00000000800 */
[----:B------:R-:W-:Y:S08]  /*3180*/  MUFU.EX2 R170, R170 ;  /* 0x000000aa00aa7308 */ /* 0x000ff00000000800 */
[----:B------:R-:W2:Y:S08]  /*3190*/  MUFU.EX2 R185, R185 ;  /* 0x000000b900b97308 */ /* 0x000eb00000000800 */
[----:B------:R-:W-:Y:S08]  /*31a0*/  MUFU.EX2 R172, R172 ;  /* 0x000000ac00ac7308 */ /* 0x000ff00000000800 */
[----:B------:R-:W3:Y:S08]  /*31b0*/  MUFU.EX2 R187, R187 ;  /* 0x000000bb00bb7308 */ /* 0x000ef00000000800 */
[----:B------:R-:W-:Y:S08]  /*31c0*/  MUFU.EX2 R174, R174 ;  /* 0x000000ae00ae7308 */ /* 0x000ff00000000800 */
[----:B------:R-:W4:Y:S08]  /*31d0*/  MUFU.EX2 R189, R189 ;  /* 0x000000bd00bd7308 */ /* 0x000f300000000800 */
[----:B------:R-:W-:Y:S08]  /*31e0*/  MUFU.EX2 R176, R176 ;  /* 0x000000b000b07308 */ /* 0x000ff00000000800 */
[----:B------:R-:W-:Y:S08]  /*31f0*/  MUFU.EX2 R191, R191 ;  /* 0x000000bf00bf7308 */ /* 0x000ff00000000800 */
[----:B------:R-:W-:Y:S08]  /*3200*/  MUFU.EX2 R178, R178 ;  /* 0x000000b200b27308 */ /* 0x000ff00000000800 */
[----:B------:R-:W5:Y:S08]  /*3210*/  MUFU.EX2 R193, R193 ;  /* 0x000000c100c17308 */ /* 0x000f700000000800 */
[----:B------:R-:W-:Y:S08]  /*3220*/  MUFU.EX2 R180, R180 ;  /* 0x000000b400b47308 */ /* 0x000ff00000000800 */
[----:B------:R-:W1:Y:S08]  /*3230*/  MUFU.EX2 R195, R195 ;  /* 0x000000c300c37308 */ /* 0x000e700000000800 */
[----:B------:R-:W-:Y:S08]  /*3240*/  MUFU.EX2 R182, R182 ;  /* 0x000000b600b67308 */ /* 0x000ff00000000800 */
[----:B------:R-:W1:Y:S08]  /*3250*/  MUFU.EX2 R197, R197 ;  /* 0x000000c500c57308 */ /* 0x000e700000000800 */
[----:B------:R-:W-:Y:S08]  /*3260*/  MUFU.EX2 R184, R184 ;  /* 0x000000b800b87308 */ /* 0x000ff00000000800 */
[----:B------:R-:W-:Y:S08]  /*3270*/  MUFU.EX2 R199, R199 ;  /* 0x000000c700c77308 */ /* 0x000ff00000000800 */
[----:B------:R-:W-:Y:S08]  /*3280*/  MUFU.EX2 R20, R20 ;  /* 0x0000001400147308 */ /* 0x000ff00000000800 */
[----:B------:R-:W1:Y:S08]  /*3290*/  MUFU.EX2 R15, R15 ;  /* 0x0000000f000f7308 */ /* 0x000e700000000800 */
        /* <DEDUP_REMOVED lines=14> */
[----:B------:R-:W-:Y:S01]  /*3380*/  MUFU.EX2 R162, R162 ;  /* 0x000000a200a27308 */ /* 0x000fe20000000800 */
[----:B------:R-:W-:-:S02]  /*3390*/  WARPGROUP.DEPBAR.LE gsb0, 0x0 ;  /* 0x00008000000079c5 */ /* 0x000fc40000010000 */
[----:B0-----:R-:W-:Y:S01]  /*33a0*/  F2FP.BF16.F32.PACK_AB R152, R175, R166 ;  /* 0x000000a6af98723e */ /* 0x001fe200000010ff */
[----:B------:R-:W-:Y:S01]  /*33b0*/  FADD.FTZ R166, R166, R7 ;  /* 0x00000007a6a67221 */ /* 0x000fe20000010000 */
[----:B--2---:R-:W-:Y:S01]  /*33c0*/  F2FP.BF16.F32.PACK_AB R153, R185, R170 ;  /* 0x000000aab999723e */ /* 0x004fe200000010ff */
[----:B------:R-:W-:Y:S01]  /*33d0*/  FADD.FTZ R170, R170, R11 ;  /* 0x0000000baaaa7221 */ /* 0x000fe20000010000 */
[----:B------:R-:W-:Y:S01]  /*33e0*/  F2FP.BF16.F32.PACK_AB R154, R183, R168 ;  /* 0x000000a8b79a723e */ /* 0x000fe200000010ff */
[----:B------:R-:W0:Y:S01]  /*33f0*/  MUFU.EX2 R159, R159 ;  /* 0x0000009f009f7308 */ /* 0x000e220000000800 */
[----:B---3--:R-:W-:Y:S01]  /*3400*/  F2FP.BF16.F32.PACK_AB R155, R187, R172 ;  /* 0x000000acbb9b723e */ /* 0x008fe200000010ff */
[----:B------:R-:W-:Y:S01]  /*3410*/  FADD.FTZ R175, R175, R166 ;  /* 0x000000a6afaf7221 */ /* 0x000fe20000010000 */
[----:B------:R-:W-:Y:S02]  /*3420*/  FADD.FTZ R185, R185, R170 ;  /* 0x000000aab9b97221 */ /* 0x000fe40000010000 */
[----:B------:R-:W-:Y:S01]  /*3430*/  WARPGROUP.ARRIVE ;  /* 0x00000000000079c5 */ /* 0x000fe20000000000 */
[----:B------:R-:W-:Y:S01]  /*3440*/  FADD.FTZ R168, R168, R175 ;  /* 0x000000afa8a87221 */ /* 0x000fe20000010000 */
[----:B------:R-:W-:Y:S01]  /*3450*/  FADD.FTZ R172, R172, R185 ;  /* 0x000000b9acac7221 */ /* 0x000fe20000010000 */
[----:B------:R-:W-:Y:S02]  /*3460*/  MUFU.EX2 R161, R161 ;  /* 0x000000a100a17308 */ /* 0x000fe40000000800 */
[----:B------:R-:W-:Y:S01]  /*3470*/  FADD.FTZ R183, R183, R168 ;  /* 0x000000a8b7b77221 */ /* 0x000fe20000010000 */
[----:B------:R-:W-:Y:S01]  /*3480*/  HGMMA.64x256x16.F32.BF16 R24, R152, gdesc[UR4].tnspB, R24, gsb0 ;  /* 0x43e0000498187df0 */ /* 0x000fe20008001818 */
[----:B------:R-:W-:Y:S01]  /*3490*/  UIADD3 UR6, UR10, 0x100, URZ ;  /* 0x000001000a067890 */ /* 0x000fe2000fffe03f */
[----:B------:R-:W-:Y:S01]  /*34a0*/  FADD.FTZ R187, R187, R172 ;  /* 0x000000acbbbb7221 */ /* 0x000fe20000010000 */
[----:B------:R-:W-:-:S02]  /*34b0*/  UMOV UR7, 0x40000040 ;  /* 0x4000004000077882 */ /* 0x000fc40000000000 */
[----:B------:R-:W2:Y:S01]  /*34c0*/  MUFU.EX2 R164, R164 ;  /* 0x000000a400a47308 */ /* 0x000ea20000000800 */
[----:B------:R-:W-:Y:S02]  /*34d0*/  WARPGROUP.DEPBAR.LE gsb0, 0x0 ;  /* 0x00008000000079c5 */ /* 0x000fe40000010000 */
[----:B----4-:R-:W-:Y:S01]  /*34e0*/  F2FP.BF16.F32.PACK_AB R152, R189, R174 ;  /* 0x000000aebd98723e */ /* 0x010fe200000010ff */
[----:B------:R-:W-:Y:S01]  /*34f0*/  FADD.FTZ R174, R174, R183 ;  /* 0x000000b7aeae7221 */ /* 0x000fe20000010000 */
[----:B-----5:R-:W-:Y:S01]  /*3500*/  F2FP.BF16.F32.PACK_AB R153, R193, R178 ;  /* 0x000000b2c199723e */ /* 0x020fe200000010ff */
[----:B------:R-:W-:Y:S01]  /*3510*/  FADD.FTZ R178, R178, R187 ;  /* 0x000000bbb2b27221 */ /* 0x000fe20000010000 */
[----:B------:R-:W-:Y:S01]  /*3520*/  F2FP.BF16.F32.PACK_AB R154, R191, R176 ;  /* 0x000000b0bf9a723e */ /* 0x000fe200000010ff */
[----:B------:R-:W-:Y:S01]  /*3530*/  FADD.FTZ R189, R189, R174 ;  /* 0x000000aebdbd7221 */ /* 0x000fe20000010000 */
[----:B-1----:R-:W-:Y:S01]  /*3540*/  F2FP.BF16.F32.PACK_AB R155, R195, R180 ;  /* 0x000000b4c39b723e */ /* 0x002fe200000010ff */
[----:B------:R-:W-:-:S02]  /*3550*/  FADD.FTZ R193, R193, R178 ;  /* 0x000000b2c1c17221 */ /* 0x000fc40000010000 */
[----:B------:R-:W-:Y:S01]  /*3560*/  FADD.FTZ R176, R176, R189 ;  /* 0x000000bdb0b07221 */ /* 0x000fe20000010000 */
[----:B------:R-:W-:Y:S01]  /*3570*/  WARPGROUP.ARRIVE ;  /* 0x00000000000079c5 */ /* 0x000fe20000000000 */
[----:B------:R-:W-:Y:S02]  /*3580*/  FADD.FTZ R180, R180, R193 ;  /* 0x000000c1b4b47221 */ /* 0x000fe40000010000 */
[----:B------:R-:W-:Y:S02]  /*3590*/  FADD.FTZ R191, R191, R176 ;  /* 0x000000b0bfbf7221 */ /* 0x000fe40000010000 */
[----:B------:R-:W-:-:S05]  /*35a0*/  FADD.FTZ R195, R195, R180 ;  /* 0x000000b4c3c37221 */ /* 0x000fca0000010000 */
[----:B------:R-:W-:Y:S01]  /*35b0*/  HGMMA.64x256x16.F32.BF16 R24, R152, gdesc[UR4].tnspB, R24, gsb0 ;  /* 0x43e0000498187df0 */ /* 0x000fe20008001818 */
[----:B------:R-:W-:Y:S01]  /*35c0*/  UIADD3 UR6, UR10, 0x180, URZ ;  /* 0x000001800a067890 */ /* 0x000fe2000fffe03f */
[----:B------:R-:W-:Y:S01]  /*35d0*/  UMOV UR7, 0x40000040 ;  /* 0x4000004000077882 */ /* 0x000fe20000000000 */
[----:B------:R-:W-:Y:S02]  /*35e0*/  WARPGROUP.DEPBAR.LE gsb0, 0x0 ;  /* 0x00008000000079c5 */ /* 0x000fe40000010000 */
[----:B------:R-:W-:Y:S01]  /*35f0*/  F2FP.BF16.F32.PACK_AB R152, R197, R182 ;  /* 0x000000b6c598723e */ /* 0x000fe200000010ff */
[----:B------:R-:W-:Y:S01]  /*3600*/  FADD.FTZ R182, R182, R191 ;  /* 0x000000bfb6b67221 */ /* 0x000fe20000010000 */
[----:B------:R-:W-:Y:S01]  /*3610*/  F2FP.BF16.F32.PACK_AB R153, R15, R20 ;  /* 0x000000140f99723e */ /* 0x000fe200000010ff */
[----:B------:R-:W-:Y:S01]  /*3620*/  FADD.FTZ R20, R20, R195 ;  /* 0x000000c314147221 */ /* 0x000fe20000010000 */
[----:B------:R-:W-:Y:S01]  /*3630*/  F2FP.BF16.F32.PACK_AB R154, R199, R184 ;  /* 0x000000b8c79a723e */ /* 0x000fe200000010ff */
[----:B------:R-:W-:Y:S01]  /*3640*/  FADD.FTZ R197, R197, R182 ;  /* 0x000000b6c5c57221 */ /* 0x000fe20000010000 */
[----:B------:R-:W-:Y:S01]  /*3650*/  F2FP.BF16.F32.PACK_AB R155, R186, R169 ;  /* 0x000000a9ba9b723e */ /* 0x000fe200000010ff */
[----:B------:R-:W-:-:S02]  /*3660*/  FADD.FTZ R20, R15, R20 ;  /* 0x000000140f147221 */ /* 0x000fc40000010000 */
[----:B------:R-:W-:Y:S01]  /*3670*/  FADD.FTZ R184, R184, R197 ;  /* 0x000000c5b8b87221 */ /* 0x000fe20000010000 */
[----:B------:R-:W-:Y:S01]  /*3680*/  WARPGROUP.ARRIVE ;  /* 0x00000000000079c5 */ /* 0x000fe20000000000 */
[----:B------:R-:W-:Y:S02]  /*3690*/  FADD.FTZ R169, R169, R20 ;  /* 0x00000014a9a97221 */ /* 0x000fe40000010000 */
[----:B------:R-:W-:Y:S02]  /*36a0*/  FADD.FTZ R184, R199, R184 ;  /* 0x000000b8c7b87221 */ /* 0x000fe40000010000 */
[----:B------:R-:W-:-:S08]  /*36b0*/  FADD.FTZ R169, R186, R169 ;  /* 0x000000a9baa97221 */ /* 0x000fd00000010000 */
[----:B------:R-:W-:Y:S01]  /*36c0*/  HGMMA.64x256x16.F32.BF16 R24, R152, gdesc[UR4].tnspB, R24, gsb0 ;  /* 0x43e0000498187df0 */ /* 0x000fe20008001818 */
[----:B------:R-:W-:Y:S01]  /*36d0*/  UIADD3 UR6, UR10, 0x200, URZ ;  /* 0x000002000a067890 */ /* 0x000fe2000fffe03f */
[----:B------:R-:W-:Y:S01]  /*36e0*/  UMOV UR7, 0x40000040 ;  /* 0x4000004000077882 */ /* 0x000fe20000000000 */
[----:B------:R-:W-:Y:S02]  /*36f0*/  WARPGROUP.DEPBAR.LE gsb0, 0x0 ;  /* 0x00008000000079c5 */ /* 0x000fe40000010000 */
[----:B------:R-:W-:Y:S01]  /*3700*/  F2FP.BF16.F32.PACK_AB R152, R188, R157 ;  /* 0x0000009dbc98723e */ /* 0x000fe200000010ff */
[----:B------:R-:W-:Y:S01]  /*3710*/  FADD.FTZ R157, R157, R184 ;  /* 0x000000b89d9d7221 */ /* 0x000fe20000010000 */
[C---:B------:R-:W-:Y:S01]  /*3720*/  F2FP.BF16.F32.PACK_AB R153, R23.reuse, R156 ;  /* 0x0000009c1799723e */ /* 0x040fe200000010ff */
        /* <DEDUP_REMOVED lines=16> */
[----:B0-----:R-:W-:Y:S01]  /*3830*/  F2FP.BF16.F32.PACK_AB R153, R159, R162 ;  /* 0x000000a29f99723e */ /* 0x001fe200000010ff */
[----:B------:R-:W-:Y:S01]  /*3840*/  FADD.FTZ R162, R162, R171 ;  /* 0x000000aba2a27221 */ /* 0x000fe20000010000 */
[----:B------:R-:W-:Y:S01]  /*3850*/  F2FP.BF16.F32.PACK_AB R154, R167, R160 ;  /* 0x000000a0a79a723e */ /* 0x000fe200000010ff */
[----:B------:R-:W-:Y:S01]  /*3860*/  FADD.FTZ R13, R158, R13 ;  /* 0x0000000d9e0d7221 */ /* 0x000fe20000010000 */
[----:B--2---:R-:W-:Y:S01]  /*3870*/  F2FP.BF16.F32.PACK_AB R155, R164, R161 ;  /* 0x000000a1a49b723e */ /* 0x004fe200000010ff */
[----:B------:R-:W-:-:S02]  /*3880*/  FADD.FTZ R162, R159, R162 ;  /* 0x000000a29fa27221 */ /* 0x000fc40000010000 */
[----:B------:R-:W-:Y:S01]  /*3890*/  FADD.FTZ R0, R160, R13 ;  /* 0x0000000da0007221 */ /* 0x000fe20000010000 */
[----:B------:R-:W-:Y:S01]  /*38a0*/  WARPGROUP.ARRIVE ;  /* 0x00000000000079c5 */ /* 0x000fe20000000000 */
[----:B------:R-:W-:Y:S02]  /*38b0*/  FADD.FTZ R5, R161, R162 ;  /* 0x000000a2a1057221 */ /* 0x000fe40000010000 */
[----:B------:R-:W-:Y:S02]  /*38c0*/  FADD.FTZ R0, R167, R0 ;  /* 0x00000000a7007221 */ /* 0x000fe40000010000 */
[----:B------:R-:W-:-:S08]  /*38d0*/  FADD.FTZ R5, R164, R5 ;  /* 0x00000005a4057221 */ /* 0x000fd00000010000 */
[----:B------:R-:W-:Y:S03]  /*38e0*/  HGMMA.64x256x16.F32.BF16 R24, R152, gdesc[UR4].tnspB, R24, gsb0 ;  /* 0x43e0000498187df0 */ /* 0x000fe60008001818 */
[----:B------:R-:W-:Y:S02]  /*38f0*/  WARPGROUP.DEPBAR.LE gsb0, 0x0 ;  /* 0x00008000000079c5 */ /* 0x000fe40000010000 */
[----:B------:R0:W-:Y:S01]  /*3900*/  @!P1 SYNCS.ARRIVE.TRANS64.RED.A1T0 RZ, [R12+URZ], RZ ;  /* 0x000000ff0cff99a7 */ /* 0x0001e2000810043f */
[----:B------:R-:W-:Y:S05]  /*3910*/  @!P2 BRA `(.L_x_191) ;  /* 0x000000280090a947 */ /* 0x000fea0003800000 */
[----:B------:R-:W-:Y:S01]  /*3920*/  IMAD.MOV.U32 R6, RZ, RZ, R3 ;  /* 0x000000ffff067224 */ /* 0x000fe200078e0003 */
[----:B------:R-:W-:Y:S01]  /*3930*/  UIADD3 UR45, UR45, -0x2, URZ ;  /* 0xfffffffe2d2d7890 */ /* 0x000fe2000fffe03f */
[----:B------:R-:W-:Y:S01]  /*3940*/  IMAD.MOV.U32 R7, RZ, RZ, R4 ;  /* 0x000000ffff077224 */ /* 0x000fe200078e0004 */
[----:B------:R-:W-:Y:S01]  /*3950*/  ULDC UR28, c[0x0][0xad0] ;  /* 0x0002b400001c7ab9 */ /* 0x000fe20000000800 */
[----:B------:R-:W-:-:S09]  /*3960*/  ULDC UR27, c[0x0][0xa80] ;  /* 0x0002a000001b7ab9 */ /* 0x000fd20000000800 */
.L_x_200:
        /* <DEDUP_REMOVED lines=10> */
.L_x_192:
[----:B------:R-:W1:Y:S01]  /*3a10*/  S2UR UR7, SR_CgaCtaId ;  /* 0x00000000000779c3 */ /* 0x000e620000008800 */
[----:B------:R-:W-:Y:S01]  /*3a20*/  UMOV UR6, 0x400 ;  /* 0x0000040000067882 */ /* 0x000fe20000000000 */
[----:B------:R-:W-:-:S05]  /*3a30*/  IMAD.U32 R3, RZ, RZ, UR37 ;  /* 0x00000025ff037e24 */ /* 0x000fca000f8e00ff */
[----:B------:R-:W-:Y:S01]  /*3a40*/  SHF.L.U32 R3, R3, 0x1f, RZ ;  /* 0x0000001f03037819 */ /* 0x000fe200000006ff */
[----:B-1----:R-:W-:-:S04]  /*3a50*/  ULEA UR20, UR7, UR6, 0x18 ;  /* 0x0000000607147291 */ /* 0x002fc8000f8ec03f */
[----:B------:R-:W-:-:S09]  /*3a60*/  ULEA UR29, UR38, UR20, 0x3 ;  /* 0x00000014261d7291 */ /* 0x000fd2000f8e183f */
[----:B------:R1:W2:Y:S01]  /*3a70*/  SYNCS.PHASECHK.TRANS64.TRYWAIT P3, [UR29+0x32430], R3 ;  /* 0x03243003ff0075a7 */ /* 0x0002a2000806015d */
[----:B------:R-:W-:Y:S05]  /*3a80*/  @!P0 BRA `(.L_x_193) ;  /* 0x0000000000048947 */ /* 0x000fea0003800000 */
[----:B------:R-:W-:Y:S01]  /*3a90*/  BPT.TRAP 0x1 ;  /* 0x000000040000795c */ /* 0x000fe20000300000 */
.L_x_193:
[----:B--2---:R-:W-:Y:S05]  /*3aa0*/  @P3 BRA `(.L_x_194) ;  /* 0x0000000000083947 */ /* 0x004fea0003800000 */
[----:B------:R-:W2:Y:S02]  /*3ab0*/  SYNCS.PHASECHK.TRANS64.TRYWAIT P3, [UR29+0x32430], R3 ;  /* 0x03243003ff0075a7 */ /* 0x000ea4000806015d */
[----:B--2---:R-:W-:Y:S05]  /*3ac0*/  @!P3 BRA `(.L_x_195) ;  /* 0x0000009c00dcb947 */ /* 0x004fea0003800000 */
.L_x_194:
[----:B------:R-:W-:Y:S01]  /*3ad0*/  UIMAD UR6, UR38, 0x300, UR24 ;  /* 0x00000300260678a4 */ /* 0x000fe2000f8e0218 */
[----:B------:R-:W-:Y:S01]  /*3ae0*/  WARPGROUP.ARRIVE ;  /* 0x00000000000079c5 */ /* 0x000fe20000000000 */
[----:B------:R-:W-:Y:S01]  /*3af0*/  UMOV UR7, 0x40000040 ;  /* 0x4000004000077882 */ /* 0x000fe20000000000 */
[----:B------:R-:W-:Y:S01]  /*3b00*/  UMOV UR11, 0x40000040 ;  /* 0x40000040000b7882 */ /* 0x000fe20000000000 */
[----:B------:R-:W-:Y:S02]  /*3b10*/  UIADD3 UR10, UR6, 0x2, URZ ;  /* 0x00000002060a7890 */ /* 0x000fe4000fffe03f */
[----:B------:R-:W-:Y:S01]  /*3b20*/  UIADD3 UR14, UR6, 0x4, URZ ;  /* 0x00000004060e7890 */ /* 0x000fe2000fffe03f */
[----:B------:R-:W-:Y:S02]  /*3b30*/  UMOV UR15, 0x40000040 ;  /* 0x40000040000f7882 */ /* 0x000fe40000000000 */
[----:B------:R-:W-:Y:S01]  /*3b40*/  HGMMA.64x96x16.F32.BF16 R152, gdesc[UR4], RZ, !UPT, gsb0 ;  /* 0x01600000049879f0 */ /* 0x000fe2000c0018ff */
[----:B------:R-:W-:Y:S01]  /*3b50*/  UIADD3 UR18, UR6, 0x6, URZ ;  /* 0x0000000606127890 */ /* 0x000fe2000fffe03f */
        /* <DEDUP_REMOVED lines=11> */
[----:B------:R-:W-:Y:S05]  /*3c10*/  @!P0 BRA `(.L_x_196) ;  /* 0x0000000000048947 */ /* 0x000fea0003800000 */
[----:B------:R-:W-:Y:S01]  /*3c20*/  BPT.TRAP 0x1 ;  /* 0x000000040000795c */ /* 0x000fe20000300000 */
.L_x_196:
[----:B------:R3:W4:Y:S01]  /*3c30*/  SYNCS.PHASECHK.TRANS64.TRYWAIT P3, [UR29+0x32450], R3 ;  /* 0x03245003ff0075a7 */ /* 0x000722000806015d */
[----:B------:R-:W-:Y:S05]  /*3c40*/  @!P0 BRA `(.L_x_197) ;  /* 0x0000000000048947 */ /* 0x000fea0003800000 */
[----:B------:R-:W-:Y:S01]  /*3c50*/  BPT.TRAP 0x1 ;  /* 0x000000040000795c */ /* 0x000fe20000300000 */
.L_x_197:
[----:B----4-:R-:W-:Y:S05]  /*3c60*/  @P3 BRA `(.L_x_198) ;  /* 0x0000000000083947 */ /* 0x010fea0003800000 */
[----:B------:R-:W4:Y:S02]  /*3c70*/  SYNCS.PHASECHK.TRANS64.TRYWAIT P3, [UR29+0x32450], R3 ;  /* 0x03245003ff0075a7 */ /* 0x000f24000806015d */
[----:B----4-:R-:W-:Y:S05]  /*3c80*/  @!P3 BRA `(.L_x_199) ;  /* 0x0000009c0084b947 */ /* 0x010fea0003800000 */
.L_x_198:
[----:B------:R-:W-:Y:S01]  /*3c90*/  ULEA UR20, UR42, UR20, 0xd ;  /* 0x000000142a147291 */ /* 0x000fe2000f8e683f */
[----:B------:R-:W-:Y:S01]  /*3ca0*/  WARPGROUP.ARRIVE ;  /* 0x00000000000079c5 */ /* 0x000fe20000000000 */
[----:B------:R-:W-:-:S05]  /*3cb0*/  UIMAD UR7, UR38, 0xc00, UR25 ;  /* 0x00000c00260778a4 */ /* 0x000fca000f8e0219 */
[----:B------:R-:W4:Y:S01]  /*3cc0*/  S2R R200, SR_TID.X ;  /* 0x0000000000c87919 */ /* 0x000f220000002100 */
[----:B------:R-:W-:Y:S01]  /*3cd0*/  UIADD3 UR20, UR20, 0x22400, URZ ;  /* 0x0002240014147890 */ /* 0x000fe2000fffe03f */
[----:B------:R-:W-:Y:S01]  /*3ce0*/  UMOV UR23, 0x40000040 ;  /* 0x4000004000177882 */ /* 0x000fe20000000000 */
[----:B------:R-:W-:Y:S02]  /*3cf0*/  UMOV UR21, 0x40000040 ;  /* 0x4000004000157882 */ /* 0x000fe40000000000 */
[----:B------:R-:W-:Y:S01]  /*3d00*/  USHF.R.U32.HI UR20, URZ, 0x4, UR20 ;  /* 0x000000043f147899 */ /* 0x000fe20008011614 */
[----:B------:R-:W-:Y:S01]  /*3d10*/  UMOV UR22, UR7 ;  /* 0x0000000700167c82 */ /* 0x000fe20008000000 */
[----:B------:R-:W-:Y:S02]  /*3d20*/  UIMAD UR10, UR38, 0xc00, UR26 ;  /* 0x00000c00260a78a4 */ /* 0x000fe4000f8e021a */
[----:B------:R-:W-:-:S04]  /*3d30*/  ULOP3.LUT UR6, UR20, 0x3fff, URZ, 0xc0, !UPT ;  /* 0x00003fff14067892 */ /* 0x000fc8000f8ec03f */
[----:B------:R-:W-:-:S07]  /*3d40*/  ULOP3.LUT UR6, UR6, 0x10000, URZ, 0xfc, !UPT ;  /* 0x0001000006067892 */ /* 0x000fce000f8efc3f */
[----:B------:R-:W-:Y:S02]  /*3d50*/  UMOV UR20, UR6 ;  /* 0x0000000600147c82 */ /* 0x000fe40008000000 */
[----:B------:R-:W-:Y:S01]  /*3d60*/  HGMMA.64x96x16.F32.BF16 R152, gdesc[UR20], R152, gsb0 ;  /* 0x01600000149879f0 */ /* 0x000fe20008001898 */
[----:B------:R-:W-:Y:S02]  /*3d70*/  UIADD3 UR22, UR7, 0x2, URZ ;  /* 0x0000000207167890 */ /* 0x000fe4000fffe03f */
[----:B------:R-:W-:Y:S01]  /*3d80*/  UIADD3 UR20, UR6, 0x2, URZ ;  /* 0x0000000206147890 */ /* 0x000fe2000fffe03f */
[----:B------:R-:W-:Y:S01]  /*3d90*/  UMOV UR23, 0x40000040 ;  /* 0x4000004000177882 */ /* 0x000fe20000000000 */
[----:B------:R-:W-:Y:S01]  /*3da0*/  UMOV UR21, 0x40000040 ;  /* 0x4000004000157882 */ /* 0x000fe20000000000 */
[----:B----4-:R-:W-:Y:S01]  /*3db0*/  SHF.R.U32.HI R200, RZ, 0x7, R200 ;  /* 0x00000007ffc87819 */ /* 0x010fe200000116c8 */
        /* <DEDUP_REMOVED lines=98> */
[----:B------:R-:W-:Y:S01]  /*43e0*/  UMOV UR6, UR10 ;  /* 0x0000000a00067c82 */ /* 0x000fe20008000000 */
[----:B------:R-:W-:Y:S01]  /*43f0*/  UMOV UR7, 0x40000040 ;  /* 0x4000004000077882 */ /* 0x000fe20000000000 */
[----:B------:R-:W-:Y:S02]  /*4400*/  WARPGROUP.DEPBAR.LE gsb0, 0x0 ;  /* 0x00008000000079c5 */ /* 0x000fe40000010000 */
[----:B------:R-:W-:-:S06]  /*4410*/  WARPGROUP.ARRIVE ;  /* 0x00000000000079c5 */ /* 0x000fcc0000000000 */
[----:B------:R-:W-:Y:S03]  /*4420*/  HGMMA.64x96x16.F32.BF16 R152, gdesc[UR20], R152, gsb0 ;  /* 0x01600000149879f0 */ /* 0x000fe60008001898 */
[----:B------:R-:W-:Y:S02]  /*4430*/  WARPGROUP.DEPBAR.LE gsb0, 0x0 ;  /* 0x00008000000079c5 */ /* 0x000fe40000010000 */
[----:B------:R-:W-:Y:S01]  /*4440*/  FMUL.FTZ R8, R152, UR28 ;  /* 0x0000001c98087c20 */ /* 0x000fe20008410000 */
[----:B-123--:R-:W-:Y:S01]  /*4450*/  FMUL.FTZ R3, R153, UR28 ;  /* 0x0000001c99037c20 */ /* 0x00efe20008410000 */
[----:B0-----:R-:W-:Y:S01]  /*4460*/  FMUL.FTZ R12, R156, UR28 ;  /* 0x0000001c9c0c7c20 */ /* 0x001fe20008410000 */
        /* <DEDUP_REMOVED lines=56> */
[----:B------:R-:W-:-:S03]  /*47f0*/  FMUL.FTZ R193, R199, UR28 ;  /* 0x0000001cc7c17c20 */ /* 0x000fc60008410000 */
        /* <DEDUP_REMOVED lines=79> */
[----:B--2---:R-:W-:-:S05]  /*4cf0*/  FMNMX.FTZ R155, R188, R155, !PT ;  /* 0x0000009bbc9b7209 */ /* 0x004fca0007810000 */
[----:B------:R-:W2:Y:S02]  /*4d00*/  SHFL.BFLY PT, R154, R155, 0x2, 0x1f ;  /* 0x0c401f009b9a7f89 */ /* 0x000ea400000e0000 */
[----:B------:R-:W3:Y:S01]  /*4d10*/  MUFU.TANH R193, R193 ;  /* 0x000000c100c17308 */ /* 0x000ee20000002400 */
[----:B0-----:R-:W-:-:S04]  /*4d20*/  FMNMX.FTZ R153, R189, R4, !PT ;  /* 0x00000004bd997209 */ /* 0x001fc80007810000 */
[----:B-1----:R-:W-:-:S04]  /*4d30*/  FMNMX.FTZ R4, R192, R153, !PT ;  /* 0x00000099c0047209 */ /* 0x002fc80007810000 */
[----:B---3--:R-:W-:-:S05]  /*4d40*/  FMNMX.FTZ R152, R193, R4, !PT ;  /* 0x00000004c1987209 */ /* 0x008fca0007810000 */
[----:B------:R-:W0:Y:S01]  /*4d50*/  SHFL.BFLY PT, R191, R152, 0x2, 0x1f ;  /* 0x0c401f0098bf7f89 */ /* 0x000e2200000e0000 */
[----:B--2---:R-:W-:-:S05]  /*4d60*/  FMNMX.FTZ R154, R155, R154, !PT ;  /* 0x0000009a9b9a7209 */ /* 0x004fca0007810000 */
[----:B------:R-:W1:Y:S01]  /*4d70*/  SHFL.BFLY PT, R153, R154, 0x1, 0x1f ;  /* 0x0c201f009a997f89 */ /* 0x000e6200000e0000 */
[----:B0-----:R-:W-:-:S05]  /*4d80*/  FMNMX.FTZ R195, R152, R191, !PT ;  /* 0x000000bf98c37209 */ /* 0x001fca0007810000 */
[----:B------:R-:W0:Y:S01]  /*4d90*/  SHFL.BFLY PT, R196, R195, 0x1, 0x1f ;  /* 0x0c201f00c3c47f89 */ /* 0x000e2200000e0000 */
[----:B-1----:R-:W-:Y:S01]  /*4da0*/  FMNMX.FTZ R4, R154, R153, !PT ;  /* 0x000000999a047209 */ /* 0x002fe20007810000 */
[----:B------:R-:W-:-:S04]  /*4db0*/  VIADD R153, R200, 0x8 ;  /* 0x00000008c8997836 */ /* 0x000fc80000000000 */
[C---:B------:R-:W-:Y:S01]  /*4dc0*/  FMUL.FTZ R194, R4.reuse, UR27 ;  /* 0x0000001b04c27c20 */ /* 0x040fe20008410000 */
[----:B------:R-:W-:-:S03]  /*4dd0*/  FADD.FTZ R7, -R4, R7 ;  /* 0x0000000704077221 */ /* 0x000fc60000010100 */
[--C-:B------:R-:W-:Y:S01]  /*4de0*/  FFMA.FTZ R191, R3, UR27, -R194.reuse ;  /* 0x0000001b03bf7c23 */ /* 0x100fe200080108c2 */
[--C-:B------:R-:W-:Y:S01]  /*4df0*/  FFMA.FTZ R190, R8, UR27, -R194.reuse ;  /* 0x0000001b08be7c23 */ /* 0x100fe200080108c2 */
[----:B------:R-:W-:Y:S01]  /*4e00*/  IADD3 R8, -R200, 0xb, RZ ;  /* 0x0000000bc8087810 */ /* 0x000fe20007ffe1ff */
[----:B------:R-:W-:Y:S01]  /*4e10*/  FMUL.FTZ R7, R7, UR27 ;  /* 0x0000001b07077c20 */ /* 0x000fe20008410000 */
[--C-:B------:R-:W-:Y:S01]  /*4e20*/  FFMA.FTZ R12, R12, UR27, -R194.reuse ;  /* 0x0000001b0c0c7c23 */ /* 0x100fe200080108c2 */
[--C-:B------:R-:W-:Y:S01]  /*4e30*/  FFMA.FTZ R13, R13, UR27, -R194.reuse ;  /* 0x0000001b0d0d7c23 */ /* 0x100fe200080108c2 */
[----:B------:R-:W-:Y:S01]  /*4e40*/  MUFU.EX2 R191, R191 ;  /* 0x000000bf00bf7308 */ /* 0x000fe20000000800 */
[--C-:B------:R-:W-:Y:S01]  /*4e50*/  FFMA.FTZ R11, R11, UR27, -R194.reuse ;  /* 0x0000001b0b0b7c23 */ /* 0x100fe200080108c2 */
[--C-:B------:R-:W-:Y:S01]  /*4e60*/  FFMA.FTZ R14, R14, UR27, -R194.reuse ;  /* 0x0000001b0e0e7c23 */ /* 0x100fe200080108c2 */
[--C-:B------:R-:W-:Y:S01]  /*4e70*/  FFMA.FTZ R157, R157, UR27, -R194.reuse ;  /* 0x0000001b9d9d7c23 */ /* 0x100fe200080108c2 */
[--C-:B------:R-:W-:Y:S01]  /*4e80*/  FFMA.FTZ R165, R165, UR27, -R194.reuse ;  /* 0x0000001ba5a57c23 */ /* 0x100fe200080108c2 */
[--C-:B------:R-:W-:Y:S01]  /*4e90*/  FFMA.FTZ R173, R173, UR27, -R194.reuse ;  /* 0x0000001badad7c23 */ /* 0x100fe200080108c2 */
[----:B------:R-:W-:Y:S01]  /*4ea0*/  FFMA.FTZ R181, R181, UR27, -R194 ;  /* 0x0000001bb5b57c23 */ /* 0x000fe200080108c2 */
[----:B0-----:R-:W-:Y:S01]  /*4eb0*/  FMNMX.FTZ R3, R195, R196, !PT ;  /* 0x000000c4c3037209 */ /* 0x001fe20007810000 */
[----:B------:R-:W-:Y:S01]  /*4ec0*/  IMAD.U32 R195, RZ, RZ, UR29 ;  /* 0x0000001dffc37e24 */ /* 0x000fe2000f8e00ff */
[----:B------:R-:W0:Y:S03]  /*4ed0*/  MUFU.EX2 R7, R7 ;  /* 0x0000000700077308 */ /* 0x000e260000000800 */
[----:B------:R-:W-:-:S02]  /*4ee0*/  @!P1 VIADD R152, R195, 0x32440 ;  /* 0x00032440c3989836 */ /* 0x000fc40000000000 */
[C---:B------:R-:W-:Y:S01]  /*4ef0*/  FADD.FTZ R6, -R3.reuse, R6 ;  /* 0x0000000603067221 */ /* 0x040fe20000010100 */
[----:B------:R-:W-:Y:S01]  /*4f00*/  FMUL.FTZ R198, R3, UR27 ;  /* 0x0000001b03c67c20 */ /* 0x000fe20008410000 */
[----:B------:R-:W-:Y:S02]  /*4f10*/  @!P1 VIADD R195, R195, 0x32460 ;  /* 0x00032460c3c39836 */ /* 0x000fe40000000000 */
[----:B------:R-:W-:Y:S01]  /*4f20*/  FMUL.FTZ R6, R6, UR27 ;  /* 0x0000001b06067c20 */ /* 0x000fe20008410000 */
[----:B------:R-:W-:Y:S01]  /*4f30*/  @!P1 PRMT R152, RZ, 0x654, R152 ;  /* 0x00000654ff989816 */ /* 0x000fe20000000098 */
[--C-:B------:R-:W-:Y:S01]  /*4f40*/  FFMA.FTZ R9, R9, UR27, -R198.reuse ;  /* 0x0000001b09097c23 */ /* 0x100fe200080108c6 */
[--C-:B------:R-:W-:Y:S01]  /*4f50*/  FFMA.FTZ R10, R10, UR27, -R198.reuse ;  /* 0x0000001b0a0a7c23 */ /* 0x100fe200080108c6 */
[--C-:B------:R-:W-:Y:S01]  /*4f60*/  FFMA.FTZ R15, R15, UR27, -R198.reuse ;  /* 0x0000001b0f0f7c23 */ /* 0x100fe200080108c6 */
[----:B------:R-:W-:Y:S01]  /*4f70*/  FFMA.FTZ R196, R21, UR27, -R198 ;  /* 0x0000001b15c47c23 */ /* 0x000fe200080108c6 */
[----:B------:R1:W-:Y:S06]  /*4f80*/  BAR.ARV R8, 0x100 ;  /* 0x000400080000751d */ /* 0x0003ec0000002000 */
[----:B------:R2:W-:Y:S01]  /*4f90*/  @!P1 SYNCS.ARRIVE.TRANS64.RED.A1T0 RZ, [R152+URZ], RZ ;  /* 0x000000ff98ff99a7 */ /* 0x0005e2000810043f */
[----:B------:R-:W3:Y:S01]  /*4fa0*/  MUFU.EX2 R6, R6 ;  /* 0x0000000600067308 */ /* 0x000ee20000000800 */
[-C--:B0-----:R-:W-:Y:S01]  /*4fb0*/  FMUL.FTZ R24, R24, R7.reuse ;  /* 0x0000000718187220 */ /* 0x081fe20000410000 */
[-C--:B------:R-:W-:Y:S01]  /*4fc0*/  FMUL.FTZ R25, R25, R7.reuse ;  /* 0x0000000719197220 */ /* 0x080fe20000410000 */
[-C--:B------:R-:W-:Y:S01]  /*4fd0*/  FMUL.FTZ R28, R28, R7.reuse ;  /* 0x000000071c1c7220 */ /* 0x080fe20000410000 */
[-C--:B------:R-:W-:Y:S01]  /*4fe0*/  FMUL.FTZ R29, R29, R7.reuse ;  /* 0x000000071d1d7220 */ /* 0x080fe20000410000 */
[-C--:B------:R-:W-:Y:S01]  /*4ff0*/  FMUL.FTZ R32, R32, R7.reuse ;  /* 0x0000000720207220 */ /* 0x080fe20000410000 */
[-C--:B------:R-:W-:Y:S01]  /*5000*/  FMUL.FTZ R33, R33, R7.reuse ;  /* 0x0000000721217220 */ /* 0x080fe20000410000 */
[-C--:B------:R-:W-:Y:S01]  /*5010*/  FMUL.FTZ R36, R36, R7.reuse ;  /* 0x0000000724247220 */ /* 0x080fe20000410000 */
[----:B------:R-:W2:Y:S01]  /*5020*/  MUFU.EX2 R190, R190 ;  /* 0x000000be00be7308 */ /* 0x000ea20000000800 */
[-C--:B------:R-:W-:Y:S01]  /*5030*/  FMUL.FTZ R37, R37, R7.reuse ;  /* 0x0000000725257220 */ /* 0x080fe20000410000 */
[-C--:B------:R-:W-:Y:S01]  /*5040*/  FMUL.FTZ R40, R40, R7.reuse ;  /* 0x0000000728287220 */ /* 0x080fe20000410000 */
[-C--:B------:R-:W-:Y:S01]  /*5050*/  FMUL.FTZ R41, R41, R7.reuse ;  /* 0x0000000729297220 */ /* 0x080fe20000410000 */
[-C--:B------:R-:W-:Y:S01]  /*5060*/  FMUL.FTZ R44, R44, R7.reuse ;  /* 0x000000072c2c7220 */ /* 0x080fe20000410000 */
[-C--:B------:R-:W-:Y:S01]  /*5070*/  FMUL.FTZ R45, R45, R7.reuse ;  /* 0x000000072d2d7220 */ /* 0x080fe20000410000 */
[-C--:B------:R-:W-:Y:S01]  /*5080*/  FMUL.FTZ R48, R48, R7.reuse ;  /* 0x0000000730307220 */ /* 0x080fe20000410000 */
[-C--:B------:R-:W-:Y:S01]  /*5090*/  FMUL.FTZ R49, R49, R7.reuse ;  /* 0x0000000731317220 */ /* 0x080fe20000410000 */
[----:B------:R-:W-:Y:S01]  /*50a0*/  MUFU.EX2 R12, R12 ;  /* 0x0000000c000c7308 */ /* 0x000fe20000000800 */
[-C--:B------:R-:W-:Y:S01]  /*50b0*/  FMUL.FTZ R52, R52, R7.reuse ;  /* 0x0000000734347220 */ /* 0x080fe20000410000 */
        /* <DEDUP_REMOVED lines=22> */
[----:B------:R-:W4:Y:S01]  /*5220*/  MUFU.EX2 R10, R10 ;  /* 0x0000000a000a7308 */ /* 0x000f220000000800 */
[----:B------:R4:W-:Y:S01]  /*5230*/  BAR.SYNC.DEFER_BLOCKING R153, 0x100 ;  /* 0x000400990000751d */ /* 0x0009e20000010000 */
        /* <DEDUP_REMOVED lines=31> */
[-C--:B---3--:R-:W-:Y:S01]  /*5430*/  FMUL.FTZ R26, R26, R6.reuse ;  /* 0x000000061a1a7220 */ /* 0x088fe20000410000 */
        /* <DEDUP_REMOVED lines=63> */
[----:B--2---:R-:W-:Y:S01]  /*5830*/  F2FP.BF16.F32.PACK_AB R152, R191, R190 ;  /* 0x000000bebf98723e */ /* 0x004fe200000010ff */
[--C-:B------:R-:W-:Y:S01]  /*5840*/  FFMA.FTZ R21, R156, UR27, -R194.reuse ;  /* 0x0000001b9c157c23 */ /* 0x100fe200080108c2 */
[----:B0-----:R-:W-:Y:S01]  /*5850*/  F2FP.BF16.F32.PACK_AB R154, R13, R12 ;  /* 0x0000000c0d9a723e */ /* 0x001fe200000010ff */
[----:B------:R-:W-:Y:S01]  /*5860*/  FFMA.FTZ R156, R158, UR27, -R194 ;  /* 0x0000001b9e9c7c23 */ /* 0x000fe200080108c2 */
[----:B----4-:R-:W-:Y:S01]  /*5870*/  F2FP.BF16.F32.PACK_AB R153, R10, R9 ;  /* 0x000000090a99723e */ /* 0x010fe200000010ff */
[--C-:B------:R-:W-:Y:S01]  /*5880*/  FFMA.FTZ R20, R20, UR27, -R198.reuse ;  /* 0x0000001b14147c23 */ /* 0x100fe200080108c6 */
[----:B-----5:R-:W-:Y:S01]  /*5890*/  F2FP.BF16.F32.PACK_AB R155, R196, R15 ;  /* 0x0000000fc49b723e */ /* 0x020fe200000010ff */
[--C-:B------:R-:W-:Y:S01]  /*58a0*/  FFMA.FTZ R23, R23, UR27, -R198.reuse ;  /* 0x0000001b17177c23 */ /* 0x100fe200080108c6 */
[--C-:B------:R-:W-:Y:S01]  /*58b0*/  FFMA.FTZ R158, R160, UR27, -R198.reuse ;  /* 0x0000001ba09e7c23 */ /* 0x100fe200080108c6 */
[----:B------:R-:W-:Y:S01]  /*58c0*/  FFMA.FTZ R197, R162, UR27, -R198 ;  /* 0x0000001ba2c57c23 */ /* 0x000fe200080108c6 */
[----:B------:R-:W-:Y:S01]  /*58d0*/  WARPGROUP.ARRIVE ;  /* 0x00000000000079c5 */ /* 0x000fe20000000000 */
[----:B------:R-:W-:Y:S01]  /*58e0*/  MUFU.EX2 R11, R11 ;  /* 0x0000000b000b7308 */ /* 0x000fe20000000800 */
[--C-:B------:R-:W-:Y:S01]  /*58f0*/  FFMA.FTZ R160, R159, UR27, -R194.reuse ;  /* 0x0000001b9fa07c23 */ /* 0x100fe200080108c2 */
[--C-:B------:R-:W-:Y:S01]  /*5900*/  FFMA.FTZ R159, R164, UR27, -R194.reuse ;  /* 0x0000001ba49f7c23 */ /* 0x100fe200080108c2 */
[----:B------:R-:W-:Y:S01]  /*5910*/  FFMA.FTZ R162, R166, UR27, -R194 ;  /* 0x0000001ba6a27c23 */ /* 0x000fe200080108c2 */
[--C-:B------:R-:W-:Y:S01]  /*5920*/  FFMA.FTZ R164, R163, UR27, -R198.reuse ;  /* 0x0000001ba3a47c23 */ /* 0x100fe200080108c6 */
[----:B------:R-:W-:Y:S01]  /*5930*/  HGMMA.64x256x16.F32.BF16 R24, R152, gdesc[UR4].tnspB, R24, gsb0 ;  /* 0x43e0000498187df0 */ /* 0x000fe20008001818 */
[----:B------:R-:W-:Y:S01]  /*5940*/  UIADD3 UR6, UR10, 0x80, URZ ;  /* 0x000000800a067890 */ /* 0x000fe2000fffe03f */
[--C-:B------:R-:W-:Y:S01]  /*5950*/  FFMA.FTZ R161, R161, UR27, -R198.reuse ;  /* 0x0000001ba1a17c23 */ /* 0x100fe200080108c6 */
[----:B------:R-:W0:Y:S01]  /*5960*/  MUFU.EX2 R14, R14 ;  /* 0x0000000e000e7308 */ /* 0x000e220000000800 */
[----:B------:R-:W-:Y:S01]  /*5970*/  UMOV UR7, 0x40000040 ;  /* 0x4000004000077882 */ /* 0x000fe20000000000 */
[--C-:B------:R-:W-:Y:S01]  /*5980*/  FFMA.FTZ R163, R168, UR27, -R198.reuse ;  /* 0x0000001ba8a37c23 */ /* 0x100fe200080108c6 */
[----:B------:R-:W-:Y:S01]  /*5990*/  FFMA.FTZ R166, R170, UR27, -R198 ;  /* 0x0000001baaa67c23 */ /* 0x000fe200080108c6 */
[--C-:B------:R-:W-:Y:S01]  /*59a0*/  FFMA.FTZ R168, R167, UR27, -R194.reuse ;  /* 0x0000001ba7a87c23 */ /* 0x100fe200080108c2 */
[--C-:B------:R-:W-:Y:S01]  /*59b0*/  FFMA.FTZ R167, R172, UR27, -R194.reuse ;  /* 0x0000001baca77c23 */ /* 0x100fe200080108c2 */
[----:B------:R-:W-:Y:S01]  /*59c0*/  FFMA.FTZ R170, R174, UR27, -R194 ;  /* 0x0000001baeaa7c23 */ /* 0x000fe200080108c2 */
[--C-:B------:R-:W-:Y:S01]  /*59d0*/  FFMA.FTZ R172, R171, UR27, -R198.reuse ;  /* 0x0000001babac7c23 */ /* 0x100fe200080108c6 */
[----:B------:R-:W-:Y:S01]  /*59e0*/  MUFU.EX2 R21, R21 ;  /* 0x0000001500157308 */ /* 0x000fe20000000800 */
[--C-:B------:R-:W-:Y:S01]  /*59f0*/  FFMA.FTZ R169, R169, UR27, -R198.reuse ;  /* 0x0000001ba9a97c23 */ /* 0x100fe200080108c6 */
        /* <DEDUP_REMOVED lines=18> */
[----:B------:R-:W-:Y:S01]  /*5b20*/  FFMA.FTZ R0, R7, R0, R190 ;  /* 0x0000000007007223 */ /* 0x000fe200000100be */
[----:B------:R-:W-:Y:S01]  /*5b30*/  FFMA.FTZ R5, R6, R5, R9 ;  /* 0x0000000506057223 */ /* 0x000fe20000010009 */
[----:B------:R-:W-:Y:S01]  /*5b40*/  @!P1 PRMT R195, RZ, 0x654, R195 ;  /* 0x00000654ffc39816 */ /* 0x000fe200000000c3 */
[----:B------:R-:W-:Y:S01]  /*5b50*/  IMAD.MOV.U32 R6, RZ, RZ, R3 ;  /* 0x000000ffff067224 */ /* 0x000fe200078e0003 */
[----:B------:R-:W2:Y:S01]  /*5b60*/  MUFU.EX2 R23, R23 ;  /* 0x0000001700177308 */ /* 0x000ea20000000800 */
[----:B------:R-:W-:Y:S01]  /*5b70*/  FADD.FTZ R191, R191, R0 ;  /* 0x00000000bfbf7221 */ /* 0x000fe20000010000 */
[----:B------:R-:W-:Y:S01]  /*5b80*/  FADD.FTZ R10, R10, R5 ;  /* 0x000000050a0a7221 */ /* 0x000fe20000010000 */
[----:B------:R-:W-:-:S02]  /*5b90*/  IMAD.MOV.U32 R7, RZ, RZ, R4 ;  /* 0x000000ffff077224 */ /* 0x000fc400078e0004 */
[----:B------:R-:W-:Y:S01]  /*5ba0*/  FADD.FTZ R12, R12, R191 ;  /* 0x000000bf0c0c7221 */ /* 0x000fe20000010000 */
[----:B------:R-:W-:Y:S02]  /*5bb0*/  FADD.FTZ R15, R15, R10 ;  /* 0x0000000a0f0f7221 */ /* 0x000fe40000010000 */
[----:B------:R-:W-:Y:S01]  /*5bc0*/  MUFU.EX2 R158, R158 ;  /* 0x0000009e009e7308 */ /* 0x000fe20000000800 */
[----:B------:R-:W-:Y:S01]  /*5bd0*/  FADD.FTZ R12, R13, R12 ;  /* 0x0000000c0d0c7221 */ /* 0x000fe20000010000 */
[----:B------:R-:W-:-:S06]  /*5be0*/  FADD.FTZ R15, R196, R15 ;  /* 0x0000000fc40f7221 */ /* 0x000fcc0000010000 */
        /* <DEDUP_REMOVED lines=27> */
[----:B------:R-:W-:Y:S01]  /*5da0*/  MUFU.EX2 R183, R183 ;  /* 0x000000b700b77308 */ /* 0x000fe20000000800 */
[----:B------:R-:W-:-:S02]  /*5db0*/  WARPGROUP.DEPBAR.LE gsb0, 0x0 ;  /* 0x00008000000079c5 */ /* 0x000fc40000010000 */
[----:B0-----:R-:W-:Y:S01]  /*5dc0*/  F2FP.BF16.F32.PACK_AB R152, R14, R11 ;  /* 0x0000000b0e98723e */ /* 0x001fe200000010ff */
[----:B------:R-:W-:Y:S01]  /*5dd0*/  FADD.FTZ R11, R11, R12 ;  /* 0x0000000c0b0b7221 */ /* 0x000fe20000010000 */
[----:B--2---:R-:W-:-:S03]  /*5de0*/  F2FP.BF16.F32.PACK_AB R153, R23, R20 ;  /* 0x000000141799723e */ /* 0x004fc600000010ff */
[----:B------:R-:W-:Y:S01]  /*5df0*/  MUFU.EX2 R186, R186 ;  /* 0x000000ba00ba7308 */ /* 0x000fe20000000800 */
[----:B------:R-:W-:Y:S01]  /*5e00*/  F2FP.BF16.F32.PACK_AB R154, R156, R21 ;  /* 0x000000159c9a723e */ /* 0x000fe200000010ff */
[----:B------:R-:W-:Y:S01]  /*5e10*/  FADD.FTZ R20, R20, R15 ;  /* 0x0000000f14147221 */ /* 0x000fe20000010000 */
[----:B---3--:R-:W-:Y:S01]  /*5e20*/  F2FP.BF16.F32.PACK_AB R155, R197, R158 ;  /* 0x0000009ec59b723e */ /* 0x008fe200000010ff */
[----:B------:R-:W-:Y:S02]  /*5e30*/  FADD.FTZ R14, R14, R11 ;  /* 0x0000000b0e0e7221 */ /* 0x000fe40000010000 */
[----:B------:R-:W-:Y:S01]  /*5e40*/  FADD.FTZ R23, R23, R20 ;  /* 0x0000001417177221 */ /* 0x000fe20000010000 */
[----:B------:R-:W-:Y:S01]  /*5e50*/  WARPGROUP.ARRIVE ;  /* 0x00000000000079c5 */ /* 0x000fe20000000000 */
[----:B------:R-:W-:Y:S01]  /*5e60*/  MUFU.EX2 R185, R185 ;  /* 0x000000b900b97308 */ /* 0x000fe20000000800 */
[----:B------:R-:W-:Y:S01]  /*5e70*/  FADD.FTZ R21, R21, R14 ;  /* 0x0000000e15157221 */ /* 0x000fe20000010000 */
[----:B------:R-:W-:-:S03]  /*5e80*/  FADD.FTZ R158, R158, R23 ;  /* 0x000000179e9e7221 */ /* 0x000fc60000010000 */
[----:B------:R-:W-:Y:S01]  /*5e90*/  HGMMA.64x256x16.F32.BF16 R24, R152, gdesc[UR4].tnspB, R24, gsb0 ;  /* 0x43e0000498187df0 */ /* 0x000fe20008001818 */
[----:B------:R-:W-:Y:S01]  /*5ea0*/  UIADD3 UR6, UR10, 0x100, URZ ;  /* 0x000001000a067890 */ /* 0x000fe2000fffe03f */
[----:B------:R-:W-:Y:S01]  /*5eb0*/  FADD.FTZ R156, R156, R21 ;  /* 0x000000159c9c7221 */ /* 0x000fe20000010000 */
[----:B------:R-:W-:Y:S01]  /*5ec0*/  UMOV UR7, 0x40000040 ;  /* 0x4000004000077882 */ /* 0x000fe20000000000 */
[----:B------:R-:W0:Y:S01]  /*5ed0*/  MUFU.EX2 R188, R188 ;  /* 0x000000bc00bc7308 */ /* 0x000e220000000800 */
[----:B------:R-:W-:-:S07]  /*5ee0*/  FADD.FTZ R158, R197, R158 ;  /* 0x0000009ec59e7221 */ /* 0x000fce0000010000 */
[----:B------:R-:W-:Y:S08]  /*5ef0*/  MUFU.EX2 R187, R187 ;  /* 0x000000bb00bb7308 */ /* 0x000ff00000000800 */
        /* <DEDUP_REMOVED lines=14> */
[----:B------:R-:W-:Y:S01]  /*5fe0*/  FADD.FTZ R166, R166, R163 ;  /* 0x000000a3a6a67221 */ /* 0x000fe20000010000 */
[----:B------:R-:W-:Y:S01]  /*5ff0*/  HGMMA.64x256x16.F32.BF16 R24, R152, gdesc[UR4].tnspB, R24, gsb0 ;  /* 0x43e0000498187df0 */ /* 0x000fe20008001818 */
[----:B------:R-:W-:Y:S01]  /*6000*/  UIADD3 UR6, UR10, 0x180, URZ ;  /* 0x000001800a067890 */ /* 0x000fe2000fffe03f */
[----:B------:R-:W-:Y:S01]  /*6010*/  UMOV UR7, 0x40000040 ;  /* 0x4000004000077882 */ /* 0x000fe20000000000 */
[----:B------:R-:W-:-:S02]  /*6020*/  WARPGROUP.DEPBAR.LE gsb0, 0x0 ;  /* 0x00008000000079c5 */ /* 0x000fc40000010000 */
[----:B------:R-:W-:Y:S01]  /*6030*/  F2FP.BF16.F32.PACK_AB R152, R168, R165 ;  /* 0x000000a5a898723e */ /* 0x000fe200000010ff */
[----:B------:R-:W-:Y:S01]  /*6040*/  FADD.FTZ R165, R165, R162 ;  /* 0x000000a2a5a57221 */ /* 0x000fe20000010000 */
[----:B------:R-:W-:Y:S01]  /*6050*/  F2FP.BF16.F32.PACK_AB R153, R172, R169 ;  /* 0x000000a9ac99723e */ /* 0x000fe200000010ff */
[----:B------:R-:W-:Y:S01]  /*6060*/  FADD.FTZ R169, R169, R166 ;  /* 0x000000a6a9a97221 */ /* 0x000fe20000010000 */
[----:B------:R-:W-:Y:S01]  /*6070*/  F2FP.BF16.F32.PACK_AB R154, R170, R167 ;  /* 0x000000a7aa9a723e */ /* 0x000fe200000010ff */
[----:B------:R-:W-:Y:S01]  /*6080*/  FADD.FTZ R168, R168, R165 ;  /* 0x000000a5a8a87221 */ /* 0x000fe20000010000 */
[----:B------:R-:W-:Y:S01]  /*6090*/  F2FP.BF16.F32.PACK_AB R155, R174, R171 ;  /* 0x000000abae9b723e */ /* 0x000fe200000010ff */
[----:B------:R-:W-:Y:S02]  /*60a0*/  FADD.FTZ R172, R172, R169 ;  /* 0x000000a9acac7221 */ /* 0x000fe40000010000 */
[----:B------:R-:W-:Y:S01]  /*60b0*/  FADD.FTZ R167, R167, R168 ;  /* 0x000000a8a7a77221 */ /* 0x000fe20000010000 */
[----:B------:R-:W-:Y:S01]  /*60c0*/  WARPGROUP.ARRIVE ;  /* 0x00000000000079c5 */ /* 0x000fe20000000000 */
[----:B------:R-:W-:-:S02]  /*60d0*/  FADD.FTZ R171, R171, R172 ;  /* 0x000000acabab7221 */ /* 0x000fc40000010000 */
        /* <DEDUP_REMOVED lines=39> */
[----:B------:R-:W-:Y:S05]  /*6350*/  @P2 BRA `(.L_x_200) ;  /* 0xffffffd400842947 */ /* 0x000fea000383ffff */
.L_x_191:
[----:B------:R-:W2:Y:S01]  /*6360*/  SHFL.BFLY PT, R7, R0, 0x2, 0x1f ;  /* 0x0c401f0000077f89 */ /* 0x000ea200000e0000 */
[----:B------:R-:W-:Y:S01]  /*6370*/  MOV R206, 0x400 ;  /* 0x0000040000ce7802 */ /* 0x000fe20000000f00 */
[----:B------:R-:W-:Y:S02]  /*6380*/  UIADD3 UR4, -UR43, URZ, URZ ;  /* 0x0000003f2b047290 */ /* 0x000fe4000fffe13f */
[----:B------:R-:W3:Y:S01]  /*6390*/  SHFL.BFLY PT, R10, R5, 0x2, 0x1f ;  /* 0x0c401f00050a7f89 */ /* 0x000ee200000e0000 */
[----:B------:R-:W-:Y:S01]  /*63a0*/  ULDC UR10, c[0x0][0xd44] ;  /* 0x00035100000a7ab9 */ /* 0x000fe20000000800 */
[----:B------:R-:W-:Y:S01]  /*63b0*/  ULDC.64 UR6, c[0x0][0xc90] ;  /* 0x0003240000067ab9 */ /* 0x000fe20000000a00 */
[----:B------:R-:W-:Y:S01]  /*63c0*/  UIMAD UR10, UR10, UR4, UR41 ;  /* 0x000000040a0a72a4 */ /* 0x000fe2000f8e0229 */
[----:B------:R-:W4:Y:S01]  /*63d0*/  S2R R11, SR_CgaCtaId ;  /* 0x00000000000b7919 */ /* 0x000f220000008800 */
[----:B------:R-:W-:Y:S02]  /*63e0*/  ULDC.64 UR8, c[0x0][0xbe8] ;  /* 0x0002fa0000087ab9 */ /* 0x000fe40000000a00 */
[----:B------:R-:W-:Y:S01]  /*63f0*/  USHF.R.S32.HI UR11, URZ, 0x1f, UR10 ;  /* 0x0000001f3f0b7899 */ /* 0x000fe2000801140a */
[----:B------:R-:W1:Y:S01]  /*6400*/  S2R R13, SR_SWINHI ;  /* 0x00000000000d7919 */ /* 0x000e620000002f00 */
[----:B------:R-:W-:-:S02]  /*6410*/  UIMAD.WIDE.U32 UR4, UR10, UR6, URZ ;  /* 0x000000060a0472a5 */ /* 0x000fc4000f8e003f */
[----:B------:R-:W-:-:S04]  /*6420*/  UIMAD UR6, UR11, UR6, URZ ;  /* 0x000000060b0672a4 */ /* 0x000fc8000f8e023f */
[----:B------:R-:W-:Y:S02]  /*6430*/  UIMAD UR6, UR10, UR7, UR6 ;  /* 0x000000070a0672a4 */ /* 0x000fe4000f8e0206 */
[----:B------:R-:W-:Y:S01]  /*6440*/  USHF.R.S32.HI UR7, URZ, 0x1f, UR43 ;  /* 0x0000001f3f077899 */ /* 0x000fe2000801142b */
[----:B--2---:R-:W-:Y:S01]  /*6450*/  FADD.FTZ R7, R7, R0 ;  /* 0x0000000007077221 */ /* 0x004fe20000010000 */
[----:B------:R-:W-:Y:S02]  /*6460*/  IMAD.MOV.U32 R0, RZ, RZ, RZ ;  /* 0x000000ffff007224 */ /* 0x000fe400078e00ff */
[----:B---3--:R-:W-:Y:S02]  /*6470*/  FADD.FTZ R10, R10, R5 ;  /* 0x000000050a0a7221 */ /* 0x008fe40000010000 */
[----:B------:R-:W0:Y:S01]  /*6480*/  SHFL.BFLY PT, R6, R7, 0x1, 0x1f ;  /* 0x0c201f0007067f89 */ /* 0x000e2200000e0000 */
[----:B------:R-:W-:-:S03]  /*6490*/  IMAD.MOV.U32 R5, RZ, RZ, -0x800000 ;  /* 0xff800000ff057424 */ /* 0x000fc600078e00ff */
[----:B------:R-:W2:Y:S01]  /*64a0*/  SHFL.BFLY PT, R9, R10, 0x1, 0x1f ;  /* 0x0c201f000a097f89 */ /* 0x000ea200000e0000 */
[----:B----4-:R-:W-:Y:S01]  /*64b0*/  LEA R206, R11, R206, 0x18 ;  /* 0x000000ce0bce7211 */ /* 0x010fe200078ec0ff */
[----:B0-----:R-:W-:Y:S01]  /*64c0*/  FADD.FTZ R12, R7, R6 ;  /* 0x00000006070c7221 */ /* 0x001fe20000010000 */
[----:B------:R-:W-:Y:S02]  /*64d0*/  IMAD.MOV.U32 R6, RZ, RZ, RZ ;  /* 0x000000ffff067224 */ /* 0x000fe400078e00ff */
[----:B--2---:R-:W-:Y:S01]  /*64e0*/  FADD.FTZ R14, R10, R9 ;  /* 0x000000090a0e7221 */ /* 0x004fe20000010000 */
[----:B------:R0:W-:Y:S08]  /*64f0*/  BAR.ARV R8, 0x100 ;  /* 0x000400080000751d */ /* 0x0001f00000002000 */
[----:B------:R-:W-:Y:S08]  /*6500*/  BAR.ARV 0x8, 0x180 ;  /* 0x0206000000007b1d */ /* 0x000ff00000002000 */
[----:B------:R-:W-:Y:S01]  /*6510*/  BAR.SYNC.DEFER_BLOCKING 0x1, 0x100 ;  /* 0x0044000000007b1d */ /* 0x000fe20000010000 */
[----:B------:R-:W-:Y:S01]  /*6520*/  FSETP.NE.FTZ.AND P0, PT, R12, RZ, PT ;  /* 0x000000ff0c00720b */ /* 0x000fe20003f15000 */
[----:B------:R-:W-:Y:S01]  /*6530*/  IMAD R9, R22, 0x40, R2 ;  /* 0x0000004016097824 */ /* 0x000fe200078e0202 */
[----:B------:R-:W-:-:S02]  /*6540*/  FSETP.NE.FTZ.AND P1, PT, R14, RZ, PT ;  /* 0x000000ff0e00720b */ /* 0x000fc40003f35000 */
[----:B------:R-:W-:Y:S02]  /*6550*/  MOV R10, R206 ;  /* 0x000000ce000a7202 */ /* 0x000fe40000000f00 */
[----:B-1----:R-:W-:Y:S01]  /*6560*/  MOV R11, R13 ;  /* 0x0000000d000b7202 */ /* 0x002fe20000000f00 */
[----:B------:R-:W-:Y:S02]  /*6570*/  IMAD.U32 R13, RZ, RZ, UR27 ;  /* 0x0000001bff0d7e24 */ /* 0x000fe4000f8e00ff */
[----:B0-----:R-:W-:-:S04]  /*6580*/  IMAD.WIDE R8, R9, 0x2, R10 ;  /* 0x0000000209087825 */ /* 0x001fc800078e020a */
[----:B------:R-:W0:Y:S01]  /*6590*/  @P0 MUFU.RCP R6, R12 ;  /* 0x0000000c00060308 */ /* 0x000e220000001000 */
[----:B------:R-:W-:-:S04]  /*65a0*/  IMAD.WIDE R10, R211, 0x2, R10 ;  /* 0x00000002d30a7825 */ /* 0x000fc800078e020a */
[----:B------:R-:W-:Y:S01]  /*65b0*/  @P0 FMUL.FTZ R13, R13, 0.69314718246459960938 ;  /* 0x3f3172180d0d0820 */ /* 0x000fe20000410000 */
[C---:B------:R-:W-:Y:S02]  /*65c0*/  IADD3 R21, P3, R10.reuse, 0xc060, RZ ;  /* 0x0000c0600a157810 */ /* 0x040fe40007f7e0ff */
[----:B------:R-:W-:Y:S01]  /*65d0*/  @P1 MUFU.RCP R0, R14 ;  /* 0x0000000e00001308 */ /* 0x000fe20000001000 */
[----:B------:R-:W-:Y:S02]  /*65e0*/  LOP3.LUT R171, R10, 0x380, RZ, 0xc0, !PT ;  /* 0x000003800aab7812 */ /* 0x000fe400078ec0ff */
[----:B------:R-:W-:Y:S02]  /*65f0*/  LOP3.LUT R15, R21, 0x380, RZ, 0xc0, !PT ;  /* 0x00000380150f7812 */ /* 0x000fe400078ec0ff */
[----:B------:R-:W-:-:S03]  /*6600*/  SHF.R.U64 R171, R171, 0x3, RZ ;  /* 0x00000003abab7819 */ /* 0x000fc600000012ff */
[----:B------:R-:W1:Y:S01]  /*6610*/  @P0 MUFU.LG2 R12, R12 ;  /* 0x0000000c000c0308 */ /* 0x000e620000000c00 */
        /* <DEDUP_REMOVED lines=16> */
[----:B-1----:R-:W-:Y:S01]  /*6720*/  @P0 FMUL.FTZ R12, R12, 0.69314718246459960938 ;  /* 0x3f3172180c0c0820 */ /* 0x002fe20000410000 */
[-C--:B------:R-:W-:Y:S01]  /*6730*/  FMUL.FTZ R49, R49, R6.reuse ;  /* 0x0000000631317220 */ /* 0x080fe20000410000 */
[-C--:B------:R-:W-:Y:S01]  /*6740*/  FMUL.FTZ R48, R48, R6.reuse ;  /* 0x0000000630307220 */ /* 0x080fe20000410000 */
[-C--:B------:R-:W-:Y:S01]  /*6750*/  FMUL.FTZ R189, R52, R6.reuse ;  /* 0x0000000634bd7220 */ /* 0x080fe20000410000 */
[-C--:B------:R-:W-:Y:S01]  /*6760*/  FMUL.FTZ R203, R57, R6.reuse ;  /* 0x0000000639cb7220 */ /* 0x080fe20000410000 */
[-C--:B------:R-:W-:Y:S01]  /*6770*/  FMUL.FTZ R188, R56, R6.reuse ;  /* 0x0000000638bc7220 */ /* 0x080fe20000410000 */
[-C--:B------:R-:W-:Y:S01]  /*6780*/  FMUL.FTZ R202, R61, R6.reuse ;  /* 0x000000063dca7220 */ /* 0x080fe20000410000 */
[-C--:B------:R-:W-:Y:S01]  /*6790*/  FMUL.FTZ R60, R60, R6.reuse ;  /* 0x000000063c3c7220 */ /* 0x080fe20000410000 */
[----:B0-----:R-:W-:Y:S01]  /*67a0*/  @P1 FMUL.FTZ R14, R14, 0.69314718246459960938 ;  /* 0x3f3172180e0e1820 */ /* 0x001fe20000410000 */
        /* <DEDUP_REMOVED lines=44> */
[----:B------:R-:W-:-:S02]  /*6a70*/  IMAD.MOV.U32 R6, RZ, RZ, -0x800000 ;  /* 0xff800000ff067424 */ /* 0x000fc400078e00ff */
[-C--:B------:R-:W-:Y:S01]  /*6a80*/  FMUL.FTZ R176, R131, R0.reuse ;  /* 0x0000000083b07220 */ /* 0x080fe20000410000 */
[-C--:B------:R-:W-:Y:S01]  /*6a90*/  FMUL.FTZ R29, R95, R0.reuse ;  /* 0x000000005f1d7220 */ /* 0x080fe20000410000 */
[-C--:B------:R-:W-:Y:S01]  /*6aa0*/  FMUL.FTZ R69, R99, R0.reuse ;  /* 0x0000000063457220 */ /* 0x080fe20000410000 */
[-C--:B------:R-:W-:Y:S01]  /*6ab0*/  FMUL.FTZ R85, R103, R0.reuse ;  /* 0x0000000067557220 */ /* 0x080fe20000410000 */
[-C--:B------:R-:W-:Y:S01]  /*6ac0*/  FMUL.FTZ R93, R107, R0.reuse ;  /* 0x000000006b5d7220 */ /* 0x080fe20000410000 */
[----:B------:R-:W-:Y:S01]  /*6ad0*/  FMUL.FTZ R101, R111, R0 ;  /* 0x000000006f657220 */ /* 0x000fe20000410000 */
[----:B------:R-:W-:Y:S01]  /*6ae0*/  @P0 FFMA.FTZ R6, R13, R4, R12 ;  /* 0x000000040d060223 */ /* 0x000fe2000001000c */
[----:B------:R-:W-:Y:S01]  /*6af0*/  @P1 FFMA.FTZ R5, R53, R3, R14 ;  /* 0x0000000335051223 */ /* 0x000fe2000001000e */
[--C-:B------:R-:W-:Y:S02]  /*6b00*/  IMAD.X R131, RZ, RZ, R11.reuse, P3 ;  /* 0x000000ffff837224 */ /* 0x100fe400018e060b */
[-C--:B------:R-:W-:Y:S01]  /*6b10*/  FMUL.FTZ R177, R130, R0.reuse ;  /* 0x0000000082b17220 */ /* 0x080fe20000410000 */
[C---:B------:R-:W-:Y:S01]  /*6b20*/  IADD3 R111, P4, R10.reuse, 0xc040, RZ ;  /* 0x0000c0400a6f7810 */ /* 0x040fe20007f9e0ff */
        /* <DEDUP_REMOVED lines=10> */
[----:B------:R-:W-:Y:S01]  /*6bd0*/  FMUL.FTZ R7, R91, R0 ;  /* 0x000000005b077220 */ /* 0x000fe20000410000 */
[C---:B------:R-:W-:Y:S01]  /*6be0*/  IADD3 R14, P3, R10.reuse, 0x8020, RZ ;  /* 0x000080200a0e7810 */ /* 0x040fe20007f7e0ff */
[--C-:B------:R-:W-:Y:S01]  /*6bf0*/  IMAD.X R135, RZ, RZ, R11.reuse, P4 ;  /* 0x000000ffff877224 */ /* 0x100fe200020e060b */
[----:B------:R-:W-:Y:S01]  /*6c00*/  SHF.R.U64 R130, R15, 0x3, RZ ;  /* 0x000000030f827819 */ /* 0x000fe200000012ff */
[--C-:B------:R-:W-:Y:S01]  /*6c10*/  IMAD.X R139, RZ, RZ, R11.reuse, P5 ;  /* 0x000000ffff8b7224 */ /* 0x100fe200028e060b */
[----:B------:R-:W-:Y:S01]  /*6c20*/  IADD3 R91, P4, R10, 0x8000, RZ ;  /* 0x000080000a5b7810 */ /* 0x000fe20007f9e0ff */
[--C-:B------:R-:W-:Y:S01]  /*6c30*/  IMAD.X R143, RZ, RZ, R11.reuse, P6 ;  /* 0x000000ffff8f7224 */ /* 0x100fe200030e060b */
        /* <DEDUP_REMOVED lines=16> */
[----:B------:R-:W-:Y:S01]  /*6d40*/  LOP3.LUT R170, R171, R10, RZ, 0x3c, !PT ;  /* 0x0000000aabaa7212 */ /* 0x000fe200078e3cff */
[--C-:B------:R-:W-:Y:S01]  /*6d50*/  IMAD.X R165, RZ, RZ, R11.reuse, P1 ;  /* 0x000000ffffa57224 */ /* 0x100fe200008e060b */
[----:B------:R-:W-:Y:S01]  /*6d60*/  SHF.R.U64 R4, R4, 0x3, RZ ;  /* 0x0000000304047819 */ /* 0x000fe200000012ff */
[----:B------:R-:W-:-:S02]  /*6d70*/  IMAD.X R167, RZ, RZ, R11, P2 ;  /* 0x000000ffffa77224 */ /* 0x000fc400010e060b */
[-C--:B------:R-:W-:Y:S01]  /*6d80*/  FMUL.FTZ R183, R142, R0.reuse ;  /* 0x000000008eb77220 */ /* 0x080fe20000410000 */
[--C-:B------:R-:W-:Y:S01]  /*6d90*/  IMAD.X R169, RZ, RZ, R11.reuse, P3 ;  /* 0x000000ffffa97224 */ /* 0x100fe200018e060b */
[----:B------:R-:W-:Y:S01]  /*6da0*/  LOP3.LUT R142, R4, R103, RZ, 0x3c, !PT ;  /* 0x00000067048e7212 */ /* 0x000fe200078e3cff */
[----:B------:R-:W-:Y:S01]  /*6db0*/  IMAD.MOV.U32 R171, RZ, RZ, R11 ;  /* 0x000000ffffab7224 */ /* 0x000fe200078e000b */
[----:B------:R-:W-:Y:S01]  /*6dc0*/  LOP3.LUT R11, R14, 0x380, RZ, 0xc0, !PT ;  /* 0x000003800e0b7812 */ /* 0x000fe200078ec0ff */
[-C--:B------:R-:W-:Y:S01]  /*6dd0*/  FMUL.FTZ R27, R27, R0.reuse ;  /* 0x000000001b1b7220 */ /* 0x080fe20000410000 */
[----:B------:R-:W-:Y:S01]  /*6de0*/  LOP3.LUT R4, R13, 0x380, RZ, 0xc0, !PT ;  /* 0x000003800d047812 */ /* 0x000fe200078ec0ff */
[-C--:B------:R-:W-:Y:S01]  /*6df0*/  FMUL.FTZ R26, R26, R0.reuse ;  /* 0x000000001a1a7220 */ /* 0x080fe20000410000 */
[----:B------:R-:W-:Y:S01]  /*6e00*/  SHF.R.U64 R11, R11, 0x3, RZ ;  /* 0x000000030b0b7819 */ /* 0x000fe200000012ff */
[-C--:B------:R-:W-:Y:S01]  /*6e10*/  FMUL.FTZ R31, R31, R0.reuse ;  /* 0x000000001f1f7220 */ /* 0x080fe20000410000 */
[----:B------:R-:W-:Y:S01]  /*6e20*/  SHF.R.U64 R4, R4, 0x3, RZ ;  /* 0x0000000304047819 */ /* 0x000fe200000012ff */
[----:B------:R-:W-:Y:S01]  /*6e30*/  FMUL.FTZ R30, R30, R0 ;  /* 0x000000001e1e7220 */ /* 0x000fe20000410000 */
[----:B------:R-:W-:Y:S01]  /*6e40*/  LOP3.LUT R154, R11, R14, RZ, 0x3c, !PT ;  /* 0x0000000e0b9a7212 */ /* 0x000fe200078e3cff */
        /* <DEDUP_REMOVED lines=47> */
[----:B------:R-:W-:-:S02]  /*7140*/  LOP3.LUT R150, R4, R13, RZ, 0x3c, !PT ;  /* 0x0000000d04967212 */ /* 0x000fc400078e3cff */
[----:B------:R-:W-:Y:S02]  /*7150*/  SHF.R.U64 R11, R11, 0x3, RZ ;  /* 0x000000030b0b7819 */ /* 0x000fe400000012ff */
[----:B------:R-:W-:Y:S02]  /*7160*/  LOP3.LUT R20, R107, 0x380, RZ, 0xc0, !PT ;  /* 0x000003806b147812 */ /* 0x000fe400078ec0ff */
[----:B------:R-:W-:Y:S02]  /*7170*/  IADD3 R13, P3, R8, 0x1000, RZ ;  /* 0x00001000080d7810 */ /* 0x000fe40007f7e0ff */
[----:B------:R-:W-:Y:S02]  /*7180*/  LOP3.LUT R4, R57, 0x380, RZ, 0xc0, !PT ;  /* 0x0000038039047812 */ /* 0x000fe400078ec0ff */
[----:B------:R-:W-:Y:S01]  /*7190*/  LOP3.LUT R162, R11, R12, RZ, 0x3c, !PT ;  /* 0x0000000c0ba27212 */ /* 0x000fe200078e3cff */
[----:B------:R-:W-:Y:S01]  /*71a0*/  IMAD.U32 R11, RZ, RZ, UR5 ;  /* 0x00000005ff0b7e24 */ /* 0x000fe2000f8e00ff */
[----:B------:R-:W-:-:S02]  /*71b0*/  SHF.R.U64 R10, R20, 0x3, RZ ;  /* 0x00000003140a7819 */ /* 0x000fc400000012ff */
[----:B------:R-:W-:Y:S02]  /*71c0*/  LOP3.LUT R12, R13, 0x380, RZ, 0xc0, !PT ;  /* 0x000003800d0c7812 */ /* 0x000fe400078ec0ff */
[----:B------:R-:W-:Y:S02]  /*71d0*/  LOP3.LUT R20, R99, 0x380, RZ, 0xc0, !PT ;  /* 0x0000038063147812 */ /* 0x000fe400078ec0ff */
[----:B------:R-:W-:Y:S02]  /*71e0*/  SHF.R.U64 R4, R4, 0x3, RZ ;  /* 0x0000000304047819 */ /* 0x000fe400000012ff */
[----:B------:R-:W-:Y:S02]  /*71f0*/  SHF.R.U64 R12, R12, 0x3, RZ ;  /* 0x000000030c0c7819 */ /* 0x000fe400000012ff */
[----:B------:R-:W-:Y:S02]  /*7200*/  SHF.R.U64 R20, R20, 0x3, RZ ;  /* 0x0000000314147819 */ /* 0x000fe400000012ff */
[----:B------:R-:W-:-:S02]  /*7210*/  LOP3.LUT R158, R4, R57, RZ, 0x3c, !PT ;  /* 0x00000039049e7212 */ /* 0x000fc400078e3cff */
[----:B------:R-:W-:Y:S02]  /*7220*/  LOP3.LUT R4, R15, 0x380, RZ, 0xc0, !PT ;  /* 0x000003800f047812 */ /* 0x000fe400078ec0ff */
[----:B------:R-:W-:Y:S01]  /*7230*/  LOP3.LUT R12, R12, R13, RZ, 0x3c, !PT ;  /* 0x0000000d0c0c7212 */ /* 0x000fe200078e3cff */
[----:B------:R-:W-:Y:S01]  /*7240*/  IMAD.X R13, RZ, RZ, R9, P3 ;  /* 0x000000ffff0d7224 */ /* 0x000fe200018e0609 */
[----:B------:R-:W-:Y:S02]  /*7250*/  LOP3.LUT R146, R20, R99, RZ, 0x3c, !PT ;  /* 0x0000006314927212 */ /* 0x000fe400078e3cff */
[----:B------:R-:W-:Y:S02]  /*7260*/  SHF.R.U64 R4, R4, 0x3, RZ ;  /* 0x0000000304047819 */ /* 0x000fe400000012ff */
[----:B------:R-:W-:Y:S02]  /*7270*/  IADD3 R99, P3, R8, 0x8000, RZ ;  /* 0x0000800008637810 */ /* 0x000fe40007f7e0ff */
[----:B------:R-:W-:-:S02]  /*7280*/  LOP3.LUT R160, R4, R15, RZ, 0x3c, !PT ;  /* 0x0000000f04a07212 */ /* 0x000fc400078e3cff */
[----:B------:R-:W-:Y:S02]  /*7290*/  LOP3.LUT R98, R99, 0x380, RZ, 0xc0, !PT ;  /* 0x0000038063627812 */ /* 0x000fe400078ec0ff */
[----:B------:R-:W-:Y:S02]  /*72a0*/  LOP3.LUT R4, R3, 0x380, RZ, 0xc0, !PT ;  /* 0x0000038003047812 */ /* 0x000fe400078ec0ff */
[----:B------:R-:W-:Y:S02]  /*72b0*/  SHF.R.U64 R98, R98, 0x3, RZ ;  /* 0x0000000362627819 */ /* 0x000fe400000012ff */
[----:B------:R-:W-:Y:S02]  /*72c0*/  SHF.R.U64 R4, R4, 0x3, RZ ;  /* 0x0000000304047819 */ /* 0x000fe400000012ff */
[----:B------:R-:W-:Y:S01]  /*72d0*/  LOP3.LUT R98, R98, R99, RZ, 0x3c, !PT ;  /* 0x0000006362627212 */ /* 0x000fe200078e3cff */
[----:B------:R-:W-:Y:S01]  /*72e0*/  IMAD.X R99, RZ, RZ, R9, P3 ;  /* 0x000000ffff637224 */ /* 0x000fe200018e0609 */
[----:B------:R-:W-:-:S02]  /*72f0*/  LOP3.LUT R168, R4, R3, RZ, 0x3c, !PT ;  /* 0x0000000304a87212 */ /* 0x000fc400078e3cff */
[----:B------:R-:W-:Y:S02]  /*7300*/  LOP3.LUT R138, R10, R107, RZ, 0x3c, !PT ;  /* 0x0000006b0a8a7212 */ /* 0x000fe400078e3cff */
[----:B------:R-:W-:Y:S02]  /*7310*/  IADD3 R4, P3, R8, 0xf000, RZ ;  /* 0x0000f00008047810 */ /* 0x000fe40007f7e0ff */
[----:B------:R-:W-:Y:S02]  /*7320*/  LOP3.LUT R10, R95, 0x380, RZ, 0xc0, !PT ;  /* 0x000003805f0a7812 */ /* 0x000fe400078ec0ff */
[----:B------:R-:W-:Y:S01]  /*7330*/  LOP3.LUT R3, R4, 0x380, RZ, 0xc0, !PT ;  /* 0x0000038004037812 */ /* 0x000fe200078ec0ff */
[----:B------:R-:W-:Y:S01]  /*7340*/  IMAD.X R127, RZ, RZ, R9, P3 ;  /* 0x000000ffff7f7224 */ /* 0x000fe200018e0609 */
[----:B------:R-:W-:Y:S02]  /*7350*/  SHF.R.U64 R10, R10, 0x3, RZ ;  /* 0x000000030a0a7819 */ /* 0x000fe400000012ff */
[----:B------:R-:W-:-:S02]  /*7360*/  SHF.R.U64 R3, R3, 0x3, RZ ;  /* 0x0000000303037819 */ /* 0x000fc400000012ff */
[----:B------:R-:W-:Y:S02]  /*7370*/  LOP3.LUT R152, R10, R95, RZ, 0x3c, !PT ;  /* 0x0000005f0a987212 */ /* 0x000fe400078e3cff */
[----:B------:R-:W-:Y:S02]  /*7380*/  IADD3 R95, P2, R8, 0x7000, RZ ;  /* 0x00007000085f7810 */ /* 0x000fe40007f5e0ff */
[----:B------:R-:W-:Y:S01]  /*7390*/  LOP3.LUT R126, R3, R4, RZ, 0x3c, !PT ;  /* 0x00000004037e7212 */ /* 0x000fe200078e3cff */
[----:B------:R-:W-:Y:S01]  /*73a0*/  IMAD R4, RZ, RZ, -UR41 ;  /* 0x80000029ff047e24 */ /* 0x000fe2000f8e02ff */
[----:B------:R-:W-:Y:S01]  /*73b0*/  LOP3.LUT R94, R95, 0x380, RZ, 0xc0, !PT ;  /* 0x000003805f5e7812 */ /* 0x000fe200078ec0ff */
[----:B------:R-:W0:Y:S01]  /*73c0*/  LDC R3, c[0x0][0xce8] ;  /* 0x00033a00ff037b82 */ /* 0x000e220000000800 */
[----:B------:R-:W-:Y:S02]  /*73d0*/  F2FP.BF16.F32.PACK_AB R24, R25, R24 ;  /* 0x000000181918723e */ /* 0x000fe400000010ff */
[----:B------:R-:W-:-:S02]  /*73e0*/  SHF.R.U64 R94, R94, 0x3, RZ ;  /* 0x000000035e5e7819 */ /* 0x000fc400000012ff */
[----:B------:R-:W-:Y:S02]  /*73f0*/  F2FP.BF16.F32.PACK_AB R25, R27, R26 ;  /* 0x0000001a1b19723e */ /* 0x000fe400000010ff */
[----:B------:R-:W-:Y:S01]  /*7400*/  LOP3.LUT R94, R94, R95, RZ, 0x3c, !PT ;  /* 0x0000005f5e5e7212 */ /* 0x000fe200078e3cff */
[----:B------:R-:W-:Y:S01]  /*7410*/  IMAD.X R95, RZ, RZ, R9, P2 ;  /* 0x000000ffff5f7224 */ /* 0x000fe200010e0609 */
[----:B------:R-:W-:Y:S02]  /*7420*/  IADD3 R123, P2, R8, 0xe000, RZ ;  /* 0x0000e000087b7810 */ /* 0x000fe40007f5e0ff */
[----:B------:R-:W-:Y:S02]  /*7430*/  F2FP.BF16.F32.PACK_AB R27, R31, R30 ;  /* 0x0000001e1f1b723e */ /* 0x000fe400000010ff */
[----:B------:R-:W-:Y:S01]  /*7440*/  LOP3.LUT R122, R123, 0x380, RZ, 0xc0, !PT ;  /* 0x000003807b7a7812 */ /* 0x000fe200078ec0ff */
[----:B------:R-:W1:Y:S01]  /*7450*/  LDC R31, c[0x0][0xd38] ;  /* 0x00034e00ff1f7b82 */ /* 0x000e620000000800 */
[----:B------:R-:W-:-:S02]  /*7460*/  MOV R170, R170 ;  /* 0x000000aa00aa7202 */ /* 0x000fc40000000f00 */
[----:B------:R-:W-:Y:S02]  /*7470*/  SHF.R.U64 R122, R122, 0x3, RZ ;  /* 0x000000037a7a7819 */ /* 0x000fe400000012ff */
[----:B------:R-:W-:Y:S02]  /*7480*/  F2FP.BF16.F32.PACK_AB R26, R187, R28 ;  /* 0x0000001cbb1a723e */ /* 0x000fe400000010ff */
[----:B------:R-:W-:Y:S01]  /*7490*/  LOP3.LUT R122, R122, R123, RZ, 0x3c, !PT ;  /* 0x0000007b7a7a7212 */ /* 0x000fe200078e3cff */
[----:B------:R-:W-:Y:S01]  /*74a0*/  IMAD.X R123, RZ, RZ, R9, P2 ;  /* 0x000000ffff7b7224 */ /* 0x000fe200010e0609 */
[----:B------:R-:W-:Y:S01]  /*74b0*/  LOP3.LUT R10, R91, 0x380, RZ, 0xc0, !PT ;  /* 0x000003805b0a7812 */ /* 0x000fe200078ec0ff */
[----:B------:R2:W-:Y:S01]  /*74c0*/  STSM.16.M88.4 [R170], R24 ;  /* 0x00000018aa007844 */ /* 0x0005e20000000200 */
[----:B0-----:R-:W-:Y:S02]  /*74d0*/  ISETP.NE.AND P2, PT, R3, 0x1, PT ;  /* 0x000000010300780c */ /* 0x001fe40003f45270 */
[----:B------:R-:W-:-:S02]  /*74e0*/  SHF.R.U64 R10, R10, 0x3, RZ ;  /* 0x000000030a0a7819 */ /* 0x000fc400000012ff */
[----:B------:R-:W-:Y:S02]  /*74f0*/  IADD3 R57, P0, R8, 0x5000, RZ ;  /* 0x0000500008397810 */ /* 0x000fe40007f1e0ff */
[----:B------:R-:W-:Y:S02]  /*7500*/  LOP3.LUT R156, R10, R91, RZ, 0x3c, !PT ;  /* 0x0000005b0a9c7212 */ /* 0x000fe400078e3cff */
[----:B------:R-:W-:Y:S02]  /*7510*/  F2FP.BF16.F32.PACK_AB R32, R33, R32 ;  /* 0x000000202120723e */ /* 0x000fe400000010ff */
[----:B------:R-:W-:Y:S02]  /*7520*/  LOP3.LUT R10, R53, 0x380, RZ, 0xc0, !PT ;  /* 0x00000380350a7812 */ /* 0x000fe400078ec0ff */
[----:B------:R-:W-:Y:S01]  /*7530*/  F2FP.BF16.F32.PACK_AB R33, R35, R34 ;  /* 0x000000222321723e */ /* 0x000fe200000010ff */
[----:B-1----:R-:W-:Y:S01]  /*7540*/  IMAD R4, R31, R4, UR44 ;  /* 0x0000002c1f047e24 */ /* 0x002fe2000f8e0204 */
[----:B------:R-:W-:Y:S01]  /*7550*/  IADD3 R91, P1, R8, 0x6000, RZ ;  /* 0x00006000085b7810 */ /* 0x000fe20007f3e0ff */
[----:B--2---:R-:W0:Y:S01]  /*7560*/  @P2 LDC R24, c[0x0][0xcec] ;  /* 0x00033b00ff182b82 */ /* 0x004e220000000800 */
[----:B------:R-:W-:-:S02]  /*7570*/  LOP3.LUT R56, R57, 0x380, RZ, 0xc0, !PT ;  /* 0x0000038039387812 */ /* 0x000fc400078ec0ff */
[----:B------:R-:W-:Y:S01]  /*7580*/  F2FP.BF16.F32.PACK_AB R35, R39, R38 ;  /* 0x000000262723723e */ /* 0x000fe200000010ff */
[----:B------:R-:W-:Y:S01]  /*7590*/  IMAD R39, R4, 0x80, R210 ;  /* 0x0000008004277824 */ /* 0x000fe200078e02d2 */
[----:B------:R-:W-:Y:S02]  /*75a0*/  SHF.R.U64 R10, R10, 0x3, RZ ;  /* 0x000000030a0a7819 */ /* 0x000fe400000012ff */
[----:B------:R-:W-:Y:S01]  /*75b0*/  LOP3.LUT R90, R91, 0x380, RZ, 0xc0, !PT ;  /* 0x000003805b5a7812 */ /* 0x000fe200078ec0ff */
[----:B------:R-:W1:Y:S01]  /*75c0*/  @P2 LDC R25, c[0x0][0xcf0] ;  /* 0x00033c00ff192b82 */ /* 0x000e620000000800 */
[----:B------:R-:W-:Y:S02]  /*75d0*/  SHF.R.U64 R56, R56, 0x3, RZ ;  /* 0x0000000338387819 */ /* 0x000fe400000012ff */
[----:B------:R-:W-:Y:S02]  /*75e0*/  LOP3.LUT R20, R21, 0x380, RZ, 0xc0, !PT ;  /* 0x0000038015147812 */ /* 0x000fe400078ec0ff */
[----:B------:R-:W-:Y:S01]  /*75f0*/  LOP3.LUT R164, R10, R53, RZ, 0x3c, !PT ;  /* 0x000000350aa47212 */ /* 0x000fe200078e3cff */
[----:B------:R-:W-:Y:S01]  /*7600*/  IMAD.U32 R10, RZ, RZ, UR4 ;  /* 0x00000004ff0a7e24 */ /* 0x000fe2000f8e00ff */
[----:B------:R-:W-:Y:S01]  /*7610*/  SHF.R.U64 R90, R90, 0x3, RZ ;  /* 0x000000035a5a7819 */ /* 0x000fe200000012ff */
[----:B------:R-:W2:Y:S01]  /*7620*/  LDC.64 R30, c[0x0][0xc98] ;  /* 0x00032600ff1e7b82 */ /* 0x000ea20000000a00 */
[----:B------:R-:W-:Y:S01]  /*7630*/  LOP3.LUT R56, R56, R57, RZ, 0x3c, !PT ;  /* 0x0000003938387212 */ /* 0x000fe200078e3cff */
[----:B------:R-:W-:Y:S01]  /*7640*/  UIADD3 UR4, UR5, UR6, URZ ;  /* 0x0000000605047290 */ /* 0x000fe2000fffe03f */
[----:B------:R-:W-:Y:S01]  /*7650*/  F2FP.BF16.F32.PACK_AB R34, R37, R36 ;  /* 0x000000242522723e */ /* 0x000fe200000010ff */
[----:B------:R-:W-:Y:S01]  /*7660*/  IMAD.X R57, RZ, RZ, R9, P0 ;  /* 0x000000ffff397224 */ /* 0x000fe200000e0609 */
[----:B------:R-:W-:Y:S01]  /*7670*/  SHF.R.U64 R20, R20, 0x3, RZ ;  /* 0x0000000314147819 */ /* 0x000fe200000012ff */
[----:B------:R-:W-:Y:S01]  /*7680*/  IMAD.MOV.U32 R37, RZ, RZ, R39 ;  /* 0x000000ffff257224 */ /* 0x000fe200078e0027 */
[----:B------:R-:W-:Y:S01]  /*7690*/  MOV R150, R150 ;  /* 0x0000009600967202 */ /* 0x000fe20000000f00 */
[----:B0-----:R-:W-:Y:S01]  /*76a0*/  @P2 IMAD.HI.U32 R24, R39, R24, RZ ;  /* 0x0000001827182227 */ /* 0x001fe200078e00ff */
[----:B------:R-:W-:Y:S01]  /*76b0*/  IADD3 R115, P0, R8, 0xc000, RZ ;  /* 0x0000c00008737810 */ /* 0x000fe20007f1e0ff */
[----:B------:R-:W-:Y:S01]  /*76c0*/  ULDC UR6, c[0x0][0xb88] ;  /* 0x0002e20000067ab9 */ /* 0x000fe20000000800 */
[----:B------:R-:W-:Y:S01]  /*76d0*/  LOP3.LUT R90, R90, R91, RZ, 0x3c, !PT ;  /* 0x0000005b5a5a7212 */ /* 0x000fe200078e3cff */
[----:B------:R-:W-:Y:S01]  /*76e0*/  IMAD.X R91, RZ, RZ, R9, P1 ;  /* 0x000000ffff5b7224 */ /* 0x000fe200008e0609 */
[----:B------:R-:W-:Y:S01]  /*76f0*/  LOP3.LUT R166, R20, R21, RZ, 0x3c, !PT ;  /* 0x0000001514a67212 */ /* 0x000fe200078e3cff */
[----:B------:R0:W-:Y:S01]  /*7700*/  STSM.16.M88.4 [R150], R32 ;  /* 0x0000002096007844 */ /* 0x0001e20000000200 */
[----:B------:R-:W-:Y:S01]  /*7710*/  F2FP.BF16.F32.PACK_AB R40, R41, R40 ;  /* 0x000000282928723e */ /* 0x000fe200000010ff */
[----:B------:R-:W-:Y:S01]  /*7720*/  IMAD.U32 R11, RZ, RZ, UR4 ;  /* 0x00000004ff0b7e24 */ /* 0x000fe2000f8e00ff */
[----:B-1----:R-:W-:Y:S01]  /*7730*/  @P2 SHF.R.U32.HI R37, RZ, R25, R24 ;  /* 0x00000019ff252219 */ /* 0x002fe20000011618 */
[----:B------:R-:W-:Y:S01]  /*7740*/  ULDC.64 UR4, c[0x0][0xc88] ;  /* 0x0003220000047ab9 */ /* 0x000fe20000000a00 */
[----:B------:R-:W-:-:S02]  /*7750*/  IADD3 R119, P1, R8, 0xd000, RZ ;  /* 0x0000d00008777810 */ /* 0x000fc40007f3e0ff */
[----:B------:R-:W-:Y:S02]  /*7760*/  LOP3.LUT R114, R115, 0x380, RZ, 0xc0, !PT ;  /* 0x0000038073727812 */ /* 0x000fe400078ec0ff */
[----:B------:R-:W-:Y:S01]  /*7770*/  F2FP.BF16.F32.PACK_AB R41, R43, R42 ;  /* 0x0000002a2b29723e */ /* 0x000fe200000010ff */
[C---:B--2---:R-:W-:Y:S01]  /*7780*/  IMAD R28, R30.reuse, UR7, RZ ;  /* 0x000000071e1c7c24 */ /* 0x044fe2000f8e02ff */
[----:B------:R-:W-:Y:S01]  /*7790*/  F2FP.BF16.F32.PACK_AB R48, R49, R48 ;  /* 0x000000303130723e */ /* 0x000fe200000010ff */
[----:B------:R-:W-:Y:S01]  /*77a0*/  IMAD.WIDE.U32 R10, R30, UR43, R10 ;  /* 0x0000002b1e0a7c25 */ /* 0x000fe2000f8e000a */
[----:B------:R-:W-:Y:S02]  /*77b0*/  LOP3.LUT R52, R111, 0x380, RZ, 0xc0, !PT ;  /* 0x000003806f347812 */ /* 0x000fe400078ec0ff */
[----:B------:R-:W-:Y:S01]  /*77c0*/  MOV R160, R160 ;  /* 0x000000a000a07202 */ /* 0x000fe20000000f00 */
[----:B0-----:R-:W-:Y:S01]  /*77d0*/  IMAD.MOV R32, RZ, RZ, -R37 ;  /* 0x000000ffff207224 */ /* 0x001fe200078e0a25 */
[----:B------:R-:W-:Y:S01]  /*77e0*/  F2FP.BF16.F32.PACK_AB R42, R45, R44 ;  /* 0x0000002c2d2a723e */ /* 0x000fe200000010ff */
[----:B------:R-:W-:Y:S01]  /*77f0*/  IMAD R28, R31, UR43, R28 ;  /* 0x0000002b1f1c7c24 */ /* 0x000fe2000f8e021c */
[----:B------:R-:W-:Y:S01]  /*7800*/  F2FP.BF16.F32.PACK_AB R43, R47, R46 ;  /* 0x0000002e2f2b723e */ /* 0x000fe200000010ff */
[----:B------:R-:W-:Y:S01]  /*7810*/  IMAD R33, R3, R32, R39 ;  /* 0x0000002003217224 */ /* 0x000fe200078e0227 */
[----:B------:R-:W-:Y:S01]  /*7820*/  F2FP.BF16.F32.PACK_AB R49, R51, R50 ;  /* 0x000000323331723e */ /* 0x000fe200000010ff */
[----:B------:R-:W-:Y:S01]  /*7830*/  IMAD R32, R4, 0x80, R208 ;  /* 0x0000008004207824 */ /* 0x000fe200078e02d0 */
[----:B------:R-:W-:Y:S01]  /*7840*/  MOV R168, R168 ;  /* 0x000000a800a87202 */ /* 0x000fe20000000f00 */
[----:B------:R-:W-:Y:S01]  /*7850*/  STSM.16.M88.4 [R160], R40 ;  /* 0x00000028a0007844 */ /* 0x000fe20000000200 */
        /* <DEDUP_REMOVED lines=8> */
[----:B------:R-:W-:Y:S02]  /*78e0*/  LOP3.LUT R118, R119, 0x380, RZ, 0xc0, !PT ;  /* 0x0000038077767812 */ /* 0x000fe400078ec0ff */
[----:B------:R-:W-:Y:S01]  /*78f0*/  SHF.R.U64 R114, R114, 0x3, RZ ;  /* 0x0000000372727819 */ /* 0x000fe200000012ff */
[----:B------:R0:W-:Y:S01]  /*7900*/  STSM.16.M88.4 [R166], R24 ;  /* 0x00000018a6007844 */ /* 0x0001e20000000200 */
[----:B------:R-:W-:Y:S02]  /*7910*/  SHF.R.U64 R52, R52, 0x3, RZ ;  /* 0x0000000334347819 */ /* 0x000fe400000012ff */
[C---:B------:R-:W-:Y:S02]  /*7920*/  IADD3 R15, P4, R8.reuse, 0x2000, RZ ;  /* 0x00002000080f7810 */ /* 0x040fe40007f9e0ff */
[C---:B------:R-:W-:Y:S02]  /*7930*/  IADD3 R21, P5, R8.reuse, 0x3000, RZ ;  /* 0x0000300008157810 */ /* 0x040fe40007fbe0ff */
[----:B------:R-:W-:-:S02]  /*7940*/  IADD3 R53, P6, R8, 0x4000, RZ ;  /* 0x0000400008357810 */ /* 0x000fc40007fde0ff */
[----:B------:R-:W-:Y:S02]  /*7950*/  SHF.R.U64 R118, R118, 0x3, RZ ;  /* 0x0000000376767819 */ /* 0x000fe400000012ff */
[----:B------:R-:W-:Y:S01]  /*7960*/  LOP3.LUT R114, R114, R115, RZ, 0x3c, !PT ;  /* 0x0000007372727212 */ /* 0x000fe200078e3cff */
[----:B------:R-:W-:Y:S01]  /*7970*/  IMAD.X R115, RZ, RZ, R9, P0 ;  /* 0x000000ffff737224 */ /* 0x000fe200000e0609 */
[----:B------:R-:W-:Y:S02]  /*7980*/  F2FP.BF16.F32.PACK_AB R64, R65, R64 ;  /* 0x000000404140723e */ /* 0x000fe400000010ff */
[----:B------:R-:W-:Y:S02]  /*7990*/  LOP3.LUT R134, R52, R111, RZ, 0x3c, !PT ;  /* 0x0000006f34867212 */ /* 0x000fe400078e3cff */
[----:B------:R-:W-:Y:S02]  /*79a0*/  F2FP.BF16.F32.PACK_AB R65, R67, R66 ;  /* 0x000000424341723e */ /* 0x000fe400000010ff */
[----:B------:R-:W-:-:S02]  /*79b0*/  F2FP.BF16.F32.PACK_AB R72, R73, R72 ;  /* 0x000000484948723e */ /* 0x000fc400000010ff */
[----:B0-----:R-:W-:Y:S02]  /*79c0*/  F2FP.BF16.F32.PACK_AB R25, R7, R23 ;  /* 0x000000170719723e */ /* 0x001fe400000010ff */
[----:B------:R-:W-:Y:S02]  /*79d0*/  LOP3.LUT R14, R15, 0x380, RZ, 0xc0, !PT ;  /* 0x000003800f0e7812 */ /* 0x000fe400078ec0ff */
[----:B------:R-:W-:Y:S02]  /*79e0*/  LOP3.LUT R20, R21, 0x380, RZ, 0xc0, !PT ;  /* 0x0000038015147812 */ /* 0x000fe400078ec0ff */
[----:B------:R-:W-:Y:S02]  /*79f0*/  LOP3.LUT R52, R53, 0x380, RZ, 0xc0, !PT ;  /* 0x0000038035347812 */ /* 0x000fe400078ec0ff */
[----:B------:R-:W-:Y:S02]  /*7a00*/  MOV R164, R164 ;  /* 0x000000a400a47202 */ /* 0x000fe40000000f00 */
[----:B------:R-:W-:-:S02]  /*7a10*/  F2FP.BF16.F32.PACK_AB R66, R201, R68 ;  /* 0x00000044c942723e */ /* 0x000fc400000010ff */
[----:B------:R-:W-:Y:S02]  /*7a20*/  F2FP.BF16.F32.PACK_AB R67, R71, R70 ;  /* 0x000000464743723e */ /* 0x000fe400000010ff */
[----:B------:R-:W-:Y:S02]  /*7a30*/  F2FP.BF16.F32.PACK_AB R73, R75, R74 ;  /* 0x0000004a4b49723e */ /* 0x000fe400000010ff */
[----:B------:R-:W-:Y:S01]  /*7a40*/  F2FP.BF16.F32.PACK_AB R80, R81, R80 ;  /* 0x000000505150723e */ /* 0x000fe200000010ff */
[----:B------:R-:W-:Y:S01]  /*7a50*/  STSM.16.M88.4 [R164], R64 ;  /* 0x00000040a4007844 */ /* 0x000fe20000000200 */
[----:B------:R-:W-:Y:S02]  /*7a60*/  SHF.R.S32.HI R23, RZ, 0x1f, R37 ;  /* 0x0000001fff177819 */ /* 0x000fe40000011425 */
[----:B------:R-:W-:Y:S02]  /*7a70*/  SHF.R.S32.HI R7, RZ, 0x1f, R33 ;  /* 0x0000001fff077819 */ /* 0x000fe40000011421 */
[----:B------:R-:W-:-:S02]  /*7a80*/  IADD3 R10, P0, R37, R10, RZ ;  /* 0x0000000a250a7210 */ /* 0x000fc40007f1e0ff */
[----:B------:R-:W-:Y:S02]  /*7a90*/  MOV R162, R162 ;  /* 0x000000a200a27202 */ /* 0x000fe40000000f00 */
[----:B------:R-:W-:Y:S02]  /*7aa0*/  F2FP.BF16.F32.PACK_AB R74, R200, R76 ;  /* 0x0000004cc84a723e */ /* 0x000fe400000010ff */
[----:B------:R-:W-:Y:S02]  /*7ab0*/  F2FP.BF16.F32.PACK_AB R75, R79, R78 ;  /* 0x0000004e4f4b723e */ /* 0x000fe400000010ff */
[----:B------:R-:W-:Y:S02]  /*7ac0*/  F2FP.BF16.F32.PACK_AB R81, R83, R82 ;  /* 0x000000525351723e */ /* 0x000fe400000010ff */
[----:B------:R-:W-:Y:S01]  /*7ad0*/  LOP3.LUT R118, R118, R119, RZ, 0x3c, !PT ;  /* 0x0000007776767212 */ /* 0x000fe200078e3cff */
[----:B------:R-:W-:Y:S01]  /*7ae0*/  STSM.16.M88.4 [R162], R72 ;  /* 0x00000048a2007844 */ /* 0x000fe20000000200 */
[----:B------:R-:W-:-:S02]  /*7af0*/  MOV R158, R158 ;  /* 0x0000009e009e7202 */ /* 0x000fc40000000f00 */
[----:B------:R-:W-:Y:S02]  /*7b00*/  F2FP.BF16.F32.PACK_AB R82, R199, R84 ;  /* 0x00000054c752723e */ /* 0x000fe400000010ff */
[----:B------:R-:W-:Y:S02]  /*7b10*/  F2FP.BF16.F32.PACK_AB R83, R87, R86 ;  /* 0x000000565753723e */ /* 0x000fe400000010ff */
[----:B------:R-:W-:Y:S02]  /*7b20*/  LOP3.LUT R119, R8, 0x380, RZ, 0xc0, !PT ;  /* 0x0000038008777812 */ /* 0x000fe400078ec0ff */
[----:B------:R-:W-:Y:S01]  /*7b30*/  MOV R156, R156 ;  /* 0x0000009c009c7202 */ /* 0x000fe20000000f00 */
[----:B------:R-:W-:Y:S01]  /*7b40*/  STSM.16.M88.4 [R158], R80 ;  /* 0x000000509e007844 */ /* 0x000fe20000000200 */
[----:B------:R-:W-:Y:S02]  /*7b50*/  F2FP.BF16.F32.PACK_AB R24, R198, R88 ;  /* 0x00000058c618723e */ /* 0x000fe400000010ff */
[----:B------:R-:W-:-:S02]  /*7b60*/  F2FP.BF16.F32.PACK_AB R26, R197, R92 ;  /* 0x0000005cc51a723e */ /* 0x000fc400000010ff */
        /* <DEDUP_REMOVED lines=99> */
[--C-:B------:R-:W-:Y:S02]  /*81a0*/  IMAD.X R107, RZ, RZ, R9.reuse, P5 ;  /* 0x000000ffff6b7224 */ /* 0x100fe400028e0609 */
[--C-:B-1----:R-:W-:Y:S01]  /*81b0*/  IMAD R5, R19, 0x20, R22.reuse ;  /* 0x0000002013057824 */ /* 0x102fe200078e0216 */
[----:B------:R-:W-:Y:S01]  /*81c0*/  UIMAD.WIDE.U32 UR4, UR43, UR8, UR4 ;  /* 0x000000082b0472a5 */ /* 0x000fe2000f8e0004 */
[----:B------:R-:W-:Y:S01]  /*81d0*/  IMAD.X R111, RZ, RZ, R9, P6 ;  /* 0x000000ffff6f7224 */ /* 0x000fe200030e0609 */
[----:B--2---:R-:W1:Y:S01]  /*81e0*/  @P2 LDC R15, c[0x0][0xcec] ;  /* 0x00033b00ff0f2b82 */ /* 0x004e620000000800 */
[C---:B------:R-:W-:Y:S01]  /*81f0*/  IMAD R14, R4.reuse, 0x80, R5 ;  /* 0x00000080040e7824 */ /* 0x040fe200078e0205 */
[----:B------:R2:W5:Y:S01]  /*8200*/  LD.E.128 R24, desc[UR46][R20.64] ;  /* 0x0000002e14187980 */ /* 0x000562000c101d00 */
[----:B------:R-:W-:Y:S01]  /*8210*/  IMAD R30, R4, 0x80, R22 ;  /* 0x00000080041e7824 */ /* 0x000fe200078e0216 */
[----:B------:R-:W-:-:S02]  /*8220*/  UIADD3 UR38, UR38, 0x1, URZ ;  /* 0x0000000126267890 */ /* 0x000fc4000fffe03f */
[----:B------:R-:W5:Y:S02]  /*8230*/  LD.E.128 R52, desc[UR46][R52.64] ;  /* 0x0000002e34347980 */ /* 0x000f64000c101d00 */
[----:B---3--:R-:W3:Y:S01]  /*8240*/  LDC.64 R12, c[0x0][0xbe0] ;  /* 0x0002f800ff0c7b82 */ /* 0x008ee20000000a00 */
[----:B------:R-:W-:Y:S01]  /*8250*/  IMAD.MOV.U32 R0, RZ, RZ, R14 ;  /* 0x000000ffff007224 */ /* 0x000fe200078e000e */
[----:B------:R-:W-:Y:S01]  /*8260*/  UIADD3 UR5, UR5, UR7, URZ ;  /* 0x0000000705057290 */ /* 0x000fe2000fffe03f */
[----:B------:R-:W5:Y:S01]  /*8270*/  LD.E.128 R8, desc[UR46][R8.64] ;  /* 0x0000002e08087980 */ /* 0x000f62000c101d00 */
[----:B------:R-:W-:Y:S01]  /*8280*/  ULDC.64 UR8, c[0x0][0xb80] ;  /* 0x0002e00000087ab9 */ /* 0x000fe20000000a00 */
[----:B------:R-:W-:Y:S02]  /*8290*/  ULDC.64 UR6, c[0x0][0xbd8] ;  /* 0x0002f60000067ab9 */ /* 0x000fe40000000a00 */
[----:B------:R-:W5:Y:S04]  /*82a0*/  LD.E.128 R56, desc[UR46][R56.64] ;  /* 0x0000002e38387980 */ /* 0x000f68000c101d00 */
[----:B------:R-:W5:Y:S04]  /*82b0*/  LD.E.128 R88, desc[UR46][R90.64] ;  /* 0x0000002e5a587980 */ /* 0x000f68000c101d00 */
[----:B------:R-:W5:Y:S01]  /*82c0*/  LD.E.128 R92, desc[UR46][R94.64] ;  /* 0x0000002e5e5c7980 */ /* 0x000f62000c101d00 */
[----:B-1----:R-:W-:-:S03]  /*82d0*/  @P2 IMAD.HI.U32 R5, R14, R15, RZ ;  /* 0x0000000f0e052227 */ /* 0x002fc600078e00ff */
[----:B------:R-:W5:Y:S02]  /*82e0*/  LD.E.128 R96, desc[UR46][R98.64] ;  /* 0x0000002e62607980 */ /* 0x000f64000c101d00 */
[----:B0-----:R-:W-:Y:S02]  /*82f0*/  @P2 SHF.R.U32.HI R0, RZ, R6, R5 ;  /* 0x00000006ff002219 */ /* 0x001fe40000011605 */
[----:B------:R-:W5:Y:S02]  /*8300*/  LD.E.128 R100, desc[UR46][R102.64] ;  /* 0x0000002e66647980 */ /* 0x000f64000c101d00 */
[--C-:B------:R-:W-:Y:S01]  /*8310*/  SHF.R.S32.HI R5, RZ, 0x1f, R0.reuse ;  /* 0x0000001fff057819 */ /* 0x100fe20000011400 */
[----:B------:R-:W-:Y:S01]  /*8320*/  IMAD.MOV R6, RZ, RZ, -R0 ;  /* 0x000000ffff067224 */ /* 0x000fe200078e0a00 */
[----:B------:R-:W5:Y:S03]  /*8330*/  LD.E.128 R104, desc[UR46][R106.64] ;  /* 0x0000002e6a687980 */ /* 0x000f66000c101d00 */
[----:B------:R-:W-:Y:S01]  /*8340*/  IMAD R3, R3, R6, R14 ;  /* 0x0000000603037224 */ /* 0x000fe200078e020e */
[----:B------:R-:W5:Y:S01]  /*8350*/  LD.E.128 R108, desc[UR46][R110.64] ;  /* 0x0000002e6e6c7980 */ /* 0x000f62000c101d00 */
[----:B---3--:R-:W-:-:S03]  /*8360*/  IMAD R5, R5, R12, RZ ;  /* 0x0000000c05057224 */ /* 0x008fc600078e02ff */
[----:B------:R-:W5:Y:S01]  /*8370*/  LD.E.128 R112, desc[UR46][R114.64] ;  /* 0x0000002e72707980 */ /* 0x000f62000c101d00 */
[----:B------:R-:W-:Y:S01]  /*8380*/  SHF.R.S32.HI R4, RZ, 0x1f, R3 ;  /* 0x0000001fff047819 */ /* 0x000fe20000011403 */
[C---:B------:R-:W-:Y:S02]  /*8390*/  IMAD R5, R0.reuse, R13, R5 ;  /* 0x0000000d00057224 */ /* 0x040fe400078e0205 */
[----:B------:R-:W5:Y:S01]  /*83a0*/  LD.E.128 R116, desc[UR46][R118.64] ;  /* 0x0000002e76747980 */ /* 0x000f62000c101d00 */
[----:B------:R-:W-:-:S03]  /*83b0*/  IMAD.WIDE.U32 R12, R0, R12, UR4 ;  /* 0x00000004000c7e25 */ /* 0x000fc6000f8e000c */
[----:B------:R-:W5:Y:S04]  /*83c0*/  LD.E.128 R120, desc[UR46][R122.64] ;  /* 0x0000002e7a787980 */ /* 0x000f68000c101d00 */
        /* <DEDUP_REMOVED lines=27> */
[----:B------:R2:W0:Y:S01]  /*8580*/  SHFL.IDX PT, R12, R6, RZ, 0x181f ;  /* 0x00181fff060c7589 */ /* 0x00042200000e0000 */
[----:B------:R-:W-:Y:S03]  /*8590*/  BSSY B0, `(.L_x_201) ;  /* 0x0000014000007945 */ /* 0x000fe60003800000 */
[----:B------:R2:W1:Y:S01]  /*85a0*/  SHFL.IDX PT, R13, R3, RZ, 0x181f ;  /* 0x00181fff030d7589 */ /* 0x00046200000e0000 */
[----:B------:R-:W-:Y:S01]  /*85b0*/  ISETP.GE.AND P0, PT, R0, R7, PT ;  /* 0x000000070000720c */ /* 0x000fe20003f06270 */
[----:B------:R-:W-:-:S12]  /*85c0*/  @P2 BRA `(.L_x_202) ;  /* 0x0000000000402947 */ /* 0x000fd80003800000 */
[----:B------:R-:W-:Y:S02]  /*85d0*/  ULDC UR4, c[0x0][0xbc8] ;  /* 0x0002f20000047ab9 */ /* 0x000fe40000000800 */
[----:B------:R-:W-:Y:S02]  /*85e0*/  ISETP.GE.AND P4, PT, R18, UR4, PT ;  /* 0x0000000412007c0c */ /* 0x000fe4000bf86270 */
[----:B------:R-:W-:Y:S02]  /*85f0*/  ISETP.GE.AND P3, PT, R17, UR4, PT ;  /* 0x0000000411007c0c */ /* 0x000fe4000bf66270 */
[----:B------:R-:W-:Y:S02]  /*8600*/  ISETP.GE.AND P2, PT, R16, UR4, PT ;  /* 0x0000000410007c0c */ /* 0x000fe4000bf46270 */
[----:B------:R-:W-:-:S07]  /*8610*/  ISETP.GE.AND P5, PT, R2, UR4, PT ;  /* 0x0000000402007c0c */ /* 0x000fce000bfa6270 */
[----:B0-----:R-:W-:-:S04]  /*8620*/  @!P4 LEA R14, P6, R18, R12, 0x1 ;  /* 0x0000000c120ec211 */ /* 0x001fc800078c08ff */
[----:B-1----:R-:W-:Y:S02]  /*8630*/  @!P4 LEA.HI.X R15, R18, R13, R214, 0x1, P6 ;  /* 0x0000000d120fc211 */ /* 0x002fe400030f0cd6 */
[----:B--2---:R-:W-:Y:S01]  /*8640*/  @!P3 LEA R20, P6, R17, R12, 0x1 ;  /* 0x0000000c1114b211 */ /* 0x004fe200078c08ff */
        /* <DEDUP_REMOVED lines=8> */
.L_x_202:
[----:B------:R-:W-:Y:S05]  /*86d0*/  BSYNC B0 ;  /* 0x0000000000007941 */ /* 0x000fea0003800000 */
.L_x_201:
        /* <DEDUP_REMOVED lines=10> */
[CC--:B------:R-:W-:Y:S02]  /*8780*/  @!P2 LEA R12, P5, R17.reuse, R8.reuse, 0x1 ;  /* 0x00000008110ca211 */ /* 0x0c0fe400078a08ff */
[-C--:B----4-:R-:W-:Y:S02]  /*8790*/  @!P3 LEA.HI.X R11, R18, R9.reuse, R214, 0x1, P6 ;  /* 0x00000009120bb211 */ /* 0x090fe400030f0cd6 */
[----:B------:R-:W-:Y:S01]  /*87a0*/  @!P1 LEA R14, P6, R16, R8, 0x1 ;  /* 0x00000008100e9211 */ /* 0x000fe200078c08ff */
[----:B------:R-:W-:Y:S01]  /*87b0*/  @!P4 IMAD.WIDE R4, R2, 0x2, R8 ;  /* 0x000000020204c825 */ /* 0x000fe200078e0208 */
[-C--:B-1----:R-:W-:Y:S02]  /*87c0*/  @!P2 LEA.HI.X R13, R17, R9.reuse, R213, 0x1, P5 ;  /* 0x00000009110da211 */ /* 0x082fe400028f0cd5 */
[----:B------:R-:W-:-:S02]  /*87d0*/  @!P1 LEA.HI.X R15, R16, R9, R212, 0x1, P6 ;  /* 0x00000009100f9211 */ /* 0x000fc400030f0cd4 */
[----:B------:R0:W-:Y:S04]  /*87e0*/  @!P4 ST.E.128 desc[UR46][R4.64], R40 ;  /* 0x000000280400c985 */ /* 0x0001e8000c101d2e */
[----:B------:R0:W-:Y:S04]  /*87f0*/  @!P3 ST.E.128 desc[UR46][R10.64], R56 ;  /* 0x000000380a00b985 */ /* 0x0001e8000c101d2e */
[----:B------:R0:W-:Y:S04]  /*8800*/  @!P2 ST.E.128 desc[UR46][R12.64], R100 ;  /* 0x000000640c00a985 */ /* 0x0001e8000c101d2e */
[----:B------:R0:W-:Y:S02]  /*8810*/  @!P1 ST.E.128 desc[UR46][R14.64], R116 ;  /* 0x000000740e009985 */ /* 0x0001e4000c101d2e */
.L_x_204:
[----:B------:R-:W-:Y:S05]  /*8820*/  BSYNC B0 ;  /* 0x0000000000007941 */ /* 0x000fea0003800000 */
.L_x_203:
        /* <DEDUP_REMOVED lines=10> */
[CC--:B------:R-:W-:Y:S02]  /*88d0*/  @!P5 LEA R12, P1, R17.reuse, R8.reuse, 0x1 ;  /* 0x00000008110cd211 */ /* 0x0c0fe400078208ff */
[----:B------:R-:W-:Y:S02]  /*88e0*/  @!P6 LEA R14, P2, R16, R8, 0x1 ;  /* 0x00000008100ee211 */ /* 0x000fe400078408ff */
[----:B-1----:R-:W-:Y:S01]  /*88f0*/  @!P3 IMAD.WIDE R4, R2, 0x2, R8 ;  /* 0x000000020204b825 */ /* 0x002fe200078e0208 */
[-C--:B------:R-:W-:Y:S02]  /*8900*/  @!P4 LEA.HI.X R11, R18, R9.reuse, R214, 0x1, P0 ;  /* 0x00000009120bc211 */ /* 0x080fe400000f0cd6 */
[-C--:B------:R-:W-:Y:S02]  /*8910*/  @!P5 LEA.HI.X R13, R17, R9.reuse, R213, 0x1, P1 ;  /* 0x00000009110dd211 */ /* 0x080fe400008f0cd5 */
[----:B------:R-:W-:Y:S01]  /*8920*/  @!P6 LEA.HI.X R15, R16, R9, R212, 0x1, P2 ;  /* 0x00000009100fe211 */ /* 0x000fe200010f0cd4 */
[----:B------:R0:W-:Y:S04]  /*8930*/  @!P3 ST.E.128 desc[UR46][R4.64], R44 ;  /* 0x0000002c0400b985 */ /* 0x0001e8000c101d2e */
[----:B------:R0:W-:Y:S04]  /*8940*/  @!P4 ST.E.128 desc[UR46][R10.64], R88 ;  /* 0x000000580a00c985 */ /* 0x0001e8000c101d2e */
[----:B------:R0:W-:Y:S04]  /*8950*/  @!P5 ST.E.128 desc[UR46][R12.64], R104 ;  /* 0x000000680c00d985 */ /* 0x0001e8000c101d2e */
[----:B------:R0:W-:Y:S02]  /*8960*/  @!P6 ST.E.128 desc[UR46][R14.64], R120 ;  /* 0x000000780e00e985 */ /* 0x0001e4000c101d2e */
.L_x_206:
[----:B------:R-:W-:Y:S05]  /*8970*/  BSYNC B0 ;  /* 0x0000000000007941 */ /* 0x000fea0003800000 */
.L_x_205:
        /* <DEDUP_REMOVED lines=12> */
[-C--:B0-234-:R-:W-:Y:S02]  /*8a40*/  @!P4 LEA R6, P0, R18, R8.reuse, 0x1 ;  /* 0x000000081206c211 */ /* 0x09dfe400078008ff */
        /* <DEDUP_REMOVED lines=10> */
.L_x_208:
[----:B------:R-:W-:Y:S05]  /*8af0*/  BSYNC B0 ;  /* 0x0000000000007941 */ /* 0x000fea0003800000 */
.L_x_207:
[----:B------:R-:W5:Y:S02]  /*8b00*/  LDC R0, c[0x0][0xd34] ;  /* 0x00034d00ff007b82 */ /* 0x000f640000000800 */
[----:B-----5:R-:W-:-:S13]  /*8b10*/  ISETP.LE.AND P0, PT, R0, UR44, PT ;  /* 0x0000002c00007c0c */ /* 0x020fda000bf03270 */
[----:B------:R-:W-:Y:S05]  /*8b20*/  @!P0 BRA `(.L_x_209) ;  /* 0xffffff8000a88947 */ /* 0x000fea000383ffff */
[----:B------:R-:W-:Y:S05]  /*8b30*/  EXIT ;  /* 0x000000000000794d */ /* 0x000fea0003800000 */
.L_x_178:
        /* <DEDUP_REMOVED lines=8> */
[----:B------:R0:W-:Y:S07]  /*8bc0*/  STL [R1+0x8], R3 ;  /* 0x0000080301007387 */ /* 0x0001ee0000100800 */
[----:B------:R-:W-:Y:S05]  /*8bd0*/  @P0 BRA `(.L_x_210) ;  /* 0x0000004800600947 */ /* 0x000fea0003800000 */
[----:B------:R-:W1:Y:S01]  /*8be0*/  S2UR UR4, SR_CgaCtaId ;  /* 0x00000000000479c3 */ /* 0x000e620000008800 */
[C---:B------:R-:W-:Y:S01]  /*8bf0*/  IMAD.SHL.U32 R2, R0.reuse, 0x8, RZ ;  /* 0x0000000800027824 */ /* 0x040fe200078e00ff */
[----:B------:R-:W-:Y:S01]  /*8c00*/  LOP3.LUT R5, R0, 0x7f, RZ, 0xc0, !PT ;  /* 0x0000007f00057812 */ /* 0x000fe200078ec0ff */
[----:B------:R-:W-:Y:S01]  /*8c10*/  UMOV UR37, 0x400 ;  /* 0x0000040000257882 */ /* 0x000fe20000000000 */
[----:B------:R-:W-:Y:S01]  /*8c20*/  IMAD.MOV.U32 R19, RZ, RZ, RZ ;  /* 0x000000ffff137224 */ /* 0x000fe200078e00ff */
[----:B------:R-:W-:Y:S01]  /*8c30*/  ULDC.64 UR40, c[0x0][0x198] ;  /* 0x0000660000287ab9 */ /* 0x000fe20000000a00 */
[C---:B0-----:R-:W-:Y:S01]  /*8c40*/  LOP3.LUT R3, R2.reuse, 0x1f8, RZ, 0xc0, !PT ;  /* 0x000001f802037812 */ /* 0x041fe200078ec0ff */
[----:B------:R-:W-:Y:S01]  /*8c50*/  ULDC UR38, c[0x0][0xc] ;  /* 0x0000030000267ab9 */ /* 0x000fe20000000800 */
[----:B------:R-:W-:Y:S02]  /*8c60*/  LOP3.LUT R2, R2, 0x38, RZ, 0xc0, !PT ;  /* 0x0000003802027812 */ /* 0x000fe400078ec0ff */
        /* <DEDUP_REMOVED lines=8> */
[----:B------:R-:W-:Y:S01]  /*8cf0*/  LEA R4, R3, UR37, 0x1 ;  /* 0x0000002503047c11 */ /* 0x000fe2000f8e08ff */
[----:B------:R-:W-:-:S04]  /*8d00*/  IMAD.U32 R3, RZ, RZ, UR5 ;  /* 0x00000005ff037e24 */ /* 0x000fc8000f8e00ff */
[----:B------:R0:W-:Y:S04]  /*8d10*/  STL [R1+0x4], R4 ;  /* 0x0000040401007387 */ /* 0x0001e80000100800 */
[----:B------:R1:W-:Y:S04]  /*8d20*/  STL [R1+0x24], R3 ;  /* 0x0000240301007387 */ /* 0x0003e80000100800 */
[----:B------:R2:W-:Y:S01]  /*8d30*/  STL [R1+0x8], R0 ;  /* 0x0000080001007387 */ /* 0x0005e20000100800 */
[----:B0-----:R-:W-:-:S03]  /*8d40*/  LOP3.LUT R4, R2, 0x40, RZ, 0xfc, !PT ;  /* 0x0000004002047812 */ /* 0x001fc600078efcff */
[----:B------:R0:W-:Y:S01]  /*8d50*/  STL [R1+0x5c], RZ ;  /* 0x00005cff01007387 */ /* 0x0001e20000100800 */
[C---:B-1----:R-:W-:Y:S02]  /*8d60*/  LOP3.LUT R3, R2.reuse, 0x80, RZ, 0xfc, !PT ;  /* 0x0000008002037812 */ /* 0x042fe400078efcff */
[----:B--2---:R-:W-:-:S07]  /*8d70*/  LOP3.LUT R0, R2, 0xc0, RZ, 0xfc, !PT ;  /* 0x000000c002007812 */ /* 0x004fce00078efcff */
.L_x_290:
[----:B------:R-:W2:Y:S01]  /*8d80*/  LDL R2, [R1+0x24] ;  /* 0x0000240001027983 */ /* 0x000ea20000100800 */
[----:B-1----:R-:W1:Y:S01]  /*8d90*/  LDC R0, c[0x0][0xd38] ;  /* 0x00034e00ff007b82 */ /* 0x002e620000000800 */
[----:B------:R-:W-:Y:S05]  /*8da0*/  YIELD ;  /* 0x0000000000007946 */ /* 0x000fea0003800000 */
[----:B------:R-:W-:Y:S02]  /*8db0*/  ULDC.64 UR4, c[0x0][0x418] ;  /* 0x0001060000047ab9 */ /* 0x000fe40000000a00 */
[----:B------:R-:W3:Y:S01]  /*8dc0*/  LDC R17, c[0x0][0xd44] ;  /* 0x00035100ff117b82 */ /* 0x000ee20000000800 */
[----:B------:R-:W-:-:S03]  /*8dd0*/  UISETP.NE.U32.AND UP0, UPT, UR4, URZ, UPT ;  /* 0x0000003f0400728c */ /* 0x000fc6000bf05070 */
[----:B------:R-:W-:Y:S01]  /*8de0*/  ULDC UR4, c[0x0][0x424] ;  /* 0x0001090000047ab9 */ /* 0x000fe20000000800 */
[----:B------:R-:W-:-:S04]  /*8df0*/  UISETP.NE.AND.EX UP0, UPT, UR5, URZ, UPT, UP0 ;  /* 0x0000003f0500728c */ /* 0x000fc8000bf05300 */
[----:B------:R-:W-:Y:S01]  /*8e00*/  USEL UR4, UR4, 0x1, UP0 ;  /* 0x0000000104047887 */ /* 0x000fe20008000000 */
[----:B-1----:R-:W-:-:S13]  /*8e10*/  ISETP.NE.AND P0, PT, R0, 0x1, PT ;  /* 0x000000010000780c */ /* 0x002fda0003f05270 */
[----:B------:R-:W2:Y:S08]  /*8e20*/  @P0 LDC R0, c[0x0][0xd3c] ;  /* 0x00034f00ff000b82 */ /* 0x000eb00000000800 */
[----:B------:R-:W1:Y:S01]  /*8e30*/  @P0 LDC R3, c[0x0][0xd40] ;  /* 0x00035000ff030b82 */ /* 0x000e620000000800 */
[----:B--2---:R-:W-:-:S04]  /*8e40*/  @P0 IMAD.HI.U32 R0, R2, R0, RZ ;  /* 0x0000000002000227 */ /* 0x004fc800078e00ff */
[----:B------:R-:W-:Y:S01]  /*8e50*/  IMAD.MOV.U32 R4, RZ, RZ, R2 ;  /* 0x000000ffff047224 */ /* 0x000fe200078e0002 */
[----:B-1----:R-:W-:Y:S02]  /*8e60*/  @P0 SHF.R.U32.HI R4, RZ, R3, R0 ;  /* 0x00000003ff040219 */ /* 0x002fe40000011600 */
[----:B---3--:R-:W-:-:S03]  /*8e70*/  ISETP.NE.AND P0, PT, R17, 0x1, PT ;  /* 0x000000011100780c */ /* 0x008fc60003f05270 */
[----:B------:R-:W-:Y:S01]  /*8e80*/  IMAD.MOV.U32 R5, RZ, RZ, R4 ;  /* 0x000000ffff057224 */ /* 0x000fe200078e0004 */
[----:B------:R-:W-:Y:S09]  /*8e90*/  STL [R1+0x10], R4 ;  /* 0x0000100401007387 */ /* 0x000ff20000100800 */
[----:B------:R-:W1:Y:S02]  /*8ea0*/  @P0 LDC.64 R2, c[0x0][0xd48] ;  /* 0x00035200ff020b82 */ /* 0x000e640000000a00 */
[----:B-1----:R-:W-:-:S05]  /*8eb0*/  @P0 IMAD.HI.U32 R2, R4, R2, RZ ;  /* 0x0000000204020227 */ /* 0x002fca00078e00ff */
[----:B------:R-:W-:-:S05]  /*8ec0*/  @P0 SHF.R.U32.HI R5, RZ, R3, R2 ;  /* 0x00000003ff050219 */ /* 0x000fca0000011602 */
[----:B------:R-:W-:Y:S01]  /*8ed0*/  IMAD.MOV R0, RZ, RZ, -R5 ;  /* 0x000000ffff007224 */ /* 0x000fe200078e0a05 */
[----:B------:R-:W-:Y:S03]  /*8ee0*/  STL [R1+0x14], R5 ;  /* 0x0000140501007387 */ /* 0x000fe60000100800 */
[----:B------:R-:W-:Y:S02]  /*8ef0*/  IMAD R17, R17, R0, R4 ;  /* 0x0000000011117224 */ /* 0x000fe400078e0204 */
[----:B------:R-:W1:Y:S02]  /*8f00*/  LDC R0, c[0x0][0x2f0] ;  /* 0x0000bc00ff007b82 */ /* 0x000e640000000800 */
[----:B-1----:R-:W-:Y:S01]  /*8f10*/  IMAD R2, R0, UR4, RZ ;  /* 0x0000000400027c24 */ /* 0x002fe2000f8e02ff */
[----:B------:R-:W-:-:S03]  /*8f20*/  UIADD3 UR4, UR37, 0x1c400, URZ ;  /* 0x0001c40025047890 */ /* 0x000fc6000fffe03f */
[----:B------:R-:W-:Y:S01]  /*8f30*/  VIADD R0, R2, 0x5f ;  /* 0x0000005f02007836 */ /* 0x000fe20000000000 */
[----:B------:R1:W-:Y:S01]  /*8f40*/  STL [R1+0x58], R2 ;  /* 0x0000580201007387 */ /* 0x0003e20000100800 */
[----:B------:R-:W-:Y:S02]  /*8f50*/  ULOP3.LUT UP0, URZ, UR4, 0x3ff, URZ, 0xc0, !UPT ;  /* 0x000003ff043f7892 */ /* 0x000fe4000f80c03f */
[----:B------:R-:W-:-:S04]  /*8f60*/  IMAD.HI R0, R0, 0x2aaaaaab, RZ ;  /* 0x2aaaaaab00007827 */ /* 0x000fc800078e02ff */
[----:B------:R-:W-:Y:S02]  /*8f70*/  PLOP3.LUT P0, PT, PT, PT, UP0, 0x80, 0x0 ;  /* 0x000000000000781c */ /* 0x000fe40003f0f008 */
[----:B-1----:R-:W-:-:S04]  /*8f80*/  SHF.R.U32.HI R2, RZ, 0x1f, R0 ;  /* 0x0000001fff027819 */ /* 0x002fc80000011600 */
[----:B------:R-:W-:-:S05]  /*8f90*/  LEA.HI.SX32 R0, R0, R2, 0x1c ;  /* 0x0000000200007211 */ /* 0x000fca00078fe2ff */
[----:B------:R1:W-:Y:S02]  /*8fa0*/  STL [R1+0x20], R0 ;  /* 0x0000200001007387 */ /* 0x0003e40000100800 */
[----:B0-----:R-:W-:Y:S05]  /*8fb0*/  @!P0 BRA `(.L_x_211) ;  /* 0x0000000000408947 */ /* 0x001fea0003800000 */
        /* <DEDUP_REMOVED lines=15> */
[----:B012---:R-:W-:Y:S05]  /*90b0*/  CALL.ABS.NOINC R2 ;  /* 0x0000000002007343 */ /* 0x007fea0003c00000 */
.L_x_211:
        /* <DEDUP_REMOVED lines=8> */
[----:B------:R2:W3:Y:S01]  /*9140*/  LDC.64 R2, c[0x4][R16] ;  /* 0x0100000010027b82 */ /* 0x0004e20000000a00 */
        /* <DEDUP_REMOVED lines=8> */
[----:B--2---:R-:W-:-:S07]  /*91d0*/  IMAD.MOV.U32 R13, RZ, RZ, RZ ;  /* 0x000000ffff0d7224 */ /* 0x004fce00078e00ff */
[----:B------:R-:W-:-:S07]  /*91e0*/  LEPC R20, `(.L_x_213) ;  /* 0x000000001014794e */ /* 0x000fce0000000000 */
[----:B01-3--:R-:W-:Y:S05]  /*91f0*/  CALL.ABS.NOINC R2 ;  /* 0x0000000002007343 */ /* 0x00bfea0003c00000 */
.L_x_213:
        /* <DEDUP_REMOVED lines=15> */
.L_x_212:
[----:B------:R-:W2:Y:S01]  /*92f0*/  LDL R2, [R1+0x20] ;  /* 0x0000200001027983 */ /* 0x000ea20000100800 */
[----:B------:R-:W-:-:S03]  /*9300*/  ULDC.64 UR4, c[0x0][0xaf0] ;  /* 0x0002bc0000047ab9 */ /* 0x000fc60000000a00 */
[----:B-1----:R-:W3:Y:S01]  /*9310*/  LDL R0, [R1+0x14] ;  /* 0x0000140001007983 */ /* 0x002ee20000100800 */
[----:B------:R-:W-:-:S04]  /*9320*/  ISETP.NE.U32.AND P0, PT, RZ, UR4, PT ;  /* 0x00000004ff007c0c */ /* 0x000fc8000bf05070 */
[----:B------:R-:W-:Y:S01]  /*9330*/  ISETP.NE.AND.EX P0, PT, RZ, UR5, PT, P0 ;  /* 0x00000005ff007c0c */ /* 0x000fe2000bf05300 */
[----:B--2---:R-:W-:-:S12]  /*9340*/  IMAD.MOV.U32 R16, RZ, RZ, R2 ;  /* 0x000000ffff107224 */ /* 0x004fd800078e0002 */
[----:B------:R-:W1:Y:S01]  /*9350*/  @P0 LDC.64 R2, c[0x0][0xaf0] ;  /* 0x0002bc00ff020b82 */ /* 0x000e620000000a00 */
[----:B---3--:R-:W-:Y:S02]  /*9360*/  IMAD.MOV.U32 R7, RZ, RZ, R0 ;  /* 0x000000ffff077224 */ /* 0x008fe400078e0000 */
[----:B-1----:R-:W-:-:S05]  /*9370*/  @P0 IMAD.WIDE R2, R0, 0x4, R2 ;  /* 0x0000000400020825 */ /* 0x002fca00078e0202 */
[----:B------:R1:W2:Y:S01]  /*9380*/  @P0 LDG.E R7, desc[UR46][R2.64] ;  /* 0x0000002e02070981 */ /* 0x0002a2000c1e1900 */
[----:B------:R-:W-:Y:S01]  /*9390*/  VIADD R9, R16, 0xffffffff ;  /* 0xffffffff10097836 */ /* 0x000fe20000000000 */
[----:B------:R-:W-:Y:S01]  /*93a0*/  UMOV UR4, 0xffffffff ;  /* 0xffffffff00047882 */ /* 0x000fe20000000000 */
[----:B------:R-:W-:Y:S01]  /*93b0*/  LOP3.LUT R18, R18, 0xfffffffe, RZ, 0xc0, !PT ;  /* 0xfffffffe12127812 */ /* 0x000fe200078ec0ff */
[----:B-1----:R-:W1:Y:S02]  /*93c0*/  LDC.64 R2, c[0x0][0x418] ;  /* 0x00010600ff027b82 */ /* 0x002e640000000a00 */
[----:B-1----:R-:W-:-:S04]  /*93d0*/  ISETP.NE.U32.AND P0, PT, R2, RZ, PT ;  /* 0x000000ff0200720c */ /* 0x002fc80003f05070 */
[----:B------:R-:W-:-:S13]  /*93e0*/  ISETP.NE.AND.EX P1, PT, R3, RZ, PT, P0 ;  /* 0x000000ff0300720c */ /* 0x000fda0003f25300 */
[----:B------:R-:W-:Y:S02]  /*93f0*/  @P1 LOP3.LUT R18, R18, 0x1, RZ, 0xfc, !PT ;  /* 0x0000000112121812 */ /* 0x000fe400078efcff */
[----:B--2---:R-:W-:Y:S01]  /*9400*/  SHF.R.S32.HI R8, RZ, 0x1f, R7 ;  /* 0x0000001fff087819 */ /* 0x004fe20000011407 */
[----:B------:R1:W-:Y:S01]  /*9410*/  STL [R1], R7 ;  /* 0x0000000701007387 */ /* 0x0003e20000100800 */
[----:B------:R-:W-:-:S03]  /*9420*/  SEL R16, R7, RZ, !P1 ;  /* 0x000000ff07107207 */ /* 0x000fc60004800000 */
[----:B------:R1:W-:Y:S04]  /*9430*/  STL [R1+0x1c], R9 ;  /* 0x00001c0901007387 */ /* 0x0003e80000100800 */
[----:B------:R1:W-:Y:S01]  /*9440*/  STL [R1+0xc], R8 ;  /* 0x00000c0801007387 */ /* 0x0003e20000100800 */
[----:B------:R-:W-:Y:S05]  /*9450*/  BRA.DIV UR4, `(.L_x_214) ;  /* 0x0000004604a87947 */ /* 0x000fea000b800000 */
[----:B------:R-:W2:Y:S02]  /*9460*/  S2R R0, SR_TID.X ;  /* 0x0000000000007919 */ /* 0x000ea40000002100 */
[----:B--2---:R-:W-:-:S04]  /*9470*/  SHF.R.U32.HI R0, RZ, 0x5, R0 ;  /* 0x00000005ff007819 */ /* 0x004fc80000011600 */
[----:B------:R-:W-:-:S05]  /*9480*/  LOP3.LUT R0, R0, 0x3, RZ, 0xc0, !PT ;  /* 0x0000000300007812 */ /* 0x000fca00078ec0ff */
[----:B------:R2:W3:Y:S02]  /*9490*/  SHFL.IDX PT, R14, R0, RZ, 0x1f ;  /* 0x00001fff000e7589 */ /* 0x0004e400000e0000 */
.L_x_307:
[----:B---3--:R-:W-:Y:S02]  /*94a0*/  ISETP.NE.AND P0, PT, R14, RZ, PT ;  /* 0x000000ff0e00720c */ /* 0x008fe40003f05270 */
[----:B------:R-:W-:Y:S02]  /*94b0*/  PLOP3.LUT P2, PT, PT, PT, PT, 0x8, 0x0 ;  /* 0x000000000000781c */ /* 0x000fe40003f4e170 */
[----:B------:R-:W-:-:S11]  /*94c0*/  LOP3.LUT R18, R18, 0xfffffffd, RZ, 0xc0, !PT ;  /* 0xfffffffd12127812 */ /* 0x000fd600078ec0ff */
[----:B------:R-:W-:Y:S01]  /*94d0*/  @P2 LOP3.LUT R18, R18, 0x2, RZ, 0xfc, !PT ;  /* 0x0000000212122812 */ /* 0x000fe200078efcff */
[----:B------:R-:W-:Y:S06]  /*94e0*/  @P0 BRA `(.L_x_215) ;  /* 0x0000000000f80947 */ /* 0x000fec0003800000 */
[----:B------:R-:W-:-:S03]  /*94f0*/  UMOV UR4, 0xffffffff ;  /* 0xffffffff00047882 */ /* 0x000fc60000000000 */
[----:B------:R-:W-:Y:S05]  /*9500*/  BRA.DIV UR4, `(.L_x_216) ;  /* 0x0000004604b07947 */ /* 0x000fea000b800000 */
[----:B------:R-:W-:-:S13]  /*9510*/  ELECT P6, URZ, PT ;  /* 0x00000000003f782f */ /* 0x000fda00038c0000 */
.L_x_310:
[----:B------:R-:W-:Y:S05]  /*9520*/  @!P6 BRA `(.L_x_215) ;  /* 0x0000000000e8e947 */ /* 0x000fea0003800000 */
[----:B------:R3:W-:Y:S01]  /*9530*/  STL [R1+0x4c], R9 ;  /* 0x00004c0901007387 */ /* 0x0007e20000100800 */
[----:B------:R-:W-:Y:S01]  /*9540*/  IMAD.MOV.U32 R16, RZ, RZ, R7 ;  /* 0x000000ffff107224 */ /* 0x000fe200078e0007 */
[----:B------:R-:W-:Y:S06]  /*9550*/  @!P1 BRA `(.L_x_217) ;  /* 0x00000000004c9947 */ /* 0x000fec0003800000 */
[----:B------:R-:W4:Y:S01]  /*9560*/  LDC R6, c[0x0][0x43c] ;  /* 0x00010f00ff067b82 */ /* 0x000f220000000800 */
[----:B--2---:R-:W-:Y:S01]  /*9570*/  IMAD.MOV.U32 R0, RZ, RZ, R9 ;  /* 0x000000ffff007224 */ /* 0x004fe200078e0009 */
[----:B------:R-:W-:Y:S01]  /*9580*/  ULDC.64 UR4, c[0x0][0x428] ;  /* 0x00010a0000047ab9 */ /* 0x000fe20000000a00 */
[----:B----4-:R-:W-:-:S13]  /*9590*/  ISETP.NE.AND P0, PT, R6, 0x1, PT ;  /* 0x000000010600780c */ /* 0x010fda0003f05270 */
[----:B------:R-:W2:Y:S02]  /*95a0*/  @P0 LDC.64 R4, c[0x0][0x440] ;  /* 0x00011000ff040b82 */ /* 0x000ea40000000a00 */
[----:B--2---:R-:W-:-:S05]  /*95b0*/  @P0 IMAD.HI.U32 R4, R9, R4, RZ ;  /* 0x0000000409040227 */ /* 0x004fca00078e00ff */
        /* <DEDUP_REMOVED lines=8> */
[----:B--2---:R-:W-:-:S04]  /*9640*/  IMAD R6, R8, UR4, RZ ;  /* 0x0000000408067c24 */ /* 0x004fc8000f8e02ff */
[----:B------:R-:W-:-:S04]  /*9650*/  IMAD R0, R7, UR5, R6 ;  /* 0x0000000507007c24 */ /* 0x000fc8000f8e0206 */
[----:B------:R-:W-:-:S05]  /*9660*/  IMAD.IADD R0, R5, 0x1, R0 ;  /* 0x0000000105007824 */ /* 0x000fca00078e0200 */
[----:B------:R-:W-:-:S05]  /*9670*/  LEA.HI.X R3, R4, R3, R0, 0x2, P0 ;  /* 0x0000000304037211 */ /* 0x000fca00000f1400 */
[----:B------:R4:W5:Y:S02]  /*9680*/  LDG.E R16, desc[UR46][R2.64] ;  /* 0x0000002e02107981 */ /* 0x000964000c1e1900 */
.L_x_217:
[----:B----4-:R-:W4:Y:S01]  /*9690*/  LDL R2, [R1+0x8] ;  /* 0x0000080001027983 */ /* 0x010f220000100800 */
[----:B--2---:R-:W-:Y:S02]  /*96a0*/  LEA R0, R19, UR37, 0x3 ;  /* 0x0000002513007c11 */ /* 0x004fe4000f8e18ff */
[----:B----4-:R-:W-:-:S04]  /*96b0*/  SHF.L.U32 R2, R2, 0x1f, RZ ;  /* 0x0000001f02027819 */ /* 0x010fc800000006ff */
[----:B------:R-:W2:Y:S02]  /*96c0*/  SYNCS.PHASECHK.TRANS64.TRYWAIT P0, [R0+URZ+0x32440], R2 ;  /* 0x03244002000075a7 */ /* 0x000ea4000800017f */
[----:B--2---:R-:W-:Y:S05]  /*96d0*/  @!P0 BRA `(.L_x_218) ;  /* 0x00000044005c8947 */ /* 0x004fea0003800000 */
.L_x_311:
[----:B------:R-:W4:Y:S02]  /*96e0*/  S2R R3, SR_TID.X ;  /* 0x0000000000037919 */ /* 0x000f240000002100 */
[----:B----4-:R-:W-:-:S04]  /*96f0*/  LOP3.LUT R3, R3, 0x7f, RZ, 0xc0, !PT ;  /* 0x0000007f03037812 */ /* 0x010fc800078ec0ff */
[----:B------:R-:W-:-:S13]  /*9700*/  ISETP.NE.AND P0, PT, R3, RZ, PT ;  /* 0x000000ff0300720c */ /* 0x000fda0003f05270 */
[----:B------:R-:W-:Y:S05]  /*9710*/  @P0 BRA `(.L_x_219) ;  /* 0x00000000001c0947 */ /* 0x000fea0003800000 */
[----:B------:R-:W4:Y:S01]  /*9720*/  S2R R3, SR_TID.X ;  /* 0x0000000000037919 */ /* 0x000f220000002100 */
[----:B--2---:R-:W-:-:S04]  /*9730*/  IMAD.MOV.U32 R2, RZ, RZ, 0x3000 ;  /* 0x00003000ff027424 */ /* 0x004fc800078e00ff */
[----:B------:R2:W-:Y:S01]  /*9740*/  SYNCS.ARRIVE.TRANS64 RZ, [R0+URZ+0x32430], R2 ;  /* 0x0324300200ff79a7 */ /* 0x0005e2000800003f */
[----:B----4-:R-:W-:-:S04]  /*9750*/  LOP3.LUT R3, R3, 0x1f, RZ, 0xc0, !PT ;  /* 0x0000001f03037812 */ /* 0x010fc800078ec0ff */
[----:B------:R-:W-:-:S13]  /*9760*/  ISETP.NE.AND P0, PT, R3, RZ, PT ;  /* 0x000000ff0300720c */ /* 0x000fda0003f05270 */
[----:B--2---:R-:W-:Y:S05]  /*9770*/  @!P0 BRA `(.L_x_219) ;  /* 0x0000000000048947 */ /* 0x004fea0003800000 */
[----:B------:R-:W-:Y:S01]  /*9780*/  BPT.TRAP 0x1 ;  /* 0x000000040000795c */ /* 0x000fe20000300000 */
.L_x_219:
[----:B--2---:R-:W2:Y:S01]  /*9790*/  LDL R2, [R1+0x4c] ;  /* 0x00004c0001027983 */ /* 0x004ea20000100800 */
        /* <DEDUP_REMOVED lines=8> */
[----:B------:R-:W-:Y:S01]  /*9820*/  UMOV UR10, URZ ;  /* 0x0000003f000a7c82 */ /* 0x000fe20008000000 */
[----:B------:R-:W-:-:S02]  /*9830*/  PLOP3.LUT P0, PT, PT, PT, PT, 0x80, 0x0 ;  /* 0x000000000000781c */ /* 0x000fc40003f0f070 */
[----:B------:R-:W-:Y:S02]  /*9840*/  LOP3.LUT R18, R18, 0xfffffffd, RZ, 0xc0, !PT ;  /* 0xfffffffd12127812 */ /* 0x000fe400078ec0ff */
[----:B------:R-:W-:Y:S02]  /*9850*/  UIMAD UR8, UR8, 0x3000, UR37 ;  /* 0x00003000080878a4 */ /* 0x000fe4000f8e0225 */
[----:B------:R-:W-:Y:S02]  /*9860*/  UIADD3 UR9, UR9, 0x32430, URZ ;  /* 0x0003243009097890 */ /* 0x000fe4000fffe03f */
[----:B------:R-:W-:-:S05]  /*9870*/  UIADD3 UR8, UR8, 0x1c400, URZ ;  /* 0x0001c40008087890 */ /* 0x000fca000fffe03f */
[----:B------:R-:W-:Y:S02]  /*9880*/  @P0 LOP3.LUT R18, R18, 0x2, RZ, 0xfc, !PT ;  /* 0x0000000212120812 */ /* 0x000fe400078efcff */
[----:B--2---:R-:W-:-:S13]  /*9890*/  R2UR UR11, R2 ;  /* 0x00000000020b72ca */ /* 0x004fda00000e0000 */
[----:B------:R-:W-:-:S09]  /*98a0*/  UIMAD UR11, UR11, 0x60, URZ ;  /* 0x000000600b0b78a4 */ /* 0x000fd2000f8e023f */
[----:B------:R4:W-:Y:S02]  /*98b0*/  UTMALDG.4D [UR8], [UR4], desc[UR6] ;  /* 0x00000608040075b4 */ /* 0x0009e40008019000 */
[----:B----4-:R-:W-:Y:S01]  /*98c0*/  NOP ;  /* 0x0000000000007918 */ /* 0x010fe20000000000 */
.L_x_215:
[----:B--2---:R-:W2:Y:S01]  /*98d0*/  LDL R0, [R1+0x14] ;  /* 0x0000140001007983 */ /* 0x004ea20000100800 */
[----:B------:R-:W-:Y:S05]  /*98e0*/  WARPSYNC.ALL ;  /* 0x0000000000007948 */ /* 0x000fea0003800000 */
[----:B------:R-:W-:Y:S01]  /*98f0*/  UIADD3 UR4, UR37, 0x18400, URZ ;  /* 0x0001840025047890 */ /* 0x000fe2000fffe03f */
[----:B------:R-:W-:-:S03]  /*9900*/  SHF.R.S32.HI R2, RZ, 0x1f, R17 ;  /* 0x0000001fff027819 */ /* 0x000fc60000011411 */
[----:B------:R-:W-:Y:S01]  /*9910*/  ULOP3.LUT UP0, URZ, UR4, 0x3ff, URZ, 0xc0, !UPT ;  /* 0x000003ff043f7892 */ /* 0x000fe2000f80c03f */
[----:B------:R-:W-:Y:S05]  /*9920*/  BAR.SYNC.DEFER_BLOCKING 0x8, 0x180 ;  /* 0x0206000000007b1d */ /* 0x000fea0000010000 */
[----:B------:R-:W-:Y:S02]  /*9930*/  PLOP3.LUT P0, PT, PT, PT, UP0, 0x80, 0x0 ;  /* 0x000000000000781c */ /* 0x000fe40003f0f008 */
[----:B--2---:R-:W-:-:S05]  /*9940*/  SHF.R.S32.HI R0, RZ, 0x1f, R0 ;  /* 0x0000001fff007819 */ /* 0x004fca0000011400 */
[----:B------:R2:W-:Y:S04]  /*9950*/  STL [R1+0x48], R0 ;  /* 0x0000480001007387 */ /* 0x0005e80000100800 */
[----:B------:R2:W-:Y:S02]  /*9960*/  STL [R1+0x40], R2 ;  /* 0x0000400201007387 */ /* 0x0005e40000100800 */
[----:B------:R-:W-:Y:S05]  /*9970*/  @!P0 BRA `(.L_x_220) ;  /* 0x0000000000408947 */ /* 0x000fea0003800000 */
[----:B--2---:R-:W-:Y:S01]  /*9980*/  MOV R2, 0x0 ;  /* 0x0000000000027802 */ /* 0x004fe20000000f00 */
[----:B------:R-:W-:Y:S01]  /*9990*/  ULDC.64 UR6, c[0x4][0x98] ;  /* 0x0100260000067ab9 */ /* 0x000fe20000000a00 */
[----:B------:R-:W-:Y:S01]  /*99a0*/  ULDC.64 UR8, c[0x4][0xa0] ;  /* 0x0100280000087ab9 */ /* 0x000fe20000000a00 */
[----:B------:R-:W-:Y:S01]  /*99b0*/  ULDC.64 UR4, c[0x4][0x20] ;  /* 0x0100080000047ab9 */ /* 0x000fe20000000a00 */
[----:B------:R-:W-:Y:S02]  /*99c0*/  IMAD.U32 R4, RZ, RZ, UR6 ;  /* 0x00000006ff047e24 */ /* 0x000fe4000f8e00ff */
[----:B------:R-:W2:Y:S01]  /*99d0*/  LDC.64 R2, c[0x4][R2] ;  /* 0x0100000002027b82 */ /* 0x000ea20000000a00 */
[----:B------:R-:W-:Y:S02]  /*99e0*/  IMAD.U32 R5, RZ, RZ, UR7 ;  /* 0x00000007ff057e24 */ /* 0x000fe4000f8e00ff */
[----:B------:R-:W-:Y:S02]  /*99f0*/  IMAD.U32 R6, RZ, RZ, UR8 ;  /* 0x00000008ff067e24 */ /* 0x000fe4000f8e00ff */
[----:B-1----:R-:W-:-:S02]  /*9a00*/  IMAD.U32 R7, RZ, RZ, UR9 ;  /* 0x00000009ff077e24 */ /* 0x002fc4000f8e00ff */
[----:B------:R-:W-:Y:S02]  /*9a10*/  IMAD.U32 R10, RZ, RZ, UR4 ;  /* 0x00000004ff0a7e24 */ /* 0x000fe4000f8e00ff */
[----:B------:R-:W-:Y:S02]  /*9a20*/  IMAD.U32 R11, RZ, RZ, UR5 ;  /* 0x00000005ff0b7e24 */ /* 0x000fe4000f8e00ff */
[----:B------:R-:W-:Y:S02]  /*9a30*/  IMAD.MOV.U32 R8, RZ, RZ, 0x70 ;  /* 0x00000070ff087424 */ /* 0x000fe400078e00ff */
[----:B------:R-:W-:Y:S02]  /*9a40*/  IMAD.MOV.U32 R12, RZ, RZ, 0x1 ;  /* 0x00000001ff0c7424 */ /* 0x000fe400078e00ff */
[----:B------:R-:W-:-:S07]  /*9a50*/  IMAD.MOV.U32 R13, RZ, RZ, RZ ;  /* 0x000000ffff0d7224 */ /* 0x000fce00078e00ff */
[----:B------:R-:W-:-:S07]  /*9a60*/  LEPC R20, `(.L_x_220) ;  /* 0x000000001014794e */ /* 0x000fce0000000000 */
[----:B0-23--:R-:W-:Y:S05]  /*9a70*/  CALL.ABS.NOINC R2 ;  /* 0x0000000002007343 */ /* 0x00dfea0003c00000 */
.L_x_220:
[----:B--2---:R-:W3:Y:S01]  /*9a80*/  LDL R2, [R1+0x40] ;  /* 0x0000400001027983 */ /* 0x004ee20000100800 */
[----:B------:R-:W2:Y:S01]  /*9a90*/  LDC R6, c[0x0][0x448] ;  /* 0x00011200ff067b82 */ /* 0x000ea20000000800 */
[----:B------:R-:W-:Y:S01]  /*9aa0*/  ULDC UR4, c[0x0][0xd38] ;  /* 0x00034e0000047ab9 */ /* 0x000fe20000000800 */
[----:B------:R-:W-:Y:S01]  /*9ab0*/  ULDC.64 UR6, c[0x0][0x280] ;  /* 0x0000a00000067ab9 */ /* 0x000fe20000000a00 */
[----:B------:R-:W4:Y:S04]  /*9ac0*/  LDL.LU R0, [R1+0x10] ;  /* 0x0000100001007983 */ /* 0x000f280000300800 */
[----:B------:R-:W4:Y:S04]  /*9ad0*/  LDL R4, [R1+0x24] ;  /* 0x0000240001047983 */ /* 0x000f280000100800 */
[----:B------:R-:W4:Y:S01]  /*9ae0*/  LDL R10, [R1+0x48] ;  /* 0x00004800010a7983 */ /* 0x000f220000100800 */
[----:B------:R-:W0:Y:S01]  /*9af0*/  S2R R3, SR_TID.X ;  /* 0x0000000000037919 */ /* 0x000e220000002100 */
[----:B------:R-:W0:Y:S02]  /*9b00*/  S2R R5, SR_TID.X ;  /* 0x0000000000057919 */ /* 0x000e240000002100 */
[----:B-1----:R-:W4:Y:S01]  /*9b10*/  LDL R8, [R1+0x14] ;  /* 0x0000140001087983 */ /* 0x002f220000100800 */
[----:B--2---:R-:W-:-:S02]  /*9b20*/  ISETP.NE.AND P0, PT, R6, 0x1, PT ;  /* 0x000000010600780c */ /* 0x004fc40003f05270 */
[----:B0-----:R-:W-:-:S04]  /*9b30*/  LOP3.LUT R3, R3, 0x7f, RZ, 0xc0, !PT ;  /* 0x0000007f03037812 */ /* 0x001fc800078ec0ff */
[----:B------:R-:W-:Y:S01]  /*9b40*/  SHF.R.U32.HI R7, RZ, 0x3, R3 ;  /* 0x00000003ff077819 */ /* 0x000fe20000011603 */
[----:B------:R-:W-:-:S06]  /*9b50*/  IMAD.SHL.U32 R5, R5, 0x10, RZ ;  /* 0x0000001005057824 */ /* 0x000fcc00078e00ff */
[----:B------:R-:W0:Y:S01]  /*9b60*/  @P0 LDC R3, c[0x0][0x450] ;  /* 0x00011400ff030b82 */ /* 0x000e220000000800 */
[----:B------:R-:W-:Y:S01]  /*9b70*/  LOP3.LUT R5, R7, 0x70, R5, 0xf8, !PT ;  /* 0x0000007007057812 */ /* 0x000fe200078ef805 */
[----:B---3--:R-:W-:-:S06]  /*9b80*/  IMAD.MOV.U32 R9, RZ, RZ, R2 ;  /* 0x000000ffff097224 */ /* 0x008fcc00078e0002 */
[----:B------:R-:W1:Y:S01]  /*9b90*/  @P0 LDC R2, c[0x0][0x44c] ;  /* 0x00011300ff020b82 */ /* 0x000e620000000800 */
[----:B----4-:R-:W-:-:S04]  /*9ba0*/  IMAD.MOV R0, RZ, RZ, -R0 ;  /* 0x000000ffff007224 */ /* 0x010fc800078e0a00 */
[----:B------:R-:W-:Y:S01]  /*9bb0*/  IMAD R0, R0, UR4, R4 ;  /* 0x0000000400007c24 */ /* 0x000fe2000f8e0204 */
[----:B------:R-:W-:-:S03]  /*9bc0*/  ULDC.64 UR4, c[0x0][0x2d8] ;  /* 0x0000b60000047ab9 */ /* 0x000fc60000000a00 */
[----:B------:R-:W-:-:S05]  /*9bd0*/  IMAD.SHL.U32 R4, R0, 0x80, RZ ;  /* 0x0000008000047824 */ /* 0x000fca00078e00ff */
[----:B------:R-:W-:Y:S01]  /*9be0*/  LOP3.LUT R7, R5, R4, RZ, 0xfc, !PT ;  /* 0x0000000405077212 */ /* 0x000fe200078efcff */
[----:B------:R-:W-:-:S04]  /*9bf0*/  IMAD R5, R9, UR4, RZ ;  /* 0x0000000409057c24 */ /* 0x000fc8000f8e02ff */
[----:B------:R-:W-:Y:S01]  /*9c00*/  IMAD.MOV.U32 R0, RZ, RZ, R7 ;  /* 0x000000ffff007224 */ /* 0x000fe200078e0007 */
[----:B------:R2:W-:Y:S01]  /*9c10*/  STL [R1+0x18], R7 ;  /* 0x0000180701007387 */ /* 0x0005e20000100800 */
[----:B------:R-:W-:Y:S02]  /*9c20*/  IMAD R5, R17, UR5, R5 ;  /* 0x0000000511057c24 */ /* 0x000fe4000f8e0205 */
[----:B-1----:R-:W-:-:S05]  /*9c30*/  @P0 IMAD.HI.U32 R2, R7, R2, RZ ;  /* 0x0000000207020227 */ /* 0x002fca00078e00ff */
[----:B0-----:R-:W-:Y:S01]  /*9c40*/  @P0 SHF.R.U32.HI R0, RZ, R3, R2 ;  /* 0x00000003ff000219 */ /* 0x001fe20000011602 */
[----:B------:R-:W-:Y:S01]  /*9c50*/  IMAD.WIDE.U32 R2, R17, UR4, RZ ;  /* 0x0000000411027c25 */ /* 0x000fe2000f8e00ff */
[----:B------:R-:W-:-:S03]  /*9c60*/  ULDC.64 UR4, c[0x0][0x2e0] ;  /* 0x0000b80000047ab9 */ /* 0x000fc60000000a00 */
[----:B------:R-:W-:Y:S02]  /*9c70*/  IMAD.IADD R3, R3, 0x1, R5 ;  /* 0x0000000103037824 */ /* 0x000fe400078e0205 */
[----:B------:R-:W-:Y:S02]  /*9c80*/  IMAD R5, R10, UR4, RZ ;  /* 0x000000040a057c24 */ /* 0x000fe4000f8e02ff */
[----:B------:R2:W5:Y:S01]  /*9c90*/  LDL R10, [R1+0x4] ;  /* 0x00000400010a7983 */ /* 0x0005620000100800 */
[----:B------:R-:W-:-:S04]  /*9ca0*/  IMAD.WIDE.U32 R2, R8, UR4, R2 ;  /* 0x0000000408027c25 */ /* 0x000fc8000f8e0002 */
[----:B------:R-:W-:Y:S01]  /*9cb0*/  IMAD R5, R8, UR5, R5 ;  /* 0x0000000508057c24 */ /* 0x000fe2000f8e0205 */
[----:B------:R-:W-:Y:S01]  /*9cc0*/  ULDC.64 UR4, c[0x0][0x2d0] ;  /* 0x0000b40000047ab9 */ /* 0x000fe20000000a00 */
[----:B------:R-:W0:Y:S02]  /*9cd0*/  S2R R8, SR_TID.X ;  /* 0x0000000000087919 */ /* 0x000e240000002100 */
[----:B------:R-:W-:Y:S01]  /*9ce0*/  IMAD.IADD R3, R3, 0x1, R5 ;  /* 0x0000000103037824 */ /* 0x000fe200078e0205 */
[----:B------:R-:W-:Y:S01]  /*9cf0*/  SHF.R.S32.HI R5, RZ, 0x1f, R0 ;  /* 0x0000001fff057819 */ /* 0x000fe20000011400 */
[----:B------:R-:W-:-:S04]  /*9d00*/  IMAD.WIDE.U32 R2, R0, UR4, R2 ;  /* 0x0000000400027c25 */ /* 0x000fc8000f8e0002 */
[----:B------:R-:W-:-:S04]  /*9d10*/  IMAD R5, R5, UR4, RZ ;  /* 0x0000000405057c24 */ /* 0x000fc8000f8e02ff */
[----:B------:R-:W-:Y:S01]  /*9d20*/  IMAD R5, R0, UR5, R5 ;  /* 0x0000000500057c24 */ /* 0x000fe2000f8e0205 */
[----:B------:R-:W-:Y:S01]  /*9d30*/  ULDC.64 UR4, c[0x0][0x2c8] ;  /* 0x0000b20000047ab9 */ /* 0x000fe20000000a00 */
[----:B------:R-:W-:Y:S02]  /*9d40*/  IMAD.MOV R0, RZ, RZ, -R0 ;  /* 0x000000ffff007224 */ /* 0x000fe400078e0a00 */
[----:B------:R-:W-:Y:S02]  /*9d50*/  IMAD.IADD R3, R3, 0x1, R5 ;  /* 0x0000000103037824 */ /* 0x000fe400078e0205 */
[----:B------:R-:W-:-:S05]  /*9d60*/  IMAD R0, R6, R0, R7 ;  /* 0x0000000006007224 */ /* 0x000fca00078e0207 */
[----:B------:R-:W-:Y:S01]  /*9d70*/  SHF.R.S32.HI R5, RZ, 0x1f, R0 ;  /* 0x0000001fff057819 */ /* 0x000fe20000011400 */
[----:B------:R-:W-:-:S04]  /*9d80*/  IMAD.WIDE.U32 R2, R0, UR4, R2 ;  /* 0x0000000400027c25 */ /* 0x000fc8000f8e0002 */
[----:B------:R-:W-:Y:S01]  /*9d90*/  IMAD R5, R5, UR4, RZ ;  /* 0x0000000405057c24 */ /* 0x000fe2000f8e02ff */
[----:B------:R-:W-:Y:S01]  /*9da0*/  ULDC UR4, c[0x0][0x2b8] ;  /* 0x0000ae0000047ab9 */ /* 0x000fe20000000800 */
[----:B0-----:R-:W-:Y:S02]  /*9db0*/  IMAD.SHL.U32 R8, R8, 0x8, RZ ;  /* 0x0000000808087824 */ /* 0x001fe400078e00ff */
[----:B------:R-:W-:-:S03]  /*9dc0*/  IMAD R5, R0, UR5, R5 ;  /* 0x0000000500057c24 */ /* 0x000fc6000f8e0205 */
[----:B------:R-:W-:Y:S01]  /*9dd0*/  LOP3.LUT R8, R8, 0x38, RZ, 0xc0, !PT ;  /* 0x0000003808087812 */ /* 0x000fe200078ec0ff */
[----:B------:R-:W-:Y:S01]  /*9de0*/  IMAD.IADD R5, R3, 0x1, R5 ;  /* 0x0000000103057824 */ /* 0x000fe200078e0205 */
[----:B------:R-:W-:Y:S02]  /*9df0*/  LEA R0, P1, R2, UR6, 0x1 ;  /* 0x0000000602007c11 */ /* 0x000fe4000f8208ff */
[----:B------:R-:W-:Y:S01]  /*9e00*/  ISETP.GE.AND P0, PT, R8, UR4, PT ;  /* 0x0000000408007c0c */ /* 0x000fe2000bf06270 */
[----:B------:R-:W-:Y:S01]  /*9e10*/  UMOV UR4, 0xffffffff ;  /* 0xffffffff00047882 */ /* 0x000fe20000000000 */
[----:B------:R-:W-:Y:S02]  /*9e20*/  LEA.HI.X R2, R2, UR7, R5, 0x1, P1 ;  /* 0x0000000702027c11 */ /* 0x000fe400088f0c05 */
[----:B--2---:R-:W-:Y:S09]  /*9e30*/  BRA.DIV UR4, `(.L_x_221) ;  /* 0x0000003e04987947 */ /* 0x004ff2000b800000 */
[----:B------:R-:W0:Y:S01]  /*9e40*/  S2R R5, SR_TID.X ;  /* 0x0000000000057919 */ /* 0x000e220000002100 */
[----:B------:R-:W-:Y:S02]  /*9e50*/  ULDC UR4, c[0x0][0x288] ;  /* 0x0000a20000047ab9 */ /* 0x000fe40000000800 */
[----:B------:R-:W-:Y:S01]  /*9e60*/  IMAD R3, R6, UR4, RZ ;  /* 0x0000000406037c24 */ /* 0x000fe2000f8e02ff */
[----:B------:R-:W1:Y:S01]  /*9e70*/  S2R R11, SR_TID.X ;  /* 0x00000000000b7919 */ /* 0x000e620000002100 */
[----:B------:R-:W-:Y:S04]  /*9e80*/  SHFL.IDX PT, R7, R2, RZ, 0x181f ;  /* 0x00181fff02077589 */ /* 0x000fe800000e0000 */
[----:B------:R-:W-:Y:S01]  /*9e90*/  SHFL.IDX PT, R6, R0, 0x1, 0x181f ;  /* 0x00381f0000067f89 */ /* 0x000fe200000e0000 */
[----:B0-----:R-:W-:-:S04]  /*9ea0*/  LOP3.LUT R5, R5, 0x7f, RZ, 0xc0, !PT ;  /* 0x0000007f05057812 */ /* 0x001fc800078ec0ff */
[----:B------:R-:W-:Y:S01]  /*9eb0*/  SHF.R.U32.HI R8, RZ, 0x3, R5 ;  /* 0x00000003ff087819 */ /* 0x000fe20000011605 */
[----:B-1----:R-:W-:Y:S01]  /*9ec0*/  IMAD.SHL.U32 R11, R11, 0x8, RZ ;  /* 0x000000080b0b7824 */ /* 0x002fe200078e00ff */
[----:B------:R-:W0:Y:S03]  /*9ed0*/  SHFL.IDX PT, R5, R0, RZ, 0x181f ;  /* 0x00181fff00057589 */ /* 0x000e2600000e0000 */
[----:B------:R-:W-:Y:S01]  /*9ee0*/  IMAD.IADD R12, R8, 0x1, R4 ;  /* 0x00000001080c7824 */ /* 0x000fe200078e0204 */
[----:B------:R-:W-:Y:S01]  /*9ef0*/  LOP3.LUT R11, R11, 0x38, RZ, 0xc0, !PT ;  /* 0x000000380b0b7812 */ /* 0x000fe200078ec0ff */
[----:B------:R-:W1:Y:S02]  /*9f00*/  SHFL.IDX PT, R8, R2, 0x1, 0x181f ;  /* 0x00381f0002087f89 */ /* 0x000e6400000e0000 */
[C---:B------:R-:W-:Y:S01]  /*9f10*/  VIADD R13, R12.reuse, 0x10 ;  /* 0x000000100c0d7836 */ /* 0x040fe20000000000 */
[CC--:B------:R-:W-:Y:S01]  /*9f20*/  ISETP.GE.AND P1, PT, R12.reuse, R3.reuse, PT ;  /* 0x000000030c00720c */ /* 0x0c0fe20003f26270 */
[----:B------:R-:W-:Y:S03]  /*9f30*/  STL [R1+0x10], R12 ;  /* 0x0000100c01007387 */ /* 0x000fe60000100800 */
[----:B------:R-:W-:Y:S01]  /*9f40*/  ISETP.GE.AND P2, PT, R13, R3, PT ;  /* 0x000000030d00720c */ /* 0x000fe20003f46270 */
[----:B------:R2:W-:Y:S02]  /*9f50*/  STL [R1+0x28], R13 ;  /* 0x0000280d01007387 */ /* 0x0005e40000100800 */
[----:B--2---:R-:W-:-:S06]  /*9f60*/  VIADD R13, R12, 0x20 ;  /* 0x000000200c0d7836 */ /* 0x004fcc0000000000 */
[----:B0-----:R-:W-:Y:S01]  /*9f70*/  @!P1 LEA R5, P3, R11, R5, 0x1 ;  /* 0x000000050b059211 */ /* 0x001fe200078608ff */
[----:B------:R-:W-:Y:S04]  /*9f80*/  STL [R1+0x2c], R13 ;  /* 0x00002c0d01007387 */ /* 0x000fe80000100800 */
[----:B------:R-:W-:Y:S02]  /*9f90*/  @!P1 IMAD.X R4, RZ, RZ, R7, P3 ;  /* 0x000000ffff049224 */ /* 0x000fe400018e0607 */
[----:B------:R-:W-:-:S03]  /*9fa0*/  VIADD R7, R12, 0x30 ;  /* 0x000000300c077836 */ /* 0x000fc60000000000 */
[-C--:B------:R-:W-:Y:S02]  /*9fb0*/  @!P1 LOP3.LUT R5, R5, R4.reuse, RZ, 0x3c, !PT ;  /* 0x0000000405059212 */ /* 0x080fe400078e3cff */
[----:B------:R-:W-:Y:S02]  /*9fc0*/  STL [R1+0x30], R7 ;  /* 0x0000300701007387 */ /* 0x000fe40000100800 */
[----:B------:R-:W-:-:S04]  /*9fd0*/  @!P1 LOP3.LUT R4, R5, R4, RZ, 0x3c, !PT ;  /* 0x0000000405049212 */ /* 0x000fc800078e3cff */
[----:B------:R-:W-:-:S05]  /*9fe0*/  @!P1 LOP3.LUT R5, R5, R4, RZ, 0x3c, !PT ;  /* 0x0000000405059212 */ /* 0x000fca00078e3cff */
[----:B-----5:R0:W-:Y:S02]  /*9ff0*/  @!P1 LDGSTS.E.BYPASS.LTC128B.128 [R10+0x18400], desc[UR46][R4.64], !P0 ;  /* 0x18400000040a9fae */ /* 0x0201e4000c101d6e */
[----:B0-----:R-:W-:Y:S02]  /*a000*/  @!P2 LEA R5, P1, R11, R6, 0x1 ;  /* 0x000000060b05a211 */ /* 0x001fe400078208ff */
[----:B------:R-:W-:Y:S03]  /*a010*/  SHFL.IDX PT, R6, R2, 0x2, 0x181f ;  /* 0x00581f0002067f89 */ /* 0x000fe600000e0000 */
[----:B-1----:R-:W-:Y:S01]  /*a020*/  @!P2 IMAD.X R4, RZ, RZ, R8, P1 ;  /* 0x000000ffff04a224 */ /* 0x002fe200008e0608 */
[----:B------:R-:W-:-:S04]  /*a030*/  ISETP.GE.AND P1, PT, R13, R3, PT ;  /* 0x000000030d00720c */ /* 0x000fc80003f26270 */
[----:B------:R-:W-:-:S04]  /*a040*/  @!P2 LOP3.LUT R5, R5, R4, RZ, 0x3c, !PT ;  /* 0x000000040505a212 */ /* 0x000fc800078e3cff */
[----:B------:R-:W-:-:S04]  /*a050*/  @!P2 LOP3.LUT R4, R5, R4, RZ, 0x3c, !PT ;  /* 0x000000040504a212 */ /* 0x000fc800078e3cff */
[----:B------:R-:W-:-:S05]  /*a060*/  @!P2 LOP3.LUT R5, R5, R4, RZ, 0x3c, !PT ;  /* 0x000000040505a212 */ /* 0x000fca00078e3cff */
[----:B------:R0:W-:Y:S04]  /*a070*/  @!P2 LDGSTS.E.BYPASS.LTC128B.128 [R10+0x18c00], desc[UR46][R4.64], !P0 ;  /* 0x18c00000040aafae */ /* 0x0001e8000c101d6e */
[----:B0-----:R-:W0:Y:S02]  /*a080*/  SHFL.IDX PT, R4, R0, 0x2, 0x181f ;  /* 0x00581f0000047f89 */ /* 0x001e2400000e0000 */
[----:B0-----:R-:W-:-:S05]  /*a090*/  @!P1 LEA R5, P2, R11, R4, 0x1 ;  /* 0x000000040b059211 */ /* 0x001fca00078408ff */
[----:B------:R-:W-:Y:S02]  /*a0a0*/  @!P1 IMAD.X R4, RZ, RZ, R6, P2 ;  /* 0x000000ffff049224 */ /* 0x000fe400010e0606 */
[----:B------:R-:W-:Y:S03]  /*a0b0*/  SHFL.IDX PT, R6, R2, 0x3, 0x181f ;  /* 0x00781f0002067f89 */ /* 0x000fe600000e0000 */
[----:B------:R-:W-:-:S04]  /*a0c0*/  @!P1 LOP3.LUT R5, R5, R4, RZ, 0x3c, !PT ;  /* 0x0000000405059212 */ /* 0x000fc800078e3cff */
[----:B------:R-:W-:-:S04]  /*a0d0*/  @!P1 LOP3.LUT R4, R5, R4, RZ, 0x3c, !PT ;  /* 0x0000000405049212 */ /* 0x000fc800078e3cff */
[----:B------:R-:W-:-:S05]  /*a0e0*/  @!P1 LOP3.LUT R5, R5, R4, RZ, 0x3c, !PT ;  /* 0x0000000405059212 */ /* 0x000fca00078e3cff */
[----:B------:R0:W-:Y:S01]  /*a0f0*/  @!P1 LDGSTS.E.BYPASS.LTC128B.128 [R10+0x19400], desc[UR46][R4.64], !P0 ;  /* 0x19400000040a9fae */ /* 0x0001e2000c101d6e */
[----:B------:R-:W-:Y:S01]  /*a100*/  ISETP.GE.AND P1, PT, R7, R3, PT ;  /* 0x000000030700720c */ /* 0x000fe20003f26270 */
[----:B------:R-:W-:-:S05]  /*a110*/  VIADD R7, R12, 0x40 ;  /* 0x000000400c077836 */ /* 0x000fca0000000000 */
[----:B------:R-:W-:Y:S04]  /*a120*/  STL [R1+0x34], R7 ;  /* 0x0000340701007387 */ /* 0x000fe80000100800 */
[----:B0-----:R-:W0:Y:S03]  /*a130*/  SHFL.IDX PT, R4, R0, 0x3, 0x181f ;  /* 0x00781f0000047f89 */ /* 0x001e2600000e0000 */
        /* <DEDUP_REMOVED lines=29> */
[----:B------:R-:W-:-:S03]  /*a310*/  ISETP.GE.AND P1, PT, R7, R3, PT ;  /* 0x000000030700720c */ /* 0x000fc60003f26270 */
[----:B0-----:R-:W0:Y:S04]  /*a320*/  SHFL.IDX PT, R4, R0, 0x6, 0x181f ;  /* 0x00d81f0000047f89 */ /* 0x001e2800000e0000 */
[----:B------:R-:W1:Y:S06]  /*a330*/  SHFL.IDX PT, R0, R0, 0x7, 0x181f ;  /* 0x00f81f0000007f89 */ /* 0x000e6c00000e0000 */
[----:B0-----:R-:W-:-:S05]  /*a340*/  @!P1 LEA R5, P2, R11, R4, 0x1 ;  /* 0x000000040b059211 */ /* 0x001fca00078408ff */
[----:B------:R-:W-:-:S05]  /*a350*/  @!P1 IMAD.X R4, RZ, RZ, R6, P2 ;  /* 0x000000ffff049224 */ /* 0x000fca00010e0606 */
[----:B------:R-:W-:-:S04]  /*a360*/  @!P1 LOP3.LUT R5, R5, R4, RZ, 0x3c, !PT ;  /* 0x0000000405059212 */ /* 0x000fc800078e3cff */
[----:B------:R-:W-:-:S04]  /*a370*/  @!P1 LOP3.LUT R4, R5, R4, RZ, 0x3c, !PT ;  /* 0x0000000405049212 */ /* 0x000fc800078e3cff */
[----:B------:R-:W-:-:S05]  /*a380*/  @!P1 LOP3.LUT R5, R5, R4, RZ, 0x3c, !PT ;  /* 0x0000000405059212 */ /* 0x000fca00078e3cff */
[----:B------:R0:W-:Y:S04]  /*a390*/  @!P1 LDGSTS.E.BYPASS.LTC128B.128 [R10+0x1b400], desc[UR46][R4.64], !P0 ;  /* 0x1b400000040a9fae */ /* 0x0001e8000c101d6e */
[----:B01----:R0:W2:Y:S02]  /*a3a0*/  SHFL.IDX PT, R4, R2, 0x7, 0x181f ;  /* 0x00f81f0002047f89 */ /* 0x0030a400000e0000 */
.L_x_328:
[----:B------:R-:W3:Y:S01]  /*a3b0*/  LDL R5, [R1+0x10] ;  /* 0x0000100001057983 */ /* 0x000ee20000100800 */
[----:B0-----:R-:W0:Y:S02]  /*a3c0*/  S2R R2, SR_TID.X ;  /* 0x0000000000027919 */ /* 0x001e240000002100 */
[----:B0-----:R-:W-:-:S05]  /*a3d0*/  IMAD.SHL.U32 R2, R2, 0x8, RZ ;  /* 0x0000000802027824 */ /* 0x001fca00078e00ff */
[----:B------:R-:W-:Y:S01]  /*a3e0*/  LOP3.LUT R2, R2, 0x38, RZ, 0xc0, !PT ;  /* 0x0000003802027812 */ /* 0x000fe200078ec0ff */
[----:B---3--:R-:W-:-:S05]  /*a3f0*/  VIADD R5, R5, 0x70 ;  /* 0x0000007005057836 */ /* 0x008fca0000000000 */
[----:B------:R-:W-:Y:S01]  /*a400*/  ISETP.GE.AND P1, PT, R5, R3, PT ;  /* 0x000000030500720c */ /* 0x000fe20003f26270 */
[----:B------:R0:W-:-:S12]  /*a410*/  STL [R1+0x50], R5 ;  /* 0x0000500501007387 */ /* 0x0001d80000100800 */
[----:B------:R-:W-:-:S05]  /*a420*/  @!P1 LEA R2, P2, R2, R0, 0x1 ;  /* 0x0000000002029211 */ /* 0x000fca00078408ff */
[----:B--2---:R-:W-:-:S05]  /*a430*/  @!P1 IMAD.X R3, RZ, RZ, R4, P2 ;  /* 0x000000ffff039224 */ /* 0x004fca00010e0604 */
[----:B------:R-:W-:Y:S01]  /*a440*/  @!PT LDS RZ, [RZ] ;  /* 0x00000000fffff984 */ /* 0x000fe20000000800 */
[----:B------:R-:W-:Y:S01]  /*a450*/  @!PT LDS RZ, [RZ] ;  /* 0x00000000fffff984 */ /* 0x000fe20000000800 */
[----:B------:R-:W-:Y:S01]  /*a460*/  @!PT LDS RZ, [RZ] ;  /* 0x00000000fffff984 */ /* 0x000fe20000000800 */
[----:B------:R1:W-:Y:S01]  /*a470*/  @!P1 LDGSTS.E.BYPASS.LTC128B.128 [R10+0x1bc00], desc[UR46][R2.64], !P0 ;  /* 0x1bc00000020a9fae */ /* 0x0003e2000c101d6e */
[----:B------:R-:W-:Y:S01]  /*a480*/  NOP ;  /* 0x0000000000007918 */ /* 0x000fe20000000000 */
[----:B------:R-:W-:Y:S02]  /*a490*/  SYNCS.ARRIVE.TRANS64.RED.A0T1 RZ, [UR37+0x32400], RZ ;  /* 0x032400ffffff79a7 */ /* 0x000fe40008200425 */
[----:B------:R-:W-:Y:S01]  /*a4a0*/  ARRIVES.LDGSTSBAR.64.TRANSCNT [UR37+0x32400] ;  /* 0x03240000ff0079b0 */ /* 0x000fe20008000aa5 */
[----:B------:R-:W-:Y:S01]  /*a4b0*/  NOP ;  /* 0x0000000000007918 */ /* 0x000fe20000000000 */
[----:B------:R-:W-:Y:S01]  /*a4c0*/  ULDC.64 UR6, c[0x0][0x3d8] ;  /* 0x0000f60000067ab9 */ /* 0x000fe20000000a00 */
[----:B------:R-:W-:Y:S01]  /*a4d0*/  UIADD3 UR4, UR37, 0x22400, URZ ;  /* 0x0002240025047890 */ /* 0x000fe2000fffe03f */
[----:B------:R-:W-:Y:S01]  /*a4e0*/  IMAD R0, R9, UR6, RZ ;  /* 0x0000000609007c24 */ /* 0x000fe2000f8e02ff */
[----:B------:R-:W-:Y:S01]  /*a4f0*/  SYNCS.ARRIVE.TRANS64.A1T0 RZ, [UR37+0x32400], RZ ;  /* 0x032400ffffff79a7 */ /* 0x000fe20008100025 */
[----:B-1----:R-:W-:Y:S01]  /*a500*/  IMAD.WIDE.U32 R2, R17, UR6, RZ ;  /* 0x0000000611027c25 */ /* 0x002fe2000f8e00ff */
[----:B------:R-:W-:-:S03]  /*a510*/  ULOP3.LUT UP0, URZ, UR4, 0x3ff, URZ, 0xc0, !UPT ;  /* 0x000003ff043f7892 */ /* 0x000fc6000f80c03f */
[----:B------:R-:W-:Y:S01]  /*a520*/  IMAD R0, R17, UR7, R0 ;  /* 0x0000000711007c24 */ /* 0x000fe2000f8e0200 */
[----:B------:R0:W-:Y:S02]  /*a530*/  STL.64 [R1+0x40], R2 ;  /* 0x0000400201007387 */ /* 0x0001e40000100a00 */
[----:B------:R-:W-:Y:S01]  /*a540*/  PLOP3.LUT P0, PT, PT, PT, UP0, 0x80, 0x0 ;  /* 0x000000000000781c */ /* 0x000fe20003f0f008 */
[----:B------:R-:W-:-:S05]  /*a550*/  IMAD.IADD R0, R3, 0x1, R0 ;  /* 0x0000000103007824 */ /* 0x000fca00078e0200 */
[----:B------:R0:W-:Y:S07]  /*a560*/  STL [R1+0x54], R0 ;  /* 0x0000540001007387 */ /* 0x0001ee0000100800 */
[----:B------:R-:W-:Y:S05]  /*a570*/  @!P0 BRA `(.L_x_222) ;  /* 0x0000000000408947 */ /* 0x000fea0003800000 */
[----:B0-----:R-:W-:Y:S01]  /*a580*/  MOV R2, 0x0 ;  /* 0x0000000000027802 */ /* 0x001fe20000000f00 */
[----:B------:R-:W-:Y:S01]  /*a590*/  ULDC.64 UR6, c[0x4][0x98] ;  /* 0x0100260000067ab9 */ /* 0x000fe20000000a00 */
[----:B------:R-:W-:Y:S01]  /*a5a0*/  ULDC.64 UR8, c[0x4][0xa0] ;  /* 0x0100280000087ab9 */ /* 0x000fe20000000a00 */
[----:B------:R-:W-:Y:S01]  /*a5b0*/  ULDC.64 UR4, c[0x4][0x28] ;  /* 0x01000a0000047ab9 */ /* 0x000fe20000000a00 */
[----:B------:R-:W-:Y:S02]  /*a5c0*/  IMAD.U32 R4, RZ, RZ, UR6 ;  /* 0x00000006ff047e24 */ /* 0x000fe4000f8e00ff */
        /* <DEDUP_REMOVED lines=11> */
.L_x_222:
[----:B0-----:R-:W2:Y:S01]  /*a680*/  LDL.LU R5, [R1+0x54] ;  /* 0x0000540001057983 */ /* 0x001ea20000300800 */
[----:B------:R-:W0:Y:S01]  /*a690*/  LDC R6, c[0x0][0x448] ;  /* 0x00011200ff067b82 */ /* 0x000e220000000800 */
[----:B------:R-:W-:Y:S01]  /*a6a0*/  ULDC.64 UR4, c[0x0][0x3e0] ;  /* 0x0000f80000047ab9 */ /* 0x000fe20000000a00 */
[----:B------:R-:W-:Y:S01]  /*a6b0*/  ULDC.64 UR6, c[0x0][0x390] ;  /* 0x0000e40000067ab9 */ /* 0x000fe20000000a00 */
[----:B------:R-:W2:Y:S04]  /*a6c0*/  LDL.LU.64 R2, [R1+0x40] ;  /* 0x0000400001027983 */ /* 0x000ea80000300a00 */
[----:B------:R-:W3:Y:S04]  /*a6d0*/  LDL.LU R0, [R1+0x48] ;  /* 0x0000480001007983 */ /* 0x000ee80000300800 */
[----:B------:R-:W4:Y:S04]  /*a6e0*/  LDL.LU R4, [R1+0x14] ;  /* 0x0000140001047983 */ /* 0x000f280000300800 */
[----:B------:R-:W5:Y:S01]  /*a6f0*/  LDL.LU R7, [R1+0x18] ;  /* 0x0000180001077983 */ /* 0x000f620000300800 */
[----:B------:R-:W1:Y:S01]  /*a700*/  S2R R8, SR_TID.X ;  /* 0x0000000000087919 */ /* 0x000e620000002100 */
[----:B0-----:R-:W-:Y:S01]  /*a710*/  ISETP.NE.AND P0, PT, R6, 0x1, PT ;  /* 0x000000010600780c */ /* 0x001fe20003f05270 */
[----:B-1----:R-:W-:-:S05]  /*a720*/  IMAD.SHL.U32 R8, R8, 0x8, RZ ;  /* 0x0000000808087824 */ /* 0x002fca00078e00ff */
[----:B------:R-:W-:Y:S01]  /*a730*/  LOP3.LUT R8, R8, 0x38, RZ, 0xc0, !PT ;  /* 0x0000003808087812 */ /* 0x000fe200078ec0ff */
[----:B--2---:R-:W-:-:S06]  /*a740*/  IMAD.MOV.U32 R3, RZ, RZ, R5 ;  /* 0x000000ffff037224 */ /* 0x004fcc00078e0005 */
[----:B------:R-:W0:Y:S01]  /*a750*/  @P0 LDC R5, c[0x0][0x450] ;  /* 0x00011400ff050b82 */ /* 0x000e220000000800 */
[----:B---3--:R-:W-:-:S04]  /*a760*/  IMAD R0, R0, UR4, RZ ;  /* 0x0000000400007c24 */ /* 0x008fc8000f8e02ff */
[C---:B----4-:R-:W-:Y:S02]  /*a770*/  IMAD R0, R4.reuse, UR5, R0 ;  /* 0x0000000504007c24 */ /* 0x050fe4000f8e0200 */
[----:B------:R-:W-:Y:S01]  /*a780*/  IMAD.WIDE.U32 R2, R4, UR4, R2 ;  /* 0x0000000404027c25 */ /* 0x000fe2000f8e0002 */
[----:B------:R-:W-:-:S03]  /*a790*/  ULDC.64 UR4, c[0x0][0x3d0] ;  /* 0x0000f40000047ab9 */ /* 0x000fc60000000a00 */
[----:B------:R-:W-:Y:S02]  /*a7a0*/  IMAD.IADD R3, R3, 0x1, R0 ;  /* 0x0000000103037824 */ /* 0x000fe400078e0200 */
[----:B------:R-:W1:Y:S01]  /*a7b0*/  @P0 LDC R0, c[0x0][0x44c] ;  /* 0x00011300ff000b82 */ /* 0x000e620000000800 */
[----:B-----5:R-:W-:Y:S02]  /*a7c0*/  IMAD.MOV.U32 R4, RZ, RZ, R7 ;  /* 0x000000ffff047224 */ /* 0x020fe400078e0007 */
[----:B-1----:R-:W-:-:S05]  /*a7d0*/  @P0 IMAD.HI.U32 R0, R7, R0, RZ ;  /* 0x0000000007000227 */ /* 0x002fca00078e00ff */
[----:B0-----:R-:W-:-:S04]  /*a7e0*/  @P0 SHF.R.U32.HI R4, RZ, R5, R0 ;  /* 0x00000005ff040219 */ /* 0x001fc80000011600 */
[--C-:B------:R-:W-:Y:S01]  /*a7f0*/  SHF.R.S32.HI R5, RZ, 0x1f, R4.reuse ;  /* 0x0000001fff057819 */ /* 0x100fe20000011404 */
[----:B------:R-:W-:Y:S02]  /*a800*/  IMAD.MOV R0, RZ, RZ, -R4 ;  /* 0x000000ffff007224 */ /* 0x000fe400078e0a04 */
[----:B------:R-:W-:-:S04]  /*a810*/  IMAD.WIDE.U32 R2, R4, UR4, R2 ;  /* 0x0000000404027c25 */ /* 0x000fc8000f8e0002 */
[----:B------:R-:W-:Y:S02]  /*a820*/  IMAD R0, R6, R0, R7 ;  /* 0x0000000006007224 */ /* 0x000fe400078e0207 */
[----:B------:R-:W0:Y:S01]  /*a830*/  S2R R7, SR_TID.X ;  /* 0x0000000000077919 */ /* 0x000e220000002100 */
[----:B------:R-:W-:-:S04]  /*a840*/  IMAD R5, R5, UR4, RZ ;  /* 0x0000000405057c24 */ /* 0x000fc8000f8e02ff */
[----:B------:R-:W-:Y:S01]  /*a850*/  IMAD R4, R4, UR5, R5 ;  /* 0x0000000504047c24 */ /* 0x000fe2000f8e0205 */
[----:B------:R-:W-:-:S03]  /*a860*/  ULDC.64 UR4, c[0x0][0x3c8] ;  /* 0x0000f20000047ab9 */ /* 0x000fc60000000a00 */
[----:B------:R-:W-:Y:S01]  /*a870*/  IMAD.IADD R3, R3, 0x1, R4 ;  /* 0x0000000103037824 */ /* 0x000fe200078e0204 */
[----:B------:R-:W-:Y:S01]  /*a880*/  SHF.R.S32.HI R4, RZ, 0x1f, R0 ;  /* 0x0000001fff047819 */ /* 0x000fe20000011400 */
[----:B------:R-:W-:-:S04]  /*a890*/  IMAD.WIDE.U32 R2, R0, UR4, R2 ;  /* 0x0000000400027c25 */ /* 0x000fc8000f8e0002 */
[----:B------:R-:W-:Y:S01]  /*a8a0*/  IMAD R4, R4, UR4, RZ ;  /* 0x0000000404047c24 */ /* 0x000fe2000f8e02ff */
[----:B------:R-:W-:Y:S01]  /*a8b0*/  ULDC UR4, c[0x0][0x3b8] ;  /* 0x0000ee0000047ab9 */ /* 0x000fe20000000800 */
[----:B------:R-:W-:Y:S02]  /*a8c0*/  LEA R5, P4, R2, UR6, 0x1 ;  /* 0x0000000602057c11 */ /* 0x000fe4000f8808ff */
[----:B------:R-:W-:Y:S01]  /*a8d0*/  IMAD R0, R0, UR5, R4 ;  /* 0x0000000500007c24 */ /* 0x000fe2000f8e0204 */
[----:B------:R-:W-:-:S03]  /*a8e0*/  ISETP.GE.AND P0, PT, R8, UR4, PT ;  /* 0x0000000408007c0c */ /* 0x000fc6000bf06270 */
[----:B------:R-:W-:-:S05]  /*a8f0*/  IMAD.IADD R0, R3, 0x1, R0 ;  /* 0x0000000103007824 */ /* 0x000fca00078e0200 */
[----:B------:R-:W-:Y:S01]  /*a900*/  LEA.HI.X R4, R2, UR7, R0, 0x1, P4 ;  /* 0x0000000702047c11 */ /* 0x000fe2000a0f0c00 */
[----:B0-----:R-:W-:-:S05]  /*a910*/  IMAD.SHL.U32 R7, R7, 0x8, RZ ;  /* 0x0000000807077824 */ /* 0x001fca00078e00ff */
[----:B------:R-:W-:-:S04]  /*a920*/  LOP3.LUT R7, R7, 0x38, RZ, 0xc0, !PT ;  /* 0x0000003807077812 */ /* 0x000fc800078ec0ff */
[C---:B------:R-:W-:Y:S02]  /*a930*/  LOP3.LUT R10, R7.reuse, 0x40, RZ, 0xfc, !PT ;  /* 0x00000040070a7812 */ /* 0x040fe400078efcff */
[C---:B------:R-:W-:Y:S02]  /*a940*/  LOP3.LUT R9, R7.reuse, 0x80, RZ, 0xfc, !PT ;  /* 0x0000008007097812 */ /* 0x040fe400078efcff */
[----:B------:R-:W-:Y:S02]  /*a950*/  LOP3.LUT R7, R7, 0xc0, RZ, 0xfc, !PT ;  /* 0x000000c007077812 */ /* 0x000fe400078efcff */
[----:B------:R-:W-:Y:S02]  /*a960*/  ISETP.GE.AND P1, PT, R10, UR4, PT ;  /* 0x000000040a007c0c */ /* 0x000fe4000bf26270 */
[----:B------:R-:W-:Y:S02]  /*a970*/  ISETP.GE.AND P2, PT, R9, UR4, PT ;  /* 0x0000000409007c0c */ /* 0x000fe4000bf46270 */
[----:B------:R-:W-:Y:S01]  /*a980*/  ISETP.GE.AND P3, PT, R7, UR4, PT ;  /* 0x0000000407007c0c */ /* 0x000fe2000bf66270 */
[----:B------:R-:W-:-:S03]  /*a990*/  UMOV UR4, 0xffffffff ;  /* 0xffffffff00047882 */ /* 0x000fc60000000000 */
[----:B------:R-:W-:Y:S09]  /*a9a0*/  BRA.DIV UR4, `(.L_x_223) ;  /* 0x0000003e04a07947 */ /* 0x000ff2000b800000 */
[----:B------:R-:W2:Y:S01]  /*a9b0*/  LDL.LU R3, [R1+0x10] ;  /* 0x0000100001037983 */ /* 0x000ea20000300800 */
[----:B------:R-:W-:-:S03]  /*a9c0*/  ULDC UR4, c[0x0][0x288] ;  /* 0x0000a20000047ab9 */ /* 0x000fc60000000800 */
[----:B------:R-:W3:Y:S04]  /*a9d0*/  LDL.LU R9, [R1+0x28] ;  /* 0x0000280001097983 */ /* 0x000ee80000300800 */
[----:B------:R-:W4:Y:S04]  /*a9e0*/  LDL.LU R10, [R1+0x2c] ;  /* 0x00002c00010a7983 */ /* 0x000f280000300800 */
[----:B------:R-:W5:Y:S01]  /*a9f0*/  LDL R7, [R1+0x4] ;  /* 0x0000040001077983 */ /* 0x000f620000100800 */
[----:B------:R-:W-:-:S03]  /*aa00*/  IMAD R0, R6, UR4, RZ ;  /* 0x0000000406007c24 */ /* 0x000fc6000f8e02ff */
[----:B------:R-:W-:Y:S04]  /*aa10*/  SHFL.IDX PT, R2, R4, RZ, 0x181f ;  /* 0x00181fff04027589 */ /* 0x000fe800000e0000 */
[----:B------:R-:W-:Y:S01]  /*aa20*/  SHFL.IDX PT, R6, R4, 0x1, 0x181f ;  /* 0x00381f0004067f89 */ /* 0x000fe200000e0000 */
[-C--:B--2---:R-:W-:Y:S02]  /*aa30*/  ISETP.GE.AND P5, PT, R3, R0.reuse, PT ;  /* 0x000000000300720c */ /* 0x084fe40003fa6270 */
[----:B---3--:R-:W-:Y:S02]  /*aa40*/  ISETP.GE.AND P4, PT, R9, R0, PT ;  /* 0x000000000900720c */ /* 0x008fe40003f86270 */
[----:B------:R-:W2:Y:S04]  /*aa50*/  LDL.LU R9, [R1+0x30] ;  /* 0x0000300001097983 */ /* 0x000ea80000300800 */
[----:B------:R-:W0:Y:S04]  /*aa60*/  SHFL.IDX PT, R3, R5, RZ, 0x181f ;  /* 0x00181fff05037589 */ /* 0x000e2800000e0000 */
[----:B------:R-:W3:Y:S01]  /*aa70*/  LDL.LU R11, [R1+0x34] ;  /* 0x00003400010b7983 */ /* 0x000ee20000300800 */
[----:B0-----:R-:W-:-:S05]  /*aa80*/  @!P5 LEA R3, P6, R8, R3, 0x1 ;  /* 0x000000030803d211 */ /* 0x001fca00078c08ff */
[----:B------:R-:W-:-:S05]  /*aa90*/  @!P5 IMAD.X R2, RZ, RZ, R2, P6 ;  /* 0x000000ffff02d224 */ /* 0x000fca00030e0602 */
[----:B------:R-:W-:-:S04]  /*aaa0*/  @!P5 LOP3.LUT R3, R3, R2, RZ, 0x3c, !PT ;  /* 0x000000020303d212 */ /* 0x000fc800078e3cff */
[----:B------:R-:W-:-:S04]  /*aab0*/  @!P5 LOP3.LUT R2, R3, R2, RZ, 0x3c, !PT ;  /* 0x000000020302d212 */ /* 0x000fc800078e3cff */
[----:B------:R-:W-:-:S05]  /*aac0*/  @!P5 LOP3.LUT R3, R3, R2, RZ, 0x3c, !PT ;  /* 0x000000020303d212 */ /* 0x000fca00078e3cff */
[----:B-----5:R-:W-:Y:S04]  /*aad0*/  @!P5 LDGSTS.E.BYPASS.LTC128B.128 [R7+0x22400], desc[UR46][R2.64], !P0 ;  /* 0x224000000207dfae */ /* 0x020fe8000c101d6e */
[----:B------:R-:W-:Y:S04]  /*aae0*/  @!P5 LDGSTS.E.BYPASS.LTC128B.128 [R7+0x26400], desc[UR46][R2.64+0x80], !P1 ;  /* 0x264000800207dfae */ /* 0x000fe8000c901d6e */
[----:B------:R-:W-:Y:S04]  /*aaf0*/  @!P5 LDGSTS.E.BYPASS.LTC128B.128 [R7+0x2a400], desc[UR46][R2.64+0x100], !P2 ;  /* 0x2a4001000207dfae */ /* 0x000fe8000d101d6e */
[----:B------:R0:W-:Y:S04]  /*ab00*/  @!P5 LDGSTS.E.BYPASS.LTC128B.128 [R7+0x2e400], desc[UR46][R2.64+0x180], !P3 ;  /* 0x2e4001800207dfae */ /* 0x0001e8000d901d6e */
[----:B0-----:R-:W0:Y:S02]  /*ab10*/  SHFL.IDX PT, R2, R5, 0x1, 0x181f ;  /* 0x00381f0005027f89 */ /* 0x001e2400000e0000 */
[----:B0-----:R-:W-:-:S05]  /*ab20*/  @!P4 LEA R2, P6, R8, R2, 0x1 ;  /* 0x000000020802c211 */ /* 0x001fca00078c08ff */
[----:B------:R-:W-:-:S05]  /*ab30*/  @!P4 IMAD.X R3, RZ, RZ, R6, P6 ;  /* 0x000000ffff03c224 */ /* 0x000fca00030e0606 */
[----:B------:R-:W-:Y:S04]  /*ab40*/  @!P4 LDGSTS.E.BYPASS.LTC128B.128 [R7+0x22c00], desc[UR46][R2.64], !P0 ;  /* 0x22c000000207cfae */ /* 0x000fe8000c101d6e */
[----:B------:R-:W-:Y:S04]  /*ab50*/  @!P4 LDGSTS.E.BYPASS.LTC128B.128 [R7+0x26c00], desc[UR46][R2.64+0x80], !P1 ;  /* 0x26c000800207cfae */ /* 0x000fe8000c901d6e */
[----:B------:R-:W-:Y:S04]  /*ab60*/  @!P4 LDGSTS.E.BYPASS.LTC128B.128 [R7+0x2ac00], desc[UR46][R2.64+0x100], !P2 ;  /* 0x2ac001000207cfae */ /* 0x000fe8000d101d6e */
[----:B------:R0:W-:Y:S01]  /*ab70*/  @!P4 LDGSTS.E.BYPASS.LTC128B.128 [R7+0x2ec00], desc[UR46][R2.64+0x180], !P3 ;  /* 0x2ec001800207cfae */ /* 0x0001e2000d901d6e */
[----:B----4-:R-:W-:-:S03]  /*ab80*/  ISETP.GE.AND P4, PT, R10, R0, PT ;  /* 0x000000000a00720c */ /* 0x010fc60003f86270 */
[----:B------:R-:W4:Y:S04]  /*ab90*/  LDL.LU R10, [R1+0x38] ;  /* 0x00003800010a7983 */ /* 0x000f280000300800 */
[----:B------:R-:W-:Y:S04]  /*aba0*/  SHFL.IDX PT, R6, R4, 0x2, 0x181f ;  /* 0x00581f0004067f89 */ /* 0x000fe800000e0000 */
[----:B0-----:R-:W0:Y:S02]  /*abb0*/  SHFL.IDX PT, R2, R5, 0x2, 0x181f ;  /* 0x00581f0005027f89 */ /* 0x001e2400000e0000 */
[----:B0-----:R-:W-:-:S05]  /*abc0*/  @!P4 LEA R2, P6, R8, R2, 0x1 ;  /* 0x000000020802c211 */ /* 0x001fca00078c08ff */
[----:B------:R-:W-:-:S05]  /*abd0*/  @!P4 IMAD.X R3, RZ, RZ, R6, P6 ;  /* 0x000000ffff03c224 */ /* 0x000fca00030e0606 */
[----:B------:R-:W-:Y:S04]  /*abe0*/  @!P4 LDGSTS.E.BYPASS.LTC128B.128 [R7+0x23400], desc[UR46][R2.64], !P0 ;  /* 0x234000000207cfae */ /* 0x000fe8000c101d6e */
[----:B------:R-:W-:Y:S04]  /*abf0*/  @!P4 LDGSTS.E.BYPASS.LTC128B.128 [R7+0x27400], desc[UR46][R2.64+0x80], !P1 ;  /* 0x274000800207cfae */ /* 0x000fe8000c901d6e */
[----:B------:R-:W-:Y:S04]  /*ac00*/  @!P4 LDGSTS.E.BYPASS.LTC128B.128 [R7+0x2b400], desc[UR46][R2.64+0x100], !P2 ;  /* 0x2b4001000207cfae */ /* 0x000fe8000d101d6e */
[----:B------:R0:W-:Y:S01]  /*ac10*/  @!P4 LDGSTS.E.BYPASS.LTC128B.128 [R7+0x2f400], desc[UR46][R2.64+0x180], !P3 ;  /* 0x2f4001800207cfae */ /* 0x0001e2000d901d6e */
[----:B--2---:R-:W-:-:S03]  /*ac20*/  ISETP.GE.AND P4, PT, R9, R0, PT ;  /* 0x000000000900720c */ /* 0x004fc60003f86270 */
[----:B------:R-:W2:Y:S04]  /*ac30*/  LDL.LU R9, [R1+0x3c] ;  /* 0x00003c0001097983 */ /* 0x000ea80000300800 */
[----:B0-----:R-:W0:Y:S04]  /*ac40*/  SHFL.IDX PT, R2, R5, 0x3, 0x181f ;  /* 0x00781f0005027f89 */ /* 0x001e2800000e0000 */
[----:B------:R-:W1:Y:S02]  /*ac50*/  SHFL.IDX PT, R6, R4, 0x3, 0x181f ;  /* 0x00781f0004067f89 */ /* 0x000e6400000e0000 */
[----:B0-----:R-:W-:-:S05]  /*ac60*/  @!P4 LEA R2, P6, R8, R2, 0x1 ;  /* 0x000000020802c211 */ /* 0x001fca00078c08ff */
[----:B-1----:R-:W-:Y:S02]  /*ac70*/  @!P4 IMAD.X R3, RZ, RZ, R6, P6 ;  /* 0x000000ffff03c224 */ /* 0x002fe400030e0606 */
[----:B------:R-:W-:Y:S04]  /*ac80*/  SHFL.IDX PT, R6, R4, 0x4, 0x181f ;  /* 0x00981f0004067f89 */ /* 0x000fe800000e0000 */
[----:B------:R-:W-:Y:S04]  /*ac90*/  @!P4 LDGSTS.E.BYPASS.LTC128B.128 [R7+0x23c00], desc[UR46][R2.64], !P0 ;  /* 0x23c000000207cfae */ /* 0x000fe8000c101d6e */
[----:B------:R-:W-:Y:S04]  /*aca0*/  @!P4 LDGSTS.E.BYPASS.LTC128B.128 [R7+0x27c00], desc[UR46][R2.64+0x80], !P1 ;  /* 0x27c000800207cfae */ /* 0x000fe8000c901d6e */
[----:B------:R-:W-:Y:S04]  /*acb0*/  @!P4 LDGSTS.E.BYPASS.LTC128B.128 [R7+0x2bc00], desc[UR46][R2.64+0x100], !P2 ;  /* 0x2bc001000207cfae */ /* 0x000fe8000d101d6e */
[----:B------:R0:W-:Y:S01]  /*acc0*/  @!P4 LDGSTS.E.BYPASS.LTC128B.128 [R7+0x2fc00], desc[UR46][R2.64+0x180], !P3 ;  /* 0x2fc001800207cfae */ /* 0x0001e2000d901d6e */
[----:B---3--:R-:W-:-:S03]  /*acd0*/  ISETP.GE.AND P4, PT, R11, R0, PT ;  /* 0x000000000b00720c */ /* 0x008fc60003f86270 */
[----:B0-----:R-:W0:Y:S10]  /*ace0*/  SHFL.IDX PT, R2, R5, 0x4, 0x181f ;  /* 0x00981f0005027f89 */ /* 0x001e3400000e0000 */
[----:B0-----:R-:W-:-:S05]  /*acf0*/  @!P4 LEA R2, P6, R8, R2, 0x1 ;  /* 0x000000020802c211 */ /* 0x001fca00078c08ff */
[----:B------:R-:W-:Y:S02]  /*ad00*/  @!P4 IMAD.X R3, RZ, RZ, R6, P6 ;  /* 0x000000ffff03c224 */ /* 0x000fe400030e0606 */
[----:B------:R-:W-:Y:S04]  /*ad10*/  SHFL.IDX PT, R6, R4, 0x5, 0x181f ;  /* 0x00b81f0004067f89 */ /* 0x000fe800000e0000 */
[----:B------:R-:W-:Y:S04]  /*ad20*/  @!P4 LDGSTS.E.BYPASS.LTC128B.128 [R7+0x24400], desc[UR46][R2.64], !P0 ;  /* 0x244000000207cfae */ /* 0x000fe8000c101d6e */
[----:B------:R-:W-:Y:S04]  /*ad30*/  @!P4 LDGSTS.E.BYPASS.LTC128B.128 [R7+0x28400], desc[UR46][R2.64+0x80], !P1 ;  /* 0x284000800207cfae */ /* 0x000fe8000c901d6e */
[----:B------:R-:W-:Y:S04]  /*ad40*/  @!P4 LDGSTS.E.BYPASS.LTC128B.128 [R7+0x2c400], desc[UR46][R2.64+0x100], !P2 ;  /* 0x2c4001000207cfae */ /* 0x000fe8000d101d6e */
[----:B------:R0:W-:Y:S04]  /*ad50*/  @!P4 LDGSTS.E.BYPASS.LTC128B.128 [R7+0x30400], desc[UR46][R2.64+0x180], !P3 ;  /* 0x304001800207cfae */ /* 0x0001e8000d901d6e */
[----:B0-----:R-:W0:Y:S01]  /*ad60*/  SHFL.IDX PT, R2, R5, 0x5, 0x181f ;  /* 0x00b81f0005027f89 */ /* 0x001e2200000e0000 */
[----:B----4-:R-:W-:-:S13]  /*ad70*/  ISETP.GE.AND P4, PT, R10, R0, PT ;  /* 0x000000000a00720c */ /* 0x010fda0003f86270 */
        /* <DEDUP_REMOVED lines=8> */
[----:B--2---:R-:W-:-:S13]  /*ae00*/  ISETP.GE.AND P4, PT, R9, R0, PT ;  /* 0x000000000900720c */ /* 0x004fda0003f86270 */
[----:B0-----:R-:W-:-:S05]  /*ae10*/  @!P4 LEA R2, P6, R8, R2, 0x1 ;  /* 0x000000020802c211 */ /* 0x001fca00078c08ff */
[----:B------:R-:W-:Y:S02]  /*ae20*/  @!P4 IMAD.X R3, RZ, RZ, R6, P6 ;  /* 0x000000ffff03c224 */ /* 0x000fe400030e0606 */
[----:B------:R0:W1:Y:S04]  /*ae30*/  SHFL.IDX PT, R6, R4, 0x7, 0x181f ;  /* 0x00f81f0004067f89 */ /* 0x00006800000e0000 */
[----:B------:R-:W-:Y:S04]  /*ae40*/  @!P4 LDGSTS.E.BYPASS.LTC128B.128 [R7+0x25400], desc[UR46][R2.64], !P0 ;  /* 0x254000000207cfae */ /* 0x000fe8000c101d6e */
[----:B------:R-:W-:Y:S04]  /*ae50*/  @!P4 LDGSTS.E.BYPASS.LTC128B.128 [R7+0x29400], desc[UR46][R2.64+0x80], !P1 ;  /* 0x294000800207cfae */ /* 0x000fe8000c901d6e */
[----:B------:R-:W-:Y:S04]  /*ae60*/  @!P4 LDGSTS.E.BYPASS.LTC128B.128 [R7+0x2d400], desc[UR46][R2.64+0x100], !P2 ;  /* 0x2d4001000207cfae */ /* 0x000fe8000d101d6e */
[----:B------:R2:W-:Y:S04]  /*ae70*/  @!P4 LDGSTS.E.BYPASS.LTC128B.128 [R7+0x31400], desc[UR46][R2.64+0x180], !P3 ;  /* 0x314001800207cfae */ /* 0x0005e8000d901d6e */
[----:B-12---:R0:W2:Y:S02]  /*ae80*/  SHFL.IDX PT, R2, R5, 0x7, 0x181f ;  /* 0x00f81f0005027f89 */ /* 0x0060a400000e0000 */
.L_x_346:
[----:B------:R-:W3:Y:S01]  /*ae90*/  LDL.LU R7, [R1+0x50] ;  /* 0x0000500001077983 */ /* 0x000ee20000300800 */
[----:B------:R-:W-:Y:S01]  /*aea0*/  BSSY B0, `(.L_x_224) ;  /* 0x000000d000007945 */ /* 0x000fe20003800000 */
[----:B---3--:R-:W-:-:S13]  /*aeb0*/  ISETP.GE.AND P4, PT, R7, R0, PT ;  /* 0x000000000700720c */ /* 0x008fda0003f86270 */
[----:B------:R-:W-:Y:S05]  /*aec0*/  @P4 BRA `(.L_x_225) ;  /* 0x0000000000284947 */ /* 0x000fea0003800000 */
[----:B------:R-:W3:Y:S01]  /*aed0*/  LDL R7, [R1+0x4] ;  /* 0x0000040001077983 */ /* 0x000ee20000100800 */
[----:B--2---:R-:W-:-:S05]  /*aee0*/  LEA R2, P4, R8, R2, 0x1 ;  /* 0x0000000208027211 */ /* 0x004fca00078808ff */
[----:B------:R-:W-:-:S05]  /*aef0*/  IMAD.X R3, RZ, RZ, R6, P4 ;  /* 0x000000ffff037224 */ /* 0x000fca00020e0606 */
[----:B------:R-:W-:Y:S01]  /*af00*/  @!PT LDS RZ, [RZ] ;  /* 0x00000000fffff984 */ /* 0x000fe20000000800 */
[----:B------:R-:W-:Y:S01]  /*af10*/  @!PT LDS RZ, [RZ] ;  /* 0x00000000fffff984 */ /* 0x000fe20000000800 */
[----:B------:R-:W-:Y:S01]  /*af20*/  @!PT LDS RZ, [RZ] ;  /* 0x00000000fffff984 */ /* 0x000fe20000000800 */
[----:B---3--:R1:W-:Y:S04]  /*af30*/  LDGSTS.E.BYPASS.LTC128B.128 [R7+0x25c00], desc[UR46][R2.64], !P0 ;  /* 0x25c0000002077fae */ /* 0x0083e8000c101d6e */
[----:B------:R1:W-:Y:S04]  /*af40*/  LDGSTS.E.BYPASS.LTC128B.128 [R7+0x29c00], desc[UR46][R2.64+0x80], !P1 ;  /* 0x29c0008002077fae */ /* 0x0003e8000c901d6e */
[----:B------:R1:W-:Y:S04]  /*af50*/  LDGSTS.E.BYPASS.LTC128B.128 [R7+0x2dc00], desc[UR46][R2.64+0x100], !P2 ;  /* 0x2dc0010002077fae */ /* 0x0003e8000d101d6e */
[----:B------:R1:W-:Y:S02]  /*af60*/  LDGSTS.E.BYPASS.LTC128B.128 [R7+0x31c00], desc[UR46][R2.64+0x180], !P3 ;  /* 0x31c0018002077fae */ /* 0x0003e4000d901d6e */
.L_x_225:
[----:B------:R-:W-:Y:S05]  /*af70*/  BSYNC B0 ;  /* 0x0000000000007941 */ /* 0x000fea0003800000 */
.L_x_224:
[----:B-12---:R-:W2:Y:S01]  /*af80*/  LDL R2, [R1+0x5c] ;  /* 0x00005c0001027983 */ /* 0x006ea20000100800 */
        /* <DEDUP_REMOVED lines=9> */
[----:B-1----:R-:W-:Y:S05]  /*b020*/  @!P0 BRA `(.L_x_227) ;  /* 0x00000044005c8947 */ /* 0x002fea0003800000 */
.L_x_347:
[----:B------:R-:W-:Y:S05]  /*b030*/  BSYNC B0 ;  /* 0x0000000000007941 */ /* 0x000fea0003800000 */
.L_x_226:
[----:B------:R-:W-:Y:S01]  /*b040*/  LOP3.LUT P0, RZ, R18, 0x2, RZ, 0xc0, !PT ;  /* 0x0000000212ff7812 */ /* 0x000fe2000780c0ff */
[----:B------:R-:W-:-:S12]  /*b050*/  BSSY B0, `(.L_x_228) ;  /* 0x0000059000007945 */ /* 0x000fd80003800000 */
[----:B------:R-:W-:Y:S05]  /*b060*/  @!P0 BRA `(.L_x_229) ;  /* 0x00000004005c8947 */ /* 0x000fea0003800000 */
[----:B0-----:R-:W2:Y:S01]  /*b070*/  LDL R4, [R1+0x8] ;  /* 0x0000080001047983 */ /* 0x001ea20000100800 */
[----:B------:R-:W-:Y:S01]  /*b080*/  LEA R2, R19, UR37, 0x3 ;  /* 0x0000002513027c11 */ /* 0x000fe2000f8e18ff */
[----:B------:R-:W-:Y:S01]  /*b090*/  BSSY B1, `(.L_x_230) ;  /* 0x0000007000017945 */ /* 0x000fe20003800000 */
[----:B-1----:R-:W0:Y:S02]  /*b0a0*/  S2R R3, SR_TID.X ;  /* 0x0000000000037919 */ /* 0x002e240000002100 */
[----:B0-----:R-:W-:-:S04]  /*b0b0*/  LOP3.LUT R3, R3, 0x7f, RZ, 0xc0, !PT ;  /* 0x0000007f03037812 */ /* 0x001fc800078ec0ff */
[----:B------:R-:W-:Y:S02]  /*b0c0*/  ISETP.NE.AND P1, PT, R3, RZ, PT ;  /* 0x000000ff0300720c */ /* 0x000fe40003f25270 */
[----:B--2---:R-:W-:-:S04]  /*b0d0*/  SHF.L.U32 R0, R4, 0x1f, RZ ;  /* 0x0000001f04007819 */ /* 0x004fc800000006ff */
[----:B------:R-:W0:Y:S02]  /*b0e0*/  SYNCS.PHASECHK.TRANS64.TRYWAIT P0, [R2+URZ+0x32460], R0 ;  /* 0x03246000020075a7 */ /* 0x000e24000800017f */
[----:B0-----:R-:W-:Y:S05]  /*b0f0*/  @!P0 BRA `(.L_x_231) ;  /* 0x0000004400408947 */ /* 0x001fea0003800000 */
.L_x_348:
[----:B------:R-:W-:Y:S05]  /*b100*/  BSYNC B1 ;  /* 0x0000000000017941 */ /* 0x000fea0003800000 */
.L_x_230:
        /* <DEDUP_REMOVED lines=9> */
.L_x_233:
[----:B------:R-:W-:Y:S05]  /*b1a0*/  BSYNC B1 ;  /* 0x0000000000017941 */ /* 0x000fea0003800000 */
.L_x_232:
        /* <DEDUP_REMOVED lines=12> */
.L_x_234:
        /* <DEDUP_REMOVED lines=15> */
.L_x_235:
        /* <DEDUP_REMOVED lines=15> */
.L_x_236:
        /* <DEDUP_REMOVED lines=15> */
.L_x_237:
        /* <DEDUP_REMOVED lines=10> */
.L_x_229:
[----:B------:R-:W-:Y:S05]  /*b5e0*/  BSYNC B0 ;  /* 0x0000000000007941 */ /* 0x000fea0003800000 */
.L_x_228:
[----:B0-----:R-:W2:Y:S04]  /*b5f0*/  LDL.LU R4, [R1+0x58] ;  /* 0x0000580001047983 */ /* 0x001ea80000300800 */
[----:B------:R-:W3:Y:S01]  /*b600*/  LDL.LU R7, [R1+0x8] ;  /* 0x0000080001077983 */ /* 0x000ee20000300800 */
[----:B------:R-:W-:-:S05]  /*b610*/  VIADD R19, R19, 0x1 ;  /* 0x0000000113137836 */ /* 0x000fca0000000000 */
[----:B------:R-:W-:-:S04]  /*b620*/  ISETP.NE.AND P0, PT, R19, 0x2, PT ;  /* 0x000000021300780c */ /* 0x000fc80003f05270 */
[----:B-1----:R-:W-:Y:S02]  /*b630*/  SEL R0, RZ, 0x1, P0 ;  /* 0x00000001ff007807 */ /* 0x002fe40000000000 */
[----:B------:R-:W-:Y:S02]  /*b640*/  SEL R19, R19, RZ, P0 ;  /* 0x000000ff13137207 */ /* 0x000fe40000000000 */
[----:B--2---:R-:W-:Y:S02]  /*b650*/  ISETP.GE.AND P1, PT, R4, 0x61, PT ;  /* 0x000000610400780c */ /* 0x004fe40003f26270 */
[----:B---3--:R-:W-:-:S05]  /*b660*/  LOP3.LUT R7, R7, R0, RZ, 0x3c, !PT ;  /* 0x0000000007077212 */ /* 0x008fca00078e3cff */
[----:B------:R0:W-:Y:S06]  /*b670*/  STL [R1+0x8], R7 ;  /* 0x0000080701007387 */ /* 0x0001ec0000100800 */
        /* <DEDUP_REMOVED lines=10> */
[----:B------:R-:W-:Y:S01]  /*b720*/  LOP3.LUT P2, RZ, R18, 0x2, RZ, 0xc0, !PT ;  /* 0x0000000212ff7812 */ /* 0x000fe2000784c0ff */
[----:B------:R-:W-:-:S12]  /*b730*/  BSSY B0, `(.L_x_240) ;  /* 0x0000091000007945 */ /* 0x000fd80003800000 */
[----:B------:R-:W-:Y:S05]  /*b740*/  @!P2 BRA `(.L_x_241) ;  /* 0x00000008003ca947 */ /* 0x000fea0003800000 */
[----:B------:R-:W-:-:S13]  /*b750*/  LOP3.LUT P2, RZ, R18, 0x1, RZ, 0xc0, !PT ;  /* 0x0000000112ff7812 */ /* 0x000fda000784c0ff */
[----:B------:R-:W-:Y:S05]  /*b760*/  @!P2 BRA `(.L_x_242) ;  /* 0x000000000050a947 */ /* 0x000fea0003800000 */
[----:B------:R-:W2:Y:S01]  /*b770*/  LDL R9, [R1+0xc] ;  /* 0x00000c0001097983 */ /* 0x000ea20000100800 */
[----:B------:R-:W1:Y:S01]  /*b780*/  LDC R5, c[0x0][0x43c] ;  /* 0x00010f00ff057b82 */ /* 0x000e620000000800 */
[----:B------:R-:W-:Y:S02]  /*b790*/  ULDC.64 UR4, c[0x0][0x428] ;  /* 0x00010a0000047ab9 */ /* 0x000fe40000000a00 */
[----:B------:R-:W3:Y:S01]  /*b7a0*/  LDL R8, [R1] ;  /* 0x0000000001087983 */ /* 0x000ee20000100800 */
[----:B-1----:R-:W-:-:S13]  /*b7b0*/  ISETP.NE.AND P0, PT, R5, 0x1, PT ;  /* 0x000000010500780c */ /* 0x002fda0003f05270 */
[----:B------:R-:W1:Y:S02]  /*b7c0*/  @P0 LDC.64 R2, c[0x0][0x440] ;  /* 0x00011000ff020b82 */ /* 0x000e640000000a00 */
[----:B-1----:R-:W-:-:S04]  /*b7d0*/  @P0 IMAD.HI.U32 R4, R0, R2, RZ ;  /* 0x0000000200040227 */ /* 0x002fc800078e00ff */
[----:B------:R-:W-:Y:S01]  /*b7e0*/  IMAD.MOV.U32 R2, RZ, RZ, R0 ;  /* 0x000000ffff027224 */ /* 0x000fe200078e0000 */
[----:B------:R-:W-:-:S05]  /*b7f0*/  @P0 SHF.R.U32.HI R2, RZ, R3, R4 ;  /* 0x00000003ff020219 */ /* 0x000fca0000011604 */
[----:B------:R-:W-:-:S04]  /*b800*/  IMAD.MOV R3, RZ, RZ, -R2 ;  /* 0x000000ffff037224 */ /* 0x000fc800078e0a02 */
[----:B------:R-:W-:Y:S01]  /*b810*/  IMAD R0, R5, R3, R0 ;  /* 0x0000000305007224 */ /* 0x000fe200078e0200 */
[----:B------:R-:W-:Y:S01]  /*b820*/  SHF.R.S32.HI R3, RZ, 0x1f, R2 ;  /* 0x0000001fff037819 */ /* 0x000fe20000011402 */
[----:B--2---:R-:W-:-:S04]  /*b830*/  IMAD R4, R9, UR4, RZ ;  /* 0x0000000409047c24 */ /* 0x004fc8000f8e02ff */
[C---:B---3--:R-:W-:Y:S02]  /*b840*/  IMAD R4, R8.reuse, UR5, R4 ;  /* 0x0000000508047c24 */ /* 0x048fe4000f8e0204 */
[----:B------:R-:W-:Y:S01]  /*b850*/  IMAD.WIDE.U32 R2, R8, UR4, R2 ;  /* 0x0000000408027c25 */ /* 0x000fe2000f8e0002 */
[----:B------:R-:W-:-:S03]  /*b860*/  ULDC.64 UR4, c[0x0][0x418] ;  /* 0x0001060000047ab9 */ /* 0x000fc60000000a00 */
[----:B------:R-:W-:Y:S01]  /*b870*/  IMAD.IADD R3, R4, 0x1, R3 ;  /* 0x0000000104037824 */ /* 0x000fe200078e0203 */
[----:B------:R-:W-:-:S04]  /*b880*/  LEA R4, P0, R2, UR4, 0x2 ;  /* 0x0000000402047c11 */ /* 0x000fc8000f8010ff */
[----:B------:R-:W-:-:S05]  /*b890*/  LEA.HI.X R5, R2, UR5, R3, 0x2, P0 ;  /* 0x0000000502057c11 */ /* 0x000fca00080f1403 */
[----:B------:R1:W5:Y:S04]  /*b8a0*/  LDG.E R16, desc[UR46][R4.64] ;  /* 0x0000002e04107981 */ /* 0x000368000c1e1900 */
.L_x_242:
        /* <DEDUP_REMOVED lines=8> */
.L_x_349:
[----:B------:R-:W-:Y:S05]  /*b930*/  BSYNC B1 ;  /* 0x0000000000017941 */ /* 0x000fea0003800000 */
.L_x_243:
        /* <DEDUP_REMOVED lines=9> */
.L_x_246:
[----:B------:R-:W-:Y:S05]  /*b9d0*/  BSYNC B1 ;  /* 0x0000000000017941 */ /* 0x000fea0003800000 */
.L_x_245:
        /* <DEDUP_REMOVED lines=12> */
.L_x_247:
        /* <DEDUP_REMOVED lines=13> */
.L_x_350:
[----:B------:R-:W-:Y:S05]  /*bb70*/  BSYNC B1 ;  /* 0x0000000000017941 */ /* 0x000fea0003800000 */
.L_x_248:
        /* <DEDUP_REMOVED lines=11> */
.L_x_251:
[----:B------:R-:W-:Y:S05]  /*bc30*/  BSYNC B1 ;  /* 0x0000000000017941 */ /* 0x000fea0003800000 */
.L_x_250:
        /* <DEDUP_REMOVED lines=9> */
.L_x_252:
        /* <DEDUP_REMOVED lines=15> */
.L_x_253:
        /* <DEDUP_REMOVED lines=15> */
.L_x_254:
        /* <DEDUP_REMOVED lines=15> */
.L_x_255:
        /* <DEDUP_REMOVED lines=10> */
.L_x_241:
[----:B------:R-:W-:Y:S05]  /*c040*/  BSYNC B0 ;  /* 0x0000000000007941 */ /* 0x000fea0003800000 */
.L_x_240:
[----:B------:R-:W2:Y:S04]  /*c050*/  LDL.LU R5, [R1+0x8] ;  /* 0x0000080001057983 */ /* 0x000ea80000300800 */
[----:B------:R-:W3:Y:S01]  /*c060*/  LDL.LU R4, [R1+0x20] ;  /* 0x0000200001047983 */ /* 0x000ee20000300800 */
[----:B------:R-:W-:-:S05]  /*c070*/  VIADD R19, R19, 0x1 ;  /* 0x0000000113137836 */ /* 0x000fca0000000000 */
[----:B------:R-:W-:-:S04]  /*c080*/  ISETP.NE.AND P0, PT, R19, 0x2, PT ;  /* 0x000000021300780c */ /* 0x000fc80003f05270 */
[----:B------:R-:W-:Y:S02]  /*c090*/  SEL R0, RZ, 0x1, P0 ;  /* 0x00000001ff007807 */ /* 0x000fe40000000000 */
[----:B------:R-:W-:Y:S02]  /*c0a0*/  SEL R19, R19, RZ, P0 ;  /* 0x000000ff13137207 */ /* 0x000fe40000000000 */
[----:B--2---:R-:W-:Y:S01]  /*c0b0*/  LOP3.LUT R5, R5, R0, RZ, 0x3c, !PT ;  /* 0x0000000005057212 */ /* 0x004fe200078e3cff */
[----:B---3--:R-:W-:-:S04]  /*c0c0*/  VIADD R0, R4, 0xfffffffd ;  /* 0xfffffffd04007836 */ /* 0x008fc80000000000 */
[----:B------:R1:W-:Y:S03]  /*c0d0*/  STL [R1+0x8], R5 ;  /* 0x0000080501007387 */ /* 0x0003e60000100800 */
.L_x_239:
[----:B------:R-:W2:Y:S01]  /*c0e0*/  LDL.LU R2, [R1+0x1c] ;  /* 0x00001c0001027983 */ /* 0x000ea20000300800 */
[----:B------:R-:W-:Y:S01]  /*c0f0*/  IMAD.MOV R6, RZ, RZ, -R6 ;  /* 0x000000ffff067224 */ /* 0x000fe200078e0a06 */
[----:B------:R-:W-:Y:S04]  /*c100*/  BSSY B0, `(.L_x_238) ;  /* 0x000013b000007945 */ /* 0x000fe80003800000 */
[----:B--2---:R-:W-:-:S13]  /*c110*/  ISETP.NE.AND P0, PT, R2, R6, PT ;  /* 0x000000060200720c */ /* 0x004fda0003f05270 */
[----:B------:R-:W-:Y:S05]  /*c120*/  @!P0 BRA `(.L_x_256) ;  /* 0x0000001000e08947 */ /* 0x000fea0003800000 */
.L_x_289:
[----:B------:R-:W-:Y:S01]  /*c130*/  LOP3.LUT P0, RZ, R18, 0x2, RZ, 0xc0, !PT ;  /* 0x0000000212ff7812 */ /* 0x000fe2000780c0ff */
[----:B------:R-:W-:-:S12]  /*c140*/  BSSY B1, `(.L_x_257) ;  /* 0x0000093000017945 */ /* 0x000fd80003800000 */
[----:B--2---:R-:W-:Y:S05]  /*c150*/  @!P0 BRA `(.L_x_258) ;  /* 0x0000000800448947 */ /* 0x004fea0003800000 */
[----:B------:R-:W-:Y:S01]  /*c160*/  LOP3.LUT P0, RZ, R18, 0x1, RZ, 0xc0, !PT ;  /* 0x0000000112ff7812 */ /* 0x000fe2000780c0ff */
[----:B------:R-:W-:-:S12]  /*c170*/  IMAD.MOV.U32 R6, RZ, RZ, R0 ;  /* 0x000000ffff067224 */ /* 0x000fd800078e0000 */
[----:B------:R-:W-:Y:S05]  /*c180*/  @!P0 BRA `(.L_x_259) ;  /* 0x0000000000508947 */ /* 0x000fea0003800000 */
[----:B0-----:R-:W2:Y:S01]  /*c190*/  LDL R7, [R1+0xc] ;  /* 0x00000c0001077983 */ /* 0x001ea20000100800 */
[----:B------:R-:W0:Y:S01]  /*c1a0*/  LDC R6, c[0x0][0x43c] ;  /* 0x00010f00ff067b82 */ /* 0x000e220000000800 */
[----:B------:R-:W-:Y:S02]  /*c1b0*/  ULDC.64 UR4, c[0x0][0x428] ;  /* 0x00010a0000047ab9 */ /* 0x000fe40000000a00 */
[----:B-1----:R-:W3:Y:S01]  /*c1c0*/  LDL R5, [R1] ;  /* 0x0000000001057983 */ /* 0x002ee20000100800 */
[----:B0-----:R-:W-:-:S13]  /*c1d0*/  ISETP.NE.AND P0, PT, R6, 0x1, PT ;  /* 0x000000010600780c */ /* 0x001fda0003f05270 */
[----:B------:R-:W0:Y:S02]  /*c1e0*/  @P0 LDC.64 R2, c[0x0][0x440] ;  /* 0x00011000ff020b82 */ /* 0x000e240000000a00 */
[----:B0-----:R-:W-:-:S04]  /*c1f0*/  @P0 IMAD.HI.U32 R4, R0, R2, RZ ;  /* 0x0000000200040227 */ /* 0x001fc800078e00ff */
        /* <DEDUP_REMOVED lines=13> */
.L_x_259:
[----:B------:R-:W3:Y:S01]  /*c2d0*/  LDL R2, [R1+0x8] ;  /* 0x0000080001027983 */ /* 0x000ee20000100800 */
        /* <DEDUP_REMOVED lines=8> */
.L_x_351:
[----:B------:R-:W-:Y:S05]  /*c360*/  BSYNC B2 ;  /* 0x0000000000027941 */ /* 0x000fea0003800000 */
.L_x_260:
        /* <DEDUP_REMOVED lines=9> */
.L_x_263:
[----:B------:R-:W-:Y:S05]  /*c400*/  BSYNC B2 ;  /* 0x0000000000027941 */ /* 0x000fea0003800000 */
.L_x_262:
        /* <DEDUP_REMOVED lines=8> */
[----:B-1----:R-:W-:Y:S01]  /*c490*/  VIADD R5, R4, 0x32430 ;  /* 0x0003243004057836 */ /* 0x002fe20000000000 */
[----:B------:R-:W-:Y:S01]  /*c4a0*/  UMOV UR6, 0x0 ;  /* 0x0000000000067882 */ /* 0x000fe20000000000 */
[----:B------:R-:W-:Y:S01]  /*c4b0*/  VIADD R3, R3, 0x1c400 ;  /* 0x0001c40003037836 */ /* 0x000fe20000000000 */
[----:B------:R-:W-:-:S09]  /*c4c0*/  UMOV UR7, 0x14f00000 ;  /* 0x14f0000000077882 */ /* 0x000fd20000000000 */
.L_x_264:
        /* <DEDUP_REMOVED lines=13> */
.L_x_352:
[----:B------:R-:W-:Y:S05]  /*c5a0*/  BSYNC B2 ;  /* 0x0000000000027941 */ /* 0x000fea0003800000 */
.L_x_265:
        /* <DEDUP_REMOVED lines=11> */
.L_x_268:
[----:B------:R-:W-:Y:S05]  /*c660*/  BSYNC B2 ;  /* 0x0000000000027941 */ /* 0x000fea0003800000 */
.L_x_267:
        /* <DEDUP_REMOVED lines=9> */
.L_x_269:
        /* <DEDUP_REMOVED lines=15> */
.L_x_270:
        /* <DEDUP_REMOVED lines=15> */
.L_x_271:
        /* <DEDUP_REMOVED lines=15> */
.L_x_272:
        /* <DEDUP_REMOVED lines=10> */
.L_x_258:
[----:B------:R-:W-:Y:S05]  /*ca70*/  BSYNC B1 ;  /* 0x0000000000017941 */ /* 0x000fea0003800000 */
.L_x_257:
[----:B------:R-:W2:Y:S01]  /*ca80*/  LDL.LU R2, [R1+0x8] ;  /* 0x0000080001027983 */ /* 0x000ea20000300800 */
[----:B------:R-:W-:Y:S01]  /*ca90*/  LOP3.LUT P2, RZ, R18, 0x2, RZ, 0xc0, !PT ;  /* 0x0000000212ff7812 */ /* 0x000fe2000784c0ff */
[----:B0-----:R-:W-:Y:S01]  /*caa0*/  VIADD R7, R19, 0x1 ;  /* 0x0000000113077836 */ /* 0x001fe20000000000 */
[----:B------:R-:W-:Y:S04]  /*cab0*/  BSSY B1, `(.L_x_273) ;  /* 0x0000096000017945 */ /* 0x000fe80003800000 */
[----:B------:R-:W-:-:S04]  /*cac0*/  ISETP.NE.AND P0, PT, R7, 0x2, PT ;  /* 0x000000020700780c */ /* 0x000fc80003f05270 */
[----:B------:R-:W-:Y:S02]  /*cad0*/  SEL R6, RZ, 0x1, P0 ;  /* 0x00000001ff067807 */ /* 0x000fe40000000000 */
[----:B------:R-:W-:Y:S02]  /*cae0*/  SEL R7, R7, RZ, P0 ;  /* 0x000000ff07077207 */ /* 0x000fe40000000000 */
[----:B--2---:R-:W-:Y:S01]  /*caf0*/  LOP3.LUT R6, R2, R6, RZ, 0x3c, !PT ;  /* 0x0000000602067212 */ /* 0x004fe200078e3cff */
[----:B------:R-:W-:Y:S06]  /*cb00*/  @!P2 BRA `(.L_x_274) ;  /* 0x000000080040a947 */ /* 0x000fec0003800000 */
[----:B------:R-:W-:Y:S01]  /*cb10*/  LOP3.LUT P2, RZ, R18, 0x1, RZ, 0xc0, !PT ;  /* 0x0000000112ff7812 */ /* 0x000fe2000784c0ff */
[----:B------:R-:W-:-:S12]  /*cb20*/  VIADD R8, R0, 0xffffffff ;  /* 0xffffffff00087836 */ /* 0x000fd80000000000 */
[----:B------:R-:W-:Y:S05]  /*cb30*/  @!P2 BRA `(.L_x_275) ;  /* 0x000000000050a947 */ /* 0x000fea0003800000 */
[----:B------:R-:W2:Y:S01]  /*cb40*/  LDL R10, [R1+0xc] ;  /* 0x00000c00010a7983 */ /* 0x000ea20000100800 */
[----:B------:R-:W0:Y:S01]  /*cb50*/  LDC R4, c[0x0][0x43c] ;  /* 0x00010f00ff047b82 */ /* 0x000e220000000800 */
[----:B------:R-:W-:Y:S02]  /*cb60*/  ULDC.64 UR4, c[0x0][0x428] ;  /* 0x00010a0000047ab9 */ /* 0x000fe40000000a00 */
[----:B------:R-:W3:Y:S01]  /*cb70*/  LDL R9, [R1] ;  /* 0x0000000001097983 */ /* 0x000ee20000100800 */
[----:B0-----:R-:W-:-:S13]  /*cb80*/  ISETP.NE.AND P0, PT, R4, 0x1, PT ;  /* 0x000000010400780c */ /* 0x001fda0003f05270 */
        /* <DEDUP_REMOVED lines=15> */
.L_x_275:
        /* <DEDUP_REMOVED lines=8> */
.L_x_353:
[----:B------:R-:W-:Y:S05]  /*cd00*/  BSYNC B2 ;  /* 0x0000000000027941 */ /* 0x000fea0003800000 */
.L_x_276:
        /* <DEDUP_REMOVED lines=9> */
.L_x_279:
[----:B------:R-:W-:Y:S05]  /*cda0*/  BSYNC B2 ;  /* 0x0000000000027941 */ /* 0x000fea0003800000 */
.L_x_278:
[----:B------:R-:W-:Y:S01]  /*cdb0*/  IMAD.MOV.U32 R10, RZ, RZ, RZ ;  /* 0x000000ffff0a7224 */ /* 0x000fe200078e00ff */
[----:B------:R-:W-:Y:S01]  /*cdc0*/  UIADD3 UR4, UP0, UR40, 0x370, URZ ;  /* 0x0000037028047890 */ /* 0x000fe2000ff1e03f */
[----:B------:R-:W-:Y:S01]  /*cdd0*/  IMAD.U32 R9, RZ, RZ, UR37 ;  /* 0x00000025ff097e24 */ /* 0x000fe2000f8e00ff */
        /* <DEDUP_REMOVED lines=9> */
.L_x_280:
        /* <DEDUP_REMOVED lines=13> */
.L_x_354:
[----:B------:R-:W-:Y:S05]  /*cf40*/  BSYNC B2 ;  /* 0x0000000000027941 */ /* 0x000fea0003800000 */
.L_x_281:
        /* <DEDUP_REMOVED lines=11> */
.L_x_284:
[----:B------:R-:W-:Y:S05]  /*d000*/  BSYNC B2 ;  /* 0x0000000000027941 */ /* 0x000fea0003800000 */
.L_x_283:
        /* <DEDUP_REMOVED lines=9> */
.L_x_285:
        /* <DEDUP_REMOVED lines=15> */
.L_x_286:
        /* <DEDUP_REMOVED lines=15> */
.L_x_287:
        /* <DEDUP_REMOVED lines=15> */
.L_x_288:
        /* <DEDUP_REMOVED lines=10> */
.L_x_274:
[----:B------:R-:W-:Y:S05]  /*d410*/  BSYNC B1 ;  /* 0x0000000000017941 */ /* 0x000fea0003800000 */
.L_x_273:
[----:B------:R-:W-:Y:S01]  /*d420*/  VIADD R7, R7, 0x1 ;  /* 0x0000000107077836 */ /* 0x000fe20000000000 */
[C---:B------:R-:W-:Y:S01]  /*d430*/  ISETP.GT.AND P1, PT, R0.reuse, 0x1, PT ;  /* 0x000000010000780c */ /* 0x040fe20003f24270 */
[----:B------:R-:W-:-:S03]  /*d440*/  VIADD R0, R0, 0xfffffffe ;  /* 0xfffffffe00007836 */ /* 0x000fc60000000000 */
[----:B------:R-:W-:-:S04]  /*d450*/  ISETP.NE.AND P0, PT, R7, 0x2, PT ;  /* 0x000000020700780c */ /* 0x000fc80003f05270 */
[----:B------:R-:W-:Y:S02]  /*d460*/  SEL R2, RZ, 0x1, P0 ;  /* 0x00000001ff027807 */ /* 0x000fe40000000000 */
[----:B------:R-:W-:Y:S02]  /*d470*/  SEL R19, R7, RZ, P0 ;  /* 0x000000ff07137207 */ /* 0x000fe40000000000 */
[----:B------:R-:W-:-:S05]  /*d480*/  LOP3.LUT R2, R6, R2, RZ, 0x3c, !PT ;  /* 0x0000000206027212 */ /* 0x000fca00078e3cff */
[----:B------:R2:W-:Y:S01]  /*d490*/  STL [R1+0x8], R2 ;  /* 0x0000080201007387 */ /* 0x0005e20000100800 */
[----:B------:R-:W-:Y:S05]  /*d4a0*/  @P1 BRA `(.L_x_289) ;  /* 0xffffffec00201947 */ /* 0x000fea000383ffff */
.L_x_256:
[----:B------:R-:W-:Y:S05]  /*d4b0*/  BSYNC B0 ;  /* 0x0000000000007941 */ /* 0x000fea0003800000 */
.L_x_238:
        /* <DEDUP_REMOVED lines=10> */
.L_x_210:
[----:B0-----:R-:W0:Y:S01]  /*d560*/  S2R R3, SR_CgaCtaId ;  /* 0x0000000000037919 */ /* 0x001e220000008800 */
[----:B------:R-:W-:Y:S01]  /*d570*/  MOV R0, 0x400 ;  /* 0x0000040000007802 */ /* 0x000fe20000000f00 */
[----:B------:R-:W-:Y:S03]  /*d580*/  BSSY B0, `(.L_x_291) ;  /* 0x0000005000007945 */ /* 0x000fe60003800000 */
[----:B0-----:R-:W-:Y:S02]  /*d590*/  LEA R0, R3, R0, 0x18 ;  /* 0x0000000003007211 */ /* 0x001fe400078ec0ff */
[----:B------:R-:W-:-:S04]  /*d5a0*/  SHF.L.U32 R3, R2, 0x1f, RZ ;  /* 0x0000001f02037819 */ /* 0x000fc800000006ff */
[----:B------:R-:W0:Y:S02]  /*d5b0*/  SYNCS.PHASECHK.TRANS64.TRYWAIT P0, [R0+URZ+0x32420], R3 ;  /* 0x03242003000075a7 */ /* 0x000e24000800017f */
[----:B0-----:R-:W-:Y:S05]  /*d5c0*/  @!P0 BRA `(.L_x_292) ;  /* 0x0000002000988947 */ /* 0x001fea0003800000 */
.L_x_355:
[----:B------:R-:W-:Y:S05]  /*d5d0*/  BSYNC B0 ;  /* 0x0000000000007941 */ /* 0x000fea0003800000 */
.L_x_291:
[----:B------:R-:W-:-:S03]  /*d5e0*/  UMOV UR4, 0xffffffff ;  /* 0xffffffff00047882 */ /* 0x000fc60000000000 */
[----:B------:R-:W-:Y:S05]  /*d5f0*/  BRA.DIV UR4, `(.L_x_293) ;  /* 0x0000002204a07947 */ /* 0x000fea000b800000 */
[----:B------:R-:W2:Y:S02]  /*d600*/  S2R R2, SR_TID.X ;  /* 0x0000000000027919 */ /* 0x000ea40000002100 */
[----:B--2---:R-:W-:-:S04]  /*d610*/  SHF.R.U32.HI R2, RZ, 0x5, R2 ;  /* 0x00000005ff027819 */ /* 0x004fc80000011602 */
[----:B------:R-:W-:-:S05]  /*d620*/  LOP3.LUT R2, R2, 0x3, RZ, 0xc0, !PT ;  /* 0x0000000302027812 */ /* 0x000fca00078ec0ff */
[----:B------:R2:W3:Y:S02]  /*d630*/  SHFL.IDX PT, R14, R2, RZ, 0x1f ;  /* 0x00001fff020e7589 */ /* 0x0004e400000e0000 */
.L_x_358:
[----:B---3--:R-:W-:Y:S01]  /*d640*/  ISETP.NE.AND P0, PT, R14, RZ, PT ;  /* 0x000000ff0e00720c */ /* 0x008fe20003f05270 */
[----:B------:R-:W-:-:S12]  /*d650*/  BSSY B0, `(.L_x_294) ;  /* 0x0000025000007945 */ /* 0x000fd80003800000 */
[----:B------:R-:W-:Y:S05]  /*d660*/  @P0 BRA `(.L_x_295) ;  /* 0x00000000008c0947 */ /* 0x000fea0003800000 */
[----:B------:R-:W-:-:S03]  /*d670*/  UMOV UR4, 0xffffffff ;  /* 0xffffffff00047882 */ /* 0x000fc60000000000 */
[----:B------:R-:W-:Y:S05]  /*d680*/  BRA.DIV UR4, `(.L_x_296) ;  /* 0x0000002204b07947 */ /* 0x000fea000b800000 */
[----:B------:R-:W-:-:S13]  /*d690*/  ELECT P6, URZ, PT ;  /* 0x00000000003f782f */ /* 0x000fda00038c0000 */
.L_x_361:
[----:B------:R-:W-:Y:S05]  /*d6a0*/  @!P6 BRA `(.L_x_295) ;  /* 0x00000000007ce947 */ /* 0x000fea0003800000 */
[----:B------:R-:W-:-:S06]  /*d6b0*/  ULOP3.LUT UR4, UR36, 0x2, URZ, 0xfc, !UPT ;  /* 0x0000000224047892 */ /* 0x000fcc000f8efc3f */
[----:B--2---:R-:W-:-:S05]  /*d6c0*/  IMAD.U32 R2, RZ, RZ, UR4 ;  /* 0x00000004ff027e24 */ /* 0x004fca000f8e00ff */
[----:B------:R-:W-:-:S13]  /*d6d0*/  ISETP.NE.AND P2, PT, R2, 0x3, PT ;  /* 0x000000030200780c */ /* 0x000fda0003f45270 */
[----:B------:R-:W-:Y:S05]  /*d6e0*/  @!P2 BRA `(.L_x_297) ;  /* 0x000000000004a947 */ /* 0x000fea0003800000 */
[----:B------:R-:W-:Y:S01]  /*d6f0*/  BPT.TRAP 0x1 ;  /* 0x000000040000795c */ /* 0x000fe20000300000 */
.L_x_297:
[----:B------:R-:W1:Y:S01]  /*d700*/  LDL.LU R7, [R1+0x8] ;  /* 0x0000080001077983 */ /* 0x000e620000300800 */
[----:B------:R-:W-:Y:S02]  /*d710*/  VIADD R2, R0, 0x32440 ;  /* 0x0003244000027836 */ /* 0x000fe40000000000 */
[C---:B0-----:R-:W-:Y:S02]  /*d720*/  VIADD R3, R19.reuse, 0x1 ;  /* 0x0000000113037836 */ /* 0x041fe40000000000 */
[----:B------:R-:W-:-:S03]  /*d730*/  IMAD R6, R19, 0x8, R2 ;  /* 0x0000000813067824 */ /* 0x000fc600078e0202 */
[----:B------:R-:W-:-:S04]  /*d740*/  ISETP.NE.AND P1, PT, R3, 0x2, PT ;  /* 0x000000020300780c */ /* 0x000fc80003f25270 */
[----:B------:R-:W-:Y:S02]  /*d750*/  SEL R4, RZ, 0x1, P1 ;  /* 0x00000001ff047807 */ /* 0x000fe40000800000 */
[----:B------:R-:W-:Y:S02]  /*d760*/  SEL R3, R3, RZ, P1 ;  /* 0x000000ff03037207 */ /* 0x000fe40000800000 */
[C---:B-1----:R-:W-:Y:S02]  /*d770*/  SHF.L.U32 R5, R7.reuse, 0x1f, RZ ;  /* 0x0000001f07057819 */ /* 0x042fe400000006ff */
[----:B------:R-:W-:Y:S01]  /*d780*/  LOP3.LUT R4, R7, R4, RZ, 0x3c, !PT ;  /* 0x0000000407047212 */ /* 0x000fe200078e3cff */
[----:B------:R-:W-:Y:S01]  /*d790*/  IMAD R7, R3, 0x8, R2 ;  /* 0x0000000803077824 */ /* 0x000fe200078e0202 */
[----:B------:R-:W0:Y:S02]  /*d7a0*/  SYNCS.PHASECHK.TRANS64.TRYWAIT P0, [R6+URZ], R5 ;  /* 0x00000005060075a7 */ /* 0x000e24000800017f */
[----:B------:R-:W-:Y:S01]  /*d7b0*/  SHF.L.U32 R2, R4, 0x1f, RZ ;  /* 0x0000001f04027819 */ /* 0x000fe200000006ff */
[----:B0-----:R-:W-:Y:S06]  /*d7c0*/  @!P0 BRA `(.L_x_298) ;  /* 0x0000002000808947 */ /* 0x001fec0003800000 */
.L_x_362:
[----:B------:R-:W1:Y:S02]  /*d7d0*/  SYNCS.PHASECHK.TRANS64.TRYWAIT P0, [R7+URZ], R2 ;  /* 0x00000002070075a7 */ /* 0x000e64000800017f */
[----:B-1----:R-:W-:Y:S05]  /*d7e0*/  @!P0 BRA `(.L_x_299) ;  /* 0x00000020008c8947 */ /* 0x002fea0003800000 */
.L_x_363:
[----:B------:R-:W-:Y:S05]  /*d7f0*/  @!P2 BRA `(.L_x_300) ;  /* 0x000000000004a947 */ /* 0x000fea0003800000 */
[----:B------:R-:W-:Y:S01]  /*d800*/  BPT.TRAP 0x1 ;  /* 0x000000040000795c */ /* 0x000fe20000300000 */
.L_x_300:
[----:B------:R-:W-:-:S04]  /*d810*/  VIADD R0, R0, 0x32460 ;  /* 0x0003246000007836 */ /* 0x000fc80000000000 */
[----:B------:R-:W-:-:S04]  /*d820*/  IMAD R4, R19, 0x8, R0 ;  /* 0x0000000813047824 */ /* 0x000fc800078e0200 */
[----:B------:R-:W2:Y:S02]  /*d830*/  SYNCS.PHASECHK.TRANS64.TRYWAIT P0, [R4+URZ], R5 ;  /* 0x00000005040075a7 */ /* 0x000ea4000800017f */
[----:B--2---:R-:W-:Y:S05]  /*d840*/  @!P0 BRA `(.L_x_301) ;  /* 0x0000002000888947 */ /* 0x004fea0003800000 */
.L_x_364:
[----:B------:R-:W-:-:S07]  /*d850*/  IMAD R3, R3, 0x8, R0 ;  /* 0x0000000803037824 */ /* 0x000fce00078e0200 */
.L_x_302:
[----:B---3--:R3:W4:Y:S02]  /*d860*/  SYNCS.PHASECHK.TRANS64.TRYWAIT P0, [R3+URZ], R2 ;  /* 0x00000002030075a7 */ /* 0x008724000800017f */
[----:B----4-:R-:W-:Y:S05]  /*d870*/  @!P0 NANOSLEEP.SYNCS 0x989680 ;  /* 0x009896800000895d */ /* 0x010fea0003900000 */
[----:B------:R-:W4:Y:S02]  /*d880*/  @!P0 SYNCS.PHASECHK.TRANS64 P0, [R3+URZ], R2 ;  /* 0x00000002030085a7 */ /* 0x000f24000800007f */
[----:B----4-:R-:W-:Y:S05]  /*d890*/  @!P0 BRA `(.L_x_302) ;  /* 0xfffffffc00f08947 */ /* 0x010fea000383ffff */
.L_x_295:
[----:B------:R-:W-:Y:S05]  /*d8a0*/  BSYNC B0 ;  /* 0x0000000000007941 */ /* 0x000fea0003800000 */
.L_x_294:
[----:B------:R-:W-:Y:S05]  /*d8b0*/  EXIT ;  /* 0x000000000000794d */ /* 0x000fea0003800000 */
.L_x_181:
[----:B0-----:R-:W-:-:S04]  /*d8c0*/  IMAD.U32 R3, RZ, RZ, UR50 ;  /* 0x00000032ff037e24 */ /* 0x001fc8000f8e00ff */
[----:B------:R0:W1:Y:S03]  /*d8d0*/  SYNCS.PHASECHK.TRANS64.TRYWAIT P0, [R3+URZ+0x32400], R0 ;  /* 0x03240000030075a7 */ /* 0x000066000800017f */
[----:B-1----:R-:W-:Y:S05]  /*d8e0*/  @!P0 NANOSLEEP.SYNCS 0x989680 ;  /* 0x009896800000895d */ /* 0x002fea0003900000 */
[----:B------:R-:W1:Y:S02]  /*d8f0*/  @!P0 SYNCS.PHASECHK.TRANS64 P0, [R3+URZ+0x32400], R0 ;  /* 0x03240000030085a7 */ /* 0x000e64000800007f */
[----:B-1----:R-:W-:Y:S05]  /*d900*/  @!P0 BRA `(.L_x_181) ;  /* 0xfffffffc00ec8947 */ /* 0x002fea000383ffff */
[----:B------:R-:W-:Y:S05]  /*d910*/  BRA `(.L_x_303) ;  /* 0xffffff38002c7947 */ /* 0x000fea000383ffff */
.L_x_185:
[----:B-1----:R-:W-:-:S04]  /*d920*/  IMAD.U32 R4, RZ, RZ, UR26 ;  /* 0x0000001aff047e24 */ /* 0x002fc8000f8e00ff */
[----:B------:R1:W2:Y:S03]  /*d930*/  SYNCS.PHASECHK.TRANS64.TRYWAIT P1, [R4+URZ+0x32430], R3 ;  /* 0x03243003040075a7 */ /* 0x0002a6000802017f */
[----:B--2---:R-:W-:Y:S05]  /*d940*/  @!P1 NANOSLEEP.SYNCS 0x989680 ;  /* 0x009896800000995d */ /* 0x004fea0003900000 */
[----:B------:R-:W2:Y:S02]  /*d950*/  @!P1 SYNCS.PHASECHK.TRANS64 P1, [R4+URZ+0x32430], R3 ;  /* 0x03243003040095a7 */ /* 0x000ea4000802007f */
[----:B--2---:R-:W-:Y:S05]  /*d960*/  @!P1 BRA `(.L_x_185) ;  /* 0xfffffffc00ec9947 */ /* 0x004fea000383ffff */
[----:B------:R-:W-:Y:S05]  /*d970*/  BRA `(.L_x_184) ;  /* 0xffffff3800507947 */ /* 0x000fea000383ffff */
.L_x_186:
[----:B--2---:R-:W-:-:S04]  /*d980*/  IMAD.U32 R5, RZ, RZ, UR50 ;  /* 0x00000032ff057e24 */ /* 0x004fc8000f8e00ff */
[----:B------:R2:W3:Y:S03]  /*d990*/  SYNCS.PHASECHK.TRANS64.TRYWAIT P1, [R5+URZ+0x32410], R0 ;  /* 0x03241000050075a7 */ /* 0x0004e6000802017f */
[----:B---3--:R-:W-:Y:S05]  /*d9a0*/  @!P1 NANOSLEEP.SYNCS 0x989680 ;  /* 0x009896800000995d */ /* 0x008fea0003900000 */
[----:B------:R-:W3:Y:S02]  /*d9b0*/  @!P1 SYNCS.PHASECHK.TRANS64 P1, [R5+URZ+0x32410], R0 ;  /* 0x03241000050095a7 */ /* 0x000ee4000802007f */
[----:B---3--:R-:W-:Y:S05]  /*d9c0*/  @!P1 BRA `(.L_x_186) ;  /* 0xfffffffc00ec9947 */ /* 0x008fea000383ffff */
[----:B------:R-:W-:Y:S05]  /*d9d0*/  BRA `(.L_x_304) ;  /* 0xffffff3800d07947 */ /* 0x000fea000383ffff */
.L_x_190:
[----:B--2---:R-:W-:-:S04]  /*d9e0*/  IMAD.U32 R0, RZ, RZ, UR26 ;  /* 0x0000001aff007e24 */ /* 0x004fc8000f8e00ff */
[----:B------:R2:W4:Y:S03]  /*d9f0*/  SYNCS.PHASECHK.TRANS64.TRYWAIT P1, [R0+URZ+0x32450], R3 ;  /* 0x03245003000075a7 */ /* 0x000526000802017f */
[----:B----4-:R-:W-:Y:S05]  /*da00*/  @!P1 NANOSLEEP.SYNCS 0x989680 ;  /* 0x009896800000995d */ /* 0x010fea0003900000 */
[----:B------:R-:W4:Y:S02]  /*da10*/  @!P1 SYNCS.PHASECHK.TRANS64 P1, [R0+URZ+0x32450], R3 ;  /* 0x03245003000095a7 */ /* 0x000f24000802007f */
[----:B----4-:R-:W-:Y:S05]  /*da20*/  @!P1 BRA `(.L_x_190) ;  /* 0xfffffffc00ec9947 */ /* 0x010fea000383ffff */
[----:B------:R-:W-:Y:S05]  /*da30*/  BRA `(.L_x_189) ;  /* 0xffffff3800d87947 */ /* 0x000fea000383ffff */
.L_x_195:
[----:B--2---:R-:W-:-:S04]  /*da40*/  IMAD.U32 R4, RZ, RZ, UR29 ;  /* 0x0000001dff047e24 */ /* 0x004fc8000f8e00ff */
[----:B------:R2:W3:Y:S03]  /*da50*/  SYNCS.PHASECHK.TRANS64.TRYWAIT P3, [R4+URZ+0x32430], R3 ;  /* 0x03243003040075a7 */ /* 0x0004e6000806017f */
[----:B---3--:R-:W-:Y:S05]  /*da60*/  @!P3 NANOSLEEP.SYNCS 0x989680 ;  /* 0x009896800000b95d */ /* 0x008fea0003900000 */
[----:B------:R-:W3:Y:S02]  /*da70*/  @!P3 SYNCS.PHASECHK.TRANS64 P3, [R4+URZ+0x32430], R3 ;  /* 0x032430030400b5a7 */ /* 0x000ee4000806007f */
[----:B---3--:R-:W-:Y:S05]  /*da80*/  @!P3 BRA `(.L_x_195) ;  /* 0xfffffffc00ecb947 */ /* 0x008fea000383ffff */
[----:B------:R-:W-:Y:S05]  /*da90*/  BRA `(.L_x_194) ;  /* 0xffffff60000c7947 */ /* 0x000fea000383ffff */
.L_x_199:
[----:B--2---:R-:W-:-:S04]  /*daa0*/  IMAD.U32 R4, RZ, RZ, UR29 ;  /* 0x0000001dff047e24 */ /* 0x004fc8000f8e00ff */
[----:B------:R2:W4:Y:S03]  /*dab0*/  SYNCS.PHASECHK.TRANS64.TRYWAIT P3, [R4+URZ+0x32450], R3 ;  /* 0x03245003040075a7 */ /* 0x000526000806017f */
[----:B----4-:R-:W-:Y:S05]  /*dac0*/  @!P3 NANOSLEEP.SYNCS 0x989680 ;  /* 0x009896800000b95d */ /* 0x010fea0003900000 */
[----:B------:R-:W4:Y:S02]  /*dad0*/  @!P3 SYNCS.PHASECHK.TRANS64 P3, [R4+URZ+0x32450], R3 ;  /* 0x032450030400b5a7 */ /* 0x000f24000806007f */
[----:B----4-:R-:W-:Y:S05]  /*dae0*/  @!P3 BRA `(.L_x_199) ;  /* 0xfffffffc00ecb947 */ /* 0x010fea000383ffff */
[----:B------:R-:W-:Y:S05]  /*daf0*/  BRA `(.L_x_198) ;  /* 0xffffff6000647947 */ /* 0x000fea000383ffff */
.L_x_214:
        /* <DEDUP_REMOVED lines=11> */
.L_x_306:
[----:B------:R-:W-:Y:S05]  /*dbb0*/  BSYNC B0 ;  /* 0x0000000000007941 */ /* 0x000fea0003800000 */
.L_x_305:
[----:B------:R-:W-:Y:S05]  /*dbc0*/  BRA `(.L_x_307) ;  /* 0xffffffb800347947 */ /* 0x000fea000383ffff */
.L_x_216:
[----:B------:R-:W-:Y:S01]  /*dbd0*/  BSSY B0, `(.L_x_308) ;  /* 0x0000006000007945 */ /* 0x000fe20003800000 */
[----:B------:R-:W-:-:S07]  /*dbe0*/  IMAD.MOV.U32 R15, RZ, RZ, -0x1 ;  /* 0xffffffffff0f7424 */ /* 0x000fce00078e00ff */
[----:B012---:R-:W-:Y:S05]  /*dbf0*/  WARPSYNC.COLLECTIVE R15, `(.L_x_309) ;  /* 0x000000000f0c7348 */ /* 0x007fea0003c00000 */
[----:B------:R-:W-:Y:S02]  /*dc00*/  ELECT P6, UR62, PT ;  /* 0x00000000003e782f */ /* 0x000fe400038c0000 */
[----:B------:R-:W-:Y:S01]  /*dc10*/  MOV R14, UR62 ;  /* 0x0000003e000e7c02 */ /* 0x000fe20008000f00 */
[----:B012---:R-:W-:Y:S10]  /*dc20*/  ENDCOLLECTIVE ;  /* 0x000000000000791b */ /* 0x007ff40003800000 */
.L_x_309:
[----:B------:R-:W-:Y:S05]  /*dc30*/  BSYNC B0 ;  /* 0x0000000000007941 */ /* 0x000fea0003800000 */
.L_x_308:
[----:B------:R-:W-:Y:S05]  /*dc40*/  BRA `(.L_x_310) ;  /* 0xffffffb800347947 */ /* 0x000fea000383ffff */
.L_x_218:
[----:B--2---:R2:W4:Y:S02]  /*dc50*/  SYNCS.PHASECHK.TRANS64.TRYWAIT P0, [R0+URZ+0x32440], R2 ;  /* 0x03244002000075a7 */ /* 0x004524000800017f */
[----:B----4-:R-:W-:Y:S05]  /*dc60*/  @!P0 NANOSLEEP.SYNCS 0x989680 ;  /* 0x009896800000895d */ /* 0x010fea0003900000 */
[----:B------:R-:W4:Y:S02]  /*dc70*/  @!P0 SYNCS.PHASECHK.TRANS64 P0, [R0+URZ+0x32440], R2 ;  /* 0x03244002000085a7 */ /* 0x000f24000800007f */
[----:B----4-:R-:W-:Y:S05]  /*dc80*/  @!P0 BRA `(.L_x_218) ;  /* 0xfffffffc00f08947 */ /* 0x010fea000383ffff */
[----:B------:R-:W-:Y:S05]  /*dc90*/  BRA `(.L_x_311) ;  /* 0xffffffb800907947 */ /* 0x000fea000383ffff */
.L_x_221:
[----:B------:R-:W-:Y:S01]  /*dca0*/  IMAD.MOV.U32 R13, RZ, RZ, R2 ;  /* 0x000000ffff0d7224 */ /* 0x000fe200078e0002 */
[----:B------:R-:W0:Y:S01]  /*dcb0*/  S2R R5, SR_TID.X ;  /* 0x0000000000057919 */ /* 0x000e220000002100 */
[----:B------:R-:W-:Y:S02]  /*dcc0*/  IMAD.MOV.U32 R12, RZ, RZ, RZ ;  /* 0x000000ffff0c7224 */ /* 0x000fe400078e00ff */
[----:B------:R-:W-:Y:S01]  /*dcd0*/  IMAD.MOV.U32 R11, RZ, RZ, 0x181f ;  /* 0x0000181fff0b7424 */ /* 0x000fe200078e00ff */
[----:B------:R1:W-:Y:S01]  /*dce0*/  STL [R1+0x60], R9 ;  /* 0x0000600901007387 */ /* 0x0003e20000100800 */
[----:B------:R-:W-:-:S07]  /*dcf0*/  IMAD.MOV.U32 R15, RZ, RZ, -0x1 ;  /* 0xffffffffff0f7424 */ /* 0x000fce00078e00ff */
[----:B01---5:R-:W-:Y:S05]  /*dd00*/  WARPSYNC.COLLECTIVE R15, `(.L_x_312) ;  /* 0x000000000f087348 */ /* 0x023fea0003c00000 */
[----:B------:R2:W3:Y:S02]  /*dd10*/  SHFL.IDX P6, R14, R13, R12, R11 ;  /* 0x0000000c0d0e7389 */ /* 0x0004e400000c000b */
[----:B0123-5:R-:W-:Y:S01]  /*dd20*/  ENDCOLLECTIVE ;  /* 0x000000000000791b */ /* 0x02ffe20003800000 */
.L_x_312:
[----:B------:R-:W-:Y:S01]  /*dd30*/  IMAD.MOV.U32 R13, RZ, RZ, R0 ;  /* 0x000000ffff0d7224 */ /* 0x000fe200078e0000 */
[----:B------:R-:W-:Y:S01]  /*dd40*/  LOP3.LUT R5, R5, 0x7f, RZ, 0xc0, !PT ;  /* 0x0000007f05057812 */ /* 0x000fe200078ec0ff */
[----:B------:R-:W-:-:S07]  /*dd50*/  IMAD.MOV.U32 R7, RZ, RZ, R14 ;  /* 0x000000ffff077224 */ /* 0x000fce00078e000e */
[----:B------:R-:W-:Y:S05]  /*dd60*/  WARPSYNC.COLLECTIVE R15, `(.L_x_313) ;  /* 0x000000000f087348 */ /* 0x000fea0003c00000 */
[----:B------:R0:W1:Y:S02]  /*dd70*/  SHFL.IDX P6, R14, R13, R12, R11 ;  /* 0x0000000c0d0e7389 */ /* 0x00006400000c000b */
[----:B01----:R-:W-:Y:S01]  /*dd80*/  ENDCOLLECTIVE ;  /* 0x000000000000791b */ /* 0x003fe20003800000 */
.L_x_313:
[----:B------:R-:W-:Y:S01]  /*dd90*/  ULDC UR4, c[0x0][0x288] ;  /* 0x0000a20000047ab9 */ /* 0x000fe20000000800 */
[----:B------:R-:W-:Y:S01]  /*dda0*/  SHF.R.U32.HI R9, RZ, 0x3, R5 ;  /* 0x00000003ff097819 */ /* 0x000fe20000011605 */
[----:B------:R-:W-:-:S04]  /*ddb0*/  IMAD R3, R6, UR4, RZ ;  /* 0x0000000406037c24 */ /* 0x000fc8000f8e02ff */
[----:B------:R-:W-:-:S05]  /*ddc0*/  IMAD.IADD R9, R9, 0x1, R4 ;  /* 0x0000000109097824 */ /* 0x000fca00078e0204 */
[----:B------:R-:W-:Y:S01]  /*ddd0*/  ISETP.GE.AND P1, PT, R9, R3, PT ;  /* 0x000000030900720c */ /* 0x000fe20003f26270 */
[----:B------:R0:W-:Y:S01]  /*dde0*/  STL [R1+0x10], R9 ;  /* 0x0000100901007387 */ /* 0x0001e20000100800 */
[----:B------:R-:W-:Y:S02]  /*ddf0*/  IMAD.MOV.U32 R13, RZ, RZ, R2 ;  /* 0x000000ffff0d7224 */ /* 0x000fe400078e0002 */
[----:B------:R-:W-:Y:S02]  /*de00*/  IMAD.MOV.U32 R12, RZ, RZ, 0x1 ;  /* 0x00000001ff0c7424 */ /* 0x000fe400078e00ff */
[----:B------:R-:W-:-:S07]  /*de10*/  IMAD.MOV.U32 R5, RZ, RZ, R14 ;  /* 0x000000ffff057224 */ /* 0x000fce00078e000e */
[----:B0-----:R-:W-:Y:S05]  /*de20*/  WARPSYNC.COLLECTIVE R15, `(.L_x_314) ;  /* 0x000000000f087348 */ /* 0x001fea0003c00000 */
[----:B------:R1:W2:Y:S02]  /*de30*/  SHFL.IDX P6, R14, R13, R12, R11 ;  /* 0x0000000c0d0e7389 */ /* 0x0002a400000c000b */
[----:B012---:R-:W-:Y:S01]  /*de40*/  ENDCOLLECTIVE ;  /* 0x000000000000791b */ /* 0x007fe20003800000 */
.L_x_314:
[----:B------:R-:W-:-:S05]  /*de50*/  @!P1 LEA R5, P3, R8, R5, 0x1 ;  /* 0x0000000508059211 */ /* 0x000fca00078608ff */
[----:B------:R-:W-:Y:S02]  /*de60*/  @!P1 IMAD.X R4, RZ, RZ, R7, P3 ;  /* 0x000000ffff049224 */ /* 0x000fe400018e0607 */
[----:B------:R-:W0:Y:S03]  /*de70*/  S2R R7, SR_TID.X ;  /* 0x0000000000077919 */ /* 0x000e260000002100 */
[----:B------:R-:W-:Y:S01]  /*de80*/  @!P1 LOP3.LUT R5, R5, R4, RZ, 0x3c, !PT ;  /* 0x0000000405059212 */ /* 0x000fe200078e3cff */
[----:B------:R-:W-:-:S03]  /*de90*/  IMAD.MOV.U32 R13, RZ, RZ, R0 ;  /* 0x000000ffff0d7224 */ /* 0x000fc600078e0000 */
[----:B------:R-:W-:-:S04]  /*dea0*/  @!P1 LOP3.LUT R4, R5, R4, RZ, 0x3c, !PT ;  /* 0x0000000405049212 */ /* 0x000fc800078e3cff */
[----:B------:R-:W-:Y:S01]  /*deb0*/  @!P1 LOP3.LUT R5, R5, R4, RZ, 0x3c, !PT ;  /* 0x0000000405059212 */ /* 0x000fe200078e3cff */
[----:B------:R-:W-:-:S07]  /*dec0*/  IMAD.MOV.U32 R8, RZ, RZ, R14 ;  /* 0x000000ffff087224 */ /* 0x000fce00078e000e */
[----:B0-----:R-:W-:Y:S05]  /*ded0*/  WARPSYNC.COLLECTIVE R15, `(.L_x_315) ;  /* 0x000000000f087348 */ /* 0x001fea0003c00000 */
[----:B------:R1:W2:Y:S02]  /*dee0*/  SHFL.IDX P6, R14, R13, R12, R11 ;  /* 0x0000000c0d0e7389 */ /* 0x0002a400000c000b */
[----:B012---:R-:W-:Y:S01]  /*def0*/  ENDCOLLECTIVE ;  /* 0x000000000000791b */ /* 0x007fe20003800000 */
.L_x_315:
[----:B------:R-:W-:Y:S01]  /*df00*/  @!PT LDS RZ, [RZ] ;  /* 0x00000000fffff984 */ /* 0x000fe20000000800 */
[----:B------:R-:W-:Y:S01]  /*df10*/  @!PT LDS RZ, [RZ] ;  /* 0x00000000fffff984 */ /* 0x000fe20000000800 */
[----:B------:R-:W-:Y:S01]  /*df20*/  @!PT LDS RZ, [RZ] ;  /* 0x00000000fffff984 */ /* 0x000fe20000000800 */
[----:B------:R0:W-:Y:S01]  /*df30*/  @!P1 LDGSTS.E.BYPASS.LTC128B.128 [R10+0x18400], desc[UR46][R4.64], !P0 ;  /* 0x18400000040a9fae */ /* 0x0001e2000c101d6e */
[----:B------:R-:W-:Y:S02]  /*df40*/  IMAD.MOV.U32 R13, RZ, RZ, R2 ;  /* 0x000000ffff0d7224 */ /* 0x000fe400078e0002 */
[----:B------:R-:W-:Y:S02]  /*df50*/  IMAD.MOV.U32 R12, RZ, RZ, 0x2 ;  /* 0x00000002ff0c7424 */ /* 0x000fe400078e00ff */
[----:B0-----:R-:W-:Y:S02]  /*df60*/  VIADD R5, R9, 0x10 ;  /* 0x0000001009057836 */ /* 0x001fe40000000000 */
[----:B------:R-:W-:-:S03]  /*df70*/  IMAD.SHL.U32 R7, R7, 0x8, RZ ;  /* 0x0000000807077824 */ /* 0x000fc600078e00ff */
[----:B------:R-:W-:Y:S01]  /*df80*/  ISETP.GE.AND P2, PT, R5, R3, PT ;  /* 0x000000030500720c */ /* 0x000fe20003f46270 */
[----:B------:R-:W-:Y:S01]  /*df90*/  IMAD.MOV.U32 R6, RZ, RZ, R14 ;  /* 0x000000ffff067224 */ /* 0x000fe200078e000e */
[----:B------:R-:W-:-:S11]  /*dfa0*/  LOP3.LUT R7, R7, 0x38, RZ, 0xc0, !PT ;  /* 0x0000003807077812 */ /* 0x000fd600078ec0ff */
[----:B------:R-:W-:Y:S05]  /*dfb0*/  WARPSYNC.COLLECTIVE R15, `(.L_x_316) ;  /* 0x000000000f087348 */ /* 0x000fea0003c00000 */
[----:B------:R0:W1:Y:S02]  /*dfc0*/  SHFL.IDX P6, R14, R13, R12, R11 ;  /* 0x0000000c0d0e7389 */ /* 0x00006400000c000b */
[----:B01----:R-:W-:Y:S01]  /*dfd0*/  ENDCOLLECTIVE ;  /* 0x000000000000791b */ /* 0x003fe20003800000 */
.L_x_316:
[----:B------:R0:W-:Y:S01]  /*dfe0*/  STL [R1+0x28], R5 ;  /* 0x0000280501007387 */ /* 0x0001e20000100800 */
[----:B------:R-:W-:Y:S01]  /*dff0*/  IMAD.MOV.U32 R13, RZ, RZ, R0 ;  /* 0x000000ffff0d7224 */ /* 0x000fe200078e0000 */
[----:B0-----:R-:W-:-:S05]  /*e000*/  @!P2 LEA R5, P1, R7, R6, 0x1 ;  /* 0x000000060705a211 */ /* 0x001fca00078208ff */
[----:B------:R-:W-:Y:S02]  /*e010*/  @!P2 IMAD.X R4, RZ, RZ, R8, P1 ;  /* 0x000000ffff04a224 */ /* 0x000fe400008e0608 */
[----:B------:R-:W-:Y:S02]  /*e020*/  VIADD R8, R9, 0x20 ;  /* 0x0000002009087836 */ /* 0x000fe40000000000 */
[----:B------:R-:W-:Y:S01]  /*e030*/  IMAD.MOV.U32 R6, RZ, RZ, R14 ;  /* 0x000000ffff067224 */ /* 0x000fe200078e000e */
[----:B------:R-:W-:-:S07]  /*e040*/  @!P2 LOP3.LUT R5, R5, R4, RZ, 0x3c, !PT ;  /* 0x000000040505a212 */ /* 0x000fce00078e3cff */
[----:B------:R-:W-:Y:S05]  /*e050*/  WARPSYNC.COLLECTIVE R15, `(.L_x_317) ;  /* 0x000000000f087348 */ /* 0x000fea0003c00000 */
[----:B------:R0:W1:Y:S02]  /*e060*/  SHFL.IDX P6, R14, R13, R12, R11 ;  /* 0x0000000c0d0e7389 */ /* 0x00006400000c000b */
[----:B01----:R-:W-:Y:S01]  /*e070*/  ENDCOLLECTIVE ;  /* 0x000000000000791b */ /* 0x003fe20003800000 */
.L_x_317:
[----:B------:R-:W-:Y:S02]  /*e080*/  ISETP.GE.AND P1, PT, R8, R3, PT ;  /* 0x000000030800720c */ /* 0x000fe40003f26270 */
[C---:B------:R-:W-:Y:S01]  /*e090*/  @!P2 LOP3.LUT R4, R5.reuse, R4, RZ, 0x3c, !PT ;  /* 0x000000040504a212 */ /* 0x040fe200078e3cff */
[----:B------:R0:W-:Y:S03]  /*e0a0*/  STL [R1+0x2c], R8 ;  /* 0x00002c0801007387 */ /* 0x0001e60000100800 */
[----:B------:R-:W-:-:S05]  /*e0b0*/  @!P2 LOP3.LUT R5, R5, R4, RZ, 0x3c, !PT ;  /* 0x000000040505a212 */ /* 0x000fca00078e3cff */
[----:B------:R-:W-:Y:S01]  /*e0c0*/  @!PT LDS RZ, [RZ] ;  /* 0x00000000fffff984 */ /* 0x000fe20000000800 */
[----:B------:R-:W-:Y:S01]  /*e0d0*/  @!PT LDS RZ, [RZ] ;  /* 0x00000000fffff984 */ /* 0x000fe20000000800 */
[----:B------:R-:W-:Y:S01]  /*e0e0*/  @!PT LDS RZ, [RZ] ;  /* 0x00000000fffff984 */ /* 0x000fe20000000800 */
[----:B------:R1:W-:Y:S01]  /*e0f0*/  @!P2 LDGSTS.E.BYPASS.LTC128B.128 [R10+0x18c00], desc[UR46][R4.64], !P0 ;  /* 0x18c00000040aafae */ /* 0x0003e2000c101d6e */
[----:B------:R-:W-:Y:S02]  /*e100*/  IMAD.MOV.U32 R13, RZ, RZ, R2 ;  /* 0x000000ffff0d7224 */ /* 0x000fe400078e0002 */
[----:B------:R-:W-:Y:S02]  /*e110*/  IMAD.MOV.U32 R12, RZ, RZ, 0x3 ;  /* 0x00000003ff0c7424 */ /* 0x000fe400078e00ff */
[----:B0-----:R-:W-:-:S05]  /*e120*/  VIADD R8, R9, 0x30 ;  /* 0x0000003009087836 */ /* 0x001fca0000000000 */
[----:B------:R0:W-:Y:S01]  /*e130*/  STL [R1+0x30], R8 ;  /* 0x0000300801007387 */ /* 0x0001e20000100800 */
[----:B-1----:R-:W-:-:S07]  /*e140*/  IMAD.MOV.U32 R4, RZ, RZ, R14 ;  /* 0x000000ffff047224 */ /* 0x002fce00078e000e */
[----:B0-----:R-:W-:Y:S05]  /*e150*/  WARPSYNC.COLLECTIVE R15, `(.L_x_318) ;  /* 0x000000000f087348 */ /* 0x001fea0003c00000 */
[----:B------:R1:W2:Y:S02]  /*e160*/  SHFL.IDX P6, R14, R13, R12, R11 ;  /* 0x0000000c0d0e7389 */ /* 0x0002a400000c000b */
[----:B012---:R-:W-:Y:S01]  /*e170*/  ENDCOLLECTIVE ;  /* 0x000000000000791b */ /* 0x007fe20003800000 */
.L_x_318:
[----:B------:R-:W-:-:S05]  /*e180*/  @!P1 LEA R5, P2, R7, R4, 0x1 ;  /* 0x0000000407059211 */ /* 0x000fca00078408ff */
[----:B------:R-:W-:-:S05]  /*e190*/  @!P1 IMAD.X R4, RZ, RZ, R6, P2 ;  /* 0x000000ffff049224 */ /* 0x000fca00010e0606 */
[----:B------:R-:W-:Y:S01]  /*e1a0*/  @!P1 LOP3.LUT R5, R5, R4, RZ, 0x3c, !PT ;  /* 0x0000000405059212 */ /* 0x000fe200078e3cff */
[----:B------:R-:W-:-:S03]  /*e1b0*/  IMAD.MOV.U32 R13, RZ, RZ, R0 ;  /* 0x000000ffff0d7224 */ /* 0x000fc600078e0000 */
[----:B------:R-:W-:-:S04]  /*e1c0*/  @!P1 LOP3.LUT R4, R5, R4, RZ, 0x3c, !PT ;  /* 0x0000000405049212 */ /* 0x000fc800078e3cff */
[----:B------:R-:W-:Y:S01]  /*e1d0*/  @!P1 LOP3.LUT R5, R5, R4, RZ, 0x3c, !PT ;  /* 0x0000000405059212 */ /* 0x000fe200078e3cff */
[----:B------:R-:W-:-:S04]  /*e1e0*/  IMAD.MOV.U32 R6, RZ, RZ, R14 ;  /* 0x000000ffff067224 */ /* 0x000fc800078e000e */
[----:B------:R-:W-:Y:S01]  /*e1f0*/  @!PT LDS RZ, [RZ] ;  /* 0x00000000fffff984 */ /* 0x000fe20000000800 */
[----:B------:R-:W-:Y:S01]  /*e200*/  @!PT LDS RZ, [RZ] ;  /* 0x00000000fffff984 */ /* 0x000fe20000000800 */
[----:B------:R-:W-:Y:S01]  /*e210*/  @!PT LDS RZ, [RZ] ;  /* 0x00000000fffff984 */ /* 0x000fe20000000800 */
[----:B------:R0:W-:Y:S01]  /*e220*/  @!P1 LDGSTS.E.BYPASS.LTC128B.128 [R10+0x19400], desc[UR46][R4.64], !P0 ;  /* 0x19400000040a9fae */ /* 0x0001e2000c101d6e */
[----:B------:R-:W-:Y:S01]  /*e230*/  ISETP.GE.AND P1, PT, R8, R3, PT ;  /* 0x000000030800720c */ /* 0x000fe20003f26270 */
[----:B------:R-:W-:-:S12]  /*e240*/  VIADD R8, R9, 0x40 ;  /* 0x0000004009087836 */ /* 0x000fd80000000000 */
[----:B0-----:R-:W-:Y:S05]  /*e250*/  WARPSYNC.COLLECTIVE R15, `(.L_x_319) ;  /* 0x000000000f087348 */ /* 0x001fea0003c00000 */
[----:B------:R1:W2:Y:S02]  /*e260*/  SHFL.IDX P6, R14, R13, R12, R11 ;  /* 0x0000000c0d0e7389 */ /* 0x0002a400000c000b */
[----:B012---:R-:W-:Y:S01]  /*e270*/  ENDCOLLECTIVE ;  /* 0x000000000000791b */ /* 0x007fe20003800000 */
.L_x_319:
[----:B------:R0:W-:Y:S01]  /*e280*/  STL [R1+0x34], R8 ;  /* 0x0000340801007387 */ /* 0x0001e20000100800 */
[----:B------:R-:W-:Y:S02]  /*e290*/  IMAD.MOV.U32 R13, RZ, RZ, R2 ;  /* 0x000000ffff0d7224 */ /* 0x000fe400078e0002 */
[----:B------:R-:W-:Y:S02]  /*e2a0*/  IMAD.MOV.U32 R12, RZ, RZ, 0x4 ;  /* 0x00000004ff0c7424 */ /* 0x000fe400078e00ff */
[----:B------:R-:W-:-:S07]  /*e2b0*/  IMAD.MOV.U32 R4, RZ, RZ, R14 ;  /* 0x000000ffff047224 */ /* 0x000fce00078e000e */
[----:B0-----:R-:W-:Y:S05]  /*e2c0*/  WARPSYNC.COLLECTIVE R15, `(.L_x_320) ;  /* 0x000000000f087348 */ /* 0x001fea0003c00000 */
[----:B------:R1:W2:Y:S02]  /*e2d0*/  SHFL.IDX P6, R14, R13, R12, R11 ;  /* 0x0000000c0d0e7389 */ /* 0x0002a400000c000b */
[----:B012---:R-:W-:Y:S01]  /*e2e0*/  ENDCOLLECTIVE ;  /* 0x000000000000791b */ /* 0x007fe20003800000 */
.L_x_320:
        /* <DEDUP_REMOVED lines=10> */
.L_x_321:
[----:B------:R-:W-:Y:S01]  /*e390*/  @!PT LDS RZ, [RZ] ;  /* 0x00000000fffff984 */ /* 0x000fe20000000800 */
[----:B------:R-:W-:Y:S01]  /*e3a0*/  @!PT LDS RZ, [RZ] ;  /* 0x00000000fffff984 */ /* 0x000fe20000000800 */
[----:B------:R-:W-:Y:S01]  /*e3b0*/  @!PT LDS RZ, [RZ] ;  /* 0x00000000fffff984 */ /* 0x000fe20000000800 */
[----:B------:R0:W-:Y:S01]  /*e3c0*/  @!P1 LDGSTS.E.BYPASS.LTC128B.128 [R10+0x19c00], desc[UR46][R4.64], !P0 ;  /* 0x19c00000040a9fae */ /* 0x0001e2000c101d6e */
[----:B------:R-:W-:Y:S01]  /*e3d0*/  ISETP.GE.AND P1, PT, R8, R3, PT ;  /* 0x000000030800720c */ /* 0x000fe20003f26270 */
[----:B------:R-:W-:-:S05]  /*e3e0*/  VIADD R8, R9, 0x50 ;  /* 0x0000005009087836 */ /* 0x000fca0000000000 */
[----:B------:R1:W-:Y:S01]  /*e3f0*/  STL [R1+0x38], R8 ;  /* 0x0000380801007387 */ /* 0x0003e20000100800 */
[----:B------:R-:W-:Y:S02]  /*e400*/  IMAD.MOV.U32 R13, RZ, RZ, R2 ;  /* 0x000000ffff0d7224 */ /* 0x000fe400078e0002 */
[----:B------:R-:W-:Y:S02]  /*e410*/  IMAD.MOV.U32 R12, RZ, RZ, 0x5 ;  /* 0x00000005ff0c7424 */ /* 0x000fe400078e00ff */
[----:B0-----:R-:W-:-:S07]  /*e420*/  IMAD.MOV.U32 R4, RZ, RZ, R14 ;  /* 0x000000ffff047224 */ /* 0x001fce00078e000e */
[----:B-1----:R-:W-:Y:S05]  /*e430*/  WARPSYNC.COLLECTIVE R15, `(.L_x_322) ;  /* 0x000000000f087348 */ /* 0x002fea0003c00000 */
[----:B------:R0:W2:Y:S02]  /*e440*/  SHFL.IDX P6, R14, R13, R12, R11 ;  /* 0x0000000c0d0e7389 */ /* 0x0000a400000c000b */
[----:B012---:R-:W-:Y:S01]  /*e450*/  ENDCOLLECTIVE ;  /* 0x000000000000791b */ /* 0x007fe20003800000 */
.L_x_322:
        /* <DEDUP_REMOVED lines=10> */
.L_x_323:
[----:B------:R-:W-:Y:S01]  /*e500*/  @!PT LDS RZ, [RZ] ;  /* 0x00000000fffff984 */ /* 0x000fe20000000800 */
[----:B------:R-:W-:Y:S01]  /*e510*/  @!PT LDS RZ, [RZ] ;  /* 0x00000000fffff984 */ /* 0x000fe20000000800 */
[----:B------:R-:W-:Y:S01]  /*e520*/  @!PT LDS RZ, [RZ] ;  /* 0x00000000fffff984 */ /* 0x000fe20000000800 */
[----:B------:R0:W-:Y:S01]  /*e530*/  @!P1 LDGSTS.E.BYPASS.LTC128B.128 [R10+0x1a400], desc[UR46][R4.64], !P0 ;  /* 0x1a400000040a9fae */ /* 0x0001e2000c101d6e */
[----:B------:R-:W-:Y:S01]  /*e540*/  ISETP.GE.AND P1, PT, R8, R3, PT ;  /* 0x000000030800720c */ /* 0x000fe20003f26270 */
[----:B------:R-:W-:Y:S02]  /*e550*/  VIADD R8, R9, 0x60 ;  /* 0x0000006009087836 */ /* 0x000fe40000000000 */
[----:B------:R1:W5:Y:S01]  /*e560*/  LDL.LU R9, [R1+0x60] ;  /* 0x0000600001097983 */ /* 0x0003620000300800 */
[----:B------:R-:W-:Y:S02]  /*e570*/  IMAD.MOV.U32 R13, RZ, RZ, R2 ;  /* 0x000000ffff0d7224 */ /* 0x000fe400078e0002 */
[----:B------:R-:W-:Y:S02]  /*e580*/  IMAD.MOV.U32 R12, RZ, RZ, 0x6 ;  /* 0x00000006ff0c7424 */ /* 0x000fe400078e00ff */
[----:B01----:R-:W-:-:S07]  /*e590*/  IMAD.MOV.U32 R4, RZ, RZ, R14 ;  /* 0x000000ffff047224 */ /* 0x003fce00078e000e */
[----:B-----5:R-:W-:Y:S05]  /*e5a0*/  WARPSYNC.COLLECTIVE R15, `(.L_x_324) ;  /* 0x000000000f087348 */ /* 0x020fea0003c00000 */
[----:B------:R0:W1:Y:S02]  /*e5b0*/  SHFL.IDX P6, R14, R13, R12, R11 ;  /* 0x0000000c0d0e7389 */ /* 0x00006400000c000b */
[----:B01---5:R-:W-:Y:S01]  /*e5c0*/  ENDCOLLECTIVE ;  /* 0x000000000000791b */ /* 0x023fe20003800000 */
.L_x_324:
        /* <DEDUP_REMOVED lines=10> */
.L_x_325:
[----:B------:R-:W-:Y:S01]  /*e670*/  @!PT LDS RZ, [RZ] ;  /* 0x00000000fffff984 */ /* 0x000fe20000000800 */
[----:B------:R-:W-:Y:S01]  /*e680*/  @!PT LDS RZ, [RZ] ;  /* 0x00000000fffff984 */ /* 0x000fe20000000800 */
[----:B------:R-:W-:Y:S01]  /*e690*/  @!PT LDS RZ, [RZ] ;  /* 0x00000000fffff984 */ /* 0x000fe20000000800 */
[----:B------:R0:W-:Y:S01]  /*e6a0*/  @!P1 LDGSTS.E.BYPASS.LTC128B.128 [R10+0x1ac00], desc[UR46][R4.64], !P0 ;  /* 0x1ac00000040a9fae */ /* 0x0001e2000c101d6e */
[----:B------:R-:W-:Y:S01]  /*e6b0*/  ISETP.GE.AND P1, PT, R8, R3, PT ;  /* 0x000000030800720c */ /* 0x000fe20003f26270 */
[----:B------:R-:W-:Y:S02]  /*e6c0*/  IMAD.MOV.U32 R13, RZ, RZ, R2 ;  /* 0x000000ffff0d7224 */ /* 0x000fe400078e0002 */
[----:B------:R-:W-:Y:S02]  /*e6d0*/  IMAD.MOV.U32 R12, RZ, RZ, 0x7 ;  /* 0x00000007ff0c7424 */ /* 0x000fe400078e00ff */
[----:B0-----:R-:W-:-:S08]  /*e6e0*/  IMAD.MOV.U32 R4, RZ, RZ, R14 ;  /* 0x000000ffff047224 */ /* 0x001fd000078e000e */
[----:B------:R-:W-:Y:S05]  /*e6f0*/  WARPSYNC.COLLECTIVE R15, `(.L_x_326) ;  /* 0x000000000f087348 */ /* 0x000fea0003c00000 */
[----:B------:R0:W1:Y:S02]  /*e700*/  SHFL.IDX P6, R14, R13, R12, R11 ;  /* 0x0000000c0d0e7389 */ /* 0x00006400000c000b */
[----:B01----:R-:W-:Y:S01]  /*e710*/  ENDCOLLECTIVE ;  /* 0x000000000000791b */ /* 0x003fe20003800000 */
.L_x_326:
[----:B------:R-:W-:-:S05]  /*e720*/  @!P1 LEA R5, P2, R7, R4, 0x1 ;  /* 0x0000000407059211 */ /* 0x000fca00078408ff */
[----:B------:R-:W-:-:S05]  /*e730*/  @!P1 IMAD.X R4, RZ, RZ, R6, P2 ;  /* 0x000000ffff049224 */ /* 0x000fca00010e0606 */
[----:B------:R-:W-:-:S04]  /*e740*/  @!P1 LOP3.LUT R5, R5, R4, RZ, 0x3c, !PT ;  /* 0x0000000405059212 */ /* 0x000fc800078e3cff */
[----:B------:R-:W-:Y:S01]  /*e750*/  @!P1 LOP3.LUT R4, R5, R4, RZ, 0x3c, !PT ;  /* 0x0000000405049212 */ /* 0x000fe200078e3cff */
[----:B------:R-:W-:-:S03]  /*e760*/  IMAD.MOV.U32 R13, RZ, RZ, R0 ;  /* 0x000000ffff0d7224 */ /* 0x000fc600078e0000 */
[----:B------:R-:W-:-:S05]  /*e770*/  @!P1 LOP3.LUT R5, R5, R4, RZ, 0x3c, !PT ;  /* 0x0000000405059212 */ /* 0x000fca00078e3cff */
[----:B------:R-:W-:Y:S01]  /*e780*/  @!PT LDS RZ, [RZ] ;  /* 0x00000000fffff984 */ /* 0x000fe20000000800 */
[----:B------:R-:W-:Y:S01]  /*e790*/  @!PT LDS RZ, [RZ] ;  /* 0x00000000fffff984 */ /* 0x000fe20000000800 */
[----:B------:R-:W-:Y:S01]  /*e7a0*/  @!PT LDS RZ, [RZ] ;  /* 0x00000000fffff984 */ /* 0x000fe20000000800 */
[----:B------:R0:W-:Y:S04]  /*e7b0*/  @!P1 LDGSTS.E.BYPASS.LTC128B.128 [R10+0x1b400], desc[UR46][R4.64], !P0 ;  /* 0x1b400000040a9fae */ /* 0x0001e8000c101d6e */
[----:B------:R1:W-:Y:S01]  /*e7c0*/  STL [R1+0x3c], R8 ;  /* 0x00003c0801007387 */ /* 0x0003e20000100800 */
[----:B0-----:R-:W-:-:S07]  /*e7d0*/  IMAD.MOV.U32 R4, RZ, RZ, R14 ;  /* 0x000000ffff047224 */ /* 0x001fce00078e000e */
[----:B-1----:R-:W-:Y:S05]  /*e7e0*/  WARPSYNC.COLLECTIVE R15, `(.L_x_327) ;  /* 0x000000000f087348 */ /* 0x002fea0003c00000 */
[----:B------:R0:W2:Y:S02]  /*e7f0*/  SHFL.IDX P6, R14, R13, R12, R11 ;  /* 0x0000000c0d0e7389 */ /* 0x0000a400000c000b */
[----:B012---:R-:W-:Y:S01]  /*e800*/  ENDCOLLECTIVE ;  /* 0x000000000000791b */ /* 0x007fe20003800000 */
.L_x_327:
[----:B------:R-:W-:Y:S01]  /*e810*/  IMAD.MOV.U32 R0, RZ, RZ, R14 ;  /* 0x000000ffff007224 */ /* 0x000fe200078e000e */
[----:B------:R-:W-:Y:S06]  /*e820*/  BRA `(.L_x_328) ;  /* 0xffffffb800e07947 */ /* 0x000fec000383ffff */
.L_x_223:
[----:B------:R-:W-:Y:S01]  /*e830*/  BSSY B0, `(.L_x_329) ;  /* 0x0000008000007945 */ /* 0x000fe20003800000 */
[----:B------:R-:W-:Y:S02]  /*e840*/  IMAD.MOV.U32 R13, RZ, RZ, R4 ;  /* 0x000000ffff0d7224 */ /* 0x000fe400078e0004 */
[----:B------:R-:W-:Y:S02]  /*e850*/  IMAD.MOV.U32 R12, RZ, RZ, RZ ;  /* 0x000000ffff0c7224 */ /* 0x000fe400078e00ff */
[----:B------:R-:W-:Y:S02]  /*e860*/  IMAD.MOV.U32 R11, RZ, RZ, 0x181f ;  /* 0x0000181fff0b7424 */ /* 0x000fe400078e00ff */
[----:B------:R-:W-:-:S07]  /*e870*/  IMAD.MOV.U32 R15, RZ, RZ, -0x1 ;  /* 0xffffffffff0f7424 */ /* 0x000fce00078e00ff */
[----:B------:R-:W-:Y:S05]  /*e880*/  WARPSYNC.COLLECTIVE R15, `(.L_x_330) ;  /* 0x000000000f087348 */ /* 0x000fea0003c00000 */
[----:B------:R0:W1:Y:S02]  /*e890*/  SHFL.IDX P6, R14, R13, R12, R11 ;  /* 0x0000000c0d0e7389 */ /* 0x00006400000c000b */
[----:B01----:R-:W-:Y:S01]  /*e8a0*/  ENDCOLLECTIVE ;  /* 0x000000000000791b */ /* 0x003fe20003800000 */
.L_x_330:
[----:B------:R-:W-:Y:S05]  /*e8b0*/  BSYNC B0 ;  /* 0x0000000000007941 */ /* 0x000fea0003800000 */
.L_x_329:
[----:B------:R-:W-:Y:S01]  /*e8c0*/  IMAD.MOV.U32 R13, RZ, RZ, R5 ;  /* 0x000000ffff0d7224 */ /* 0x000fe200078e0005 */
[----:B------:R0:W5:Y:S01]  /*e8d0*/  LDL.LU R10, [R1+0x38] ;  /* 0x00003800010a7983 */ /* 0x0001620000300800 */
[----:B------:R-:W-:Y:S02]  /*e8e0*/  IMAD.MOV.U32 R12, RZ, RZ, RZ ;  /* 0x000000ffff0c7224 */ /* 0x000fe400078e00ff */
[----:B------:R-:W-:Y:S01]  /*e8f0*/  IMAD.MOV.U32 R11, RZ, RZ, 0x181f ;  /* 0x0000181fff0b7424 */ /* 0x000fe200078e00ff */
[----:B------:R0:W5:Y:S01]  /*e900*/  LDL.LU R9, [R1+0x3c] ;  /* 0x00003c0001097983 */ /* 0x0001620000300800 */
[----:B------:R-:W-:Y:S02]  /*e910*/  IMAD.MOV.U32 R15, RZ, RZ, -0x1 ;  /* 0xffffffffff0f7424 */ /* 0x000fe400078e00ff */
[----:B------:R-:W-:Y:S01]  /*e920*/  IMAD.MOV.U32 R2, RZ, RZ, R14 ;  /* 0x000000ffff027224 */ /* 0x000fe200078e000e */
[----:B------:R0:W5:Y:S06]  /*e930*/  LDL R7, [R1+0x4] ;  /* 0x0000040001077983 */ /* 0x00016c0000100800 */
[----:B0----5:R-:W-:Y:S05]  /*e940*/  WARPSYNC.COLLECTIVE R15, `(.L_x_331) ;  /* 0x000000000f087348 */ /* 0x021fea0003c00000 */
[----:B------:R1:W2:Y:S02]  /*e950*/  SHFL.IDX P6, R14, R13, R12, R11 ;  /* 0x0000000c0d0e7389 */ /* 0x0002a400000c000b */
[----:B012--5:R-:W-:Y:S01]  /*e960*/  ENDCOLLECTIVE ;  /* 0x000000000000791b */ /* 0x027fe20003800000 */
.L_x_331:
[----:B------:R-:W-:Y:S01]  /*e970*/  ULDC UR4, c[0x0][0x288] ;  /* 0x0000a20000047ab9 */ /* 0x000fe20000000800 */
[----:B------:R-:W2:Y:S04]  /*e980*/  LDL.LU R13, [R1+0x28] ;  /* 0x00002800010d7983 */ /* 0x000ea80000300800 */
[----:B------:R-:W3:Y:S04]  /*e990*/  LDL.LU R12, [R1+0x2c] ;  /* 0x00002c00010c7983 */ /* 0x000ee80000300800 */
[----:B------:R-:W4:Y:S04]  /*e9a0*/  LDL.LU R11, [R1+0x30] ;  /* 0x00003000010b7983 */ /* 0x000f280000300800 */
[----:B------:R-:W5:Y:S01]  /*e9b0*/  LDL.LU R15, [R1+0x34] ;  /* 0x00003400010f7983 */ /* 0x000f620000300800 */
[----:B------:R-:W-:-:S03]  /*e9c0*/  IMAD.MOV.U32 R3, RZ, RZ, R14 ;  /* 0x000000ffff037224 */ /* 0x000fc600078e000e */
[----:B------:R-:W5:Y:S01]  /*e9d0*/  LDL.LU R14, [R1+0x10] ;  /* 0x00001000010e7983 */ /* 0x000f620000300800 */
[----:B------:R-:W-:Y:S01]  /*e9e0*/  IMAD R0, R6, UR4, RZ ;  /* 0x0000000406007c24 */ /* 0x000fe2000f8e02ff */
[----:B------:R-:W-:-:S04]  /*e9f0*/  LOP3.LUT R18, R18, 0xffffffbf, RZ, 0xc0, !PT ;  /* 0xffffffbf12127812 */ /* 0x000fc800078ec0ff */
[-C--:B--2---:R-:W-:Y:S01]  /*ea00*/  ISETP.GE.AND P6, PT, R13, R0.reuse, PT ;  /* 0x000000000d00720c */ /* 0x084fe20003fc6270 */
[----:B------:R-:W-:Y:S01]  /*ea10*/  IMAD.MOV.U32 R13, RZ, RZ, R4 ;  /* 0x000000ffff0d7224 */ /* 0x000fe200078e0004 */
[----:B---3--:R-:W-:Y:S01]  /*ea20*/  ISETP.GE.AND P5, PT, R12, R0, PT ;  /* 0x000000000c00720c */ /* 0x008fe20003fa6270 */
[----:B------:R-:W-:-:S10]  /*ea30*/  IMAD.MOV.U32 R12, RZ, RZ, 0x1 ;  /* 0x00000001ff0c7424 */ /* 0x000fd400078e00ff */
[----:B------:R-:W-:Y:S02]  /*ea40*/  @P6 LOP3.LUT R18, R18, 0x40, RZ, 0xfc, !PT ;  /* 0x0000004012126812 */ /* 0x000fe400078efcff */
[-C--:B----4-:R-:W-:Y:S01]  /*ea50*/  ISETP.GE.AND P6, PT, R11, R0.reuse, PT ;  /* 0x000000000b00720c */ /* 0x090fe20003fc6270 */
[----:B------:R-:W-:Y:S01]  /*ea60*/  IMAD.MOV.U32 R11, RZ, RZ, 0x181f ;  /* 0x0000181fff0b7424 */ /* 0x000fe200078e00ff */
[----:B------:R-:W-:Y:S02]  /*ea70*/  LOP3.LUT R18, R18, 0xffffffdf, RZ, 0xc0, !PT ;  /* 0xffffffdf12127812 */ /* 0x000fe400078ec0ff */
[-C--:B-----5:R-:W-:Y:S02]  /*ea80*/  ISETP.GE.AND P4, PT, R14, R0.reuse, PT ;  /* 0x000000000e00720c */ /* 0x0a0fe40003f86270 */
[----:B------:R-:W-:Y:S02]  /*ea90*/  @P5 LOP3.LUT R18, R18, 0x20, RZ, 0xfc, !PT ;  /* 0x0000002012125812 */ /* 0x000fe400078efcff */
[----:B------:R-:W-:Y:S01]  /*eaa0*/  ISETP.GE.AND P5, PT, R15, R0, PT ;  /* 0x000000000f00720c */ /* 0x000fe20003fa6270 */
[----:B------:R-:W-:Y:S01]  /*eab0*/  IMAD.MOV.U32 R15, RZ, RZ, -0x1 ;  /* 0xffffffffff0f7424 */ /* 0x000fe200078e00ff */
[----:B------:R-:W-:-:S04]  /*eac0*/  LOP3.LUT R18, R18, 0xffffffef, RZ, 0xc0, !PT ;  /* 0xffffffef12127812 */ /* 0x000fc800078ec0ff */
[----:B------:R-:W-:Y:S02]  /*ead0*/  @P6 LOP3.LUT R18, R18, 0x10, RZ, 0xfc, !PT ;  /* 0x0000001012126812 */ /* 0x000fe400078efcff */
[----:B------:R-:W-:Y:S02]  /*eae0*/  ISETP.GE.AND P6, PT, R10, R0, PT ;  /* 0x000000000a00720c */ /* 0x000fe40003fc6270 */
[----:B------:R-:W-:-:S04]  /*eaf0*/  LOP3.LUT R18, R18, 0xfffffff7, RZ, 0xc0, !PT ;  /* 0xfffffff712127812 */ /* 0x000fc800078ec0ff */
[----:B------:R-:W-:Y:S02]  /*eb00*/  @P5 LOP3.LUT R18, R18, 0x8, RZ, 0xfc, !PT ;  /* 0x0000000812125812 */ /* 0x000fe400078efcff */
[----:B------:R-:W-:Y:S02]  /*eb10*/  ISETP.GE.AND P5, PT, R9, R0, PT ;  /* 0x000000000900720c */ /* 0x000fe40003fa6270 */
[----:B------:R-:W-:-:S04]  /*eb20*/  LOP3.LUT R18, R18, 0xffffff7f, RZ, 0xc0, !PT ;  /* 0xffffff7f12127812 */ /* 0x000fc800078ec0ff */
[----:B------:R-:W-:-:S04]  /*eb30*/  LOP3.LUT R18, R18, 0xfffffffb, RZ, 0xc0, !PT ;  /* 0xfffffffb12127812 */ /* 0x000fc800078ec0ff */
[----:B------:R-:W-:Y:S02]  /*eb40*/  @P6 LOP3.LUT R18, R18, 0x4, RZ, 0xfc, !PT ;  /* 0x0000000412126812 */ /* 0x000fe400078efcff */
[----:B------:R-:W-:Y:S02]  /*eb50*/  @!P4 LEA R3, P6, R8, R3, 0x1 ;  /* 0x000000030803c211 */ /* 0x000fe400078c08ff */
[----:B------:R-:W-:-:S03]  /*eb60*/  @P5 LOP3.LUT R18, R18, 0x80, RZ, 0xfc, !PT ;  /* 0x0000008012125812 */ /* 0x000fc600078efcff */
[----:B------:R-:W-:Y:S01]  /*eb70*/  @!P4 IMAD.X R2, RZ, RZ, R2, P6 ;  /* 0x000000ffff02c224 */ /* 0x000fe200030e0602 */
[----:B------:R-:W-:-:S04]  /*eb80*/  LOP3.LUT P5, RZ, R18, 0x20, RZ, 0xc0, !PT ;  /* 0x0000002012ff7812 */ /* 0x000fc800078ac0ff */
[----:B------:R-:W-:-:S09]  /*eb90*/  @!P4 LOP3.LUT R3, R3, R2, RZ, 0x3c, !PT ;  /* 0x000000020303c212 */ /* 0x000fd200078e3cff */
[----:B------:R-:W-:Y:S05]  /*eba0*/  WARPSYNC.COLLECTIVE R15, `(.L_x_332) ;  /* 0x000000000f087348 */ /* 0x000fea0003c00000 */
[----:B------:R0:W1:Y:S02]  /*ebb0*/  SHFL.IDX P6, R14, R13, R12, R11 ;  /* 0x0000000c0d0e7389 */ /* 0x00006400000c000b */
[----:B01----:R-:W-:Y:S01]  /*ebc0*/  ENDCOLLECTIVE ;  /* 0x000000000000791b */ /* 0x003fe20003800000 */
.L_x_332:
[----:B------:R-:W-:-:S04]  /*ebd0*/  @!P4 LOP3.LUT R2, R3, R2, RZ, 0x3c, !PT ;  /* 0x000000020302c212 */ /* 0x000fc800078e3cff */
[----:B------:R-:W-:-:S05]  /*ebe0*/  @!P4 LOP3.LUT R3, R3, R2, RZ, 0x3c, !PT ;  /* 0x000000020303c212 */ /* 0x000fca00078e3cff */
[----:B------:R-:W-:Y:S01]  /*ebf0*/  @!PT LDS RZ, [RZ] ;  /* 0x00000000fffff984 */ /* 0x000fe20000000800 */
[----:B------:R-:W-:Y:S01]  /*ec00*/  @!PT LDS RZ, [RZ] ;  /* 0x00000000fffff984 */ /* 0x000fe20000000800 */
[----:B------:R-:W-:Y:S01]  /*ec10*/  @!PT LDS RZ, [RZ] ;  /* 0x00000000fffff984 */ /* 0x000fe20000000800 */
[----:B------:R0:W-:Y:S01]  /*ec20*/  @!P4 LDGSTS.E.BYPASS.LTC128B.128 [R7+0x22400], desc[UR46][R2.64], !P0 ;  /* 0x224000000207cfae */ /* 0x0001e2000c101d6e */
[----:B------:R-:W-:-:S03]  /*ec30*/  IMAD.MOV.U32 R13, RZ, RZ, R5 ;  /* 0x000000ffff0d7224 */ /* 0x000fc600078e0005 */
[----:B------:R0:W-:Y:S04]  /*ec40*/  @!P4 LDGSTS.E.BYPASS.LTC128B.128 [R7+0x26400], desc[UR46][R2.64+0x80], !P1 ;  /* 0x264000800207cfae */ /* 0x0001e8000c901d6e */
[----:B------:R0:W-:Y:S04]  /*ec50*/  @!P4 LDGSTS.E.BYPASS.LTC128B.128 [R7+0x2a400], desc[UR46][R2.64+0x100], !P2 ;  /* 0x2a4001000207cfae */ /* 0x0001e8000d101d6e */
[----:B------:R0:W-:Y:S01]  /*ec60*/  @!P4 LDGSTS.E.BYPASS.LTC128B.128 [R7+0x2e400], desc[UR46][R2.64+0x180], !P3 ;  /* 0x2e4001800207cfae */ /* 0x0001e2000d901d6e */
[----:B------:R-:W-:Y:S01]  /*ec70*/  IMAD.MOV.U32 R6, RZ, RZ, R14 ;  /* 0x000000ffff067224 */ /* 0x000fe200078e000e */
[----:B------:R-:W-:-:S13]  /*ec80*/  LOP3.LUT P4, RZ, R18, 0x40, RZ, 0xc0, !PT ;  /* 0x0000004012ff7812 */ /* 0x000fda000788c0ff */
[----:B0-----:R-:W-:Y:S05]  /*ec90*/  WARPSYNC.COLLECTIVE R15, `(.L_x_333) ;  /* 0x000000000f087348 */ /* 0x001fea0003c00000 */
[----:B------:R1:W2:Y:S02]  /*eca0*/  SHFL.IDX P6, R14, R13, R12, R11 ;  /* 0x0000000c0d0e7389 */ /* 0x0002a400000c000b */
[----:B012---:R-:W-:Y:S01]  /*ecb0*/  ENDCOLLECTIVE ;  /* 0x000000000000791b */ /* 0x007fe20003800000 */
.L_x_333:
[----:B------:R-:W-:Y:S02]  /*ecc0*/  IMAD.MOV.U32 R13, RZ, RZ, R4 ;  /* 0x000000ffff0d7224 */ /* 0x000fe400078e0004 */
[----:B------:R-:W-:Y:S02]  /*ecd0*/  IMAD.MOV.U32 R12, RZ, RZ, 0x2 ;  /* 0x00000002ff0c7424 */ /* 0x000fe400078e00ff */
[----:B------:R-:W-:-:S05]  /*ece0*/  IMAD.MOV.U32 R2, RZ, RZ, R14 ;  /* 0x000000ffff027224 */ /* 0x000fca00078e000e */
[----:B------:R-:W-:-:S05]  /*ecf0*/  @!P4 LEA R2, P6, R8, R2, 0x1 ;  /* 0x000000020802c211 */ /* 0x000fca00078c08ff */
[----:B------:R-:W-:-:S05]  /*ed00*/  @!P4 IMAD.X R3, RZ, RZ, R6, P6 ;  /* 0x000000ffff03c224 */ /* 0x000fca00030e0606 */
[----:B------:R-:W-:Y:S01]  /*ed10*/  @!PT LDS RZ, [RZ] ;  /* 0x00000000fffff984 */ /* 0x000fe20000000800 */
[----:B------:R-:W-:Y:S01]  /*ed20*/  @!PT LDS RZ, [RZ] ;  /* 0x00000000fffff984 */ /* 0x000fe20000000800 */
[----:B------:R-:W-:Y:S01]  /*ed30*/  @!PT LDS RZ, [RZ] ;  /* 0x00000000fffff984 */ /* 0x000fe20000000800 */
[----:B------:R0:W-:Y:S03]  /*ed40*/  @!P4 LDGSTS.E.BYPASS.LTC128B.128 [R7+0x22c00], desc[UR46][R2.64], !P0 ;  /* 0x22c000000207cfae */ /* 0x0001e6000c101d6e */
[----:B0-----:R-:W-:Y:S05]  /*ed50*/  WARPSYNC.COLLECTIVE R15, `(.L_x_334) ;  /* 0x000000000f087348 */ /* 0x001fea0003c00000 */
[----:B------:R1:W2:Y:S02]  /*ed60*/  SHFL.IDX P6, R14, R13, R12, R11 ;  /* 0x0000000c0d0e7389 */ /* 0x0002a400000c000b */
[----:B012---:R-:W-:Y:S01]  /*ed70*/  ENDCOLLECTIVE ;  /* 0x000000000000791b */ /* 0x007fe20003800000 */
.L_x_334:
[----:B------:R-:W-:Y:S01]  /*ed80*/  @!PT LDS RZ, [RZ] ;  /* 0x00000000fffff984 */ /* 0x000fe20000000800 */
[----:B------:R-:W-:Y:S01]  /*ed90*/  @!PT LDS RZ, [RZ] ;  /* 0x00000000fffff984 */ /* 0x000fe20000000800 */
[----:B------:R-:W-:Y:S01]  /*eda0*/  @!PT LDS RZ, [RZ] ;  /* 0x00000000fffff984 */ /* 0x000fe20000000800 */
[----:B------:R0:W-:Y:S04]  /*edb0*/  @!P4 LDGSTS.E.BYPASS.LTC128B.128 [R7+0x26c00], desc[UR46][R2.64+0x80], !P1 ;  /* 0x26c000800207cfae */ /* 0x0001e8000c901d6e */
[----:B------:R0:W-:Y:S04]  /*edc0*/  @!P4 LDGSTS.E.BYPASS.LTC128B.128 [R7+0x2ac00], desc[UR46][R2.64+0x100], !P2 ;  /* 0x2ac001000207cfae */ /* 0x0001e8000d101d6e */
[----:B------:R0:W-:Y:S01]  /*edd0*/  @!P4 LDGSTS.E.BYPASS.LTC128B.128 [R7+0x2ec00], desc[UR46][R2.64+0x180], !P3 ;  /* 0x2ec001800207cfae */ /* 0x0001e2000d901d6e */
[----:B------:R-:W-:Y:S01]  /*ede0*/  LOP3.LUT P4, RZ, R18, 0x10, RZ, 0xc0, !PT ;  /* 0x0000001012ff7812 */ /* 0x000fe2000788c0ff */
[----:B------:R-:W-:-:S02]  /*edf0*/  IMAD.MOV.U32 R13, RZ, RZ, R5 ;  /* 0x000000ffff0d7224 */ /* 0x000fc400078e0005 */
[----:B------:R-:W-:-:S10]  /*ee00*/  IMAD.MOV.U32 R6, RZ, RZ, R14 ;  /* 0x000000ffff067224 */ /* 0x000fd400078e000e */
[----:B0-----:R-:W-:Y:S05]  /*ee10*/  WARPSYNC.COLLECTIVE R15, `(.L_x_335) ;  /* 0x000000000f087348 */ /* 0x001fea0003c00000 */
[----:B------:R1:W2:Y:S02]  /*ee20*/  SHFL.IDX P6, R14, R13, R12, R11 ;  /* 0x0000000c0d0e7389 */ /* 0x0002a400000c000b */
[----:B012---:R-:W-:Y:S01]  /*ee30*/  ENDCOLLECTIVE ;  /* 0x000000000000791b */ /* 0x007fe20003800000 */
.L_x_335:
        /* <DEDUP_REMOVED lines=12> */
.L_x_336:
        /* <DEDUP_REMOVED lines=12> */
.L_x_337:
        /* <DEDUP_REMOVED lines=12> */
.L_x_338:
        /* <DEDUP_REMOVED lines=12> */
.L_x_339:
[----:B------:R-:W-:Y:S02]  /*f140*/  IMAD.MOV.U32 R13, RZ, RZ, R4 ;  /* 0x000000ffff0d7224 */ /* 0x000fe400078e0004 */
[----:B------:R-:W-:Y:S02]  /*f150*/  IMAD.MOV.U32 R12, RZ, RZ, 0x5 ;  /* 0x00000005ff0c7424 */ /* 0x000fe400078e00ff */
[----:B------:R-:W-:-:S05]  /*f160*/  IMAD.MOV.U32 R2, RZ, RZ, R14 ;  /* 0x000000ffff027224 */ /* 0x000fca00078e000e */
[----:B------:R-:W-:-:S05]  /*f170*/  @!P5 LEA R2, P6, R8, R2, 0x1 ;  /* 0x000000020802d211 */ /* 0x000fca00078c08ff */
[----:B------:R-:W-:Y:S01]  /*f180*/  @!P5 IMAD.X R3, RZ, RZ, R6, P6 ;  /* 0x000000ffff03d224 */ /* 0x000fe200030e0606 */
[C---:B------:R-:W-:Y:S02]  /*f190*/  LOP3.LUT P6, RZ, R18.reuse, 0x8, RZ, 0xc0, !PT ;  /* 0x0000000812ff7812 */ /* 0x040fe400078cc0ff */
[----:B------:R-:W-:-:S11]  /*f1a0*/  LOP3.LUT P5, RZ, R18, 0x80, RZ, 0xc0, !PT ;  /* 0x0000008012ff7812 */ /* 0x000fd600078ac0ff */
[----:B------:R-:W-:Y:S01]  /*f1b0*/  @!PT LDS RZ, [RZ] ;  /* 0x00000000fffff984 */ /* 0x000fe20000000800 */
[----:B------:R-:W-:Y:S01]  /*f1c0*/  @!PT LDS RZ, [RZ] ;  /* 0x00000000fffff984 */ /* 0x000fe20000000800 */
[----:B------:R-:W-:Y:S01]  /*f1d0*/  @!PT LDS RZ, [RZ] ;  /* 0x00000000fffff984 */ /* 0x000fe20000000800 */
[----:B------:R0:W-:Y:S04]  /*f1e0*/  @!P6 LDGSTS.E.BYPASS.LTC128B.128 [R7+0x24400], desc[UR46][R2.64], !P0 ;  /* 0x244000000207efae */ /* 0x0001e8000c101d6e */
[----:B------:R0:W-:Y:S04]  /*f1f0*/  @!P6 LDGSTS.E.BYPASS.LTC128B.128 [R7+0x28400], desc[UR46][R2.64+0x80], !P1 ;  /* 0x284000800207efae */ /* 0x0001e8000c901d6e */
[----:B------:R0:W-:Y:S04]  /*f200*/  @!P6 LDGSTS.E.BYPASS.LTC128B.128 [R7+0x2c400], desc[UR46][R2.64+0x100], !P2 ;  /* 0x2c4001000207efae */ /* 0x0001e8000d101d6e */
[----:B------:R0:W-:Y:S02]  /*f210*/  @!P6 LDGSTS.E.BYPASS.LTC128B.128 [R7+0x30400], desc[UR46][R2.64+0x180], !P3 ;  /* 0x304001800207efae */ /* 0x0001e4000d901d6e */
[----:B0-----:R-:W-:Y:S05]  /*f220*/  WARPSYNC.COLLECTIVE R15, `(.L_x_340) ;  /* 0x000000000f087348 */ /* 0x001fea0003c00000 */
[----:B------:R1:W2:Y:S02]  /*f230*/  SHFL.IDX P6, R14, R13, R12, R11 ;  /* 0x0000000c0d0e7389 */ /* 0x0002a400000c000b */
[----:B012---:R-:W-:Y:S01]  /*f240*/  ENDCOLLECTIVE ;  /* 0x000000000000791b */ /* 0x007fe20003800000 */
.L_x_340:
[----:B------:R-:W-:Y:S02]  /*f250*/  IMAD.MOV.U32 R13, RZ, RZ, R5 ;  /* 0x000000ffff0d7224 */ /* 0x000fe400078e0005 */
[----:B------:R-:W-:-:S07]  /*f260*/  IMAD.MOV.U32 R6, RZ, RZ, R14 ;  /* 0x000000ffff067224 */ /* 0x000fce00078e000e */
[----:B------:R-:W-:Y:S05]  /*f270*/  WARPSYNC.COLLECTIVE R15, `(.L_x_341) ;  /* 0x000000000f087348 */ /* 0x000fea0003c00000 */
[----:B------:R0:W1:Y:S02]  /*f280*/  SHFL.IDX P6, R14, R13, R12, R11 ;  /* 0x0000000c0d0e7389 */ /* 0x00006400000c000b */
[----:B01----:R-:W-:Y:S01]  /*f290*/  ENDCOLLECTIVE ;  /* 0x000000000000791b */ /* 0x003fe20003800000 */
.L_x_341:
        /* <DEDUP_REMOVED lines=12> */
.L_x_342:
[----:B------:R-:W-:Y:S01]  /*f360*/  @!PT LDS RZ, [RZ] ;  /* 0x00000000fffff984 */ /* 0x000fe20000000800 */
[----:B------:R-:W-:Y:S01]  /*f370*/  @!PT LDS RZ, [RZ] ;  /* 0x00000000fffff984 */ /* 0x000fe20000000800 */
[----:B------:R-:W-:Y:S01]  /*f380*/  @!PT LDS RZ, [RZ] ;  /* 0x00000000fffff984 */ /* 0x000fe20000000800 */
[----:B------:R0:W-:Y:S04]  /*f390*/  @!P4 LDGSTS.E.BYPASS.LTC128B.128 [R7+0x28c00], desc[UR46][R2.64+0x80], !P1 ;  /* 0x28c000800207cfae */ /* 0x0001e8000c901d6e */
[----:B------:R0:W-:Y:S04]  /*f3a0*/  @!P4 LDGSTS.E.BYPASS.LTC128B.128 [R7+0x2cc00], desc[UR46][R2.64+0x100], !P2 ;  /* 0x2cc001000207cfae */ /* 0x0001e8000d101d6e */
[----:B------:R0:W-:Y:S01]  /*f3b0*/  @!P4 LDGSTS.E.BYPASS.LTC128B.128 [R7+0x30c00], desc[UR46][R2.64+0x180], !P3 ;  /* 0x30c001800207cfae */ /* 0x0001e2000d901d6e */
[----:B------:R-:W-:Y:S02]  /*f3c0*/  IMAD.MOV.U32 R13, RZ, RZ, R5 ;  /* 0x000000ffff0d7224 */ /* 0x000fe400078e0005 */
[----:B------:R-:W-:-:S07]  /*f3d0*/  IMAD.MOV.U32 R6, RZ, RZ, R14 ;  /* 0x000000ffff067224 */ /* 0x000fce00078e000e */
[----:B0-----:R-:W-:Y:S05]  /*f3e0*/  WARPSYNC.COLLECTIVE R15, `(.L_x_343) ;  /* 0x000000000f087348 */ /* 0x001fea0003c00000 */
[----:B------:R1:W2:Y:S02]  /*f3f0*/  SHFL.IDX P6, R14, R13, R12, R11 ;  /* 0x0000000c0d0e7389 */ /* 0x0002a400000c000b */
[----:B012---:R-:W-:Y:S01]  /*f400*/  ENDCOLLECTIVE ;  /* 0x000000000000791b */ /* 0x007fe20003800000 */
.L_x_343:
        /* <DEDUP_REMOVED lines=12> */
.L_x_344:
        /* <DEDUP_REMOVED lines=11> */
.L_x_345:
[----:B------:R-:W-:Y:S01]  /*f580*/  IMAD.MOV.U32 R2, RZ, RZ, R14 ;  /* 0x000000ffff027224 */ /* 0x000fe200078e000e */
[----:B------:R-:W-:Y:S06]  /*f590*/  BRA `(.L_x_346) ;  /* 0xffffffb8003c7947 */ /* 0x000fec000383ffff */
.L_x_227:
[----:B-1----:R-:W-:-:S04]  /*f5a0*/  IMAD.U32 R3, RZ, RZ, UR37 ;  /* 0x00000025ff037e24 */ /* 0x002fc8000f8e00ff */
[----:B------:R1:W2:Y:S03]  /*f5b0*/  SYNCS.PHASECHK.TRANS64.TRYWAIT P0, [R3+URZ+0x32420], R0 ;  /* 0x03242000030075a7 */ /* 0x0002a6000800017f */
[----:B--2---:R-:W-:Y:S05]  /*f5c0*/  @!P0 NANOSLEEP.SYNCS 0x989680 ;  /* 0x009896800000895d */ /* 0x004fea0003900000 */
[----:B------:R-:W2:Y:S02]  /*f5d0*/  @!P0 SYNCS.PHASECHK.TRANS64 P0, [R3+URZ+0x32420], R0 ;  /* 0x03242000030085a7 */ /* 0x000ea4000800007f */
[----:B--2---:R-:W-:Y:S05]  /*f5e0*/  @!P0 BRA `(.L_x_227) ;  /* 0xfffffffc00ec8947 */ /* 0x004fea000383ffff */
[----:B------:R-:W-:Y:S05]  /*f5f0*/  BRA `(.L_x_347) ;  /* 0xffffffb8008c7947 */ /* 0x000fea000383ffff */
.L_x_231:
[----:B0-----:R0:W1:Y:S02]  /*f600*/  SYNCS.PHASECHK.TRANS64.TRYWAIT P0, [R2+URZ+0x32460], R0 ;  /* 0x03246000020075a7 */ /* 0x001064000800017f */
[----:B-1----:R-:W-:Y:S05]  /*f610*/  @!P0 NANOSLEEP.SYNCS 0x989680 ;  /* 0x009896800000895d */ /* 0x002fea0003900000 */
[----:B------:R-:W1:Y:S02]  /*f620*/  @!P0 SYNCS.PHASECHK.TRANS64 P0, [R2+URZ+0x32460], R0 ;  /* 0x03246000020085a7 */ /* 0x000e64000800007f */
[----:B-1----:R-:W-:Y:S05]  /*f630*/  @!P0 BRA `(.L_x_231) ;  /* 0xfffffffc00f08947 */ /* 0x002fea000383ffff */
[----:B------:R-:W-:Y:S05]  /*f640*/  BRA `(.L_x_348) ;  /* 0xffffffb800ac7947 */ /* 0x000fea000383ffff */
.L_x_244:
[----:B-1----:R1:W2:Y:S02]  /*f650*/  SYNCS.PHASECHK.TRANS64.TRYWAIT P0, [R3+URZ+0x32440], R2 ;  /* 0x03244002030075a7 */ /* 0x0022a4000800017f */
[----:B--2---:R-:W-:Y:S05]  /*f660*/  @!P0 NANOSLEEP.SYNCS 0x989680 ;  /* 0x009896800000895d */ /* 0x004fea0003900000 */
[----:B------:R-:W2:Y:S02]  /*f670*/  @!P0 SYNCS.PHASECHK.TRANS64 P0, [R3+URZ+0x32440], R2 ;  /* 0x03244002030085a7 */ /* 0x000ea4000800007f */
[----:B--2---:R-:W-:Y:S05]  /*f680*/  @!P0 BRA `(.L_x_244) ;  /* 0xfffffffc00f08947 */ /* 0x004fea000383ffff */
[----:B------:R-:W-:Y:S05]  /*f690*/  BRA `(.L_x_349) ;  /* 0xffffffc000a47947 */ /* 0x000fea000383ffff */
.L_x_249:
[----:B0-----:R0:W2:Y:S02]  /*f6a0*/  SYNCS.PHASECHK.TRANS64.TRYWAIT P0, [R3+URZ+0x32460], R2 ;  /* 0x03246002030075a7 */ /* 0x0010a4000800017f */
[----:B--2---:R-:W-:Y:S05]  /*f6b0*/  @!P0 NANOSLEEP.SYNCS 0x989680 ;  /* 0x009896800000895d */ /* 0x004fea0003900000 */
[----:B------:R-:W2:Y:S02]  /*f6c0*/  @!P0 SYNCS.PHASECHK.TRANS64 P0, [R3+URZ+0x32460], R2 ;  /* 0x03246002030085a7 */ /* 0x000ea4000800007f */
[----:B--2---:R-:W-:Y:S05]  /*f6d0*/  @!P0 BRA `(.L_x_249) ;  /* 0xfffffffc00f08947 */ /* 0x004fea000383ffff */
[----:B------:R-:W-:Y:S05]  /*f6e0*/  BRA `(.L_x_350) ;  /* 0xffffffc400207947 */ /* 0x000fea000383ffff */
.L_x_261:
[----:B--2---:R2:W3:Y:S02]  /*f6f0*/  SYNCS.PHASECHK.TRANS64.TRYWAIT P0, [R4+URZ+0x32440], R2 ;  /* 0x03244002040075a7 */ /* 0x0044e4000800017f */
[----:B---3--:R-:W-:Y:S05]  /*f700*/  @!P0 NANOSLEEP.SYNCS 0x989680 ;  /* 0x009896800000895d */ /* 0x008fea0003900000 */
[----:B------:R-:W3:Y:S02]  /*f710*/  @!P0 SYNCS.PHASECHK.TRANS64 P0, [R4+URZ+0x32440], R2 ;  /* 0x03244002040085a7 */ /* 0x000ee4000800007f */
[----:B---3--:R-:W-:Y:S05]  /*f720*/  @!P0 BRA `(.L_x_261) ;  /* 0xfffffffc00f08947 */ /* 0x008fea000383ffff */
[----:B------:R-:W-:Y:S05]  /*f730*/  BRA `(.L_x_351) ;  /* 0xffffffcc00087947 */ /* 0x000fea000383ffff */
.L_x_266:
[----:B0-----:R0:W1:Y:S02]  /*f740*/  SYNCS.PHASECHK.TRANS64.TRYWAIT P0, [R4+URZ+0x32460], R2 ;  /* 0x03246002040075a7 */ /* 0x001064000800017f */
[----:B-1----:R-:W-:Y:S05]  /*f750*/  @!P0 NANOSLEEP.SYNCS 0x989680 ;  /* 0x009896800000895d */ /* 0x002fea0003900000 */
[----:B------:R-:W1:Y:S02]  /*f760*/  @!P0 SYNCS.PHASECHK.TRANS64 P0, [R4+URZ+0x32460], R2 ;  /* 0x03246002040085a7 */ /* 0x000e64000800007f */
[----:B-1----:R-:W-:Y:S05]  /*f770*/  @!P0 BRA `(.L_x_266) ;  /* 0xfffffffc00f08947 */ /* 0x002fea000383ffff */
[----:B------:R-:W-:Y:S05]  /*f780*/  BRA `(.L_x_352) ;  /* 0xffffffcc00847947 */ /* 0x000fea000383ffff */
.L_x_277:
[----:B0-----:R0:W2:Y:S02]  /*f790*/  SYNCS.PHASECHK.TRANS64.TRYWAIT P0, [R4+URZ+0x32440], R2 ;  /* 0x03244002040075a7 */ /* 0x0010a4000800017f */
[----:B--2---:R-:W-:Y:S05]  /*f7a0*/  @!P0 NANOSLEEP.SYNCS 0x989680 ;  /* 0x009896800000895d */ /* 0x004fea0003900000 */
[----:B------:R-:W2:Y:S02]  /*f7b0*/  @!P0 SYNCS.PHASECHK.TRANS64 P0, [R4+URZ+0x32440], R2 ;  /* 0x03244002040085a7 */ /* 0x000ea4000800007f */
[----:B--2---:R-:W-:Y:S05]  /*f7c0*/  @!P0 BRA `(.L_x_277) ;  /* 0xfffffffc00f08947 */ /* 0x004fea000383ffff */
[----:B------:R-:W-:Y:S05]  /*f7d0*/  BRA `(.L_x_353) ;  /* 0xffffffd400487947 */ /* 0x000fea000383ffff */
.L_x_282:
[----:B-1----:R1:W2:Y:S02]  /*f7e0*/  SYNCS.PHASECHK.TRANS64.TRYWAIT P0, [R4+URZ+0x32460], R2 ;  /* 0x03246002040075a7 */ /* 0x0022a4000800017f */
[----:B--2---:R-:W-:Y:S05]  /*f7f0*/  @!P0 NANOSLEEP.SYNCS 0x989680 ;  /* 0x009896800000895d */ /* 0x004fea0003900000 */
[----:B------:R-:W2:Y:S02]  /*f800*/  @!P0 SYNCS.PHASECHK.TRANS64 P0, [R4+URZ+0x32460], R2 ;  /* 0x03246002040085a7 */ /* 0x000ea4000800007f */
[----:B--2---:R-:W-:Y:S05]  /*f810*/  @!P0 BRA `(.L_x_282) ;  /* 0xfffffffc00f08947 */ /* 0x004fea000383ffff */
[----:B------:R-:W-:Y:S05]  /*f820*/  BRA `(.L_x_354) ;  /* 0xffffffd400c47947 */ /* 0x000fea000383ffff */
.L_x_292:
[----:B0-----:R0:W2:Y:S02]  /*f830*/  SYNCS.PHASECHK.TRANS64.TRYWAIT P0, [R0+URZ+0x32420], R3 ;  /* 0x03242003000075a7 */ /* 0x0010a4000800017f */
[----:B--2---:R-:W-:Y:S05]  /*f840*/  @!P0 NANOSLEEP.SYNCS 0x989680 ;  /* 0x009896800000895d */ /* 0x004fea0003900000 */
[----:B------:R-:W2:Y:S02]  /*f850*/  @!P0 SYNCS.PHASECHK.TRANS64 P0, [R0+URZ+0x32420], R3 ;  /* 0x03242003000085a7 */ /* 0x000ea4000800007f */
[----:B--2---:R-:W-:Y:S05]  /*f860*/  @!P0 BRA `(.L_x_292) ;  /* 0xfffffffc00f08947 */ /* 0x004fea000383ffff */
[----:B------:R-:W-:Y:S05]  /*f870*/  BRA `(.L_x_355) ;  /* 0xffffffdc00547947 */ /* 0x000fea000383ffff */
.L_x_293:
        /* <DEDUP_REMOVED lines=11> */
.L_x_357:
[----:B------:R-:W-:Y:S05]  /*f930*/  BSYNC B0 ;  /* 0x0000000000007941 */ /* 0x000fea0003800000 */
.L_x_356:
[----:B------:R-:W-:Y:S05]  /*f940*/  BRA `(.L_x_358) ;  /* 0xffffffdc003c7947 */ /* 0x000fea000383ffff */
.L_x_296:
[----:B------:R-:W-:Y:S01]  /*f950*/  BSSY B1, `(.L_x_359) ;  /* 0x0000006000017945 */ /* 0x000fe20003800000 */
[----:B------:R-:W-:-:S07]  /*f960*/  IMAD.MOV.U32 R15, RZ, RZ, -0x1 ;  /* 0xffffffffff0f7424 */ /* 0x000fce00078e00ff */
[----:B012---:R-:W-:Y:S05]  /*f970*/  WARPSYNC.COLLECTIVE R15, `(.L_x_360) ;  /* 0x000000000f0c7348 */ /* 0x007fea0003c00000 */
[----:B------:R-:W-:Y:S02]  /*f980*/  ELECT P6, UR62, PT ;  /* 0x00000000003e782f */ /* 0x000fe400038c0000 */
[----:B------:R-:W-:Y:S01]  /*f990*/  MOV R14, UR62 ;  /* 0x0000003e000e7c02 */ /* 0x000fe20008000f00 */
[----:B012---:R-:W-:Y:S10]  /*f9a0*/  ENDCOLLECTIVE ;  /* 0x000000000000791b */ /* 0x007ff40003800000 */
.L_x_360:
[----:B------:R-:W-:Y:S05]  /*f9b0*/  BSYNC B1 ;  /* 0x0000000000017941 */ /* 0x000fea0003800000 */
.L_x_359:
[----:B------:R-:W-:Y:S05]  /*f9c0*/  BRA `(.L_x_361) ;  /* 0xffffffdc00347947 */ /* 0x000fea000383ffff */
.L_x_298:
[----:B0-----:R0:W1:Y:S02]  /*f9d0*/  SYNCS.PHASECHK.TRANS64.TRYWAIT P0, [R6+URZ], R5 ;  /* 0x00000005060075a7 */ /* 0x001064000800017f */
[----:B-1----:R-:W-:Y:S05]  /*f9e0*/  @!P0 NANOSLEEP.SYNCS 0x989680 ;  /* 0x009896800000895d */ /* 0x002fea0003900000 */
[----:B------:R-:W1:Y:S02]  /*f9f0*/  @!P0 SYNCS.PHASECHK.TRANS64 P0, [R6+URZ], R5 ;  /* 0x00000005060085a7 */ /* 0x000e64000800007f */
[----:B-1----:R-:W-:Y:S05]  /*fa00*/  @!P0 BRA `(.L_x_298) ;  /* 0xfffffffc00f08947 */ /* 0x002fea000383ffff */
[----:B------:R-:W-:Y:S05]  /*fa10*/  BRA `(.L_x_362) ;  /* 0xffffffdc006c7947 */ /* 0x000fea000383ffff */
.L_x_299:
[----:B-1----:R1:W2:Y:S02]  /*fa20*/  SYNCS.PHASECHK.TRANS64.TRYWAIT P0, [R7+URZ], R2 ;  /* 0x00000002070075a7 */ /* 0x0022a4000800017f */
[----:B--2---:R-:W-:Y:S05]  /*fa30*/  @!P0 NANOSLEEP.SYNCS 0x989680 ;  /* 0x009896800000895d */ /* 0x004fea0003900000 */
[----:B------:R-:W2:Y:S02]  /*fa40*/  @!P0 SYNCS.PHASECHK.TRANS64 P0, [R7+URZ], R2 ;  /* 0x00000002070085a7 */ /* 0x000ea4000800007f */
[----:B--2---:R-:W-:Y:S05]  /*fa50*/  @!P0 BRA `(.L_x_299) ;  /* 0xfffffffc00f08947 */ /* 0x004fea000383ffff */
[----:B------:R-:W-:Y:S05]  /*fa60*/  BRA `(.L_x_363) ;  /* 0xffffffdc00607947 */ /* 0x000fea000383ffff */
.L_x_301:
[----:B--2---:R2:W3:Y:S02]  /*fa70*/  SYNCS.PHASECHK.TRANS64.TRYWAIT P0, [R4+URZ], R5 ;  /* 0x00000005040075a7 */ /* 0x0044e4000800017f */
[----:B---3--:R-:W-:Y:S05]  /*fa80*/  @!P0 NANOSLEEP.SYNCS 0x989680 ;  /* 0x009896800000895d */ /* 0x008fea0003900000 */
[----:B------:R-:W3:Y:S02]  /*fa90*/  @!P0 SYNCS.PHASECHK.TRANS64 P0, [R4+URZ], R5 ;  /* 0x00000005040085a7 */ /* 0x000ee4000800007f */
[----:B---3--:R-:W-:Y:S05]  /*faa0*/  @!P0 BRA `(.L_x_301) ;  /* 0xfffffffc00f08947 */ /* 0x008fea000383ffff */
[----:B------:R-:W-:Y:S05]  /*fab0*/  BRA `(.L_x_364) ;  /* 0xffffffdc00647947 */ /* 0x000fea000383ffff */
.L_x_365:
        /* <DEDUP_REMOVED lines=12> */
.L_x_6031:


//--------------------- .text._ZN7cutlass13device_kernelIN5flash11enable_sm90INS1_16FlashAttnFwdSm90INS1_25CollectiveMainloopFwdSm90ILi2EN4cute5tupleIJNS5_1CILi1EEES8_S8_EEENS6_IJNS7_ILi128EEENS7_ILi96EEENS7_ILi64EEEEEELi256ENS_10bfloat16_tEfNS_4arch4Sm90ELb0ELb0ELb1ELb1ELb0ELb0ELb0ELb1ELb0ELb1ELb0ELb0EEENS1_21CollectiveEpilogueFwdINS6_IJSA_NS7_ILi256EEESB_EEES9_SE_SG_Li256ELb1ELb1ELb0ELb0EEENS1_36VarlenDynamicPersistentTileSchedulerILi128ELi96ELi256ELi128ELb0ELb1ELb1ELb0ELb1ELb1EEEEEEEEEvNT_6ParamsE --------------------------
	.section	.text._ZN7cutlass13device_kernelIN5flash11enable_sm90INS1_16FlashAttnFwdSm90INS1_25CollectiveMainloopFwdSm90ILi2EN4cute5tupleIJNS5_1CILi1EEES8_S8_EEENS6_IJNS7_ILi128EEENS7_ILi96EEENS7_ILi64EEEEEELi256ENS_10bfloat16_tEfNS_4arch4Sm90ELb0ELb0ELb1ELb1ELb0ELb0ELb0ELb1ELb0ELb1ELb0ELb0EEENS1_21CollectiveEpilogueFwdINS6_IJSA_NS7_ILi256EEESB_EEES9_SE_SG_Li256ELb1ELb1ELb0ELb0EEENS1_36VarlenDynamicPersistentTileSchedulerILi128ELi96ELi256ELi128ELb0ELb1ELb1ELb0ELb1ELb1EEEEEEEEEvNT_6ParamsE,"ax",@progbits
	.align	128
.text._ZN7cutlass13device_kernelIN5flash11enable_sm90INS1_16FlashAttnFwdSm90INS1_25CollectiveMainloopFwdSm90ILi2EN4cute5tupleIJNS5_1CILi1EEES8_S8_EEENS6_IJNS7_ILi128EEENS7_ILi96EEENS7_ILi64EEEEEELi256ENS_10bfloat16_tEfNS_4arch4Sm90ELb0ELb0ELb1ELb1ELb0ELb0ELb0ELb1ELb0ELb1ELb0ELb0EEENS1_21CollectiveEpilogueFwdINS6_IJSA_NS7_ILi256EEESB_EEES9_SE_SG_Li256ELb1ELb1ELb0ELb0EEENS1_36VarlenDynamicPersistentTileSchedulerILi128ELi96ELi256ELi128ELb0ELb1ELb1ELb0ELb1ELb1EEEEEEEEEvNT_6ParamsE:
        .type           _ZN7cutlass13device_kernelIN5flash11enable_sm90INS1_16FlashAttnFwdSm90INS1_25CollectiveMainloopFwdSm90ILi2EN4cute5tupleIJNS5_1CILi1EEES8_S8_EEENS6_IJNS7_ILi128EEENS7_ILi96EEENS7_ILi64EEEEEELi256ENS_10bfloat16_tEfNS_4arch4Sm90ELb0ELb0ELb1ELb1ELb0ELb0ELb0ELb1ELb0ELb1ELb0ELb0EEENS1_21CollectiveEpilogueFwdINS6_IJSA_NS7_ILi256EEESB_EEES9_SE_SG_Li256ELb1ELb1ELb0ELb0EEENS1_36VarlenDynamicPersistentTileSchedulerILi128ELi96ELi256ELi128ELb0ELb1ELb1ELb0ELb1ELb1EEEEEEEEEvNT_6ParamsE,@function
        .size           _ZN7cutlass13device_kernelIN5flash11enable_sm90INS1_16FlashAttnFwdSm90INS1_25CollectiveMainloopFwdSm90ILi2EN4cute5tupleIJNS5_1CILi1EEES8_S8_EEENS6_IJNS7_ILi128EEENS7_ILi96EEENS7_ILi64EEEEEELi256ENS_10bfloat16_tEfNS_4arch4Sm90ELb0ELb0ELb1ELb1ELb0ELb0ELb0ELb1ELb0ELb1ELb0ELb0EEENS1_21CollectiveEpilogueFwdINS6_IJSA_NS7_ILi256EEESB_EEES9_SE_SG_Li256ELb1ELb1ELb0ELb0EEENS1_36VarlenDynamicPersistentTileSchedulerILi128ELi96ELi256ELi128ELb0ELb1ELb1ELb0ELb1ELb1EEEEEEEEEvNT_6ParamsE,(.L_x_6032 - _ZN7cutlass13device_kernelIN5flash11enable_sm90INS1_16FlashAttnFwdSm90INS1_25CollectiveMainloopFwdSm90ILi2EN4cute5tupleIJNS5_1CILi1EEES8_S8_EEENS6_IJNS7_ILi128EEENS7_ILi96EEENS7_ILi64EEEEEELi256ENS_10bfloat16_tEfNS_4arch4Sm90ELb0ELb0ELb1ELb1ELb0ELb0ELb0ELb1ELb0ELb1ELb0ELb0EEENS1_21CollectiveEpilogueFwdINS6_IJSA_NS7_ILi256EEESB_EEES9_SE_SG_Li256ELb1ELb1ELb0ELb0EEENS1_36VarlenDynamicPersistentTileSchedulerILi128ELi96ELi256ELi128ELb0ELb1ELb1ELb0ELb1ELb1EEEEEEEEEvNT_6ParamsE)
        .other          _ZN7cutlass13device_kernelIN5flash11enable_sm90INS1_16FlashAttnFwdSm90INS1_25CollectiveMainloopFwdSm90ILi2EN4cute5tupleIJNS5_1CILi1EEES8_S8_EEENS6_IJNS7_ILi128EEENS7_ILi96EEENS7_ILi64EEEEEELi256ENS_10bfloat16_tEfNS_4arch4Sm90ELb0ELb0ELb1ELb1ELb0ELb0ELb0ELb1ELb0ELb1ELb0ELb0EEENS1_21CollectiveEpilogueFwdINS6_IJSA_NS7_ILi256EEESB_EEES9_SE_SG_Li256ELb1ELb1ELb0ELb0EEENS1_36VarlenDynamicPersistentTileSchedulerILi128ELi96ELi256ELi128ELb0ELb1ELb1ELb0ELb1ELb1EEEEEEEEEvNT_6ParamsE,@"STO_CUDA_ENTRY STV_DEFAULT"
_ZN7cutlass13device_kernelIN5flash11enable_sm90INS1_16FlashAttnFwdSm90INS1_25CollectiveMainloopFwdSm90ILi2EN4cute5tupleIJNS5_1CILi1EEES8_S8_EEENS6_IJNS7_ILi128EEENS7_ILi96EEENS7_ILi64EEEEEELi256ENS_10bfloat16_tEfNS_4arch4Sm90ELb0ELb0ELb1ELb1ELb0ELb0ELb0ELb1ELb0ELb1ELb0ELb0EEENS1_21CollectiveEpilogueFwdINS6_IJSA_NS7_ILi256EEESB_EEES9_SE_SG_Li256ELb1ELb1ELb0ELb0EEENS1_36VarlenDynamicPersistentTileSchedulerILi128ELi96ELi256ELi128ELb0ELb1ELb1ELb0ELb1ELb1EEEEEEEEEvNT_6ParamsE:
        /* <DEDUP_REMOVED lines=18> */
.L_x_367:
[----:B------:R-:W-:Y:S05]  /*0120*/  BSYNC B0 ;  /* 0x0000000000007941 */ /* 0x000fea0003800000 */
.L_x_366:
        /* <DEDUP_REMOVED lines=41> */
.L_x_368:
        /* <DEDUP_REMOVED lines=22> */
.L_x_369:
        /* <DEDUP_REMOVED lines=18> */
.L_x_370:
        /* <DEDUP_REMOVED lines=22> */
.L_x_371:
        /* <DEDUP_REMOVED lines=22> */
.L_x_372:
[----:B------:R-:W-:Y:S01]  /*0900*/  PLOP3.LUT P0, PT, PT, PT, UP0, 0x80, 0x0 ;  /* 0x000000000000781c */ /* 0x000fe20003f0f008 */
[----:B------:R-:W-:Y:S01]  /*0910*/  UMOV UR36, 0x1 ;  /* 0x0000000100247882 */ /* 0x000fe20000000000 */
[----:B------:R-:W-:Y:S01]  /*0920*/  NOP ;  /* 0x0000000000007918 */ /* 0x000fe20000000000 */
[----:B------:R-:W-:Y:S01]  /*0930*/  USEL UR36, UR36, 0x2, !UP0 ;  /* 0x0000000224247887 */ /* 0x000fe2000c000000 */
[----:B------:R-:W-:Y:S01]  /*0940*/  ULDC.64 UR40, c[0x0][0x208] ;  /* 0x0000820000287ab9 */ /* 0x000fe20000000a00 */
[----:B012-4-:R-:W-:Y:S08]  /*0950*/  BAR.SYNC.DEFER_BLOCKING 0x0 ;  /* 0x0000000000007b1d */ /* 0x017ff00000010000 */
[----:B------:R-:W-:Y:S05]  /*0960*/  @!P0 BRA `(.L_x_373) ;  /* 0x0000008800dc8947 */ /* 0x000fea0003800000 */
.L_x_374:
[----:B------:R-:W-:-:S08]  /*0970*/  NOP ;  /* 0x0000000000007918 */ /* 0x000fd00000000000 */
[----:B------:R-:W0:Y:S02]  /*0980*/  USETMAXREG.TRY_ALLOC.CTAPOOL UP0, 0xf0 ;  /* 0x000000f0000079c8 */ /* 0x000e240008000600 */
[----:B0-----:R-:W-:-:S13]  /*0990*/  PLOP3.LUT P0, PT, PT, PT, UP0, 0x80, 0x0 ;  /* 0x000000000000781c */ /* 0x001fda0003f0f008 */
[----:B------:R-:W-:Y:S05]  /*09a0*/  @!P0 BRA `(.L_x_374) ;  /* 0xfffffffc00f08947 */ /* 0x000fea000383ffff */
[----:B------:R-:W0:Y:S01]  /*09b0*/  S2R R0, SR_TID.X ;  /* 0x0000000000007919 */ /* 0x000e220000002100 */
[----:B------:R-:W1:Y:S01]  /*09c0*/  S2UR UR5, SR_CgaCtaId ;  /* 0x00000000000579c3 */ /* 0x000e620000008800 */
[----:B------:R-:W-:-:S07]  /*09d0*/  UMOV UR4, 0x400 ;  /* 0x0000040000047882 */ /* 0x000fce0000000000 */
[----:B------:R-:W-:Y:S06]  /*09e0*/  BAR.ARV 0x8, 0x180 ;  /* 0x0206000000007b1d */ /* 0x000fec0000002000 */
[----:B-1----:R-:W-:Y:S01]  /*09f0*/  ULEA UR4, UR5, UR4, 0x18 ;  /* 0x0000000405047291 */ /* 0x002fe2000f8ec03f */
[----:B0-----:R-:W-:-:S04]  /*0a00*/  SHF.R.U32.HI R0, RZ, 0x7, R0 ;  /* 0x00000007ff007819 */ /* 0x001fc80000011600 */
[----:B------:R-:W-:-:S13]  /*0a10*/  ISETP.NE.AND P0, PT, R0, 0x1, PT ;  /* 0x000000010000780c */ /* 0x000fda0003f05270 */
[----:B------:R-:W-:Y:S08]  /*0a20*/  @!P0 BAR.ARV 0x9, 0x100 ;  /* 0x0244000000008b1d */ /* 0x000ff00000002000 */
[----:B------:R-:W-:Y:S06]  /*0a30*/  BAR.SYNC.DEFER_BLOCKING 0x5, 0x180 ;  /* 0x0146000000007b1d */ /* 0x000fec0000010000 */
[----:B------:R-:W0:Y:S01]  /*0a40*/  LDS.128 R12, [UR4+0x228d0] ;  /* 0x0228d004ff0c7984 */ /* 0x000e220008000c00 */
[----:B------:R-:W-:Y:S01]  /*0a50*/  ULDC UR4, c[0x0][0xc3c] ;  /* 0x00030f0000047ab9 */ /* 0x000fe20000000800 */
[----:B------:R-:W-:Y:S06]  /*0a60*/  BAR.ARV 0x4, 0x180 ;  /* 0x0106000000007b1d */ /* 0x000fec0000002000 */
[----:B0-----:R-:W-:-:S13]  /*0a70*/  ISETP.GE.AND P0, PT, R15, UR4, PT ;  /* 0x000000040f007c0c */ /* 0x001fda000bf06270 */
[----:B------:R-:W-:Y:S05]  /*0a80*/  @P0 EXIT ;  /* 0x000000000000094d */ /* 0x000fea0003800000 */
[----:B------:R-:W0:Y:S01]  /*0a90*/  S2R R0, SR_TID.X ;  /* 0x0000000000007919 */ /* 0x000e220000002100 */
[----:B------:R-:W-:Y:S01]  /*0aa0*/  R2UR UR5, R13 ;  /* 0x000000000d0572ca */ /* 0x000fe200000e0000 */
[----:B------:R-:W-:Y:S01]  /*0ab0*/  ULOP3.LUT UR48, UR36, 0x1, URZ, 0xfc, !UPT ;  /* 0x0000000124307892 */ /* 0x000fe2000f8efc3f */
[----:B------:R-:W-:Y:S01]  /*0ac0*/  R2UR UR6, R14 ;  /* 0x000000000e0672ca */ /* 0x000fe200000e0000 */
[----:B------:R-:W-:Y:S01]  /*0ad0*/  UMOV UR47, URZ ;  /* 0x0000003f002f7c82 */ /* 0x000fe20008000000 */
[----:B------:R-:W-:Y:S01]  /*0ae0*/  UMOV UR38, URZ ;  /* 0x0000003f00267c82 */ /* 0x000fe20008000000 */
[----:B------:R-:W-:Y:S01]  /*0af0*/  UMOV UR37, URZ ;  /* 0x0000003f00257c82 */ /* 0x000fe20008000000 */
[----:B0-----:R-:W-:-:S05]  /*0b00*/  VIADD R209, R0, 0xffffff80 ;  /* 0xffffff8000d17836 */ /* 0x001fca0000000000 */
[----:B------:R-:W-:-:S04]  /*0b10*/  SHF.R.S32.HI R0, RZ, 0x1f, R209 ;  /* 0x0000001fff007819 */ /* 0x000fc800000114d1 */
[CC--:B------:R-:W-:Y:S02]  /*0b20*/  LEA.HI R3, R0.reuse, R209.reuse, RZ, 0x7 ;  /* 0x000000d100037211 */ /* 0x0c0fe400078f38ff */
[-C--:B------:R-:W-:Y:S02]  /*0b30*/  LEA.HI R4, R0, R209.reuse, RZ, 0x5 ;  /* 0x000000d100047211 */ /* 0x080fe400078f28ff */
[----:B------:R-:W-:Y:S02]  /*0b40*/  LOP3.LUT R2, R3, 0xffffff80, RZ, 0xc0, !PT ;  /* 0xffffff8003027812 */ /* 0x000fe400078ec0ff */
[----:B------:R-:W-:Y:S01]  /*0b50*/  SHF.R.S32.HI R200, RZ, 0x7, R3 ;  /* 0x00000007ffc87819 */ /* 0x000fe20000011403 */
[----:B------:R-:W-:Y:S02]  /*0b60*/  IMAD.SHL.U32 R6, R4, 0x20, RZ ;  /* 0x0000002004067824 */ /* 0x000fe400078e00ff */
[----:B------:R-:W-:Y:S01]  /*0b70*/  IMAD.IADD R23, R209, 0x1, -R2 ;  /* 0x00000001d1177824 */ /* 0x000fe200078e0a02 */
[----:B------:R-:W-:-:S02]  /*0b80*/  LEA.HI R2, R0, R209, RZ, 0x4 ;  /* 0x000000d100027211 */ /* 0x000fc400078f20ff */
[----:B------:R-:W-:Y:S02]  /*0b90*/  LOP3.LUT R7, R6, 0xfffffc00, RZ, 0xc0, !PT ;  /* 0xfffffc0006077812 */ /* 0x000fe400078ec0ff */
[----:B------:R-:W-:Y:S02]  /*0ba0*/  SHF.R.S32.HI R8, RZ, 0x1f, R23 ;  /* 0x0000001fff087819 */ /* 0x000fe40000011417 */
[----:B------:R-:W-:Y:S02]  /*0bb0*/  LOP3.LUT R4, R2, 0x3fffff0, RZ, 0xc0, !PT ;  /* 0x03fffff002047812 */ /* 0x000fe400078ec0ff */
[----:B------:R-:W-:Y:S02]  /*0bc0*/  LEA.HI R9, R8, R23, RZ, 0x2 ;  /* 0x0000001708097211 */ /* 0x000fe400078f10ff */
[----:B------:R-:W-:Y:S01]  /*0bd0*/  SHF.R.S32.HI R5, RZ, 0x4, R2 ;  /* 0x00000004ff057819 */ /* 0x000fe20000011402 */
[----:B------:R-:W-:Y:S01]  /*0be0*/  IMAD.IADD R4, R209, 0x1, -R4 ;  /* 0x00000001d1047824 */ /* 0x000fe200078e0a04 */
[----:B------:R-:W-:-:S02]  /*0bf0*/  LEA.HI R6, R0, R209, RZ, 0x2 ;  /* 0x000000d100067211 */ /* 0x000fc400078f10ff */
[----:B------:R-:W-:Y:S01]  /*0c00*/  SHF.R.S32.HI R10, RZ, 0x2, R9 ;  /* 0x00000002ff0a7819 */ /* 0x000fe20000011409 */
[----:B------:R-:W-:Y:S01]  /*0c10*/  IMAD R7, R4, 0x40, R7 ;  /* 0x0000004004077824 */ /* 0x000fe200078e0207 */
[----:B------:R-:W-:Y:S02]  /*0c20*/  SHF.R.S32.HI R11, RZ, 0x1f, R9 ;  /* 0x0000001fff0b7819 */ /* 0x000fe40000011409 */
[----:B------:R-:W-:Y:S02]  /*0c30*/  LEA.HI R2, R2, R5, RZ, 0x1 ;  /* 0x0000000502027211 */ /* 0x000fe400078f08ff */
[----:B------:R-:W-:Y:S02]  /*0c40*/  LOP3.LUT R6, R6, 0xfffffffc, RZ, 0xc0, !PT ;  /* 0xfffffffc06067812 */ /* 0x000fe400078ec0ff */
[----:B------:R-:W-:Y:S02]  /*0c50*/  LEA.HI R0, R0, R209, RZ, 0x3 ;  /* 0x000000d100007211 */ /* 0x000fe400078f18ff */
[----:B------:R-:W-:Y:S01]  /*0c60*/  LEA.HI R11, R11, R10, RZ, 0x3 ;  /* 0x0000000a0b0b7211 */ /* 0x000fe200078f18ff */
[----:B------:R-:W-:Y:S01]  /*0c70*/  IMAD.IADD R6, R209, 0x1, -R6 ;  /* 0x00000001d1067824 */ /* 0x000fe200078e0a06 */
[----:B------:R-:W-:-:S02]  /*0c80*/  LOP3.LUT R2, R2, 0x1ffffffe, RZ, 0xc0, !PT ;  /* 0x1ffffffe02027812 */ /* 0x000fc400078ec0ff */
[----:B------:R-:W-:Y:S02]  /*0c90*/  LOP3.LUT R4, R0, 0xfffffff8, RZ, 0xc0, !PT ;  /* 0xfffffff800047812 */ /* 0x000fe400078ec0ff */
[----:B------:R-:W-:Y:S01]  /*0ca0*/  LOP3.LUT R11, R11, 0xfffffff8, RZ, 0xc0, !PT ;  /* 0xfffffff80b0b7812 */ /* 0x000fe200078ec0ff */
[----:B------:R-:W-:Y:S01]  /*0cb0*/  IMAD.IADD R2, R5, 0x1, -R2 ;  /* 0x0000000105027824 */ /* 0x000fe200078e0a02 */
[----:B------:R-:W-:Y:S01]  /*0cc0*/  LEA.HI R8, R8, R23, RZ, 0x5 ;  /* 0x0000001708087211 */ /* 0x000fe200078f28ff */
[----:B------:R-:W-:Y:S01]  /*0cd0*/  IMAD.IADD R19, R209, 0x1, -R4 ;  /* 0x00000001d1137824 */ /* 0x000fe200078e0a04 */
[----:B------:R-:W-:Y:S01]  /*0ce0*/  LEA.HI R3, R3, R200, RZ, 0x1 ;  /* 0x000000c803037211 */ /* 0x000fe200078f08ff */
[----:B------:R-:W-:Y:S01]  /*0cf0*/  IMAD.IADD R11, R10, 0x1, -R11 ;  /* 0x000000010a0b7824 */ /* 0x000fe200078e0a0b */
[----:B------:R-:W-:Y:S01]  /*0d00*/  SHF.R.S32.HI R8, RZ, 0x5, R8 ;  /* 0x00000005ff087819 */ /* 0x000fe20000011408 */
[----:B------:R-:W-:Y:S01]  /*0d10*/  IMAD R204, R2, 0x8, R7 ;  /* 0x0000000802cc7824 */ /* 0x000fe200078e0207 */
[----:B------:R-:W-:Y:S01]  /*0d20*/  LEA.HI R5, R6, R6, RZ, 0x1 ;  /* 0x0000000606057211 */ /* 0x000fe200078f08ff */
[----:B------:R-:W-:Y:S01]  /*0d30*/  IMAD.SHL.U32 R2, R19, 0x8, RZ ;  /* 0x0000000813027824 */ /* 0x000fe200078e00ff */
[----:B------:R-:W-:Y:S01]  /*0d40*/  LOP3.LUT R3, R3, 0x3fffffe, RZ, 0xc0, !PT ;  /* 0x03fffffe03037812 */ /* 0x000fe200078ec0ff */
[----:B------:R-:W-:Y:S01]  /*0d50*/  IMAD R8, R8, 0x10, R11 ;  /* 0x0000001008087824 */ /* 0x000fe200078e020b */
[----:B------:R-:W-:Y:S01]  /*0d60*/  LOP3.LUT R5, R5, 0x1ffffffe, RZ, 0xc0, !PT ;  /* 0x1ffffffe05057812 */ /* 0x000fe200078ec0ff */
[----:B------:R-:W-:Y:S01]  /*0d70*/  VIADD R17, R2, 0x40 ;  /* 0x0000004002117836 */ /* 0x000fe20000000000 */
[----:B------:R-:W-:Y:S01]  /*0d80*/  LOP3.LUT R202, R9, 0x7ffffffc, RZ, 0xc0, !PT ;  /* 0x7ffffffc09ca7812 */ /* 0x000fe200078ec0ff */
[----:B------:R-:W-:Y:S01]  /*0d90*/  IMAD.IADD R3, R200, 0x1, -R3 ;  /* 0x00000001c8037824 */ /* 0x000fe200078e0a03 */
[----:B------:R-:W-:Y:S01]  /*0da0*/  SHF.R.S32.HI R22, RZ, 0x3, R0 ;  /* 0x00000003ff167819 */ /* 0x000fe20000011400 */
[C---:B------:R-:W-:Y:S01]  /*0db0*/  VIADD R16, R2.reuse, 0x80 ;  /* 0x0000008002107836 */ /* 0x040fe20000000000 */
[----:B------:R-:W-:Y:S01]  /*0dc0*/  SHF.R.S32.HI R208, RZ, 0x1f, R2 ;  /* 0x0000001fffd07819 */ /* 0x000fe20000011402 */
[----:B------:R-:W-:Y:S01]  /*0dd0*/  VIADD R18, R2, 0xc0 ;  /* 0x000000c002127836 */ /* 0x000fe20000000000 */
[----:B------:R-:W-:Y:S01]  /*0de0*/  SHF.R.S32.HI R207, RZ, 0x1f, R17 ;  /* 0x0000001fffcf7819 */ /* 0x000fe20000011411 */
[----:B------:R-:W-:Y:S01]  /*0df0*/  IMAD.IADD R6, R6, 0x1, -R5 ;  /* 0x0000000106067824 */ /* 0x000fe200078e0a05 */
[----:B------:R-:W-:Y:S01]  /*0e00*/  SHF.R.S32.HI R206, RZ, 0x1f, R16 ;  /* 0x0000001fffce7819 */ /* 0x000fe20000011410 */
[----:B------:R-:W-:Y:S01]  /*0e10*/  IMAD R201, R3, 0x40, R8 ;  /* 0x0000004003c97824 */ /* 0x000fe200078e0208 */
[----:B------:R-:W-:Y:S01]  /*0e20*/  SHF.R.S32.HI R205, RZ, 0x1f, R18 ;  /* 0x0000001fffcd7819 */ /* 0x000fe20000011412 */
[----:B------:R-:W-:-:S02]  /*0e30*/  IMAD.MOV.U32 R7, RZ, RZ, R15 ;  /* 0x000000ffff077224 */ /* 0x000fc400078e000f */
[----:B------:R-:W-:Y:S02]  /*0e40*/  IMAD.IADD R202, R23, 0x1, -R202 ;  /* 0x0000000117ca7824 */ /* 0x000fe400078e0aca */
[----:B------:R-:W-:-:S07]  /*0e50*/  IMAD R203, R6, 0x8, R201 ;  /* 0x0000000806cb7824 */ /* 0x000fce00078e02c9 */
.L_x_416:
[----:B012-4-:R-:W0:Y:S01]  /*0e60*/  LDC.64 R4, c[0x0][0xc88] ;  /* 0x00032200ff047b82 */ /* 0x017e220000000a00 */
[----:B------:R-:W-:Y:S01]  /*0e70*/  ULDC.64 UR8, c[0x0][0xa28] ;  /* 0x00028a0000087ab9 */ /* 0x000fe20000000a00 */
[----:B------:R-:W-:Y:S01]  /*0e80*/  ULDC.64 UR10, c[0x0][0xa20] ;  /* 0x00028800000a7ab9 */ /* 0x000fe20000000a00 */
[----:B------:R-:W-:Y:S01]  /*0e90*/  ULDC UR4, c[0x0][0x424] ;  /* 0x0001090000047ab9 */ /* 0x000fe20000000800 */
[----:B0-----:R-:W-:-:S06]  /*0ea0*/  IMAD.WIDE R4, R7, 0x4, R4 ;  /* 0x0000000407047825 */ /* 0x001fcc00078e0204 */
[----:B------:R-:W2:Y:S01]  /*0eb0*/  LDG.E R4, desc[UR40][R4.64] ;  /* 0x0000002804047981 */ /* 0x000ea2000c1e1900 */
[----:B------:R-:W-:Y:S02]  /*0ec0*/  UISETP.NE.U32.AND UP0, UPT, UR8, URZ, UPT ;  /* 0x0000003f0800728c */ /* 0x000fe4000bf05070 */
[----:B------:R-:W-:Y:S02]  /*0ed0*/  UISETP.NE.U32.AND UP1, UPT, UR10, URZ, UPT ;  /* 0x0000003f0a00728c */ /* 0x000fe4000bf25070 */
[----:B------:R-:W-:Y:S02]  /*0ee0*/  UISETP.NE.AND.EX UP0, UPT, UR9, URZ, UPT, UP0 ;  /* 0x0000003f0900728c */ /* 0x000fe4000bf05300 */
[----:B------:R-:W-:-:S04]  /*0ef0*/  UISETP.NE.AND.EX UP1, UPT, UR11, URZ, UPT, UP1 ;  /* 0x0000003f0b00728c */ /* 0x000fc8000bf25310 */
[----:B------:R-:W-:Y:S02]  /*0f00*/  PLOP3.LUT P0, PT, PT, PT, UP0, 0x80, 0x0 ;  /* 0x000000000000781c */ /* 0x000fe40003f0f008 */
[----:B------:R-:W-:Y:S02]  /*0f10*/  PLOP3.LUT P1, PT, PT, PT, UP1, 0x80, 0x0 ;  /* 0x000000000000781c */ /* 0x000fe40003f2f018 */
[----:B--2---:R-:W-:-:S13]  /*0f20*/  R2UR UR46, R4 ;  /* 0x00000000042e72ca */ /* 0x004fda00000e0000 */
[----:B------:R-:W-:Y:S02]  /*0f30*/  USHF.R.S32.HI UR45, URZ, 0x1f, UR46 ;  /* 0x0000001f3f2d7899 */ /* 0x000fe4000801142e */
[----:B------:R-:W-:Y:S02]  /*0f40*/  @UP0 ULEA UR8, UP2, UR46, UR8, 0x2 ;  /* 0x000000082e080291 */ /* 0x000fe4000f84103f */
[----:B------:R-:W-:Y:S02]  /*0f50*/  @UP1 ULEA UR10, UP3, UR46, UR10, 0x2 ;  /* 0x0000000a2e0a1291 */ /* 0x000fe4000f86103f */
[----:B------:R-:W-:Y:S02]  /*0f60*/  @UP0 ULEA.HI.X UR9, UR46, UR9, UR45, 0x2, UP2 ;  /* 0x000000092e090291 */ /* 0x000fe400090f142d */
[----:B------:R-:W-:Y:S01]  /*0f70*/  @UP1 ULEA.HI.X UR11, UR46, UR11, UR45, 0x2, UP3 ;  /* 0x0000000b2e0b1291 */ /* 0x000fe200098f142d */
[----:B------:R-:W-:Y:S02]  /*0f80*/  IMAD.U32 R4, RZ, RZ, UR8 ;  /* 0x00000008ff047e24 */ /* 0x000fe4000f8e00ff */
[----:B------:R-:W-:-:S02]  /*0f90*/  IMAD.U32 R6, RZ, RZ, UR10 ;  /* 0x0000000aff067e24 */ /* 0x000fc4000f8e00ff */
[----:B------:R-:W-:Y:S01]  /*0fa0*/  IMAD.U32 R5, RZ, RZ, UR9 ;  /* 0x00000009ff057e24 */ /* 0x000fe2000f8e00ff */
[----:B------:R-:W-:Y:S01]  /*0fb0*/  ULDC.64 UR8, c[0x0][0x418] ;  /* 0x0001060000087ab9 */ /* 0x000fe20000000a00 */
[----:B------:R-:W-:-:S03]  /*0fc0*/  IMAD.U32 R7, RZ, RZ, UR11 ;  /* 0x0000000bff077e24 */ /* 0x000fc6000f8e00ff */
[----:B------:R-:W2:Y:S04]  /*0fd0*/  @P0 LDG.E R4, desc[UR40][R4.64] ;  /* 0x0000002804040981 */ /* 0x000ea8000c1e1900 */
[----:B---3--:R-:W3:Y:S01]  /*0fe0*/  @P1 LDG.E R6, desc[UR40][R6.64] ;  /* 0x0000002806061981 */ /* 0x008ee2000c1e1900 */
[----:B------:R-:W-:Y:S01]  /*0ff0*/  UISETP.NE.U32.AND UP0, UPT, UR8, URZ, UPT ;  /* 0x0000003f0800728c */ /* 0x000fe2000bf05070 */
[----:B------:R-:W-:Y:S01]  /*1000*/  CS2R R8, SRZ ;  /* 0x0000000000087805 */ /* 0x000fe2000001ff00 */
[----:B------:R-:W-:Y:S01]  /*1010*/  UMOV UR44, UR5 ;  /* 0x00000005002c7c82 */ /* 0x000fe20008000000 */
[----:B------:R-:W-:Y:S01]  /*1020*/  ULDC UR5, c[0x0][0x2f0] ;  /* 0x0000bc0000057ab9 */ /* 0x000fe20000000800 */
[----:B------:R-:W-:Y:S01]  /*1030*/  UISETP.NE.AND.EX UP0, UPT, UR9, URZ, UPT, UP0 ;  /* 0x0000003f0900728c */ /* 0x000fe2000bf05300 */
[----:B------:R-:W-:Y:S01]  /*1040*/  CS2R R150, SRZ ;  /* 0x0000000000967805 */ /* 0x000fe2000001ff00 */
[----:B------:R-:W-:Y:S01]  /*1050*/  UMOV UR42, URZ ;  /* 0x0000003f002a7c82 */ /* 0x000fe20008000000 */
[----:B------:R-:W-:Y:S01]  /*1060*/  UMOV UR43, UR6 ;  /* 0x00000006002b7c82 */ /* 0x000fe20008000000 */
[----:B------:R-:W-:Y:S01]  /*1070*/  USEL UR4, UR4, 0x1, UP0 ;  /* 0x0000000104047887 */ /* 0x000fe20008000000 */
[----:B------:R-:W-:-:S02]  /*1080*/  CS2R R148, SRZ ;  /* 0x0000000000947805 */ /* 0x000fc4000001ff00 */
[----:B------:R-:W-:Y:S02]  /*1090*/  CS2R R146, SRZ ;  /* 0x0000000000927805 */ /* 0x000fe4000001ff00 */
[----:B------:R-:W-:Y:S01]  /*10a0*/  CS2R R144, SRZ ;  /* 0x0000000000907805 */ /* 0x000fe2000001ff00 */
[----:B------:R-:W-:Y:S01]  /*10b0*/  UIMAD UR4, UR4, UR5, URZ ;  /* 0x00000005040472a4 */ /* 0x000fe2000f8e023f */
[----:B------:R-:W-:Y:S02]  /*10c0*/  CS2R R142, SRZ ;  /* 0x00000000008e7805 */ /* 0x000fe4000001ff00 */
[----:B------:R-:W-:Y:S02]  /*10d0*/  CS2R R140, SRZ ;  /* 0x00000000008c7805 */ /* 0x000fe4000001ff00 */
[----:B------:R-:W-:Y:S02]  /*10e0*/  CS2R R138, SRZ ;  /* 0x00000000008a7805 */ /* 0x000fe4000001ff00 */
[----:B------:R-:W-:-:S02]  /*10f0*/  CS2R R136, SRZ ;  /* 0x0000000000887805 */ /* 0x000fc4000001ff00 */
[----:B------:R-:W-:Y:S02]  /*1100*/  CS2R R134, SRZ ;  /* 0x0000000000867805 */ /* 0x000fe4000001ff00 */
[----:B------:R-:W-:Y:S02]  /*1110*/  CS2R R132, SRZ ;  /* 0x0000000000847805 */ /* 0x000fe4000001ff00 */
[----:B------:R-:W-:Y:S02]  /*1120*/  CS2R R130, SRZ ;  /* 0x0000000000827805 */ /* 0x000fe4000001ff00 */
[----:B------:R-:W-:Y:S02]  /*1130*/  CS2R R128, SRZ ;  /* 0x0000000000807805 */ /* 0x000fe4000001ff00 */
[----:B------:R-:W-:Y:S02]  /*1140*/  CS2R R126, SRZ ;  /* 0x00000000007e7805 */ /* 0x000fe4000001ff00 */
[----:B------:R-:W-:-:S02]  /*1150*/  CS2R R124, SRZ ;  /* 0x00000000007c7805 */ /* 0x000fc4000001ff00 */
[----:B------:R-:W-:Y:S02]  /*1160*/  CS2R R122, SRZ ;  /* 0x00000000007a7805 */ /* 0x000fe4000001ff00 */
[----:B------:R-:W-:Y:S02]  /*1170*/  CS2R R120, SRZ ;  /* 0x0000000000787805 */ /* 0x000fe4000001ff00 */
[----:B------:R-:W-:Y:S02]  /*1180*/  CS2R R118, SRZ ;  /* 0x0000000000767805 */ /* 0x000fe4000001ff00 */
[----:B------:R-:W-:Y:S01]  /*1190*/  CS2R R116, SRZ ;  /* 0x0000000000747805 */ /* 0x000fe2000001ff00 */
[----:B------:R-:W-:Y:S01]  /*11a0*/  IMAD.MOV.U32 R174, RZ, RZ, RZ ;  /* 0x000000ffffae7224 */ /* 0x000fe200078e00ff */
        /* <DEDUP_REMOVED lines=36> */
[----:B------:R-:W-:Y:S02]  /*13f0*/  IMAD.MOV.U32 R160, RZ, RZ, RZ ;  /* 0x000000ffffa07224 */ /* 0x000fe400078e00ff */
[----:B------:R-:W-:Y:S01]  /*1400*/  IMAD.MOV.U32 R41, RZ, RZ, RZ ;  /* 0x000000ffff297224 */ /* 0x000fe200078e00ff */
[----:B--2---:R-:W-:-:S02]  /*1410*/  @P0 R2UR UR42, R4 ;  /* 0x00000000042a02ca */ /* 0x004fc400000e0000 */
[----:B------:R-:W-:Y:S02]  /*1420*/  PLOP3.LUT P0, PT, PT, PT, PT, 0x80, 0x0 ;  /* 0x000000000000781c */ /* 0x000fe40003f0f070 */
[----:B---3--:R-:W-:Y:S01]  /*1430*/  @P1 R2UR UR4, R6 ;  /* 0x00000000060412ca */ /* 0x008fe200000e0000 */
[----:B------:R-:W-:-:S14]  /*1440*/  @P1 BRA `(.L_x_375) ;  /* 0x0000000000341947 */ /* 0x000fdc0003800000 */
[----:B------:R-:W-:Y:S02]  /*1450*/  ULDC.64 UR6, c[0x0][0xa08] ;  /* 0x0002820000067ab9 */ /* 0x000fe40000000a00 */
[----:B------:R-:W-:-:S04]  /*1460*/  ISETP.NE.U32.AND P1, PT, RZ, UR6, PT ;  /* 0x00000006ff007c0c */ /* 0x000fc8000bf25070 */
[----:B------:R-:W-:-:S13]  /*1470*/  ISETP.NE.AND.EX P1, PT, RZ, UR7, PT, P1 ;  /* 0x00000007ff007c0c */ /* 0x000fda000bf25310 */
[----:B------:R-:W-:Y:S05]  /*1480*/  @!P1 BRA `(.L_x_375) ;  /* 0x0000000000249947 */ /* 0x000fea0003800000 */
[----:B------:R-:W-:Y:S02]  /*1490*/  ULDC.64 UR4, c[0x0][0xa08] ;  /* 0x0002820000047ab9 */ /* 0x000fe40000000a00 */
[----:B------:R-:W-:-:S06]  /*14a0*/  UIMAD.WIDE UR4, UR46, 0x4, UR4 ;  /* 0x000000042e0478a5 */ /* 0x000fcc000f8e0204 */
[----:B------:R-:W-:Y:S02]  /*14b0*/  IMAD.U32 R4, RZ, RZ, UR4 ;  /* 0x00000004ff047e24 */ /* 0x000fe4000f8e00ff */
[----:B------:R-:W-:-:S05]  /*14c0*/  IMAD.U32 R5, RZ, RZ, UR5 ;  /* 0x00000005ff057e24 */ /* 0x000fca000f8e00ff */
[----:B------:R-:W2:Y:S04]  /*14d0*/  LDG.E R3, desc[UR40][R4.64] ;  /* 0x0000002804037981 */ /* 0x000ea8000c1e1900 */
[----:B------:R-:W3:Y:S01]  /*14e0*/  LDG.E R0, desc[UR40][R4.64+0x4] ;  /* 0x0000042804007981 */ /* 0x000ee2000c1e1900 */
[----:B--2---:R-:W-:Y:S02]  /*14f0*/  R2UR UR4, R3 ;  /* 0x00000000030472ca */ /* 0x004fe400000e0000 */
[----:B---3--:R-:W-:-:S13]  /*1500*/  R2UR UR5, R0 ;  /* 0x00000000000572ca */ /* 0x008fda00000e0000 */
[----:B------:R-:W-:-:S12]  /*1510*/  UIADD3 UR4, -UR4, UR5, URZ ;  /* 0x0000000504047290 */ /* 0x000fd8000fffe13f */
.L_x_375:
[----:B------:R-:W-:Y:S01]  /*1520*/  UIADD3 UR42, -UR42, UR4, URZ ;  /* 0x000000042a2a7290 */ /* 0x000fe2000fffe13f */
[----:B------:R-:W-:Y:S01]  /*1530*/  IMAD.MOV.U32 R40, RZ, RZ, RZ ;  /* 0x000000ffff287224 */ /* 0x000fe200078e00ff */
[----:B------:R-:W-:Y:S01]  /*1540*/  CS2R R34, SRZ ;  /* 0x0000000000227805 */ /* 0x000fe2000001ff00 */
[----:B------:R-:W-:Y:S01]  /*1550*/  IMAD.MOV.U32 R161, RZ, RZ, RZ ;  /* 0x000000ffffa17224 */ /* 0x000fe200078e00ff */
[----:B------:R-:W-:Y:S01]  /*1560*/  UISETP.GE.AND UP0, UPT, UR42, 0x1, UPT ;  /* 0x000000012a00788c */ /* 0x000fe2000bf06270 */
[----:B------:R-:W-:Y:S01]  /*1570*/  CS2R R36, SRZ ;  /* 0x0000000000247805 */ /* 0x000fe2000001ff00 */
[----:B------:R-:W-:Y:S01]  /*1580*/  UIADD3 UR4, UR42, 0x5f, URZ ;  /* 0x0000005f2a047890 */ /* 0x000fe2000fffe03f */
[----:B------:R-:W-:Y:S02]  /*1590*/  CS2R R162, SRZ ;  /* 0x0000000000a27805 */ /* 0x000fe4000001ff00 */
[----:B------:R-:W-:Y:S01]  /*15a0*/  CS2R R32, SRZ ;  /* 0x0000000000207805 */ /* 0x000fe2000001ff00 */
[----:B------:R-:W-:Y:S01]  /*15b0*/  IMAD.MOV.U32 R12, RZ, RZ, RZ ;  /* 0x000000ffff0c7224 */ /* 0x000fe200078e00ff */
[----:B------:R-:W-:Y:S01]  /*15c0*/  PLOP3.LUT P1, PT, PT, PT, UP0, 0x80, 0x0 ;  /* 0x000000000000781c */ /* 0x000fe20003f2f008 */
[----:B------:R-:W-:Y:S01]  /*15d0*/  UIMAD.WIDE UR4, UR4, 0x2aaaaaab, URZ ;  /* 0x2aaaaaab040478a5 */ /* 0x000fe2000f8e023f */
[----:B------:R-:W-:-:S02]  /*15e0*/  CS2R R26, SRZ ;  /* 0x00000000001a7805 */ /* 0x000fc4000001ff00 */
[----:B------:R-:W-:Y:S02]  /*15f0*/  CS2R R28, SRZ ;  /* 0x00000000001c7805 */ /* 0x000fe4000001ff00 */
[----:B------:R-:W-:Y:S01]  /*1600*/  CS2R R24, SRZ ;  /* 0x0000000000187805 */ /* 0x000fe2000001ff00 */
[----:B------:R-:W-:-:S04]  /*1610*/  USHF.R.U32.HI UR39, URZ, 0x1f, UR5 ;  /* 0x0000001f3f277899 */ /* 0x000fc80008011605 */
[----:B------:R-:W-:Y:S02]  /*1620*/  ULEA.HI.SX32 UR39, UR5, UR39, 0x1c ;  /* 0x0000002705277291 */ /* 0x000fe4000f8fe23f */
[----:B------:R-:W-:Y:S10]  /*1630*/  @!P1 BRA `(.L_x_376) ;  /* 0x0000005000209947 */ /* 0x000ff40003800000 */
[----:B------:R-:W0:Y:S01]  /*1640*/  SHFL.IDX PT, R0, R200, RZ, 0x1f ;  /* 0x00001fffc8007589 */ /* 0x000e2200000e0000 */
[----:B------:R-:W1:Y:S01]  /*1650*/  S2UR UR7, SR_CgaCtaId ;  /* 0x00000000000779c3 */ /* 0x000e620000008800 */
[----:B------:R-:W-:Y:S01]  /*1660*/  UMOV UR6, 0x400 ;  /* 0x0000040000067882 */ /* 0x000fe20000000000 */
[----:B0-----:R-:W-:Y:S01]  /*1670*/  R2UR UR4, R0 ;  /* 0x00000000000472ca */ /* 0x001fe200000e0000 */
[----:B-1----:R-:W-:-:S04]  /*1680*/  ULEA UR6, UR7, UR6, 0x18 ;  /* 0x0000000607067291 */ /* 0x002fc8000f8ec03f */
[----:B------:R-:W-:-:S04]  /*1690*/  UIADD3 UR6, UR6, 0x18400, URZ ;  /* 0x0001840006067890 */ /* 0x000fc8000fffe03f */
[----:B------:R-:W-:-:S04]  /*16a0*/  ULOP3.LUT UP0, URZ, UR6, 0x1bf, URZ, 0xc0, !UPT ;  /* 0x000001bf063f7892 */ /* 0x000fc8000f80c03f */
[----:B------:R-:W-:Y:S02]  /*16b0*/  ULEA.HI UR5, UR4, UR4, URZ, 0x1 ;  /* 0x0000000404057291 */ /* 0x000fe4000f8f083f */
[----:B------:R-:W-:Y:S02]  /*16c0*/  PLOP3.LUT P0, PT, PT, PT, UP0, 0x80, 0x0 ;  /* 0x000000000000781c */ /* 0x000fe40003f0f008 */
[----:B------:R-:W-:-:S04]  /*16d0*/  ULOP3.LUT UR5, UR5, 0x1e, URZ, 0xc0, !UPT ;  /* 0x0000001e05057892 */ /* 0x000fc8000f8ec03f */
[----:B------:R-:W-:-:S04]  /*16e0*/  UIADD3 UR5, UR4, -UR5, URZ ;  /* 0x8000000504057290 */ /* 0x000fc8000fffe03f */
[----:B------:R-:W-:-:S04]  /*16f0*/  ULEA UR5, UR5, UR6, 0xd ;  /* 0x0000000605057291 */ /* 0x000fc8000f8e683f */
[----:B------:R-:W-:-:S04]  /*1700*/  USHF.R.U32.HI UR5, URZ, 0x4, UR5 ;  /* 0x000000043f057899 */ /* 0x000fc80008011605 */
[----:B------:R-:W-:Y:S01]  /*1710*/  ULOP3.LUT UR49, UR5, 0x3fff, URZ, 0xc0, !UPT ;  /* 0x00003fff05317892 */ /* 0x000fe2000f8ec03f */
[----:B------:R-:W-:Y:S11]  /*1720*/  @!P0 BRA `(.L_x_377) ;  /* 0x0000000000408947 */ /* 0x000ff60003800000 */
        /* <DEDUP_REMOVED lines=16> */
.L_x_377:
[----:B------:R-:W0:Y:S01]  /*1830*/  S2R R0, SR_CgaCtaId ;  /* 0x0000000000007919 */ /* 0x000e220000008800 */
[----:B------:R-:W-:Y:S01]  /*1840*/  ULEA.HI UR4, UR47, UR47, URZ, 0x1 ;  /* 0x0000002f2f047291 */ /* 0x000fe2000f8f083f */
[----:B------:R-:W-:Y:S01]  /*1850*/  MOV R7, 0x400 ;  /* 0x0000040000077802 */ /* 0x000fe20000000f00 */
[----:B------:R-:W1:Y:S02]  /*1860*/  S2R R20, SR_TID.X ;  /* 0x0000000000147919 */ /* 0x000e640000002100 */
[----:B------:R-:W-:-:S04]  /*1870*/  ULOP3.LUT UR4, UR4, 0xfffffffe, URZ, 0xc0, !UPT ;  /* 0xfffffffe04047892 */ /* 0x000fc8000f8ec03f */
[----:B------:R-:W-:-:S06]  /*1880*/  UIADD3 UR4, UR47, -UR4, URZ ;  /* 0x800000042f047290 */ /* 0x000fcc000fffe03f */
[----:B------:R-:W-:Y:S01]  /*1890*/  IMAD.U32 R3, RZ, RZ, UR4 ;  /* 0x00000004ff037e24 */ /* 0x000fe2000f8e00ff */
[----:B0-----:R-:W-:-:S04]  /*18a0*/  LEA R7, R0, R7, 0x18 ;  /* 0x0000000700077211 */ /* 0x001fc800078ec0ff */
[----:B------:R-:W-:Y:S02]  /*18b0*/  SHF.L.U32 R0, R3, 0x1f, RZ ;  /* 0x0000001f03007819 */ /* 0x000fe400000006ff */
[----:B-1----:R-:W-:Y:S02]  /*18c0*/  SHF.R.U32.HI R20, RZ, 0x7, R20 ;  /* 0x00000007ff147819 */ /* 0x002fe40000011614 */
[----:B------:R-:W0:Y:S03]  /*18d0*/  SYNCS.PHASECHK.TRANS64.TRYWAIT P0, [R7+URZ+0x22800], R0 ;  /* 0x02280000070075a7 */ /* 0x000e26000800017f */
[----:B------:R-:W-:Y:S01]  /*18e0*/  VIADD R8, R20, 0x8 ;  /* 0x0000000814087836 */ /* 0x000fe20000000000 */
[----:B0-----:R-:W-:Y:S06]  /*18f0*/  @!P0 BRA `(.L_x_378) ;  /* 0x000000d800b48947 */ /* 0x001fec0003800000 */
.L_x_541:
[----:B0-----:R-:W-:Y:S01]  /*1900*/  IMAD.U32 R0, RZ, RZ, UR48 ;  /* 0x00000030ff007e24 */ /* 0x001fe2000f8e00ff */
[----:B------:R-:W-:Y:S05]  /*1910*/  WARPSYNC.ALL ;  /* 0x0000000000007948 */ /* 0x000fea0003800000 */
[----:B------:R0:W-:Y:S01]  /*1920*/  BAR.SYNC.DEFER_BLOCKING R8, 0x100 ;  /* 0x000400080000751d */ /* 0x0001e20000010000 */
[----:B------:R-:W-:-:S13]  /*1930*/  ISETP.NE.AND P0, PT, R0, 0x3, PT ;  /* 0x000000030000780c */ /* 0x000fda0003f05270 */
[----:B0-----:R-:W-:Y:S05]  /*1940*/  @!P0 BRA `(.L_x_379) ;  /* 0x0000000000048947 */ /* 0x001fea0003800000 */
[----:B------:R-:W-:Y:S01]  /*1950*/  BPT.TRAP 0x1 ;  /* 0x000000040000795c */ /* 0x000fe20000300000 */
.L_x_379:
[----:B------:R-:W-:Y:S02]  /*1960*/  IMAD.U32 R10, RZ, RZ, UR38 ;  /* 0x00000026ff0a7e24 */ /* 0x000fe4000f8e00ff */
[----:B------:R-:W-:-:S03]  /*1970*/  IMAD.U32 R0, RZ, RZ, UR37 ;  /* 0x00000025ff007e24 */ /* 0x000fc6000f8e00ff */
[----:B------:R-:W-:Y:S01]  /*1980*/  SHF.L.U32 R10, R10, 0x1f, RZ ;  /* 0x0000001f0a0a7819 */ /* 0x000fe200000006ff */
[----:B------:R-:W-:-:S04]  /*1990*/  IMAD R5, R0, 0x8, R7 ;  /* 0x0000000800057824 */ /* 0x000fc800078e0207 */
[----:B------:R0:W1:Y:S01]  /*19a0*/  SYNCS.PHASECHK.TRANS64.TRYWAIT P1, [R5+URZ+0x22830], R10 ;  /* 0x0228300a050075a7 */ /* 0x000062000802017f */
[----:B------:R-:W-:Y:S05]  /*19b0*/  @!P0 BRA `(.L_x_380) ;  /* 0x0000000000048947 */ /* 0x000fea0003800000 */
[----:B------:R-:W-:Y:S01]  /*19c0*/  BPT.TRAP 0x1 ;  /* 0x000000040000795c */ /* 0x000fe20000300000 */
.L_x_380:
[----:B-1----:R-:W-:Y:S05]  /*19d0*/  @P1 BRA `(.L_x_381) ;  /* 0x0000000000081947 */ /* 0x002fea0003800000 */
[----:B------:R-:W1:Y:S02]  /*19e0*/  SYNCS.PHASECHK.TRANS64.TRYWAIT P1, [R5+URZ+0x22830], R10 ;  /* 0x0228300a050075a7 */ /* 0x000e64000802017f */
[----:B-1----:R-:W-:Y:S05]  /*19f0*/  @!P1 BRA `(.L_x_382) ;  /* 0x000000d800889947 */ /* 0x002fea0003800000 */
.L_x_381:
[----:B------:R-:W-:Y:S01]  /*1a00*/  R2UR UR4, R7 ;  /* 0x00000000070472ca */ /* 0x000fe200000e0000 */
[----:B------:R-:W-:Y:S01]  /*1a10*/  WARPGROUP.ARRIVE ;  /* 0x00000000000079c5 */ /* 0x000fe20000000000 */
[----:B------:R-:W-:Y:S01]  /*1a20*/  UMOV UR5, 0x40000040 ;  /* 0x4000004000057882 */ /* 0x000fe20000000000 */
[----:B------:R-:W-:Y:S01]  /*1a30*/  UMOV UR7, 0x40000040 ;  /* 0x4000004000077882 */ /* 0x000fe20000000000 */
[----:B------:R-:W-:Y:S01]  /*1a40*/  UMOV UR9, 0x40000040 ;  /* 0x4000004000097882 */ /* 0x000fe20000000000 */
[----:B------:R-:W-:Y:S01]  /*1a50*/  UMOV UR11, 0x40000040 ;  /* 0x40000040000b7882 */ /* 0x000fe20000000000 */
[----:B------:R-:W-:Y:S01]  /*1a60*/  UMOV UR13, 0x40000040 ;  /* 0x40000040000d7882 */ /* 0x000fe20000000000 */
[----:B------:R-:W-:Y:S01]  /*1a70*/  UMOV UR15, 0x40000040 ;  /* 0x40000040000f7882 */ /* 0x000fe20000000000 */
[----:B------:R-:W-:Y:S01]  /*1a80*/  UMOV UR17, 0x40000040 ;  /* 0x4000004000117882 */ /* 0x000fe20000000000 */
[----:B------:R-:W-:Y:S01]  /*1a90*/  UMOV UR19, 0x40000040 ;  /* 0x4000004000137882 */ /* 0x000fe20000000000 */
[----:B------:R-:W-:Y:S01]  /*1aa0*/  P2R R72, PR, RZ, 0x1 ;  /* 0x00000001ff487803 */ /* 0x000fe20000000000 */
[----:B------:R-:W2:Y:S02]  /*1ab0*/  S2R R73, SR_TID.X ;  /* 0x0000000000497919 */ /* 0x000ea40000002100 */
[----:B------:R-:W-:-:S04]  /*1ac0*/  UIADD3 UR4, UR4, 0x1c400, URZ ;  /* 0x0001c40004047890 */ /* 0x000fc8000fffe03f */
[----:B------:R-:W-:-:S04]  /*1ad0*/  USHF.R.U32.HI UR4, URZ, 0x4, UR4 ;  /* 0x000000043f047899 */ /* 0x000fc80008011604 */
[----:B------:R-:W-:-:S04]  /*1ae0*/  ULOP3.LUT UR4, UR4, 0x3fff, URZ, 0xc0, !UPT ;  /* 0x00003fff04047892 */ /* 0x000fc8000f8ec03f */
[----:B------:R-:W-:Y:S02]  /*1af0*/  ULOP3.LUT UR20, UR4, 0x10000, URZ, 0xfc, !UPT ;  /* 0x0001000004147892 */ /* 0x000fe4000f8efc3f */
[----:B------:R-:W-:Y:S02]  /*1b00*/  ULOP3.LUT UR4, UR49, 0x10000, URZ, 0xfc, !UPT ;  /* 0x0001000031047892 */ /* 0x000fe4000f8efc3f */
[----:B------:R-:W-:Y:S02]  /*1b10*/  UIMAD UR6, UR37, 0x300, UR20 ;  /* 0x00000300250678a4 */ /* 0x000fe4000f8e0214 */
[----:B------:R-:W-:Y:S02]  /*1b20*/  UIADD3 UR8, UR4, 0x2, URZ ;  /* 0x0000000204087890 */ /* 0x000fe4000fffe03f */
[----:B------:R-:W-:Y:S02]  /*1b30*/  UIADD3 UR10, UR6, 0x2, URZ ;  /* 0x00000002060a7890 */ /* 0x000fe4000fffe03f */
[----:B------:R-:W-:-:S02]  /*1b40*/  UIADD3 UR12, UR4, 0x4, URZ ;  /* 0x00000004040c7890 */ /* 0x000fc4000fffe03f */
[----:B------:R-:W-:Y:S02]  /*1b50*/  UIADD3 UR14, UR6, 0x4, URZ ;  /* 0x00000004060e7890 */ /* 0x000fe4000fffe03f */
[----:B------:R-:W-:Y:S01]  /*1b60*/  HGMMA.64x96x16.F32.BF16 R24, gdesc[UR4], RZ, !UPT, gsb0 ;  /* 0x01600000041879f0 */ /* 0x000fe2000c0018ff */
[----:B------:R-:W-:Y:S02]  /*1b70*/  UIADD3 UR16, UR4, 0x6, URZ ;  /* 0x0000000604107890 */ /* 0x000fe4000fffe03f */
[----:B------:R-:W-:Y:S01]  /*1b80*/  UIADD3 UR18, UR6, 0x6, URZ ;  /* 0x0000000606127890 */ /* 0x000fe2000fffe03f */
[----:B------:R-:W-:Y:S01]  /*1b90*/  ULDC UR7, c[0x0][0x9d8] ;  /* 0x0002760000077ab9 */ /* 0x000fe20000000800 */
[----:B------:R-:W-:-:S04]  /*1ba0*/  UIMAD UR6, UR39, -0x60, UR42 ;  /* 0xffffffa0270678a4 */ /* 0x000fc8000f8e022a */
[----:B------:R-:W-:-:S06]  /*1bb0*/  UIADD3 UR6, UR6, 0x60, URZ ;  /* 0x0000006006067890 */ /* 0x000fcc000fffe03f */
        /* <DEDUP_REMOVED lines=33> */
[----:B------:R-:W-:Y:S01]  /*1dd0*/  MUFU.TANH R25, R25 ;  /* 0x0000001900197308 */ /* 0x000fe20000002400 */
        /* <DEDUP_REMOVED lines=8> */
[----:B---3--:R-:W-:Y:S01]  /*1e60*/  FSEL R3, R24, -INF , P6 ;  /* 0xff80000018037808 */ /* 0x008fe20003000000 */
        /* <DEDUP_REMOVED lines=14> */
[----:B------:R-:W5:Y:S01]  /*1f50*/  MUFU.TANH R32, R32 ;  /* 0x0000002000207308 */ /* 0x000f620000002400 */
[----:B----4-:R-:W-:Y:S01]  /*1f60*/  FSEL R28, R28, -INF , P4 ;  /* 0xff8000001c1c7808 */ /* 0x010fe20002000000 */
[----:B------:R-:W-:Y:S01]  /*1f70*/  FMUL.FTZ R54, R54, UR7 ;  /* 0x0000000736367c20 */ /* 0x000fe20008410000 */
[----:B------:R-:W-:Y:S01]  /*1f80*/  FMUL.FTZ R61, R61, UR7 ;  /* 0x000000073d3d7c20 */ /* 0x000fe20008410000 */
[----:B------:R-:W-:Y:S01]  /*1f90*/  FMUL.FTZ R55, R55, UR7 ;  /* 0x0000000737377c20 */ /* 0x000fe20008410000 */
[----:B------:R-:W-:Y:S01]  /*1fa0*/  FMUL.FTZ R64, R64, UR7 ;  /* 0x0000000740407c20 */ /* 0x000fe20008410000 */
[----:B------:R-:W-:Y:S01]  /*1fb0*/  FMUL.FTZ R58, R58, UR7 ;  /* 0x000000073a3a7c20 */ /* 0x000fe20008410000 */
[----:B------:R-:W-:Y:S01]  /*1fc0*/  FMUL.FTZ R65, R65, UR7 ;  /* 0x0000000741417c20 */ /* 0x000fe20008410000 */
[----:B------:R4:W0:Y:S01]  /*1fd0*/  MUFU.TANH R4, R26 ;  /* 0x0000001a00047308 */ /* 0x0008220000002400 */
        /* <DEDUP_REMOVED lines=8> */
[----:B----4-:R-:W-:Y:S01]  /*2060*/  FSEL R26, R25, -INF , P5 ;  /* 0xff800000191a7808 */ /* 0x010fe20002800000 */
[----:B------:R-:W-:Y:S01]  /*2070*/  FMUL.FTZ R67, R67, UR7 ;  /* 0x0000000743437c20 */ /* 0x000fe20008410000 */
[----:B-----5:R-:W-:Y:S01]  /*2080*/  FSEL R32, R32, -INF , P1 ;  /* 0xff80000020207808 */ /* 0x020fe20000800000 */
[----:B------:R-:W-:Y:S01]  /*2090*/  FMUL.FTZ R70, R70, UR7 ;  /* 0x0000000746467c20 */ /* 0x000fe20008410000 */
[----:B------:R-:W-:Y:S01]  /*20a0*/  FMNMX.FTZ R25, R3, R26, !PT ;  /* 0x0000001a03197209 */ /* 0x000fe20007810000 */
[----:B------:R-:W-:-:S02]  /*20b0*/  FMUL.FTZ R71, R71, UR7 ;  /* 0x0000000747477c20 */ /* 0x000fc40008410000 */
[----:B------:R-:W4:Y:S01]  /*20c0*/  MUFU.TANH R9, R27 ;  /* 0x0000001b00097308 */ /* 0x000f220000002400 */
[----:B------:R-:W-:Y:S02]  /*20d0*/  FMNMX.FTZ R24, R28, R25, !PT ;  /* 0x000000191c187209 */ /* 0x000fe40007810000 */
[----:B0-----:R-:W-:Y:S02]  /*20e0*/  FSEL R4, R4, -INF , P6 ;  /* 0xff80000004047808 */ /* 0x001fe40003000000 */
[----:B------:R-:W-:Y:S02]  /*20f0*/  FMNMX.FTZ R25, R29, R24, !PT ;  /* 0x000000181d197209 */ /* 0x000fe40007810000 */
[----:B------:R-:W-:Y:S01]  /*2100*/  ISETP.GT.AND P6, PT, R0, 0x18, PT ;  /* 0x000000180000780c */ /* 0x000fe20003fc4270 */
[----:B------:R-:W0:Y:S01]  /*2110*/  MUFU.TANH R36, R36 ;  /* 0x0000002400247308 */ /* 0x000e220000002400 */
[----:B---3--:R-:W-:Y:S02]  /*2120*/  FSEL R33, R33, -INF , P2 ;  /* 0xff80000021217808 */ /* 0x008fe40001000000 */
[----:B------:R-:W-:-:S04]  /*2130*/  FMNMX.FTZ R24, R32, R25, !PT ;  /* 0x0000001920187209 */ /* 0x000fc80007810000 */
[----:B------:R-:W-:Y:S01]  /*2140*/  FMNMX.FTZ R25, R33, R24, !PT ;  /* 0x0000001821197209 */ /* 0x000fe20007810000 */
[----:B------:R-:W3:Y:S01]  /*2150*/  MUFU.TANH R6, R30 ;  /* 0x0000001e00067308 */ /* 0x000ee20000002400 */
[----:B----4-:R-:W-:Y:S02]  /*2160*/  FSEL R9, R9, -INF , P5 ;  /* 0xff80000009097808 */ /* 0x010fe40002800000 */
[----:B------:R-:W-:-:S05]  /*2170*/  ISETP.GT.AND P5, PT, R0, 0x19, PT ;  /* 0x000000190000780c */ /* 0x000fca0003fa4270 */
[----:B------:R-:W4:Y:S01]  /*2180*/  MUFU.TANH R37, R37 ;  /* 0x0000002500257308 */ /* 0x000f220000002400 */
[----:B0-----:R-:W-:-:S04]  /*2190*/  FSEL R36, R36, -INF , P6 ;  /* 0xff80000024247808 */ /* 0x001fc80003000000 */
[----:B------:R-:W-:-:S03]  /*21a0*/  FMNMX.FTZ R24, R36, R25, !PT ;  /* 0x0000001924187209 */ /* 0x000fc60007810000 */
[----:B------:R-:W0:Y:S01]  /*21b0*/  MUFU.TANH R11, R31 ;  /* 0x0000001f000b7308 */ /* 0x000e220000002400 */
[----:B---3--:R-:W-:Y:S02]  /*21c0*/  FSEL R6, R6, -INF , P4 ;  /* 0xff80000006067808 */ /* 0x008fe40002000000 */
[----:B------:R-:W-:-:S05]  /*21d0*/  ISETP.GT.AND P4, PT, R0, 0x20, PT ;  /* 0x000000200000780c */ /* 0x000fca0003f84270 */
[----:B------:R-:W3:Y:S01]  /*21e0*/  MUFU.TANH R40, R40 ;  /* 0x0000002800287308 */ /* 0x000ee20000002400 */
[----:B----4-:R-:W-:-:S04]  /*21f0*/  FSEL R37, R37, -INF , P5 ;  /* 0xff80000025257808 */ /* 0x010fc80002800000 */
[----:B------:R-:W-:-:S03]  /*2200*/  FMNMX.FTZ R25, R37, R24, !PT ;  /* 0x0000001825197209 */ /* 0x000fc60007810000 */
[----:B------:R-:W4:Y:S01]  /*2210*/  MUFU.TANH R12, R34 ;  /* 0x00000022000c7308 */ /* 0x000f220000002400 */
[----:B0-----:R-:W-:Y:S02]  /*2220*/  FSEL R11, R11, -INF , P3 ;  /* 0xff8000000b0b7808 */ /* 0x001fe40001800000 */
[----:B------:R-:W-:-:S05]  /*2230*/  ISETP.GT.AND P3, PT, R0, 0x21, PT ;  /* 0x000000210000780c */ /* 0x000fca0003f64270 */
[----:B------:R-:W0:Y:S01]  /*2240*/  MUFU.TANH R41, R41 ;  /* 0x0000002900297308 */ /* 0x000e220000002400 */
[----:B---3--:R-:W-:-:S04]  /*2250*/  FSEL R40, R40, -INF , P4 ;  /* 0xff80000028287808 */ /* 0x008fc80002000000 */
[----:B------:R-:W-:-:S03]  /*2260*/  FMNMX.FTZ R30, R40, R25, !PT ;  /* 0x00000019281e7209 */ /* 0x000fc60007810000 */
        /* <DEDUP_REMOVED lines=85> */
[----:B0-----:R-:W-:-:S04]  /*27c0*/  FSEL R69, R69, -INF , P1 ;  /* 0xff80000045457808 */ /* 0x001fc80000800000 */
[----:B------:R-:W-:-:S03]  /*27d0*/  FMNMX.FTZ R27, R69, R0, !PT ;  /* 0x00000000451b7209 */ /* 0x000fc60007810000 */
[----:B------:R-:W0:Y:S01]  /*27e0*/  MUFU.TANH R66, R66 ;  /* 0x0000004200427308 */ /* 0x000e220000002400 */
[----:B---3--:R-:W-:Y:S01]  /*27f0*/  FSEL R62, R62, -INF , P6 ;  /* 0xff8000003e3e7808 */ /* 0x008fe20003000000 */
[----:B------:R-:W3:Y:S06]  /*2800*/  SHFL.BFLY PT, R0, R27, 0x2, 0x1f ;  /* 0x0c401f001b007f89 */ /* 0x000eec00000e0000 */
[----:B------:R-:W5:Y:S01]  /*2810*/  MUFU.TANH R67, R67 ;  /* 0x0000004300437308 */ /* 0x000f620000002400 */
[----:B----4-:R-:W-:-:S07]  /*2820*/  FSEL R63, R63, -INF , P5 ;  /* 0xff8000003f3f7808 */ /* 0x010fce0002800000 */
[----:B------:R-:W4:Y:S01]  /*2830*/  MUFU.TANH R70, R70 ;  /* 0x0000004600467308 */ /* 0x000f220000002400 */
[----:B0-----:R-:W-:-:S07]  /*2840*/  FSEL R66, R66, -INF , P4 ;  /* 0xff80000042427808 */ /* 0x001fce0002000000 */
[----:B------:R-:W0:Y:S01]  /*2850*/  MUFU.TANH R71, R71 ;  /* 0x0000004700477308 */ /* 0x000e220000002400 */
[----:B-----5:R-:W-:Y:S02]  /*2860*/  FSEL R67, R67, -INF , P3 ;  /* 0xff80000043437808 */ /* 0x020fe40001800000 */
[----:B---3--:R-:W-:Y:S02]  /*2870*/  FMNMX.FTZ R30, R27, R0, !PT ;  /* 0x000000001b1e7209 */ /* 0x008fe40007810000 */
[----:B------:R-:W-:-:S03]  /*2880*/  FMNMX.FTZ R27, R4, R9, !PT ;  /* 0x00000009041b7209 */ /* 0x000fc60007810000 */
[----:B------:R-:W3:Y:S01]  /*2890*/  SHFL.BFLY PT, R31, R30, 0x1, 0x1f ;  /* 0x0c201f001e1f7f89 */ /* 0x000ee200000e0000 */
[----:B----4-:R-:W-:Y:S02]  /*28a0*/  FSEL R70, R70, -INF , P2 ;  /* 0xff80000046467808 */ /* 0x010fe40001000000 */
[----:B0-----:R-:W-:Y:S02]  /*28b0*/  FSEL R71, R71, -INF , P1 ;  /* 0xff80000047477808 */ /* 0x001fe40000800000 */
[----:B---3--:R-:W-:Y:S02]  /*28c0*/  FMNMX.FTZ R0, R30, R31, !PT ;  /* 0x0000001f1e007209 */ /* 0x008fe40007810000 */
[----:B------:R-:W-:Y:S02]  /*28d0*/  FMNMX.FTZ R30, R6, R27, !PT ;  /* 0x0000001b061e7209 */ /* 0x000fe40007810000 */
[C---:B------:R-:W-:Y:S01]  /*28e0*/  FSETP.NEU.FTZ.AND P0, PT, R0.reuse, -INF , PT ;  /* 0xff8000000000780b */ /* 0x040fe20003f1d000 */
[----:B------:R-:W-:-:S05]  /*28f0*/  FMUL.FTZ R31, R0, UR10 ;  /* 0x0000000a001f7c20 */ /* 0x000fca0008410000 */
[----:B------:R-:W-:Y:S02]  /*2900*/  FSEL R31, R31, RZ, P0 ;  /* 0x000000ff1f1f7208 */ /* 0x000fe40000000000 */
[----:B------:R-:W-:-:S03]  /*2910*/  ISETP.NE.AND P0, PT, R72, RZ, PT ;  /* 0x000000ff4800720c */ /* 0x000fc60003f05270 */
[--C-:B------:R-:W-:Y:S01]  /*2920*/  FFMA.FTZ R27, R3, UR10, -R31.reuse ;  /* 0x0000000a031b7c23 */ /* 0x100fe2000801081f */
[----:B------:R-:W-:Y:S01]  /*2930*/  FMNMX.FTZ R3, R11, R30, !PT ;  /* 0x0000001e0b037209 */ /* 0x000fe20007810000 */
[--C-:B------:R-:W-:Y:S01]  /*2940*/  FFMA.FTZ R34, R26, UR10, -R31.reuse ;  /* 0x0000000a1a227c23 */ /* 0x100fe2000801081f */
[--C-:B------:R-:W-:Y:S01]  /*2950*/  FFMA.FTZ R28, R28, UR10, -R31.reuse ;  /* 0x0000000a1c1c7c23 */ /* 0x100fe2000801081f */
[----:B------:R-:W-:Y:S01]  /*2960*/  MUFU.EX2 R152, R27 ;  /* 0x0000001b00987308 */ /* 0x000fe20000000800 */
[----:B------:R-:W-:Y:S01]  /*2970*/  FMNMX.FTZ R30, R12, R3, !PT ;  /* 0x000000030c1e7209 */ /* 0x000fe20007810000 */
[--C-:B------:R-:W-:Y:S01]  /*2980*/  FFMA.FTZ R29, R29, UR10, -R31.reuse ;  /* 0x0000000a1d1d7c23 */ /* 0x100fe2000801081f */
[--C-:B------:R-:W-:Y:S01]  /*2990*/  FFMA.FTZ R32, R32, UR10, -R31.reuse ;  /* 0x0000000a20207c23 */ /* 0x100fe2000801081f */
        /* <DEDUP_REMOVED lines=20> */
[----:B------:R-:W0:Y:S01]  /*2ae0*/  MUFU.EX2 R29, R29 ;  /* 0x0000001d001d7308 */ /* 0x000e220000000800 */
        /* <DEDUP_REMOVED lines=9> */
[----:B------:R-:W-:-:S03]  /*2b80*/  FFMA.FTZ R31, R69, UR10, -R31 ;  /* 0x0000000a451f7c23 */ /* 0x000fc6000801081f */
[----:B------:R-:W-:-:S03]  /*2b90*/  FMNMX.FTZ R3, R51, R26, !PT ;  /* 0x0000001a33037209 */ /* 0x000fc60007810000 */
[----:B------:R-:W3:Y:S01]  /*2ba0*/  MUFU.EX2 R33, R33 ;  /* 0x0000002100217308 */ /* 0x000ee20000000800 */
[----:B------:R-:W-:Y:S02]  /*2bb0*/  FMNMX.FTZ R26, R54, R3, !PT ;  /* 0x00000003361a7209 */ /* 0x000fe40007810000 */
[----:B0-----:R-:W-:Y:S02]  /*2bc0*/  F2FP.BF16.F32.PACK_AB R154, R29, R28 ;  /* 0x0000001c1d9a723e */ /* 0x001fe400000010ff */
[----:B------:R-:W-:-:S03]  /*2bd0*/  FMNMX.FTZ R3, R55, R26, !PT ;  /* 0x0000001a37037209 */ /* 0x000fc60007810000 */
[----:B------:R-:W-:Y:S01]  /*2be0*/  MUFU.EX2 R36, R36 ;  /* 0x0000002400247308 */ /* 0x000fe20000000800 */
[----:B------:R-:W-:-:S04]  /*2bf0*/  FMNMX.FTZ R26, R58, R3, !PT ;  /* 0x000000033a1a7209 */ /* 0x000fc80007810000 */
[----:B------:R-:W-:-:S03]  /*2c00*/  FMNMX.FTZ R3, R59, R26, !PT ;  /* 0x0000001a3b037209 */ /* 0x000fc60007810000 */
[----:B------:R-:W0:Y:S01]  /*2c10*/  MUFU.EX2 R37, R37 ;  /* 0x0000002500257308 */ /* 0x000e220000000800 */
[----:B------:R-:W-:Y:S02]  /*2c20*/  FMNMX.FTZ R26, R62, R3, !PT ;  /* 0x000000033e1a7209 */ /* 0x000fe40007810000 */
[----:B---3--:R-:W-:Y:S02]  /*2c30*/  F2FP.BF16.F32.PACK_AB R156, R33, R32 ;  /* 0x00000020219c723e */ /* 0x008fe400000010ff */
[----:B------:R-:W-:-:S03]  /*2c40*/  FMNMX.FTZ R3, R63, R26, !PT ;  /* 0x0000001a3f037209 */ /* 0x000fc60007810000 */
[----:B------:R-:W-:Y:S01]  /*2c50*/  MUFU.EX2 R40, R40 ;  /* 0x0000002800287308 */ /* 0x000fe20000000800 */
[----:B------:R-:W-:-:S04]  /*2c60*/  FMNMX.FTZ R26, R66, R3, !PT ;  /* 0x00000003421a7209 */ /* 0x000fc80007810000 */
[----:B------:R-:W-:-:S03]  /*2c70*/  FMNMX.FTZ R3, R67, R26, !PT ;  /* 0x0000001a43037209 */ /* 0x000fc60007810000 */
[----:B------:R-:W3:Y:S01]  /*2c80*/  MUFU.EX2 R41, R41 ;  /* 0x0000002900297308 */ /* 0x000ee20000000800 */
[----:B------:R-:W-:Y:S02]  /*2c90*/  FMNMX.FTZ R26, R70, R3, !PT ;  /* 0x00000003461a7209 */ /* 0x000fe40007810000 */
[----:B0-----:R-:W-:Y:S02]  /*2ca0*/  F2FP.BF16.F32.PACK_AB R158, R37, R36 ;  /* 0x00000024259e723e */ /* 0x001fe400000010ff */
[----:B------:R-:W-:-:S03]  /*2cb0*/  FMNMX.FTZ R26, R71, R26, !PT ;  /* 0x0000001a471a7209 */ /* 0x000fc60007810000 */
[----:B------:R-:W-:Y:S02]  /*2cc0*/  MUFU.EX2 R44, R44 ;  /* 0x0000002c002c7308 */ /* 0x000fe40000000800 */
[----:B------:R-:W0:Y:S06]  /*2cd0*/  SHFL.BFLY PT, R3, R26, 0x2, 0x1f ;  /* 0x0c401f001a037f89 */ /* 0x000e2c00000e0000 */
[----:B------:R-:W4:Y:S01]  /*2ce0*/  MUFU.EX2 R45, R45 ;  /* 0x0000002d002d7308 */ /* 0x000f220000000800 */
[----:B---3--:R-:W-:-:S07]  /*2cf0*/  F2FP.BF16.F32.PACK_AB R160, R41, R40 ;  /* 0x0000002829a0723e */ /* 0x008fce00000010ff */
[----:B------:R-:W-:Y:S08]  /*2d00*/  MUFU.EX2 R48, R48 ;  /* 0x0000003000307308 */ /* 0x000ff00000000800 */
[----:B------:R-:W3:Y:S01]  /*2d10*/  MUFU.EX2 R49, R49 ;  /* 0x0000003100317308 */ /* 0x000ee20000000800 */
[----:B----4-:R-:W-:Y:S02]  /*2d20*/  F2FP.BF16.F32.PACK_AB R162, R45, R44 ;  /* 0x0000002c2da2723e */ /* 0x010fe400000010ff */
[----:B0-----:R-:W-:-:S05]  /*2d30*/  FMNMX.FTZ R27, R26, R3, !PT ;  /* 0x000000031a1b7209 */ /* 0x001fca0007810000 */
[----:B------:R-:W0:Y:S01]  /*2d40*/  SHFL.BFLY PT, R26, R27, 0x1, 0x1f ;  /* 0x0c201f001b1a7f89 */ /* 0x000e2200000e0000 */
[----:B------:R-:W-:Y:S08]  /*2d50*/  MUFU.EX2 R52, R52 ;  /* 0x0000003400347308 */ /* 0x000ff00000000800 */
[----:B------:R-:W4:Y:S01]  /*2d60*/  MUFU.EX2 R53, R53 ;  /* 0x0000003500357308 */ /* 0x000f220000000800 */
[----:B---3--:R-:W-:-:S07]  /*2d70*/  F2FP.BF16.F32.PACK_AB R164, R49, R48 ;  /* 0x0000003031a4723e */ /* 0x008fce00000010ff */
[----:B------:R-:W-:Y:S01]  /*2d80*/  MUFU.EX2 R56, R56 ;  /* 0x0000003800387308 */ /* 0x000fe20000000800 */
[----:B0-----:R-:W-:-:S07]  /*2d90*/  FMNMX.FTZ R3, R27, R26, !PT ;  /* 0x0000001a1b037209 */ /* 0x001fce0007810000 */
[----:B------:R-:W-:Y:S01]  /*2da0*/  MUFU.EX2 R57, R57 ;  /* 0x0000003900397308 */ /* 0x000fe20000000800 */
[----:B----4-:R-:W-:Y:S02]  /*2db0*/  F2FP.BF16.F32.PACK_AB R166, R53, R52 ;  /* 0x0000003435a6723e */ /* 0x010fe400000010ff */
[C---:B------:R-:W-:Y:S01]  /*2dc0*/  FSETP.NEU.FTZ.AND P1, PT, R3.reuse, -INF , PT ;  /* 0xff8000000300780b */ /* 0x040fe20003f3d000 */
[----:B------:R-:W-:-:S04]  /*2dd0*/  FMUL.FTZ R26, R3, UR10 ;  /* 0x0000000a031a7c20 */ /* 0x000fc80008410000 */
[----:B------:R-:W-:Y:S01]  /*2de0*/  MUFU.EX2 R60, R60 ;  /* 0x0000003c003c7308 */ /* 0x000fe20000000800 */
[----:B------:R-:W-:Y:S02]  /*2df0*/  FSEL R26, R26, RZ, P1 ;  /* 0x000000ff1a1a7208 */ /* 0x000fe40000800000 */
[----:B--2---:R-:W-:Y:S02]  /*2e00*/  LOP3.LUT P1, RZ, R73, 0x7f, RZ, 0xc0, !PT ;  /* 0x0000007f49ff7812 */ /* 0x004fe4000782c0ff */
[----:B------:R-:W-:Y:S01]  /*2e10*/  SHF.R.U32.HI R73, RZ, 0x7, R73 ;  /* 0x00000007ff497819 */ /* 0x000fe20000011649 */
[--C-:B------:R-:W-:Y:S01]  /*2e20*/  FFMA.FTZ R4, R4, UR10, -R26.reuse ;  /* 0x0000000a04047c23 */ /* 0x100fe2000801081a */
[--C-:B------:R-:W-:Y:S01]  /*2e30*/  FFMA.FTZ R9, R9, UR10, -R26.reuse ;  /* 0x0000000a09097c23 */ /* 0x100fe2000801081a */
        /* <DEDUP_REMOVED lines=8> */
[--C-:B------:R-:W-:Y:S01]  /*2ec0*/  FFMA.FTZ R21, R21, UR10, -R26.reuse ;  /* 0x0000000a15157c23 */ /* 0x100fe2000801081a */
[--C-:B------:R-:W-:Y:S01]  /*2ed0*/  FFMA.FTZ R24, R24, UR10, -R26.reuse ;  /* 0x0000000a18187c23 */ /* 0x100fe2000801081a */
[----:B------:R0:W2:Y:S01]  /*2ee0*/  MUFU.EX2 R30, R9 ;  /* 0x00000009001e7308 */ /* 0x0000a20000000800 */
[--C-:B------:R-:W-:Y:S01]  /*2ef0*/  FFMA.FTZ R25, R25, UR10, -R26.reuse ;  /* 0x0000000a19197c23 */ /* 0x100fe2000801081a */
[--C-:B------:R-:W-:Y:S01]  /*2f00*/  FFMA.FTZ R50, R50, UR10, -R26.reuse ;  /* 0x0000000a32327c23 */ /* 0x100fe2000801081a */
[--C-:B------:R-:W-:Y:S01]  /*2f10*/  FFMA.FTZ R51, R51, UR10, -R26.reuse ;  /* 0x0000000a33337c23 */ /* 0x100fe2000801081a */
[--C-:B------:R-:W-:Y:S01]  /*2f20*/  FFMA.FTZ R54, R54, UR10, -R26.reuse ;  /* 0x0000000a36367c23 */ /* 0x100fe2000801081a */
[--C-:B------:R-:W-:Y:S01]  /*2f30*/  FFMA.FTZ R55, R55, UR10, -R26.reuse ;  /* 0x0000000a37377c23 */ /* 0x100fe2000801081a */
[--C-:B------:R-:W-:Y:S01]  /*2f40*/  FFMA.FTZ R58, R58, UR10, -R26.reuse ;  /* 0x0000000a3a3a7c23 */ /* 0x100fe2000801081a */
[--C-:B------:R-:W-:Y:S01]  /*2f50*/  FFMA.FTZ R59, R59, UR10, -R26.reuse ;  /* 0x0000000a3b3b7c23 */ /* 0x100fe2000801081a */
[----:B------:R3:W4:Y:S01]  /*2f60*/  MUFU.EX2 R155, R6 ;  /* 0x00000006009b7308 */ /* 0x0007220000000800 */
[----:B0-----:R-:W-:Y:S01]  /*2f70*/  FADD.FTZ R9, R152, R35 ;  /* 0x0000002398097221 */ /* 0x001fe20000010000 */
[--C-:B------:R-:W-:Y:S01]  /*2f80*/  FFMA.FTZ R62, R62, UR10, -R26.reuse ;  /* 0x0000000a3e3e7c23 */ /* 0x100fe2000801081a */
[--C-:B------:R-:W-:Y:S01]  /*2f90*/  FFMA.FTZ R63, R63, UR10, -R26.reuse ;  /* 0x0000000a3f3f7c23 */ /* 0x100fe2000801081a */
[--C-:B------:R-:W-:Y:S01]  /*2fa0*/  FFMA.FTZ R66, R66, UR10, -R26.reuse ;  /* 0x0000000a42427c23 */ /* 0x100fe2000801081a */
[----:B------:R-:W-:Y:S01]  /*2fb0*/  FADD.FTZ R4, R28, R9 ;  /* 0x000000091c047221 */ /* 0x000fe20000010000 */
[--C-:B------:R-:W-:Y:S01]  /*2fc0*/  FFMA.FTZ R67, R67, UR10, -R26.reuse ;  /* 0x0000000a43437c23 */ /* 0x100fe2000801081a */
[----:B------:R-:W-:Y:S01]  /*2fd0*/  FFMA.FTZ R70, R70, UR10, -R26 ;  /* 0x0000000a46467c23 */ /* 0x000fe2000801081a */
[----:B------:R4:W0:Y:S01]  /*2fe0*/  MUFU.EX2 R34, R11 ;  /* 0x0000000b00227308 */ /* 0x0008220000000800 */
[----:B------:R-:W-:Y:S01]  /*2ff0*/  FADD.FTZ R9, R29, R4 ;  /* 0x000000041d097221 */ /* 0x000fe20000010000 */
[----:B--2---:R-:W-:Y:S01]  /*3000*/  FADD.FTZ R4, R153, R30 ;  /* 0x0000001e99047221 */ /* 0x004fe20000010000 */
[----:B------:R-:W-:Y:S01]  /*3010*/  FFMA.FTZ R26, R71, UR10, -R26 ;  /* 0x0000000a471a7c23 */ /* 0x000fe2000801081a */
[----:B------:R-:W-:Y:S01]  /*3020*/  F2FP.BF16.F32.PACK_AB R152, R35, R152 ;  /* 0x000000982398723e */ /* 0x000fe200000010ff */
[----:B---3--:R-:W-:Y:S01]  /*3030*/  FADD.FTZ R6, R32, R9 ;  /* 0x0000000920067221 */ /* 0x008fe20000010000 */
[----:B------:R-:W-:-:S02]  /*3040*/  F2FP.BF16.F32.PACK_AB R168, R57, R56 ;  /* 0x0000003839a8723e */ /* 0x000fc400000010ff */
[----:B------:R-:W2:Y:S01]  /*3050*/  MUFU.EX2 R12, R12 ;  /* 0x0000000c000c7308 */ /* 0x000ea20000000800 */
[----:B----4-:R-:W-:Y:S01]  /*3060*/  FADD.FTZ R11, R155, R4 ;  /* 0x000000049b0b7221 */ /* 0x010fe20000010000 */
[----:B------:R-:W-:Y:S01]  /*3070*/  FADD.FTZ R9, R33, R6 ;  /* 0x0000000621097221 */ /* 0x000fe20000010000 */
[----:B------:R-:W-:-:S03]  /*3080*/  F2FP.BF16.F32.PACK_AB R153, R30, R153 ;  /* 0x000000991e99723e */ /* 0x000fc600000010ff */
[----:B------:R-:W-:Y:S01]  /*3090*/  FADD.FTZ R4, R36, R9 ;  /* 0x0000000924047221 */ /* 0x000fe20000010000 */
[----:B------:R-:W-:Y:S01]  /*30a0*/  IADD3 R9, -R73, 0xb, RZ ;  /* 0x0000000b49097810 */ /* 0x000fe20007ffe1ff */
[----:B------:R-:W3:Y:S01]  /*30b0*/  MUFU.EX2 R13, R13 ;  /* 0x0000000d000d7308 */ /* 0x000ee20000000800 */
[C---:B0-----:R-:W-:Y:S01]  /*30c0*/  FADD.FTZ R11, R34.reuse, R11 ;  /* 0x0000000b220b7221 */ /* 0x041fe20000010000 */
[----:B------:R-:W-:Y:S01]  /*30d0*/  FADD.FTZ R27, R37, R4 ;  /* 0x00000004251b7221 */ /* 0x000fe20000010000 */
[----:B------:R-:W-:Y:S01]  /*30e0*/  @!P1 VIADD R4, R5, 0x22840 ;  /* 0x0002284005049836 */ /* 0x000fe20000000000 */
[----:B------:R-:W-:Y:S02]  /*30f0*/  F2FP.BF16.F32.PACK_AB R155, R34, R155 ;  /* 0x0000009b229b723e */ /* 0x000fe400000010ff */
[----:B------:R-:W-:Y:S02]  /*3100*/  FADD.FTZ R38, R40, R27 ;  /* 0x0000001b28267221 */ /* 0x000fe40000010000 */
[----:B------:R-:W0:Y:S01]  /*3110*/  MUFU.EX2 R14, R14 ;  /* 0x0000000e000e7308 */ /* 0x000e220000000800 */
[----:B--2---:R-:W-:Y:S01]  /*3120*/  FADD.FTZ R6, R12, R11 ;  /* 0x0000000b0c067221 */ /* 0x004fe20000010000 */
[----:B------:R-:W-:Y:S01]  /*3130*/  @!P1 PRMT R4, RZ, 0x654, R4 ;  /* 0x00000654ff049816 */ /* 0x000fe20000000004 */
[----:B------:R2:W-:Y:S06]  /*3140*/  BAR.ARV R9, 0x100 ;  /* 0x000400090000751d */ /* 0x0005ec0000002000 */
[----:B------:R-:W4:Y:S01]  /*3150*/  MUFU.EX2 R15, R15 ;  /* 0x0000000f000f7308 */ /* 0x000f220000000800 */
[----:B---3--:R-:W-:Y:S01]  /*3160*/  FADD.FTZ R11, R13, R6 ;  /* 0x000000060d0b7221 */ /* 0x008fe20000010000 */
[----:B------:R3:W-:Y:S01]  /*3170*/  @!P1 SYNCS.ARRIVE.TRANS64.RED.A1T0 RZ, [R4+URZ], RZ ;  /* 0x000000ff04ff99a7 */ /* 0x0007e2000810043f */
[----:B------:R-:W-:Y:S01]  /*3180*/  FADD.FTZ R27, R41, R38 ;  /* 0x00000026291b7221 */ /* 0x000fe20000010000 */
[----:B------:R-:W-:-:S03]  /*3190*/  F2FP.BF16.F32.PACK_AB R157, R13, R12 ;  /* 0x0000000c0d9d723e */ /* 0x000fc600000010ff */
[----:B------:R-:W-:Y:S01]  /*31a0*/  FADD.FTZ R38, R44, R27 ;  /* 0x0000001b2c267221 */ /* 0x000fe20000010000 */
[----:B------:R-:W3:Y:S01]  /*31b0*/  MUFU.EX2 R20, R20 ;  /* 0x0000001400147308 */ /* 0x000ee20000000800 */
[----:B0-----:R-:W-:Y:S02]  /*31c0*/  FADD.FTZ R6, R14, R11 ;  /* 0x0000000b0e067221 */ /* 0x001fe40000010000 */
[----:B------:R-:W-:-:S05]  /*31d0*/  FADD.FTZ R27, R45, R38 ;  /* 0x000000262d1b7221 */ /* 0x000fca0000010000 */
[----:B------:R-:W0:Y:S01]  /*31e0*/  MUFU.EX2 R21, R21 ;  /* 0x0000001500157308 */ /* 0x000e220000000800 */
[C---:B----4-:R-:W-:Y:S01]  /*31f0*/  FADD.FTZ R11, R15.reuse, R6 ;  /* 0x000000060f0b7221 */ /* 0x050fe20000010000 */
[----:B------:R-:W-:Y:S01]  /*3200*/  FADD.FTZ R6, R48, R27 ;  /* 0x0000001b30067221 */ /* 0x000fe20000010000 */
[----:B------:R-:W-:-:S03]  /*3210*/  F2FP.BF16.F32.PACK_AB R159, R15, R14 ;  /* 0x0000000e0f9f723e */ /* 0x000fc600000010ff */
[----:B------:R-:W-:Y:S02]  /*3220*/  FADD.FTZ R27, R49, R6 ;  /* 0x00000006311b7221 */ /* 0x000fe40000010000 */
[----:B------:R-:W4:Y:S01]  /*3230*/  MUFU.EX2 R24, R24 ;  /* 0x0000001800187308 */ /* 0x000f220000000800 */
[----:B---3--:R-:W-:Y:S01]  /*3240*/  FADD.FTZ R4, R20, R11 ;  /* 0x0000000b14047221 */ /* 0x008fe20000010000 */
[----:B------:R-:W-:-:S04]  /*3250*/  FADD.FTZ R6, R52, R27 ;  /* 0x0000001b34067221 */ /* 0x000fc80000010000 */
[----:B------:R-:W-:Y:S02]  /*3260*/  FADD.FTZ R27, R53, R6 ;  /* 0x00000006351b7221 */ /* 0x000fe40000010000 */
[----:B------:R-:W3:Y:S01]  /*3270*/  MUFU.EX2 R25, R25 ;  /* 0x0000001900197308 */ /* 0x000ee20000000800 */
[C---:B0-----:R-:W-:Y:S01]  /*3280*/  FADD.FTZ R11, R21.reuse, R4 ;  /* 0x00000004150b7221 */ /* 0x041fe20000010000 */
[----:B------:R-:W-:Y:S01]  /*3290*/  FADD.FTZ R6, R56, R27 ;  /* 0x0000001b38067221 */ /* 0x000fe20000010000 */
[----:B------:R-:W-:-:S03]  /*32a0*/  F2FP.BF16.F32.PACK_AB R161, R21, R20 ;  /* 0x0000001415a1723e */ /* 0x000fc600000010ff */
[----:B------:R-:W-:Y:S02]  /*32b0*/  FADD.FTZ R27, R57, R6 ;  /* 0x00000006391b7221 */ /* 0x000fe40000010000 */
[----:B------:R-:W0:Y:S01]  /*32c0*/  MUFU.EX2 R50, R50 ;  /* 0x0000003200327308 */ /* 0x000e220000000800 */
[----:B----4-:R-:W-:Y:S01]  /*32d0*/  FADD.FTZ R4, R24, R11 ;  /* 0x0000000b18047221 */ /* 0x010fe20000010000 */
[----:B------:R-:W-:-:S06]  /*32e0*/  FADD.FTZ R6, R60, R27 ;  /* 0x0000001b3c067221 */ /* 0x000fcc0000010000 */
[----:B------:R-:W4:Y:S01]  /*32f0*/  MUFU.EX2 R51, R51 ;  /* 0x0000003300337308 */ /* 0x000f220000000800 */
[C---:B---3--:R-:W-:Y:S01]  /*3300*/  FADD.FTZ R11, R25.reuse, R4 ;  /* 0x00000004190b7221 */ /* 0x048fe20000010000 */
[----:B------:R-:W-:-:S06]  /*3310*/  F2FP.BF16.F32.PACK_AB R163, R25, R24 ;  /* 0x0000001819a3723e */ /* 0x000fcc00000010ff */
[----:B------:R-:W3:Y:S01]  /*3320*/  MUFU.EX2 R54, R54 ;  /* 0x0000003600367308 */ /* 0x000ee20000000800 */
[----:B0-----:R-:W-:-:S07]  /*3330*/  FADD.FTZ R4, R50, R11 ;  /* 0x0000000b32047221 */ /* 0x001fce0000010000 */
[----:B------:R-:W0:Y:S01]  /*3340*/  MUFU.EX2 R55, R55 ;  /* 0x0000003700377308 */ /* 0x000e220000000800 */
[C---:B----4-:R-:W-:Y:S01]  /*3350*/  FADD.FTZ R11, R51.reuse, R4 ;  /* 0x00000004330b7221 */ /* 0x050fe20000010000 */
[----:B------:R-:W-:-:S06]  /*3360*/  F2FP.BF16.F32.PACK_AB R165, R51, R50 ;  /* 0x0000003233a5723e */ /* 0x000fcc00000010ff */
[----:B------:R-:W4:Y:S01]  /*3370*/  MUFU.EX2 R58, R58 ;  /* 0x0000003a003a7308 */ /* 0x000f220000000800 */
[----:B---3--:R-:W-:-:S07]  /*3380*/  FADD.FTZ R4, R54, R11 ;  /* 0x0000000b36047221 */ /* 0x008fce0000010000 */
[----:B------:R-:W3:Y:S01]  /*3390*/  MUFU.EX2 R59, R59 ;  /* 0x0000003b003b7308 */ /* 0x000ee20000000800 */
[C---:B0-----:R-:W-:Y:S01]  /*33a0*/  FADD.FTZ R11, R55.reuse, R4 ;  /* 0x00000004370b7221 */ /* 0x041fe20000010000 */
[----:B------:R-:W-:-:S06]  /*33b0*/  F2FP.BF16.F32.PACK_AB R167, R55, R54 ;  /* 0x0000003637a7723e */ /* 0x000fcc00000010ff */
[----:B------:R-:W0:Y:S01]  /*33c0*/  MUFU.EX2 R62, R62 ;  /* 0x0000003e003e7308 */ /* 0x000e220000000800 */
[----:B----4-:R-:W-:-:S07]  /*33d0*/  FADD.FTZ R4, R58, R11 ;  /* 0x0000000b3a047221 */ /* 0x010fce0000010000 */
        /* <DEDUP_REMOVED lines=9> */
[C---:B---3--:R-:W-:Y:S01]  /*3470*/  FADD.FTZ R27, R61.reuse, R6 ;  /* 0x000000063d1b7221 */ /* 0x048fe20000010000 */
[----:B------:R-:W-:-:S06]  /*3480*/  F2FP.BF16.F32.PACK_AB R170, R61, R60 ;  /* 0x0000003c3daa723e */ /* 0x000fcc00000010ff */
[----:B------:R-:W3:Y:S01]  /*3490*/  MUFU.EX2 R67, R67 ;  /* 0x0000004300437308 */ /* 0x000ee20000000800 */
[----:B0-----:R-:W-:-:S07]  /*34a0*/  FADD.FTZ R4, R66, R11 ;  /* 0x0000000b42047221 */ /* 0x001fce0000010000 */
[----:B------:R-:W0:Y:S01]  /*34b0*/  MUFU.EX2 R65, R65 ;  /* 0x0000004100417308 */ /* 0x000e220000000800 */
[----:B----4-:R-:W-:-:S07]  /*34c0*/  FADD.FTZ R6, R64, R27 ;  /* 0x0000001b40067221 */ /* 0x010fce0000010000 */
[----:B------:R-:W4:Y:S01]  /*34d0*/  MUFU.EX2 R70, R70 ;  /* 0x0000004600467308 */ /* 0x000f220000000800 */
[C---:B---3--:R-:W-:Y:S01]  /*34e0*/  FADD.FTZ R11, R67.reuse, R4 ;  /* 0x00000004430b7221 */ /* 0x048fe20000010000 */
[----:B------:R-:W-:-:S06]  /*34f0*/  F2FP.BF16.F32.PACK_AB R173, R67, R66 ;  /* 0x0000004243ad723e */ /* 0x000fcc00000010ff */
[----:B------:R-:W3:Y:S01]  /*3500*/  MUFU.EX2 R68, R68 ;  /* 0x0000004400447308 */ /* 0x000ee20000000800 */
[C---:B0-----:R-:W-:Y:S01]  /*3510*/  FADD.FTZ R27, R65.reuse, R6 ;  /* 0x00000006411b7221 */ /* 0x041fe20000010000 */
[----:B------:R-:W-:-:S06]  /*3520*/  F2FP.BF16.F32.PACK_AB R172, R65, R64 ;  /* 0x0000004041ac723e */ /* 0x000fcc00000010ff */
[----:B------:R-:W0:Y:S01]  /*3530*/  MUFU.EX2 R175, R26 ;  /* 0x0000001a00af7308 */ /* 0x000e220000000800 */
[----:B----4-:R-:W-:-:S07]  /*3540*/  FADD.FTZ R4, R70, R11 ;  /* 0x0000000b46047221 */ /* 0x010fce0000010000 */
[----:B------:R-:W4:Y:S01]  /*3550*/  MUFU.EX2 R31, R31 ;  /* 0x0000001f001f7308 */ /* 0x000f220000000800 */
[----:B---3--:R-:W-:Y:S01]  /*3560*/  FADD.FTZ R6, R68, R27 ;  /* 0x0000001b44067221 */ /* 0x008fe20000010000 */
[C---:B0-----:R-:W-:Y:S01]  /*3570*/  FADD.FTZ R4, R175.reuse, R4 ;  /* 0x00000004af047221 */ /* 0x041fe20000010000 */
[----:B------:R-:W-:Y:S02]  /*3580*/  F2FP.BF16.F32.PACK_AB R175, R175, R70 ;  /* 0x00000046afaf723e */ /* 0x000fe400000010ff */
[C---:B----4-:R-:W-:Y:S01]  /*3590*/  FADD.FTZ R6, R31.reuse, R6 ;  /* 0x000000061f067221 */ /* 0x050fe20000010000 */
[----:B------:R-:W-:Y:S01]  /*35a0*/  F2FP.BF16.F32.PACK_AB R174, R31, R68 ;  /* 0x000000441fae723e */ /* 0x000fe200000010ff */
[----:B--2---:R-:W-:Y:S06]  /*35b0*/  @!P0 BRA `(.L_x_383) ;  /* 0x0000000000048947 */ /* 0x004fec0003800000 */
[----:B------:R-:W-:Y:S01]  /*35c0*/  BPT.TRAP 0x1 ;  /* 0x000000040000795c */ /* 0x000fe20000300000 */
.L_x_383:
[----:B------:R0:W2:Y:S01]  /*35d0*/  SYNCS.PHASECHK.TRANS64.TRYWAIT P2, [R5+URZ+0x22850], R10 ;  /* 0x0228500a050075a7 */ /* 0x0000a2000804017f */
[----:B------:R-:W-:Y:S05]  /*35e0*/  @!P0 BRA `(.L_x_384) ;  /* 0x0000000000048947 */ /* 0x000fea0003800000 */
[----:B------:R-:W-:Y:S01]  /*35f0*/  BPT.TRAP 0x1 ;  /* 0x000000040000795c */ /* 0x000fe20000300000 */
.L_x_384:
[----:B--2---:R-:W-:Y:S05]  /*3600*/  @P2 BRA `(.L_x_385) ;  /* 0x0000000000082947 */ /* 0x004fea0003800000 */
[----:B------:R-:W2:Y:S02]  /*3610*/  SYNCS.PHASECHK.TRANS64.TRYWAIT P2, [R5+URZ+0x22850], R10 ;  /* 0x0228500a050075a7 */ /* 0x000ea4000804017f */
[----:B--2---:R-:W-:Y:S05]  /*3620*/  @!P2 BRA `(.L_x_386) ;  /* 0x000000bc0090a947 */ /* 0x004fea0003800000 */
.L_x_385:
[----:B------:R-:W-:Y:S01]  /*3630*/  R2UR UR6, R7 ;  /* 0x00000000070672ca */ /* 0x000fe200000e0000 */
[----:B------:R3:W-:Y:S01]  /*3640*/  BAR.SYNC.DEFER_BLOCKING R8, 0x100 ;  /* 0x000400080000751d */ /* 0x0007e20000010000 */
[----:B------:R-:W-:Y:S01]  /*3650*/  UISETP.GE.AND UP0, UPT, UR42, 0x61, UPT ;  /* 0x000000612a00788c */ /* 0x000fe2000bf06270 */
[----:B012---:R-:W-:-:S04]  /*3660*/  @!P1 VIADD R5, R5, 0x22860 ;  /* 0x0002286005059836 */ /* 0x007fc80000000000 */
[----:B------:R-:W-:Y:S01]  /*3670*/  UMOV UR7, 0x40000040 ;  /* 0x4000004000077882 */ /* 0x000fe20000000000 */
[----:B------:R-:W-:Y:S02]  /*3680*/  PLOP3.LUT P2, PT, PT, PT, UP0, 0x80, 0x0 ;  /* 0x000000000000781c */ /* 0x000fe40003f4f008 */
[----:B------:R-:W-:-:S03]  /*3690*/  @!P1 PRMT R5, RZ, 0x654, R5 ;  /* 0x00000654ff059816 */ /* 0x000fc60000000005 */
[----:B------:R-:W-:-:S04]  /*36a0*/  UIADD3 UR6, UR6, 0x400, URZ ;  /* 0x0000040006067890 */ /* 0x000fc8000fffe03f */
[----:B------:R-:W-:-:S04]  /*36b0*/  USHF.R.U32.HI UR6, URZ, 0x4, UR6 ;  /* 0x000000043f067899 */ /* 0x000fc80008011606 */
[----:B------:R-:W-:-:S04]  /*36c0*/  ULOP3.LUT UR6, UR6, 0x3fff, URZ, 0xc0, !UPT ;  /* 0x00003fff06067892 */ /* 0x000fc8000f8ec03f */
[----:B------:R-:W-:Y:S01]  /*36d0*/  ULOP3.LUT UR21, UR6, 0x3000000, URZ, 0xfc, !UPT ;  /* 0x0300000006157892 */ /* 0x000fe2000f8efc3f */
[----:B------:R-:W-:-:S03]  /*36e0*/  WARPGROUP.ARRIVE ;  /* 0x00000000000079c5 */ /* 0x000fc60000000000 */
[----:B------:R-:W-:-:S07]  /*36f0*/  UIMAD UR11, UR37, 0xc00, UR21 ;  /* 0x00000c00250b78a4 */ /* 0x000fce000f8e0215 */
        /* <DEDUP_REMOVED lines=35> */
[----:B---3--:R-:W-:Y:S01]  /*3930*/  IMAD.MOV.U32 R8, RZ, RZ, R3 ;  /* 0x000000ffff087224 */ /* 0x008fe200078e0003 */
[----:B------:R-:W-:Y:S01]  /*3940*/  UIADD3 UR39, UR39, -0x2, URZ ;  /* 0xfffffffe27277890 */ /* 0x000fe2000fffe03f */
[----:B------:R-:W-:Y:S01]  /*3950*/  IMAD.MOV.U32 R7, RZ, RZ, R0 ;  /* 0x000000ffff077224 */ /* 0x000fe200078e0000 */
[----:B------:R-:W-:Y:S01]  /*3960*/  ULDC UR24, c[0x0][0x9d8] ;  /* 0x0002760000187ab9 */ /* 0x000fe20000000800 */
[----:B------:R-:W-:-:S09]  /*3970*/  ULDC UR22, c[0x0][0x988] ;  /* 0x0002620000167ab9 */ /* 0x000fd20000000800 */
.L_x_396:
        /* <DEDUP_REMOVED lines=8> */
[----:B0-----:R-:W-:Y:S11]  /*3a00*/  @!P0 BRA `(.L_x_388) ;  /* 0x0000000000048947 */ /* 0x001ff60003800000 */
[----:B------:R-:W-:Y:S01]  /*3a10*/  BPT.TRAP 0x1 ;  /* 0x000000040000795c */ /* 0x000fe20000300000 */
.L_x_388:
[----:B------:R-:W0:Y:S01]  /*3a20*/  S2UR UR7, SR_CgaCtaId ;  /* 0x00000000000779c3 */ /* 0x000e220000008800 */
[----:B------:R-:W-:Y:S01]  /*3a30*/  UMOV UR6, 0x400 ;  /* 0x0000040000067882 */ /* 0x000fe20000000000 */
[----:B------:R-:W-:-:S05]  /*3a40*/  IMAD.U32 R5, RZ, RZ, UR38 ;  /* 0x00000026ff057e24 */ /* 0x000fca000f8e00ff */
[----:B------:R-:W-:Y:S01]  /*3a50*/  SHF.L.U32 R5, R5, 0x1f, RZ ;  /* 0x0000001f05057819 */ /* 0x000fe200000006ff */
[----:B0-----:R-:W-:-:S04]  /*3a60*/  ULEA UR6, UR7, UR6, 0x18 ;  /* 0x0000000607067291 */ /* 0x001fc8000f8ec03f */
[----:B------:R-:W-:-:S09]  /*3a70*/  ULEA UR23, UR37, UR6, 0x3 ;  /* 0x0000000625177291 */ /* 0x000fd2000f8e183f */
[----:B------:R0:W1:Y:S01]  /*3a80*/  SYNCS.PHASECHK.TRANS64.TRYWAIT P3, [UR23+0x22830], R5 ;  /* 0x02283005ff0075a7 */ /* 0x0000620008060157 */
[----:B------:R-:W-:Y:S05]  /*3a90*/  @!P0 BRA `(.L_x_389) ;  /* 0x0000000000048947 */ /* 0x000fea0003800000 */
[----:B------:R-:W-:Y:S01]  /*3aa0*/  BPT.TRAP 0x1 ;  /* 0x000000040000795c */ /* 0x000fe20000300000 */
.L_x_389:
[----:B-1----:R-:W-:Y:S05]  /*3ab0*/  @P3 BRA `(.L_x_390) ;  /* 0x0000000000083947 */ /* 0x002fea0003800000 */
[----:B------:R-:W1:Y:S02]  /*3ac0*/  SYNCS.PHASECHK.TRANS64.TRYWAIT P3, [UR23+0x22830], R5 ;  /* 0x02283005ff0075a7 */ /* 0x000e640008060157 */
[----:B-1----:R-:W-:Y:S05]  /*3ad0*/  @!P3 BRA `(.L_x_391) ;  /* 0x000000b80078b947 */ /* 0x002fea0003800000 */
.L_x_390:
        /* <DEDUP_REMOVED lines=62> */
[----:B---3--:R-:W-:Y:S01]  /*3ec0*/  FMNMX.FTZ R0, R12, R169, !PT ;  /* 0x000000a90c007209 */ /* 0x008fe20007810000 */
        /* <DEDUP_REMOVED lines=9> */
[----:B------:R-:W-:-:S05]  /*3f60*/  FMUL.FTZ R189, R199, UR24 ;  /* 0x00000018c7bd7c20 */ /* 0x000fca0008410000 */
[----:B------:R-:W1:Y:S01]  /*3f70*/  MUFU.TANH R154, R154 ;  /* 0x0000009a009a7308 */ /* 0x000e620000002400 */
[----:B--2---:R-:W-:-:S07]  /*3f80*/  FMNMX.FTZ R171, R20, R171, !PT ;  /* 0x000000ab14ab7209 */ /* 0x004fce0007810000 */
[----:B------:R-:W2:Y:S01]  /*3f90*/  MUFU.TANH R155, R155 ;  /* 0x0000009b009b7308 */ /* 0x000ea20000002400 */
[----:B---3--:R-:W-:-:S07]  /*3fa0*/  FMNMX.FTZ R171, R152, R171, !PT ;  /* 0x000000ab98ab7209 */ /* 0x008fce0007810000 */
        /* <DEDUP_REMOVED lines=9> */
[----:B-1----:R-:W-:-:S07]  /*4040*/  FMNMX.FTZ R173, R159, R0, !PT ;  /* 0x000000009fad7209 */ /* 0x002fce0007810000 */
[----:B------:R-:W1:Y:S01]  /*4050*/  MUFU.TANH R165, R165 ;  /* 0x000000a500a57308 */ /* 0x000e620000002400 */
[----:B--2---:R-:W-:Y:S01]  /*4060*/  FMNMX.FTZ R177, R162, R173, !PT ;  /* 0x000000ada2b17209 */ /* 0x004fe20007810000 */
[----:B------:R-:W-:-:S06]  /*4070*/  FMUL.FTZ R173, R192, UR24 ;  /* 0x00000018c0ad7c20 */ /* 0x000fcc0008410000 */
        /* <DEDUP_REMOVED lines=12> */
[----:B--2---:R-:W-:-:S07]  /*4140*/  FMNMX.FTZ R181, R169, R0, !PT ;  /* 0x00000000a9b57209 */ /* 0x004fce0007810000 */
        /* <DEDUP_REMOVED lines=13> */
[----:B---3--:R-:W-:Y:S01]  /*4220*/  FMNMX.FTZ R0, R176, R181, !PT ;  /* 0x000000b5b0007209 */ /* 0x008fe20007810000 */
[----:B------:R-:W-:Y:S01]  /*4230*/  FMUL.FTZ R181, R183, UR24 ;  /* 0x00000018b7b57c20 */ /* 0x000fe20008410000 */
[----:B------:R-:W-:Y:S01]  /*4240*/  FMUL.FTZ R183, R187, UR24 ;  /* 0x00000018bbb77c20 */ /* 0x000fe20008410000 */
[----:B------:R-:W-:Y:S02]  /*4250*/  FMUL.FTZ R187, R195, UR24 ;  /* 0x00000018c3bb7c20 */ /* 0x000fe40008410000 */
[----:B------:R-:W3:Y:S02]  /*4260*/  SHFL.BFLY PT, R185, R0, 0x2, 0x1f ;  /* 0x0c401f0000b97f89 */ /* 0x000ee400000e0000 */
[----:B------:R-:W4:Y:S01]  /*4270*/  MUFU.TANH R14, R14 ;  /* 0x0000000e000e7308 */ /* 0x000f220000002400 */
[----:B-1----:R-:W-:-:S07]  /*4280*/  FMNMX.FTZ R190, R9, R8, !PT ;  /* 0x0000000809be7209 */ /* 0x002fce0007810000 */
[----:B------:R-:W1:Y:S08]  /*4290*/  MUFU.TANH R15, R15 ;  /* 0x0000000f000f7308 */ /* 0x000e700000002400 */
[----:B------:R-:W5:Y:S01]  /*42a0*/  MUFU.TANH R21, R21 ;  /* 0x0000001500157308 */ /* 0x000f620000002400 */
[----:B---3--:R-:W-:Y:S01]  /*42b0*/  FMNMX.FTZ R192, R0, R185, !PT ;  /* 0x000000b900c07209 */ /* 0x008fe20007810000 */
[----:B------:R-:W-:-:S06]  /*42c0*/  FMUL.FTZ R185, R191, UR24 ;  /* 0x00000018bfb97c20 */ /* 0x000fcc0008410000 */
[----:B------:R-:W3:Y:S01]  /*42d0*/  MUFU.TANH R153, R153 ;  /* 0x0000009900997308 */ /* 0x000ee20000002400 */
[----:B--2---:R-:W-:Y:S01]  /*42e0*/  FMNMX.FTZ R191, R11, R190, !PT ;  /* 0x000000be0bbf7209 */ /* 0x004fe20007810000 */
[----:B------:R-:W2:Y:S03]  /*42f0*/  SHFL.BFLY PT, R193, R192, 0x1, 0x1f ;  /* 0x0c201f00c0c17f89 */ /* 0x000ea600000e0000 */
[----:B----4-:R-:W-:-:S03]  /*4300*/  FMNMX.FTZ R190, R14, R191, !PT ;  /* 0x000000bf0ebe7209 */ /* 0x010fc60007810000 */
[----:B------:R-:W4:Y:S01]  /*4310*/  MUFU.TANH R156, R156 ;  /* 0x0000009c009c7308 */ /* 0x000f220000002400 */
[----:B-1----:R-:W-:-:S04]  /*4320*/  FMNMX.FTZ R190, R15, R190, !PT ;  /* 0x000000be0fbe7209 */ /* 0x002fc80007810000 */
[----:B-----5:R-:W-:-:S03]  /*4330*/  FMNMX.FTZ R190, R21, R190, !PT ;  /* 0x000000be15be7209 */ /* 0x020fc60007810000 */
[----:B------:R-:W1:Y:S08]  /*4340*/  MUFU.TANH R157, R157 ;  /* 0x0000009d009d7308 */ /* 0x000e700000002400 */
[----:B------:R-:W5:Y:S01]  /*4350*/  MUFU.TANH R160, R160 ;  /* 0x000000a000a07308 */ /* 0x000f620000002400 */
[----:B--2---:R-:W-:-:S05]  /*4360*/  FMNMX.FTZ R0, R192, R193, !PT ;  /* 0x000000c1c0007209 */ /* 0x004fca0007810000 */
[C---:B------:R-:W-:Y:S02]  /*4370*/  FMUL.FTZ R197, R0.reuse, UR10 ;  /* 0x0000000a00c57c20 */ /* 0x040fe40008410000 */
[----:B------:R-:W2:Y:S01]  /*4380*/  MUFU.TANH R161, R161 ;  /* 0x000000a100a17308 */ /* 0x000ea20000002400 */
[----:B------:R-:W-:Y:S01]  /*4390*/  FADD.FTZ R7, -R0, R7 ;  /* 0x0000000700077221 */ /* 0x000fe20000010100 */
[--C-:B------:R-:W-:Y:S01]  /*43a0*/  FFMA.FTZ R191, R3, UR10, -R197.reuse ;  /* 0x0000000a03bf7c23 */ /* 0x100fe200080108c5 */
[----:B---3--:R-:W-:Y:S01]  /*43b0*/  FMNMX.FTZ R3, R153, R190, !PT ;  /* 0x000000be99037209 */ /* 0x008fe20007810000 */
[--C-:B------:R-:W-:Y:S01]  /*43c0*/  FFMA.FTZ R193, R152, UR10, -R197.reuse ;  /* 0x0000000a98c17c23 */ /* 0x100fe200080108c5 */
[----:B------:R-:W-:Y:S01]  /*43d0*/  FMUL.FTZ R7, R7, UR10 ;  /* 0x0000000a07077c20 */ /* 0x000fe20008410000 */
[--C-:B------:R-:W-:Y:S02]  /*43e0*/  FFMA.FTZ R10, R10, UR10, -R197.reuse ;  /* 0x0000000a0a0a7c23 */ /* 0x100fe400080108c5 */
[----:B------:R-:W3:Y:S01]  /*43f0*/  MUFU.TANH R163, R163 ;  /* 0x000000a300a37308 */ /* 0x000ee20000002400 */
[----:B----4-:R-:W-:Y:S01]  /*4400*/  FMNMX.FTZ R190, R156, R3, !PT ;  /* 0x000000039cbe7209 */ /* 0x010fe20007810000 */
[--C-:B------:R-:W-:Y:S01]  /*4410*/  FFMA.FTZ R195, R164, UR10, -R197.reuse ;  /* 0x0000000aa4c37c23 */ /* 0x100fe200080108c5 */
[--C-:B------:R-:W-:Y:S01]  /*4420*/  FFMA.FTZ R164, R165, UR10, -R197.reuse ;  /* 0x0000000aa5a47c23 */ /* 0x100fe200080108c5 */
[--C-:B------:R-:W-:Y:S01]  /*4430*/  FFMA.FTZ R165, R166, UR10, -R197.reuse ;  /* 0x0000000aa6a57c23 */ /* 0x100fe200080108c5 */
[----:B-1----:R-:W-:Y:S01]  /*4440*/  FMNMX.FTZ R3, R157, R190, !PT ;  /* 0x000000be9d037209 */ /* 0x002fe20007810000 */
[--C-:B------:R-:W-:Y:S01]  /*4450*/  FFMA.FTZ R166, R167, UR10, -R197.reuse ;  /* 0x0000000aa7a67c23 */ /* 0x100fe200080108c5 */
[--C-:B------:R-:W-:Y:S01]  /*4460*/  FFMA.FTZ R167, R168, UR10, -R197.reuse ;  /* 0x0000000aa8a77c23 */ /* 0x100fe200080108c5 */
[----:B------:R-:W1:Y:S01]  /*4470*/  MUFU.TANH R175, R175 ;  /* 0x000000af00af7308 */ /* 0x000e620000002400 */
[----:B-----5:R-:W-:Y:S01]  /*4480*/  FMNMX.FTZ R190, R160, R3, !PT ;  /* 0x00000003a0be7209 */ /* 0x020fe20007810000 */
[--C-:B------:R-:W-:Y:S01]  /*4490*/  FFMA.FTZ R12, R12, UR10, -R197.reuse ;  /* 0x0000000a0c0c7c23 */ /* 0x100fe200080108c5 */
[--C-:B------:R-:W-:Y:S01]  /*44a0*/  FFMA.FTZ R168, R169, UR10, -R197.reuse ;  /* 0x0000000aa9a87c23 */ /* 0x100fe200080108c5 */
[--C-:B------:R-:W-:Y:S01]  /*44b0*/  FFMA.FTZ R169, R170, UR10, -R197.reuse ;  /* 0x0000000aaaa97c23 */ /* 0x100fe200080108c5 */
[----:B--2---:R-:W-:Y:S01]  /*44c0*/  FMNMX.FTZ R190, R161, R190, !PT ;  /* 0x000000bea1be7209 */ /* 0x004fe20007810000 */
[--C-:B------:R-:W-:Y:S01]  /*44d0*/  FFMA.FTZ R170, R171, UR10, -R197.reuse ;  /* 0x0000000aabaa7c23 */ /* 0x100fe200080108c5 */
[--C-:B------:R-:W-:Y:S01]  /*44e0*/  FFMA.FTZ R171, R172, UR10, -R197.reuse ;  /* 0x0000000aacab7c23 */ /* 0x100fe200080108c5 */
[----:B------:R-:W2:Y:S01]  /*44f0*/  MUFU.TANH R178, R178 ;  /* 0x000000b200b27308 */ /* 0x000ea20000002400 */
[----:B---3--:R-:W-:Y:S01]  /*4500*/  FMNMX.FTZ R190, R163, R190, !PT ;  /* 0x000000bea3be7209 */ /* 0x008fe20007810000 */
[--C-:B------:R-:W-:Y:S01]  /*4510*/  FFMA.FTZ R13, R13, UR10, -R197.reuse ;  /* 0x0000000a0d0d7c23 */ /* 0x100fe200080108c5 */
[--C-:B------:R-:W-:Y:S01]  /*4520*/  FFMA.FTZ R172, R173, UR10, -R197.reuse ;  /* 0x0000000aadac7c23 */ /* 0x100fe200080108c5 */
[--C-:B------:R-:W-:Y:S01]  /*4530*/  FFMA.FTZ R173, R174, UR10, -R197.reuse ;  /* 0x0000000aaead7c23 */ /* 0x100fe200080108c5 */
[--C-:B------:R-:W-:Y:S01]  /*4540*/  FFMA.FTZ R20, R20, UR10, -R197.reuse ;  /* 0x0000000a14147c23 */ /* 0x100fe200080108c5 */
[--C-:B------:R-:W-:Y:S01]  /*4550*/  FFMA.FTZ R155, R155, UR10, -R197.reuse ;  /* 0x0000000a9b9b7c23 */ /* 0x100fe200080108c5 */
[--C-:B------:R-:W-:Y:S01]  /*4560*/  FFMA.FTZ R192, R158, UR10, -R197.reuse ;  /* 0x0000000a9ec07c23 */ /* 0x100fe200080108c5 */
[----:B------:R-:W3:Y:S01]  /*4570*/  MUFU.TANH R179, R179 ;  /* 0x000000b300b37308 */ /* 0x000ee20000002400 */
[----:B-1----:R-:W-:Y:S01]  /*4580*/  FMNMX.FTZ R3, R175, R190, !PT ;  /* 0x000000beaf037209 */ /* 0x002fe20007810000 */
[--C-:B------:R-:W-:Y:S01]  /*4590*/  FFMA.FTZ R190, R154, UR10, -R197.reuse ;  /* 0x0000000a9abe7c23 */ /* 0x100fe200080108c5 */
[--C-:B------:R-:W-:Y:S01]  /*45a0*/  FFMA.FTZ R159, R159, UR10, -R197.reuse ;  /* 0x0000000a9f9f7c23 */ /* 0x100fe200080108c5 */
[--C-:B------:R-:W-:Y:S01]  /*45b0*/  FFMA.FTZ R162, R162, UR10, -R197.reuse ;  /* 0x0000000aa2a27c23 */ /* 0x100fe200080108c5 */
[--C-:B------:R-:W-:Y:S01]  /*45c0*/  FFMA.FTZ R174, R177, UR10, -R197.reuse ;  /* 0x0000000ab1ae7c23 */ /* 0x100fe200080108c5 */
[----:B------:R-:W-:-:S02]  /*45d0*/  FFMA.FTZ R197, R176, UR10, -R197 ;  /* 0x0000000ab0c57c23 */ /* 0x000fc400080108c5 */
        /* <DEDUP_REMOVED lines=20> */
[----:B------:R-:W2:Y:S01]  /*4720*/  MUFU.EX2 R7, R7 ;  /* 0x0000000700077308 */ /* 0x000ea20000000800 */
[----:B---3--:R-:W-:-:S07]  /*4730*/  FMNMX.FTZ R152, R188, R3, !PT ;  /* 0x00000003bc987209 */ /* 0x008fce0007810000 */
[----:B------:R-:W3:Y:S01]  /*4740*/  MUFU.EX2 R10, R10 ;  /* 0x0000000a000a7308 */ /* 0x000ee20000000800 */
[----:B-1----:R-:W-:-:S05]  /*4750*/  FMNMX.FTZ R152, R189, R152, !PT ;  /* 0x00000098bd987209 */ /* 0x002fca0007810000 */
[----:B------:R-:W1:Y:S02]  /*4760*/  SHFL.BFLY PT, R3, R152, 0x2, 0x1f ;  /* 0x0c401f0098037f89 */ /* 0x000e6400000e0000 */
[----:B------:R-:W4:Y:S01]  /*4770*/  MUFU.EX2 R191, R191 ;  /* 0x000000bf00bf7308 */ /* 0x000f220000000800 */
[-C--:B--2---:R-:W-:Y:S01]  /*4780*/  FMUL.FTZ R24, R24, R7.reuse ;  /* 0x0000000718187220 */ /* 0x084fe20000410000 */
[-C--:B------:R-:W-:Y:S01]  /*4790*/  FMUL.FTZ R25, R25, R7.reuse ;  /* 0x0000000719197220 */ /* 0x080fe20000410000 */
[-C--:B------:R-:W-:Y:S01]  /*47a0*/  FMUL.FTZ R28, R28, R7.reuse ;  /* 0x000000071c1c7220 */ /* 0x080fe20000410000 */
[-C--:B------:R-:W-:Y:S01]  /*47b0*/  FMUL.FTZ R29, R29, R7.reuse ;  /* 0x000000071d1d7220 */ /* 0x080fe20000410000 */
[-C--:B------:R-:W-:Y:S01]  /*47c0*/  FMUL.FTZ R32, R32, R7.reuse ;  /* 0x0000000720207220 */ /* 0x080fe20000410000 */
[-C--:B------:R-:W-:Y:S01]  /*47d0*/  FMUL.FTZ R33, R33, R7.reuse ;  /* 0x0000000721217220 */ /* 0x080fe20000410000 */
[-C--:B------:R-:W-:Y:S01]  /*47e0*/  FMUL.FTZ R36, R36, R7.reuse ;  /* 0x0000000724247220 */ /* 0x080fe20000410000 */
[----:B------:R-:W2:Y:S01]  /*47f0*/  MUFU.EX2 R12, R12 ;  /* 0x0000000c000c7308 */ /* 0x000ea20000000800 */
[----:B---3--:R-:W-:Y:S01]  /*4800*/  FFMA.FTZ R6, R7, R6, R10 ;  /* 0x0000000607067223 */ /* 0x008fe2000001000a */
[-C--:B------:R-:W-:Y:S01]  /*4810*/  FMUL.FTZ R37, R37, R7.reuse ;  /* 0x0000000725257220 */ /* 0x080fe20000410000 */
[-C--:B------:R-:W-:Y:S01]  /*4820*/  FMUL.FTZ R40, R40, R7.reuse ;  /* 0x0000000728287220 */ /* 0x080fe20000410000 */
[-C--:B------:R-:W-:Y:S01]  /*4830*/  FMUL.FTZ R41, R41, R7.reuse ;  /* 0x0000000729297220 */ /* 0x080fe20000410000 */
[-C--:B------:R-:W-:Y:S01]  /*4840*/  FMUL.FTZ R44, R44, R7.reuse ;  /* 0x000000072c2c7220 */ /* 0x080fe20000410000 */
[-C--:B------:R-:W-:Y:S01]  /*4850*/  FMUL.FTZ R45, R45, R7.reuse ;  /* 0x000000072d2d7220 */ /* 0x080fe20000410000 */
[-C--:B------:R-:W-:Y:S01]  /*4860*/  FMUL.FTZ R48, R48, R7.reuse ;  /* 0x0000000730307220 */ /* 0x080fe20000410000 */
[----:B------:R-:W3:Y:S01]  /*4870*/  MUFU.EX2 R13, R13 ;  /* 0x0000000d000d7308 */ /* 0x000ee20000000800 */
[-C--:B------:R-:W-:Y:S01]  /*4880*/  FMUL.FTZ R49, R49, R7.reuse ;  /* 0x0000000731317220 */ /* 0x080fe20000410000 */
[-C--:B------:R-:W-:Y:S01]  /*4890*/  FMUL.FTZ R52, R52, R7.reuse ;  /* 0x0000000734347220 */ /* 0x080fe20000410000 */
[-C--:B------:R-:W-:Y:S01]  /*48a0*/  FMUL.FTZ R53, R53, R7.reuse ;  /* 0x0000000735357220 */ /* 0x080fe20000410000 */
[-C--:B------:R-:W-:Y:S01]  /*48b0*/  FMUL.FTZ R56, R56, R7.reuse ;  /* 0x0000000738387220 */ /* 0x080fe20000410000 */
[----:B------:R-:W-:Y:S01]  /*48c0*/  FMUL.FTZ R57, R57, R7 ;  /* 0x0000000739397220 */ /* 0x000fe20000410000 */
[----:B-1----:R-:W-:Y:S01]  /*48d0*/  FMNMX.FTZ R154, R152, R3, !PT ;  /* 0x00000003989a7209 */ /* 0x002fe20007810000 */
[-C--:B------:R-:W-:Y:S01]  /*48e0*/  FMUL.FTZ R60, R60, R7.reuse ;  /* 0x000000073c3c7220 */ /* 0x080fe20000410000 */
[----:B------:R-:W1:Y:S01]  /*48f0*/  MUFU.EX2 R20, R20 ;  /* 0x0000001400147308 */ /* 0x000e620000000800 */
[-C--:B------:R-:W-:Y:S01]  /*4900*/  FMUL.FTZ R61, R61, R7.reuse ;  /* 0x000000073d3d7220 */ /* 0x080fe20000410000 */
[-C--:B------:R-:W-:Y:S01]  /*4910*/  FMUL.FTZ R64, R64, R7.reuse ;  /* 0x0000000740407220 */ /* 0x080fe20000410000 */
[----:B------:R-:W5:Y:S01]  /*4920*/  SHFL.BFLY PT, R3, R154, 0x1, 0x1f ;  /* 0x0c201f009a037f89 */ /* 0x000f6200000e0000 */
        /* <DEDUP_REMOVED lines=22> */
[----:B------:R-:W-:Y:S01]  /*4a90*/  FMUL.FTZ R104, R104, R7 ;  /* 0x0000000768687220 */ /* 0x000fe20000410000 */
[----:B-----5:R-:W-:Y:S01]  /*4aa0*/  FMNMX.FTZ R3, R154, R3, !PT ;  /* 0x000000039a037209 */ /* 0x020fe20007810000 */
[-C--:B------:R-:W-:Y:S01]  /*4ab0*/  FMUL.FTZ R105, R105, R7.reuse ;  /* 0x0000000769697220 */ /* 0x080fe20000410000 */
[-C--:B------:R-:W-:Y:S01]  /*4ac0*/  FMUL.FTZ R108, R108, R7.reuse ;  /* 0x000000076c6c7220 */ /* 0x080fe20000410000 */
[-C--:B------:R-:W-:Y:S01]  /*4ad0*/  FMUL.FTZ R109, R109, R7.reuse ;  /* 0x000000076d6d7220 */ /* 0x080fe20000410000 */
[-C--:B------:R-:W-:Y:S01]  /*4ae0*/  FMUL.FTZ R112, R112, R7.reuse ;  /* 0x0000000770707220 */ /* 0x080fe20000410000 */
[C---:B------:R-:W-:Y:S01]  /*4af0*/  FMUL.FTZ R152, R3.reuse, UR10 ;  /* 0x0000000a03987c20 */ /* 0x040fe20008410000 */
[----:B------:R-:W-:Y:S01]  /*4b00*/  FADD.FTZ R8, -R3, R8 ;  /* 0x0000000803087221 */ /* 0x000fe20000010100 */
[----:B------:R-:W5:Y:S01]  /*4b10*/  MUFU.EX2 R192, R192 ;  /* 0x000000c000c07308 */ /* 0x000f620000000800 */
[----:B------:R-:W-:Y:S01]  /*4b20*/  FMUL.FTZ R113, R113, R7 ;  /* 0x0000000771717220 */ /* 0x000fe20000410000 */
[--C-:B------:R-:W-:Y:S01]  /*4b30*/  FFMA.FTZ R198, R175, UR10, -R152.reuse ;  /* 0x0000000aafc67c23 */ /* 0x100fe20008010898 */
[--C-:B------:R-:W-:Y:S01]  /*4b40*/  FFMA.FTZ R175, R178, UR10, -R152.reuse ;  /* 0x0000000ab2af7c23 */ /* 0x100fe20008010898 */
[--C-:B------:R-:W-:Y:S01]  /*4b50*/  FFMA.FTZ R178, R179, UR10, -R152.reuse ;  /* 0x0000000ab3b27c23 */ /* 0x100fe20008010898 */
[--C-:B------:R-:W-:Y:S01]  /*4b60*/  FFMA.FTZ R179, R180, UR10, -R152.reuse ;  /* 0x0000000ab4b37c23 */ /* 0x100fe20008010898 */
[--C-:B------:R-:W-:Y:S01]  /*4b70*/  FFMA.FTZ R180, R181, UR10, -R152.reuse ;  /* 0x0000000ab5b47c23 */ /* 0x100fe20008010898 */
[----:B------:R-:W-:Y:S01]  /*4b80*/  FFMA.FTZ R181, R182, UR10, -R152 ;  /* 0x0000000ab6b57c23 */ /* 0x000fe20008010898 */
[----:B------:R-:W-:-:S02]  /*4b90*/  IMAD.U32 R182, RZ, RZ, UR23 ;  /* 0x00000017ffb67e24 */ /* 0x000fc4000f8e00ff */
[--C-:B------:R-:W-:Y:S01]  /*4ba0*/  FFMA.FTZ R176, R153, UR10, -R152.reuse ;  /* 0x0000000a99b07c23 */ /* 0x100fe20008010898 */
[----:B------:R-:W-:Y:S01]  /*4bb0*/  FMUL.FTZ R177, R8, UR10 ;  /* 0x0000000a08b17c20 */ /* 0x000fe20008410000 */
[--C-:B------:R-:W-:Y:S01]  /*4bc0*/  FFMA.FTZ R8, R9, UR10, -R152.reuse ;  /* 0x0000000a09087c23 */ /* 0x100fe20008010898 */
[----:B------:R-:W-:Y:S01]  /*4bd0*/  @!P1 VIADD R153, R182, 0x22840 ;  /* 0x00022840b6999836 */ /* 0x000fe20000000000 */
[----:B------:R-:W-:Y:S01]  /*4be0*/  IADD3 R9, -R211, 0xb, RZ ;  /* 0x0000000bd3097810 */ /* 0x000fe20007ffe1ff */
[----:B------:R-:W5:Y:S01]  /*4bf0*/  MUFU.EX2 R159, R159 ;  /* 0x0000009f009f7308 */ /* 0x000f620000000800 */
[--C-:B------:R-:W-:Y:S01]  /*4c00*/  FFMA.FTZ R11, R11, UR10, -R152.reuse ;  /* 0x0000000a0b0b7c23 */ /* 0x100fe20008010898 */
[--C-:B------:R-:W-:Y:S01]  /*4c10*/  FFMA.FTZ R14, R14, UR10, -R152.reuse ;  /* 0x0000000a0e0e7c23 */ /* 0x100fe20008010898 */
[----:B------:R-:W-:Y:S01]  /*4c20*/  @!P1 PRMT R153, RZ, 0x654, R153 ;  /* 0x00000654ff999816 */ /* 0x000fe20000000099 */
[----:B------:R0:W-:Y:S06]  /*4c30*/  BAR.ARV R9, 0x100 ;  /* 0x000400090000751d */ /* 0x0001ec0000002000 */
[----:B------:R4:W-:Y:S01]  /*4c40*/  @!P1 SYNCS.ARRIVE.TRANS64.RED.A1T0 RZ, [R153+URZ], RZ ;  /* 0x000000ff99ff99a7 */ /* 0x0009e2000810043f */
[----:B------:R-:W5:Y:S01]  /*4c50*/  MUFU.EX2 R162, R162 ;  /* 0x000000a200a27308 */ /* 0x000f620000000800 */
[----:B------:R-:W-:Y:S01]  /*4c60*/  FFMA.FTZ R15, R15, UR10, -R152 ;  /* 0x0000000a0f0f7c23 */ /* 0x000fe20008010898 */
[-C--:B------:R-:W-:Y:S01]  /*4c70*/  FMUL.FTZ R116, R116, R7.reuse ;  /* 0x0000000774747220 */ /* 0x080fe20000410000 */
[-C--:B------:R-:W-:Y:S01]  /*4c80*/  FMUL.FTZ R117, R117, R7.reuse ;  /* 0x0000000775757220 */ /* 0x080fe20000410000 */
[-C--:B------:R-:W-:Y:S01]  /*4c90*/  FMUL.FTZ R120, R120, R7.reuse ;  /* 0x0000000778787220 */ /* 0x080fe20000410000 */
[-C--:B------:R-:W-:Y:S01]  /*4ca0*/  FMUL.FTZ R121, R121, R7.reuse ;  /* 0x0000000779797220 */ /* 0x080fe20000410000 */
[-C--:B------:R-:W-:Y:S01]  /*4cb0*/  FMUL.FTZ R124, R124, R7.reuse ;  /* 0x000000077c7c7220 */ /* 0x080fe20000410000 */
[----:B----4-:R-:W-:Y:S01]  /*4cc0*/  FADD.FTZ R153, R191, R6 ;  /* 0x00000006bf997221 */ /* 0x010fe20000010000 */
[----:B------:R-:W4:Y:S01]  /*4cd0*/  MUFU.EX2 R195, R195 ;  /* 0x000000c300c37308 */ /* 0x000f220000000800 */
[-C--:B------:R-:W-:Y:S01]  /*4ce0*/  FMUL.FTZ R125, R125, R7.reuse ;  /* 0x000000077d7d7220 */ /* 0x080fe20000410000 */
[-C--:B------:R-:W-:Y:S01]  /*4cf0*/  FMUL.FTZ R128, R128, R7.reuse ;  /* 0x0000000780807220 */ /* 0x080fe20000410000 */
[----:B--2---:R-:W-:Y:S01]  /*4d00*/  FADD.FTZ R6, R12, R153 ;  /* 0x000000990c067221 */ /* 0x004fe20000010000 */
[-C--:B------:R-:W-:Y:S01]  /*4d10*/  FMUL.FTZ R129, R129, R7.reuse ;  /* 0x0000000781817220 */ /* 0x080fe20000410000 */
[-C--:B------:R-:W-:Y:S01]  /*4d20*/  FMUL.FTZ R132, R132, R7.reuse ;  /* 0x0000000784847220 */ /* 0x080fe20000410000 */
[-C--:B------:R-:W-:Y:S01]  /*4d30*/  FMUL.FTZ R133, R133, R7.reuse ;  /* 0x0000000785857220 */ /* 0x080fe20000410000 */
[----:B---3--:R-:W-:Y:S01]  /*4d40*/  FADD.FTZ R153, R13, R6 ;  /* 0x000000060d997221 */ /* 0x008fe20000010000 */
[----:B------:R-:W2:Y:S01]  /*4d50*/  MUFU.EX2 R164, R164 ;  /* 0x000000a400a47308 */ /* 0x000ea20000000800 */
[-C--:B------:R-:W-:Y:S01]  /*4d60*/  FMUL.FTZ R136, R136, R7.reuse ;  /* 0x0000000788887220 */ /* 0x080fe20000410000 */
[-C--:B------:R-:W-:Y:S01]  /*4d70*/  FMUL.FTZ R137, R137, R7.reuse ;  /* 0x0000000789897220 */ /* 0x080fe20000410000 */
[----:B-1----:R-:W-:Y:S01]  /*4d80*/  FADD.FTZ R6, R20, R153 ;  /* 0x0000009914067221 */ /* 0x002fe20000010000 */
[-C--:B------:R-:W-:Y:S01]  /*4d90*/  FMUL.FTZ R140, R140, R7.reuse ;  /* 0x000000078c8c7220 */ /* 0x080fe20000410000 */
[-C--:B------:R-:W-:Y:S01]  /*4da0*/  FMUL.FTZ R141, R141, R7.reuse ;  /* 0x000000078d8d7220 */ /* 0x080fe20000410000 */
[-C--:B------:R-:W-:Y:S01]  /*4db0*/  FMUL.FTZ R144, R144, R7.reuse ;  /* 0x0000000790907220 */ /* 0x080fe20000410000 */
[----:B0-----:R-:W-:Y:S01]  /*4dc0*/  FADD.FTZ R153, R193, R6 ;  /* 0x00000006c1997221 */ /* 0x001fe20000010000 */
[----:B------:R-:W0:Y:S01]  /*4dd0*/  MUFU.EX2 R165, R165 ;  /* 0x000000a500a57308 */ /* 0x000e220000000800 */
[-C--:B------:R-:W-:Y:S01]  /*4de0*/  FMUL.FTZ R145, R145, R7.reuse ;  /* 0x0000000791917220 */ /* 0x080fe20000410000 */
[-C--:B------:R-:W-:Y:S01]  /*4df0*/  FMUL.FTZ R148, R148, R7.reuse ;  /* 0x0000000794947220 */ /* 0x080fe20000410000 */
[----:B------:R-:W-:Y:S01]  /*4e00*/  FADD.FTZ R6, R190, R153 ;  /* 0x00000099be067221 */ /* 0x000fe20000010000 */
[----:B------:R-:W-:Y:S01]  /*4e10*/  FMUL.FTZ R149, R149, R7 ;  /* 0x0000000795957220 */ /* 0x000fe20000410000 */
[----:B------:R-:W-:Y:S01]  /*4e20*/  FFMA.FTZ R21, R21, UR10, -R152 ;  /* 0x0000000a15157c23 */ /* 0x000fe20008010898 */
[----:B------:R-:W-:Y:S01]  /*4e30*/  F2FP.BF16.F32.PACK_AB R154, R13, R12 ;  /* 0x0000000c0d9a723e */ /* 0x000fe200000010ff */
[----:B------:R-:W-:Y:S01]  /*4e40*/  FADD.FTZ R153, R155, R6 ;  /* 0x000000069b997221 */ /* 0x000fe20000010000 */
[----:B------:R-:W1:Y:S01]  /*4e50*/  MUFU.EX2 R166, R166 ;  /* 0x000000a600a67308 */ /* 0x000e620000000800 */
[--C-:B------:R-:W-:Y:S01]  /*4e60*/  FFMA.FTZ R194, R156, UR10, -R152.reuse ;  /* 0x0000000a9cc27c23 */ /* 0x100fe20008010898 */
[--C-:B------:R-:W-:Y:S01]  /*4e70*/  FFMA.FTZ R199, R157, UR10, -R152.reuse ;  /* 0x0000000a9dc77c23 */ /* 0x100fe20008010898 */
[----:B-----5:R-:W-:Y:S01]  /*4e80*/  FADD.FTZ R6, R192, R153 ;  /* 0x00000099c0067221 */ /* 0x020fe20000010000 */
[--C-:B------:R-:W-:Y:S01]  /*4e90*/  FFMA.FTZ R196, R160, UR10, -R152.reuse ;  /* 0x0000000aa0c47c23 */ /* 0x100fe20008010898 */
[--C-:B------:R-:W-:Y:S01]  /*4ea0*/  FFMA.FTZ R161, R161, UR10, -R152.reuse ;  /* 0x0000000aa1a17c23 */ /* 0x100fe20008010898 */
[----:B------:R-:W-:Y:S01]  /*4eb0*/  FFMA.FTZ R163, R163, UR10, -R152 ;  /* 0x0000000aa3a37c23 */ /* 0x000fe20008010898 */
[----:B------:R-:W-:Y:S01]  /*4ec0*/  FADD.FTZ R153, R159, R6 ;  /* 0x000000069f997221 */ /* 0x000fe20000010000 */
[----:B------:R-:W3:Y:S01]  /*4ed0*/  MUFU.EX2 R167, R167 ;  /* 0x000000a700a77308 */ /* 0x000ee20000000800 */
[--C-:B------:R-:W-:Y:S01]  /*4ee0*/  FFMA.FTZ R210, R183, UR10, -R152.reuse ;  /* 0x0000000ab7d27c23 */ /* 0x100fe20008010898 */
[--C-:B------:R-:W-:Y:S01]  /*4ef0*/  FFMA.FTZ R183, R184, UR10, -R152.reuse ;  /* 0x0000000ab8b77c23 */ /* 0x100fe20008010898 */
[----:B------:R-:W-:Y:S01]  /*4f00*/  FADD.FTZ R6, R162, R153 ;  /* 0x00000099a2067221 */ /* 0x000fe20000010000 */
[--C-:B------:R-:W-:Y:S01]  /*4f10*/  FFMA.FTZ R184, R185, UR10, -R152.reuse ;  /* 0x0000000ab9b87c23 */ /* 0x100fe20008010898 */
[--C-:B------:R-:W-:Y:S01]  /*4f20*/  FFMA.FTZ R185, R186, UR10, -R152.reuse ;  /* 0x0000000abab97c23 */ /* 0x100fe20008010898 */
[----:B------:R-:W-:Y:S01]  /*4f30*/  FFMA.FTZ R187, R187, UR10, -R152 ;  /* 0x0000000abbbb7c23 */ /* 0x000fe20008010898 */
[----:B----4-:R-:W-:Y:S01]  /*4f40*/  FADD.FTZ R153, R195, R6 ;  /* 0x00000006c3997221 */ /* 0x010fe20000010000 */
[----:B------:R-:W4:Y:S01]  /*4f50*/  MUFU.EX2 R168, R168 ;  /* 0x000000a800a87308 */ /* 0x000f220000000800 */
[--C-:B------:R-:W-:Y:S01]  /*4f60*/  FFMA.FTZ R188, R188, UR10, -R152.reuse ;  /* 0x0000000abcbc7c23 */ /* 0x100fe20008010898 */
[----:B------:R-:W-:Y:S01]  /*4f70*/  FFMA.FTZ R189, R189, UR10, -R152 ;  /* 0x0000000abdbd7c23 */ /* 0x000fe20008010898 */
[----:B--2---:R-:W-:Y:S01]  /*4f80*/  FADD.FTZ R6, R164, R153 ;  /* 0x00000099a4067221 */ /* 0x004fe20000010000 */
[----:B------:R-:W-:-:S02]  /*4f90*/  F2FP.BF16.F32.PACK_AB R152, R191, R10 ;  /* 0x0000000abf98723e */ /* 0x000fc400000010ff */
[C---:B0-----:R-:W-:Y:S01]  /*4fa0*/  F2FP.BF16.F32.PACK_AB R164, R165.reuse, R164 ;  /* 0x000000a4a5a4723e */ /* 0x041fe200000010ff */
[----:B------:R-:W-:Y:S01]  /*4fb0*/  FADD.FTZ R153, R165, R6 ;  /* 0x00000006a5997221 */ /* 0x000fe20000010000 */
[----:B------:R-:W0:Y:S01]  /*4fc0*/  MUFU.EX2 R169, R169 ;  /* 0x000000a900a97308 */ /* 0x000e220000000800 */
[----:B------:R-:W-:Y:S02]  /*4fd0*/  F2FP.BF16.F32.PACK_AB R158, R155, R190 ;  /* 0x000000be9b9e723e */ /* 0x000fe400000010ff */
[----:B-1----:R-:W-:Y:S01]  /*4fe0*/  FADD.FTZ R6, R166, R153 ;  /* 0x00000099a6067221 */ /* 0x002fe20000010000 */
[----:B------:R-:W-:Y:S02]  /*4ff0*/  F2FP.BF16.F32.PACK_AB R160, R159, R192 ;  /* 0x000000c09fa0723e */ /* 0x000fe400000010ff */
[C---:B---3--:R-:W-:Y:S01]  /*5000*/  F2FP.BF16.F32.PACK_AB R166, R167.reuse, R166 ;  /* 0x000000a6a7a6723e */ /* 0x048fe200000010ff */
[----:B------:R-:W-:Y:S01]  /*5010*/  FADD.FTZ R153, R167, R6 ;  /* 0x00000006a7997221 */ /* 0x000fe20000010000 */
[----:B------:R-:W1:Y:S01]  /*5020*/  MUFU.EX2 R170, R170 ;  /* 0x000000aa00aa7308 */ /* 0x000e620000000800 */
[----:B------:R-:W-:-:S02]  /*5030*/  F2FP.BF16.F32.PACK_AB R156, R193, R20 ;  /* 0x00000014c19c723e */ /* 0x000fc400000010ff */
[----:B----4-:R-:W-:Y:S01]  /*5040*/  FADD.FTZ R6, R168, R153 ;  /* 0x00000099a8067221 */ /* 0x010fe20000010000 */
[----:B------:R-:W-:-:S04]  /*5050*/  F2FP.BF16.F32.PACK_AB R162, R195, R162 ;  /* 0x000000a2c3a2723e */ /* 0x000fc800000010ff */
[----:B------:R-:W2:Y:S01]  /*5060*/  MUFU.EX2 R171, R171 ;  /* 0x000000ab00ab7308 */ /* 0x000ea20000000800 */
[C---:B0-----:R-:W-:Y:S01]  /*5070*/  FADD.FTZ R153, R169.reuse, R6 ;  /* 0x00000006a9997221 */ /* 0x041fe20000010000 */
[----:B------:R-:W-:-:S06]  /*5080*/  F2FP.BF16.F32.PACK_AB R168, R169, R168 ;  /* 0x000000a8a9a8723e */ /* 0x000fcc00000010ff */
[----:B------:R-:W0:Y:S01]  /*5090*/  MUFU.EX2 R172, R172 ;  /* 0x000000ac00ac7308 */ /* 0x000e220000000800 */
[----:B-1----:R-:W-:-:S07]  /*50a0*/  FADD.FTZ R6, R170, R153 ;  /* 0x00000099aa067221 */ /* 0x002fce0000010000 */
[----:B------:R-:W1:Y:S01]  /*50b0*/  MUFU.EX2 R173, R173 ;  /* 0x000000ad00ad7308 */ /* 0x000e620000000800 */
[C---:B--2---:R-:W-:Y:S01]  /*50c0*/  FADD.FTZ R7, R171.reuse, R6 ;  /* 0x00000006ab077221 */ /* 0x044fe20000010000 */
[----:B------:R-:W-:-:S06]  /*50d0*/  F2FP.BF16.F32.PACK_AB R170, R171, R170 ;  /* 0x000000aaabaa723e */ /* 0x000fcc00000010ff */
[----:B------:R-:W2:Y:S01]  /*50e0*/  MUFU.EX2 R177, R177 ;  /* 0x000000b100b17308 */ /* 0x000ea20000000800 */
[----:B0-----:R-:W-:-:S07]  /*50f0*/  FADD.FTZ R6, R172, R7 ;  /* 0x00000007ac067221 */ /* 0x001fce0000010000 */
[----:B------:R-:W0:Y:S01]  /*5100*/  MUFU.EX2 R8, R8 ;  /* 0x0000000800087308 */ /* 0x000e220000000800 */
[C---:B-1----:R-:W-:Y:S01]  /*5110*/  FADD.FTZ R13, R173.reuse, R6 ;  /* 0x00000006ad0d7221 */ /* 0x042fe20000010000 */
[----:B------:R-:W-:-:S06]  /*5120*/  F2FP.BF16.F32.PACK_AB R172, R173, R172 ;  /* 0x000000acadac723e */ /* 0x000fcc00000010ff */
[----:B------:R-:W1:Y:S01]  /*5130*/  MUFU.EX2 R174, R174 ;  /* 0x000000ae00ae7308 */ /* 0x000e620000000800 */
        /* <DEDUP_REMOVED lines=8> */
[----:B0-----:R-:W-:Y:S01]  /*51c0*/  FFMA.FTZ R4, R177, R4, R8 ;  /* 0x00000004b1047223 */ /* 0x001fe20000010008 */
[-C--:B------:R-:W-:Y:S01]  /*51d0*/  FMUL.FTZ R39, R39, R177.reuse ;  /* 0x000000b127277220 */ /* 0x080fe20000410000 */
[-C--:B------:R-:W-:Y:S01]  /*51e0*/  FMUL.FTZ R42, R42, R177.reuse ;  /* 0x000000b12a2a7220 */ /* 0x080fe20000410000 */
[-C--:B------:R-:W-:Y:S01]  /*51f0*/  FMUL.FTZ R43, R43, R177.reuse ;  /* 0x000000b12b2b7220 */ /* 0x080fe20000410000 */
[-C--:B------:R-:W-:Y:S01]  /*5200*/  FMUL.FTZ R46, R46, R177.reuse ;  /* 0x000000b12e2e7220 */ /* 0x080fe20000410000 */
[-C--:B------:R-:W-:Y:S01]  /*5210*/  FMUL.FTZ R47, R47, R177.reuse ;  /* 0x000000b12f2f7220 */ /* 0x080fe20000410000 */
[-C--:B------:R-:W-:Y:S01]  /*5220*/  FMUL.FTZ R50, R50, R177.reuse ;  /* 0x000000b132327220 */ /* 0x080fe20000410000 */
[----:B------:R-:W0:Y:S01]  /*5230*/  MUFU.EX2 R14, R14 ;  /* 0x0000000e000e7308 */ /* 0x000e220000000800 */
        /* <DEDUP_REMOVED lines=68> */
[----:B------:R-:W-:Y:S01]  /*5680*/  FMUL.FTZ R151, R151, R177 ;  /* 0x000000b197977220 */ /* 0x000fe20000410000 */
[----:B------:R-:W-:-:S02]  /*5690*/  F2FP.BF16.F32.PACK_AB R155, R15, R14 ;  /* 0x0000000e0f9b723e */ /* 0x000fc400000010ff */
[----:B------:R-:W0:Y:S01]  /*56a0*/  MUFU.EX2 R198, R198 ;  /* 0x000000c600c67308 */ /* 0x000e220000000800 */
[----:B-1----:R-:W-:Y:S01]  /*56b0*/  FADD.FTZ R4, R161, R4 ;  /* 0x00000004a1047221 */ /* 0x002fe20000010000 */
[----:B------:R-:W-:Y:S02]  /*56c0*/  F2FP.BF16.F32.PACK_AB R157, R176, R21 ;  /* 0x00000015b09d723e */ /* 0x000fe400000010ff */
[----:B------:R-:W-:Y:S02]  /*56d0*/  F2FP.BF16.F32.PACK_AB R159, R199, R194 ;  /* 0x000000c2c79f723e */ /* 0x000fe400000010ff */
[----:B------:R-:W-:Y:S02]  /*56e0*/  F2FP.BF16.F32.PACK_AB R161, R161, R196 ;  /* 0x000000c4a1a1723e */ /* 0x000fe400000010ff */
[----:B------:R-:W1:Y:S01]  /*56f0*/  MUFU.EX2 R175, R175 ;  /* 0x000000af00af7308 */ /* 0x000e620000000800 */
[----:B--2---:R-:W-:-:S07]  /*5700*/  FADD.FTZ R13, R163, R4 ;  /* 0x00000004a30d7221 */ /* 0x004fce0000010000 */
        /* <DEDUP_REMOVED lines=29> */
[----:B--2---:R-:W-:Y:S01]  /*58e0*/  FADD.FTZ R11, R7, R4 ;  /* 0x00000004070b7221 */ /* 0x004fe20000010000 */
[C---:B0-----:R-:W-:Y:S01]  /*58f0*/  FADD.FTZ R6, R197.reuse, R6 ;  /* 0x00000006c5067221 */ /* 0x041fe20000010000 */
[----:B------:R-:W-:Y:S02]  /*5900*/  F2FP.BF16.F32.PACK_AB R174, R197, R174 ;  /* 0x000000aec5ae723e */ /* 0x000fe400000010ff */
[C---:B-1----:R-:W-:Y:S01]  /*5910*/  FADD.FTZ R4, R12.reuse, R11 ;  /* 0x0000000b0c047221 */ /* 0x042fe20000010000 */
[----:B------:R-:W-:Y:S01]  /*5920*/  F2FP.BF16.F32.PACK_AB R175, R12, R7 ;  /* 0x000000070caf723e */ /* 0x000fe200000010ff */
[----:B------:R-:W-:Y:S06]  /*5930*/  @!P0 BRA `(.L_x_392) ;  /* 0x0000000000048947 */ /* 0x000fec0003800000 */
[----:B------:R-:W-:Y:S01]  /*5940*/  BPT.TRAP 0x1 ;  /* 0x000000040000795c */ /* 0x000fe20000300000 */
.L_x_392:
[----:B------:R0:W1:Y:S01]  /*5950*/  SYNCS.PHASECHK.TRANS64.TRYWAIT P3, [UR23+0x22850], R5 ;  /* 0x02285005ff0075a7 */ /* 0x0000620008060157 */
[----:B------:R-:W-:Y:S05]  /*5960*/  @!P0 BRA `(.L_x_393) ;  /* 0x0000000000048947 */ /* 0x000fea0003800000 */
[----:B------:R-:W-:Y:S01]  /*5970*/  BPT.TRAP 0x1 ;  /* 0x000000040000795c */ /* 0x000fe20000300000 */
.L_x_393:
[----:B-1----:R-:W-:Y:S05]  /*5980*/  @P3 BRA `(.L_x_394) ;  /* 0x0000000000083947 */ /* 0x002fea0003800000 */
[----:B------:R-:W1:Y:S02]  /*5990*/  SYNCS.PHASECHK.TRANS64.TRYWAIT P3, [UR23+0x22850], R5 ;  /* 0x02285005ff0075a7 */ /* 0x000e640008060157 */
[----:B-1----:R-:W-:Y:S05]  /*59a0*/  @!P3 BRA `(.L_x_395) ;  /* 0x0000009800dcb947 */ /* 0x002fea0003800000 */
.L_x_394:
[----:B------:R-:W2:Y:S01]  /*59b0*/  S2R R7, SR_TID.X ;  /* 0x0000000000077919 */ /* 0x000ea20000002100 */
[----:B------:R-:W-:Y:S01]  /*59c0*/  UIMAD UR11, UR37, 0xc00, UR21 ;  /* 0x00000c00250b78a4 */ /* 0x000fe2000f8e0215 */
[----:B-1----:R-:W-:Y:S01]  /*59d0*/  @!P1 VIADD R182, R182, 0x22860 ;  /* 0x00022860b6b69836 */ /* 0x002fe20000000000 */
[----:B------:R-:W-:Y:S01]  /*59e0*/  UMOV UR7, 0x40000040 ;  /* 0x4000004000077882 */ /* 0x000fe20000000000 */
[----:B------:R-:W-:-:S03]  /*59f0*/  IMAD.MOV.U32 R8, RZ, RZ, R3 ;  /* 0x000000ffff087224 */ /* 0x000fc600078e0003 */
[----:B------:R-:W-:Y:S01]  /*5a00*/  @!P1 PRMT R182, RZ, 0x654, R182 ;  /* 0x00000654ffb69816 */ /* 0x000fe200000000b6 */
[----:B------:R-:W-:Y:S01]  /*5a10*/  UMOV UR6, UR11 ;  /* 0x0000000b00067c82 */ /* 0x000fe20008000000 */
[----:B--2---:R-:W-:-:S05]  /*5a20*/  SHF.R.U32.HI R7, RZ, 0x7, R7 ;  /* 0x00000007ff077819 */ /* 0x004fca0000011607 */
[----:B0-----:R-:W-:Y:S02]  /*5a30*/  VIADD R5, R7, 0x8 ;  /* 0x0000000807057836 */ /* 0x001fe40000000000 */
[----:B------:R-:W-:-:S03]  /*5a40*/  IMAD.MOV.U32 R7, RZ, RZ, R0 ;  /* 0x000000ffff077224 */ /* 0x000fc600078e0000 */
[----:B------:R0:W-:Y:S06]  /*5a50*/  BAR.SYNC.DEFER_BLOCKING R5, 0x100 ;  /* 0x000400050000751d */ /* 0x0001ec0000010000 */
        /* <DEDUP_REMOVED lines=35> */
.L_x_387:
[----:B0--3--:R-:W0:Y:S01]  /*5c90*/  SHFL.BFLY PT, R5, R6, 0x2, 0x1f ;  /* 0x0c401f0006057f89 */ /* 0x009e2200000e0000 */
[----:B------:R-:W-:Y:S01]  /*5ca0*/  IMAD.MOV.U32 R10, RZ, RZ, RZ ;  /* 0x000000ffff0a7224 */ /* 0x000fe200078e00ff */
[----:B------:R-:W-:Y:S01]  /*5cb0*/  UIADD3 UR37, UR37, 0x1, URZ ;  /* 0x0000000125257890 */ /* 0x000fe2000fffe03f */
[----:B------:R-:W-:Y:S01]  /*5cc0*/  IMAD.U32 R15, RZ, RZ, UR10 ;  /* 0x0000000aff0f7e24 */ /* 0x000fe2000f8e00ff */
[----:B------:R-:W1:Y:S01]  /*5cd0*/  SHFL.BFLY PT, R7, R4, 0x2, 0x1f ;  /* 0x0c401f0004077f89 */ /* 0x000e6200000e0000 */
[----:B------:R2:W-:Y:S06]  /*5ce0*/  BAR.ARV R9, 0x100 ;  /* 0x000400090000751d */ /* 0x0005ec0000002000 */
[----:B------:R-:W-:-:S02]  /*5cf0*/  UISETP.NE.AND UP0, UPT, UR37, 0x2, UPT ;  /* 0x000000022500788c */ /* 0x000fc4000bf05270 */
[----:B------:R-:W-:Y:S06]  /*5d00*/  BAR.ARV 0x8, 0x180 ;  /* 0x0206000000007b1d */ /* 0x000fec0000002000 */
[----:B--2---:R-:W-:Y:S01]  /*5d10*/  IMAD.MOV.U32 R9, RZ, RZ, -0x800000 ;  /* 0xff800000ff097424 */ /* 0x004fe200078e00ff */
[----:B------:R-:W-:Y:S01]  /*5d20*/  USEL UR4, URZ, 0x1, UP0 ;  /* 0x000000013f047887 */ /* 0x000fe20008000000 */
[----:B0-----:R-:W-:Y:S01]  /*5d30*/  FADD.FTZ R5, R5, R6 ;  /* 0x0000000605057221 */ /* 0x001fe20000010000 */
[----:B------:R-:W-:Y:S01]  /*5d40*/  PLOP3.LUT P0, PT, PT, PT, PT, 0x8, 0x0 ;  /* 0x000000000000781c */ /* 0x000fe20003f0e170 */
[----:B------:R-:W-:Y:S01]  /*5d50*/  UIADD3 UR47, UR47, 0x1, URZ ;  /* 0x000000012f2f7890 */ /* 0x000fe2000fffe03f */
[----:B-1----:R-:W-:-:S02]  /*5d60*/  FADD.FTZ R7, R7, R4 ;  /* 0x0000000407077221 */ /* 0x002fc40000010000 */
[----:B------:R-:W0:Y:S01]  /*5d70*/  SHFL.BFLY PT, R8, R5, 0x1, 0x1f ;  /* 0x0c201f0005087f89 */ /* 0x000e2200000e0000 */
[----:B------:R-:W-:Y:S01]  /*5d80*/  IMAD.MOV.U32 R4, RZ, RZ, RZ ;  /* 0x000000ffff047224 */ /* 0x000fe200078e00ff */
[----:B------:R-:W-:Y:S02]  /*5d90*/  USEL UR37, UR37, URZ, UP0 ;  /* 0x0000003f25257287 */ /* 0x000fe40008000000 */
[----:B------:R-:W-:Y:S01]  /*5da0*/  ULOP3.LUT UR38, UR38, UR4, URZ, 0x3c, !UPT ;  /* 0x0000000426267292 */ /* 0x000fe2000f8e3c3f */
[----:B0-----:R-:W-:Y:S01]  /*5db0*/  FADD.FTZ R11, R5, R8 ;  /* 0x00000008050b7221 */ /* 0x001fe20000010000 */
[----:B------:R-:W-:Y:S01]  /*5dc0*/  IMAD.U32 R5, RZ, RZ, UR10 ;  /* 0x0000000aff057e24 */ /* 0x000fe2000f8e00ff */
[----:B------:R-:W0:Y:S03]  /*5dd0*/  SHFL.BFLY PT, R8, R7, 0x1, 0x1f ;  /* 0x0c201f0007087f89 */ /* 0x000e2600000e0000 */
[----:B------:R-:W-:-:S13]  /*5de0*/  FSETP.NE.FTZ.AND P1, PT, R11, RZ, PT ;  /* 0x000000ff0b00720b */ /* 0x000fda0003f35000 */
[----:B------:R-:W1:Y:S01]  /*5df0*/  @P1 MUFU.LG2 R6, R11 ;  /* 0x0000000b00061308 */ /* 0x000e620000000c00 */
[----:B------:R-:W-:Y:S01]  /*5e00*/  @P1 FMUL.FTZ R5, R5, 0.69314718246459960938 ;  /* 0x3f31721805051820 */ /* 0x000fe20000410000 */
[----:B0-----:R-:W-:-:S06]  /*5e10*/  FADD.FTZ R13, R7, R8 ;  /* 0x00000008070d7221 */ /* 0x001fcc0000010000 */
[----:B------:R-:W0:Y:S01]  /*5e20*/  @P1 MUFU.RCP R10, R11 ;  /* 0x0000000b000a1308 */ /* 0x000e220000001000 */
[----:B------:R-:W-:Y:S01]  /*5e30*/  IMAD.MOV.U32 R8, RZ, RZ, -0x800000 ;  /* 0xff800000ff087424 */ /* 0x000fe200078e00ff */
[----:B------:R-:W-:Y:S01]  /*5e40*/  FSETP.NE.FTZ.AND P2, PT, R13, RZ, PT ;  /* 0x000000ff0d00720b */ /* 0x000fe20003f55000 */
[----:B-1----:R-:W-:-:S04]  /*5e50*/  @P1 FMUL.FTZ R6, R6, 0.69314718246459960938 ;  /* 0x3f31721806061820 */ /* 0x002fc80000410000 */
[----:B------:R-:W-:-:S08]  /*5e60*/  @P1 FFMA.FTZ R9, R5, R0, R6 ;  /* 0x0000000005091223 */ /* 0x000fd00000010006 */
[----:B------:R-:W1:Y:S01]  /*5e70*/  @P2 MUFU.LG2 R7, R13 ;  /* 0x0000000d00072308 */ /* 0x000e620000000c00 */
[----:B------:R-:W-:Y:S01]  /*5e80*/  @P2 FMUL.FTZ R15, R15, 0.69314718246459960938 ;  /* 0x3f3172180f0f2820 */ /* 0x000fe20000410000 */
[-C--:B0-----:R-:W-:Y:S01]  /*5e90*/  FMUL.FTZ R24, R24, R10.reuse ;  /* 0x0000000a18187220 */ /* 0x081fe20000410000 */
[-C--:B------:R-:W-:Y:S01]  /*5ea0*/  FMUL.FTZ R25, R25, R10.reuse ;  /* 0x0000000a19197220 */ /* 0x080fe20000410000 */
[-C--:B------:R-:W-:Y:S01]  /*5eb0*/  FMUL.FTZ R28, R28, R10.reuse ;  /* 0x0000000a1c1c7220 */ /* 0x080fe20000410000 */
[-C--:B------:R-:W-:Y:S01]  /*5ec0*/  FMUL.FTZ R29, R29, R10.reuse ;  /* 0x0000000a1d1d7220 */ /* 0x080fe20000410000 */
[-C--:B------:R-:W-:Y:S01]  /*5ed0*/  FMUL.FTZ R32, R32, R10.reuse ;  /* 0x0000000a20207220 */ /* 0x080fe20000410000 */
[-C--:B------:R-:W-:Y:S01]  /*5ee0*/  FMUL.FTZ R33, R33, R10.reuse ;  /* 0x0000000a21217220 */ /* 0x080fe20000410000 */
[----:B------:R-:W0:Y:S01]  /*5ef0*/  @P2 MUFU.RCP R4, R13 ;  /* 0x0000000d00042308 */ /* 0x000e220000001000 */
        /* <DEDUP_REMOVED lines=59> */
[-C--:B0-----:R-:W-:Y:S01]  /*62b0*/  FMUL.FTZ R10, R83, R4.reuse ;  /* 0x00000004530a7220 */ /* 0x081fe20000410000 */
        /* <DEDUP_REMOVED lines=63> */
[----:B------:R-:W-:-:S07]  /*66b0*/  @P2 FFMA.FTZ R8, R15, R3, R14 ;  /* 0x000000030f082223 */ /* 0x000fce000001000e */
.L_x_376:
[----:B------:R-:W0:Y:S01]  /*66c0*/  S2R R3, SR_CgaCtaId ;  /* 0x0000000000037919 */ /* 0x000e220000008800 */
[----:B------:R-:W-:Y:S01]  /*66d0*/  MOV R0, 0x400 ;  /* 0x0000040000007802 */ /* 0x000fe20000000f00 */
[----:B------:R-:W-:Y:S01]  /*66e0*/  BSSY B0, `(.L_x_397) ;  /* 0x00002db000007945 */ /* 0x000fe20003800000 */
[----:B------:R-:W-:Y:S02]  /*66f0*/  BAR.SYNC.DEFER_BLOCKING 0x5, 0x180 ;  /* 0x0146000000007b1d */ /* 0x000fe40000010000 */
[----:B0-----:R-:W-:-:S05]  /*6700*/  LEA R0, R3, R0, 0x18 ;  /* 0x0000000003007211 */ /* 0x001fca00078ec0ff */
[----:B------:R-:W0:Y:S02]  /*6710*/  LDS.128 R4, [R0+0x228d0] ;  /* 0x0228d00000047984 */ /* 0x000e240000000c00 */
[----:B0-----:R-:W-:Y:S02]  /*6720*/  R2UR UR5, R5 ;  /* 0x00000000050572ca */ /* 0x001fe400000e0000 */
[----:B------:R-:W-:Y:S01]  /*6730*/  R2UR UR6, R6 ;  /* 0x00000000060672ca */ /* 0x000fe200000e0000 */
[----:B------:R-:W-:Y:S06]  /*6740*/  BAR.ARV 0x4, 0x180 ;  /* 0x0106000000007b1d */ /* 0x000fec0000002000 */
[----:B------:R-:W-:Y:S08]  /*6750*/  @P0 BRA `(.L_x_398) ;  /* 0x0000001c00e40947 */ /* 0x000ff00003800000 */
[----:B------:R-:W0:Y:S01]  /*6760*/  S2R R3, SR_SWINHI ;  /* 0x0000000000037919 */ /* 0x000e220000002f00 */
[----:B------:R-:W-:Y:S01]  /*6770*/  F2FP.BF16.F32.PACK_AB R24, R25, R24 ;  /* 0x000000181918723e */ /* 0x000fe200000010ff */
[----:B------:R-:W-:Y:S01]  /*6780*/  ULDC.64 UR8, c[0x0][0xc00] ;  /* 0x0003000000087ab9 */ /* 0x000fe20000000a00 */
[----:B------:R-:W-:Y:S01]  /*6790*/  F2FP.BF16.F32.PACK_AB R25, R163, R26 ;  /* 0x0000001aa319723e */ /* 0x000fe200000010ff */
[----:B------:R-:W-:Y:S01]  /*67a0*/  UISETP.NE.U32.AND UP0, UPT, UR8, URZ, UPT ;  /* 0x0000003f0800728c */ /* 0x000fe2000bf05070 */
[----:B------:R-:W-:Y:S01]  /*67b0*/  F2FP.BF16.F32.PACK_AB R32, R33, R32 ;  /* 0x000000202120723e */ /* 0x000fe200000010ff */
[----:B------:R-:W-:Y:S01]  /*67c0*/  USHF.L.U32 UR10, UR46, 0x2, URZ ;  /* 0x000000022e0a7899 */ /* 0x000fe2000800063f */
[----:B------:R-:W-:Y:S01]  /*67d0*/  F2FP.BF16.F32.PACK_AB R26, R29, R28 ;  /* 0x0000001c1d1a723e */ /* 0x000fe200000010ff */
[----:B------:R-:W-:Y:S01]  /*67e0*/  UISETP.NE.AND.EX UP0, UPT, UR9, URZ, UPT, UP0 ;  /* 0x0000003f0900728c */ /* 0x000fe2000bf05300 */
[----:B------:R-:W-:Y:S01]  /*67f0*/  F2FP.BF16.F32.PACK_AB R27, R12, R27 ;  /* 0x0000001b0c1b723e */ /* 0x000fe200000010ff */
[----:B------:R-:W-:Y:S01]  /*6800*/  USHF.L.U64.HI UR11, UR46, 0x2, UR45 ;  /* 0x000000022e0b7899 */ /* 0x000fe2000801022d */
[----:B------:R-:W-:Y:S01]  /*6810*/  F2FP.BF16.F32.PACK_AB R33, R162, R34 ;  /* 0x00000022a221723e */ /* 0x000fe200000010ff */
[----:B------:R-:W-:Y:S01]  /*6820*/  UIADD3 UR4, UP1, UR10, UR8, URZ ;  /* 0x000000080a047290 */ /* 0x000fe2000ff3e03f */
[----:B------:R-:W-:-:S02]  /*6830*/  F2FP.BF16.F32.PACK_AB R40, R41, R40 ;  /* 0x000000282928723e */ /* 0x000fc400000010ff */
[----:B------:R-:W-:Y:S01]  /*6840*/  F2FP.BF16.F32.PACK_AB R34, R37, R36 ;  /* 0x000000242522723e */ /* 0x000fe200000010ff */
[----:B------:R-:W-:Y:S01]  /*6850*/  UIADD3.X UR7, UR11, UR9, URZ, UP1, !UPT ;  /* 0x000000090b077290 */ /* 0x000fe20008ffe43f */
[----:B------:R-:W-:Y:S02]  /*6860*/  F2FP.BF16.F32.PACK_AB R35, R161, R35 ;  /* 0x00000023a123723e */ /* 0x000fe400000010ff */
[----:B------:R-:W-:Y:S01]  /*6870*/  F2FP.BF16.F32.PACK_AB R41, R160, R42 ;  /* 0x0000002aa029723e */ /* 0x000fe200000010ff */
[----:B------:R-:W-:Y:S01]  /*6880*/  ULDC.64 UR8, c[0x0][0xc08] ;  /* 0x0003020000087ab9 */ /* 0x000fe20000000a00 */
[----:B------:R-:W-:Y:S02]  /*6890*/  F2FP.BF16.F32.PACK_AB R48, R49, R48 ;  /* 0x000000303130723e */ /* 0x000fe400000010ff */
[----:B------:R-:W-:Y:S02]  /*68a0*/  F2FP.BF16.F32.PACK_AB R42, R45, R44 ;  /* 0x0000002c2d2a723e */ /* 0x000fe400000010ff */
[----:B------:R-:W-:-:S02]  /*68b0*/  F2FP.BF16.F32.PACK_AB R43, R159, R43 ;  /* 0x0000002b9f2b723e */ /* 0x000fc400000010ff */
[----:B------:R-:W-:Y:S02]  /*68c0*/  F2FP.BF16.F32.PACK_AB R49, R158, R50 ;  /* 0x000000329e31723e */ /* 0x000fe400000010ff */
[----:B------:R-:W-:Y:S02]  /*68d0*/  F2FP.BF16.F32.PACK_AB R56, R57, R56 ;  /* 0x000000383938723e */ /* 0x000fe400000010ff */
[----:B------:R-:W-:Y:S02]  /*68e0*/  F2FP.BF16.F32.PACK_AB R50, R53, R52 ;  /* 0x000000343532723e */ /* 0x000fe400000010ff */
[----:B------:R-:W-:Y:S02]  /*68f0*/  MOV R4, R0 ;  /* 0x0000000000047202 */ /* 0x000fe40000000f00 */
[----:B0-----:R-:W-:Y:S02]  /*6900*/  MOV R5, R3 ;  /* 0x0000000300057202 */ /* 0x001fe40000000f00 */
[----:B------:R-:W-:-:S02]  /*6910*/  F2FP.BF16.F32.PACK_AB R51, R157, R51 ;  /* 0x000000339d33723e */ /* 0x000fc400000010ff */
[----:B------:R-:W-:Y:S01]  /*6920*/  F2FP.BF16.F32.PACK_AB R57, R156, R58 ;  /* 0x0000003a9c39723e */ /* 0x000fe200000010ff */
[----:B------:R-:W-:Y:S01]  /*6930*/  IMAD.WIDE R114, R204, 0x2, R4 ;  /* 0x00000002cc727825 */ /* 0x000fe200078e0204 */
[----:B------:R-:W-:Y:S02]  /*6940*/  F2FP.BF16.F32.PACK_AB R64, R65, R64 ;  /* 0x000000404140723e */ /* 0x000fe400000010ff */
[----:B------:R-:W-:Y:S02]  /*6950*/  F2FP.BF16.F32.PACK_AB R58, R61, R60 ;  /* 0x0000003c3d3a723e */ /* 0x000fe400000010ff */
[C---:B------:R-:W-:Y:S02]  /*6960*/  IADD3 R175, P1, R114.reuse, 0x20, RZ ;  /* 0x0000002072af7810 */ /* 0x040fe40007f3e0ff */
[C---:B------:R-:W-:Y:S02]  /*6970*/  IADD3 R177, P0, R114.reuse, 0x40, RZ ;  /* 0x0000004072b17810 */ /* 0x040fe40007f1e0ff */
[C---:B------:R-:W-:Y:S01]  /*6980*/  IADD3 R179, P4, R114.reuse, 0x60, RZ ;  /* 0x0000006072b37810 */ /* 0x040fe20007f9e0ff */
[--C-:B------:R-:W-:Y:S01]  /*6990*/  IMAD.X R15, RZ, RZ, R115.reuse, P1 ;  /* 0x000000ffff0f7224 */ /* 0x100fe200008e0673 */
[C---:B------:R-:W-:Y:S01]  /*69a0*/  LOP3.LUT R13, R114.reuse, 0x380, RZ, 0xc0, !PT ;  /* 0x00000380720d7812 */ /* 0x040fe200078ec0ff */
[--C-:B------:R-:W-:Y:S01]  /*69b0*/  IMAD.X R21, RZ, RZ, R115.reuse, P0 ;  /* 0x000000ffff157224 */ /* 0x100fe200000e0673 */
[C---:B------:R-:W-:Y:S01]  /*69c0*/  IADD3 R181, P3, R114.reuse, 0x4000, RZ ;  /* 0x0000400072b57810 */ /* 0x040fe20007f7e0ff */
[----:B------:R-:W-:Y:S01]  /*69d0*/  IMAD.X R31, RZ, RZ, R115, P4 ;  /* 0x000000ffff1f7224 */ /* 0x000fe200020e0673 */
[----:B------:R-:W-:-:S02]  /*69e0*/  IADD3 R183, P6, R114, 0x4020, RZ ;  /* 0x0000402072b77810 */ /* 0x000fc40007fde0ff */
        /* <DEDUP_REMOVED lines=9> */
[----:B------:R-:W-:Y:S01]  /*6a80*/  IMAD.X R71, RZ, RZ, R115, P1 ;  /* 0x000000ffff477224 */ /* 0x000fe200008e0673 */
[----:B------:R-:W-:-:S02]  /*6a90*/  LOP3.LUT R30, R179, 0x380, RZ, 0xc0, !PT ;  /* 0x00000380b31e7812 */ /* 0x000fc400078ec0ff */
[----:B------:R-:W-:Y:S02]  /*6aa0*/  SHF.R.U64 R13, R13, 0x3, RZ ;  /* 0x000000030d0d7819 */ /* 0x000fe400000012ff */
[----:B------:R-:W-:Y:S02]  /*6ab0*/  LOP3.LUT R38, R181, 0x380, RZ, 0xc0, !PT ;  /* 0x00000380b5267812 */ /* 0x000fe400078ec0ff */
[----:B------:R-:W-:Y:S02]  /*6ac0*/  IADD3 R191, P0, R114, 0x8020, RZ ;  /* 0x0000802072bf7810 */ /* 0x000fe40007f1e0ff */
[----:B------:R-:W-:Y:S02]  /*6ad0*/  SHF.R.U64 R14, R14, 0x3, RZ ;  /* 0x000000030e0e7819 */ /* 0x000fe400000012ff */
[----:B------:R-:W-:Y:S01]  /*6ae0*/  LOP3.LUT R46, R183, 0x380, RZ, 0xc0, !PT ;  /* 0x00000380b72e7812 */ /* 0x000fe200078ec0ff */
[----:B------:R-:W-:Y:S01]  /*6af0*/  IMAD.X R79, RZ, RZ, R115, P0 ;  /* 0x000000ffff4f7224 */ /* 0x000fe200000e0673 */
[----:B------:R-:W-:-:S02]  /*6b00*/  IADD3 R193, P4, R114, 0x8040, RZ ;  /* 0x0000804072c17810 */ /* 0x000fc40007f9e0ff */
[----:B------:R-:W-:Y:S02]  /*6b10*/  SHF.R.U64 R20, R20, 0x3, RZ ;  /* 0x0000000314147819 */ /* 0x000fe400000012ff */
[----:B------:R-:W-:Y:S01]  /*6b20*/  LOP3.LUT R54, R185, 0x380, RZ, 0xc0, !PT ;  /* 0x00000380b9367812 */ /* 0x000fe200078ec0ff */
[--C-:B------:R-:W-:Y:S01]  /*6b30*/  IMAD.X R95, RZ, RZ, R115.reuse, P4 ;  /* 0x000000ffff5f7224 */ /* 0x100fe200020e0673 */
[C---:B------:R-:W-:Y:S02]  /*6b40*/  IADD3 R195, P3, R114.reuse, 0x8060, RZ ;  /* 0x0000806072c37810 */ /* 0x040fe40007f7e0ff */
[C---:B------:R-:W-:Y:S02]  /*6b50*/  IADD3 R197, P6, R114.reuse, 0xc000, RZ ;  /* 0x0000c00072c57810 */ /* 0x040fe40007fde0ff */
[C---:B------:R-:W-:Y:S01]  /*6b60*/  IADD3 R3, P5, R114.reuse, 0xc020, RZ ;  /* 0x0000c02072037810 */ /* 0x040fe20007fbe0ff */
[--C-:B------:R-:W-:Y:S01]  /*6b70*/  IMAD.X R99, RZ, RZ, R115.reuse, P3 ;  /* 0x000000ffff637224 */ /* 0x100fe200018e0673 */
[C---:B------:R-:W-:Y:S01]  /*6b80*/  IADD3 R110, P2, R114.reuse, 0xc040, RZ ;  /* 0x0000c040726e7810 */ /* 0x040fe20007f5e0ff */
[--C-:B------:R-:W-:Y:S01]  /*6b90*/  IMAD.X R103, RZ, RZ, R115.reuse, P6 ;  /* 0x000000ffff677224 */ /* 0x100fe200030e0673 */
[----:B------:R-:W-:Y:S01]  /*6ba0*/  IADD3 R6, P1, R114, 0xc060, RZ ;  /* 0x0000c06072067810 */ /* 0x000fe20007f3e0ff */
[--C-:B------:R-:W-:Y:S01]  /*6bb0*/  IMAD.X R107, RZ, RZ, R115.reuse, P5 ;  /* 0x000000ffff6b7224 */ /* 0x100fe200028e0673 */
[----:B------:R-:W-:Y:S01]  /*6bc0*/  SHF.R.U64 R30, R30, 0x3, RZ ;  /* 0x000000031e1e7819 */ /* 0x000fe200000012ff */
[----:B------:R-:W-:Y:S01]  /*6bd0*/  IMAD.X R111, RZ, RZ, R115, P2 ;  /* 0x000000ffff6f7224 */ /* 0x000fe200010e0673 */
[----:B------:R-:W-:-:S02]  /*6be0*/  LOP3.LUT R62, R187, 0x380, RZ, 0xc0, !PT ;  /* 0x00000380bb3e7812 */ /* 0x000fc400078ec0ff */
[----:B------:R-:W-:Y:S01]  /*6bf0*/  LOP3.LUT R114, R13, R114, RZ, 0x3c, !PT ;  /* 0x000000720d727212 */ /* 0x000fe200078e3cff */
[----:B------:R-:W-:Y:S01]  /*6c00*/  IMAD.X R13, RZ, RZ, R115, P1 ;  /* 0x000000ffff0d7224 */ /* 0x000fe200008e0673 */
[----:B------:R-:W-:Y:S02]  /*6c10*/  SHF.R.U64 R38, R38, 0x3, RZ ;  /* 0x0000000326267819 */ /* 0x000fe400000012ff */
[----:B------:R-:W-:Y:S02]  /*6c20*/  LOP3.LUT R70, R189, 0x380, RZ, 0xc0, !PT ;  /* 0x00000380bd467812 */ /* 0x000fe400078ec0ff */
[----:B------:R-:W-:Y:S02]  /*6c30*/  LOP3.LUT R14, R14, R175, RZ, 0x3c, !PT ;  /* 0x000000af0e0e7212 */ /* 0x000fe400078e3cff */
[----:B------:R-:W-:Y:S02]  /*6c40*/  SHF.R.U64 R46, R46, 0x3, RZ ;  /* 0x000000032e2e7819 */ /* 0x000fe400000012ff */
[----:B------:R-:W-:-:S02]  /*6c50*/  LOP3.LUT R78, R191, 0x380, RZ, 0xc0, !PT ;  /* 0x00000380bf4e7812 */ /* 0x000fc400078ec0ff */
[----:B------:R-:W-:Y:S02]  /*6c60*/  LOP3.LUT R20, R20, R177, RZ, 0x3c, !PT ;  /* 0x000000b114147212 */ /* 0x000fe400078e3cff */
        /* <DEDUP_REMOVED lines=8> */
[----:B------:R-:W-:Y:S01]  /*6cf0*/  MOV R114, R114 ;  /* 0x0000007200727202 */ /* 0x000fe20000000f00 */
[----:B------:R-:W-:Y:S01]  /*6d00*/  BAR.SYNC.DEFER_BLOCKING 0x1, 0x100 ;  /* 0x0044000000007b1d */ /* 0x000fe20000010000 */
[----:B------:R-:W-:Y:S02]  /*6d10*/  LOP3.LUT R46, R46, R183, RZ, 0x3c, !PT ;  /* 0x000000b72e2e7212 */ /* 0x000fe400078e3cff */
[----:B------:R-:W-:-:S02]  /*6d20*/  SHF.R.U64 R78, R78, 0x3, RZ ;  /* 0x000000034e4e7819 */ /* 0x000fc400000012ff */
[----:B------:R-:W-:Y:S02]  /*6d30*/  LOP3.LUT R106, R3, 0x380, RZ, 0xc0, !PT ;  /* 0x00000380036a7812 */ /* 0x000fe400078ec0ff */
[----:B------:R-:W-:Y:S02]  /*6d40*/  LOP3.LUT R115, R110, 0x380, RZ, 0xc0, !PT ;  /* 0x000003806e737812 */ /* 0x000fe400078ec0ff */
[----:B------:R-:W-:Y:S02]  /*6d50*/  MOV R14, R14 ;  /* 0x0000000e000e7202 */ /* 0x000fe40000000f00 */
[----:B------:R-:W-:Y:S02]  /*6d60*/  LOP3.LUT R54, R54, R185, RZ, 0x3c, !PT ;  /* 0x000000b936367212 */ /* 0x000fe400078e3cff */
[----:B------:R-:W-:Y:S02]  /*6d70*/  SHF.R.U64 R94, R94, 0x3, RZ ;  /* 0x000000035e5e7819 */ /* 0x000fe400000012ff */
[----:B------:R-:W-:-:S02]  /*6d80*/  LOP3.LUT R163, R6, 0x380, RZ, 0xc0, !PT ;  /* 0x0000038006a37812 */ /* 0x000fc400078ec0ff */
[----:B------:R-:W-:Y:S02]  /*6d90*/  MOV R20, R20 ;  /* 0x0000001400147202 */ /* 0x000fe40000000f00 */
[----:B------:R-:W-:Y:S02]  /*6da0*/  LOP3.LUT R62, R62, R187, RZ, 0x3c, !PT ;  /* 0x000000bb3e3e7212 */ /* 0x000fe400078e3cff */
[----:B------:R-:W-:Y:S02]  /*6db0*/  SHF.R.U64 R98, R98, 0x3, RZ ;  /* 0x0000000362627819 */ /* 0x000fe400000012ff */
[----:B------:R-:W-:Y:S01]  /*6dc0*/  MOV R30, R30 ;  /* 0x0000001e001e7202 */ /* 0x000fe20000000f00 */
[----:B------:R0:W-:Y:S01]  /*6dd0*/  STSM.16.M88.4 [R114], R24 ;  /* 0x0000001872007844 */ /* 0x0001e20000000200 */
[----:B------:R-:W-:Y:S02]  /*6de0*/  LOP3.LUT R70, R70, R189, RZ, 0x3c, !PT ;  /* 0x000000bd46467212 */ /* 0x000fe400078e3cff */
[----:B------:R-:W-:Y:S01]  /*6df0*/  SHF.R.U64 R102, R102, 0x3, RZ ;  /* 0x0000000366667819 */ /* 0x000fe200000012ff */
[----:B------:R-:W-:Y:S01]  /*6e00*/  STSM.16.M88.4 [R14], R32 ;  /* 0x000000200e007844 */ /* 0x000fe20000000200 */
[----:B------:R-:W-:-:S02]  /*6e10*/  MOV R38, R38 ;  /* 0x0000002600267202 */ /* 0x000fc40000000f00 */
[----:B------:R-:W-:Y:S01]  /*6e20*/  F2FP.BF16.F32.PACK_AB R59, R155, R59 ;  /* 0x0000003b9b3b723e */ /* 0x000fe200000010ff */
[----:B------:R-:W-:Y:S01]  /*6e30*/  STSM.16.M88.4 [R20], R40 ;  /* 0x0000002814007844 */ /* 0x000fe20000000200 */
[----:B------:R-:W-:Y:S02]  /*6e40*/  F2FP.BF16.F32.PACK_AB R65, R154, R66 ;  /* 0x000000429a41723e */ /* 0x000fe400000010ff */
[----:B------:R-:W-:Y:S01]  /*6e50*/  F2FP.BF16.F32.PACK_AB R72, R73, R72 ;  /* 0x000000484948723e */ /* 0x000fe200000010ff */
[----:B------:R-:W-:Y:S01]  /*6e60*/  STSM.16.M88.4 [R30], R48 ;  /* 0x000000301e007844 */ /* 0x000fe20000000200 */
[----:B------:R-:W-:Y:S02]  /*6e70*/  LOP3.LUT R78, R78, R191, RZ, 0x3c, !PT ;  /* 0x000000bf4e4e7212 */ /* 0x000fe400078e3cff */
[----:B------:R-:W-:Y:S01]  /*6e80*/  SHF.R.U64 R28, R106, 0x3, RZ ;  /* 0x000000036a1c7819 */ /* 0x000fe200000012ff */
[----:B------:R-:W-:Y:S01]  /*6e90*/  STSM.16.M88.4 [R38], R56 ;  /* 0x0000003826007844 */ /* 0x000fe20000000200 */
[----:B------:R-:W-:-:S02]  /*6ea0*/  SHF.R.U64 R29, R115, 0x3, RZ ;  /* 0x00000003731d7819 */ /* 0x000fc400000012ff */
[----:B------:R-:W-:Y:S02]  /*6eb0*/  MOV R46, R46 ;  /* 0x0000002e002e7202 */ /* 0x000fe40000000f00 */
[----:B------:R-:W-:Y:S02]  /*6ec0*/  F2FP.BF16.F32.PACK_AB R66, R69, R68 ;  /* 0x000000444542723e */ /* 0x000fe400000010ff */
[----:B------:R-:W-:Y:S02]  /*6ed0*/  F2FP.BF16.F32.PACK_AB R67, R153, R67 ;  /* 0x000000439943723e */ /* 0x000fe400000010ff */
[----:B------:R-:W-:Y:S02]  /*6ee0*/  F2FP.BF16.F32.PACK_AB R73, R152, R74 ;  /* 0x0000004a9849723e */ /* 0x000fe400000010ff */
[----:B------:R-:W-:Y:S01]  /*6ef0*/  F2FP.BF16.F32.PACK_AB R80, R81, R80 ;  /* 0x000000505150723e */ /* 0x000fe200000010ff */
[----:B------:R-:W-:Y:S01]  /*6f00*/  STSM.16.M88.4 [R46], R64 ;  /* 0x000000402e007844 */ /* 0x000fe20000000200 */
[----:B------:R-:W-:-:S02]  /*6f10*/  LOP3.LUT R94, R94, R193, RZ, 0x3c, !PT ;  /* 0x000000c15e5e7212 */ /* 0x000fc400078e3cff */
[----:B------:R-:W-:Y:S02]  /*6f20*/  SHF.R.U64 R115, R163, 0x3, RZ ;  /* 0x00000003a3737819 */ /* 0x000fe400000012ff */
[----:B------:R-:W-:Y:S02]  /*6f30*/  MOV R54, R54 ;  /* 0x0000003600367202 */ /* 0x000fe40000000f00 */
[----:B------:R-:W-:Y:S02]  /*6f40*/  F2FP.BF16.F32.PACK_AB R74, R77, R76 ;  /* 0x0000004c4d4a723e */ /* 0x000fe400000010ff */
[----:B------:R-:W-:Y:S01]  /*6f50*/  F2FP.BF16.F32.PACK_AB R75, R11, R75 ;  /* 0x0000004b0b4b723e */ /* 0x000fe200000010ff */
[----:B------:R-:W-:Y:S01]  /*6f60*/  IMAD.U32 R11, RZ, RZ, UR7 ;  /* 0x00000007ff0b7e24 */ /* 0x000fe2000f8e00ff */
[----:B------:R-:W-:Y:S01]  /*6f70*/  F2FP.BF16.F32.PACK_AB R81, R10, R82 ;  /* 0x000000520a51723e */ /* 0x000fe200000010ff */
[----:B------:R-:W-:Y:S01]  /*6f80*/  IMAD.U32 R10, RZ, RZ, UR4 ;  /* 0x00000004ff0a7e24 */ /* 0x000fe2000f8e00ff */
[----:B------:R-:W-:Y:S01]  /*6f90*/  LOP3.LUT R98, R98, R195, RZ, 0x3c, !PT ;  /* 0x000000c362627212 */ /* 0x000fe200078e3cff */
[----:B------:R-:W-:Y:S01]  /*6fa0*/  STSM.16.M88.4 [R54], R72 ;  /* 0x0000004836007844 */ /* 0x000fe20000000200 */
[----:B------:R-:W-:-:S02]  /*6fb0*/  MOV R62, R62 ;  /* 0x0000003e003e7202 */ /* 0x000fc40000000f00 */
[----:B------:R-:W-:Y:S02]  /*6fc0*/  F2FP.BF16.F32.PACK_AB R82, R85, R84 ;  /* 0x000000545552723e */ /* 0x000fe400000010ff */
[----:B------:R-:W-:Y:S02]  /*6fd0*/  F2FP.BF16.F32.PACK_AB R83, R83, R86 ;  /* 0x000000565353723e */ /* 0x000fe400000010ff */
[----:B------:R-:W-:Y:S02]  /*6fe0*/  LOP3.LUT R102, R102, R197, RZ, 0x3c, !PT ;  /* 0x000000c566667212 */ /* 0x000fe400078e3cff */
[----:B------:R-:W-:Y:S01]  /*6ff0*/  MOV R70, R70 ;  /* 0x0000004600467202 */ /* 0x000fe20000000f00 */
[----:B------:R1:W-:Y:S01]  /*7000*/  STSM.16.M88.4 [R62], R80 ;  /* 0x000000503e007844 */ /* 0x0003e20000000200 */
[----:B------:R-:W-:Y:S02]  /*7010*/  F2FP.BF16.F32.PACK_AB R84, R89, R88 ;  /* 0x000000585954723e */ /* 0x000fe400000010ff */
[----:B------:R-:W-:-:S02]  /*7020*/  F2FP.BF16.F32.PACK_AB R85, R91, R90 ;  /* 0x0000005a5b55723e */ /* 0x000fc400000010ff */
[----:B------:R-:W-:Y:S02]  /*7030*/  F2FP.BF16.F32.PACK_AB R86, R93, R92 ;  /* 0x0000005c5d56723e */ /* 0x000fe400000010ff */
[----:B------:R-:W-:Y:S02]  /*7040*/  F2FP.BF16.F32.PACK_AB R87, R164, R87 ;  /* 0x00000057a457723e */ /* 0x000fe400000010ff */
[----:B------:R-:W-:Y:S02]  /*7050*/  F2FP.BF16.F32.PACK_AB R165, R166, R165 ;  /* 0x000000a5a6a5723e */ /* 0x000fe400000010ff */
[----:B------:R-:W-:Y:S01]  /*7060*/  LOP3.LUT R106, R28, R3, RZ, 0x3c, !PT ;  /* 0x000000031c6a7212 */ /* 0x000fe200078e3cff */
[----:B------:R2:W-:Y:S01]  /*7070*/  STSM.16.M88.4 [R70], R84 ;  /* 0x0000005446007844 */ /* 0x0005e20000000200 */
[----:B------:R-:W-:Y:S02]  /*7080*/  MOV R78, R78 ;  /* 0x0000004e004e7202 */ /* 0x000fe40000000f00 */
[----:B------:R-:W-:-:S02]  /*7090*/  F2FP.BF16.F32.PACK_AB R164, R97, R96 ;  /* 0x0000006061a4723e */ /* 0x000fc400000010ff */
[----:B------:R-:W-:Y:S02]  /*70a0*/  F2FP.BF16.F32.PACK_AB R167, R168, R167 ;  /* 0x000000a7a8a7723e */ /* 0x000fe400000010ff */
[----:B------:R-:W-:Y:S02]  /*70b0*/  F2FP.BF16.F32.PACK_AB R169, R170, R169 ;  /* 0x000000a9aaa9723e */ /* 0x000fe400000010ff */
[----:B------:R-:W-:Y:S02]  /*70c0*/  LOP3.LUT R110, R29, R110, RZ, 0x3c, !PT ;  /* 0x0000006e1d6e7212 */ /* 0x000fe400078e3cff */
[----:B------:R-:W-:Y:S02]  /*70d0*/  LOP3.LUT R12, R115, R6, RZ, 0x3c, !PT ;  /* 0x00000006730c7212 */ /* 0x000fe400078e3cff */
[----:B------:R-:W-:Y:S02]  /*70e0*/  MOV R94, R94 ;  /* 0x0000005e005e7202 */ /* 0x000fe40000000f00 */
[----:B------:R-:W-:-:S02]  /*70f0*/  F2FP.BF16.F32.PACK_AB R171, R172, R171 ;  /* 0x000000abacab723e */ /* 0x000fc400000010ff */
[----:B------:R-:W-:Y:S02]  /*7100*/  F2FP.BF16.F32.PACK_AB R112, R113, R112 ;  /* 0x000000707170723e */ /* 0x000fe400000010ff */
[----:B------:R-:W-:Y:S02]  /*7110*/  F2FP.BF16.F32.PACK_AB R120, R121, R120 ;  /* 0x000000787978723e */ /* 0x000fe400000010ff */
[----:B0-----:R-:W-:Y:S02]  /*7120*/  F2FP.BF16.F32.PACK_AB R114, R117, R116 ;  /* 0x000000747572723e */ /* 0x001fe400000010ff */
[----:B------:R-:W-:Y:S02]  /*7130*/  F2FP.BF16.F32.PACK_AB R128, R129, R128 ;  /* 0x000000808180723e */ /* 0x000fe400000010ff */
[----:B------:R-:W-:Y:S02]  /*7140*/  F2FP.BF16.F32.PACK_AB R136, R137, R136 ;  /* 0x000000888988723e */ /* 0x000fe400000010ff */
[----:B------:R-:W-:-:S02]  /*7150*/  F2FP.BF16.F32.PACK_AB R144, R145, R144 ;  /* 0x000000909190723e */ /* 0x000fc400000010ff */
[----:B------:R-:W-:Y:S01]  /*7160*/  PLOP3.LUT P0, PT, PT, PT, UP0, 0x80, 0x0 ;  /* 0x000000000000781c */ /* 0x000fe20003f0f008 */
[----:B------:R-:W-:Y:S01]  /*7170*/  UISETP.NE.U32.AND UP1, UPT, UR8, URZ, UPT ;  /* 0x0000003f0800728c */ /* 0x000fe2000bf25070 */
[----:B------:R-:W-:Y:S01]  /*7180*/  F2FP.BF16.F32.PACK_AB R166, R101, R100 ;  /* 0x0000006465a6723e */ /* 0x000fe200000010ff */
[----:B------:R-:W-:Y:S01]  /*7190*/  ULDC UR7, c[0x0][0xa88] ;  /* 0x0002a20000077ab9 */ /* 0x000fe20000000800 */
[----:B------:R-:W-:Y:S01]  /*71a0*/  F2FP.BF16.F32.PACK_AB R168, R105, R104 ;  /* 0x0000006869a8723e */ /* 0x000fe200000010ff */
[----:B------:R-:W-:Y:S01]  /*71b0*/  UMOV UR4, URZ ;  /* 0x0000003f00047c82 */ /* 0x000fe20008000000 */
[----:B------:R-:W-:Y:S01]  /*71c0*/  F2FP.BF16.F32.PACK_AB R170, R109, R108 ;  /* 0x0000006c6daa723e */ /* 0x000fe200000010ff */
[----:B------:R2:W-:Y:S01]  /*71d0*/  STSM.16.M88.4 [R78], R164 ;  /* 0x000000a44e007844 */ /* 0x0005e20000000200 */
[----:B------:R-:W-:Y:S01]  /*71e0*/  MOV R98, R98 ;  /* 0x0000006200627202 */ /* 0x000fe20000000f00 */
[----:B-1----:R-:W0:Y:S01]  /*71f0*/  LDC R80, c[0x0][0xbe8] ;  /* 0x0002fa00ff507b82 */ /* 0x002e220000000800 */
[----:B------:R-:W-:Y:S01]  /*7200*/  F2FP.BF16.F32.PACK_AB R113, R174, R173 ;  /* 0x000000adae71723e */ /* 0x000fe200000010ff */
[----:B------:R2:W-:Y:S01]  /*7210*/  STSM.16.M88.4 [R94], R168 ;  /* 0x000000a85e007844 */ /* 0x0005e20000000200 */
[----:B------:R-:W-:-:S02]  /*7220*/  F2FP.BF16.F32.PACK_AB R115, R119, R118 ;  /* 0x000000767773723e */ /* 0x000fc400000010ff */
[----:B------:R-:W-:Y:S02]  /*7230*/  F2FP.BF16.F32.PACK_AB R121, R123, R122 ;  /* 0x0000007a7b79723e */ /* 0x000fe400000010ff */
[----:B------:R-:W-:Y:S01]  /*7240*/  MOV R102, R102 ;  /* 0x0000006600667202 */ /* 0x000fe20000000f00 */
[----:B------:R2:W-:Y:S01]  /*7250*/  STSM.16.M88.4 [R98], R112 ;  /* 0x0000007062007844 */ /* 0x0005e20000000200 */
[----:B------:R-:W-:Y:S02]  /*7260*/  F2FP.BF16.F32.PACK_AB R122, R125, R124 ;  /* 0x0000007c7d7a723e */ /* 0x000fe400000010ff */
[----:B------:R-:W-:Y:S02]  /*7270*/  F2FP.BF16.F32.PACK_AB R123, R127, R126 ;  /* 0x0000007e7f7b723e */ /* 0x000fe400000010ff */
[----:B------:R-:W-:Y:S02]  /*7280*/  F2FP.BF16.F32.PACK_AB R129, R131, R130 ;  /* 0x000000828381723e */ /* 0x000fe400000010ff */
[----:B------:R-:W-:Y:S01]  /*7290*/  MOV R106, R106 ;  /* 0x0000006a006a7202 */ /* 0x000fe20000000f00 */
[----:B------:R2:W-:Y:S01]  /*72a0*/  STSM.16.M88.4 [R102], R120 ;  /* 0x0000007866007844 */ /* 0x0005e20000000200 */
[----:B------:R-:W-:-:S02]  /*72b0*/  F2FP.BF16.F32.PACK_AB R130, R133, R132 ;  /* 0x000000848582723e */ /* 0x000fc400000010ff */
[----:B------:R-:W-:Y:S02]  /*72c0*/  F2FP.BF16.F32.PACK_AB R131, R135, R134 ;  /* 0x000000868783723e */ /* 0x000fe400000010ff */
[----:B------:R-:W-:Y:S02]  /*72d0*/  F2FP.BF16.F32.PACK_AB R137, R139, R138 ;  /* 0x0000008a8b89723e */ /* 0x000fe400000010ff */
[----:B------:R-:W-:Y:S01]  /*72e0*/  MOV R110, R110 ;  /* 0x0000006e006e7202 */ /* 0x000fe20000000f00 */
[----:B------:R2:W-:Y:S01]  /*72f0*/  STSM.16.M88.4 [R106], R128 ;  /* 0x000000806a007844 */ /* 0x0005e20000000200 */
[----:B------:R-:W-:Y:S02]  /*7300*/  F2FP.BF16.F32.PACK_AB R138, R141, R140 ;  /* 0x0000008c8d8a723e */ /* 0x000fe400000010ff */
[----:B------:R-:W-:Y:S02]  /*7310*/  F2FP.BF16.F32.PACK_AB R139, R143, R142 ;  /* 0x0000008e8f8b723e */ /* 0x000fe400000010ff */
[----:B------:R-:W-:-:S02]  /*7320*/  F2FP.BF16.F32.PACK_AB R145, R147, R146 ;  /* 0x000000929391723e */ /* 0x000fc400000010ff */
[----:B------:R-:W-:Y:S01]  /*7330*/  MOV R12, R12 ;  /* 0x0000000c000c7202 */ /* 0x000fe20000000f00 */
[----:B------:R2:W-:Y:S01]  /*7340*/  STSM.16.M88.4 [R110], R136 ;  /* 0x000000886e007844 */ /* 0x0005e20000000200 */
[----:B------:R-:W-:Y:S02]  /*7350*/  F2FP.BF16.F32.PACK_AB R146, R149, R148 ;  /* 0x000000949592723e */ /* 0x000fe400000010ff */
[----:B------:R-:W-:-:S05]  /*7360*/  F2FP.BF16.F32.PACK_AB R147, R151, R150 ;  /* 0x000000969793723e */ /* 0x000fca00000010ff */
[----:B------:R2:W-:Y:S01]  /*7370*/  STSM.16.M88.4 [R12], R144 ;  /* 0x000000900c007844 */ /* 0x0005e20000000200 */
[----:B------:R-:W-:Y:S06]  /*7380*/  BAR.SYNC.DEFER_BLOCKING 0x1, 0x100 ;  /* 0x0044000000007b1d */ /* 0x000fec0000010000 */
[----:B------:R-:W3:Y:S01]  /*7390*/  @P0 LDG.E R3, desc[UR40][R10.64] ;  /* 0x000000280a030981 */ /* 0x000ee2000c1e1900 */
[----:B------:R-:W-:Y:S01]  /*73a0*/  UISETP.NE.AND.EX UP1, UPT, UR9, URZ, UPT, UP1 ;  /* 0x0000003f0900728c */ /* 0x000fe2000bf25310 */
[----:B0-----:R-:W-:Y:S01]  /*73b0*/  ISETP.NE.AND P1, PT, R80, 0x1, PT ;  /* 0x000000015000780c */ /* 0x001fe20003f25270 */
[----:B------:R-:W-:-:S04]  /*73c0*/  IMAD.U32 R14, RZ, RZ, UR44 ;  /* 0x0000002cff0e7e24 */ /* 0x000fc8000f8e00ff */
[----:B------:R-:W-:-:S05]  /*73d0*/  PLOP3.LUT P2, PT, PT, PT, UP1, 0x80, 0x0 ;  /* 0x000000000000781c */ /* 0x000fca0003f4f018 */
[----:B------:R-:W-:-:S03]  /*73e0*/  @UP1 UIADD3 UR8, UP2, UR10, UR8, URZ ;  /* 0x000000080a081290 */ /* 0x000fc6000ff5e03f */
[----:B------:R-:W0:Y:S01]  /*73f0*/  @P1 LDC R6, c[0x0][0xbec] ;  /* 0x0002fb00ff061b82 */ /* 0x000e220000000800 */
[----:B------:R-:W-:Y:S02]  /*7400*/  @UP1 UIADD3.X UR9, UR11, UR9, URZ, UP2, !UPT ;  /* 0x000000090b091290 */ /* 0x000fe400097fe43f */
[----:B------:R-:W-:-:S04]  /*7410*/  IMAD.U32 R20, RZ, RZ, UR8 ;  /* 0x00000008ff147e24 */ /* 0x000fc8000f8e00ff */
[----:B------:R-:W-:Y:S01]  /*7420*/  IMAD.U32 R21, RZ, RZ, UR9 ;  /* 0x00000009ff157e24 */ /* 0x000fe2000f8e00ff */
[----:B------:R-:W1:Y:S01]  /*7430*/  @P1 LDC R13, c[0x0][0xbf0] ;  /* 0x0002fc00ff0d1b82 */ /* 0x000e620000000800 */
[----:B---3--:R-:W-:Y:S01]  /*7440*/  @P0 R2UR UR4, R3 ;  /* 0x00000000030402ca */ /* 0x008fe200000e0000 */
[----:B------:R-:W-:-:S06]  /*7450*/  IMAD.U32 R3, RZ, RZ, UR7 ;  /* 0x00000007ff037e24 */ /* 0x000fcc000f8e00ff */
[----:B------:R2:W5:Y:S01]  /*7460*/  @P2 LDG.E R3, desc[UR40][R20.64] ;  /* 0x0000002814032981 */ /* 0x000562000c1e1900 */
[----:B01----:R-:W-:Y:S07]  /*7470*/  @P2 BRA `(.L_x_399) ;  /* 0x0000000000102947 */ /* 0x003fee0003800000 */
[----:B------:R-:W-:Y:S05]  /*7480*/  @!P0 BRA `(.L_x_399) ;  /* 0x00000000000c8947 */ /* 0x000fea0003800000 */
[----:B--2---:R-:W2:Y:S04]  /*7490*/  LDG.E R12, desc[UR40][R10.64] ;  /* 0x000000280a0c7981 */ /* 0x004ea8000c1e1900 */
[----:B-----5:R-:W2:Y:S02]  /*74a0*/  LDG.E R3, desc[UR40][R10.64+0x4] ;  /* 0x000004280a037981 */ /* 0x020ea4000c1e1900 */
[----:B--2---:R-:W-:-:S07]  /*74b0*/  IMAD.IADD R3, R3, 0x1, -R12 ;  /* 0x0000000103037824 */ /* 0x004fce00078e0a0c */
.L_x_399:
[----:B------:R-:W-:Y:S01]  /*74c0*/  USHF.R.S32.HI UR14, URZ, 0x1f, UR43 ;  /* 0x0000001f3f0e7899 */ /* 0x000fe2000801142b */
[----:B------:R-:W-:Y:S01]  /*74d0*/  IMAD R15, R14, 0x80, R203 ;  /* 0x000000800e0f7824 */ /* 0x000fe200078e02cb */
[----:B------:R-:W-:Y:S01]  /*74e0*/  ULDC.64 UR12, c[0x0][0xb90] ;  /* 0x0002e400000c7ab9 */ /* 0x000fe20000000a00 */
[----:B------:R-:W-:Y:S01]  /*74f0*/  USHF.R.S32.HI UR11, URZ, 0x1f, UR4 ;  /* 0x0000001f3f0b7899 */ /* 0x000fe20008011404 */
[----:B------:R-:W-:Y:S01]  /*7500*/  IMAD R11, R22, 0x40, R2 ;  /* 0x00000040160b7824 */ /* 0x000fe200078e0202 */
[----:B------:R-:W-:Y:S01]  /*7510*/  UIMAD UR7, UR14, UR12, URZ ;  /* 0x0000000c0e0772a4 */ /* 0x000fe2000f8e023f */
[----:B------:R-:W-:Y:S01]  /*7520*/  @P1 IMAD.HI.U32 R6, R15, R6, RZ ;  /* 0x000000060f061227 */ /* 0x000fe200078e00ff */
[----:B------:R-:W-:Y:S01]  /*7530*/  UMOV UR10, UR4 ;  /* 0x00000004000a7c82 */ /* 0x000fe20008000000 */
[----:B------:R-:W-:Y:S02]  /*7540*/  USEL UR45, UR45, URZ, !UP0 ;  /* 0x0000003f2d2d7287 */ /* 0x000fe4000c000000 */
[----:B------:R-:W-:Y:S01]  /*7550*/  UIMAD.WIDE.U32 UR8, UR43, UR12, UR10 ;  /* 0x0000000c2b0872a5 */ /* 0x000fe2000f8e000a */
[----:B------:R-:W-:Y:S01]  /*7560*/  IMAD.MOV.U32 R10, RZ, RZ, R15 ;  /* 0x000000ffff0a7224 */ /* 0x000fe200078e000f */
[----:B------:R-:W-:Y:S01]  /*7570*/  UIMAD UR7, UR43, UR13, UR7 ;  /* 0x0000000d2b0772a4 */ /* 0x000fe2000f8e0207 */
[----:B------:R-:W-:Y:S01]  /*7580*/  @P1 SHF.R.U32.HI R10, RZ, R13, R6 ;  /* 0x0000000dff0a1219 */ /* 0x000fe20000011606 */
[----:B------:R-:W-:Y:S01]  /*7590*/  USEL UR46, UR46, URZ, !UP0 ;  /* 0x0000003f2e2e7287 */ /* 0x000fe2000c000000 */
[----:B------:R-:W-:Y:S01]  /*75a0*/  IMAD.WIDE R4, R11, 0x2, R4 ;  /* 0x000000020b047825 */ /* 0x000fe200078e0204 */
[----:B------:R-:W-:Y:S01]  /*75b0*/  ULDC.64 UR12, c[0x0][0xb98] ;  /* 0x0002e600000c7ab9 */ /* 0x000fe20000000a00 */
[----:B------:R-:W-:Y:S01]  /*75c0*/  UIADD3 UR9, UR9, UR7, URZ ;  /* 0x0000000709097290 */ /* 0x000fe2000fffe03f */
[--C-:B------:R-:W-:Y:S01]  /*75d0*/  SHF.R.S32.HI R6, RZ, 0x1f, R10.reuse ;  /* 0x0000001fff067819 */ /* 0x100fe2000001140a */
[----:B------:R-:W-:Y:S01]  /*75e0*/  UIMAD UR7, UR45, UR12, URZ ;  /* 0x0000000c2d0772a4 */ /* 0x000fe2000f8e023f */
[----:B------:R-:W-:Y:S01]  /*75f0*/  IMAD.MOV R13, RZ, RZ, -R10 ;  /* 0x000000ffff0d7224 */ /* 0x000fe200078e0a0a */
[----:B------:R-:W-:Y:S01]  /*7600*/  UIMAD.WIDE.U32 UR8, UR46, UR12, UR8 ;  /* 0x0000000c2e0872a5 */ /* 0x000fe2000f8e0008 */
[----:B------:R-:W-:Y:S01]  /*7610*/  IADD3 R37, P2, R4, 0x5000, RZ ;  /* 0x0000500004257810 */ /* 0x000fe20007f5e0ff */
[----:B------:R-:W-:Y:S01]  /*7620*/  UIMAD UR7, UR46, UR13, UR7 ;  /* 0x0000000d2e0772a4 */ /* 0x000fe2000f8e0207 */
[----:B------:R-:W-:Y:S01]  /*7630*/  IMAD R13, R80, R13, R15 ;  /* 0x0000000d500d7224 */ /* 0x000fe200078e020f */
[----:B------:R-:W-:Y:S01]  /*7640*/  IADD3 R25, P5, R4, 0x1000, RZ ;  /* 0x0000100004197810 */ /* 0x000fe20007fbe0ff */
[----:B--2--5:R-:W-:Y:S01]  /*7650*/  IMAD R84, R3, R80, RZ ;  /* 0x0000005003547224 */ /* 0x024fe200078e02ff */
[----:B------:R-:W-:Y:S01]  /*7660*/  IADD3 R10, P0, R10, UR8, RZ ;  /* 0x000000080a0a7c10 */ /* 0x000fe2000ff1e0ff */
[----:B------:R-:W-:Y:S01]  /*7670*/  ULDC.64 UR12, c[0x0][0xaa0] ;  /* 0x0002a800000c7ab9 */ /* 0x000fe20000000a00 */
[----:B------:R-:W-:Y:S01]  /*7680*/  IMAD.U32 R11, RZ, RZ, UR7 ;  /* 0x00000007ff0b7e24 */ /* 0x000fe2000f8e00ff */
[----:B------:R-:W-:-:S02]  /*7690*/  IADD3 R29, P4, R4, 0x2000, RZ ;  /* 0x00002000041d7810 */ /* 0x000fc40007f9e0ff */
[----:B------:R-:W-:Y:S02]  /*76a0*/  IADD3 R57, P3, R4, 0x4000, RZ ;  /* 0x0000400004397810 */ /* 0x000fe40007f7e0ff */
[----:B------:R-:W-:Y:S01]  /*76b0*/  IADD3.X R11, R6, UR9, R11, P0, !PT ;  /* 0x00000009060b7c10 */ /* 0x000fe200087fe40b */
[----:B------:R-:W-:Y:S01]  /*76c0*/  ULDC.64 UR8, c[0x0][0xb88] ;  /* 0x0002e20000087ab9 */ /* 0x000fe20000000a00 */
[----:B------:R-:W-:Y:S02]  /*76d0*/  SHF.R.S32.HI R6, RZ, 0x1f, R13 ;  /* 0x0000001fff067819 */ /* 0x000fe4000001140d */
[----:B------:R-:W-:Y:S01]  /*76e0*/  IADD3 R33, P0, R4, 0x3000, RZ ;  /* 0x0000300004217810 */ /* 0x000fe20007f1e0ff */
[----:B------:R-:W-:Y:S01]  /*76f0*/  IMAD.WIDE.U32 R10, R13, UR8, R10 ;  /* 0x000000080d0a7c25 */ /* 0x000fe2000f8e000a */
[----:B------:R-:W-:Y:S02]  /*7700*/  LOP3.LUT R36, R37, 0x380, RZ, 0xc0, !PT ;  /* 0x0000038025247812 */ /* 0x000fe400078ec0ff */
[----:B------:R-:W-:Y:S01]  /*7710*/  LOP3.LUT R32, R33, 0x380, RZ, 0xc0, !PT ;  /* 0x0000038021207812 */ /* 0x000fe200078ec0ff */
[----:B------:R-:W-:Y:S01]  /*7720*/  IMAD R6, R6, UR8, RZ ;  /* 0x0000000806067c24 */ /* 0x000fe2000f8e02ff */
[----:B------:R-:W-:-:S02]  /*7730*/  LOP3.LUT R24, R25, 0x380, RZ, 0xc0, !PT ;  /* 0x0000038019187812 */ /* 0x000fc400078ec0ff */
[----:B------:R-:W-:Y:S01]  /*7740*/  SHF.R.U64 R32, R32, 0x3, RZ ;  /* 0x0000000320207819 */ /* 0x000fe200000012ff */
[----:B------:R-:W-:Y:S01]  /*7750*/  IMAD R15, R13, UR9, R6 ;  /* 0x000000090d0f7c24 */ /* 0x000fe2000f8e0206 */
[----:B------:R-:W-:Y:S01]  /*7760*/  LOP3.LUT R28, R29, 0x380, RZ, 0xc0, !PT ;  /* 0x000003801d1c7812 */ /* 0x000fe200078ec0ff */
[----:B------:R-:W-:Y:S01]  /*7770*/  ULDC.64 UR8, c[0x0][0xb50] ;  /* 0x0002d40000087ab9 */ /* 0x000fe20000000a00 */
[----:B------:R-:W-:Y:S01]  /*7780*/  LOP3.LUT R56, R57, 0x380, RZ, 0xc0, !PT ;  /* 0x0000038039387812 */ /* 0x000fe200078ec0ff */
[----:B------:R-:W-:Y:S01]  /*7790*/  IMAD.IADD R11, R11, 0x1, R15 ;  /* 0x000000010b0b7824 */ /* 0x000fe200078e020f */
[----:B------:R-:W-:Y:S01]  /*77a0*/  LEA R14, P6, R10, UR8, 0x2 ;  /* 0x000000080a0e7c11 */ /* 0x000fe2000f8c10ff */
[----:B------:R-:W-:Y:S01]  /*77b0*/  IMAD.U32 R6, RZ, RZ, UR44 ;  /* 0x0000002cff067e24 */ /* 0x000fe2000f8e00ff */
[----:B------:R-:W-:Y:S01]  /*77c0*/  LOP3.LUT R32, R32, R33, RZ, 0x3c, !PT ;  /* 0x0000002120207212 */ /* 0x000fe200078e3cff */
[----:B------:R-:W-:Y:S01]  /*77d0*/  IMAD.X R33, RZ, RZ, R5, P0 ;  /* 0x000000ffff217224 */ /* 0x000fe200000e0605 */
[----:B------:R-:W-:Y:S01]  /*77e0*/  SHF.R.U64 R36, R36, 0x3, RZ ;  /* 0x0000000324247819 */ /* 0x000fe200000012ff */
[----:B------:R-:W-:Y:S01]  /*77f0*/  SHFL.IDX PT, R20, R14, RZ, 0x1c1f ;  /* 0x001c1fff0e147589 */ /* 0x000fe200000e0000 */
[----:B------:R-:W-:Y:S01]  /*7800*/  SHF.R.U64 R24, R24, 0x3, RZ ;  /* 0x0000000318187819 */ /* 0x000fe200000012ff */
[----:B------:R-:W-:Y:S01]  /*7810*/  IMAD R27, R6, 0x80, R201 ;  /* 0x00000080061b7824 */ /* 0x000fe200078e02c9 */
[----:B------:R-:W-:Y:S01]  /*7820*/  SHF.R.U64 R28, R28, 0x3, RZ ;  /* 0x000000031c1c7819 */ /* 0x000fe200000012ff */
[----:B------:R-:W-:Y:S01]  /*7830*/  SHFL.IDX PT, R50, R14, 0x1, 0x1c1f ;  /* 0x003c1f000e327f89 */ /* 0x000fe200000e0000 */
[----:B------:R-:W-:Y:S01]  /*7840*/  SHF.R.U64 R56, R56, 0x3, RZ ;  /* 0x0000000338387819 */ /* 0x000fe200000012ff */
[----:B------:R-:W-:Y:S01]  /*7850*/  VIADD R6, R27, 0x8 ;  /* 0x000000081b067836 */ /* 0x000fe20000000000 */
[----:B------:R-:W-:-:S02]  /*7860*/  IADD3 R61, P0, R4, 0x9000, RZ ;  /* 0x00009000043d7810 */ /* 0x000fc40007f1e0ff */
[----:B------:R-:W-:Y:S02]  /*7870*/  LEA.HI.X R15, R10, UR9, R11, 0x2, P6 ;  /* 0x000000090a0f7c11 */ /* 0x000fe4000b0f140b */
[----:B------:R-:W-:Y:S01]  /*7880*/  LOP3.LUT R36, R36, R37, RZ, 0x3c, !PT ;  /* 0x0000002524247212 */ /* 0x000fe200078e3cff */
[--C-:B------:R-:W-:Y:S01]  /*7890*/  IMAD.X R37, RZ, RZ, R5.reuse, P2 ;  /* 0x000000ffff257224 */ /* 0x100fe200010e0605 */
[----:B------:R-:W-:Y:S01]  /*78a0*/  LOP3.LUT R24, R24, R25, RZ, 0x3c, !PT ;  /* 0x0000001918187212 */ /* 0x000fe200078e3cff */
[--C-:B------:R-:W-:Y:S01]  /*78b0*/  IMAD.X R25, RZ, RZ, R5.reuse, P5 ;  /* 0x000000ffff197224 */ /* 0x100fe200028e0605 */
[----:B------:R-:W-:Y:S01]  /*78c0*/  LOP3.LUT R28, R28, R29, RZ, 0x3c, !PT ;  /* 0x0000001d1c1c7212 */ /* 0x000fe200078e3cff */
[--C-:B------:R-:W-:Y:S01]  /*78d0*/  IMAD.X R29, RZ, RZ, R5.reuse, P4 ;  /* 0x000000ffff1d7224 */ /* 0x100fe200020e0605 */
[----:B------:R-:W-:Y:S01]  /*78e0*/  LOP3.LUT R56, R56, R57, RZ, 0x3c, !PT ;  /* 0x0000003938387212 */ /* 0x000fe200078e3cff */
[----:B------:R-:W-:Y:S01]  /*78f0*/  IMAD.X R57, RZ, RZ, R5, P3 ;  /* 0x000000ffff397224 */ /* 0x000fe200018e0605 */
[----:B------:R-:W-:Y:S01]  /*7900*/  LOP3.LUT R60, R61, 0x380, RZ, 0xc0, !PT ;  /* 0x000003803d3c7812 */ /* 0x000fe200078ec0ff */
[----:B------:R-:W0:Y:S01]  /*7910*/  SHFL.IDX PT, R21, R15, RZ, 0x1c1f ;  /* 0x001c1fff0f157589 */ /* 0x000e2200000e0000 */
[----:B------:R-:W-:-:S02]  /*7920*/  IADD3 R11, P2, R4, 0xb000, RZ ;  /* 0x0000b000040b7810 */ /* 0x000fc40007f5e0ff */
[C---:B------:R-:W-:Y:S01]  /*7930*/  IADD3 R41, P6, R4.reuse, 0x6000, RZ ;  /* 0x0000600004297810 */ /* 0x040fe20007fde0ff */
[----:B------:R-:W1:Y:S01]  /*7940*/  SHFL.IDX PT, R51, R15, 0x1, 0x1c1f ;  /* 0x003c1f000f337f89 */ /* 0x000e6200000e0000 */
[C---:B------:R-:W-:Y:S02]  /*7950*/  IADD3 R45, P5, R4.reuse, 0x7000, RZ ;  /* 0x00007000042d7810 */ /* 0x040fe40007fbe0ff */
[C---:B------:R-:W-:Y:S02]  /*7960*/  IADD3 R69, P4, R4.reuse, 0x8000, RZ ;  /* 0x0000800004457810 */ /* 0x040fe40007f9e0ff */
[----:B------:R-:W-:Y:S02]  /*7970*/  IADD3 R49, P3, R4, 0xa000, RZ ;  /* 0x0000a00004317810 */ /* 0x000fe40007f7e0ff */
[----:B------:R-:W-:Y:S02]  /*7980*/  SHF.R.U64 R60, R60, 0x3, RZ ;  /* 0x000000033c3c7819 */ /* 0x000fe400000012ff */
[----:B------:R-:W-:-:S02]  /*7990*/  LOP3.LUT R10, R11, 0x380, RZ, 0xc0, !PT ;  /* 0x000003800b0a7812 */ /* 0x000fc400078ec0ff */
[----:B------:R-:W-:Y:S02]  /*79a0*/  LOP3.LUT R40, R41, 0x380, RZ, 0xc0, !PT ;  /* 0x0000038029287812 */ /* 0x000fe400078ec0ff */
[----:B------:R-:W-:Y:S02]  /*79b0*/  LOP3.LUT R44, R45, 0x380, RZ, 0xc0, !PT ;  /* 0x000003802d2c7812 */ /* 0x000fe400078ec0ff */
[----:B------:R-:W-:Y:S02]  /*79c0*/  LOP3.LUT R68, R69, 0x380, RZ, 0xc0, !PT ;  /* 0x0000038045447812 */ /* 0x000fe400078ec0ff */
[----:B------:R-:W-:Y:S02]  /*79d0*/  LOP3.LUT R48, R49, 0x380, RZ, 0xc0, !PT ;  /* 0x0000038031307812 */ /* 0x000fe400078ec0ff */
[----:B------:R-:W-:Y:S01]  /*79e0*/  LOP3.LUT R60, R60, R61, RZ, 0x3c, !PT ;  /* 0x0000003d3c3c7212 */ /* 0x000fe200078e3cff */
[----:B------:R-:W-:Y:S01]  /*79f0*/  IMAD.X R61, RZ, RZ, R5, P0 ;  /* 0x000000ffff3d7224 */ /* 0x000fe200000e0605 */
[----:B------:R-:W-:-:S02]  /*7a00*/  SHF.R.U64 R10, R10, 0x3, RZ ;  /* 0x000000030a0a7819 */ /* 0x000fc400000012ff */
[----:B------:R-:W-:Y:S02]  /*7a10*/  SHF.R.U64 R40, R40, 0x3, RZ ;  /* 0x0000000328287819 */ /* 0x000fe400000012ff */
[----:B------:R-:W-:Y:S02]  /*7a20*/  SHF.R.U64 R44, R44, 0x3, RZ ;  /* 0x000000032c2c7819 */ /* 0x000fe400000012ff */
[----:B------:R-:W-:Y:S02]  /*7a30*/  SHF.R.U64 R68, R68, 0x3, RZ ;  /* 0x0000000344447819 */ /* 0x000fe400000012ff */
[----:B------:R-:W-:Y:S02]  /*7a40*/  SHF.R.U64 R48, R48, 0x3, RZ ;  /* 0x0000000330307819 */ /* 0x000fe400000012ff */
[----:B------:R-:W-:Y:S02]  /*7a50*/  LOP3.LUT P0, RZ, R23, 0x3, RZ, 0xc0, !PT ;  /* 0x0000000317ff7812 */ /* 0x000fe4000780c0ff */
[----:B------:R-:W-:Y:S01]  /*7a60*/  LOP3.LUT R10, R10, R11, RZ, 0x3c, !PT ;  /* 0x0000000b0a0a7212 */ /* 0x000fe200078e3cff */
[--C-:B------:R-:W-:Y:S01]  /*7a70*/  IMAD.X R11, RZ, RZ, R5.reuse, P2 ;  /* 0x000000ffff0b7224 */ /* 0x100fe200010e0605 */
        /* <DEDUP_REMOVED lines=8> */
[----:B------:R-:W-:-:S02]  /*7b00*/  ISETP.GE.OR P2, PT, R27, R84, P0 ;  /* 0x000000541b00720c */ /* 0x000fc40000746670 */
[----:B------:R-:W-:Y:S02]  /*7b10*/  ISETP.GE.OR P0, PT, R6, R84, P0 ;  /* 0x000000540600720c */ /* 0x000fe40000706670 */
[C---:B------:R-:W-:Y:S02]  /*7b20*/  IADD3 R77, P6, R4.reuse, 0xc000, RZ ;  /* 0x0000c000044d7810 */ /* 0x040fe40007fde0ff */
[C---:B------:R-:W-:Y:S02]  /*7b30*/  IADD3 R73, P5, R4.reuse, 0xd000, RZ ;  /* 0x0000d00004497810 */ /* 0x040fe40007fbe0ff */
[C---:B------:R-:W-:Y:S02]  /*7b40*/  IADD3 R65, P4, R4.reuse, 0xe000, RZ ;  /* 0x0000e00004417810 */ /* 0x040fe40007f9e0ff */
[C---:B------:R-:W-:Y:S02]  /*7b50*/  LOP3.LUT R13, R4.reuse, 0x380, RZ, 0xc0, !PT ;  /* 0x00000380040d7812 */ /* 0x040fe400078ec0ff */
[----:B------:R-:W-:Y:S01]  /*7b60*/  IADD3 R12, P3, R4, 0xf000, RZ ;  /* 0x0000f000040c7810 */ /* 0x000fe20007f7e0ff */
[----:B0-----:R0:W-:Y:S01]  /*7b70*/  @!P2 ST.E desc[UR40][R20.64], R9 ;  /* 0x000000091400a985 */ /* 0x0011e2000c101928 */
[----:B------:R-:W-:-:S02]  /*7b80*/  LOP3.LUT R76, R77, 0x380, RZ, 0xc0, !PT ;  /* 0x000003804d4c7812 */ /* 0x000fc400078ec0ff */
[----:B------:R-:W-:Y:S01]  /*7b90*/  LOP3.LUT R72, R73, 0x380, RZ, 0xc0, !PT ;  /* 0x0000038049487812 */ /* 0x000fe200078ec0ff */
[----:B-1----:R1:W-:Y:S01]  /*7ba0*/  @!P0 ST.E desc[UR40][R50.64], R8 ;  /* 0x0000000832008985 */ /* 0x0023e2000c101928 */
[----:B------:R-:W-:Y:S01]  /*7bb0*/  LOP3.LUT R64, R65, 0x380, RZ, 0xc0, !PT ;  /* 0x0000038041407812 */ /* 0x000fe200078ec0ff */
[----:B------:R-:W-:Y:S01]  /*7bc0*/  IMAD.X R53, RZ, RZ, R5, P3 ;  /* 0x000000ffff357224 */ /* 0x000fe200018e0605 */
[----:B------:R-:W-:Y:S01]  /*7bd0*/  SHF.R.U64 R13, R13, 0x3, RZ ;  /* 0x000000030d0d7819 */ /* 0x000fe200000012ff */
[----:B------:R-:W-:Y:S01]  /*7be0*/  UIMAD UR7, UR11, UR12, URZ ;  /* 0x0000000c0b0772a4 */ /* 0x000fe2000f8e023f */
[----:B------:R-:W-:Y:S01]  /*7bf0*/  LOP3.LUT R3, R12, 0x380, RZ, 0xc0, !PT ;  /* 0x000003800c037812 */ /* 0x000fe200078ec0ff */
[----:B------:R-:W-:Y:S01]  /*7c00*/  UIMAD.WIDE.U32 UR8, UR4, UR12, URZ ;  /* 0x0000000c040872a5 */ /* 0x000fe2000f8e003f */
[----:B------:R-:W-:Y:S01]  /*7c10*/  SHF.R.U64 R76, R76, 0x3, RZ ;  /* 0x000000034c4c7819 */ /* 0x000fe200000012ff */
[----:B0-----:R-:W0:Y:S01]  /*7c20*/  @P1 LDC R21, c[0x0][0xbf0] ;  /* 0x0002fc00ff151b82 */ /* 0x001e220000000800 */
[----:B------:R-:W-:Y:S01]  /*7c30*/  SHF.R.U64 R72, R72, 0x3, RZ ;  /* 0x0000000348487819 */ /* 0x000fe200000012ff */
[----:B------:R-:W-:Y:S01]  /*7c40*/  ULDC.64 UR10, c[0x0][0xae8] ;  /* 0x0002ba00000a7ab9 */ /* 0x000fe20000000a00 */
[----:B------:R-:W-:Y:S01]  /*7c50*/  SHF.R.U64 R64, R64, 0x3, RZ ;  /* 0x0000000340407819 */ /* 0x000fe200000012ff */
[----:B------:R-:W-:Y:S01]  /*7c60*/  IMAD.U32 R20, RZ, RZ, UR44 ;  /* 0x0000002cff147e24 */ /* 0x000fe2000f8e00ff */
[----:B------:R-:W-:Y:S01]  /*7c70*/  LOP3.LUT R4, R13, R4, RZ, 0x3c, !PT ;  /* 0x000000040d047212 */ /* 0x000fe200078e3cff */
[----:B------:R-:W5:Y:S01]  /*7c80*/  LD.E.128 R24, desc[UR40][R24.64] ;  /* 0x0000002818187980 */ /* 0x000f62000c101d00 */
[----:B------:R-:W-:-:S02]  /*7c90*/  SHF.R.U64 R3, R3, 0x3, RZ ;  /* 0x0000000303037819 */ /* 0x000fc400000012ff */
[----:B------:R-:W-:Y:S01]  /*7ca0*/  LOP3.LUT R76, R76, R77, RZ, 0x3c, !PT ;  /* 0x0000004d4c4c7212 */ /* 0x000fe200078e3cff */
[--C-:B------:R-:W-:Y:S01]  /*7cb0*/  IMAD.X R77, RZ, RZ, R5.reuse, P6 ;  /* 0x000000ffff4d7224 */ /* 0x100fe200030e0605 */
[----:B------:R-:W-:Y:S01]  /*7cc0*/  LOP3.LUT R72, R72, R73, RZ, 0x3c, !PT ;  /* 0x0000004948487212 */ /* 0x000fe200078e3cff */
[--C-:B------:R-:W-:Y:S01]  /*7cd0*/  IMAD.X R73, RZ, RZ, R5.reuse, P5 ;  /* 0x000000ffff497224 */ /* 0x100fe200028e0605 */
[----:B------:R-:W-:Y:S01]  /*7ce0*/  LOP3.LUT R64, R64, R65, RZ, 0x3c, !PT ;  /* 0x0000004140407212 */ /* 0x000fe200078e3cff */
[----:B------:R-:W-:Y:S01]  /*7cf0*/  IMAD.X R65, RZ, RZ, R5, P4 ;  /* 0x000000ffff417224 */ /* 0x000fe200020e0605 */
[----:B------:R-:W-:Y:S01]  /*7d00*/  LOP3.LUT R52, R3, R12, RZ, 0x3c, !PT ;  /* 0x0000000c03347212 */ /* 0x000fe200078e3cff */
[----:B------:R-:W-:Y:S01]  /*7d10*/  UIMAD UR7, UR4, UR13, UR7 ;  /* 0x0000000d040772a4 */ /* 0x000fe2000f8e0207 */
[----:B------:R2:W5:Y:S01]  /*7d20*/  LD.E.128 R12, desc[UR40][R4.64] ;  /* 0x00000028040c7980 */ /* 0x000562000c101d00 */
[----:B------:R-:W-:Y:S02]  /*7d30*/  IMAD R3, R19, 0x20, R22 ;  /* 0x0000002013037824 */ /* 0x000fe400078e0216 */
[----:B------:R-:W-:Y:S01]  /*7d40*/  IMAD.U32 R87, RZ, RZ, UR44 ;  /* 0x0000002cff577e24 */ /* 0x000fe2000f8e00ff */
[----:B------:R-:W5:Y:S04]  /*7d50*/  LD.E.128 R28, desc[UR40][R28.64] ;  /* 0x000000281c1c7980 */ /* 0x000f68000c101d00 */
[----:B------:R-:W5:Y:S01]  /*7d60*/  LD.E.128 R32, desc[UR40][R32.64] ;  /* 0x0000002820207980 */ /* 0x000f62000c101d00 */
[----:B--2---:R-:W2:Y:S01]  /*7d70*/  @P1 LDC R5, c[0x0][0xbec] ;  /* 0x0002fb00ff051b82 */ /* 0x004ea20000000800 */
[----:B------:R-:W-:-:S02]  /*7d80*/  UIADD3 UR9, UR9, UR7, URZ ;  /* 0x0000000709097290 */ /* 0x000fc4000fffe03f */
[----:B------:R-:W5:Y:S01]  /*7d90*/  LD.E.128 R56, desc[UR40][R56.64] ;  /* 0x0000002838387980 */ /* 0x000f62000c101d00 */
[----:B------:R-:W-:Y:S01]  /*7da0*/  UIMAD UR4, UR14, UR10, URZ ;  /* 0x0000000a0e0472a4 */ /* 0x000fe2000f8e023f */
[----:B------:R-:W-:Y:S01]  /*7db0*/  IMAD R20, R20, 0x80, R3 ;  /* 0x0000008014147824 */ /* 0x000fe200078e0203 */
[----:B------:R-:W-:Y:S01]  /*7dc0*/  UIMAD.WIDE.U32 UR8, UR43, UR10, UR8 ;  /* 0x0000000a2b0872a5 */ /* 0x000fe2000f8e0008 */
[----:B------:R-:W5:Y:S01]  /*7dd0*/  LD.E.128 R36, desc[UR40][R36.64] ;  /* 0x0000002824247980 */ /* 0x000f62000c101d00 */
[----:B------:R-:W-:-:S03]  /*7de0*/  UIMAD UR4, UR43, UR11, UR4 ;  /* 0x0000000b2b0472a4 */ /* 0x000fc6000f8e0204 */
[----:B------:R-:W-:Y:S01]  /*7df0*/  ULDC.64 UR10, c[0x0][0xaf0] ;  /* 0x0002bc00000a7ab9 */ /* 0x000fe20000000a00 */
[----:B------:R-:W-:Y:S01]  /*7e00*/  UIADD3 UR9, UR9, UR4, URZ ;  /* 0x0000000409097290 */ /* 0x000fe2000fffe03f */
[----:B------:R-:W5:Y:S01]  /*7e10*/  LD.E.128 R40, desc[UR40][R40.64] ;  /* 0x0000002828287980 */ /* 0x000f62000c101d00 */
[----:B------:R-:W-:Y:S01]  /*7e20*/  UIMAD UR4, UR45, UR10, URZ ;  /* 0x0000000a2d0472a4 */ /* 0x000fe2000f8e023f */
[----:B------:R-:W-:Y:S01]  /*7e30*/  IMAD.MOV.U32 R3, RZ, RZ, R20 ;  /* 0x000000ffff037224 */ /* 0x000fe200078e0014 */
[----:B------:R-:W-:Y:S01]  /*7e40*/  UIMAD.WIDE.U32 UR8, UR46, UR10, UR8 ;  /* 0x0000000a2e0872a5 */ /* 0x000fe2000f8e0008 */
[----:B------:R-:W5:Y:S01]  /*7e50*/  LD.E.128 R44, desc[UR40][R44.64] ;  /* 0x000000282c2c7980 */ /* 0x000f62000c101d00 */
[----:B------:R-:W-:-:S03]  /*7e60*/  UIMAD UR4, UR46, UR11, UR4 ;  /* 0x0000000b2e0472a4 */ /* 0x000fc6000f8e0204 */
[----:B------:R-:W5:Y:S01]  /*7e70*/  LD.E.128 R68, desc[UR40][R68.64] ;  /* 0x0000002844447980 */ /* 0x000f62000c101d00 */
[----:B--2---:R-:W-:Y:S01]  /*7e80*/  @P1 IMAD.HI.U32 R4, R20, R5, RZ ;  /* 0x0000000514041227 */ /* 0x004fe200078e00ff */
[----:B------:R-:W-:Y:S02]  /*7e90*/  UIADD3 UR4, UR9, UR4, URZ ;  /* 0x0000000409047290 */ /* 0x000fe4000fffe03f */
[----:B------:R-:W5:Y:S02]  /*7ea0*/  LD.E.128 R60, desc[UR40][R60.64] ;  /* 0x000000283c3c7980 */ /* 0x000f64000c101d00 */
[----:B0-----:R-:W-:Y:S01]  /*7eb0*/  @P1 SHF.R.U32.HI R3, RZ, R21, R4 ;  /* 0x00000015ff031219 */ /* 0x001fe20000011604 */
[----:B------:R-:W-:Y:S01]  /*7ec0*/  IMAD.U32 R4, RZ, RZ, UR8 ;  /* 0x00000008ff047e24 */ /* 0x000fe2000f8e00ff */
[----:B-1----:R-:W5:Y:S02]  /*7ed0*/  LD.E.128 R48, desc[UR40][R48.64] ;  /* 0x0000002830307980 */ /* 0x002f64000c101d00 */
[--C-:B------:R-:W-:Y:S01]  /*7ee0*/  SHF.R.S32.HI R6, RZ, 0x1f, R3.reuse ;  /* 0x0000001fff067819 */ /* 0x100fe20000011403 */
[----:B------:R-:W-:Y:S01]  /*7ef0*/  IMAD.MOV R21, RZ, RZ, -R3 ;  /* 0x000000ffff157224 */ /* 0x000fe200078e0a03 */
[----:B------:R-:W5:Y:S01]  /*7f00*/  LD.E.128 R8, desc[UR40][R10.64] ;  /* 0x000000280a087980 */ /* 0x000f62000c101d00 */
[----:B------:R-:W-:Y:S01]  /*7f10*/  IMAD.U32 R5, RZ, RZ, UR9 ;  /* 0x00000009ff057e24 */ /* 0x000fe2000f8e00ff */
[----:B------:R-:W-:Y:S01]  /*7f20*/  ULDC.64 UR8, c[0x0][0xae0] ;  /* 0x0002b80000087ab9 */ /* 0x000fe20000000a00 */
[----:B------:R-:W-:Y:S01]  /*7f30*/  IMAD.U32 R5, RZ, RZ, UR4 ;  /* 0x00000004ff057e24 */ /* 0x000fe2000f8e00ff */
[----:B------:R-:W5:Y:S01]  /*7f40*/  LD.E.128 R76, desc[UR40][R76.64] ;  /* 0x000000284c4c7980 */ /* 0x000f62000c101d00 */
[----:B------:R-:W-:-:S02]  /*7f50*/  IMAD R6, R6, UR8, RZ ;  /* 0x0000000806067c24 */ /* 0x000fc4000f8e02ff */
[----:B------:R-:W-:Y:S01]  /*7f60*/  IMAD R21, R80, R21, R20 ;  /* 0x0000001550157224 */ /* 0x000fe200078e0214 */
[----:B------:R-:W5:Y:S01]  /*7f70*/  LD.E.128 R72, desc[UR40][R72.64] ;  /* 0x0000002848487980 */ /* 0x000f62000c101d00 */
[C---:B------:R-:W-:Y:S02]  /*7f80*/  IMAD R81, R3.reuse, UR9, R6 ;  /* 0x0000000903517c24 */ /* 0x040fe4000f8e0206 */
[----:B------:R-:W-:Y:S01]  /*7f90*/  IMAD.WIDE.U32 R4, R3, UR8, R4 ;  /* 0x0000000803047c25 */ /* 0x000fe2000f8e0004 */
[----:B------:R-:W5:Y:S01]  /*7fa0*/  LD.E.128 R64, desc[UR40][R64.64] ;  /* 0x0000002840407980 */ /* 0x000f62000c101d00 */
[----:B------:R-:W-:Y:S01]  /*7fb0*/  SHF.R.S32.HI R3, RZ, 0x1f, R21 ;  /* 0x0000001fff037819 */ /* 0x000fe20000011415 */
[----:B------:R-:W-:Y:S02]  /*7fc0*/  ULDC.64 UR8, c[0x0][0xad8] ;  /* 0x0002b60000087ab9 */ /* 0x000fe40000000a00 */
[----:B------:R-:W5:Y:S01]  /*7fd0*/  LD.E.128 R52, desc[UR40][R52.64] ;  /* 0x0000002834347980 */ /* 0x000f62000c101d00 */
[----:B------:R-:W-:Y:S01]  /*7fe0*/  IMAD R87, R87, 0x80, R22 ;  /* 0x0000008057577824 */ /* 0x000fe200078e0216 */
[----:B------:R-:W-:Y:S01]  /*7ff0*/  @!PT LDS RZ, [RZ] ;  /* 0x00000000fffff984 */ /* 0x000fe20000000800 */
[----:B------:R-:W-:Y:S01]  /*8000*/  @!PT LDS RZ, [RZ] ;  /* 0x00000000fffff984 */ /* 0x000fe20000000800 */
[----:B------:R-:W-:Y:S01]  /*8010*/  @!PT LDS RZ, [RZ] ;  /* 0x00000000fffff984 */ /* 0x000fe20000000800 */
[----:B------:R-:W-:Y:S01]  /*8020*/  @!PT LDS RZ, [RZ] ;  /* 0x00000000fffff984 */ /* 0x000fe20000000800 */
[----:B------:R0:W-:Y:S06]  /*8030*/  MEMBAR.ALL.CTA ;  /* 0x0000000000007992 */ /* 0x0001ec0000008000 */
[----:B0-----:R-:W0:Y:S01]  /*8040*/  FENCE.VIEW.ASYNC.S ;  /* 0x00000000000073c6 */ /* 0x001e220000000000 */
[----:B------:R-:W-:-:S02]  /*8050*/  IMAD.IADD R5, R5, 0x1, R81 ;  /* 0x0000000105057824 */ /* 0x000fc400078e0251 */
[----:B------:R-:W-:Y:S02]  /*8060*/  IMAD R6, R3, UR8, RZ ;  /* 0x0000000803067c24 */ /* 0x000fe4000f8e02ff */
[----:B------:R-:W-:Y:S02]  /*8070*/  VIADD R3, R87, 0x20 ;  /* 0x0000002057037836 */ /* 0x000fe40000000000 */
[C---:B------:R-:W-:Y:S02]  /*8080*/  IMAD R81, R21.reuse, UR9, R6 ;  /* 0x0000000915517c24 */ /* 0x040fe4000f8e0206 */
[----:B------:R-:W-:Y:S01]  /*8090*/  IMAD.WIDE.U32 R4, R21, UR8, R4 ;  /* 0x0000000815047c25 */ /* 0x000fe2000f8e0004 */
[-C--:B------:R-:W-:Y:S01]  /*80a0*/  ISETP.GE.AND P1, PT, R3, R84.reuse, PT ;  /* 0x000000540300720c */ /* 0x080fe20003f26270 */
[----:B------:R-:W-:Y:S01]  /*80b0*/  ULDC.64 UR8, c[0x0][0xa80] ;  /* 0x0002a00000087ab9 */ /* 0x000fe20000000a00 */
[C---:B------:R-:W-:Y:S01]  /*80c0*/  ISETP.GE.AND P2, PT, R87.reuse, R84, PT ;  /* 0x000000545700720c */ /* 0x040fe20003f46270 */
[----:B------:R-:W-:Y:S01]  /*80d0*/  VIADD R3, R87, 0x40 ;  /* 0x0000004057037836 */ /* 0x000fe20000000000 */
[----:B------:R-:W-:Y:S01]  /*80e0*/  LEA R6, P3, R4, UR8, 0x1 ;  /* 0x0000000804067c11 */ /* 0x000fe2000f8608ff */
[----:B------:R-:W-:-:S02]  /*80f0*/  IMAD.IADD R5, R5, 0x1, R81 ;  /* 0x0000000105057824 */ /* 0x000fc400078e0251 */
[----:B------:R-:W-:Y:S01]  /*8100*/  VIADD R0, R0, 0x22820 ;  /* 0x0002282000007836 */ /* 0x000fe20000000000 */
[----:B------:R-:W-:Y:S02]  /*8110*/  ISETP.GE.AND P0, PT, R3, R84, PT ;  /* 0x000000540300720c */ /* 0x000fe40003f06270 */
[----:B------:R-:W-:Y:S02]  /*8120*/  LEA.HI.X R3, R4, UR9, R5, 0x1, P3 ;  /* 0x0000000904037c11 */ /* 0x000fe400098f0c05 */
[----:B------:R-:W-:Y:S01]  /*8130*/  PRMT R0, RZ, 0x654, R0 ;  /* 0x00000654ff007816 */ /* 0x000fe20000000000 */
[----:B0-----:R0:W1:Y:S01]  /*8140*/  SHFL.IDX PT, R85, R6, RZ, 0x181f ;  /* 0x00181fff06557589 */ /* 0x00106200000e0000 */
[----:B------:R-:W-:Y:S02]  /*8150*/  BSSY B1, `(.L_x_400) ;  /* 0x0000015000017945 */ /* 0x000fe40003800000 */
[----:B------:R0:W-:Y:S01]  /*8160*/  SYNCS.ARRIVE.TRANS64.RED.A1T0 RZ, [R0+URZ], RZ ;  /* 0x000000ff00ff79a7 */ /* 0x0001e2000810043f */
[----:B------:R0:W2:Y:S01]  /*8170*/  SHFL.IDX PT, R83, R3, RZ, 0x181f ;  /* 0x00181fff03537589 */ /* 0x0000a200000e0000 */
[----:B------:R-:W-:Y:S05]  /*8180*/  @P2 BRA `(.L_x_401) ;  /* 0x0000000000442947 */ /* 0x000fea0003800000 */
[----:B------:R-:W-:Y:S02]  /*8190*/  ULDC UR4, c[0x0][0xac8] ;  /* 0x0002b20000047ab9 */ /* 0x000fe40000000800 */
[----:B------:R-:W-:Y:S02]  /*81a0*/  ISETP.GE.AND P5, PT, R2, UR4, PT ;  /* 0x0000000402007c0c */ /* 0x000fe4000bfa6270 */
[----:B------:R-:W-:Y:S02]  /*81b0*/  ISETP.GE.AND P4, PT, R17, UR4, PT ;  /* 0x0000000411007c0c */ /* 0x000fe4000bf86270 */
[----:B------:R-:W-:Y:S02]  /*81c0*/  ISETP.GE.AND P3, PT, R16, UR4, PT ;  /* 0x0000000410007c0c */ /* 0x000fe4000bf66270 */
[----:B------:R-:W-:-:S07]  /*81d0*/  ISETP.GE.AND P2, PT, R18, UR4, PT ;  /* 0x0000000412007c0c */ /* 0x000fce000bf46270 */
[----:B-1----:R-:W-:-:S04]  /*81e0*/  @!P5 LEA R4, P6, R2, R85, 0x1 ;  /* 0x000000550204d211 */ /* 0x002fc800078c08ff */
[----:B--2---:R-:W-:Y:S02]  /*81f0*/  @!P5 LEA.HI.X R5, R2, R83, R208, 0x1, P6 ;  /* 0x000000530205d211 */ /* 0x004fe400030f0cd0 */
[----:B------:R-:W-:-:S03]  /*8200*/  @!P4 LEA R20, P6, R17, R85, 0x1 ;  /* 0x000000551114c211 */ /* 0x000fc600078c08ff */
[----:B-----5:R3:W-:Y:S01]  /*8210*/  @!P5 ST.E.128 desc[UR40][R4.64], R12 ;  /* 0x0000000c0400d985 */ /* 0x0207e2000c101d28 */
[----:B------:R-:W-:Y:S02]  /*8220*/  @!P4 LEA.HI.X R21, R17, R83, R207, 0x1, P6 ;  /* 0x000000531115c211 */ /* 0x000fe400030f0ccf */
[----:B------:R-:W-:-:S03]  /*8230*/  @!P3 LEA R80, P6, R16, R85, 0x1 ;  /* 0x000000551050b211 */ /* 0x000fc600078c08ff */
[----:B------:R3:W-:Y:S01]  /*8240*/  @!P4 ST.E.128 desc[UR40][R20.64], R56 ;  /* 0x000000381400c985 */ /* 0x0007e2000c101d28 */
[----:B------:R-:W-:Y:S02]  /*8250*/  @!P3 LEA.HI.X R81, R16, R83, R206, 0x1, P6 ;  /* 0x000000531051b211 */ /* 0x000fe400030f0cce */
[----:B------:R-:W-:-:S03]  /*8260*/  @!P2 LEA R82, P6, R18, R85, 0x1 ;  /* 0x000000551252a211 */ /* 0x000fc600078c08ff */
[----:B------:R3:W-:Y:S01]  /*8270*/  @!P3 ST.E.128 desc[UR40][R80.64], R68 ;  /* 0x000000445000b985 */ /* 0x0007e2000c101d28 */
[----:B------:R-:W-:-:S05]  /*8280*/  @!P2 LEA.HI.X R83, R18, R83, R205, 0x1, P6 ;  /* 0x000000531253a211 */ /* 0x000fca00030f0ccd */
[----:B------:R3:W-:Y:S04]  /*8290*/  @!P2 ST.E.128 desc[UR40][R82.64], R76 ;  /* 0x0000004c5200a985 */ /* 0x0007e8000c101d28 */
.L_x_401:
[----:B------:R-:W-:Y:S05]  /*82a0*/  BSYNC B1 ;  /* 0x0000000000017941 */ /* 0x000fea0003800000 */
.L_x_400:
[----:B---3--:R3:W4:Y:S01]  /*82b0*/  SHFL.IDX PT, R21, R3, 0x1, 0x181f ;  /* 0x00381f0003157f89 */ /* 0x00872200000e0000 */
[----:B------:R-:W-:Y:S03]  /*82c0*/  BSSY B1, `(.L_x_402) ;  /* 0x0000014000017945 */ /* 0x000fe60003800000 */
[----:B-----5:R3:W0:Y:S01]  /*82d0*/  SHFL.IDX PT, R15, R6, 0x1, 0x181f ;  /* 0x00381f00060f7f89 */ /* 0x02062200000e0000 */
[----:B------:R-:W-:Y:S05]  /*82e0*/  @P1 BRA `(.L_x_403) ;  /* 0x0000000000441947 */ /* 0x000fea0003800000 */
[----:B------:R-:W-:Y:S02]  /*82f0*/  ULDC UR4, c[0x0][0xac8] ;  /* 0x0002b20000047ab9 */ /* 0x000fe40000000800 */
[----:B------:R-:W-:Y:S02]  /*8300*/  ISETP.GE.AND P4, PT, R2, UR4, PT ;  /* 0x0000000402007c0c */ /* 0x000fe4000bf86270 */
[----:B------:R-:W-:Y:S02]  /*8310*/  ISETP.GE.AND P3, PT, R17, UR4, PT ;  /* 0x0000000411007c0c */ /* 0x000fe4000bf66270 */
[----:B------:R-:W-:Y:S02]  /*8320*/  ISETP.GE.AND P2, PT, R16, UR4, PT ;  /* 0x0000000410007c0c */ /* 0x000fe4000bf46270 */
[----:B------:R-:W-:-:S07]  /*8330*/  ISETP.GE.AND P1, PT, R18, UR4, PT ;  /* 0x0000000412007c0c */ /* 0x000fce000bf26270 */
[CC--:B0-----:R-:W-:Y:S02]  /*8340*/  @!P4 LEA R4, P6, R2.reuse, R15.reuse, 0x1 ;  /* 0x0000000f0204c211 */ /* 0x0c1fe400078c08ff */
[C---:B------:R-:W-:Y:S02]  /*8350*/  @!P3 LEA R12, P5, R17.reuse, R15, 0x1 ;  /* 0x0000000f110cb211 */ /* 0x040fe400078a08ff */
[----:B----4-:R-:W-:Y:S02]  /*8360*/  @!P4 LEA.HI.X R5, R2, R21, R208, 0x1, P6 ;  /* 0x000000150205c211 */ /* 0x010fe400030f0cd0 */
[----:B------:R-:W-:Y:S02]  /*8370*/  @!P2 LEA R14, P6, R16, R15, 0x1 ;  /* 0x0000000f100ea211 */ /* 0x000fe400078c08ff */
[----:B------:R-:W-:Y:S01]  /*8380*/  @!P3 LEA.HI.X R13, R17, R21, R207, 0x1, P5 ;  /* 0x00000015110db211 */ /* 0x000fe200028f0ccf */
[----:B------:R0:W-:Y:S01]  /*8390*/  @!P4 ST.E.128 desc[UR40][R4.64], R24 ;  /* 0x000000180400c985 */ /* 0x0001e2000c101d28 */
[----:B------:R-:W-:-:S02]  /*83a0*/  @!P1 LEA R20, P5, R18, R15, 0x1 ;  /* 0x0000000f12149211 */ /* 0x000fc400078a08ff */
[-C--:B------:R-:W-:Y:S01]  /*83b0*/  @!P2 LEA.HI.X R15, R16, R21.reuse, R206, 0x1, P6 ;  /* 0x00000015100fa211 */ /* 0x080fe200030f0cce */
[----:B------:R0:W-:Y:S01]  /*83c0*/  @!P3 ST.E.128 desc[UR40][R12.64], R36 ;  /* 0x000000240c00b985 */ /* 0x0001e2000c101d28 */
[----:B------:R-:W-:-:S03]  /*83d0*/  @!P1 LEA.HI.X R21, R18, R21, R205, 0x1, P5 ;  /* 0x0000001512159211 */ /* 0x000fc600028f0ccd */
[----:B------:R0:W-:Y:S04]  /*83e0*/  @!P2 ST.E.128 desc[UR40][R14.64], R60 ;  /* 0x0000003c0e00a985 */ /* 0x0001e8000c101d28 */
[----:B------:R0:W-:Y:S02]  /*83f0*/  @!P1 ST.E.128 desc[UR40][R20.64], R72 ;  /* 0x0000004814009985 */ /* 0x0001e4000c101d28 */
.L_x_403:
[----:B------:R-:W-:Y:S05]  /*8400*/  BSYNC B1 ;  /* 0x0000000000017941 */ /* 0x000fea0003800000 */
.L_x_402:
[----:B0---4-:R0:W4:Y:S01]  /*8410*/  SHFL.IDX PT, R21, R3, 0x2, 0x181f ;  /* 0x00581f0003157f89 */ /* 0x01112200000e0000 */
        /* <DEDUP_REMOVED lines=11> */
[----:B----4-:R-:W-:Y:S02]  /*84d0*/  @!P3 LEA.HI.X R5, R2, R21, R208, 0x1, P6 ;  /* 0x000000150205b211 */ /* 0x010fe400030f0cd0 */
[----:B------:R-:W-:Y:S02]  /*84e0*/  @!P0 LEA R20, P6, R18, R13, 0x1 ;  /* 0x0000000d12148211 */ /* 0x000fe400078c08ff */
[-C--:B------:R-:W-:Y:S01]  /*84f0*/  @!P2 LEA.HI.X R13, R17, R21.reuse, R207, 0x1, P5 ;  /* 0x00000015110da211 */ /* 0x080fe200028f0ccf */
[----:B------:R0:W-:Y:S01]  /*8500*/  @!P3 ST.E.128 desc[UR40][R4.64], R28 ;  /* 0x0000001c0400b985 */ /* 0x0001e2000c101d28 */
[----:B------:R-:W-:-:S02]  /*8510*/  @!P1 LEA.HI.X R15, R16, R21, R206, 0x1, P4 ;  /* 0x00000015100f9211 */ /* 0x000fc400020f0cce */
[----:B------:R-:W-:Y:S01]  /*8520*/  @!P0 LEA.HI.X R21, R18, R21, R205, 0x1, P6 ;  /* 0x0000001512158211 */ /* 0x000fe200030f0ccd */
[----:B------:R0:W-:Y:S04]  /*8530*/  @!P2 ST.E.128 desc[UR40][R12.64], R40 ;  /* 0x000000280c00a985 */ /* 0x0001e8000c101d28 */
[----:B------:R0:W-:Y:S04]  /*8540*/  @!P1 ST.E.128 desc[UR40][R14.64], R48 ;  /* 0x000000300e009985 */ /* 0x0001e8000c101d28 */
[----:B------:R0:W-:Y:S02]  /*8550*/  @!P0 ST.E.128 desc[UR40][R20.64], R64 ;  /* 0x0000004014008985 */ /* 0x0001e4000c101d28 */
.L_x_405:
[----:B------:R-:W-:Y:S05]  /*8560*/  BSYNC B1 ;  /* 0x0000000000017941 */ /* 0x000fea0003800000 */
.L_x_404:
[----:B------:R-:W-:Y:S01]  /*8570*/  VIADD R0, R87, 0x60 ;  /* 0x0000006057007836 */ /* 0x000fe20000000000 */
[----:B0--3--:R-:W3:Y:S04]  /*8580*/  SHFL.IDX PT, R3, R3, 0x3, 0x181f ;  /* 0x00781f0003037f89 */ /* 0x009ee800000e0000 */
[----:B------:R-:W-:Y:S01]  /*8590*/  ISETP.GE.AND P0, PT, R0, R84, PT ;  /* 0x000000540000720c */ /* 0x000fe20003f06270 */
[----:B----4-:R4:W0:-:S12]  /*85a0*/  SHFL.IDX PT, R21, R6, 0x3, 0x181f ;  /* 0x00781f0006157f89 */ /* 0x01081800000e0000 */
[----:B----4-:R-:W-:Y:S05]  /*85b0*/  @P0 BRA `(.L_x_406) ;  /* 0x0000000c00b40947 */ /* 0x010fea0003800000 */
[----:B------:R-:W-:Y:S02]  /*85c0*/  ULDC UR4, c[0x0][0xac8] ;  /* 0x0002b20000047ab9 */ /* 0x000fe40000000800 */
[----:B------:R-:W-:Y:S02]  /*85d0*/  ISETP.GE.AND P3, PT, R2, UR4, PT ;  /* 0x0000000402007c0c */ /* 0x000fe4000bf66270 */
[----:B------:R-:W-:Y:S02]  /*85e0*/  ISETP.GE.AND P4, PT, R17, UR4, PT ;  /* 0x0000000411007c0c */ /* 0x000fe4000bf86270 */
[----:B------:R-:W-:-:S09]  /*85f0*/  ISETP.GE.AND P5, PT, R16, UR4, PT ;  /* 0x0000000410007c0c */ /* 0x000fd2000bfa6270 */
[-C--:B0-----:R-:W-:Y:S02]  /*8600*/  @!P3 LEA R4, P0, R2, R21.reuse, 0x1 ;  /* 0x000000150204b211 */ /* 0x081fe400078008ff */
[CC--:B------:R-:W-:Y:S02]  /*8610*/  @!P4 LEA R12, P1, R17.reuse, R21.reuse, 0x1 ;  /* 0x00000015110cc211 */ /* 0x0c0fe400078208ff */
[----:B------:R-:W-:Y:S02]  /*8620*/  @!P5 LEA R14, P2, R16, R21, 0x1 ;  /* 0x00000015100ed211 */ /* 0x000fe400078408ff */
[-C--:B---3--:R-:W-:Y:S02]  /*8630*/  @!P3 LEA.HI.X R5, R2, R3.reuse, R208, 0x1, P0 ;  /* 0x000000030205b211 */ /* 0x088fe400000f0cd0 */
[-C--:B------:R-:W-:Y:S02]  /*8640*/  @!P4 LEA.HI.X R13, R17, R3.reuse, R207, 0x1, P1 ;  /* 0x00000003110dc211 */ /* 0x080fe400008f0ccf */
[----:B------:R-:W-:Y:S01]  /*8650*/  @!P5 LEA.HI.X R15, R16, R3, R206, 0x1, P2 ;  /* 0x00000003100fd211 */ /* 0x000fe200010f0cce */
[----:B------:R4:W-:Y:S01]  /*8660*/  @!P3 ST.E.128 desc[UR40][R4.64], R32 ;  /* 0x000000200400b985 */ /* 0x0009e2000c101d28 */
[----:B------:R-:W-:-:S03]  /*8670*/  ISETP.GE.AND P0, PT, R18, UR4, PT ;  /* 0x0000000412007c0c */ /* 0x000fc6000bf06270 */
[----:B------:R4:W-:Y:S04]  /*8680*/  @!P4 ST.E.128 desc[UR40][R12.64], R44 ;  /* 0x0000002c0c00c985 */ /* 0x0009e8000c101d28 */
[----:B------:R4:W-:Y:S06]  /*8690*/  @!P5 ST.E.128 desc[UR40][R14.64], R8 ;  /* 0x000000080e00d985 */ /* 0x0009ec000c101d28 */
[----:B------:R-:W-:Y:S05]  /*86a0*/  @P0 BRA `(.L_x_406) ;  /* 0x0000000c00780947 */ /* 0x000fea0003800000 */
[----:B----4-:R-:W-:-:S04]  /*86b0*/  LEA R4, P0, R18, R21, 0x1 ;  /* 0x0000001512047211 */ /* 0x010fc800078008ff */
[----:B------:R-:W-:-:S05]  /*86c0*/  LEA.HI.X R5, R18, R3, R205, 0x1, P0 ;  /* 0x0000000312057211 */ /* 0x000fca00000f0ccd */
[----:B------:R0:W-:Y:S01]  /*86d0*/  ST.E.128 desc[UR40][R4.64], R52 ;  /* 0x0000003404007985 */ /* 0x0001e2000c101d28 */
[----:B------:R-:W-:Y:S05]  /*86e0*/  BRA `(.L_x_406) ;  /* 0x0000000c00687947 */ /* 0x000fea0003800000 */
.L_x_398:
[----:B------:R-:W-:Y:S01]  /*86f0*/  ULDC.64 UR8, c[0x0][0xc00] ;  /* 0x0003000000087ab9 */ /* 0x000fe20000000a00 */
[----:B------:R-:W-:Y:S01]  /*8700*/  ULDC UR4, c[0x0][0xa88] ;  /* 0x0002a20000047ab9 */ /* 0x000fe20000000800 */
[----:B------:R-:W-:Y:S01]  /*8710*/  UISETP.NE.U32.AND UP0, UPT, UR8, URZ, UPT ;  /* 0x0000003f0800728c */ /* 0x000fe2000bf05070 */
[----:B------:R-:W0:Y:S03]  /*8720*/  LDC R13, c[0x0][0xbe8] ;  /* 0x0002fa00ff0d7b82 */ /* 0x000e260000000800 */
[----:B------:R-:W-:-:S03]  /*8730*/  UISETP.NE.AND.EX UP0, UPT, UR9, URZ, UPT, UP0 ;  /* 0x0000003f0900728c */ /* 0x000fc6000bf05300 */
[----:B------:R-:W-:Y:S02]  /*8740*/  ULDC.64 UR8, c[0x0][0xc00] ;  /* 0x0003000000087ab9 */ /* 0x000fe40000000a00 */
[----:B------:R-:W-:Y:S01]  /*8750*/  UIMAD.WIDE UR8, UR46, 0x4, UR8 ;  /* 0x000000042e0878a5 */ /* 0x000fe2000f8e0208 */
[----:B------:R-:W-:-:S05]  /*8760*/  PLOP3.LUT P2, PT, PT, PT, UP0, 0x80, 0x0 ;  /* 0x000000000000781c */ /* 0x000fca0003f4f008 */
[----:B------:R-:W-:Y:S02]  /*8770*/  IMAD.U32 R4, RZ, RZ, UR8 ;  /* 0x00000008ff047e24 */ /* 0x000fe4000f8e00ff */
[----:B------:R-:W-:Y:S01]  /*8780*/  IMAD.U32 R5, RZ, RZ, UR9 ;  /* 0x00000009ff057e24 */ /* 0x000fe2000f8e00ff */
[----:B------:R-:W-:Y:S02]  /*8790*/  ULDC.64 UR8, c[0x0][0xc08] ;  /* 0x0003020000087ab9 */ /* 0x000fe40000000a00 */
[----:B------:R-:W-:-:S03]  /*87a0*/  UISETP.NE.U32.AND UP1, UPT, UR8, URZ, UPT ;  /* 0x0000003f0800728c */ /* 0x000fc6000bf25070 */
[----:B------:R-:W2:Y:S01]  /*87b0*/  @P2 LDG.E R3, desc[UR40][R4.64] ;  /* 0x0000002804032981 */ /* 0x000ea2000c1e1900 */
[----:B------:R-:W-:Y:S01]  /*87c0*/  UISETP.NE.AND.EX UP1, UPT, UR9, URZ, UPT, UP1 ;  /* 0x0000003f0900728c */ /* 0x000fe2000bf25310 */
[----:B------:R-:W-:-:S05]  /*87d0*/  IMAD.U32 R0, RZ, RZ, UR4 ;  /* 0x00000004ff007e24 */ /* 0x000fca000f8e00ff */
[----:B------:R-:W-:-:S05]  /*87e0*/  PLOP3.LUT P3, PT, PT, PT, UP1, 0x80, 0x0 ;  /* 0x000000000000781c */ /* 0x000fca0003f6f018 */
[----:B------:R-:W-:Y:S02]  /*87f0*/  @UP1 ULDC.64 UR8, c[0x0][0xc08] ;  /* 0x0003020000081ab9 */ /* 0x000fe40000000a00 */
[----:B------:R-:W-:-:S06]  /*8800*/  @UP1 UIMAD.WIDE UR8, UR46, 0x4, UR8 ;  /* 0x000000042e0818a5 */ /* 0x000fcc000f8e0208 */
[----:B------:R-:W-:Y:S02]  /*8810*/  IMAD.U32 R8, RZ, RZ, UR8 ;  /* 0x00000008ff087e24 */ /* 0x000fe4000f8e00ff */
[----:B------:R-:W-:-:S05]  /*8820*/  IMAD.U32 R9, RZ, RZ, UR9 ;  /* 0x00000009ff097e24 */ /* 0x000fca000f8e00ff */
[----:B------:R1:W5:Y:S01]  /*8830*/  @P3 LDG.E R0, desc[UR40][R8.64] ;  /* 0x0000002808003981 */ /* 0x000362000c1e1900 */
[----:B0-----:R-:W-:Y:S01]  /*8840*/  ISETP.NE.AND P0, PT, R13, 0x1, PT ;  /* 0x000000010d00780c */ /* 0x001fe20003f05270 */
[----:B------:R-:W-:Y:S01]  /*8850*/  UMOV UR4, URZ ;  /* 0x0000003f00047c82 */ /* 0x000fe20008000000 */
[----:B------:R-:W-:Y:S01]  /*8860*/  USHF.R.S32.HI UR11, URZ, 0x1f, UR43 ;  /* 0x0000001f3f0b7899 */ /* 0x000fe2000801142b */
[----:B------:R-:W-:-:S10]  /*8870*/  ISETP.GE.AND P1, PT, R209, 0x80, PT ;  /* 0x00000080d100780c */ /* 0x000fd40003f26270 */
[----:B------:R-:W0:Y:S01]  /*8880*/  @P0 LDC R11, c[0x0][0xbec] ;  /* 0x0002fb00ff0b0b82 */ /* 0x000e220000000800 */
[----:B--2---:R-:W-:-:S13]  /*8890*/  @P2 R2UR UR4, R3 ;  /* 0x00000000030422ca */ /* 0x004fda00000e0000 */
[----:B------:R-:W-:Y:S01]  /*88a0*/  USHF.R.S32.HI UR10, URZ, 0x1f, UR4 ;  /* 0x0000001f3f0a7899 */ /* 0x000fe20008011404 */
[----:B01----:R-:W-:Y:S11]  /*88b0*/  @P3 BRA `(.L_x_407) ;  /* 0x0000000000103947 */ /* 0x003ff60003800000 */
[----:B------:R-:W-:Y:S05]  /*88c0*/  @!P2 BRA `(.L_x_407) ;  /* 0x00000000000ca947 */ /* 0x000fea0003800000 */
[----:B------:R-:W2:Y:S04]  /*88d0*/  LDG.E R3, desc[UR40][R4.64] ;  /* 0x0000002804037981 */ /* 0x000ea8000c1e1900 */
[----:B-----5:R-:W2:Y:S02]  /*88e0*/  LDG.E R0, desc[UR40][R4.64+0x4] ;  /* 0x0000042804007981 */ /* 0x020ea4000c1e1900 */
[----:B--2---:R-:W-:-:S07]  /*88f0*/  IMAD.IADD R0, R0, 0x1, -R3 ;  /* 0x0000000100007824 */ /* 0x004fce00078e0a03 */
.L_x_407:
[----:B------:R-:W-:Y:S01]  /*8900*/  USEL UR46, UR46, URZ, !UP0 ;  /* 0x0000003f2e2e7287 */ /* 0x000fe2000c000000 */
[----:B------:R-:W-:Y:S01]  /*8910*/  BSSY B1, `(.L_x_408) ;  /* 0x000002d000017945 */ /* 0x000fe20003800000 */
[----:B------:R-:W-:-:S03]  /*8920*/  USEL UR45, UR45, URZ, !UP0 ;  /* 0x0000003f2d2d7287 */ /* 0x000fc6000c000000 */
[----:B------:R-:W-:Y:S09]  /*8930*/  @P1 BRA `(.L_x_409) ;  /* 0x0000000000a81947 */ /* 0x000ff20003800000 */
[----:B------:R-:W0:Y:S01]  /*8940*/  S2R R4, SR_TID.X ;  /* 0x0000000000047919 */ /* 0x000e220000002100 */
[----:B------:R-:W1:Y:S01]  /*8950*/  LDC R6, c[0x0][0xbe8] ;  /* 0x0002fa00ff067b82 */ /* 0x000e620000000800 */
[----:B------:R-:W-:-:S04]  /*8960*/  IMAD.U32 R3, RZ, RZ, UR44 ;  /* 0x0000002cff037e24 */ /* 0x000fc8000f8e00ff */
[----:B0-----:R-:W-:Y:S02]  /*8970*/  IMAD R3, R3, 0x80, R4 ;  /* 0x0000008003037824 */ /* 0x001fe400078e0204 */
[----:B-1---5:R-:W-:Y:S02]  /*8980*/  IMAD R4, R0, R6, RZ ;  /* 0x0000000600047224 */ /* 0x022fe400078e02ff */
[----:B------:R-:W-:-:S05]  /*8990*/  VIADD R5, R3, 0xffffff80 ;  /* 0xffffff8003057836 */ /* 0x000fca0000000000 */
[----:B------:R-:W-:-:S13]  /*89a0*/  ISETP.GE.AND P1, PT, R5, R4, PT ;  /* 0x000000040500720c */ /* 0x000fda0003f26270 */
[----:B------:R-:W-:Y:S05]  /*89b0*/  @P1 BRA `(.L_x_409) ;  /* 0x0000000000881947 */ /* 0x000fea0003800000 */
[----:B------:R-:W-:Y:S01]  /*89c0*/  ISETP.NE.AND P1, PT, R6, 0x1, PT ;  /* 0x000000010600780c */ /* 0x000fe20003f25270 */
[----:B------:R-:W-:Y:S01]  /*89d0*/  ULDC.64 UR12, c[0x0][0xb90] ;  /* 0x0002e400000c7ab9 */ /* 0x000fe20000000a00 */
[----:B------:R-:W-:Y:S01]  /*89e0*/  UMOV UR8, UR4 ;  /* 0x0000000400087c82 */ /* 0x000fe20008000000 */
[----:B------:R-:W-:Y:S01]  /*89f0*/  UIMAD UR7, UR11, UR12, URZ ;  /* 0x0000000c0b0772a4 */ /* 0x000fe2000f8e023f */
[----:B------:R-:W-:Y:S02]  /*8a00*/  UMOV UR9, UR10 ;  /* 0x0000000a00097c82 */ /* 0x000fe40008000000 */
[----:B------:R-:W-:Y:S02]  /*8a10*/  UIMAD.WIDE.U32 UR8, UR43, UR12, UR8 ;  /* 0x0000000c2b0872a5 */ /* 0x000fe4000f8e0008 */
[----:B------:R-:W-:-:S03]  /*8a20*/  UIMAD UR7, UR43, UR13, UR7 ;  /* 0x0000000d2b0772a4 */ /* 0x000fc6000f8e0207 */
[----:B------:R-:W-:Y:S02]  /*8a30*/  ULDC.64 UR12, c[0x0][0xb98] ;  /* 0x0002e600000c7ab9 */ /* 0x000fe40000000a00 */
[----:B------:R-:W0:Y:S01]  /*8a40*/  @P1 LDC R4, c[0x0][0xbec] ;  /* 0x0002fb00ff041b82 */ /* 0x000e220000000800 */
[----:B------:R-:W-:Y:S02]  /*8a50*/  UIADD3 UR9, UR9, UR7, URZ ;  /* 0x0000000709097290 */ /* 0x000fe4000fffe03f */
[----:B------:R-:W-:Y:S02]  /*8a60*/  UIMAD UR7, UR45, UR12, URZ ;  /* 0x0000000c2d0772a4 */ /* 0x000fe4000f8e023f */
[----:B------:R-:W-:Y:S02]  /*8a70*/  UIMAD.WIDE.U32 UR8, UR46, UR12, UR8 ;  /* 0x0000000c2e0872a5 */ /* 0x000fe4000f8e0008 */
[----:B------:R-:W-:Y:S01]  /*8a80*/  UIMAD UR7, UR46, UR13, UR7 ;  /* 0x0000000d2e0772a4 */ /* 0x000fe2000f8e0207 */
[----:B------:R-:W1:Y:S02]  /*8a90*/  @P1 LDC R8, c[0x0][0xbf0] ;  /* 0x0002fc00ff081b82 */ /* 0x000e640000000800 */
[----:B------:R-:W-:Y:S01]  /*8aa0*/  ULDC.64 UR12, c[0x0][0xb88] ;  /* 0x0002e200000c7ab9 */ /* 0x000fe20000000a00 */
[----:B0-----:R-:W-:-:S04]  /*8ab0*/  @P1 IMAD.HI.U32 R3, R5, R4, RZ ;  /* 0x0000000405031227 */ /* 0x001fc800078e00ff */
[----:B------:R-:W-:Y:S01]  /*8ac0*/  IMAD.MOV.U32 R4, RZ, RZ, R5 ;  /* 0x000000ffff047224 */ /* 0x000fe200078e0005 */
[----:B-1----:R-:W-:Y:S01]  /*8ad0*/  @P1 SHF.R.U32.HI R4, RZ, R8, R3 ;  /* 0x00000008ff041219 */ /* 0x002fe20000011603 */
[----:B------:R-:W-:-:S04]  /*8ae0*/  IMAD.U32 R8, RZ, RZ, UR7 ;  /* 0x00000007ff087e24 */ /* 0x000fc8000f8e00ff */
[----:B------:R-:W-:-:S04]  /*8af0*/  IMAD.MOV R3, RZ, RZ, -R4 ;  /* 0x000000ffff037224 */ /* 0x000fc800078e0a04 */
[----:B------:R-:W-:Y:S01]  /*8b00*/  IMAD R3, R6, R3, R5 ;  /* 0x0000000306037224 */ /* 0x000fe200078e0205 */
[----:B------:R-:W-:Y:S02]  /*8b10*/  SHF.R.S32.HI R5, RZ, 0x1f, R4 ;  /* 0x0000001fff057819 */ /* 0x000fe40000011404 */
[----:B------:R-:W-:Y:S02]  /*8b20*/  IADD3 R4, P1, R4, UR8, RZ ;  /* 0x0000000804047c10 */ /* 0x000fe4000ff3e0ff */
[----:B------:R-:W-:Y:S02]  /*8b30*/  SHF.R.S32.HI R6, RZ, 0x1f, R3 ;  /* 0x0000001fff067819 */ /* 0x000fe40000011403 */
[----:B------:R-:W-:Y:S01]  /*8b40*/  IADD3.X R5, R5, UR9, R8, P1, !PT ;  /* 0x0000000905057c10 */ /* 0x000fe20008ffe408 */
[----:B------:R-:W-:Y:S02]  /*8b50*/  ULDC.64 UR8, c[0x0][0xb50] ;  /* 0x0002d40000087ab9 */ /* 0x000fe40000000a00 */
[----:B------:R-:W-:-:S02]  /*8b60*/  IMAD R6, R6, UR12, RZ ;  /* 0x0000000c06067c24 */ /* 0x000fc4000f8e02ff */
[----:B------:R-:W-:-:S04]  /*8b70*/  IMAD.WIDE.U32 R4, R3, UR12, R4 ;  /* 0x0000000c03047c25 */ /* 0x000fc8000f8e0004 */
[----:B------:R-:W-:Y:S01]  /*8b80*/  IMAD R9, R3, UR13, R6 ;  /* 0x0000000d03097c24 */ /* 0x000fe2000f8e0206 */
[----:B------:R-:W-:-:S03]  /*8b90*/  LEA R8, P1, R4, UR8, 0x2 ;  /* 0x0000000804087c11 */ /* 0x000fc6000f8210ff */
[----:B------:R-:W-:-:S05]  /*8ba0*/  IMAD.IADD R3, R5, 0x1, R9 ;  /* 0x0000000105037824 */ /* 0x000fca00078e0209 */
[----:B------:R-:W-:Y:S01]  /*8bb0*/  LEA.HI.X R9, R4, UR9, R3, 0x2, P1 ;  /* 0x0000000904097c11 */ /* 0x000fe200088f1403 */
[----:B------:R-:W-:-:S05]  /*8bc0*/  IMAD.MOV.U32 R3, RZ, RZ, -0x800000 ;  /* 0xff800000ff037424 */ /* 0x000fca00078e00ff */
[----:B------:R0:W-:Y:S02]  /*8bd0*/  STG.E desc[UR40][R8.64], R3 ;  /* 0x0000000308007986 */ /* 0x0001e4000c101928 */
.L_x_409:
[----:B------:R-:W-:Y:S05]  /*8be0*/  BSYNC B1 ;  /* 0x0000000000017941 */ /* 0x000fea0003800000 */
.L_x_408:
[----:B------:R-:W1:Y:S01]  /*8bf0*/  @P0 LDC R5, c[0x0][0xbf0] ;  /* 0x0002fc00ff050b82 */ /* 0x000e620000000800 */
[----:B------:R-:W-:Y:S01]  /*8c00*/  ULDC.64 UR12, c[0x0][0xaa0] ;  /* 0x0002a800000c7ab9 */ /* 0x000fe20000000a00 */
[----:B0-----:R-:W-:Y:S01]  /*8c10*/  IMAD R3, R19, 0x20, R22 ;  /* 0x0000002013037824 */ /* 0x001fe200078e0216 */
[----:B------:R-:W-:Y:S01]  /*8c20*/  UIMAD UR7, UR10, UR12, URZ ;  /* 0x0000000c0a0772a4 */ /* 0x000fe2000f8e023f */
[----:B------:R-:W-:Y:S01]  /*8c30*/  IMAD.U32 R8, RZ, RZ, UR44 ;  /* 0x0000002cff087e24 */ /* 0x000fe2000f8e00ff */
[----:B------:R-:W-:Y:S01]  /*8c40*/  UIMAD.WIDE.U32 UR8, UR4, UR12, URZ ;  /* 0x0000000c040872a5 */ /* 0x000fe2000f8e003f */
[----:B------:R-:W-:Y:S01]  /*8c50*/  IMAD.U32 R15, RZ, RZ, UR44 ;  /* 0x0000002cff0f7e24 */ /* 0x000fe2000f8e00ff */
[----:B------:R-:W-:Y:S01]  /*8c60*/  UIMAD UR7, UR4, UR13, UR7 ;  /* 0x0000000d040772a4 */ /* 0x000fe2000f8e0207 */
[----:B------:R-:W-:Y:S01]  /*8c70*/  IMAD R8, R8, 0x80, R3 ;  /* 0x0000008008087824 */ /* 0x000fe200078e0203 */
[----:B------:R-:W-:Y:S01]  /*8c80*/  BSSY B1, `(.L_x_410) ;  /* 0x000003e000017945 */ /* 0x000fe20003800000 */
[----:B------:R-:W-:Y:S01]  /*8c90*/  ULDC.64 UR12, c[0x0][0xae8] ;  /* 0x0002ba00000c7ab9 */ /* 0x000fe20000000a00 */
[----:B------:R-:W-:Y:S01]  /*8ca0*/  UIADD3 UR9, UR9, UR7, URZ ;  /* 0x0000000709097290 */ /* 0x000fe2000fffe03f */
[----:B------:R-:W-:Y:S01]  /*8cb0*/  @P0 IMAD.HI.U32 R4, R8, R11, RZ ;  /* 0x0000000b08040227 */ /* 0x000fe200078e00ff */
[----:B------:R-:W-:-:S02]  /*8cc0*/  UIMAD UR4, UR11, UR12, URZ ;  /* 0x0000000c0b0472a4 */ /* 0x000fc4000f8e023f */
[----:B------:R-:W-:Y:S01]  /*8cd0*/  UIMAD.WIDE.U32 UR8, UR43, UR12, UR8 ;  /* 0x0000000c2b0872a5 */ /* 0x000fe2000f8e0008 */
[----:B------:R-:W-:Y:S01]  /*8ce0*/  IMAD.MOV.U32 R3, RZ, RZ, R8 ;  /* 0x000000ffff037224 */ /* 0x000fe200078e0008 */
[----:B------:R-:W-:Y:S01]  /*8cf0*/  UIMAD UR4, UR43, UR13, UR4 ;  /* 0x0000000d2b0472a4 */ /* 0x000fe2000f8e0204 */
[----:B------:R-:W-:-:S03]  /*8d00*/  ULDC.64 UR10, c[0x0][0xaf0] ;  /* 0x0002bc00000a7ab9 */ /* 0x000fc60000000a00 */
[----:B------:R-:W-:Y:S02]  /*8d10*/  UIADD3 UR9, UR9, UR4, URZ ;  /* 0x0000000409097290 */ /* 0x000fe4000fffe03f */
[----:B------:R-:W-:Y:S01]  /*8d20*/  UIMAD UR4, UR45, UR10, URZ ;  /* 0x0000000a2d0472a4 */ /* 0x000fe2000f8e023f */
[----:B-1----:R-:W-:Y:S01]  /*8d30*/  @P0 SHF.R.U32.HI R3, RZ, R5, R4 ;  /* 0x00000005ff030219 */ /* 0x002fe20000011604 */
[----:B------:R-:W-:Y:S02]  /*8d40*/  UIMAD.WIDE.U32 UR8, UR46, UR10, UR8 ;  /* 0x0000000a2e0872a5 */ /* 0x000fe4000f8e0008 */
[----:B------:R-:W-:Y:S01]  /*8d50*/  UIMAD UR4, UR46, UR11, UR4 ;  /* 0x0000000b2e0472a4 */ /* 0x000fe2000f8e0204 */
[--C-:B------:R-:W-:Y:S01]  /*8d60*/  SHF.R.S32.HI R4, RZ, 0x1f, R3.reuse ;  /* 0x0000001fff047819 */ /* 0x100fe20000011403 */
[----:B------:R-:W-:Y:S01]  /*8d70*/  IMAD.MOV R9, RZ, RZ, -R3 ;  /* 0x000000ffff097224 */ /* 0x000fe200078e0a03 */
[----:B------:R-:W-:Y:S01]  /*8d80*/  ULDC.64 UR10, c[0x0][0xae0] ;  /* 0x0002b800000a7ab9 */ /* 0x000fe20000000a00 */
[----:B------:R-:W-:-:S02]  /*8d90*/  UIADD3 UR4, UR9, UR4, URZ ;  /* 0x0000000409047290 */ /* 0x000fc4000fffe03f */
[----:B------:R-:W-:Y:S02]  /*8da0*/  IMAD.U32 R5, RZ, RZ, UR9 ;  /* 0x00000009ff057e24 */ /* 0x000fe4000f8e00ff */
[----:B------:R-:W-:Y:S02]  /*8db0*/  IMAD R6, R4, UR10, RZ ;  /* 0x0000000a04067c24 */ /* 0x000fe4000f8e02ff */
[----:B------:R-:W-:Y:S01]  /*8dc0*/  IMAD.U32 R4, RZ, RZ, UR8 ;  /* 0x00000008ff047e24 */ /* 0x000fe2000f8e00ff */
[----:B------:R-:W-:Y:S01]  /*8dd0*/  ULDC.64 UR8, c[0x0][0xad8] ;  /* 0x0002b60000087ab9 */ /* 0x000fe20000000a00 */
[----:B------:R-:W-:Y:S02]  /*8de0*/  IMAD.U32 R5, RZ, RZ, UR4 ;  /* 0x00000004ff057e24 */ /* 0x000fe4000f8e00ff */
[----:B------:R-:W-:Y:S02]  /*8df0*/  IMAD R9, R13, R9, R8 ;  /* 0x000000090d097224 */ /* 0x000fe400078e0208 */
[----:B------:R-:W-:-:S02]  /*8e00*/  IMAD R11, R3, UR11, R6 ;  /* 0x0000000b030b7c24 */ /* 0x000fc4000f8e0206 */
[----:B------:R-:W-:Y:S01]  /*8e10*/  IMAD.WIDE.U32 R4, R3, UR10, R4 ;  /* 0x0000000a03047c25 */ /* 0x000fe2000f8e0004 */
[----:B------:R-:W-:-:S03]  /*8e20*/  SHF.R.S32.HI R3, RZ, 0x1f, R9 ;  /* 0x0000001fff037819 */ /* 0x000fc60000011409 */
[----:B------:R-:W-:Y:S02]  /*8e30*/  IMAD.IADD R5, R5, 0x1, R11 ;  /* 0x0000000105057824 */ /* 0x000fe400078e020b */
[----:B------:R-:W-:Y:S02]  /*8e40*/  IMAD R6, R3, UR8, RZ ;  /* 0x0000000803067c24 */ /* 0x000fe4000f8e02ff */
[----:B------:R-:W-:Y:S02]  /*8e50*/  IMAD R8, R15, 0x80, R22 ;  /* 0x000000800f087824 */ /* 0x000fe400078e0216 */
[----:B-----5:R-:W-:Y:S02]  /*8e60*/  IMAD R13, R0, R13, RZ ;  /* 0x0000000d000d7224 */ /* 0x020fe400078e02ff */
[C---:B------:R-:W-:Y:S02]  /*8e70*/  IMAD R3, R9.reuse, UR9, R6 ;  /* 0x0000000909037c24 */ /* 0x040fe4000f8e0206 */
[----:B------:R-:W-:Y:S01]  /*8e80*/  IMAD.WIDE.U32 R4, R9, UR8, R4 ;  /* 0x0000000809047c25 */ /* 0x000fe2000f8e0004 */
[----:B------:R-:W-:Y:S01]  /*8e90*/  ISETP.GE.AND P2, PT, R8, R13, PT ;  /* 0x0000000d0800720c */ /* 0x000fe20003f46270 */
[----:B------:R-:W-:-:S02]  /*8ea0*/  ULDC.64 UR8, c[0x0][0xa80] ;  /* 0x0002a00000087ab9 */ /* 0x000fc40000000a00 */
[----:B------:R-:W-:Y:S01]  /*8eb0*/  IMAD.IADD R3, R5, 0x1, R3 ;  /* 0x0000000105037824 */ /* 0x000fe200078e0203 */
[----:B------:R-:W-:Y:S01]  /*8ec0*/  LEA R6, P3, R4, UR8, 0x1 ;  /* 0x0000000804067c11 */ /* 0x000fe2000f8608ff */
[----:B------:R-:W-:-:S03]  /*8ed0*/  VIADD R0, R8, 0x20 ;  /* 0x0000002008007836 */ /* 0x000fc60000000000 */
[----:B------:R-:W-:Y:S01]  /*8ee0*/  LEA.HI.X R3, R4, UR9, R3, 0x1, P3 ;  /* 0x0000000904037c11 */ /* 0x000fe200098f0c03 */
[----:B------:R0:W1:Y:S01]  /*8ef0*/  SHFL.IDX PT, R9, R6, RZ, 0x181f ;  /* 0x00181fff06097589 */ /* 0x00006200000e0000 */
[-C--:B------:R-:W-:Y:S01]  /*8f00*/  ISETP.GE.AND P1, PT, R0, R13.reuse, PT ;  /* 0x0000000d0000720c */ /* 0x080fe20003f26270 */
[----:B------:R-:W-:Y:S02]  /*8f10*/  VIADD R0, R8, 0x40 ;  /* 0x0000004008007836 */ /* 0x000fe40000000000 */
[----:B------:R0:W2:Y:S03]  /*8f20*/  SHFL.IDX PT, R5, R3, RZ, 0x181f ;  /* 0x00181fff03057589 */ /* 0x0000a600000e0000 */
        /* <DEDUP_REMOVED lines=10> */
[----:B------:R3:W-:Y:S01]  /*8fd0*/  @!P5 ST.E.128 desc[UR40][R10.64], RZ ;  /* 0x000000ff0a00d985 */ /* 0x0007e2000c101d28 */
[----:B------:R-:W-:Y:S02]  /*8fe0*/  @!P4 LEA.HI.X R15, R17, R5, R207, 0x1, P6 ;  /* 0x00000005110fc211 */ /* 0x000fe400030f0ccf */
[----:B------:R-:W-:-:S03]  /*8ff0*/  @!P3 LEA R20, P6, R16, R9, 0x1 ;  /* 0x000000091014b211 */ /* 0x000fc600078c08ff */
[----:B------:R3:W-:Y:S01]  /*9000*/  @!P4 ST.E.128 desc[UR40][R14.64], RZ ;  /* 0x000000ff0e00c985 */ /* 0x0007e2000c101d28 */
[----:B------:R-:W-:Y:S02]  /*9010*/  @!P3 LEA.HI.X R21, R16, R5, R206, 0x1, P6 ;  /* 0x000000051015b211 */ /* 0x000fe400030f0cce */
[----:B------:R-:W-:-:S03]  /*9020*/  @!P2 LEA R4, P6, R18, R9, 0x1 ;  /* 0x000000091204a211 */ /* 0x000fc600078c08ff */
[----:B------:R3:W-:Y:S01]  /*9030*/  @!P3 ST.E.128 desc[UR40][R20.64], RZ ;  /* 0x000000ff1400b985 */ /* 0x0007e2000c101d28 */
[----:B------:R-:W-:-:S05]  /*9040*/  @!P2 LEA.HI.X R5, R18, R5, R205, 0x1, P6 ;  /* 0x000000051205a211 */ /* 0x000fca00030f0ccd */
[----:B------:R3:W-:Y:S04]  /*9050*/  @!P2 ST.E.128 desc[UR40][R4.64], RZ ;  /* 0x000000ff0400a985 */ /* 0x0007e8000c101d28 */
.L_x_411:
[----:B------:R-:W-:Y:S05]  /*9060*/  BSYNC B1 ;  /* 0x0000000000017941 */ /* 0x000fea0003800000 */
.L_x_410:
[----:B--23--:R2:W3:Y:S01]  /*9070*/  SHFL.IDX PT, R5, R3, 0x1, 0x181f ;  /* 0x00381f0003057f89 */ /* 0x00c4e200000e0000 */
[----:B------:R-:W-:Y:S03]  /*9080*/  BSSY B1, `(.L_x_412) ;  /* 0x0000014000017945 */ /* 0x000fe60003800000 */
[----:B-1----:R2:W1:Y:S01]  /*9090*/  SHFL.IDX PT, R9, R6, 0x1, 0x181f ;  /* 0x00381f0006097f89 */ /* 0x00246200000e0000 */
[----:B------:R-:W-:Y:S05]  /*90a0*/  @P1 BRA `(.L_x_413) ;  /* 0x0000000000441947 */ /* 0x000fea0003800000 */
[----:B------:R-:W-:Y:S02]  /*90b0*/  ULDC UR4, c[0x0][0xac8] ;  /* 0x0002b20000047ab9 */ /* 0x000fe40000000800 */
[----:B------:R-:W-:Y:S02]  /*90c0*/  ISETP.GE.AND P4, PT, R2, UR4, PT ;  /* 0x0000000402007c0c */ /* 0x000fe4000bf86270 */
[----:B------:R-:W-:Y:S02]  /*90d0*/  ISETP.GE.AND P3, PT, R17, UR4, PT ;  /* 0x0000000411007c0c */ /* 0x000fe4000bf66270 */
[----:B------:R-:W-:Y:S02]  /*90e0*/  ISETP.GE.AND P2, PT, R16, UR4, PT ;  /* 0x0000000410007c0c */ /* 0x000fe4000bf46270 */
[----:B------:R-:W-:-:S07]  /*90f0*/  ISETP.GE.AND P1, PT, R18, UR4, PT ;  /* 0x0000000412007c0c */ /* 0x000fce000bf26270 */
[CC--:B-1----:R-:W-:Y:S02]  /*9100*/  @!P4 LEA R10, P6, R2.reuse, R9.reuse, 0x1 ;  /* 0x00000009020ac211 */ /* 0x0c2fe400078c08ff */
[C---:B------:R-:W-:Y:S02]  /*9110*/  @!P3 LEA R14, P5, R17.reuse, R9, 0x1 ;  /* 0x00000009110eb211 */ /* 0x040fe400078a08ff */
[----:B---3--:R-:W-:Y:S02]  /*9120*/  @!P4 LEA.HI.X R11, R2, R5, R208, 0x1, P6 ;  /* 0x00000005020bc211 */ /* 0x008fe400030f0cd0 */
[----:B------:R-:W-:Y:S02]  /*9130*/  @!P2 LEA R20, P6, R16, R9, 0x1 ;  /* 0x000000091014a211 */ /* 0x000fe400078c08ff */
[----:B------:R-:W-:Y:S01]  /*9140*/  @!P3 LEA.HI.X R15, R17, R5, R207, 0x1, P5 ;  /* 0x00000005110fb211 */ /* 0x000fe200028f0ccf */
[----:B------:R4:W-:Y:S01]  /*9150*/  @!P4 ST.E.128 desc[UR40][R10.64], RZ ;  /* 0x000000ff0a00c985 */ /* 0x0009e2000c101d28 */
[----:B------:R-:W-:-:S02]  /*9160*/  @!P1 LEA R4, P5, R18, R9, 0x1 ;  /* 0x0000000912049211 */ /* 0x000fc400078a08ff */
[-C--:B------:R-:W-:Y:S01]  /*9170*/  @!P2 LEA.HI.X R21, R16, R5.reuse, R206, 0x1, P6 ;  /* 0x000000051015a211 */ /* 0x080fe200030f0cce */
[----:B------:R4:W-:Y:S01]  /*9180*/  @!P3 ST.E.128 desc[UR40][R14.64], RZ ;  /* 0x000000ff0e00b985 */ /* 0x0009e2000c101d28 */
[----:B------:R-:W-:-:S03]  /*9190*/  @!P1 LEA.HI.X R5, R18, R5, R205, 0x1, P5 ;  /* 0x0000000512059211 */ /* 0x000fc600028f0ccd */
[----:B------:R4:W-:Y:S04]  /*91a0*/  @!P2 ST.E.128 desc[UR40][R20.64], RZ ;  /* 0x000000ff1400a985 */ /* 0x0009e8000c101d28 */
[----:B------:R4:W-:Y:S02]  /*91b0*/  @!P1 ST.E.128 desc[UR40][R4.64], RZ ;  /* 0x000000ff04009985 */ /* 0x0009e4000c101d28 */
.L_x_413:
[----:B------:R-:W-:Y:S05]  /*91c0*/  BSYNC B1 ;  /* 0x0000000000017941 */ /* 0x000fea0003800000 */
.L_x_412:
[----:B---34-:R3:W4:Y:S01]  /*91d0*/  SHFL.IDX PT, R5, R3, 0x2, 0x181f ;  /* 0x00581f0003057f89 */ /* 0x01872200000e0000 */
        /* <DEDUP_REMOVED lines=8> */
[-C--:B-1----:R-:W-:Y:S02]  /*9260*/  @!P3 LEA R10, P6, R2, R9.reuse, 0x1 ;  /* 0x00000009020ab211 */ /* 0x082fe400078c08ff */
[CC--:B------:R-:W-:Y:S02]  /*9270*/  @!P2 LEA R14, P5, R17.reuse, R9.reuse, 0x1 ;  /* 0x00000009110ea211 */ /* 0x0c0fe400078a08ff */
[----:B------:R-:W-:Y:S02]  /*9280*/  @!P1 LEA R20, P4, R16, R9, 0x1 ;  /* 0x0000000910149211 */ /* 0x000fe400078808ff */
[----:B----4-:R-:W-:Y:S02]  /*9290*/  @!P3 LEA.HI.X R11, R2, R5, R208, 0x1, P6 ;  /* 0x00000005020bb211 */ /* 0x010fe400030f0cd0 */
[----:B------:R-:W-:Y:S02]  /*92a0*/  @!P0 LEA R4, P6, R18, R9, 0x1 ;  /* 0x0000000912048211 */ /* 0x000fe400078c08ff */
[-C--:B------:R-:W-:Y:S01]  /*92b0*/  @!P2 LEA.HI.X R15, R17, R5.reuse, R207, 0x1, P5 ;  /* 0x00000005110fa211 */ /* 0x080fe200028f0ccf */
[----:B------:R1:W-:Y:S01]  /*92c0*/  @!P3 ST.E.128 desc[UR40][R10.64], RZ ;  /* 0x000000ff0a00b985 */ /* 0x0003e2000c101d28 */
[----:B------:R-:W-:-:S02]  /*92d0*/  @!P1 LEA.HI.X R21, R16, R5, R206, 0x1, P4 ;  /* 0x0000000510159211 */ /* 0x000fc400020f0cce */
[----:B------:R-:W-:Y:S01]  /*92e0*/  @!P0 LEA.HI.X R5, R18, R5, R205, 0x1, P6 ;  /* 0x0000000512058211 */ /* 0x000fe200030f0ccd */
[----:B------:R1:W-:Y:S04]  /*92f0*/  @!P2 ST.E.128 desc[UR40][R14.64], RZ ;  /* 0x000000ff0e00a985 */ /* 0x0003e8000c101d28 */
[----:B------:R1:W-:Y:S04]  /*9300*/  @!P1 ST.E.128 desc[UR40][R20.64], RZ ;  /* 0x000000ff14009985 */ /* 0x0003e8000c101d28 */
[----:B------:R1:W-:Y:S02]  /*9310*/  @!P0 ST.E.128 desc[UR40][R4.64], RZ ;  /* 0x000000ff04008985 */ /* 0x0003e4000c101d28 */
.L_x_415:
[----:B------:R-:W-:Y:S05]  /*9320*/  BSYNC B1 ;  /* 0x0000000000017941 */ /* 0x000fea0003800000 */
.L_x_414:
[----:B------:R-:W-:Y:S01]  /*9330*/  VIADD R0, R8, 0x60 ;  /* 0x0000006008007836 */ /* 0x000fe20000000000 */
[----:B0-23--:R-:W0:Y:S04]  /*9340*/  SHFL.IDX PT, R3, R3, 0x3, 0x181f ;  /* 0x00781f0003037f89 */ /* 0x00de2800000e0000 */
[----:B------:R-:W-:Y:S01]  /*9350*/  ISETP.GE.AND P0, PT, R0, R13, PT ;  /* 0x0000000d0000720c */ /* 0x000fe20003f06270 */
[----:B-1--4-:R1:W2:-:S12]  /*9360*/  SHFL.IDX PT, R5, R6, 0x3, 0x181f ;  /* 0x00781f0006057f89 */ /* 0x01229800000e0000 */
[----:B-1----:R-:W-:Y:S05]  /*9370*/  @P0 BRA `(.L_x_406) ;  /* 0x0000000000440947 */ /* 0x002fea0003800000 */
[----:B------:R-:W-:Y:S02]  /*9380*/  ULDC UR4, c[0x0][0xac8] ;  /* 0x0002b20000047ab9 */ /* 0x000fe40000000800 */
[----:B------:R-:W-:Y:S02]  /*9390*/  ISETP.GE.AND P3, PT, R2, UR4, PT ;  /* 0x0000000402007c0c */ /* 0x000fe4000bf66270 */
[----:B------:R-:W-:Y:S02]  /*93a0*/  ISETP.GE.AND P2, PT, R17, UR4, PT ;  /* 0x0000000411007c0c */ /* 0x000fe4000bf46270 */
[----:B------:R-:W-:Y:S02]  /*93b0*/  ISETP.GE.AND P1, PT, R16, UR4, PT ;  /* 0x0000000410007c0c */ /* 0x000fe4000bf26270 */
[----:B------:R-:W-:-:S07]  /*93c0*/  ISETP.GE.AND P0, PT, R18, UR4, PT ;  /* 0x0000000412007c0c */ /* 0x000fce000bf06270 */
[-C--:B--2---:R-:W-:Y:S02]  /*93d0*/  @!P3 LEA R8, P6, R2, R5.reuse, 0x1 ;  /* 0x000000050208b211 */ /* 0x084fe400078c08ff */
[CC--:B------:R-:W-:Y:S02]  /*93e0*/  @!P2 LEA R10, P5, R17.reuse, R5.reuse, 0x1 ;  /* 0x00000005110aa211 */ /* 0x0c0fe400078a08ff */
[----:B------:R-:W-:Y:S02]  /*93f0*/  @!P1 LEA R12, P4, R16, R5, 0x1 ;  /* 0x00000005100c9211 */ /* 0x000fe400078808ff */
[----:B0-----:R-:W-:Y:S02]  /*9400*/  @!P3 LEA.HI.X R9, R2, R3, R208, 0x1, P6 ;  /* 0x000000030209b211 */ /* 0x001fe400030f0cd0 */
        /* <DEDUP_REMOVED lines=8> */
.L_x_406:
[----:B------:R-:W-:Y:S05]  /*9490*/  BSYNC B0 ;  /* 0x0000000000007941 */ /* 0x000fea0003800000 */
.L_x_397:
[----:B------:R-:W-:Y:S02]  /*94a0*/  ULDC UR4, c[0x0][0xc3c] ;  /* 0x00030f0000047ab9 */ /* 0x000fe40000000800 */
[----:B------:R-:W-:-:S13]  /*94b0*/  ISETP.GE.AND P0, PT, R7, UR4, PT ;  /* 0x0000000407007c0c */ /* 0x000fda000bf06270 */
[----:B------:R-:W-:Y:S05]  /*94c0*/  @!P0 BRA `(.L_x_416) ;  /* 0xffffff7800648947 */ /* 0x000fea000383ffff */
[----:B------:R-:W-:Y:S05]  /*94d0*/  EXIT ;  /* 0x000000000000794d */ /* 0x000fea0003800000 */
.L_x_373:
[----:B------:R-:W-:-:S08]  /*94e0*/  NOP ;  /* 0x0000000000007918 */ /* 0x000fd00000000000 */
[----:B------:R-:W0:-:S00]  /*94f0*/  USETMAXREG.DEALLOC.CTAPOOL 0x18 ;  /* 0x00000018000079c8 */ /* 0x000e0000080e0500 */
[----:B0-----:R-:W-:-:S06]  /*9500*/  LOP3.LUT R0, R0, 0x3, RZ, 0xc0, !PT ;  /* 0x0000000300007812 */ /* 0x001fcc00078ec0ff */
[----:B------:R-:W0:Y:S02]  /*9510*/  SHFL.IDX PT, R0, R0, RZ, 0x1f ;  /* 0x00001fff00007589 */ /* 0x000e2400000e0000 */
[----:B0-----:R-:W-:Y:S01]  /*9520*/  ISETP.NE.AND P0, PT, R0, RZ, PT ;  /* 0x000000ff0000720c */ /* 0x001fe20003f05270 */
[----:B------:R-:W-:-:S03]  /*9530*/  IMAD.MOV.U32 R0, RZ, RZ, RZ ;  /* 0x000000ffff007224 */ /* 0x000fc600078e00ff */
[----:B------:R-:W-:-:S05]  /*9540*/  P2R R2, PR, RZ, 0x1 ;  /* 0x00000001ff027803 */ /* 0x000fca0000000000 */
[----:B------:R0:W-:Y:S04]  /*9550*/  STL [R1+0x58], R2 ;  /* 0x0000580201007387 */ /* 0x0001e80000100800 */
[----:B------:R-:W-:Y:S05]  /*9560*/  @!P0 BRA `(.L_x_417) ;  /* 0x00000000001c8947 */ /* 0x000fea0003800000 */
[----:B------:R-:W1:Y:S08]  /*9570*/  S2UR UR5, SR_CgaCtaId ;  /* 0x00000000000579c3 */ /* 0x000e700000008800 */
[----:B------:R-:W-:Y:S06]  /*9580*/  BAR.SYNC.DEFER_BLOCKING 0x5, 0x180 ;  /* 0x0146000000007b1d */ /* 0x000fec0000010000 */
[----:B------:R-:W-:-:S02]  /*9590*/  UMOV UR4, 0x400 ;  /* 0x0000040000047882 */ /* 0x000fc40000000000 */
[----:B-1----:R-:W-:-:S09]  /*95a0*/  ULEA UR4, UR5, UR4, 0x18 ;  /* 0x0000000405047291 */ /* 0x002fd2000f8ec03f */
[----:B------:R-:W1:Y:S01]  /*95b0*/  LDS.128 R16, [UR4+0x228d0] ;  /* 0x0228d004ff107984 */ /* 0x000e620008000c00 */
[----:B------:R-:W-:Y:S06]  /*95c0*/  BAR.ARV 0x4, 0x180 ;  /* 0x0106000000007b1d */ /* 0x000fec0000002000 */
[----:B------:R-:W-:Y:S05]  /*95d0*/  BRA `(.L_x_418) ;  /* 0x0000000400fc7947 */ /* 0x000fea0003800000 */
.L_x_417:
[----:B0-----:R-:W0:Y:S01]  /*95e0*/  S2R R2, SR_TID.X ;  /* 0x0000000000027919 */ /* 0x001e220000002100 */
[----:B------:R-:W-:Y:S01]  /*95f0*/  ULDC UR4, c[0x0][0xc3c] ;  /* 0x00030f0000047ab9 */ /* 0x000fe20000000800 */
[----:B------:R-:W1:Y:S01]  /*9600*/  S2UR UR6, SR_CTAID.X ;  /* 0x00000000000679c3 */ /* 0x000e620000002500 */
[----:B------:R-:W-:Y:S01]  /*9610*/  ULDC UR5, c[0x0][0xc38] ;  /* 0x00030e0000057ab9 */ /* 0x000fe20000000800 */
[----:B0-----:R-:W-:-:S04]  /*9620*/  LOP3.LUT R5, R2, 0x1f, RZ, 0xc0, !PT ;  /* 0x0000001f02057812 */ /* 0x001fc800078ec0ff */
[----:B------:R-:W-:-:S04]  /*9630*/  ISETP.NE.AND P0, PT, R5, 0x1f, PT ;  /* 0x0000001f0500780c */ /* 0x000fc80003f05270 */
[----:B------:R-:W-:-:S13]  /*9640*/  ISETP.GE.OR P1, PT, R5, UR4, !P0 ;  /* 0x0000000405007c0c */ /* 0x000fda000c726670 */
[----:B------:R-:W0:Y:S02]  /*9650*/  @!P1 LDC.64 R2, c[0x0][0xc80] ;  /* 0x00032000ff029b82 */ /* 0x000e240000000a00 */
[----:B0-----:R-:W-:-:S05]  /*9660*/  @!P1 IMAD.WIDE.U32 R2, R5, 0x4, R2 ;  /* 0x0000000405029825 */ /* 0x001fca00078e0002 */
[----:B------:R-:W2:Y:S01]  /*9670*/  @!P1 LDG.E R0, desc[UR40][R2.64] ;  /* 0x0000002802009981 */ /* 0x000ea2000c1e1900 */
[C---:B------:R-:W-:Y:S01]  /*9680*/  ISETP.NE.AND P1, PT, R5.reuse, RZ, PT ;  /* 0x000000ff0500720c */ /* 0x040fe20003f25270 */
[----:B------:R-:W-:Y:S01]  /*9690*/  UMOV UR4, URZ ;  /* 0x0000003f00047c82 */ /* 0x000fe20008000000 */
[C---:B------:R-:W-:Y:S01]  /*96a0*/  ISETP.GE.U32.AND P2, PT, R5.reuse, 0x2, PT ;  /* 0x000000020500780c */ /* 0x040fe20003f46070 */
[----:B------:R-:W-:Y:S01]  /*96b0*/  IMAD.MOV.U32 R16, RZ, RZ, RZ ;  /* 0x000000ffff107224 */ /* 0x000fe200078e00ff */
[C---:B------:R-:W-:Y:S02]  /*96c0*/  ISETP.GE.U32.AND P3, PT, R5.reuse, 0x4, PT ;  /* 0x000000040500780c */ /* 0x040fe40003f66070 */
[C---:B------:R-:W-:Y:S02]  /*96d0*/  ISETP.GE.U32.AND P4, PT, R5.reuse, 0x8, PT ;  /* 0x000000080500780c */ /* 0x040fe40003f86070 */
[----:B------:R-:W-:Y:S01]  /*96e0*/  ISETP.GE.U32.AND P5, PT, R5, 0x10, PT ;  /* 0x000000100500780c */ /* 0x000fe20003fa6070 */
[----:B--2---:R-:W0:Y:S02]  /*96f0*/  SHFL.UP PT, R4, R0, 0x1, RZ ;  /* 0x0420000000047989 */ /* 0x004e2400000e00ff */
[----:B0-----:R-:W-:-:S05]  /*9700*/  SEL R7, R4, RZ, P1 ;  /* 0x000000ff04077207 */ /* 0x001fca0000800000 */
[----:B------:R-:W-:-:S05]  /*9710*/  IMAD.IADD R7, R0, 0x1, R7 ;  /* 0x0000000100077824 */ /* 0x000fca00078e0207 */
[----:B------:R-:W0:Y:S02]  /*9720*/  SHFL.UP PT, R4, R7, 0x2, RZ ;  /* 0x0440000007047989 */ /* 0x000e2400000e00ff */
        /* <DEDUP_REMOVED lines=11> */
[----:B------:R-:W0:Y:S02]  /*97e0*/  SHFL.IDX PT, R4, R2, 0x1f, 0x1f ;  /* 0x03e01f0002047f89 */ /* 0x000e2400000e0000 */
[----:B0-----:R-:W-:-:S04]  /*97f0*/  IMAD R4, R4, UR5, RZ ;  /* 0x0000000504047c24 */ /* 0x001fc8000f8e02ff */
[----:B------:R-:W-:Y:S01]  /*9800*/  IMAD.MOV.U32 R7, RZ, RZ, R4 ;  /* 0x000000ffff077224 */ /* 0x000fe200078e0004 */
[----:B-1----:R-:W-:-:S13]  /*9810*/  ISETP.GT.AND P6, PT, R4, UR6, PT ;  /* 0x0000000604007c0c */ /* 0x002fda000bfc4270 */
[----:B------:R-:W-:Y:S05]  /*9820*/  @P6 BRA `(.L_x_419) ;  /* 0x0000000000a06947 */ /* 0x000fea0003800000 */
[----:B------:R-:W0:Y:S01]  /*9830*/  LDC R6, c[0x0][0xc3c] ;  /* 0x00030f00ff067b82 */ /* 0x000e220000000800 */
[----:B------:R-:W-:Y:S01]  /*9840*/  IMAD.MOV.U32 R4, RZ, RZ, R7 ;  /* 0x000000ffff047224 */ /* 0x000fe200078e0007 */
[----:B------:R-:W-:Y:S01]  /*9850*/  UMOV UR4, URZ ;  /* 0x0000003f00047c82 */ /* 0x000fe20008000000 */
[----:B------:R-:W-:Y:S01]  /*9860*/  ULDC UR7, c[0x0][0xc3c] ;  /* 0x00030f0000077ab9 */ /* 0x000fe20000000800 */
[----:B------:R-:W-:-:S05]  /*9870*/  ULDC UR5, c[0x0][0xc38] ;  /* 0x00030e0000057ab9 */ /* 0x000fca0000000800 */
.L_x_423:
[----:B------:R-:W-:Y:S01]  /*9880*/  UIADD3 UR4, UR4, 0x1f, URZ ;  /* 0x0000001f04047890 */ /* 0x000fe2000fffe03f */
[----:B------:R-:W-:-:S05]  /*9890*/  IMAD.U32 R19, RZ, RZ, UR7 ;  /* 0x00000007ff137e24 */ /* 0x000fca000f8e00ff */
[----:B0-----:R-:W-:-:S13]  /*98a0*/  ISETP.LE.AND P6, PT, R6, UR4, PT ;  /* 0x0000000406007c0c */ /* 0x001fda000bfc3270 */
[----:B------:R-:W-:Y:S05]  /*98b0*/  @P6 BRA `(.L_x_420) ;  /* 0x0000000400206947 */ /* 0x000fea0003800000 */
[----:B------:R-:W-:Y:S01]  /*98c0*/  VIADD R7, R5, UR4 ;  /* 0x0000000405077c36 */ /* 0x000fe20008000000 */
[----:B------:R-:W-:Y:S01]  /*98d0*/  BSSY B0, `(.L_x_421) ;  /* 0x0000007000007945 */ /* 0x000fe20003800000 */
[----:B------:R-:W-:-:S03]  /*98e0*/  IMAD.MOV.U32 R0, RZ, RZ, RZ ;  /* 0x000000ffff007224 */ /* 0x000fc600078e00ff */
[----:B------:R-:W-:-:S13]  /*98f0*/  ISETP.GE.OR P6, PT, R7, R6, !P0 ;  /* 0x000000060700720c */ /* 0x000fda00047c6670 */
[----:B------:R-:W-:Y:S05]  /*9900*/  @P6 BRA `(.L_x_422) ;  /* 0x00000000000c6947 */ /* 0x000fea0003800000 */
[----:B------:R-:W0:Y:S02]  /*9910*/  LDC.64 R2, c[0x0][0xc80] ;  /* 0x00032000ff027b82 */ /* 0x000e240000000a00 */
[----:B0-----:R-:W-:-:S05]  /*9920*/  IMAD.WIDE R2, R7, 0x4, R2 ;  /* 0x0000000407027825 */ /* 0x001fca00078e0202 */
[----:B------:R0:W5:Y:S02]  /*9930*/  LDG.E R0, desc[UR40][R2.64] ;  /* 0x0000002802007981 */ /* 0x000164000c1e1900 */
.L_x_422:
[----:B------:R-:W-:Y:S05]  /*9940*/  BSYNC B0 ;  /* 0x0000000000007941 */ /* 0x000fea0003800000 */
.L_x_421:
[----:B0----5:R-:W0:Y:S02]  /*9950*/  SHFL.UP PT, R2, R0, 0x1, RZ ;  /* 0x0420000000027989 */ /* 0x021e2400000e00ff */
        /* <DEDUP_REMOVED lines=16> */
[----:B------:R-:W-:-:S05]  /*9a60*/  IMAD.IADD R4, R3, 0x1, R4 ;  /* 0x0000000103047824 */ /* 0x000fca00078e0204 */
[----:B------:R-:W-:-:S13]  /*9a70*/  ISETP.GT.AND P6, PT, R4, UR6, PT ;  /* 0x0000000604007c0c */ /* 0x000fda000bfc4270 */
[----:B------:R-:W-:Y:S05]  /*9a80*/  @!P6 BRA `(.L_x_423) ;  /* 0xfffffffc007ce947 */ /* 0x000fea000383ffff */
[----:B------:R-:W-:Y:S02]  /*9a90*/  IMAD.MOV.U32 R2, RZ, RZ, R9 ;  /* 0x000000ffff027224 */ /* 0x000fe400078e0009 */
[----:B------:R-:W-:-:S07]  /*9aa0*/  IMAD.MOV.U32 R7, RZ, RZ, R3 ;  /* 0x000000ffff077224 */ /* 0x000fce00078e0003 */
.L_x_419:
[----:B------:R-:W-:-:S04]  /*9ab0*/  IMAD.IADD R7, R4, 0x1, -R7 ;  /* 0x0000000104077824 */ /* 0x000fc800078e0a07 */
[----:B------:R-:W-:-:S05]  /*9ac0*/  IMAD R3, R2, UR5, R7 ;  /* 0x0000000502037c24 */ /* 0x000fca000f8e0207 */
[----:B------:R-:W-:-:S13]  /*9ad0*/  ISETP.GT.AND P0, PT, R3, UR6, PT ;  /* 0x0000000603007c0c */ /* 0x000fda000bf04270 */
[----:B------:R-:W-:-:S04]  /*9ae0*/  VOTE.ANY R6, PT, !P0 ;  /* 0x0000000000067806 */ /* 0x000fc800040e0100 */
[----:B------:R-:W0:Y:S01]  /*9af0*/  POPC R19, R6 ;  /* 0x0000000600137309 */ /* 0x000e220000000000 */
[----:B------:R-:W-:Y:S01]  /*9b00*/  ISETP.NE.AND P0, PT, R6, RZ, PT ;  /* 0x000000ff0600720c */ /* 0x000fe20003f05270 */
[----:B0-----:R-:W0:Y:S02]  /*9b10*/  SHFL.IDX PT, R0, R0, R19, 0x1f ;  /* 0x00001f1300007589 */ /* 0x001e2400000e0000 */
[----:B0-----:R-:W-:-:S04]  /*9b20*/  IABS R4, R0 ;  /* 0x0000000000047213 */ /* 0x001fc80000000000 */
[----:B------:R-:W0:Y:S08]  /*9b30*/  I2F.RP R8, R4 ;  /* 0x0000000400087306 */ /* 0x000e300000209400 */
[----:B0-----:R-:W0:Y:S02]  /*9b40*/  MUFU.RCP R8, R8 ;  /* 0x0000000800087308 */ /* 0x001e240000001000 */
[----:B0-----:R-:W-:-:S06]  /*9b50*/  VIADD R3, R8, 0xffffffe ;  /* 0x0ffffffe08037836 */ /* 0x001fcc0000000000 */
[----:B------:R-:W0:Y:S02]  /*9b60*/  F2I.FTZ.U32.TRUNC.NTZ R3, R3 ;  /* 0x0000000300037305 */ /* 0x000e24000021f000 */
[----:B0-----:R-:W-:Y:S01]  /*9b70*/  IMAD.MOV R11, RZ, RZ, -R3 ;  /* 0x000000ffff0b7224 */ /* 0x001fe200078e0a03 */
[----:B------:R-:W-:Y:S06]  /*9b80*/  @!P0 BRA `(.L_x_424) ;  /* 0x0000000000088947 */ /* 0x000fec0003800000 */
[----:B------:R-:W-:-:S05]  /*9b90*/  VIADD R9, R19, 0xffffffff ;  /* 0xffffffff13097836 */ /* 0x000fca0000000000 */
[----:B------:R0:W1:Y:S02]  /*9ba0*/  SHFL.IDX PT, R16, R2, R9, 0x1f ;  /* 0x00001f0902107589 */ /* 0x00006400000e0000 */
.L_x_424:
[----:B-1----:R-:W-:Y:S01]  /*9bb0*/  IMAD R16, R16, UR5, R7 ;  /* 0x0000000510107c24 */ /* 0x002fe2000f8e0207 */
[----:B------:R-:W-:Y:S01]  /*9bc0*/  IABS R6, R0 ;  /* 0x0000000000067213 */ /* 0x000fe20000000000 */
[----:B------:R-:W-:Y:S02]  /*9bd0*/  IMAD R7, R11, R4, RZ ;  /* 0x000000040b077224 */ /* 0x000fe400078e02ff */
[----:B0-----:R-:W-:Y:S02]  /*9be0*/  IMAD.MOV.U32 R2, RZ, RZ, RZ ;  /* 0x000000ffff027224 */ /* 0x001fe400078e00ff */
[----:B------:R-:W-:Y:S02]  /*9bf0*/  IMAD.MOV R6, RZ, RZ, -R6 ;  /* 0x000000ffff067224 */ /* 0x000fe400078e0a06 */
[----:B------:R-:W-:Y:S01]  /*9c00*/  IMAD.HI.U32 R2, R3, R7, R2 ;  /* 0x0000000703027227 */ /* 0x000fe200078e0002 */
[----:B------:R-:W-:-:S03]  /*9c10*/  IADD3 R7, -R16, UR6, RZ ;  /* 0x0000000610077c10 */ /* 0x000fc6000fffe1ff */
[----:B------:R-:W-:Y:S01]  /*9c20*/  VIADD R19, R19, UR4 ;  /* 0x0000000413137c36 */ /* 0x000fe20008000000 */
[----:B------:R-:W-:-:S05]  /*9c30*/  IABS R3, R7 ;  /* 0x0000000700037213 */ /* 0x000fca0000000000 */
[----:B------:R-:W-:-:S04]  /*9c40*/  IMAD.HI.U32 R2, R2, R3, RZ ;  /* 0x0000000302027227 */ /* 0x000fc800078e00ff */
[----:B------:R-:W-:-:S05]  /*9c50*/  IMAD R3, R2, R6, R3 ;  /* 0x0000000602037224 */ /* 0x000fca00078e0203 */
[----:B------:R-:W-:-:S13]  /*9c60*/  ISETP.GT.U32.AND P1, PT, R4, R3, PT ;  /* 0x000000030400720c */ /* 0x000fda0003f24070 */
[----:B------:R-:W-:Y:S02]  /*9c70*/  @!P1 IMAD.IADD R3, R3, 0x1, -R4 ;  /* 0x0000000103039824 */ /* 0x000fe400078e0a04 */
[----:B------:R-:W-:Y:S01]  /*9c80*/  @!P1 VIADD R2, R2, 0x1 ;  /* 0x0000000102029836 */ /* 0x000fe20000000000 */
[----:B------:R-:W-:Y:S02]  /*9c90*/  ISETP.NE.AND P1, PT, R0, RZ, PT ;  /* 0x000000ff0000720c */ /* 0x000fe40003f25270 */
[----:B------:R-:W-:Y:S02]  /*9ca0*/  ISETP.GE.U32.AND P0, PT, R3, R4, PT ;  /* 0x000000040300720c */ /* 0x000fe40003f06070 */
[----:B------:R-:W-:-:S04]  /*9cb0*/  LOP3.LUT R3, R7, R0, RZ, 0x3c, !PT ;  /* 0x0000000007037212 */ /* 0x000fc800078e3cff */
[----:B------:R-:W-:-:S07]  /*9cc0*/  ISETP.GE.AND P2, PT, R3, RZ, PT ;  /* 0x000000ff0300720c */ /* 0x000fce0003f46270 */
[----:B------:R-:W-:-:S06]  /*9cd0*/  @P0 VIADD R2, R2, 0x1 ;  /* 0x0000000102020836 */ /* 0x000fcc0000000000 */
[----:B------:R-:W-:Y:S01]  /*9ce0*/  @!P2 IMAD.MOV R2, RZ, RZ, -R2 ;  /* 0x000000ffff02a224 */ /* 0x000fe200078e0a02 */
[----:B------:R-:W-:-:S05]  /*9cf0*/  @!P1 LOP3.LUT R2, RZ, R0, RZ, 0x33, !PT ;  /* 0x00000000ff029212 */ /* 0x000fca00078e33ff */
[--C-:B------:R-:W-:Y:S02]  /*9d00*/  IMAD.MOV R17, RZ, RZ, -R2.reuse ;  /* 0x000000ffff117224 */ /* 0x100fe400078e0a02 */
[----:B------:R-:W-:Y:S02]  /*9d10*/  IMAD.MOV.U32 R18, RZ, RZ, R2 ;  /* 0x000000ffff127224 */ /* 0x000fe400078e0002 */
[----:B------:R-:W-:Y:S01]  /*9d20*/  IMAD R17, R0, R17, R7 ;  /* 0x0000001100117224 */ /* 0x000fe200078e0207 */
[----:B------:R-:W-:Y:S06]  /*9d30*/  BRA `(.L_x_425) ;  /* 0x00000000000c7947 */ /* 0x000fec0003800000 */
.L_x_420:
[----:B------:R-:W-:Y:S02]  /*9d40*/  IMAD.MOV.U32 R17, RZ, RZ, RZ ;  /* 0x000000ffff117224 */ /* 0x000fe400078e00ff */
[----:B------:R-:W-:Y:S02]  /*9d50*/  IMAD.U32 R16, RZ, RZ, UR6 ;  /* 0x00000006ff107e24 */ /* 0x000fe4000f8e00ff */
[----:B------:R-:W-:-:S07]  /*9d60*/  IMAD.MOV.U32 R18, RZ, RZ, RZ ;  /* 0x000000ffff127224 */ /* 0x000fce00078e00ff */
.L_x_425:
[----:B------:R-:W-:-:S13]  /*9d70*/  ISETP.NE.AND P0, PT, R5, RZ, PT ;  /* 0x000000ff0500720c */ /* 0x000fda0003f05270 */
[----:B------:R-:W0:Y:S01]  /*9d80*/  @!P0 S2R R3, SR_CgaCtaId ;  /* 0x0000000000038919 */ /* 0x000e220000008800 */
[----:B------:R-:W-:-:S04]  /*9d90*/  @!P0 MOV R0, 0x400 ;  /* 0x0000040000008802 */ /* 0x000fc80000000f00 */
[----:B0-----:R-:W-:-:S05]  /*9da0*/  @!P0 LEA R0, R3, R0, 0x18 ;  /* 0x0000000003008211 */ /* 0x001fca00078ec0ff */
[----:B------:R2:W-:Y:S01]  /*9db0*/  @!P0 STS.128 [R0+0x228d0], R16 ;  /* 0x0228d01000008388 */ /* 0x0005e20000000c00 */
[----:B------:R-:W-:Y:S06]  /*9dc0*/  BAR.ARV 0x5, 0x180 ;  /* 0x0146000000007b1d */ /* 0x000fec0000002000 */
.L_x_418:
[----:B--2---:R-:W-:Y:S01]  /*9dd0*/  IMAD.MOV.U32 R0, RZ, RZ, 0x1 ;  /* 0x00000001ff007424 */ /* 0x004fe200078e00ff */
[----:B------:R2:W-:Y:S01]  /*9de0*/  STL [R1+0x40], RZ ;  /* 0x000040ff01007387 */ /* 0x0005e20000100800 */
[----:B------:R-:W-:Y:S02]  /*9df0*/  ULDC UR4, c[0x0][0xc3c] ;  /* 0x00030f0000047ab9 */ /* 0x000fe40000000800 */
[----:B-1----:R-:W-:Y:S01]  /*9e00*/  ISETP.GE.AND P0, PT, R19, UR4, PT ;  /* 0x0000000413007c0c */ /* 0x002fe2000bf06270 */
[----:B------:R2:W-:Y:S04]  /*9e10*/  STL [R1+0x10], R0 ;  /* 0x0000100001007387 */ /* 0x0005e80000100800 */
[----:B------:R2:W-:Y:S08]  /*9e20*/  STL [R1+0x8], RZ ;  /* 0x000008ff01007387 */ /* 0x0005f00000100800 */
[----:B--2---:R-:W-:Y:S05]  /*9e30*/  @P0 BRA `(.L_x_426) ;  /* 0x0000005000700947 */ /* 0x004fea0003800000 */
[----:B------:R-:W1:Y:S01]  /*9e40*/  S2R R5, SR_TID.X ;  /* 0x0000000000057919 */ /* 0x000e620000002100 */
[----:B------:R-:W2:Y:S01]  /*9e50*/  S2UR UR5, SR_CgaCtaId ;  /* 0x00000000000579c3 */ /* 0x000ea20000008800 */
[----:B------:R-:W-:Y:S01]  /*9e60*/  UMOV UR4, 0x400 ;  /* 0x0000040000047882 */ /* 0x000fe20000000000 */
[----:B------:R-:W-:Y:S01]  /*9e70*/  BSSY B8, `(.L_x_426) ;  /* 0x0000518000087945 */ /* 0x000fe20003800000 */
[----:B------:R-:W-:Y:S01]  /*9e80*/  ULDC UR37, c[0x0][0xc] ;  /* 0x0000030000257ab9 */ /* 0x000fe20000000800 */
[----:B------:R-:W-:Y:S01]  /*9e90*/  ULDC.64 UR38, c[0x0][0x198] ;  /* 0x0000660000267ab9 */ /* 0x000fe20000000a00 */
[----:B--2---:R-:W-:Y:S01]  /*9ea0*/  ULEA UR4, UR5, UR4, 0x18 ;  /* 0x0000000405047291 */ /* 0x004fe2000f8ec03f */
[C---:B-1----:R-:W-:Y:S01]  /*9eb0*/  IMAD.SHL.U32 R0, R5.reuse, 0x8, RZ ;  /* 0x0000000805007824 */ /* 0x042fe200078e00ff */
[----:B------:R-:W-:-:S04]  /*9ec0*/  LOP3.LUT R4, R5, 0x7f, RZ, 0xc0, !PT ;  /* 0x0000007f05047812 */ /* 0x000fc800078ec0ff */
[----:B0-----:R-:W-:-:S04]  /*9ed0*/  LOP3.LUT R2, R0, 0x1f8, RZ, 0xc0, !PT ;  /* 0x000001f800027812 */ /* 0x001fc800078ec0ff */
[----:B------:R-:W-:Y:S01]  /*9ee0*/  LOP3.LUT R3, R2, 0x38, R5, 0x78, !PT ;  /* 0x0000003802037812 */ /* 0x000fe200078e7805 */
[----:B------:R-:W-:-:S05]  /*9ef0*/  IMAD.SHL.U32 R2, R4, 0x8, RZ ;  /* 0x0000000804027824 */ /* 0x000fca00078e00ff */
[----:B------:R-:W-:Y:S01]  /*9f00*/  LOP3.LUT R2, R3, 0x200, R2, 0xf8, !PT ;  /* 0x0000020003027812 */ /* 0x000fe200078ef802 */
[----:B------:R-:W-:Y:S01]  /*9f10*/  IMAD.SHL.U32 R3, R5, 0x10, RZ ;  /* 0x0000001005037824 */ /* 0x000fe200078e00ff */
[----:B------:R-:W-:Y:S01]  /*9f20*/  SHF.R.U32.HI R5, RZ, 0x3, R4 ;  /* 0x00000003ff057819 */ /* 0x000fe20000011604 */
[----:B------:R-:W-:-:S03]  /*9f30*/  IMAD.U32 R4, RZ, RZ, UR4 ;  /* 0x00000004ff047e24 */ /* 0x000fc6000f8e00ff */
[----:B------:R-:W-:Y:S01]  /*9f40*/  LOP3.LUT R0, R5, 0x70, R3, 0xf8, !PT ;  /* 0x0000007005007812 */ /* 0x000fe200078ef803 */
[----:B------:R-:W-:Y:S01]  /*9f50*/  IMAD R2, R2, 0x2, R4 ;  /* 0x0000000202027824 */ /* 0x000fe200078e0204 */
[----:B------:R0:W-:Y:S01]  /*9f60*/  STL [R1+0x4], R4 ;  /* 0x0000040401007387 */ /* 0x0001e20000100800 */
[----:B------:R-:W-:-:S03]  /*9f70*/  IMAD.MOV.U32 R0, RZ, RZ, 0x1 ;  /* 0x00000001ff007424 */ /* 0x000fc600078e00ff */
[----:B------:R0:W-:Y:S04]  /*9f80*/  STL [R1+0x24], R2 ;  /* 0x0000240201007387 */ /* 0x0001e80000100800 */
[----:B------:R0:W-:Y:S04]  /*9f90*/  STL [R1+0x8], RZ ;  /* 0x000008ff01007387 */ /* 0x0001e80000100800 */
[----:B------:R0:W-:Y:S04]  /*9fa0*/  STL [R1+0x10], R0 ;  /* 0x0000100001007387 */ /* 0x0001e80000100800 */
[----:B------:R0:W-:Y:S02]  /*9fb0*/  STL [R1+0x40], RZ ;  /* 0x000040ff01007387 */ /* 0x0001e40000100800 */
.L_x_528:
[----:B012---:R-:W0:Y:S02]  /*9fc0*/  LDC.64 R2, c[0x0][0xc88] ;  /* 0x00032200ff027b82 */ /* 0x007e240000000a00 */
[----:B0-----:R-:W-:-:S05]  /*9fd0*/  IMAD.WIDE R2, R19, 0x4, R2 ;  /* 0x0000000413027825 */ /* 0x001fca00078e0202 */
[----:B------:R-:W2:Y:S01]  /*9fe0*/  LDG.E R11, desc[UR40][R2.64] ;  /* 0x00000028020b7981 */ /* 0x000ea2000c1e1900 */
[----:B------:R-:W-:Y:S05]  /*9ff0*/  YIELD ;  /* 0x0000000000007946 */ /* 0x000fea0003800000 */
[----:B------:R-:W-:Y:S01]  /*a000*/  ULDC.64 UR4, c[0x0][0xa28] ;  /* 0x00028a0000047ab9 */ /* 0x000fe20000000a00 */
[----:B---3--:R-:W-:Y:S01]  /*a010*/  IMAD.MOV.U32 R0, RZ, RZ, RZ ;  /* 0x000000ffff007224 */ /* 0x008fe200078e00ff */
[----:B------:R-:W-:Y:S01]  /*a020*/  ISETP.NE.U32.AND P0, PT, RZ, UR4, PT ;  /* 0x00000004ff007c0c */ /* 0x000fe2000bf05070 */
[----:B------:R-:W-:Y:S01]  /*a030*/  IMAD.MOV.U32 R6, RZ, RZ, RZ ;  /* 0x000000ffff067224 */ /* 0x000fe200078e00ff */
[----:B------:R-:W-:Y:S01]  /*a040*/  ULDC.64 UR6, c[0x0][0xa18] ;  /* 0x0002860000067ab9 */ /* 0x000fe20000000a00 */
[----:B------:R-:W-:Y:S01]  /*a050*/  ULDC.64 UR8, c[0x0][0xa08] ;  /* 0x0002820000087ab9 */ /* 0x000fe20000000a00 */
[----:B------:R-:W-:-:S02]  /*a060*/  ISETP.NE.AND.EX P0, PT, RZ, UR5, PT, P0 ;  /* 0x00000005ff007c0c */ /* 0x000fc4000bf05300 */
[----:B--2---:R-:W-:Y:S01]  /*a070*/  SHF.R.S32.HI R4, RZ, 0x1f, R11 ;  /* 0x0000001fff047819 */ /* 0x004fe2000001140b */
[----:B------:R-:W-:-:S10]  /*a080*/  IMAD.SHL.U32 R10, R11, 0x4, RZ ;  /* 0x000000040b0a7824 */ /* 0x000fd400078e00ff */
[C---:B------:R-:W-:Y:S01]  /*a090*/  @P0 LEA R2, P1, R11.reuse, UR4, 0x2 ;  /* 0x000000040b020c11 */ /* 0x040fe2000f8210ff */
[----:B------:R-:W-:Y:S03]  /*a0a0*/  STL [R1+0x20], R11 ;  /* 0x0000200b01007387 */ /* 0x000fe60000100800 */
[C-C-:B------:R-:W-:Y:S01]  /*a0b0*/  @P0 LEA.HI.X R3, R11.reuse, UR5, R4.reuse, 0x2, P1 ;  /* 0x000000050b030c11 */ /* 0x140fe200088f1404 */
[----:B------:R-:W-:Y:S01]  /*a0c0*/  ULDC.64 UR4, c[0x0][0xa00] ;  /* 0x0002800000047ab9 */ /* 0x000fe20000000a00 */
[----:B------:R-:W-:Y:S01]  /*a0d0*/  SHF.L.U64.HI R9, R11, 0x2, R4 ;  /* 0x000000020b097819 */ /* 0x000fe20000010204 */
[----:B------:R0:W-:Y:S01]  /*a0e0*/  STL [R1+0x34], R4 ;  /* 0x0000340401007387 */ /* 0x0001e20000100800 */
[----:B------:R-:W-:-:S03]  /*a0f0*/  ISETP.NE.U32.AND P1, PT, RZ, UR4, PT ;  /* 0x00000004ff007c0c */ /* 0x000fc6000bf25070 */
[----:B-----5:R1:W5:Y:S01]  /*a100*/  @P0 LDG.E R0, desc[UR40][R2.64] ;  /* 0x0000002802000981 */ /* 0x020362000c1e1900 */
[----:B------:R-:W-:Y:S01]  /*a110*/  ISETP.NE.AND.EX P1, PT, RZ, UR5, PT, P1 ;  /* 0x00000005ff007c0c */ /* 0x000fe2000bf25310 */
[----:B------:R-:W-:Y:S01]  /*a120*/  IMAD.MOV.U32 R8, RZ, RZ, RZ ;  /* 0x000000ffff087224 */ /* 0x000fe200078e00ff */
[----:B------:R-:W-:Y:S01]  /*a130*/  ISETP.NE.U32.AND P2, PT, RZ, UR6, PT ;  /* 0x00000006ff007c0c */ /* 0x000fe2000bf45070 */
[----:B------:R-:W-:Y:S01]  /*a140*/  STL [R1], R10 ;  /* 0x0000000a01007387 */ /* 0x000fe20000100800 */
[----:B------:R-:W-:Y:S02]  /*a150*/  ISETP.NE.U32.AND P0, PT, RZ, UR8, PT ;  /* 0x00000008ff007c0c */ /* 0x000fe4000bf05070 */
[----:B------:R-:W-:Y:S01]  /*a160*/  ISETP.NE.AND.EX P2, PT, RZ, UR7, PT, P2 ;  /* 0x00000007ff007c0c */ /* 0x000fe2000bf45320 */
[----:B------:R-:W-:Y:S01]  /*a170*/  STL [R1+0x14], R9 ;  /* 0x0000140901007387 */ /* 0x000fe20000100800 */
[----:B------:R-:W-:Y:S02]  /*a180*/  ISETP.NE.AND.EX P0, PT, RZ, UR9, PT, P0 ;  /* 0x00000009ff007c0c */ /* 0x000fe4000bf05300 */
[----:B-1----:R-:W-:-:S02]  /*a190*/  IADD3 R2, P3, R10, UR4, RZ ;  /* 0x000000040a027c10 */ /* 0x002fc4000ff7e0ff */
[----:B0-----:R-:W-:Y:S02]  /*a1a0*/  IADD3 R4, P4, R10, UR8, RZ ;  /* 0x000000080a047c10 */ /* 0x001fe4000ff9e0ff */
[C---:B------:R-:W-:Y:S01]  /*a1b0*/  IADD3.X R3, R9.reuse, UR5, RZ, P3, !PT ;  /* 0x0000000509037c10 */ /* 0x040fe20009ffe4ff */
[----:B------:R-:W-:Y:S01]  /*a1c0*/  ULDC UR4, c[0x0][0x288] ;  /* 0x0000a20000047ab9 */ /* 0x000fe20000000800 */
[----:B------:R-:W-:-:S03]  /*a1d0*/  IADD3.X R5, R9, UR9, RZ, P4, !PT ;  /* 0x0000000909057c10 */ /* 0x000fc6000a7fe4ff */
[----:B------:R-:W2:Y:S01]  /*a1e0*/  @P1 LDG.E R6, desc[UR40][R2.64] ;  /* 0x0000002802061981 */ /* 0x000ea2000c1e1900 */
[----:B------:R-:W-:Y:S01]  /*a1f0*/  IMAD.U32 R12, RZ, RZ, UR4 ;  /* 0x00000004ff0c7e24 */ /* 0x000fe2000f8e00ff */
[----:B------:R-:W-:Y:S02]  /*a200*/  ULDC.64 UR4, c[0x0][0x418] ;  /* 0x0001060000047ab9 */ /* 0x000fe40000000a00 */
[----:B------:R-:W5:Y:S04]  /*a210*/  @P0 LDG.E R8, desc[UR40][R4.64] ;  /* 0x0000002804080981 */ /* 0x000f68000c1e1900 */
[----:B--2---:R0:W-:Y:S02]  /*a220*/  STL [R1+0x30], R6 ;  /* 0x0000300601007387 */ /* 0x0041e40000100800 */
[----:B0-----:R-:W-:-:S04]  /*a230*/  @P2 IADD3 R6, P3, R10, UR6, RZ ;  /* 0x000000060a062c10 */ /* 0x001fc8000ff7e0ff */
[----:B------:R-:W-:-:S05]  /*a240*/  @P2 IADD3.X R7, R9, UR7, RZ, P3, !PT ;  /* 0x0000000709072c10 */ /* 0x000fca0009ffe4ff */
[----:B------:R0:W2:Y:S01]  /*a250*/  @P2 LDG.E R12, desc[UR40][R6.64] ;  /* 0x00000028060c2981 */ /* 0x0000a2000c1e1900 */
[----:B------:R-:W-:-:S03]  /*a260*/  UISETP.NE.U32.AND UP0, UPT, UR4, URZ, UPT ;  /* 0x0000003f0400728c */ /* 0x000fc6000bf05070 */
[----:B------:R-:W-:Y:S01]  /*a270*/  ULDC UR4, c[0x0][0x424] ;  /* 0x0001090000047ab9 */ /* 0x000fe20000000800 */
[----:B------:R-:W-:-:S03]  /*a280*/  UISETP.NE.AND.EX UP0, UPT, UR5, URZ, UPT, UP0 ;  /* 0x0000003f0500728c */ /* 0x000fc6000bf05300 */
[----:B------:R-:W-:Y:S01]  /*a290*/  ULDC UR5, c[0x0][0x2f0] ;  /* 0x0000bc0000057ab9 */ /* 0x000fe20000000800 */
[----:B------:R-:W-:-:S04]  /*a2a0*/  USEL UR4, UR4, 0x1, UP0 ;  /* 0x0000000104047887 */ /* 0x000fc80008000000 */
[----:B------:R-:W-:-:S06]  /*a2b0*/  UIMAD UR4, UR4, UR5, URZ ;  /* 0x00000005040472a4 */ /* 0x000fcc000f8e023f */
[----:B0-----:R-:W-:Y:S01]  /*a2c0*/  IMAD.U32 R6, RZ, RZ, UR4 ;  /* 0x00000004ff067e24 */ /* 0x001fe2000f8e00ff */
[----:B--2---:R0:W-:Y:S01]  /*a2d0*/  STL [R1+0x3c], R12 ;  /* 0x00003c0c01007387 */ /* 0x0041e20000100800 */
[----:B------:R-:W-:Y:S05]  /*a2e0*/  @P2 BRA `(.L_x_427) ;  /* 0x0000000000142947 */ /* 0x000fea0003800000 */
[----:B------:R-:W-:Y:S05]  /*a2f0*/  @!P1 BRA `(.L_x_427) ;  /* 0x0000000000109947 */ /* 0x000fea0003800000 */
[----:B------:R-:W2:Y:S04]  /*a300*/  LDG.E R7, desc[UR40][R2.64] ;  /* 0x0000002802077981 */ /* 0x000ea8000c1e1900 */
[----:B------:R-:W2:Y:S02]  /*a310*/  LDG.E R2, desc[UR40][R2.64+0x4] ;  /* 0x0000042802027981 */ /* 0x000ea4000c1e1900 */
[----:B--2---:R-:W-:-:S05]  /*a320*/  IMAD.IADD R2, R2, 0x1, -R7 ;  /* 0x0000000102027824 */ /* 0x004fca00078e0a07 */
[----:B------:R1:W-:Y:S02]  /*a330*/  STL [R1+0x3c], R2 ;  /* 0x00003c0201007387 */ /* 0x0003e40000100800 */
.L_x_427:
[----:B-1----:R-:W-:Y:S01]  /*a340*/  IMAD.MOV.U32 R2, RZ, RZ, R11 ;  /* 0x000000ffff027224 */ /* 0x002fe200078e000b */
[----:B------:R-:W-:Y:S01]  /*a350*/  ULDC.64 UR4, c[0x0][0xa20] ;  /* 0x0002880000047ab9 */ /* 0x000fe20000000a00 */
[----:B-----5:R-:W-:Y:S01]  /*a360*/  IMAD.IADD R3, R8, 0x1, R0 ;  /* 0x0000000108037824 */ /* 0x020fe200078e0200 */
[----:B------:R-:W-:Y:S02]  /*a370*/  ISETP.NE.U32.AND P1, PT, RZ, UR4, PT ;  /* 0x00000004ff007c0c */ /* 0x000fe4000bf25070 */
[----:B------:R1:W-:Y:S02]  /*a380*/  STL [R1+0xc], R2 ;  /* 0x00000c0201007387 */ /* 0x0003e40000100800 */
[----:B------:R-:W-:Y:S02]  /*a390*/  ISETP.NE.AND.EX P1, PT, RZ, UR5, PT, P1 ;  /* 0x00000005ff007c0c */ /* 0x000fe4000bf25310 */
[----:B------:R1:W-:Y:S11]  /*a3a0*/  STL [R1+0x1c], R3 ;  /* 0x00001c0301007387 */ /* 0x0003f60000100800 */
[----:B-1----:R-:W-:Y:S05]  /*a3b0*/  @!P1 BRA `(.L_x_428) ;  /* 0x0000000000109947 */ /* 0x002fea0003800000 */
[----:B------:R-:W-:-:S04]  /*a3c0*/  IADD3 R6, P0, R10, UR4, RZ ;  /* 0x000000040a067c10 */ /* 0x000fc8000ff1e0ff */
[----:B------:R-:W-:-:S05]  /*a3d0*/  IADD3.X R7, R9, UR5, RZ, P0, !PT ;  /* 0x0000000509077c10 */ /* 0x000fca00087fe4ff */
[----:B------:R1:W5:Y:S01]  /*a3e0*/  LDG.E R6, desc[UR40][R6.64] ;  /* 0x0000002806067981 */ /* 0x000362000c1e1900 */
[----:B------:R-:W-:Y:S05]  /*a3f0*/  BRA `(.L_x_429) ;  /* 0x0000000000107947 */ /* 0x000fea0003800000 */
.L_x_428:
[----:B------:R-:W-:Y:S05]  /*a400*/  @!P0 BRA `(.L_x_429) ;  /* 0x00000000000c8947 */ /* 0x000fea0003800000 */
[----:B------:R-:W2:Y:S04]  /*a410*/  LDG.E R6, desc[UR40][R4.64] ;  /* 0x0000002804067981 */ /* 0x000ea8000c1e1900 */
[----:B------:R-:W2:Y:S02]  /*a420*/  LDG.E R4, desc[UR40][R4.64+0x4] ;  /* 0x0000042804047981 */ /* 0x000ea4000c1e1900 */
[----:B--2---:R-:W-:-:S07]  /*a430*/  IMAD.IADD R6, R4, 0x1, -R6 ;  /* 0x0000000104067824 */ /* 0x004fce00078e0a06 */
.L_x_429:
[----:B-----5:R-:W-:Y:S01]  /*a440*/  IMAD.IADD R2, R6, 0x1, -R0 ;  /* 0x0000000106027824 */ /* 0x020fe200078e0a00 */
[----:B------:R-:W-:Y:S03]  /*a450*/  BSSY B7, `(.L_x_430) ;  /* 0x0000417000077945 */ /* 0x000fe60003800000 */
[C---:B------:R-:W-:Y:S01]  /*a460*/  VIADD R0, R2.reuse, 0x5f ;  /* 0x0000005f02007836 */ /* 0x040fe20000000000 */
[----:B------:R2:W-:Y:S01]  /*a470*/  STL [R1+0x38], R2 ;  /* 0x0000380201007387 */ /* 0x0005e20000100800 */
[----:B------:R-:W-:Y:S02]  /*a480*/  ISETP.GT.AND P0, PT, R2, RZ, PT ;  /* 0x000000ff0200720c */ /* 0x000fe40003f04270 */
[----:B------:R-:W-:-:S05]  /*a490*/  IMAD.HI R0, R0, 0x2aaaaaab, RZ ;  /* 0x2aaaaaab00007827 */ /* 0x000fca00078e02ff */
[----:B--2---:R-:W-:-:S04]  /*a4a0*/  SHF.R.U32.HI R2, RZ, 0x1f, R0 ;  /* 0x0000001fff027819 */ /* 0x004fc80000011600 */
[----:B------:R-:W-:-:S05]  /*a4b0*/  LEA.HI.SX32 R0, R0, R2, 0x1c ;  /* 0x0000000200007211 */ /* 0x000fca00078fe2ff */
[----:B------:R2:W-:Y:S01]  /*a4c0*/  STL [R1+0x2c], R0 ;  /* 0x00002c0001007387 */ /* 0x0005e20000100800 */
[----:B------:R-:W-:Y:S05]  /*a4d0*/  @P0 BRA `(.L_x_431) ;  /* 0x0000000000440947 */ /* 0x000fea0003800000 */
[----:B------:R-:W3:Y:S02]  /*a4e0*/  S2R R3, SR_TID.X ;  /* 0x0000000000037919 */ /* 0x000ee40000002100 */
[----:B---3--:R-:W-:-:S04]  /*a4f0*/  LOP3.LUT R3, R3, 0x7f, RZ, 0xc0, !PT ;  /* 0x0000007f03037812 */ /* 0x008fc800078ec0ff */
[----:B------:R-:W-:-:S13]  /*a500*/  ISETP.NE.AND P0, PT, R3, RZ, PT ;  /* 0x000000ff0300720c */ /* 0x000fda0003f05270 */
[----:B------:R-:W-:Y:S05]  /*a510*/  @P0 BRA `(.L_x_432) ;  /* 0x0000004000280947 */ /* 0x000fea0003800000 */
[----:B------:R-:W3:Y:S01]  /*a520*/  S2R R5, SR_LANEID ;  /* 0x0000000000057919 */ /* 0x000ee20000000000 */
[----:B------:R-:W-:Y:S01]  /*a530*/  VOTEU.ANY UR4, UPT, PT ;  /* 0x0000000000047886 */ /* 0x000fe200038e0100 */
[----:B------:R-:W4:Y:S01]  /*a540*/  LDC.64 R2, c[0x0][0xc60] ;  /* 0x00031800ff027b82 */ /* 0x000f220000000a00 */
[----:B--2---:R-:W3:Y:S02]  /*a550*/  FLO.U32 R0, UR4 ;  /* 0x0000000400007d00 */ /* 0x004ee400080e0000 */
[----:B---3--:R-:W-:-:S06]  /*a560*/  ISETP.EQ.U32.AND P0, PT, R0, R5, PT ;  /* 0x000000050000720c */ /* 0x008fcc0003f02070 */
[----:B------:R-:W4:Y:S07]  /*a570*/  POPC R5, UR4 ;  /* 0x0000000400057d09 */ /* 0x000f2e0008000000 */
[----:B----4-:R-:W2:Y:S01]  /*a580*/  @P0 ATOMG.E.ADD.STRONG.GPU PT, R3, desc[UR40][R2.64], R5 ;  /* 0x00000005020309a8 */ /* 0x010ea200081ee1e8 */
[----:B------:R-:W3:Y:S02]  /*a590*/  S2R R4, SR_LTMASK ;  /* 0x0000000000047919 */ /* 0x000ee40000003900 */
[----:B---3--:R-:W-:-:S04]  /*a5a0*/  LOP3.LUT R4, R4, UR4, RZ, 0xc0, !PT ;  /* 0x0000000404047c12 */ /* 0x008fc8000f8ec0ff */
[----:B-1----:R-:W1:Y:S01]  /*a5b0*/  POPC R7, R4 ;  /* 0x0000000400077309 */ /* 0x002e620000000000 */
[----:B--2---:R-:W1:Y:S02]  /*a5c0*/  SHFL.IDX PT, R0, R3, R0, 0x1f ;  /* 0x00001f0003007589 */ /* 0x004e6400000e0000 */
[----:B-1----:R-:W-:Y:S01]  /*a5d0*/  IADD3 R16, R0, UR37, R7 ;  /* 0x0000002500107c10 */ /* 0x002fe2000fffe007 */
[----:B------:R-:W-:Y:S06]  /*a5e0*/  BRA `(.L_x_432) ;  /* 0x0000003c00f47947 */ /* 0x000fec0003800000 */
.L_x_431:
[----:B--2---:R-:W2:Y:S01]  /*a5f0*/  LDL R0, [R1+0x4] ;  /* 0x0000040001007983 */ /* 0x004ea20000100800 */
[----:B------:R-:W-:Y:S01]  /*a600*/  BSSY B6, `(.L_x_433) ;  /* 0x0000014000067945 */ /* 0x000fe20003800000 */
[----:B--2---:R-:W-:-:S05]  /*a610*/  VIADD R0, R0, 0x1c400 ;  /* 0x0001c40000007836 */ /* 0x004fca0000000000 */
[----:B------:R-:W-:-:S13]  /*a620*/  LOP3.LUT P0, RZ, R0, 0x3ff, RZ, 0xc0, !PT ;  /* 0x000003ff00ff7812 */ /* 0x000fda000780c0ff */
        /* <DEDUP_REMOVED lines=13> */
[----:B0-----:R-:W-:Y:S02]  /*a700*/  IMAD.MOV.U32 R12, RZ, RZ, 0x1 ;  /* 0x00000001ff0c7424 */ /* 0x001fe400078e00ff */
[----:B------:R-:W-:-:S07]  /*a710*/  IMAD.MOV.U32 R13, RZ, RZ, RZ ;  /* 0x000000ffff0d7224 */ /* 0x000fce00078e00ff */
[----:B------:R-:W-:-:S07]  /*a720*/  LEPC R20, `(.L_x_434) ;  /* 0x000000001014794e */ /* 0x000fce0000000000 */
[----:B--2---:R-:W-:Y:S05]  /*a730*/  CALL.ABS.NOINC R2 ;  /* 0x0000000002007343 */ /* 0x004fea0003c00000 */
.L_x_434:
[----:B------:R-:W-:Y:S05]  /*a740*/  BSYNC B6 ;  /* 0x0000000000067941 */ /* 0x000fea0003800000 */
.L_x_433:
[----:B------:R-:W2:Y:S01]  /*a750*/  LDL R2, [R1+0x4] ;  /* 0x0000040001027983 */ /* 0x000ea20000100800 */
        /* <DEDUP_REMOVED lines=12> */
[----:B-1----:R-:W-:-:S02]  /*a820*/  IMAD.U32 R7, RZ, RZ, UR9 ;  /* 0x00000009ff077e24 */ /* 0x002fc4000f8e00ff */
[----:B------:R-:W-:Y:S02]  /*a830*/  IMAD.U32 R10, RZ, RZ, UR4 ;  /* 0x00000004ff0a7e24 */ /* 0x000fe4000f8e00ff */
[----:B------:R-:W-:Y:S02]  /*a840*/  IMAD.U32 R11, RZ, RZ, UR5 ;  /* 0x00000005ff0b7e24 */ /* 0x000fe4000f8e00ff */
[----:B------:R-:W-:Y:S02]  /*a850*/  IMAD.MOV.U32 R8, RZ, RZ, 0x70 ;  /* 0x00000070ff087424 */ /* 0x000fe400078e00ff */
[----:B0-----:R-:W-:Y:S02]  /*a860*/  IMAD.MOV.U32 R12, RZ, RZ, 0x1 ;  /* 0x00000001ff0c7424 */ /* 0x001fe400078e00ff */
[----:B--2---:R-:W-:-:S07]  /*a870*/  IMAD.MOV.U32 R13, RZ, RZ, RZ ;  /* 0x000000ffff0d7224 */ /* 0x004fce00078e00ff */
[----:B------:R-:W-:-:S07]  /*a880*/  LEPC R20, `(.L_x_437) ;  /* 0x000000001014794e */ /* 0x000fce0000000000 */
[----:B---3--:R-:W-:Y:S05]  /*a890*/  CALL.ABS.NOINC R2 ;  /* 0x0000000002007343 */ /* 0x008fea0003c00000 */
.L_x_437:
[----:B------:R-:W-:Y:S01]  /*a8a0*/  MOV R2, 0x0 ;  /* 0x0000000000027802 */ /* 0x000fe20000000f00 */
        /* <DEDUP_REMOVED lines=15> */
.L_x_436:
[----:B------:R-:W-:Y:S05]  /*a9a0*/  BSYNC B6 ;  /* 0x0000000000067941 */ /* 0x000fea0003800000 */
.L_x_435:
[----:B------:R-:W2:Y:S01]  /*a9b0*/  LDL.LU R2, [R1] ;  /* 0x0000000001027983 */ /* 0x000ea20000300800 */
[----:B------:R-:W-:-:S03]  /*a9c0*/  ULDC.64 UR4, c[0x0][0x9f8] ;  /* 0x00027e0000047ab9 */ /* 0x000fc60000000a00 */
[----:B------:R-:W3:Y:S04]  /*a9d0*/  LDL.LU R4, [R1+0x14] ;  /* 0x0000140001047983 */ /* 0x000ee80000300800 */
[----:B-1----:R-:W4:Y:S01]  /*a9e0*/  LDL R7, [R1+0xc] ;  /* 0x00000c0001077983 */ /* 0x002f220000100800 */
[----:B------:R-:W-:-:S03]  /*a9f0*/  ISETP.NE.U32.AND P0, PT, RZ, UR4, PT ;  /* 0x00000004ff007c0c */ /* 0x000fc6000bf05070 */
[----:B------:R-:W5:Y:S01]  /*aa00*/  LDL R0, [R1+0x2c] ;  /* 0x00002c0001007983 */ /* 0x000f620000100800 */
[----:B------:R-:W-:-:S13]  /*aa10*/  ISETP.NE.AND.EX P0, PT, RZ, UR5, PT, P0 ;  /* 0x00000005ff007c0c */ /* 0x000fda000bf05300 */
[----:B--2---:R-:W-:-:S04]  /*aa20*/  @P0 IADD3 R2, P1, R2, UR4, RZ ;  /* 0x0000000402020c10 */ /* 0x004fc8000ff3e0ff */
[----:B---3--:R-:W-:Y:S01]  /*aa30*/  @P0 IADD3.X R3, R4, UR5, RZ, P1, !PT ;  /* 0x0000000504030c10 */ /* 0x008fe20008ffe4ff */
[----:B------:R-:W-:-:S04]  /*aa40*/  ULDC.64 UR4, c[0x0][0xa08] ;  /* 0x0002820000047ab9 */ /* 0x000fc80000000a00 */
[----:B----4-:R1:W2:Y:S01]  /*aa50*/  @P0 LDG.E R7, desc[UR40][R2.64] ;  /* 0x0000002802070981 */ /* 0x0102a2000c1e1900 */
[----:B-----5:R-:W-:Y:S01]  /*aa60*/  VIADD R9, R0, 0xffffffff ;  /* 0xffffffff00097836 */ /* 0x020fe20000000000 */
[----:B-1----:R-:W1:Y:S01]  /*aa70*/  LDC.64 R2, c[0x0][0x418] ;  /* 0x00010600ff027b82 */ /* 0x002e620000000a00 */
[----:B--2---:R-:W-:Y:S01]  /*aa80*/  SHF.R.S32.HI R8, RZ, 0x1f, R7 ;  /* 0x0000001fff087819 */ /* 0x004fe20000011407 */
[----:B------:R2:W-:Y:S04]  /*aa90*/  @P0 STL [R1+0xc], R7 ;  /* 0x00000c0701000387 */ /* 0x0005e80000100800 */
[----:B------:R2:W-:Y:S04]  /*aaa0*/  STL [R1+0x28], R9 ;  /* 0x0000280901007387 */ /* 0x0005e80000100800 */
[----:B------:R2:W-:Y:S01]  /*aab0*/  STL [R1+0x14], R8 ;  /* 0x0000140801007387 */ /* 0x0005e20000100800 */
[----:B-1----:R-:W-:Y:S01]  /*aac0*/  LOP3.LUT P0, RZ, R2, UR4, RZ, 0xfc, !PT ;  /* 0x0000000402ff7c12 */ /* 0x002fe2000f80fcff */
[----:B------:R-:W-:-:S03]  /*aad0*/  UMOV UR4, 0xffffffff ;  /* 0xffffffff00047882 */ /* 0x000fc60000000000 */
[----:B------:R-:W-:-:S04]  /*aae0*/  LOP3.LUT P0, RZ, R3, UR5, RZ, 0xfc, P0 ;  /* 0x0000000503ff7c12 */ /* 0x000fc8000800fcff */
[----:B------:R-:W-:Y:S01]  /*aaf0*/  SEL R0, R7, RZ, !P0 ;  /* 0x000000ff07007207 */ /* 0x000fe20004000000 */
[----:B--2---:R-:W-:Y:S08]  /*ab00*/  BRA.DIV UR4, `(.L_x_438) ;  /* 0x0000004a04987947 */ /* 0x004ff0000b800000 */
[----:B------:R-:W1:Y:S02]  /*ab10*/  S2R R4, SR_TID.X ;  /* 0x0000000000047919 */ /* 0x000e640000002100 */
[----:B-1----:R-:W-:-:S04]  /*ab20*/  SHF.R.U32.HI R4, RZ, 0x5, R4 ;  /* 0x00000005ff047819 */ /* 0x002fc80000011604 */
[----:B------:R-:W-:-:S05]  /*ab30*/  LOP3.LUT R4, R4, 0x3, RZ, 0xc0, !PT ;  /* 0x0000000304047812 */ /* 0x000fca00078ec0ff */
[----:B------:R1:W2:Y:S02]  /*ab40*/  SHFL.IDX PT, R14, R4, RZ, 0x1f ;  /* 0x00001fff040e7589 */ /* 0x0002a400000e0000 */
.L_x_544:
[----:B------:R-:W-:Y:S01]  /*ab50*/  PLOP3.LUT P1, PT, PT, PT, PT, 0x8, 0x0 ;  /* 0x000000000000781c */ /* 0x000fe20003f2e170 */
[----:B------:R3:W-:Y:S01]  /*ab60*/  STL [R1], R0 ;  /* 0x0000000001007387 */ /* 0x0007e20000100800 */
[----:B--2---:R-:W-:Y:S02]  /*ab70*/  ISETP.NE.AND P0, PT, R14, RZ, PT ;  /* 0x000000ff0e00720c */ /* 0x004fe40003f05270 */
[----:B---3--:R-:W-:-:S05]  /*ab80*/  P2R R0, PR, RZ, 0x2 ;  /* 0x00000002ff007803 */ /* 0x008fca0000000000 */
[----:B------:R2:W-:Y:S06]  /*ab90*/  STL [R1+0x18], R0 ;  /* 0x0000180001007387 */ /* 0x0005ec0000100800 */
[----:B------:R-:W-:Y:S05]  /*aba0*/  @P0 BRA `(.L_x_439) ;  /* 0x00000004001c0947 */ /* 0x000fea0003800000 */
[----:B------:R-:W-:-:S03]  /*abb0*/  UMOV UR4, 0xffffffff ;  /* 0xffffffff00047882 */ /* 0x000fc60000000000 */
[----:B------:R-:W-:Y:S05]  /*abc0*/  BRA.DIV UR4, `(.L_x_440) ;  /* 0x0000004a049c7947 */ /* 0x000fea000b800000 */
[----:B------:R-:W-:-:S13]  /*abd0*/  ELECT P6, URZ, PT ;  /* 0x00000000003f782f */ /* 0x000fda00038c0000 */
.L_x_547:
[----:B------:R-:W-:Y:S05]  /*abe0*/  @!P6 BRA `(.L_x_439) ;  /* 0x00000004000ce947 */ /* 0x000fea0003800000 */
[----:B------:R3:W-:Y:S01]  /*abf0*/  STL [R1+0x50], R9 ;  /* 0x0000500901007387 */ /* 0x0007e20000100800 */
[----:B------:R-:W-:-:S04]  /*ac00*/  ISETP.NE.U32.AND P0, PT, R2, RZ, PT ;  /* 0x000000ff0200720c */ /* 0x000fc80003f05070 */
[----:B------:R-:W-:-:S13]  /*ac10*/  ISETP.NE.AND.EX P0, PT, R3, RZ, PT, P0 ;  /* 0x000000ff0300720c */ /* 0x000fda0003f05300 */
[----:B---3--:R-:W-:Y:S05]  /*ac20*/  @!P0 BRA `(.L_x_441) ;  /* 0x0000000000508947 */ /* 0x008fea0003800000 */
[----:B------:R-:W3:Y:S01]  /*ac30*/  LDC R6, c[0x0][0x43c] ;  /* 0x00010f00ff067b82 */ /* 0x000ee20000000800 */
[----:B--2---:R-:W-:Y:S01]  /*ac40*/  IMAD.MOV.U32 R0, RZ, RZ, R9 ;  /* 0x000000ffff007224 */ /* 0x004fe200078e0009 */
[----:B------:R-:W-:Y:S01]  /*ac50*/  ULDC.64 UR4, c[0x0][0x428] ;  /* 0x00010a0000047ab9 */ /* 0x000fe20000000a00 */
[----:B---3--:R-:W-:-:S13]  /*ac60*/  ISETP.NE.AND P0, PT, R6, 0x1, PT ;  /* 0x000000010600780c */ /* 0x008fda0003f05270 */
[----:B-1----:R-:W1:Y:S02]  /*ac70*/  @P0 LDC.64 R4, c[0x0][0x440] ;  /* 0x00011000ff040b82 */ /* 0x002e640000000a00 */
[----:B-1----:R-:W-:-:S05]  /*ac80*/  @P0 IMAD.HI.U32 R4, R9, R4, RZ ;  /* 0x0000000409040227 */ /* 0x002fca00078e00ff */
        /* <DEDUP_REMOVED lines=8> */
[----:B-1----:R-:W-:-:S04]  /*ad10*/  IMAD R6, R8, UR4, RZ ;  /* 0x0000000408067c24 */ /* 0x002fc8000f8e02ff */
[----:B------:R-:W-:-:S04]  /*ad20*/  IMAD R0, R7, UR5, R6 ;  /* 0x0000000507007c24 */ /* 0x000fc8000f8e0206 */
[----:B------:R-:W-:-:S05]  /*ad30*/  IMAD.IADD R0, R5, 0x1, R0 ;  /* 0x0000000105007824 */ /* 0x000fca00078e0200 */
[----:B------:R-:W-:-:S05]  /*ad40*/  LEA.HI.X R3, R4, R3, R0, 0x2, P0 ;  /* 0x0000000304037211 */ /* 0x000fca00000f1400 */
[----:B------:R-:W2:Y:S04]  /*ad50*/  LDG.E R0, desc[UR40][R2.64] ;  /* 0x0000002802007981 */ /* 0x000ea8000c1e1900 */
[----:B--2---:R3:W-:Y:S02]  /*ad60*/  STL [R1], R0 ;  /* 0x0000000001007387 */ /* 0x0047e40000100800 */
.L_x_441:
[----:B------:R-:W4:Y:S04]  /*ad70*/  LDL R7, [R1+0x4] ;  /* 0x0000040001077983 */ /* 0x000f280000100800 */
[----:B--23--:R-:W4:Y:S04]  /*ad80*/  LDL R0, [R1+0x8] ;  /* 0x0000080001007983 */ /* 0x00cf280000100800 */
[----:B------:R-:W2:Y:S01]  /*ad90*/  LDL R2, [R1+0x10] ;  /* 0x0000100001027983 */ /* 0x000ea20000100800 */
[----:B----4-:R-:W-:Y:S01]  /*ada0*/  IMAD R0, R0, 0x8, R7 ;  /* 0x0000000800007824 */ /* 0x010fe200078e0207 */
[----:B--2---:R-:W-:-:S04]  /*adb0*/  SHF.L.U32 R2, R2, 0x1f, RZ ;  /* 0x0000001f02027819 */ /* 0x004fc800000006ff */
[----:B------:R-:W2:Y:S02]  /*adc0*/  SYNCS.PHASECHK.TRANS64.TRYWAIT P0, [R0+URZ+0x22840], R2 ;  /* 0x02284002000075a7 */ /* 0x000ea4000800017f */
[----:B--2---:R-:W-:Y:S05]  /*add0*/  @!P0 BRA `(.L_x_442) ;  /* 0x0000004800388947 */ /* 0x004fea0003800000 */
.L_x_548:
[----:B------:R-:W3:Y:S02]  /*ade0*/  S2R R3, SR_TID.X ;  /* 0x0000000000037919 */ /* 0x000ee40000002100 */
[----:B---3--:R-:W-:-:S04]  /*adf0*/  LOP3.LUT R3, R3, 0x7f, RZ, 0xc0, !PT ;  /* 0x0000007f03037812 */ /* 0x008fc800078ec0ff */
[----:B------:R-:W-:-:S13]  /*ae00*/  ISETP.NE.AND P0, PT, R3, RZ, PT ;  /* 0x000000ff0300720c */ /* 0x000fda0003f05270 */
[----:B------:R-:W-:Y:S05]  /*ae10*/  @P0 BRA `(.L_x_443) ;  /* 0x00000000001c0947 */ /* 0x000fea0003800000 */
[----:B------:R-:W3:Y:S01]  /*ae20*/  S2R R3, SR_TID.X ;  /* 0x0000000000037919 */ /* 0x000ee20000002100 */
[----:B--2---:R-:W-:-:S04]  /*ae30*/  IMAD.MOV.U32 R2, RZ, RZ, 0x3000 ;  /* 0x00003000ff027424 */ /* 0x004fc800078e00ff */
[----:B------:R4:W-:Y:S01]  /*ae40*/  SYNCS.ARRIVE.TRANS64 RZ, [R0+URZ+0x22830], R2 ;  /* 0x0228300200ff79a7 */ /* 0x0009e2000800003f */
[----:B---3--:R-:W-:-:S04]  /*ae50*/  LOP3.LUT R3, R3, 0x1f, RZ, 0xc0, !PT ;  /* 0x0000001f03037812 */ /* 0x008fc800078ec0ff */
[----:B------:R-:W-:-:S13]  /*ae60*/  ISETP.NE.AND P0, PT, R3, RZ, PT ;  /* 0x000000ff0300720c */ /* 0x000fda0003f05270 */
[----:B----4-:R-:W-:Y:S05]  /*ae70*/  @!P0 BRA `(.L_x_443) ;  /* 0x0000000000048947 */ /* 0x010fea0003800000 */
[----:B------:R-:W-:Y:S01]  /*ae80*/  BPT.TRAP 0x1 ;  /* 0x000000040000795c */ /* 0x000fe20000300000 */
.L_x_443:
[----:B------:R-:W3:Y:S04]  /*ae90*/  LDL R6, [R1+0x4] ;  /* 0x0000040001067983 */ /* 0x000ee80000100800 */
[----:B------:R-:W3:Y:S04]  /*aea0*/  LDL R5, [R1+0x8] ;  /* 0x0000080001057983 */ /* 0x000ee80000100800 */
[----:B-1----:R-:W4:Y:S04]  /*aeb0*/  LDL R4, [R1+0x50] ;  /* 0x0000500001047983 */ /* 0x002f280000100800 */
[----:B------:R-:W5:Y:S04]  /*aec0*/  LDL R3, [R1+0x1c] ;  /* 0x00001c0001037983 */ /* 0x000f680000100800 */
[----:B--2---:R-:W2:Y:S01]  /*aed0*/  LDL R2, [R1] ;  /* 0x0000000001027983 */ /* 0x004ea20000100800 */
[----:B------:R-:W-:Y:S01]  /*aee0*/  R2UR UR9, R0 ;  /* 0x00000000000972ca */ /* 0x000fe200000e0000 */
[----:B------:R-:W-:Y:S01]  /*aef0*/  UIADD3 UR6, UP0, UR38, 0x370, URZ ;  /* 0x0000037026067890 */ /* 0x000fe2000ff1e03f */
[----:B------:R-:W-:Y:S01]  /*af00*/  R2UR UR12, R18 ;  /* 0x00000000120c72ca */ /* 0x000fe200000e0000 */
[----:B------:R-:W-:Y:S01]  /*af10*/  UMOV UR5, 0x14f00000 ;  /* 0x14f0000000057882 */ /* 0x000fe20000000000 */
[----:B------:R-:W-:Y:S01]  /*af20*/  PLOP3.LUT P0, PT, PT, PT, PT, 0x80, 0x0 ;  /* 0x000000000000781c */ /* 0x000fe20003f0f070 */
[----:B------:R-:W-:Y:S01]  /*af30*/  UIADD3.X UR7, URZ, UR39, URZ, UP0, !UPT ;  /* 0x000000273f077290 */ /* 0x000fe200087fe43f */
[----:B------:R-:W-:-:S07]  /*af40*/  UMOV UR10, URZ ;  /* 0x0000003f000a7c82 */ /* 0x000fce0008000000 */
[----:B------:R-:W-:Y:S01]  /*af50*/  UIADD3 UR9, UR9, 0x22830, URZ ;  /* 0x0002283009097890 */ /* 0x000fe2000fffe03f */
[----:B---3--:R-:W-:Y:S01]  /*af60*/  IMAD R0, R5, 0x3000, R6 ;  /* 0x0000300005007824 */ /* 0x008fe200078e0206 */
[----:B----4-:R-:W-:-:S04]  /*af70*/  R2UR UR11, R4 ;  /* 0x00000000040b72ca */ /* 0x010fc800000e0000 */
[----:B------:R-:W-:Y:S02]  /*af80*/  R2UR UR8, R0 ;  /* 0x00000000000872ca */ /* 0x000fe400000e0000 */
[----:B-----5:R-:W-:Y:S02]  /*af90*/  R2UR UR4, R3 ;  /* 0x00000000030472ca */ /* 0x020fe400000e0000 */
[----:B------:R-:W-:Y:S02]  /*afa0*/  P2R R0, PR, RZ, 0x1 ;  /* 0x00000001ff007803 */ /* 0x000fe40000000000 */
[----:B--2---:R-:W-:-:S03]  /*afb0*/  R2UR UR13, R2 ;  /* 0x00000000020d72ca */ /* 0x004fc600000e0000 */
[----:B------:R3:W-:Y:S04]  /*afc0*/  STL [R1+0x18], R0 ;  /* 0x0000180001007387 */ /* 0x0007e80000100800 */
[----:B------:R-:W-:Y:S02]  /*afd0*/  UIADD3 UR8, UR8, 0x1c400, URZ ;  /* 0x0001c40008087890 */ /* 0x000fe4000fffe03f */
[----:B------:R-:W-:-:S03]  /*afe0*/  UIMAD UR11, UR11, 0x60, UR4 ;  /* 0x000000600b0b78a4 */ /* 0x000fc6000f8e0204 */
[----:B------:R-:W-:-:S06]  /*aff0*/  UMOV UR4, 0x0 ;  /* 0x0000000000047882 */ /* 0x000fcc0000000000 */
[----:B------:R3:W-:Y:S02]  /*b000*/  UTMALDG.4D [UR8], [UR6], desc[UR4] ;  /* 0x00000408060075b4 */ /* 0x0007e40008019000 */
[----:B---3--:R-:W-:Y:S01]  /*b010*/  NOP ;  /* 0x0000000000007918 */ /* 0x008fe20000000000 */
.L_x_439:
[----:B------:R-:W3:Y:S04]  /*b020*/  LDL R2, [R1+0x4] ;  /* 0x0000040001027983 */ /* 0x000ee80000100800 */
[----:B------:R-:W2:Y:S04]  /*b030*/  LDL.LU R3, [R1+0x30] ;  /* 0x0000300001037983 */ /* 0x000ea80000300800 */
[----:B------:R-:W4:Y:S04]  /*b040*/  LDL.LU R5, [R1+0x20] ;  /* 0x0000200001057983 */ /* 0x000f280000300800 */
[----:B-1----:R-:W5:Y:S01]  /*b050*/  LDL.LU R4, [R1+0x34] ;  /* 0x0000340001047983 */ /* 0x002f620000300800 */
[----:B------:R-:W-:Y:S05]  /*b060*/  WARPSYNC.ALL ;  /* 0x0000000000007948 */ /* 0x000fea0003800000 */
[----:B------:R-:W-:Y:S01]  /*b070*/  ULDC.64 UR4, c[0x0][0x298] ;  /* 0x0000a60000047ab9 */ /* 0x000fe20000000a00 */
[----:B------:R-:W-:Y:S01]  /*b080*/  ULDC.64 UR6, c[0x0][0xa00] ;  /* 0x0002800000067ab9 */ /* 0x000fe20000000a00 */
[----:B------:R-:W-:Y:S01]  /*b090*/  BSSY B6, `(.L_x_444) ;  /* 0x0000024000067945 */ /* 0x000fe20003800000 */
[----:B------:R-:W-:Y:S01]  /*b0a0*/  BAR.SYNC.DEFER_BLOCKING 0x8, 0x180 ;  /* 0x0206000000007b1d */ /* 0x000fe20000010000 */
[----:B------:R-:W-:-:S04]  /*b0b0*/  ISETP.NE.U32.AND P0, PT, RZ, UR6, PT ;  /* 0x00000006ff007c0c */ /* 0x000fc8000bf05070 */
[----:B------:R-:W-:Y:S01]  /*b0c0*/  ISETP.NE.AND.EX P0, PT, RZ, UR7, PT, P0 ;  /* 0x00000007ff007c0c */ /* 0x000fe2000bf05300 */
[----:B---3--:R-:W-:Y:S01]  /*b0d0*/  VIADD R2, R2, 0x18400 ;  /* 0x0001840002027836 */ /* 0x008fe20000000000 */
[----:B--2---:R-:W-:-:S04]  /*b0e0*/  SHF.R.S32.HI R0, RZ, 0x1f, R3 ;  /* 0x0000001fff007819 */ /* 0x004fc80000011403 */
[----:B------:R-:W-:Y:S02]  /*b0f0*/  LOP3.LUT P1, RZ, R2, 0x3ff, RZ, 0xc0, !PT ;  /* 0x000003ff02ff7812 */ /* 0x000fe4000782c0ff */
[----:B----4-:R-:W-:Y:S01]  /*b100*/  SEL R5, R5, RZ, !P0 ;  /* 0x000000ff05057207 */ /* 0x010fe20004000000 */
[----:B------:R-:W-:Y:S01]  /*b110*/  IMAD R0, R0, UR4, RZ ;  /* 0x0000000400007c24 */ /* 0x000fe2000f8e02ff */
[----:B-----5:R-:W-:-:S03]  /*b120*/  SEL R4, R4, RZ, !P0 ;  /* 0x000000ff04047207 */ /* 0x020fc60004000000 */
[C---:B------:R-:W-:Y:S02]  /*b130*/  IMAD R0, R3.reuse, UR5, R0 ;  /* 0x0000000503007c24 */ /* 0x040fe4000f8e0200 */
[----:B------:R-:W-:-:S05]  /*b140*/  IMAD.WIDE.U32 R2, R3, UR4, RZ ;  /* 0x0000000403027c25 */ /* 0x000fca000f8e00ff */
[----:B------:R1:W-:Y:S04]  /*b150*/  STL.64 [R1+0x48], R2 ;  /* 0x0000480201007387 */ /* 0x0003e80000100a00 */
[----:B------:R2:W-:Y:S04]  /*b160*/  STL [R1+0x20], R5 ;  /* 0x0000200501007387 */ /* 0x0005e80000100800 */
[----:B------:R2:W-:Y:S01]  /*b170*/  STL [R1+0x54], R4 ;  /* 0x0000540401007387 */ /* 0x0005e20000100800 */
[----:B-1----:R-:W-:Y:S01]  /*b180*/  IMAD.IADD R2, R3, 0x1, R0 ;  /* 0x0000000103027824 */ /* 0x002fe200078e0200 */
[----:B------:R-:W-:-:S05]  /*b190*/  SHF.R.S32.HI R0, RZ, 0x1f, R18 ;  /* 0x0000001fff007819 */ /* 0x000fca0000011412 */
[----:B------:R2:W-:Y:S04]  /*b1a0*/  STL [R1+0x34], R0 ;  /* 0x0000340001007387 */ /* 0x0005e80000100800 */
[----:B------:R2:W-:Y:S01]  /*b1b0*/  STL [R1+0x30], R2 ;  /* 0x0000300201007387 */ /* 0x0005e20000100800 */
[----:B------:R-:W-:Y:S05]  /*b1c0*/  @!P1 BRA `(.L_x_445) ;  /* 0x0000000000409947 */ /* 0x000fea0003800000 */
[----:B--2---:R-:W-:Y:S01]  /*b1d0*/  MOV R2, 0x0 ;  /* 0x0000000000027802 */ /* 0x004fe20000000f00 */
[----:B------:R-:W-:Y:S01]  /*b1e0*/  ULDC.64 UR6, c[0x4][0x98] ;  /* 0x0100260000067ab9 */ /* 0x000fe20000000a00 */
[----:B------:R-:W-:Y:S01]  /*b1f0*/  ULDC.64 UR8, c[0x4][0xa0] ;  /* 0x0100280000087ab9 */ /* 0x000fe20000000a00 */
[----:B------:R-:W-:Y:S01]  /*b200*/  ULDC.64 UR4, c[0x4][0x20] ;  /* 0x0100080000047ab9 */ /* 0x000fe20000000a00 */
[----:B------:R-:W-:Y:S02]  /*b210*/  IMAD.U32 R4, RZ, RZ, UR6 ;  /* 0x00000006ff047e24 */ /* 0x000fe4000f8e00ff */
[----:B------:R-:W1:Y:S01]  /*b220*/  LDC.64 R2, c[0x4][R2] ;  /* 0x0100000002027b82 */ /* 0x000e620000000a00 */
[----:B------:R-:W-:Y:S02]  /*b230*/  IMAD.U32 R5, RZ, RZ, UR7 ;  /* 0x00000007ff057e24 */ /* 0x000fe4000f8e00ff */
[----:B------:R-:W-:Y:S02]  /*b240*/  IMAD.U32 R6, RZ, RZ, UR8 ;  /* 0x00000008ff067e24 */ /* 0x000fe4000f8e00ff */
[----:B------:R-:W-:-:S02]  /*b250*/  IMAD.U32 R7, RZ, RZ, UR9 ;  /* 0x00000009ff077e24 */ /* 0x000fc4000f8e00ff */
[----:B------:R-:W-:Y:S02]  /*b260*/  IMAD.U32 R10, RZ, RZ, UR4 ;  /* 0x00000004ff0a7e24 */ /* 0x000fe4000f8e00ff */
[----:B------:R-:W-:Y:S02]  /*b270*/  IMAD.U32 R11, RZ, RZ, UR5 ;  /* 0x00000005ff0b7e24 */ /* 0x000fe4000f8e00ff */
[----:B------:R-:W-:Y:S02]  /*b280*/  IMAD.MOV.U32 R8, RZ, RZ, 0x70 ;  /* 0x00000070ff087424 */ /* 0x000fe400078e00ff */
[----:B0-----:R-:W-:Y:S02]  /*b290*/  IMAD.MOV.U32 R12, RZ, RZ, 0x1 ;  /* 0x00000001ff0c7424 */ /* 0x001fe400078e00ff */
[----:B------:R-:W-:-:S07]  /*b2a0*/  IMAD.MOV.U32 R13, RZ, RZ, RZ ;  /* 0x000000ffff0d7224 */ /* 0x000fce00078e00ff */
[----:B------:R-:W-:-:S07]  /*b2b0*/  LEPC R20, `(.L_x_445) ;  /* 0x000000001014794e */ /* 0x000fce0000000000 */
[----:B-1----:R-:W-:Y:S05]  /*b2c0*/  CALL.ABS.NOINC R2 ;  /* 0x0000000002007343 */ /* 0x002fea0003c00000 */
.L_x_445:
[----:B------:R-:W-:Y:S05]  /*b2d0*/  BSYNC B6 ;  /* 0x0000000000067941 */ /* 0x000fea0003800000 */
.L_x_444:
[----:B--2---:R-:W2:Y:S01]  /*b2e0*/  LDL.LU R4, [R1+0x30] ;  /* 0x0000300001047983 */ /* 0x004ea20000300800 */
[----:B------:R-:W1:Y:S01]  /*b2f0*/  LDC R7, c[0x0][0x448] ;  /* 0x00011200ff077b82 */ /* 0x000e620000000800 */
[----:B------:R-:W-:Y:S01]  /*b300*/  ULDC.64 UR4, c[0x0][0x2d8] ;  /* 0x0000b60000047ab9 */ /* 0x000fe20000000a00 */
[----:B------:R-:W-:Y:S01]  /*b310*/  IMAD.SHL.U32 R17, R17, 0x80, RZ ;  /* 0x0000008011117824 */ /* 0x000fe200078e00ff */
[----:B------:R-:W2:Y:S01]  /*b320*/  LDL.LU.64 R2, [R1+0x48] ;  /* 0x0000480001027983 */ /* 0x000ea20000300a00 */
[----:B------:R-:W-:-:S03]  /*b330*/  ULDC UR6, c[0x0][0x2b8] ;  /* 0x0000ae0000067ab9 */ /* 0x000fc60000000800 */
[----:B------:R-:W3:Y:S04]  /*b340*/  LDL.LU R0, [R1+0x34] ;  /* 0x0000340001007983 */ /* 0x000ee80000300800 */
[----:B------:R-:W4:Y:S04]  /*b350*/  LDL.LU R6, [R1+0x54] ;  /* 0x0000540001067983 */ /* 0x000f280000300800 */
[----:B------:R-:W4:Y:S04]  /*b360*/  LDL.LU R5, [R1+0x20] ;  /* 0x0000200001057983 */ /* 0x000f280000300800 */
[----:B------:R0:W5:Y:S01]  /*b370*/  LDL R9, [R1+0x24] ;  /* 0x0000240001097983 */ /* 0x0001620000100800 */
[----:B-1----:R-:W-:Y:S01]  /*b380*/  ISETP.NE.AND P0, PT, R7, 0x1, PT ;  /* 0x000000010700780c */ /* 0x002fe20003f05270 */
[----:B------:R-:W1:Y:S02]  /*b390*/  S2R R8, SR_TID.X ;  /* 0x0000000000087919 */ /* 0x000e640000002100 */
[C---:B-1----:R-:W-:Y:S01]  /*b3a0*/  IMAD.SHL.U32 R10, R8.reuse, 0x8, RZ ;  /* 0x00000008080a7824 */ /* 0x042fe200078e00ff */
[----:B------:R-:W-:-:S04]  /*b3b0*/  LOP3.LUT R8, R8, 0x7f, RZ, 0xc0, !PT ;  /* 0x0000007f08087812 */ /* 0x000fc800078ec0ff */
[----:B------:R-:W-:Y:S02]  /*b3c0*/  LOP3.LUT R10, R10, 0x38, RZ, 0xc0, !PT ;  /* 0x000000380a0a7812 */ /* 0x000fe400078ec0ff */
[----:B------:R-:W-:Y:S01]  /*b3d0*/  SHF.R.U32.HI R8, RZ, 0x3, R8 ;  /* 0x00000003ff087819 */ /* 0x000fe20000011608 */
[----:B--2---:R-:W-:Y:S02]  /*b3e0*/  IMAD.MOV.U32 R3, RZ, RZ, R4 ;  /* 0x000000ffff037224 */ /* 0x004fe400078e0004 */
[----:B------:R-:W1:Y:S01]  /*b3f0*/  S2R R4, SR_TID.X ;  /* 0x0000000000047919 */ /* 0x000e620000002100 */
[----:B---3--:R-:W-:Y:S02]  /*b400*/  IMAD R0, R0, UR4, RZ ;  /* 0x0000000400007c24 */ /* 0x008fe4000f8e02ff */
[----:B------:R-:W-:-:S04]  /*b410*/  IMAD.WIDE.U32 R2, R18, UR4, R2 ;  /* 0x0000000412027c25 */ /* 0x000fc8000f8e0002 */
[----:B------:R-:W-:Y:S01]  /*b420*/  IMAD R0, R18, UR5, R0 ;  /* 0x0000000512007c24 */ /* 0x000fe2000f8e0200 */
[----:B------:R-:W-:-:S03]  /*b430*/  ULDC.64 UR4, c[0x0][0x2e0] ;  /* 0x0000b80000047ab9 */ /* 0x000fc60000000a00 */
[----:B------:R-:W-:Y:S02]  /*b440*/  IMAD.IADD R3, R3, 0x1, R0 ;  /* 0x0000000103037824 */ /* 0x000fe400078e0200 */
[----:B----4-:R-:W-:Y:S02]  /*b450*/  IMAD R0, R6, UR4, RZ ;  /* 0x0000000406007c24 */ /* 0x010fe4000f8e02ff */
[C---:B------:R-:W-:Y:S01]  /*b460*/  IMAD.WIDE.U32 R2, R5.reuse, UR4, R2 ;  /* 0x0000000405027c25 */ /* 0x040fe2000f8e0002 */
[----:B------:R-:W2:Y:S03]  /*b470*/  @P0 LDC R6, c[0x0][0x450] ;  /* 0x00011400ff060b82 */ /* 0x000ea60000000800 */
[----:B------:R-:W-:Y:S01]  /*b480*/  IMAD R0, R5, UR5, R0 ;  /* 0x0000000505007c24 */ /* 0x000fe2000f8e0200 */
[----:B------:R-:W-:-:S03]  /*b490*/  ULDC.64 UR4, c[0x0][0x2d0] ;  /* 0x0000b40000047ab9 */ /* 0x000fc60000000a00 */
[----:B------:R-:W-:Y:S01]  /*b4a0*/  IMAD.IADD R3, R3, 0x1, R0 ;  /* 0x0000000103037824 */ /* 0x000fe200078e0200 */
[C---:B-1----:R-:W-:Y:S01]  /*b4b0*/  LOP3.LUT R5, R4.reuse, 0x7f, RZ, 0xc0, !PT ;  /* 0x0000007f04057812 */ /* 0x042fe200078ec0ff */
[----:B------:R-:W-:-:S03]  /*b4c0*/  IMAD.SHL.U32 R4, R4, 0x10, RZ ;  /* 0x0000001004047824 */ /* 0x000fc600078e00ff */
[----:B------:R-:W-:-:S04]  /*b4d0*/  SHF.R.U32.HI R5, RZ, 0x3, R5 ;  /* 0x00000003ff057819 */ /* 0x000fc80000011605 */
[----:B------:R-:W-:Y:S02]  /*b4e0*/  LOP3.LUT R4, R5, 0x70, R4, 0xf8, !PT ;  /* 0x0000007005047812 */ /* 0x000fe400078ef804 */
[----:B------:R-:W1:Y:S02]  /*b4f0*/  @P0 LDC R5, c[0x0][0x44c] ;  /* 0x00011300ff050b82 */ /* 0x000e640000000800 */
[----:B------:R-:W-:-:S05]  /*b500*/  LOP3.LUT R0, R4, R17, RZ, 0xfc, !PT ;  /* 0x0000001104007212 */ /* 0x000fca00078efcff */
[----:B------:R-:W-:Y:S02]  /*b510*/  IMAD.MOV.U32 R4, RZ, RZ, R0 ;  /* 0x000000ffff047224 */ /* 0x000fe400078e0000 */
[----:B-1----:R-:W-:-:S05]  /*b520*/  @P0 IMAD.HI.U32 R5, R0, R5, RZ ;  /* 0x0000000500050227 */ /* 0x002fca00078e00ff */
[----:B--2---:R-:W-:-:S05]  /*b530*/  @P0 SHF.R.U32.HI R4, RZ, R6, R5 ;  /* 0x00000006ff040219 */ /* 0x004fca0000011605 */
[----:B------:R-:W-:-:S04]  /*b540*/  IMAD.MOV R5, RZ, RZ, -R4 ;  /* 0x000000ffff057224 */ /* 0x000fc800078e0a04 */
[----:B------:R-:W-:Y:S01]  /*b550*/  IMAD R0, R7, R5, R0 ;  /* 0x0000000507007224 */ /* 0x000fe200078e0200 */
[----:B------:R-:W-:Y:S01]  /*b560*/  SHF.R.S32.HI R5, RZ, 0x1f, R4 ;  /* 0x0000001fff057819 */ /* 0x000fe20000011404 */
[----:B------:R-:W-:-:S04]  /*b570*/  IMAD.WIDE.U32 R2, R4, UR4, R2 ;  /* 0x0000000404027c25 */ /* 0x000fc8000f8e0002 */
[----:B------:R-:W-:-:S04]  /*b580*/  IMAD R5, R5, UR4, RZ ;  /* 0x0000000405057c24 */ /* 0x000fc8000f8e02ff */
[----:B------:R-:W-:Y:S01]  /*b590*/  IMAD R4, R4, UR5, R5 ;  /* 0x0000000504047c24 */ /* 0x000fe2000f8e0205 */
[----:B------:R-:W-:-:S03]  /*b5a0*/  ULDC.64 UR4, c[0x0][0x2c8] ;  /* 0x0000b20000047ab9 */ /* 0x000fc60000000a00 */
[----:B------:R-:W-:Y:S01]  /*b5b0*/  IMAD.IADD R3, R3, 0x1, R4 ;  /* 0x0000000103037824 */ /* 0x000fe200078e0204 */
[----:B------:R-:W-:-:S05]  /*b5c0*/  SHF.R.S32.HI R4, RZ, 0x1f, R0 ;  /* 0x0000001fff047819 */ /* 0x000fca0000011400 */
[----:B------:R-:W-:Y:S02]  /*b5d0*/  IMAD R4, R4, UR4, RZ ;  /* 0x0000000404047c24 */ /* 0x000fe4000f8e02ff */
[----:B------:R-:W-:-:S04]  /*b5e0*/  IMAD.WIDE.U32 R2, R0, UR4, R2 ;  /* 0x0000000400027c25 */ /* 0x000fc8000f8e0002 */
[----:B------:R-:W-:Y:S01]  /*b5f0*/  IMAD R4, R0, UR5, R4 ;  /* 0x0000000500047c24 */ /* 0x000fe2000f8e0204 */
[----:B------:R-:W-:Y:S02]  /*b600*/  ULDC.64 UR4, c[0x0][0x280] ;  /* 0x0000a00000047ab9 */ /* 0x000fe40000000a00 */
[----:B------:R-:W-:Y:S01]  /*b610*/  LEA R0, P1, R2, UR4, 0x1 ;  /* 0x0000000402007c11 */ /* 0x000fe2000f8208ff */
[----:B------:R-:W-:Y:S01]  /*b620*/  IMAD.IADD R4, R3, 0x1, R4 ;  /* 0x0000000103047824 */ /* 0x000fe200078e0204 */
[----:B------:R-:W-:Y:S01]  /*b630*/  UMOV UR4, 0xffffffff ;  /* 0xffffffff00047882 */ /* 0x000fe20000000000 */
[----:B------:R-:W-:-:S03]  /*b640*/  ISETP.GE.AND P0, PT, R10, UR6, PT ;  /* 0x000000060a007c0c */ /* 0x000fc6000bf06270 */
[----:B------:R-:W-:Y:S01]  /*b650*/  LEA.HI.X R2, R2, UR5, R4, 0x1, P1 ;  /* 0x0000000502027c11 */ /* 0x000fe200088f0c04 */
[----:B0-----:R-:W-:Y:S09]  /*b660*/  BRA.DIV UR4, `(.L_x_446) ;  /* 0x0000004204287947 */ /* 0x001ff2000b800000 */
[----:B------:R-:W2:Y:S01]  /*b670*/  LDL.LU R6, [R1+0x3c] ;  /* 0x00003c0001067983 */ /* 0x000ea20000300800 */
[----:B------:R-:W-:-:S04]  /*b680*/  IMAD.IADD R3, R8, 0x1, R17 ;  /* 0x0000000108037824 */ /* 0x000fc800078e0211 */
[C---:B------:R-:W-:Y:S02]  /*b690*/  VIADD R5, R3.reuse, 0x10 ;  /* 0x0000001003057836 */ /* 0x040fe40000000000 */
[----:B--2---:R-:W-:Y:S02]  /*b6a0*/  IMAD R4, R6, R7, RZ ;  /* 0x0000000706047224 */ /* 0x004fe400078e02ff */
[----:B------:R-:W0:Y:S03]  /*b6b0*/  SHFL.IDX PT, R7, R0, RZ, 0x181f ;  /* 0x00181fff00077589 */ /* 0x000e2600000e0000 */
[----:B------:R-:W-:Y:S01]  /*b6c0*/  ISETP.GE.AND P1, PT, R3, R4, PT ;  /* 0x000000040300720c */ /* 0x000fe20003f26270 */
[----:B------:R-:W1:-:S12]  /*b6d0*/  SHFL.IDX PT, R6, R2, RZ, 0x181f ;  /* 0x00181fff02067589 */ /* 0x000e5800000e0000 */
[----:B0-----:R-:W-:-:S05]  /*b6e0*/  @!P1 LEA R7, P2, R10, R7, 0x1 ;  /* 0x000000070a079211 */ /* 0x001fca00078408ff */
[----:B-1----:R-:W-:-:S05]  /*b6f0*/  @!P1 IMAD.X R6, RZ, RZ, R6, P2 ;  /* 0x000000ffff069224 */ /* 0x002fca00010e0606 */
[----:B------:R-:W-:-:S04]  /*b700*/  @!P1 LOP3.LUT R7, R7, R6, RZ, 0x3c, !PT ;  /* 0x0000000607079212 */ /* 0x000fc800078e3cff */
[----:B------:R-:W-:-:S04]  /*b710*/  @!P1 LOP3.LUT R6, R7, R6, RZ, 0x3c, !PT ;  /* 0x0000000607069212 */ /* 0x000fc800078e3cff */
[----:B------:R-:W-:-:S05]  /*b720*/  @!P1 LOP3.LUT R7, R7, R6, RZ, 0x3c, !PT ;  /* 0x0000000607079212 */ /* 0x000fca00078e3cff */
[----:B------:R-:W-:Y:S01]  /*b730*/  @!PT LDS RZ, [RZ] ;  /* 0x00000000fffff984 */ /* 0x000fe20000000800 */
[----:B-----5:R0:W-:Y:S01]  /*b740*/  @!P1 LDGSTS.E.BYPASS.LTC128B.128 [R9+0x18400], desc[UR40][R6.64], !P0 ;  /* 0x1840000006099fae */ /* 0x0201e2000c101d68 */
[----:B------:R-:W-:-:S03]  /*b750*/  ISETP.GE.AND P1, PT, R5, R4, PT ;  /* 0x000000040500720c */ /* 0x000fc60003f26270 */
[----:B------:R-:W1:Y:S04]  /*b760*/  SHFL.IDX PT, R5, R0, 0x1, 0x181f ;  /* 0x00381f0000057f89 */ /* 0x000e6800000e0000 */
[----:B0-----:R-:W0:Y:S06]  /*b770*/  SHFL.IDX PT, R6, R2, 0x1, 0x181f ;  /* 0x00381f0002067f89 */ /* 0x001e2c00000e0000 */
[----:B-1----:R-:W-:-:S05]  /*b780*/  @!P1 LEA R5, P2, R10, R5, 0x1 ;  /* 0x000000050a059211 */ /* 0x002fca00078408ff */
[----:B0-----:R-:W-:-:S04]  /*b790*/  @!P1 IMAD.X R6, RZ, RZ, R6, P2 ;  /* 0x000000ffff069224 */ /* 0x001fc800010e0606 */
[----:B------:R-:W-:Y:S02]  /*b7a0*/  @!P1 IMAD.MOV.U32 R7, RZ, RZ, R6 ;  /* 0x000000ffff079224 */ /* 0x000fe400078e0006 */
[----:B------:R-:W-:Y:S02]  /*b7b0*/  @!P1 IMAD.MOV.U32 R6, RZ, RZ, R5 ;  /* 0x000000ffff069224 */ /* 0x000fe400078e0005 */
[----:B------:R-:W-:-:S03]  /*b7c0*/  VIADD R5, R3, 0x20 ;  /* 0x0000002003057836 */ /* 0x000fc60000000000 */
[----:B------:R0:W-:Y:S02]  /*b7d0*/  @!P1 LDGSTS.E.BYPASS.LTC128B.128 [R9+0x18c00], desc[UR40][R6.64], !P0 ;  /* 0x18c0000006099fae */ /* 0x0001e4000c101d68 */
[----:B------:R-:W-:Y:S02]  /*b7e0*/  ISETP.GE.AND P1, PT, R5, R4, PT ;  /* 0x000000040500720c */ /* 0x000fe40003f26270 */
[----:B------:R-:W1:Y:S04]  /*b7f0*/  SHFL.IDX PT, R5, R0, 0x2, 0x181f ;  /* 0x00581f0000057f89 */ /* 0x000e6800000e0000 */
[----:B0-----:R-:W0:Y:S07]  /*b800*/  SHFL.IDX PT, R6, R2, 0x2, 0x181f ;  /* 0x00581f0002067f89 */ /* 0x001e2e00000e0000 */
        /* <DEDUP_REMOVED lines=35> */
[----:B------:R-:W-:Y:S04]  /*ba40*/  SHFL.IDX PT, R0, R0, 0x7, 0x181f ;  /* 0x00f81f0000007f89 */ /* 0x000fe800000e0000 */
[----:B0-----:R-:W0:Y:S03]  /*ba50*/  SHFL.IDX PT, R6, R2, 0x6, 0x181f ;  /* 0x00d81f0002067f89 */ /* 0x001e2600000e0000 */
[----:B-1----:R-:W-:-:S05]  /*ba60*/  @!P1 LEA R5, P2, R10, R5, 0x1 ;  /* 0x000000050a059211 */ /* 0x002fca00078408ff */
[----:B0-----:R-:W-:-:S04]  /*ba70*/  @!P1 IMAD.X R6, RZ, RZ, R6, P2 ;  /* 0x000000ffff069224 */ /* 0x001fc800010e0606 */
[----:B------:R-:W-:Y:S02]  /*ba80*/  @!P1 IMAD.MOV.U32 R7, RZ, RZ, R6 ;  /* 0x000000ffff079224 */ /* 0x000fe400078e0006 */
[----:B------:R-:W-:Y:S02]  /*ba90*/  @!P1 IMAD.MOV.U32 R6, RZ, RZ, R5 ;  /* 0x000000ffff069224 */ /* 0x000fe400078e0005 */
[----:B------:R0:W1:Y:S04]  /*baa0*/  SHFL.IDX PT, R5, R2, 0x7, 0x181f ;  /* 0x00f81f0002057f89 */ /* 0x00006800000e0000 */
[----:B------:R0:W-:Y:S02]  /*bab0*/  @!P1 LDGSTS.E.BYPASS.LTC128B.128 [R9+0x1b400], desc[UR40][R6.64], !P0 ;  /* 0x1b40000006099fae */ /* 0x0001e4000c101d68 */
.L_x_565:
[----:B------:R2:W5:Y:S01]  /*bac0*/  LDL R8, [R1+0x4] ;  /* 0x0000040001087983 */ /* 0x0005620000100800 */
[----:B------:R-:W-:-:S05]  /*bad0*/  VIADD R3, R3, 0x70 ;  /* 0x0000007003037836 */ /* 0x000fca0000000000 */
[----:B------:R-:W-:-:S13]  /*bae0*/  ISETP.GE.AND P1, PT, R3, R4, PT ;  /* 0x000000040300720c */ /* 0x000fda0003f26270 */
[----:B0-----:R-:W-:-:S05]  /*baf0*/  @!P1 LEA R2, P2, R10, R0, 0x1 ;  /* 0x000000000a029211 */ /* 0x001fca00078408ff */
[----:B-1----:R-:W-:-:S05]  /*bb00*/  @!P1 IMAD.X R3, RZ, RZ, R5, P2 ;  /* 0x000000ffff039224 */ /* 0x002fca00010e0605 */
[----:B------:R-:W-:Y:S01]  /*bb10*/  @!PT LDS RZ, [RZ] ;  /* 0x00000000fffff984 */ /* 0x000fe20000000800 */
[----:B------:R-:W-:Y:S01]  /*bb20*/  @!PT LDS RZ, [RZ] ;  /* 0x00000000fffff984 */ /* 0x000fe20000000800 */
[----:B------:R-:W-:Y:S01]  /*bb30*/  @!PT LDS RZ, [RZ] ;  /* 0x00000000fffff984 */ /* 0x000fe20000000800 */
[----:B------:R2:W-:Y:S01]  /*bb40*/  @!P1 LDGSTS.E.BYPASS.LTC128B.128 [R9+0x1bc00], desc[UR40][R2.64], !P0 ;  /* 0x1bc0000002099fae */ /* 0x0005e2000c101d68 */
[----:B------:R-:W-:Y:S01]  /*bb50*/  PLOP3.LUT P0, PT, PT, PT, PT, 0x80, 0x0 ;  /* 0x000000000000781c */ /* 0x000fe20003f0f070 */
[----:B------:R-:W-:-:S12]  /*bb60*/  NOP ;  /* 0x0000000000007918 */ /* 0x000fd80000000000 */
.L_x_447:
[----:B--2---:R-:W2:Y:S01]  /*bb70*/  LDL R2, [R1+0x4] ;  /* 0x0000040001027983 */ /* 0x004ea20000100800 */
[----:B------:R-:W-:Y:S02]  /*bb80*/  PLOP3.LUT P1, PT, P1, P0, PT, 0xa2, 0x0 ;  /* 0x000000000000781c */ /* 0x000fe40000f21472 */
[----:B--2---:R-:W-:-:S08]  /*bb90*/  @P0 R2UR P1, UR4, R2 ;  /* 0x00000000020402ca */ /* 0x004fd00000020000 */
[----:B------:R-:W-:-:S05]  /*bba0*/  @P0 PLOP3.LUT P0, PT, P1, PT, PT, 0x80, 0x0 ;  /* 0x000000000000081c */ /* 0x000fca0000f0f070 */
[----:B------:R-:W-:Y:S01]  /*bbb0*/  @!P1 SYNCS.ARRIVE.TRANS64.RED.A0T1 RZ, [UR4+0x22800], RZ ;  /* 0x022800ffffff99a7 */ /* 0x000fe20008200404 */
[----:B------:R-:W-:Y:S07]  /*bbc0*/  @!P1 ARRIVES.LDGSTSBAR.64.TRANSCNT [UR4+0x22800] ;  /* 0x02280000ff0099b0 */ /* 0x000fee0008000a84 */
[----:B------:R-:W-:Y:S05]  /*bbd0*/  @P0 BRA.U.ANY `(.L_x_447) ;  /* 0xfffffffd00e40947 */ /* 0x000fea000393ffff */
[----:B------:R-:W2:Y:S02]  /*bbe0*/  LDL.LU R3, [R1+0x40] ;  /* 0x0000400001037983 */ /* 0x000ea40000300800 */
[----:B--2---:R-:W-:-:S05]  /*bbf0*/  VIADD R3, R3, 0x1 ;  /* 0x0000000103037836 */ /* 0x004fca0000000000 */
[----:B------:R0:W-:Y:S01]  /*bc00*/  STL [R1+0x40], R3 ;  /* 0x0000400301007387 */ /* 0x0001e20000100800 */
[----:B------:R-:W-:-:S04]  /*bc10*/  LEA.HI R0, R3, R3, RZ, 0x1 ;  /* 0x0000000303007211 */ /* 0x000fc800078f08ff */
[----:B------:R-:W-:-:S05]  /*bc20*/  LOP3.LUT R0, R0, 0xfffffffe, RZ, 0xc0, !PT ;  /* 0xfffffffe00007812 */ /* 0x000fca00078ec0ff */
[----:B------:R-:W-:-:S05]  /*bc30*/  IMAD.IADD R0, R3, 0x1, -R0 ;  /* 0x0000000103007824 */ /* 0x000fca00078e0a00 */
[----:B------:R-:W-:Y:S01]  /*bc40*/  SHF.L.U32 R0, R0, 0x1f, RZ ;  /* 0x0000001f00007819 */ /* 0x000fe200000006ff */
[----:B------:R-:W-:Y:S01]  /*bc50*/  NOP ;  /* 0x0000000000007918 */ /* 0x000fe20000000000 */
[----:B------:R0:W-:Y:S01]  /*bc60*/  SYNCS.ARRIVE.TRANS64.A1T0 RZ, [R2+URZ+0x22800], RZ ;  /* 0x022800ff02ff79a7 */ /* 0x0001e2000810003f */
[----:B------:R-:W-:Y:S01]  /*bc70*/  BSSY B0, `(.L_x_448) ;  /* 0x0000003000007945 */ /* 0x000fe20003800000 */
[----:B------:R-:W1:Y:S03]  /*bc80*/  SYNCS.PHASECHK.TRANS64.TRYWAIT P0, [R2+URZ+0x22820], R0 ;  /* 0x02282000020075a7 */ /* 0x000e66000800017f */
[----:B01----:R-:W-:Y:S05]  /*bc90*/  @!P0 BRA `(.L_x_449) ;  /* 0x00000044002c8947 */ /* 0x003fea0003800000 */
.L_x_566:
[----:B------:R-:W-:Y:S05]  /*bca0*/  BSYNC B0 ;  /* 0x0000000000007941 */ /* 0x000fea0003800000 */
.L_x_448:
[----:B0-----:R-:W2:Y:S01]  /*bcb0*/  LDL R2, [R1+0x18] ;  /* 0x0000180001027983 */ /* 0x001ea20000100800 */
[----:B------:R-:W-:Y:S01]  /*bcc0*/  BSSY B0, `(.L_x_450) ;  /* 0x0000063000007945 */ /* 0x000fe20003800000 */
[----:B--2---:R-:W-:-:S13]  /*bcd0*/  ISETP.NE.AND P0, PT, R2, RZ, PT ;  /* 0x000000ff0200720c */ /* 0x004fda0003f05270 */
[----:B------:R-:W-:Y:S05]  /*bce0*/  @!P0 BRA `(.L_x_451) ;  /* 0x0000000400808947 */ /* 0x000fea0003800000 */
[----:B------:R-:W2:Y:S04]  /*bcf0*/  LDL R2, [R1+0x4] ;  /* 0x0000040001027983 */ /* 0x000ea80000100800 */
[----:B------:R-:W3:Y:S01]  /*bd00*/  LDL R4, [R1+0x10] ;  /* 0x0000100001047983 */ /* 0x000ee20000100800 */
[----:B------:R-:W0:Y:S01]  /*bd10*/  S2R R3, SR_TID.X ;  /* 0x0000000000037919 */ /* 0x000e220000002100 */
[----:B--2---:R-:W-:Y:S02]  /*bd20*/  IMAD.MOV.U32 R5, RZ, RZ, R2 ;  /* 0x000000ffff057224 */ /* 0x004fe400078e0002 */
[----:B------:R-:W2:Y:S01]  /*bd30*/  LDL R2, [R1+0x8] ;  /* 0x0000080001027983 */ /* 0x000ea20000100800 */
[----:B---3--:R-:W-:Y:S01]  /*bd40*/  SHF.L.U32 R0, R4, 0x1f, RZ ;  /* 0x0000001f04007819 */ /* 0x008fe200000006ff */
[----:B------:R-:W-:Y:S01]  /*bd50*/  BSSY B1, `(.L_x_452) ;  /* 0x0000006000017945 */ /* 0x000fe20003800000 */
[----:B0-----:R-:W-:-:S04]  /*bd60*/  LOP3.LUT R3, R3, 0x7f, RZ, 0xc0, !PT ;  /* 0x0000007f03037812 */ /* 0x001fc800078ec0ff */
[----:B------:R-:W-:Y:S01]  /*bd70*/  ISETP.NE.AND P1, PT, R3, RZ, PT ;  /* 0x000000ff0300720c */ /* 0x000fe20003f25270 */
[----:B--2---:R-:W-:-:S04]  /*bd80*/  IMAD R2, R2, 0x8, R5 ;  /* 0x0000000802027824 */ /* 0x004fc800078e0205 */
[----:B------:R-:W0:Y:S02]  /*bd90*/  SYNCS.PHASECHK.TRANS64.TRYWAIT P0, [R2+URZ+0x22860], R0 ;  /* 0x02286000020075a7 */ /* 0x000e24000800017f */
[----:B0-----:R-:W-:Y:S06]  /*bda0*/  @!P0 BRA `(.L_x_453) ;  /* 0x0000004400008947 */ /* 0x001fec0003800000 */
.L_x_567:
[----:B------:R-:W-:Y:S05]  /*bdb0*/  BSYNC B1 ;  /* 0x0000000000017941 */ /* 0x000fea0003800000 */
.L_x_452:
        /* <DEDUP_REMOVED lines=9> */
.L_x_455:
[----:B------:R-:W-:Y:S05]  /*be50*/  BSYNC B1 ;  /* 0x0000000000017941 */ /* 0x000fea0003800000 */
.L_x_454:
[----:B------:R-:W2:Y:S04]  /*be60*/  LDL R5, [R1+0x4] ;  /* 0x0000040001057983 */ /* 0x000ea80000100800 */
[----:B------:R-:W2:Y:S04]  /*be70*/  LDL R3, [R1+0x8] ;  /* 0x0000080001037983 */ /* 0x000ea80000100800 */
[----:B------:R-:W3:Y:S04]  /*be80*/  LDL R4, [R1+0x1c] ;  /* 0x00001c0001047983 */ /* 0x000ee80000100800 */
[----:B0-----:R-:W3:Y:S01]  /*be90*/  LDL R0, [R1+0x50] ;  /* 0x0000500001007983 */ /* 0x001ee20000100800 */
[----:B------:R-:W-:Y:S01]  /*bea0*/  UIADD3 UR4, UP0, UR38, 0x470, URZ ;  /* 0x0000047026047890 */ /* 0x000fe2000ff1e03f */
[----:B------:R-:W-:Y:S01]  /*beb0*/  PLOP3.LUT P0, PT, PT, PT, PT, 0x80, 0x0 ;  /* 0x000000000000781c */ /* 0x000fe20003f0f070 */
[----:B------:R-:W-:Y:S01]  /*bec0*/  VIADD R2, R2, 0x22850 ;  /* 0x0002285002027836 */ /* 0x000fe20000000000 */
[----:B------:R-:W-:Y:S01]  /*bed0*/  UMOV UR6, 0x0 ;  /* 0x0000000000067882 */ /* 0x000fe20000000000 */
[----:B------:R-:W-:Y:S01]  /*bee0*/  UIADD3.X UR5, URZ, UR39, URZ, UP0, !UPT ;  /* 0x000000273f057290 */ /* 0x000fe200087fe43f */
[----:B------:R-:W-:Y:S01]  /*bef0*/  UMOV UR7, 0x14f00000 ;  /* 0x14f0000000077882 */ /* 0x000fe20000000000 */
[----:B------:R-:W-:Y:S01]  /*bf00*/  UMOV UR10, URZ ;  /* 0x0000003f000a7c82 */ /* 0x000fe20008000000 */
[----:B--2---:R-:W-:-:S02]  /*bf10*/  IMAD R3, R3, 0xc000, R5 ;  /* 0x0000c00003037824 */ /* 0x004fc400078e0205 */
[----:B---3--:R-:W-:Y:S02]  /*bf20*/  IMAD R0, R0, 0x60, R4 ;  /* 0x0000006000007824 */ /* 0x008fe400078e0204 */
[----:B------:R-:W-:-:S07]  /*bf30*/  VIADD R4, R3, 0x400 ;  /* 0x0000040003047836 */ /* 0x000fce0000000000 */
.L_x_456:
[----:B------:R-:W2:Y:S01]  /*bf40*/  LDL R5, [R1] ;  /* 0x0000000001057983 */ /* 0x000ea20000100800 */
[----:B------:R-:W-:-:S13]  /*bf50*/  @P0 ELECT P1, URZ, PT ;  /* 0x00000000003f082f */ /* 0x000fda0003820000 */
[----:B------:R-:W-:Y:S02]  /*bf60*/  @P1 R2UR UR12, R18 ;  /* 0x00000000120c12ca */ /* 0x000fe400000e0000 */
[----:B------:R-:W-:Y:S02]  /*bf70*/  @P1 R2UR UR11, R0 ;  /* 0x00000000000b12ca */ /* 0x000fe400000e0000 */
[----:B------:R-:W-:Y:S02]  /*bf80*/  @P1 R2UR UR9, R2 ;  /* 0x00000000020912ca */ /* 0x000fe400000e0000 */
[----:B------:R-:W-:Y:S02]  /*bf90*/  @P1 R2UR UR8, R4 ;  /* 0x00000000040812ca */ /* 0x000fe400000e0000 */
[----:B------:R-:W-:Y:S02]  /*bfa0*/  @P1 PLOP3.LUT P0, PT, P1, PT, PT, 0x8, 0x0 ;  /* 0x000000000000181c */ /* 0x000fe40000f0e170 */
[----:B--2---:R-:W-:-:S02]  /*bfb0*/  @P1 R2UR UR13, R5 ;  /* 0x00000000050d12ca */ /* 0x004fc400000e0000 */
[----:B------:R-:W-:-:S11]  /*bfc0*/  PLOP3.LUT P1, PT, PT, PT, PT, 0x8, 0x0 ;  /* 0x000000000000781c */ /* 0x000fd60003f2e170 */
[----:B------:R0:W-:Y:S02]  /*bfd0*/  UTMALDG.4D [UR8], [UR4], desc[UR6] ;  /* 0x00000608040075b4 */ /* 0x0001e40008019000 */
[----:B0-----:R-:W-:Y:S05]  /*bfe0*/  @P0 BRA.U.ANY `(.L_x_456) ;  /* 0xfffffffd00d40947 */ /* 0x001fea000393ffff */
[----:B------:R-:W-:Y:S01]  /*bff0*/  PLOP3.LUT P0, PT, PT, PT, PT, 0x80, 0x0 ;  /* 0x000000000000781c */ /* 0x000fe20003f0f070 */
[----:B------:R-:W-:Y:S01]  /*c000*/  VIADD R4, R3, 0x3400 ;  /* 0x0000340003047836 */ /* 0x000fe20000000000 */
[----:B------:R-:W-:Y:S01]  /*c010*/  UMOV UR6, 0x0 ;  /* 0x0000000000067882 */ /* 0x000fe20000000000 */
[----:B------:R-:W-:Y:S01]  /*c020*/  UMOV UR7, 0x14f00000 ;  /* 0x14f0000000077882 */ /* 0x000fe20000000000 */
[----:B------:R-:W-:-:S09]  /*c030*/  UMOV UR10, 0x40 ;  /* 0x00000040000a7882 */ /* 0x000fd20000000000 */
.L_x_457:
        /* <DEDUP_REMOVED lines=16> */
.L_x_458:
        /* <DEDUP_REMOVED lines=16> */
.L_x_459:
        /* <DEDUP_REMOVED lines=11> */
.L_x_451:
[----:B------:R-:W-:Y:S05]  /*c2f0*/  BSYNC B0 ;  /* 0x0000000000007941 */ /* 0x000fea0003800000 */
.L_x_450:
[----:B------:R-:W2:Y:S01]  /*c300*/  LDL.LU R4, [R1+0x38] ;  /* 0x0000380001047983 */ /* 0x000ea20000300800 */
[----:B------:R-:W-:Y:S01]  /*c310*/  BSSY B0, `(.L_x_460) ;  /* 0x000020f000007945 */ /* 0x000fe20003800000 */
[----:B--2---:R-:W-:-:S13]  /*c320*/  ISETP.GE.AND P0, PT, R4, 0x61, PT ;  /* 0x000000610400780c */ /* 0x004fda0003f06270 */
[----:B------:R-:W-:Y:S05]  /*c330*/  @!P0 BRA `(.L_x_461) ;  /* 0x0000002000308947 */ /* 0x000fea0003800000 */
[----:B------:R-:W2:Y:S01]  /*c340*/  LDL R4, [R1+0x2c] ;  /* 0x00002c0001047983 */ /* 0x000ea20000100800 */
[----:B------:R-:W-:Y:S01]  /*c350*/  IMAD.MOV.U32 R0, RZ, RZ, 0x1 ;  /* 0x00000001ff007424 */ /* 0x000fe200078e00ff */
[----:B------:R-:W-:Y:S01]  /*c360*/  BSSY B2, `(.L_x_462) ;  /* 0x00000b3000027945 */ /* 0x000fe20003800000 */
[----:B--2---:R-:W-:-:S05]  /*c370*/  IMAD.MOV R6, RZ, RZ, -R4 ;  /* 0x000000ffff067224 */ /* 0x004fca00078e0a04 */
[----:B------:R-:W-:-:S05]  /*c380*/  VIADDMNMX R6, R6, R0, 0xffffffff, !PT ;  /* 0xffffffff06067446 */ /* 0x000fca0007800100 */
[----:B------:R-:W-:-:S05]  /*c390*/  IMAD.IADD R0, R4, 0x1, R6 ;  /* 0x0000000104007824 */ /* 0x000fca00078e0206 */
[----:B------:R-:W-:-:S04]  /*c3a0*/  LOP3.LUT R0, R0, 0x1, RZ, 0xc0, !PT ;  /* 0x0000000100007812 */ /* 0x000fc800078ec0ff */
[----:B------:R-:W-:Y:S01]  /*c3b0*/  ISETP.NE.U32.AND P0, PT, R0, 0x1, PT ;  /* 0x000000010000780c */ /* 0x000fe20003f05070 */
[----:B------:R-:W-:-:S12]  /*c3c0*/  VIADD R0, R4, 0xfffffffe ;  /* 0xfffffffe04007836 */ /* 0x000fd80000000000 */
[----:B------:R-:W-:Y:S05]  /*c3d0*/  @P0 BRA `(.L_x_463) ;  /* 0x0000000800ac0947 */ /* 0x000fea0003800000 */
[----:B------:R-:W2:Y:S04]  /*c3e0*/  LDL R5, [R1+0x18] ;  /* 0x0000180001057983 */ /* 0x000ea80000100800 */
[----:B------:R-:W3:Y:S04]  /*c3f0*/  LDL.LU R4, [R1+0x8] ;  /* 0x0000080001047983 */ /* 0x000ee80000300800 */
[----:B------:R-:W4:Y:S01]  /*c400*/  LDL.LU R7, [R1+0x10] ;  /* 0x0000100001077983 */ /* 0x000f220000300800 */
[----:B------:R-:W-:Y:S01]  /*c410*/  BSSY B1, `(.L_x_464) ;  /* 0x00000a5000017945 */ /* 0x000fe20003800000 */
[----:B--2---:R-:W-:Y:S01]  /*c420*/  ISETP.NE.AND P2, PT, R5, RZ, PT ;  /* 0x000000ff0500720c */ /* 0x004fe20003f45270 */
[----:B---3--:R-:W-:-:S05]  /*c430*/  VIADD R2, R4, 0x1 ;  /* 0x0000000104027836 */ /* 0x008fca0000000000 */
[----:B------:R-:W-:-:S04]  /*c440*/  ISETP.NE.AND P0, PT, R2, 0x2, PT ;  /* 0x000000020200780c */ /* 0x000fc80003f05270 */
[----:B------:R-:W-:Y:S02]  /*c450*/  SEL R3, RZ, 0x1, P0 ;  /* 0x00000001ff037807 */ /* 0x000fe40000000000 */
[----:B-----5:R-:W-:Y:S02]  /*c460*/  SEL R8, R2, RZ, P0 ;  /* 0x000000ff02087207 */ /* 0x020fe40000000000 */
[----:B----4-:R-:W-:-:S05]  /*c470*/  LOP3.LUT R7, R7, R3, RZ, 0x3c, !PT ;  /* 0x0000000307077212 */ /* 0x010fca00078e3cff */
[----:B------:R0:W-:Y:S04]  /*c480*/  STL [R1+0x10], R7 ;  /* 0x0000100701007387 */ /* 0x0001e80000100800 */
[----:B------:R0:W-:Y:S01]  /*c490*/  STL [R1+0x8], R8 ;  /* 0x0000080801007387 */ /* 0x0001e20000100800 */
[----:B------:R-:W-:Y:S05]  /*c4a0*/  @!P2 BRA `(.L_x_465) ;  /* 0x00000008006ca947 */ /* 0x000fea0003800000 */
[----:B------:R-:W-:Y:S02]  /*c4b0*/  ULDC.64 UR4, c[0x0][0x418] ;  /* 0x0001060000047ab9 */ /* 0x000fe40000000a00 */
[----:B------:R-:W-:-:S04]  /*c4c0*/  ISETP.NE.U32.AND P0, PT, RZ, UR4, PT ;  /* 0x00000004ff007c0c */ /* 0x000fc8000bf05070 */
[----:B------:R-:W-:-:S13]  /*c4d0*/  ISETP.NE.AND.EX P0, PT, RZ, UR5, PT, P0 ;  /* 0x00000005ff007c0c */ /* 0x000fda000bf05300 */
[----:B------:R-:W-:Y:S05]  /*c4e0*/  @!P0 BRA `(.L_x_466) ;  /* 0x0000000000508947 */ /* 0x000fea0003800000 */
[----:B------:R-:W2:Y:S01]  /*c4f0*/  LDL R10, [R1+0x14] ;  /* 0x00001400010a7983 */ /* 0x000ea20000100800 */
[----:B------:R-:W1:Y:S01]  /*c500*/  LDC R5, c[0x0][0x43c] ;  /* 0x00010f00ff057b82 */ /* 0x000e620000000800 */
[----:B------:R-:W-:Y:S02]  /*c510*/  ULDC.64 UR6, c[0x0][0x428] ;  /* 0x00010a0000067ab9 */ /* 0x000fe40000000a00 */
[----:B------:R-:W3:Y:S01]  /*c520*/  LDL R9, [R1+0xc] ;  /* 0x00000c0001097983 */ /* 0x000ee20000100800 */
        /* <DEDUP_REMOVED lines=10> */
[----:B------:R-:W-:-:S04]  /*c5d0*/  IMAD.WIDE.U32 R2, R9, UR6, R2 ;  /* 0x0000000609027c25 */ /* 0x000fc8000f8e0002 */
[----:B------:R-:W-:Y:S01]  /*c5e0*/  IMAD.IADD R3, R4, 0x1, R3 ;  /* 0x0000000104037824 */ /* 0x000fe200078e0203 */
[----:B------:R-:W-:-:S04]  /*c5f0*/  LEA R4, P0, R2, UR4, 0x2 ;  /* 0x0000000402047c11 */ /* 0x000fc8000f8010ff */
[----:B------:R-:W-:-:S05]  /*c600*/  LEA.HI.X R5, R2, UR5, R3, 0x2, P0 ;  /* 0x0000000502057c11 */ /* 0x000fca00080f1403 */
[----:B------:R-:W2:Y:S04]  /*c610*/  LDG.E R2, desc[UR40][R4.64] ;  /* 0x0000002804027981 */ /* 0x000ea8000c1e1900 */
[----:B--2---:R1:W-:Y:S02]  /*c620*/  STL [R1], R2 ;  /* 0x0000000201007387 */ /* 0x0043e40000100800 */
.L_x_466:
[----:B-1----:R-:W2:Y:S01]  /*c630*/  LDL R2, [R1+0x4] ;  /* 0x0000040001027983 */ /* 0x002ea20000100800 */
[----:B------:R-:W1:Y:S02]  /*c640*/  S2R R3, SR_TID.X ;  /* 0x0000000000037919 */ /* 0x000e640000002100 */
[----:B-1----:R-:W-:Y:S01]  /*c650*/  LOP3.LUT R4, R3, 0x7f, RZ, 0xc0, !PT ;  /* 0x0000007f03047812 */ /* 0x002fe200078ec0ff */
[----:B------:R-:W-:Y:S03]  /*c660*/  BSSY B3, `(.L_x_467) ;  /* 0x0000006000037945 */ /* 0x000fe60003800000 */
[----:B------:R-:W-:Y:S01]  /*c670*/  ISETP.NE.AND P1, PT, R4, RZ, PT ;  /* 0x000000ff0400720c */ /* 0x000fe20003f25270 */
[----:B--2---:R-:W-:Y:S01]  /*c680*/  IMAD R3, R8, 0x8, R2 ;  /* 0x0000000808037824 */ /* 0x004fe200078e0202 */
[----:B------:R-:W-:-:S04]  /*c690*/  SHF.L.U32 R2, R7, 0x1f, RZ ;  /* 0x0000001f07027819 */ /* 0x000fc800000006ff */
[----:B------:R-:W1:Y:S02]  /*c6a0*/  SYNCS.PHASECHK.TRANS64.TRYWAIT P0, [R3+URZ+0x22840], R2 ;  /* 0x02284002030075a7 */ /* 0x000e64000800017f */
[----:B-1----:R-:W-:Y:S05]  /*c6b0*/  @!P0 BRA `(.L_x_468) ;  /* 0x0000003800d08947 */ /* 0x002fea0003800000 */
.L_x_568:
[----:B------:R-:W-:Y:S05]  /*c6c0*/  BSYNC B3 ;  /* 0x0000000000037941 */ /* 0x000fea0003800000 */
.L_x_467:
[----:B------:R-:W-:Y:S04]  /*c6d0*/  BSSY B3, `(.L_x_469) ;  /* 0x0000009000037945 */ /* 0x000fe80003800000 */
[----:B------:R-:W-:Y:S05]  /*c6e0*/  @P1 BRA `(.L_x_470) ;  /* 0x00000000001c1947 */ /* 0x000fea0003800000 */
[----:B------:R-:W2:Y:S02]  /*c6f0*/  S2R R4, SR_TID.X ;  /* 0x0000000000047919 */ /* 0x000ea40000002100 */
[----:B--2---:R-:W-:Y:S01]  /*c700*/  LOP3.LUT R5, R4, 0x1f, RZ, 0xc0, !PT ;  /* 0x0000001f04057812 */ /* 0x004fe200078ec0ff */
[----:B------:R-:W-:-:S03]  /*c710*/  IMAD.MOV.U32 R4, RZ, RZ, 0x3000 ;  /* 0x00003000ff047424 */ /* 0x000fc600078e00ff */
[----:B------:R-:W-:Y:S01]  /*c720*/  ISETP.NE.AND P0, PT, R5, RZ, PT ;  /* 0x000000ff0500720c */ /* 0x000fe20003f05270 */
[----:B------:R2:W-:-:S12]  /*c730*/  SYNCS.ARRIVE.TRANS64 RZ, [R3+URZ+0x22830], R4 ;  /* 0x0228300403ff79a7 */ /* 0x0005d8000800003f */
[----:B--2---:R-:W-:Y:S05]  /*c740*/  @!P0 BRA `(.L_x_470) ;  /* 0x0000000000048947 */ /* 0x004fea0003800000 */
[----:B------:R-:W-:Y:S01]  /*c750*/  BPT.TRAP 0x1 ;  /* 0x000000040000795c */ /* 0x000fe20000300000 */
.L_x_470:
[----:B------:R-:W-:Y:S05]  /*c760*/  BSYNC B3 ;  /* 0x0000000000037941 */ /* 0x000fea0003800000 */
.L_x_469:
[----:B0-----:R-:W2:Y:S04]  /*c770*/  LDL R8, [R1+0x4] ;  /* 0x0000040001087983 */ /* 0x001ea80000100800 */
[----:B------:R-:W2:Y:S04]  /*c780*/  LDL R4, [R1+0x8] ;  /* 0x0000080001047983 */ /* 0x000ea80000100800 */
[----:B------:R-:W3:Y:S01]  /*c790*/  LDL R5, [R1+0x1c] ;  /* 0x00001c0001057983 */ /* 0x000ee20000100800 */
[----:B------:R-:W-:Y:S01]  /*c7a0*/  IMAD.MOV.U32 R7, RZ, RZ, RZ ;  /* 0x000000ffff077224 */ /* 0x000fe200078e00ff */
[----:B------:R-:W-:Y:S01]  /*c7b0*/  UIADD3 UR4, UP0, UR38, 0x370, URZ ;  /* 0x0000037026047890 */ /* 0x000fe2000ff1e03f */
[----:B------:R-:W-:Y:S01]  /*c7c0*/  PLOP3.LUT P0, PT, PT, PT, PT, 0x80, 0x0 ;  /* 0x000000000000781c */ /* 0x000fe20003f0f070 */
[----:B------:R-:W-:Y:S01]  /*c7d0*/  UMOV UR6, 0x0 ;  /* 0x0000000000067882 */ /* 0x000fe20000000000 */
[----:B------:R-:W-:Y:S01]  /*c7e0*/  UMOV UR7, 0x14f00000 ;  /* 0x14f0000000077882 */ /* 0x000fe20000000000 */
[----:B------:R-:W-:Y:S01]  /*c7f0*/  R2UR UR10, R7 ;  /* 0x00000000070a72ca */ /* 0x000fe200000e0000 */
[----:B------:R-:W-:Y:S01]  /*c800*/  UIADD3.X UR5, URZ, UR39, URZ, UP0, !UPT ;  /* 0x000000273f057290 */ /* 0x000fe200087fe43f */
[----:B--2---:R-:W-:-:S02]  /*c810*/  IMAD R4, R4, 0x3000, R8 ;  /* 0x0000300004047824 */ /* 0x004fc400078e0208 */
[----:B---3--:R-:W-:Y:S02]  /*c820*/  IMAD R0, R0, 0x60, R5 ;  /* 0x0000006000007824 */ /* 0x008fe400078e0205 */
[----:B------:R-:W-:Y:S02]  /*c830*/  VIADD R4, R4, 0x1c400 ;  /* 0x0001c40004047836 */ /* 0x000fe40000000000 */
[----:B------:R-:W-:-:S07]  /*c840*/  VIADD R5, R3, 0x22830 ;  /* 0x0002283003057836 */ /* 0x000fce0000000000 */
.L_x_471:
        /* <DEDUP_REMOVED lines=11> */
[----:B------:R-:W0:Y:S01]  /*c900*/  SYNCS.PHASECHK.TRANS64.TRYWAIT P0, [R3+URZ+0x22860], R2 ;  /* 0x02286002030075a7 */ /* 0x000e22000800017f */
[----:B------:R-:W-:Y:S04]  /*c910*/  BSSY B3, `(.L_x_472) ;  /* 0x0000002000037945 */ /* 0x000fe80003800000 */
[----:B0-----:R-:W-:Y:S05]  /*c920*/  @!P0 BRA `(.L_x_473) ;  /* 0x0000003800488947 */ /* 0x001fea0003800000 */
.L_x_569:
[----:B------:R-:W-:Y:S05]  /*c930*/  BSYNC B3 ;  /* 0x0000000000037941 */ /* 0x000fea0003800000 */
.L_x_472:
        /* <DEDUP_REMOVED lines=11> */
.L_x_475:
[----:B------:R-:W-:Y:S05]  /*c9f0*/  BSYNC B3 ;  /* 0x0000000000037941 */ /* 0x000fea0003800000 */
.L_x_474:
[----:B------:R-:W2:Y:S04]  /*ca00*/  LDL R4, [R1+0x4] ;  /* 0x0000040001047983 */ /* 0x000ea80000100800 */
[----:B01----:R-:W2:Y:S01]  /*ca10*/  LDL R2, [R1+0x8] ;  /* 0x0000080001027983 */ /* 0x003ea20000100800 */
[----:B------:R-:W-:Y:S01]  /*ca20*/  R2UR UR10, R7 ;  /* 0x00000000070a72ca */ /* 0x000fe200000e0000 */
[----:B------:R-:W-:Y:S01]  /*ca30*/  UIADD3 UR4, UP0, UR38, 0x470, URZ ;  /* 0x0000047026047890 */ /* 0x000fe2000ff1e03f */
[----:B------:R-:W-:Y:S01]  /*ca40*/  R2UR UR6, R8 ;  /* 0x00000000080672ca */ /* 0x000fe200000e0000 */
[----:B------:R-:W-:Y:S01]  /*ca50*/  VIADD R3, R3, 0x22850 ;  /* 0x0002285003037836 */ /* 0x000fe20000000000 */
[----:B------:R-:W-:Y:S01]  /*ca60*/  R2UR UR7, R9 ;  /* 0x00000000090772ca */ /* 0x000fe200000e0000 */
[----:B------:R-:W-:Y:S01]  /*ca70*/  UIADD3.X UR5, URZ, UR39, URZ, UP0, !UPT ;  /* 0x000000273f057290 */ /* 0x000fe200087fe43f */
[----:B------:R-:W-:Y:S01]  /*ca80*/  PLOP3.LUT P0, PT, PT, PT, PT, 0x80, 0x0 ;  /* 0x000000000000781c */ /* 0x000fe20003f0f070 */
[----:B--2---:R-:W-:-:S04]  /*ca90*/  IMAD R2, R2, 0xc000, R4 ;  /* 0x0000c00002027824 */ /* 0x004fc800078e0204 */
[----:B------:R-:W-:-:S08]  /*caa0*/  VIADD R4, R2, 0x400 ;  /* 0x0000040002047836 */ /* 0x000fd00000000000 */
.L_x_476:
        /* <DEDUP_REMOVED lines=11> */
[----:B------:R-:W-:Y:S01]  /*cb60*/  R2UR UR6, R8 ;  /* 0x00000000080672ca */ /* 0x000fe200000e0000 */
[----:B------:R-:W-:Y:S01]  /*cb70*/  VIADD R4, R2, 0x3400 ;  /* 0x0000340002047836 */ /* 0x000fe20000000000 */
[----:B------:R-:W-:Y:S01]  /*cb80*/  R2UR UR7, R9 ;  /* 0x00000000090772ca */ /* 0x000fe200000e0000 */
[----:B------:R-:W-:Y:S01]  /*cb90*/  UMOV UR10, 0x40 ;  /* 0x00000040000a7882 */ /* 0x000fe20000000000 */
[----:B------:R-:W-:-:S13]  /*cba0*/  PLOP3.LUT P0, PT, PT, PT, PT, 0x80, 0x0 ;  /* 0x000000000000781c */ /* 0x000fda0003f0f070 */
.L_x_477:
        /* <DEDUP_REMOVED lines=16> */
.L_x_478:
        /* <DEDUP_REMOVED lines=16> */
.L_x_479:
        /* <DEDUP_REMOVED lines=10> */
[----:B-1----:R-:W-:Y:S05]  /*ce50*/  @P0 BRA.U.ANY `(.L_x_479) ;  /* 0xfffffffd00d40947 */ /* 0x002fea000393ffff */
.L_x_465:
[----:B------:R-:W-:Y:S05]  /*ce60*/  BSYNC B1 ;  /* 0x0000000000017941 */ /* 0x000fea0003800000 */
.L_x_464:
[----:B------:R-:W2:Y:S02]  /*ce70*/  LDL.LU R4, [R1+0x2c] ;  /* 0x00002c0001047983 */ /* 0x000ea40000300800 */
[----:B--2---:R-:W-:-:S07]  /*ce80*/  VIADD R0, R4, 0xfffffffd ;  /* 0xfffffffd04007836 */ /* 0x004fce0000000000 */
.L_x_463:
[----:B------:R-:W-:Y:S05]  /*ce90*/  BSYNC B2 ;  /* 0x0000000000027941 */ /* 0x000fea0003800000 */
.L_x_462:
[----:B------:R-:W2:Y:S01]  /*cea0*/  LDL.LU R2, [R1+0x28] ;  /* 0x0000280001027983 */ /* 0x000ea20000300800 */
[----:B------:R-:W-:-:S05]  /*ceb0*/  IMAD.MOV R6, RZ, RZ, -R6 ;  /* 0x000000ffff067224 */ /* 0x000fca00078e0a06 */
[----:B--2---:R-:W-:-:S13]  /*cec0*/  ISETP.NE.AND P0, PT, R2, R6, PT ;  /* 0x000000060200720c */ /* 0x004fda0003f05270 */
[----:B------:R-:W-:Y:S05]  /*ced0*/  @!P0 BRA `(.L_x_461) ;  /* 0x0000001400488947 */ /* 0x000fea0003800000 */
.L_x_512:
[----:B------:R-:W2:Y:S04]  /*cee0*/  LDL R4, [R1+0x18] ;  /* 0x0000180001047983 */ /* 0x000ea80000100800 */
[----:B------:R-:W0:Y:S04]  /*cef0*/  LDL.LU R3, [R1+0x8] ;  /* 0x0000080001037983 */ /* 0x000e280000300800 */
[----:B------:R-:W3:Y:S01]  /*cf00*/  LDL.LU R2, [R1+0x10] ;  /* 0x0000100001027983 */ /* 0x000ee20000300800 */
[----:B------:R-:W-:Y:S05]  /*cf10*/  YIELD ;  /* 0x0000000000007946 */ /* 0x000fea0003800000 */
[----:B------:R-:W-:Y:S01]  /*cf20*/  BSSY B1, `(.L_x_480) ;  /* 0x00000a2000017945 */ /* 0x000fe20003800000 */
[----:B--2---:R-:W-:Y:S01]  /*cf30*/  ISETP.NE.AND P1, PT, R4, RZ, PT ;  /* 0x000000ff0400720c */ /* 0x004fe20003f25270 */
[----:B0-----:R-:W-:-:S05]  /*cf40*/  VIADD R7, R3, 0x1 ;  /* 0x0000000103077836 */ /* 0x001fca0000000000 */
[----:B------:R-:W-:-:S04]  /*cf50*/  ISETP.NE.AND P0, PT, R7, 0x2, PT ;  /* 0x000000020700780c */ /* 0x000fc80003f05270 */
[----:B------:R-:W-:Y:S02]  /*cf60*/  SEL R6, RZ, 0x1, P0 ;  /* 0x00000001ff067807 */ /* 0x000fe40000000000 */
[----:B------:R-:W-:Y:S02]  /*cf70*/  SEL R7, R7, RZ, P0 ;  /* 0x000000ff07077207 */ /* 0x000fe40000000000 */
[----:B---3--:R-:W-:Y:S01]  /*cf80*/  LOP3.LUT R6, R2, R6, RZ, 0x3c, !PT ;  /* 0x0000000602067212 */ /* 0x008fe200078e3cff */
[----:B------:R-:W-:Y:S06]  /*cf90*/  @!P1 BRA `(.L_x_481) ;  /* 0x0000000800689947 */ /* 0x000fec0003800000 */
[----:B------:R-:W-:Y:S01]  /*cfa0*/  ULDC.64 UR4, c[0x0][0x418] ;  /* 0x0001060000047ab9 */ /* 0x000fe20000000a00 */
[----:B-----5:R-:W-:Y:S01]  /*cfb0*/  IMAD.MOV.U32 R8, RZ, RZ, R0 ;  /* 0x000000ffff087224 */ /* 0x020fe200078e0000 */
[----:B------:R-:W-:-:S04]  /*cfc0*/  ISETP.NE.U32.AND P0, PT, RZ, UR4, PT ;  /* 0x00000004ff007c0c */ /* 0x000fc8000bf05070 */
[----:B------:R-:W-:-:S13]  /*cfd0*/  ISETP.NE.AND.EX P0, PT, RZ, UR5, PT, P0 ;  /* 0x00000005ff007c0c */ /* 0x000fda000bf05300 */
[----:B------:R-:W-:Y:S05]  /*cfe0*/  @!P0 BRA `(.L_x_482) ;  /* 0x0000000000508947 */ /* 0x000fea0003800000 */
[----:B------:R-:W2:Y:S01]  /*cff0*/  LDL R9, [R1+0x14] ;  /* 0x0000140001097983 */ /* 0x000ea20000100800 */
[----:B------:R-:W0:Y:S01]  /*d000*/  LDC R8, c[0x0][0x43c] ;  /* 0x00010f00ff087b82 */ /* 0x000e220000000800 */
[----:B------:R-:W-:Y:S02]  /*d010*/  ULDC.64 UR6, c[0x0][0x428] ;  /* 0x00010a0000067ab9 */ /* 0x000fe40000000a00 */
[----:B------:R-:W3:Y:S01]  /*d020*/  LDL R5, [R1+0xc] ;  /* 0x00000c0001057983 */ /* 0x000ee20000100800 */
        /* <DEDUP_REMOVED lines=16> */
.L_x_482:
[----:B0-----:R-:W2:Y:S01]  /*d130*/  LDL R2, [R1+0x4] ;  /* 0x0000040001027983 */ /* 0x001ea20000100800 */
[----:B------:R-:W0:Y:S02]  /*d140*/  S2R R3, SR_TID.X ;  /* 0x0000000000037919 */ /* 0x000e240000002100 */
[----:B0-----:R-:W-:Y:S02]  /*d150*/  LOP3.LUT R4, R3, 0x7f, RZ, 0xc0, !PT ;  /* 0x0000007f03047812 */ /* 0x001fe400078ec0ff */
[----:B------:R-:W-:Y:S01]  /*d160*/  SHF.L.U32 R3, R6, 0x1f, RZ ;  /* 0x0000001f06037819 */ /* 0x000fe200000006ff */
[----:B------:R-:W-:Y:S01]  /*d170*/  BSSY B2, `(.L_x_483) ;  /* 0x0000005000027945 */ /* 0x000fe20003800000 */
[----:B------:R-:W-:Y:S01]  /*d180*/  ISETP.NE.AND P1, PT, R4, RZ, PT ;  /* 0x000000ff0400720c */ /* 0x000fe20003f25270 */
[----:B--2---:R-:W-:-:S04]  /*d190*/  IMAD R2, R7, 0x8, R2 ;  /* 0x0000000807027824 */ /* 0x004fc800078e0202 */
[----:B------:R-:W0:Y:S02]  /*d1a0*/  SYNCS.PHASECHK.TRANS64.TRYWAIT P0, [R2+URZ+0x22840], R3 ;  /* 0x02284003020075a7 */ /* 0x000e24000800017f */
[----:B0-----:R-:W-:Y:S06]  /*d1b0*/  @!P0 BRA `(.L_x_484) ;  /* 0x0000003000388947 */ /* 0x001fec0003800000 */
.L_x_570:
[----:B------:R-:W-:Y:S05]  /*d1c0*/  BSYNC B2 ;  /* 0x0000000000027941 */ /* 0x000fea0003800000 */
.L_x_483:
[----:B------:R-:W-:Y:S04]  /*d1d0*/  BSSY B2, `(.L_x_485) ;  /* 0x0000009000027945 */ /* 0x000fe80003800000 */
[----:B------:R-:W-:Y:S05]  /*d1e0*/  @P1 BRA `(.L_x_486) ;  /* 0x00000000001c1947 */ /* 0x000fea0003800000 */
[----:B------:R-:W1:Y:S02]  /*d1f0*/  S2R R4, SR_TID.X ;  /* 0x0000000000047919 */ /* 0x000e640000002100 */
[----:B-1----:R-:W-:Y:S01]  /*d200*/  LOP3.LUT R5, R4, 0x1f, RZ, 0xc0, !PT ;  /* 0x0000001f04057812 */ /* 0x002fe200078ec0ff */
[----:B------:R-:W-:-:S03]  /*d210*/  IMAD.MOV.U32 R4, RZ, RZ, 0x3000 ;  /* 0x00003000ff047424 */ /* 0x000fc600078e00ff */
[----:B------:R-:W-:Y:S01]  /*d220*/  ISETP.NE.AND P0, PT, R5, RZ, PT ;  /* 0x000000ff0500720c */ /* 0x000fe20003f05270 */
[----:B------:R1:W-:-:S12]  /*d230*/  SYNCS.ARRIVE.TRANS64 RZ, [R2+URZ+0x22830], R4 ;  /* 0x0228300402ff79a7 */ /* 0x0003d8000800003f */
[----:B-1----:R-:W-:Y:S05]  /*d240*/  @!P0 BRA `(.L_x_486) ;  /* 0x0000000000048947 */ /* 0x002fea0003800000 */
[----:B------:R-:W-:Y:S01]  /*d250*/  BPT.TRAP 0x1 ;  /* 0x000000040000795c */ /* 0x000fe20000300000 */
.L_x_486:
[----:B------:R-:W-:Y:S05]  /*d260*/  BSYNC B2 ;  /* 0x0000000000027941 */ /* 0x000fea0003800000 */
.L_x_485:
        /* <DEDUP_REMOVED lines=13> */
.L_x_487:
        /* <DEDUP_REMOVED lines=11> */
[----:B------:R-:W1:Y:S01]  /*d3f0*/  SYNCS.PHASECHK.TRANS64.TRYWAIT P0, [R2+URZ+0x22860], R3 ;  /* 0x02286003020075a7 */ /* 0x000e62000800017f */
[----:B------:R-:W-:Y:S04]  /*d400*/  BSSY B2, `(.L_x_488) ;  /* 0x0000002000027945 */ /* 0x000fe80003800000 */
[----:B-1----:R-:W-:Y:S05]  /*d410*/  @!P0 BRA `(.L_x_489) ;  /* 0x0000002c00b48947 */ /* 0x002fea0003800000 */
.L_x_571:
[----:B------:R-:W-:Y:S05]  /*d420*/  BSYNC B2 ;  /* 0x0000000000027941 */ /* 0x000fea0003800000 */
.L_x_488:
        /* <DEDUP_REMOVED lines=11> */
.L_x_491:
[----:B------:R-:W-:Y:S05]  /*d4e0*/  BSYNC B2 ;  /* 0x0000000000027941 */ /* 0x000fea0003800000 */
.L_x_490:
        /* <DEDUP_REMOVED lines=10> */
.L_x_492:
        /* <DEDUP_REMOVED lines=16> */
.L_x_493:
        /* <DEDUP_REMOVED lines=16> */
.L_x_494:
        /* <DEDUP_REMOVED lines=16> */
.L_x_495:
        /* <DEDUP_REMOVED lines=11> */
.L_x_481:
[----:B------:R-:W-:Y:S05]  /*d940*/  BSYNC B1 ;  /* 0x0000000000017941 */ /* 0x000fea0003800000 */
.L_x_480:
[----:B------:R-:W2:Y:S01]  /*d950*/  LDL R5, [R1+0x18] ;  /* 0x0000180001057983 */ /* 0x000ea20000100800 */
[----:B------:R-:W-:Y:S01]  /*d960*/  VIADD R7, R7, 0x1 ;  /* 0x0000000107077836 */ /* 0x000fe20000000000 */
[----:B------:R-:W-:Y:S04]  /*d970*/  BSSY B1, `(.L_x_496) ;  /* 0x00000a5000017945 */ /* 0x000fe80003800000 */
[----:B------:R-:W-:-:S04]  /*d980*/  ISETP.NE.AND P0, PT, R7, 0x2, PT ;  /* 0x000000020700780c */ /* 0x000fc80003f05270 */
[----:B------:R-:W-:Y:S02]  /*d990*/  SEL R2, RZ, 0x1, P0 ;  /* 0x00000001ff027807 */ /* 0x000fe40000000000 */
[----:B------:R-:W-:Y:S02]  /*d9a0*/  SEL R9, R7, RZ, P0 ;  /* 0x000000ff07097207 */ /* 0x000fe40000000000 */
[----:B-----5:R-:W-:-:S05]  /*d9b0*/  LOP3.LUT R8, R6, R2, RZ, 0x3c, !PT ;  /* 0x0000000206087212 */ /* 0x020fca00078e3cff */
[----:B------:R0:W-:Y:S04]  /*d9c0*/  STL [R1+0x10], R8 ;  /* 0x0000100801007387 */ /* 0x0001e80000100800 */
[----:B------:R0:W-:Y:S01]  /*d9d0*/  STL [R1+0x8], R9 ;  /* 0x0000080901007387 */ /* 0x0001e20000100800 */
[----:B--2---:R-:W-:-:S13]  /*d9e0*/  ISETP.NE.AND P2, PT, R5, RZ, PT ;  /* 0x000000ff0500720c */ /* 0x004fda0003f45270 */
[----:B0-----:R-:W-:Y:S05]  /*d9f0*/  @!P2 BRA `(.L_x_497) ;  /* 0x000000080070a947 */ /* 0x001fea0003800000 */
[----:B------:R-:W-:Y:S01]  /*da00*/  ULDC.64 UR4, c[0x0][0x418] ;  /* 0x0001060000047ab9 */ /* 0x000fe20000000a00 */
[----:B------:R-:W-:Y:S01]  /*da10*/  VIADD R6, R0, 0xffffffff ;  /* 0xffffffff00067836 */ /* 0x000fe20000000000 */
        /* <DEDUP_REMOVED lines=23> */
.L_x_498:
        /* <DEDUP_REMOVED lines=9> */
.L_x_572:
[----:B------:R-:W-:Y:S05]  /*dc20*/  BSYNC B2 ;  /* 0x0000000000027941 */ /* 0x000fea0003800000 */
.L_x_499:
        /* <DEDUP_REMOVED lines=9> */
.L_x_502:
[----:B------:R-:W-:Y:S05]  /*dcc0*/  BSYNC B2 ;  /* 0x0000000000027941 */ /* 0x000fea0003800000 */
.L_x_501:
[----:B------:R-:W2:Y:S04]  /*dcd0*/  LDL R8, [R1+0x4] ;  /* 0x0000040001087983 */ /* 0x000ea80000100800 */
        /* <DEDUP_REMOVED lines=13> */
.L_x_503:
        /* <DEDUP_REMOVED lines=14> */
.L_x_573:
[----:B------:R-:W-:Y:S05]  /*de90*/  BSYNC B2 ;  /* 0x0000000000027941 */ /* 0x000fea0003800000 */
.L_x_504:
        /* <DEDUP_REMOVED lines=11> */
.L_x_507:
[----:B------:R-:W-:Y:S05]  /*df50*/  BSYNC B2 ;  /* 0x0000000000027941 */ /* 0x000fea0003800000 */
.L_x_506:
        /* <DEDUP_REMOVED lines=11> */
.L_x_508:
        /* <DEDUP_REMOVED lines=16> */
.L_x_509:
        /* <DEDUP_REMOVED lines=16> */
.L_x_510:
        /* <DEDUP_REMOVED lines=16> */
.L_x_511:
        /* <DEDUP_REMOVED lines=11> */
.L_x_497:
[----:B------:R-:W-:Y:S05]  /*e3c0*/  BSYNC B1 ;  /* 0x0000000000017941 */ /* 0x000fea0003800000 */
.L_x_496:
[C---:B------:R-:W-:Y:S01]  /*e3d0*/  ISETP.GT.AND P0, PT, R0.reuse, 0x1, PT ;  /* 0x000000010000780c */ /* 0x040fe20003f04270 */
[----:B------:R-:W-:-:S12]  /*e3e0*/  VIADD R0, R0, 0xfffffffe ;  /* 0xfffffffe00007836 */ /* 0x000fd80000000000 */
[----:B------:R-:W-:Y:S05]  /*e3f0*/  @P0 BRA `(.L_x_512) ;  /* 0xffffffe800b80947 */ /* 0x000fea000383ffff */
.L_x_461:
[----:B------:R-:W-:Y:S05]  /*e400*/  BSYNC B0 ;  /* 0x0000000000007941 */ /* 0x000fea0003800000 */
.L_x_460:
[----:B------:R-:W2:Y:S04]  /*e410*/  LDL.LU R4, [R1+0x8] ;  /* 0x0000080001047983 */ /* 0x000ea80000300800 */
[----:B------:R-:W3:Y:S01]  /*e420*/  LDL.LU R3, [R1+0x10] ;  /* 0x0000100001037983 */ /* 0x000ee20000300800 */
[----:B------:R-:W1:Y:S01]  /*e430*/  S2R R2, SR_TID.X ;  /* 0x0000000000027919 */ /* 0x000e620000002100 */
[----:B------:R-:W-:Y:S01]  /*e440*/  BSSY B0, `(.L_x_513) ;  /* 0x0000015000007945 */ /* 0x000fe20003800000 */
[----:B-1----:R-:W-:-:S04]  /*e450*/  LOP3.LUT R2, R2, 0x7f, RZ, 0xc0, !PT ;  /* 0x0000007f02027812 */ /* 0x002fc800078ec0ff */
[----:B------:R-:W-:Y:S01]  /*e460*/  ISETP.NE.AND P1, PT, R2, RZ, PT ;  /* 0x000000ff0200720c */ /* 0x000fe20003f25270 */
[----:B--2---:R-:W-:-:S05]  /*e470*/  VIADD R0, R4, 0x1 ;  /* 0x0000000104007836 */ /* 0x004fca0000000000 */
[----:B------:R-:W-:-:S04]  /*e480*/  ISETP.NE.AND P0, PT, R0, 0x2, PT ;  /* 0x000000020000780c */ /* 0x000fc80003f05270 */
[----:B------:R-:W-:-:S04]  /*e490*/  SEL R2, RZ, 0x1, P0 ;  /* 0x00000001ff027807 */ /* 0x000fc80000000000 */
[----:B---3--:R-:W-:-:S05]  /*e4a0*/  LOP3.LUT R3, R3, R2, RZ, 0x3c, !PT ;  /* 0x0000000203037212 */ /* 0x008fca00078e3cff */
[----:B------:R1:W-:Y:S01]  /*e4b0*/  STL [R1+0x10], R3 ;  /* 0x0000100301007387 */ /* 0x0003e20000100800 */
[----:B------:R-:W-:Y:S05]  /*e4c0*/  @P1 BRA `(.L_x_514) ;  /* 0x0000000000301947 */ /* 0x000fea0003800000 */
[----:B------:R-:W2:Y:S01]  /*e4d0*/  S2R R5, SR_LANEID ;  /* 0x0000000000057919 */ /* 0x000ea20000000000 */
[----:B------:R-:W-:Y:S01]  /*e4e0*/  VOTEU.ANY UR4, UPT, PT ;  /* 0x0000000000047886 */ /* 0x000fe200038e0100 */
[----:B-1----:R-:W1:Y:S01]  /*e4f0*/  LDC.64 R2, c[0x0][0xc60] ;  /* 0x00031800ff027b82 */ /* 0x002e620000000a00 */
[----:B------:R-:W2:Y:S02]  /*e500*/  FLO.U32 R4, UR4 ;  /* 0x0000000400047d00 */ /* 0x000ea400080e0000 */
[----:B--2---:R-:W-:-:S06]  /*e510*/  ISETP.EQ.U32.AND P1, PT, R4, R5, PT ;  /* 0x000000050400720c */ /* 0x004fcc0003f22070 */
[----:B------:R-:W1:Y:S07]  /*e520*/  POPC R5, UR4 ;  /* 0x0000000400057d09 */ /* 0x000e6e0008000000 */
[----:B-1----:R-:W2:Y:S01]  /*e530*/  @P1 ATOMG.E.ADD.STRONG.GPU PT, R3, desc[UR40][R2.64], R5 ;  /* 0x00000005020319a8 */ /* 0x002ea200081ee1e8 */
[----:B------:R-:W1:Y:S02]  /*e540*/  S2R R6, SR_LTMASK ;  /* 0x0000000000067919 */ /* 0x000e640000003900 */
[----:B-1----:R-:W-:-:S04]  /*e550*/  LOP3.LUT R6, R6, UR4, RZ, 0xc0, !PT ;  /* 0x0000000406067c12 */ /* 0x002fc8000f8ec0ff */
[----:B0-----:R-:W0:Y:S01]  /*e560*/  POPC R7, R6 ;  /* 0x0000000600077309 */ /* 0x001e220000000000 */
[----:B--2---:R-:W0:Y:S02]  /*e570*/  SHFL.IDX PT, R4, R3, R4, 0x1f ;  /* 0x00001f0403047589 */ /* 0x004e2400000e0000 */
[----:B0-----:R-:W-:-:S07]  /*e580*/  IADD3 R16, R4, UR37, R7 ;  /* 0x0000002504107c10 */ /* 0x001fce000fffe007 */
.L_x_514:
[----:B------:R-:W-:Y:S05]  /*e590*/  BSYNC B0 ;  /* 0x0000000000007941 */ /* 0x000fea0003800000 */
.L_x_513:
[----:B------:R-:W-:-:S05]  /*e5a0*/  SEL R0, R0, RZ, P0 ;  /* 0x000000ff00007207 */ /* 0x000fca0000000000 */
[----:B------:R2:W-:Y:S02]  /*e5b0*/  STL [R1+0x8], R0 ;  /* 0x0000080001007387 */ /* 0x0005e40000100800 */
.L_x_432:
[----:B------:R-:W-:Y:S05]  /*e5c0*/  BSYNC B7 ;  /* 0x0000000000077941 */ /* 0x000fea0003800000 */
.L_x_430:
[----:B--2---:R-:W2:Y:S02]  /*e5d0*/  LDL R0, [R1+0x58] ;  /* 0x0000580001007983 */ /* 0x004ea40000100800 */
[----:B--2---:R-:W-:-:S13]  /*e5e0*/  ISETP.NE.AND P0, PT, R0, RZ, PT ;  /* 0x000000ff0000720c */ /* 0x004fda0003f05270 */
[----:B------:R-:W-:Y:S05]  /*e5f0*/  @!P0 BRA `(.L_x_515) ;  /* 0x0000000000288947 */ /* 0x000fea0003800000 */
[----:B------:R-:W-:Y:S05]  /*e600*/  WARPSYNC.ALL ;  /* 0x0000000000007948 */ /* 0x000fea0003800000 */
[----:B------:R-:W2:Y:S08]  /*e610*/  S2UR UR5, SR_CgaCtaId ;  /* 0x00000000000579c3 */ /* 0x000eb00000008800 */
[----:B------:R-:W-:Y:S06]  /*e620*/  BAR.SYNC.DEFER_BLOCKING 0x5, 0x180 ;  /* 0x0146000000007b1d */ /* 0x000fec0000010000 */
[----:B------:R-:W-:-:S02]  /*e630*/  UMOV UR4, 0x400 ;  /* 0x0000040000047882 */ /* 0x000fc40000000000 */
[----:B--2---:R-:W-:-:S06]  /*e640*/  ULEA UR4, UR5, UR4, 0x18 ;  /* 0x0000000405047291 */ /* 0x004fcc000f8ec03f */
[----:B------:R-:W-:-:S05]  /*e650*/  IMAD.U32 R0, RZ, RZ, UR4 ;  /* 0x00000004ff007e24 */ /* 0x000fca000f8e00ff */
[----:B------:R3:W4:Y:S04]  /*e660*/  LDS.128 R16, [R0+0x228d0] ;  /* 0x0228d00000107984 */ /* 0x0007280000000c00 */
[----:B------:R3:W-:Y:S01]  /*e670*/  STL [R1+0x4], R0 ;  /* 0x0000040001007387 */ /* 0x0007e20000100800 */
[----:B------:R-:W-:Y:S06]  /*e680*/  BAR.ARV 0x4, 0x180 ;  /* 0x0106000000007b1d */ /* 0x000fec0000002000 */
[----:B------:R-:W-:Y:S05]  /*e690*/  BRA `(.L_x_516) ;  /* 0x0000000800487947 */ /* 0x000fea0003800000 */
.L_x_515:
[----:B------:R-:W2:Y:S01]  /*e6a0*/  S2R R0, SR_TID.X ;  /* 0x0000000000007919 */ /* 0x000ea20000002100 */
[----:B------:R-:W-:Y:S01]  /*e6b0*/  UMOV UR4, 0xffffffff ;  /* 0xffffffff00047882 */ /* 0x000fe20000000000 */
[----:B--2---:R-:W-:-:S04]  /*e6c0*/  LOP3.LUT R6, R0, 0x1f, RZ, 0xc0, !PT ;  /* 0x0000001f00067812 */ /* 0x004fc800078ec0ff */
[----:B------:R-:W-:Y:S01]  /*e6d0*/  ISETP.NE.AND P0, PT, R6, 0x1f, PT ;  /* 0x0000001f0600780c */ /* 0x000fe20003f05270 */
[----:B------:R-:W-:-:S12]  /*e6e0*/  BRA.DIV UR4, `(.L_x_517) ;  /* 0x0000001e043c7947 */ /* 0x000fd8000b800000 */
[----:B------:R-:W-:Y:S01]  /*e6f0*/  IMAD.IADD R5, R19, 0x1, R6 ;  /* 0x0000000113057824 */ /* 0x000fe200078e0206 */
[----:B------:R-:W-:-:S04]  /*e700*/  ULDC UR4, c[0x0][0xc3c] ;  /* 0x00030f0000047ab9 */ /* 0x000fc80000000800 */
[----:B------:R-:W-:-:S13]  /*e710*/  ISETP.GE.OR P1, PT, R5, UR4, !P0 ;  /* 0x0000000405007c0c */ /* 0x000fda000c726670 */
[----:B-1----:R-:W1:Y:S02]  /*e720*/  @!P1 LDC.64 R2, c[0x0][0xc80] ;  /* 0x00032000ff029b82 */ /* 0x002e640000000a00 */
[----:B-1----:R-:W-:-:S06]  /*e730*/  @!P1 IMAD.WIDE R2, R5, 0x4, R2 ;  /* 0x0000000405029825 */ /* 0x002fcc00078e0202 */
[----:B------:R1:W2:Y:S01]  /*e740*/  @!P1 LDG.E R3, desc[UR40][R2.64] ;  /* 0x0000002802039981 */ /* 0x0002a2000c1e1900 */
[C---:B------:R-:W-:Y:S02]  /*e750*/  ISETP.GE.U32.AND P2, PT, R6.reuse, 0x2, PT ;  /* 0x000000020600780c */ /* 0x040fe40003f46070 */
[C---:B------:R-:W-:Y:S01]  /*e760*/  ISETP.GE.U32.AND P3, PT, R6.reuse, 0x4, PT ;  /* 0x000000040600780c */ /* 0x040fe20003f66070 */
[----:B------:R-:W-:Y:S01]  /*e770*/  SHFL.IDX PT, R0, R16, RZ, 0x1f ;  /* 0x00001fff10007589 */ /* 0x000fe200000e0000 */
[C---:B------:R-:W-:Y:S02]  /*e780*/  ISETP.GE.U32.AND P4, PT, R6.reuse, 0x8, PT ;  /* 0x000000080600780c */ /* 0x040fe40003f86070 */
[C---:B------:R-:W-:Y:S01]  /*e790*/  ISETP.GE.U32.AND P5, PT, R6.reuse, 0x10, PT ;  /* 0x000000100600780c */ /* 0x040fe20003fa6070 */
[----:B------:R-:W-:Y:S01]  /*e7a0*/  SHFL.IDX PT, R4, R16, 0x1, 0x1f ;  /* 0x00201f0010047f89 */ /* 0x000fe200000e0000 */
[----:B-1----:R-:W-:Y:S02]  /*e7b0*/  IMAD.MOV.U32 R2, RZ, RZ, RZ ;  /* 0x000000ffff027224 */ /* 0x002fe400078e00ff */
[----:B--2---:R-:W-:Y:S01]  /*e7c0*/  @!P1 IMAD.MOV.U32 R2, RZ, RZ, R3 ;  /* 0x000000ffff029224 */ /* 0x004fe200078e0003 */
[----:B------:R-:W-:-:S04]  /*e7d0*/  ISETP.NE.AND P1, PT, R6, RZ, PT ;  /* 0x000000ff0600720c */ /* 0x000fc80003f25270 */
[----:B------:R-:W1:Y:S02]  /*e7e0*/  SHFL.UP PT, R14, R2, 0x1, RZ ;  /* 0x04200000020e7989 */ /* 0x000e6400000e00ff */
[----:B-1----:R-:W-:-:S05]  /*e7f0*/  SEL R5, R14, RZ, P1 ;  /* 0x000000ff0e057207 */ /* 0x002fca0000800000 */
[----:B------:R-:W-:-:S05]  /*e800*/  IMAD.IADD R3, R2, 0x1, R5 ;  /* 0x0000000102037824 */ /* 0x000fca00078e0205 */
        /* <DEDUP_REMOVED lines=12> */
[----:B------:R1:W2:Y:S02]  /*e8d0*/  SHFL.IDX PT, R14, R3, 0x1f, 0x1f ;  /* 0x03e01f00030e7f89 */ /* 0x0002a400000e0000 */
.L_x_583:
[----:B------:R-:W-:Y:S02]  /*e8e0*/  ULDC UR4, c[0x0][0xc38] ;  /* 0x00030e0000047ab9 */ /* 0x000fe40000000800 */
[----:B------:R-:W-:-:S04]  /*e8f0*/  IMAD.U32 R16, RZ, RZ, UR4 ;  /* 0x00000004ff107e24 */ /* 0x000fc8000f8e00ff */
[----:B--2---:R-:W-:-:S04]  /*e900*/  IMAD R6, R14, R16, RZ ;  /* 0x000000100e067224 */ /* 0x004fc800078e02ff */
[----:B------:R-:W-:-:S05]  /*e910*/  IMAD.IADD R4, R4, 0x1, R6 ;  /* 0x0000000104047824 */ /* 0x000fca00078e0206 */
[----:B------:R-:W-:-:S13]  /*e920*/  ISETP.GT.AND P6, PT, R4, R0, PT ;  /* 0x000000000400720c */ /* 0x000fda0003fc4270 */
[----:B------:R-:W-:Y:S05]  /*e930*/  @P6 BRA `(.L_x_518) ;  /* 0x00000000009c6947 */ /* 0x000fea0003800000 */
.L_x_523:
[----:B------:R-:W2:Y:S01]  /*e940*/  LDC R6, c[0x0][0xc3c] ;  /* 0x00030f00ff067b82 */ /* 0x000ea20000000800 */
[----:B------:R-:W-:-:S05]  /*e950*/  VIADD R19, R19, 0x1f ;  /* 0x0000001f13137836 */ /* 0x000fca0000000000 */
[----:B--2---:R-:W-:-:S13]  /*e960*/  ISETP.GE.AND P6, PT, R19, R6, PT ;  /* 0x000000061300720c */ /* 0x004fda0003fc6270 */
[----:B------:R-:W-:Y:S05]  /*e970*/  @P6 BRA `(.L_x_519) ;  /* 0x0000000400446947 */ /* 0x000fea0003800000 */
[----:B------:R-:W2:Y:S01]  /*e980*/  S2R R2, SR_TID.X ;  /* 0x0000000000027919 */ /* 0x000ea20000002100 */
[----:B------:R-:W-:Y:S01]  /*e990*/  BSSY B0, `(.L_x_520) ;  /* 0x0000009000007945 */ /* 0x000fe20003800000 */
[----:B--2---:R-:W-:-:S05]  /*e9a0*/  LOP3.LUT R2, R2, 0x1f, RZ, 0xc0, !PT ;  /* 0x0000001f02027812 */ /* 0x004fca00078ec0ff */
[----:B------:R-:W-:Y:S02]  /*e9b0*/  IMAD.IADD R5, R19, 0x1, R2 ;  /* 0x0000000113057824 */ /* 0x000fe400078e0202 */
[----:B------:R-:W-:-:S03]  /*e9c0*/  IMAD.MOV.U32 R2, RZ, RZ, RZ ;  /* 0x000000ffff027224 */ /* 0x000fc600078e00ff */
[----:B------:R-:W-:-:S13]  /*e9d0*/  ISETP.GE.OR P6, PT, R5, R6, !P0 ;  /* 0x000000060500720c */ /* 0x000fda00047c6670 */
[----:B------:R-:W-:Y:S05]  /*e9e0*/  @P6 BRA `(.L_x_521) ;  /* 0x00000000000c6947 */ /* 0x000fea0003800000 */
[----:B-1----:R-:W1:Y:S02]  /*e9f0*/  LDC.64 R2, c[0x0][0xc80] ;  /* 0x00032000ff027b82 */ /* 0x002e640000000a00 */
[----:B-1----:R-:W-:-:S06]  /*ea00*/  IMAD.WIDE R2, R5, 0x4, R2 ;  /* 0x0000000405027825 */ /* 0x002fcc00078e0202 */
[----:B------:R2:W5:Y:S02]  /*ea10*/  LDG.E R2, desc[UR40][R2.64] ;  /* 0x0000002802027981 */ /* 0x000564000c1e1900 */
.L_x_521:
[----:B------:R-:W-:Y:S05]  /*ea20*/  BSYNC B0 ;  /* 0x0000000000007941 */ /* 0x000fea0003800000 */
.L_x_520:
[----:B------:R-:W-:-:S03]  /*ea30*/  UMOV UR4, 0xffffffff ;  /* 0xffffffff00047882 */ /* 0x000fc60000000000 */
[----:B------:R-:W-:Y:S05]  /*ea40*/  BRA.DIV UR4, `(.L_x_522) ;  /* 0x0000001e04887947 */ /* 0x000fea000b800000 */
[----:B-----5:R-:W1:Y:S02]  /*ea50*/  SHFL.UP PT, R14, R2, 0x1, RZ ;  /* 0x04200000020e7989 */ /* 0x020e6400000e00ff */
[----:B-12---:R-:W-:-:S05]  /*ea60*/  SEL R3, R14, RZ, P1 ;  /* 0x000000ff0e037207 */ /* 0x006fca0000800000 */
        /* <DEDUP_REMOVED lines=14> */
.L_x_591:
[----:B------:R-:W-:Y:S02]  /*eb50*/  ULDC UR4, c[0x0][0xc38] ;  /* 0x00030e0000047ab9 */ /* 0x000fe40000000800 */
[----:B------:R-:W-:-:S04]  /*eb60*/  IMAD.U32 R16, RZ, RZ, UR4 ;  /* 0x00000004ff107e24 */ /* 0x000fc8000f8e00ff */
[----:B--2---:R-:W-:-:S04]  /*eb70*/  IMAD R6, R14, R16, RZ ;  /* 0x000000100e067224 */ /* 0x004fc800078e02ff */
[----:B------:R-:W-:-:S05]  /*eb80*/  IMAD.IADD R4, R6, 0x1, R4 ;  /* 0x0000000106047824 */ /* 0x000fca00078e0204 */
[----:B------:R-:W-:-:S13]  /*eb90*/  ISETP.GT.AND P6, PT, R4, R0, PT ;  /* 0x000000000400720c */ /* 0x000fda0003fc4270 */
[----:B------:R-:W-:Y:S05]  /*eba0*/  @!P6 BRA `(.L_x_523) ;  /* 0xfffffffc0064e947 */ /* 0x000fea000383ffff */
.L_x_518:
[----:B------:R-:W-:Y:S01]  /*ebb0*/  IMAD.IADD R6, R4, 0x1, -R6 ;  /* 0x0000000104067824 */ /* 0x000fe200078e0a06 */
[----:B------:R-:W-:-:S03]  /*ebc0*/  UMOV UR4, 0xffffffff ;  /* 0xffffffff00047882 */ /* 0x000fc60000000000 */
[----:B------:R-:W-:-:S05]  /*ebd0*/  IMAD R5, R3, R16, R6 ;  /* 0x0000001003057224 */ /* 0x000fca00078e0206 */
[----:B------:R-:W-:Y:S01]  /*ebe0*/  ISETP.GT.AND P6, PT, R5, R0, PT ;  /* 0x000000000500720c */ /* 0x000fe20003fc4270 */
[----:B------:R-:W-:-:S12]  /*ebf0*/  BRA.DIV UR4, `(.L_x_524) ;  /* 0x0000001e04dc7947 */ /* 0x000fd8000b800000 */
[----:B------:R-:W-:-:S04]  /*ec00*/  VOTE.ANY R5, PT, !P6 ;  /* 0x0000000000057806 */ /* 0x000fc800070e0100 */
[----:B------:R-:W2:Y:S02]  /*ec10*/  POPC R4, R5 ;  /* 0x0000000500047309 */ /* 0x000ea40000000000 */
[----:B--2---:R2:W3:Y:S02]  /*ec20*/  SHFL.IDX PT, R17, R2, R4, 0x1f ;  /* 0x00001f0402117589 */ /* 0x0044e400000e0000 */
.L_x_595:
[----:B------:R-:W-:Y:S01]  /*ec30*/  ISETP.NE.AND P0, PT, R5, RZ, PT ;  /* 0x000000ff0500720c */ /* 0x000fe20003f05270 */
[----:B------:R-:W-:-:S12]  /*ec40*/  IMAD.MOV.U32 R14, RZ, RZ, RZ ;  /* 0x000000ffff0e7224 */ /* 0x000fd800078e00ff */
[----:B------:R-:W-:Y:S05]  /*ec50*/  @!P0 BRA `(.L_x_525) ;  /* 0x0000000000108947 */ /* 0x000fea0003800000 */
[----:B------:R-:W-:Y:S01]  /*ec60*/  UMOV UR4, 0xffffffff ;  /* 0xffffffff00047882 */ /* 0x000fe20000000000 */
[----:B0-----:R-:W-:Y:S02]  /*ec70*/  VIADD R12, R4, 0xffffffff ;  /* 0xffffffff040c7836 */ /* 0x001fe40000000000 */
[----:B------:R-:W-:Y:S05]  /*ec80*/  BRA.DIV UR4, `(.L_x_526) ;  /* 0x0000002204007947 */ /* 0x000fea000b800000 */
[----:B------:R4:W0:Y:S02]  /*ec90*/  SHFL.IDX PT, R14, R3, R12, 0x1f ;  /* 0x00001f0c030e7589 */ /* 0x00082400000e0000 */
.L_x_525:
[----:B---3--:R-:W-:Y:S01]  /*eca0*/  IABS R5, R17 ;  /* 0x0000001100057213 */ /* 0x008fe20000000000 */
[----:B0-----:R-:W-:Y:S02]  /*ecb0*/  IMAD R16, R14, R16, R6 ;  /* 0x000000100e107224 */ /* 0x001fe400078e0206 */
[----:B------:R-:W-:Y:S01]  /*ecc0*/  IMAD.IADD R19, R4, 0x1, R19 ;  /* 0x0000000104137824 */ /* 0x000fe200078e0213 */
[----:B------:R-:W0:Y:S01]  /*ecd0*/  I2F.RP R7, R5 ;  /* 0x0000000500077306 */ /* 0x000e220000209400 */
[----:B------:R-:W-:-:S07]  /*ece0*/  IMAD.IADD R0, R0, 0x1, -R16 ;  /* 0x0000000100007824 */ /* 0x000fce00078e0a10 */
[----:B0-----:R-:W0:Y:S02]  /*ecf0*/  MUFU.RCP R7, R7 ;  /* 0x0000000700077308 */ /* 0x001e240000001000 */
[----:B0----5:R-:W-:-:S06]  /*ed00*/  VIADD R8, R7, 0xffffffe ;  /* 0x0ffffffe07087836 */ /* 0x021fcc0000000000 */
[----:B-1--4-:R-:W2:Y:S02]  /*ed10*/  F2I.FTZ.U32.TRUNC.NTZ R3, R8 ;  /* 0x0000000800037305 */ /* 0x012ea4000021f000 */
[----:B--2---:R-:W-:-:S04]  /*ed20*/  IMAD.MOV R2, RZ, RZ, -R3 ;  /* 0x000000ffff027224 */ /* 0x004fc800078e0a03 */
[----:B------:R-:W-:Y:S02]  /*ed30*/  IMAD R6, R2, R5, RZ ;  /* 0x0000000502067224 */ /* 0x000fe400078e02ff */
[----:B------:R-:W-:-:S04]  /*ed40*/  IMAD.MOV.U32 R2, RZ, RZ, RZ ;  /* 0x000000ffff027224 */ /* 0x000fc800078e00ff */
[----:B------:R-:W-:Y:S01]  /*ed50*/  IMAD.HI.U32 R2, R3, R6, R2 ;  /* 0x0000000603027227 */ /* 0x000fe200078e0002 */
[----:B------:R-:W-:Y:S02]  /*ed60*/  IABS R6, R17 ;  /* 0x0000001100067213 */ /* 0x000fe40000000000 */
[----:B------:R-:W-:-:S03]  /*ed70*/  IABS R3, R0 ;  /* 0x0000000000037213 */ /* 0x000fc60000000000 */
[----:B------:R-:W-:Y:S02]  /*ed80*/  IMAD.MOV R6, RZ, RZ, -R6 ;  /* 0x000000ffff067224 */ /* 0x000fe400078e0a06 */
[----:B------:R-:W-:-:S04]  /*ed90*/  IMAD.HI.U32 R2, R2, R3, RZ ;  /* 0x0000000302027227 */ /* 0x000fc800078e00ff */
[----:B------:R-:W-:Y:S01]  /*eda0*/  IMAD R6, R2, R6, R3 ;  /* 0x0000000602067224 */ /* 0x000fe200078e0203 */
[----:B------:R-:W-:-:S04]  /*edb0*/  LOP3.LUT R3, R0, R17, RZ, 0x3c, !PT ;  /* 0x0000001100037212 */ /* 0x000fc800078e3cff */
[----:B------:R-:W-:Y:S02]  /*edc0*/  ISETP.GT.U32.AND P1, PT, R5, R6, PT ;  /* 0x000000060500720c */ /* 0x000fe40003f24070 */
[----:B------:R-:W-:-:S11]  /*edd0*/  ISETP.GE.AND P2, PT, R3, RZ, PT ;  /* 0x000000ff0300720c */ /* 0x000fd60003f46270 */
[----:B------:R-:W-:Y:S02]  /*ede0*/  @!P1 IMAD.IADD R6, R6, 0x1, -R5 ;  /* 0x0000000106069824 */ /* 0x000fe400078e0a05 */
[----:B------:R-:W-:Y:S01]  /*edf0*/  @!P1 VIADD R2, R2, 0x1 ;  /* 0x0000000102029836 */ /* 0x000fe20000000000 */
[----:B------:R-:W-:Y:S02]  /*ee00*/  ISETP.NE.AND P1, PT, R17, RZ, PT ;  /* 0x000000ff1100720c */ /* 0x000fe40003f25270 */
[----:B------:R-:W-:-:S13]  /*ee10*/  ISETP.GE.U32.AND P0, PT, R6, R5, PT ;  /* 0x000000050600720c */ /* 0x000fda0003f06070 */
[----:B------:R-:W-:-:S04]  /*ee20*/  @P0 VIADD R2, R2, 0x1 ;  /* 0x0000000102020836 */ /* 0x000fc80000000000 */
[----:B------:R-:W-:Y:S01]  /*ee30*/  @!P2 IMAD.MOV R2, RZ, RZ, -R2 ;  /* 0x000000ffff02a224 */ /* 0x000fe200078e0a02 */
[----:B------:R-:W-:-:S05]  /*ee40*/  @!P1 LOP3.LUT R2, RZ, R17, RZ, 0x33, !PT ;  /* 0x00000011ff029212 */ /* 0x000fca00078e33ff */
[--C-:B------:R-:W-:Y:S02]  /*ee50*/  IMAD.MOV R3, RZ, RZ, -R2.reuse ;  /* 0x000000ffff037224 */ /* 0x100fe400078e0a02 */
[----:B------:R-:W-:Y:S02]  /*ee60*/  IMAD.MOV.U32 R18, RZ, RZ, R2 ;  /* 0x000000ffff127224 */ /* 0x000fe400078e0002 */
[----:B------:R-:W-:Y:S01]  /*ee70*/  IMAD R17, R17, R3, R0 ;  /* 0x0000000311117224 */ /* 0x000fe200078e0200 */
[----:B------:R-:W-:Y:S06]  /*ee80*/  BRA `(.L_x_527) ;  /* 0x00000000001c7947 */ /* 0x000fec0003800000 */
.L_x_519:
[----:B------:R-:W-:Y:S01]  /*ee90*/  UMOV UR4, URZ ;  /* 0x0000003f00047c82 */ /* 0x000fe20008000000 */
[----:B------:R-:W-:Y:S01]  /*eea0*/  UMOV UR5, URZ ;  /* 0x0000003f00057c82 */ /* 0x000fe20008000000 */
[----:B------:R-:W-:Y:S01]  /*eeb0*/  ULDC UR6, c[0x0][0xc3c] ;  /* 0x00030f0000067ab9 */ /* 0x000fe20000000800 */
[----:B------:R-:W-:Y:S02]  /*eec0*/  IMAD.MOV.U32 R16, RZ, RZ, R0 ;  /* 0x000000ffff107224 */ /* 0x000fe400078e0000 */
[----:B------:R-:W-:Y:S02]  /*eed0*/  IMAD.U32 R17, RZ, RZ, UR4 ;  /* 0x00000004ff117e24 */ /* 0x000fe4000f8e00ff */
[----:B------:R-:W-:Y:S02]  /*eee0*/  IMAD.U32 R18, RZ, RZ, UR5 ;  /* 0x00000005ff127e24 */ /* 0x000fe4000f8e00ff */
[----:B------:R-:W-:-:S07]  /*eef0*/  IMAD.U32 R19, RZ, RZ, UR6 ;  /* 0x00000006ff137e24 */ /* 0x000fce000f8e00ff */
.L_x_527:
[----:B------:R2:W3:Y:S01]  /*ef00*/  LDL R2, [R1+0x4] ;  /* 0x0000040001027983 */ /* 0x0004e20000100800 */
[----:B------:R-:W4:Y:S01]  /*ef10*/  S2R R0, SR_TID.X ;  /* 0x0000000000007919 */ /* 0x000f220000002100 */
[----:B------:R-:W-:Y:S05]  /*ef20*/  WARPSYNC.ALL ;  /* 0x0000000000007948 */ /* 0x000fea0003800000 */
[----:B----4-:R-:W-:Y:S01]  /*ef30*/  LOP3.LUT R0, R0, 0x1f, RZ, 0xc0, !PT ;  /* 0x0000001f00007812 */ /* 0x010fe200078ec0ff */
[----:B------:R-:W-:Y:S03]  /*ef40*/  BAR.SYNC.DEFER_BLOCKING 0x4, 0x180 ;  /* 0x0106000000007b1d */ /* 0x000fe60000010000 */
[----:B------:R-:W-:-:S13]  /*ef50*/  ISETP.NE.AND P0, PT, R0, RZ, PT ;  /* 0x000000ff0000720c */ /* 0x000fda0003f05270 */
[----:B-1----:R-:W3:Y:S01]  /*ef60*/  @!P0 S2R R3, SR_CgaCtaId ;  /* 0x0000000000038919 */ /* 0x002ee20000008800 */
[----:B------:R-:W-:-:S04]  /*ef70*/  @!P0 MOV R0, 0x400 ;  /* 0x0000040000008802 */ /* 0x000fc80000000f00 */
[----:B---3--:R-:W-:-:S05]  /*ef80*/  @!P0 LEA R2, R3, R0, 0x18 ;  /* 0x0000000003028211 */ /* 0x008fca00078ec0ff */
[----:B------:R2:W-:Y:S04]  /*ef90*/  @!P0 STS.128 [R2+0x228d0], R16 ;  /* 0x0228d01002008388 */ /* 0x0005e80000000c00 */
[----:B------:R2:W-:Y:S01]  /*efa0*/  @!P0 STL [R1+0x4], R2 ;  /* 0x0000040201008387 */ /* 0x0005e20000100800 */
[----:B------:R-:W-:Y:S06]  /*efb0*/  BAR.ARV 0x5, 0x180 ;  /* 0x0146000000007b1d */ /* 0x000fec0000002000 */
.L_x_516:
[----:B------:R-:W-:Y:S02]  /*efc0*/  ULDC UR4, c[0x0][0xc3c] ;  /* 0x00030f0000047ab9 */ /* 0x000fe40000000800 */
[----:B----4-:R-:W-:-:S13]  /*efd0*/  ISETP.GE.AND P0, PT, R19, UR4, PT ;  /* 0x0000000413007c0c */ /* 0x010fda000bf06270 */
[----:B------:R-:W-:Y:S05]  /*efe0*/  @!P0 BRA `(.L_x_528) ;  /* 0xffffffac00f48947 */ /* 0x000fea000383ffff */
[----:B------:R-:W-:Y:S05]  /*eff0*/  BSYNC B8 ;  /* 0x0000000000087941 */ /* 0x000fea0003800000 */
.L_x_426:
[----:B---3--:R-:W3:Y:S01]  /*f000*/  LDL.LU R0, [R1+0x40] ;  /* 0x0000400001007983 */ /* 0x008ee20000300800 */
[----:B------:R-:W-:Y:S01]  /*f010*/  BSSY B0, `(.L_x_529) ;  /* 0x000000b000007945 */ /* 0x000fe20003800000 */
[----:B------:R-:W4:Y:S01]  /*f020*/  S2R R5, SR_CgaCtaId ;  /* 0x0000000000057919 */ /* 0x000f220000008800 */
[----:B---3--:R-:W-:-:S05]  /*f030*/  VIADD R0, R0, 0x1 ;  /* 0x0000000100007836 */ /* 0x008fca0000000000 */
[----:B0-2---:R-:W-:-:S04]  /*f040*/  LEA.HI R2, R0, R0, RZ, 0x1 ;  /* 0x0000000000027211 */ /* 0x005fc800078f08ff */
[----:B-1----:R-:W-:-:S05]  /*f050*/  LOP3.LUT R3, R2, 0xfffffffe, RZ, 0xc0, !PT ;  /* 0xfffffffe02037812 */ /* 0x002fca00078ec0ff */
[----:B------:R-:W-:Y:S01]  /*f060*/  IMAD.IADD R3, R0, 0x1, -R3 ;  /* 0x0000000100037824 */ /* 0x000fe200078e0a03 */
[----:B------:R-:W-:-:S04]  /*f070*/  MOV R0, 0x400 ;  /* 0x0000040000007802 */ /* 0x000fc80000000f00 */
[----:B----4-:R-:W-:Y:S02]  /*f080*/  LEA R0, R5, R0, 0x18 ;  /* 0x0000000005007211 */ /* 0x010fe400078ec0ff */
[----:B------:R-:W-:-:S04]  /*f090*/  SHF.L.U32 R3, R3, 0x1f, RZ ;  /* 0x0000001f03037819 */ /* 0x000fc800000006ff */
[----:B------:R-:W0:Y:S02]  /*f0a0*/  SYNCS.PHASECHK.TRANS64.TRYWAIT P0, [R0+URZ+0x22820], R3 ;  /* 0x02282003000075a7 */ /* 0x000e24000800017f */
[----:B0-----:R-:W-:Y:S05]  /*f0b0*/  @!P0 BRA `(.L_x_530) ;  /* 0x0000001c00188947 */ /* 0x001fea0003800000 */
.L_x_598:
[----:B------:R-:W-:Y:S05]  /*f0c0*/  BSYNC B0 ;  /* 0x0000000000007941 */ /* 0x000fea0003800000 */
.L_x_529:
[----:B------:R-:W-:-:S03]  /*f0d0*/  UMOV UR4, 0xffffffff ;  /* 0xffffffff00047882 */ /* 0x000fc60000000000 */
[----:B------:R-:W-:Y:S05]  /*f0e0*/  BRA.DIV UR4, `(.L_x_531) ;  /* 0x0000001e04207947 */ /* 0x000fea000b800000 */
[----:B------:R-:W1:Y:S02]  /*f0f0*/  S2R R2, SR_TID.X ;  /* 0x0000000000027919 */ /* 0x000e640000002100 */
[----:B-1----:R-:W-:-:S04]  /*f100*/  SHF.R.U32.HI R2, RZ, 0x5, R2 ;  /* 0x00000005ff027819 */ /* 0x002fc80000011602 */
[----:B------:R-:W-:-:S05]  /*f110*/  LOP3.LUT R2, R2, 0x3, RZ, 0xc0, !PT ;  /* 0x0000000302027812 */ /* 0x000fca00078ec0ff */
[----:B------:R1:W2:Y:S02]  /*f120*/  SHFL.IDX PT, R14, R2, RZ, 0x1f ;  /* 0x00001fff020e7589 */ /* 0x0002a400000e0000 */
.L_x_601:
[----:B--2---:R-:W-:Y:S01]  /*f130*/  ISETP.NE.AND P0, PT, R14, RZ, PT ;  /* 0x000000ff0e00720c */ /* 0x004fe20003f05270 */
[----:B------:R-:W-:-:S12]  /*f140*/  BSSY B0, `(.L_x_532) ;  /* 0x0000027000007945 */ /* 0x000fd80003800000 */
[----:B------:R-:W-:Y:S05]  /*f150*/  @P0 BRA `(.L_x_533) ;  /* 0x0000000000940947 */ /* 0x000fea0003800000 */
[----:B------:R-:W-:-:S03]  /*f160*/  UMOV UR4, 0xffffffff ;  /* 0xffffffff00047882 */ /* 0x000fc60000000000 */
[----:B------:R-:W-:Y:S05]  /*f170*/  BRA.DIV UR4, `(.L_x_534) ;  /* 0x0000001e04307947 */ /* 0x000fea000b800000 */
[----:B------:R-:W-:-:S13]  /*f180*/  ELECT P6, URZ, PT ;  /* 0x00000000003f782f */ /* 0x000fda00038c0000 */
.L_x_604:
[----:B------:R-:W-:Y:S05]  /*f190*/  @!P6 BRA `(.L_x_533) ;  /* 0x000000000084e947 */ /* 0x000fea0003800000 */
[----:B------:R-:W-:-:S06]  /*f1a0*/  ULOP3.LUT UR4, UR36, 0x2, URZ, 0xfc, !UPT ;  /* 0x0000000224047892 */ /* 0x000fcc000f8efc3f */
[----:B-1----:R-:W-:-:S05]  /*f1b0*/  IMAD.U32 R2, RZ, RZ, UR4 ;  /* 0x00000004ff027e24 */ /* 0x002fca000f8e00ff */
[----:B------:R-:W-:-:S13]  /*f1c0*/  ISETP.NE.AND P2, PT, R2, 0x3, PT ;  /* 0x000000030200780c */ /* 0x000fda0003f45270 */
[----:B------:R-:W-:Y:S05]  /*f1d0*/  @!P2 BRA `(.L_x_535) ;  /* 0x000000000004a947 */ /* 0x000fea0003800000 */
[----:B------:R-:W-:Y:S01]  /*f1e0*/  BPT.TRAP 0x1 ;  /* 0x000000040000795c */ /* 0x000fe20000300000 */
.L_x_535:
[----:B0-----:R-:W2:Y:S04]  /*f1f0*/  LDL R3, [R1+0x8] ;  /* 0x0000080001037983 */ /* 0x001ea80000100800 */
[----:B------:R-:W3:Y:S01]  /*f200*/  LDL.LU R7, [R1+0x10] ;  /* 0x0000100001077983 */ /* 0x000ee20000300800 */
[----:B------:R-:W-:-:S04]  /*f210*/  VIADD R2, R0, 0x22840 ;  /* 0x0002284000027836 */ /* 0x000fc80000000000 */
[C---:B--2---:R-:W-:Y:S02]  /*f220*/  IMAD R6, R3.reuse, 0x8, R2 ;  /* 0x0000000803067824 */ /* 0x044fe400078e0202 */
[----:B------:R-:W-:Y:S01]  /*f230*/  VIADD R3, R3, 0x1 ;  /* 0x0000000103037836 */ /* 0x000fe20000000000 */
[----:B---3--:R-:W-:-:S04]  /*f240*/  SHF.L.U32 R5, R7, 0x1f, RZ ;  /* 0x0000001f07057819 */ /* 0x008fc800000006ff */
[C---:B------:R-:W-:Y:S01]  /*f250*/  ISETP.NE.AND P1, PT, R3.reuse, 0x2, PT ;  /* 0x000000020300780c */ /* 0x040fe20003f25270 */
[----:B------:R-:W0:Y:S03]  /*f260*/  SYNCS.PHASECHK.TRANS64.TRYWAIT P0, [R6+URZ], R5 ;  /* 0x00000005060075a7 */ /* 0x000e26000800017f */
[----:B------:R-:W-:Y:S02]  /*f270*/  SEL R4, RZ, 0x1, P1 ;  /* 0x00000001ff047807 */ /* 0x000fe40000800000 */
[----:B------:R-:W-:Y:S02]  /*f280*/  SEL R3, R3, RZ, P1 ;  /* 0x000000ff03037207 */ /* 0x000fe40000800000 */
[----:B------:R-:W-:-:S03]  /*f290*/  LOP3.LUT R4, R7, R4, RZ, 0x3c, !PT ;  /* 0x0000000407047212 */ /* 0x000fc600078e3cff */
[----:B------:R-:W-:Y:S01]  /*f2a0*/  IMAD R7, R3, 0x8, R2 ;  /* 0x0000000803077824 */ /* 0x000fe200078e0202 */
[----:B------:R-:W-:Y:S01]  /*f2b0*/  SHF.L.U32 R2, R4, 0x1f, RZ ;  /* 0x0000001f04027819 */ /* 0x000fe200000006ff */
[----:B0-----:R-:W-:Y:S06]  /*f2c0*/  @!P0 BRA `(.L_x_536) ;  /* 0x0000001800fc8947 */ /* 0x001fec0003800000 */
.L_x_605:
[----:B------:R-:W1:Y:S02]  /*f2d0*/  SYNCS.PHASECHK.TRANS64.TRYWAIT P0, [R7+URZ], R2 ;  /* 0x00000002070075a7 */ /* 0x000e64000800017f */
[----:B-1----:R-:W-:Y:S05]  /*f2e0*/  @!P0 BRA `(.L_x_537) ;  /* 0x0000001c00088947 */ /* 0x002fea0003800000 */
.L_x_606:
[----:B------:R-:W-:Y:S05]  /*f2f0*/  @!P2 BRA `(.L_x_538) ;  /* 0x000000000004a947 */ /* 0x000fea0003800000 */
[----:B------:R-:W-:Y:S01]  /*f300*/  BPT.TRAP 0x1 ;  /* 0x000000040000795c */ /* 0x000fe20000300000 */
.L_x_538:
[----:B------:R-:W2:Y:S01]  /*f310*/  LDL.LU R4, [R1+0x8] ;  /* 0x0000080001047983 */ /* 0x000ea20000300800 */
[----:B------:R-:W-:-:S04]  /*f320*/  VIADD R0, R0, 0x22860 ;  /* 0x0002286000007836 */ /* 0x000fc80000000000 */
[----:B--2---:R-:W-:-:S04]  /*f330*/  IMAD R4, R4, 0x8, R0 ;  /* 0x0000000804047824 */ /* 0x004fc800078e0200 */
[----:B------:R-:W2:Y:S02]  /*f340*/  SYNCS.PHASECHK.TRANS64.TRYWAIT P0, [R4+URZ], R5 ;  /* 0x00000005040075a7 */ /* 0x000ea4000800017f */
[----:B--2---:R-:W-:Y:S05]  /*f350*/  @!P0 BRA `(.L_x_539) ;  /* 0x0000001c00008947 */ /* 0x004fea0003800000 */
.L_x_607:
[----:B------:R-:W-:-:S07]  /*f360*/  IMAD R3, R3, 0x8, R0 ;  /* 0x0000000803037824 */ /* 0x000fce00078e0200 */
.L_x_540:
[----:B---3--:R3:W4:Y:S02]  /*f370*/  SYNCS.PHASECHK.TRANS64.TRYWAIT P0, [R3+URZ], R2 ;  /* 0x00000002030075a7 */ /* 0x008724000800017f */
[----:B----4-:R-:W-:Y:S05]  /*f380*/  @!P0 NANOSLEEP.SYNCS 0x989680 ;  /* 0x009896800000895d */ /* 0x010fea0003900000 */
[----:B------:R-:W4:Y:S02]  /*f390*/  @!P0 SYNCS.PHASECHK.TRANS64 P0, [R3+URZ], R2 ;  /* 0x00000002030085a7 */ /* 0x000f24000800007f */
[----:B----4-:R-:W-:Y:S05]  /*f3a0*/  @!P0 BRA `(.L_x_540) ;  /* 0xfffffffc00f08947 */ /* 0x010fea000383ffff */
.L_x_533:
[----:B------:R-:W-:Y:S05]  /*f3b0*/  BSYNC B0 ;  /* 0x0000000000007941 */ /* 0x000fea0003800000 */
.L_x_532:
[----:B------:R-:W-:Y:S05]  /*f3c0*/  EXIT ;  /* 0x000000000000794d */ /* 0x000fea0003800000 */
.L_x_378:
[----:B0-----:R0:W1:Y:S02]  /*f3d0*/  SYNCS.PHASECHK.TRANS64.TRYWAIT P0, [R7+URZ+0x22800], R0 ;  /* 0x02280000070075a7 */ /* 0x001064000800017f */
[----:B-1----:R-:W-:Y:S05]  /*f3e0*/  @!P0 NANOSLEEP.SYNCS 0x989680 ;  /* 0x009896800000895d */ /* 0x002fea0003900000 */
[----:B------:R-:W1:Y:S02]  /*f3f0*/  @!P0 SYNCS.PHASECHK.TRANS64 P0, [R7+URZ+0x22800], R0 ;  /* 0x02280000070085a7 */ /* 0x000e64000800007f */
[----:B-1----:R-:W-:Y:S05]  /*f400*/  @!P0 BRA `(.L_x_378) ;  /* 0xfffffffc00f08947 */ /* 0x002fea000383ffff */
[----:B------:R-:W-:Y:S05]  /*f410*/  BRA `(.L_x_541) ;  /* 0xffffff2400387947 */ /* 0x000fea000383ffff */
.L_x_382:
[----:B-1----:R1:W2:Y:S02]  /*f420*/  SYNCS.PHASECHK.TRANS64.TRYWAIT P1, [R5+URZ+0x22830], R10 ;  /* 0x0228300a050075a7 */ /* 0x0022a4000802017f */
[----:B--2---:R-:W-:Y:S05]  /*f430*/  @!P1 NANOSLEEP.SYNCS 0x989680 ;  /* 0x009896800000995d */ /* 0x004fea0003900000 */
[----:B------:R-:W2:Y:S02]  /*f440*/  @!P1 SYNCS.PHASECHK.TRANS64 P1, [R5+URZ+0x22830], R10 ;  /* 0x0228300a050095a7 */ /* 0x000ea4000802007f */
[----:B--2---:R-:W-:Y:S05]  /*f450*/  @!P1 BRA `(.L_x_382) ;  /* 0xfffffffc00f09947 */ /* 0x004fea000383ffff */
[----:B------:R-:W-:Y:S05]  /*f460*/  BRA `(.L_x_381) ;  /* 0xffffff2400647947 */ /* 0x000fea000383ffff */
.L_x_386:
[----:B--2---:R2:W3:Y:S02]  /*f470*/  SYNCS.PHASECHK.TRANS64.TRYWAIT P2, [R5+URZ+0x22850], R10 ;  /* 0x0228500a050075a7 */ /* 0x0044e4000804017f */
[----:B---3--:R-:W-:Y:S05]  /*f480*/  @!P2 NANOSLEEP.SYNCS 0x989680 ;  /* 0x009896800000a95d */ /* 0x008fea0003900000 */
[----:B------:R-:W3:Y:S02]  /*f490*/  @!P2 SYNCS.PHASECHK.TRANS64 P2, [R5+URZ+0x22850], R10 ;  /* 0x0228500a0500a5a7 */ /* 0x000ee4000804007f */
[----:B---3--:R-:W-:Y:S05]  /*f4a0*/  @!P2 BRA `(.L_x_386) ;  /* 0xfffffffc00f0a947 */ /* 0x008fea000383ffff */
[----:B------:R-:W-:Y:S05]  /*f4b0*/  BRA `(.L_x_385) ;  /* 0xffffff40005c7947 */ /* 0x000fea000383ffff */
.L_x_391:
[----:B-1----:R-:W-:-:S04]  /*f4c0*/  IMAD.U32 R0, RZ, RZ, UR23 ;  /* 0x00000017ff007e24 */ /* 0x002fc8000f8e00ff */
[----:B------:R1:W2:Y:S03]  /*f4d0*/  SYNCS.PHASECHK.TRANS64.TRYWAIT P3, [R0+URZ+0x22830], R5 ;  /* 0x02283005000075a7 */ /* 0x0002a6000806017f */
[----:B--2---:R-:W-:Y:S05]  /*f4e0*/  @!P3 NANOSLEEP.SYNCS 0x989680 ;  /* 0x009896800000b95d */ /* 0x004fea0003900000 */
[----:B------:R-:W2:Y:S02]  /*f4f0*/  @!P3 SYNCS.PHASECHK.TRANS64 P3, [R0+URZ+0x22830], R5 ;  /* 0x022830050000b5a7 */ /* 0x000ea4000806007f */
[----:B--2---:R-:W-:Y:S05]  /*f500*/  @!P3 BRA `(.L_x_391) ;  /* 0xfffffffc00ecb947 */ /* 0x004fea000383ffff */
[----:B------:R-:W-:Y:S05]  /*f510*/  BRA `(.L_x_390) ;  /* 0xffffff4400707947 */ /* 0x000fea000383ffff */
.L_x_395:
[----:B-1----:R1:W2:Y:S02]  /*f520*/  SYNCS.PHASECHK.TRANS64.TRYWAIT P3, [R182+URZ+0x22850], R5 ;  /* 0x02285005b60075a7 */ /* 0x0022a4000806017f */
[----:B--2---:R-:W-:Y:S05]  /*f530*/  @!P3 NANOSLEEP.SYNCS 0x989680 ;  /* 0x009896800000b95d */ /* 0x004fea0003900000 */
[----:B------:R-:W2:Y:S02]  /*f540*/  @!P3 SYNCS.PHASECHK.TRANS64 P3, [R182+URZ+0x22850], R5 ;  /* 0x02285005b600b5a7 */ /* 0x000ea4000806007f */
[----:B--2---:R-:W-:Y:S05]  /*f550*/  @!P3 BRA `(.L_x_395) ;  /* 0xfffffffc00f0b947 */ /* 0x004fea000383ffff */
[----:B------:R-:W-:Y:S05]  /*f560*/  BRA `(.L_x_394) ;  /* 0xffffff6400107947 */ /* 0x000fea000383ffff */
.L_x_438:
[----:B------:R-:W1:Y:S01]  /*f570*/  S2R R4, SR_TID.X ;  /* 0x0000000000047919 */ /* 0x000e620000002100 */
[----:B------:R-:W-:Y:S01]  /*f580*/  BSSY B0, `(.L_x_542) ;  /* 0x000000a000007945 */ /* 0x000fe20003800000 */
[----:B0-----:R-:W-:Y:S02]  /*f590*/  IMAD.MOV.U32 R12, RZ, RZ, RZ ;  /* 0x000000ffff0c7224 */ /* 0x001fe400078e00ff */
[----:B------:R-:W-:Y:S02]  /*f5a0*/  IMAD.MOV.U32 R11, RZ, RZ, 0x1f ;  /* 0x0000001fff0b7424 */ /* 0x000fe400078e00ff */
[----:B------:R-:W-:Y:S01]  /*f5b0*/  IMAD.MOV.U32 R15, RZ, RZ, -0x1 ;  /* 0xffffffffff0f7424 */ /* 0x000fe200078e00ff */
[----:B-1----:R-:W-:-:S04]  /*f5c0*/  SHF.R.U32.HI R4, RZ, 0x5, R4 ;  /* 0x00000005ff047819 */ /* 0x002fc80000011604 */
[----:B------:R-:W-:-:S05]  /*f5d0*/  LOP3.LUT R4, R4, 0x3, RZ, 0xc0, !PT ;  /* 0x0000000304047812 */ /* 0x000fca00078ec0ff */
[----:B------:R-:W-:-:S07]  /*f5e0*/  IMAD.MOV.U32 R13, RZ, RZ, R4 ;  /* 0x000000ffff0d7224 */ /* 0x000fce00078e0004 */
[----:B------:R-:W-:Y:S05]  /*f5f0*/  WARPSYNC.COLLECTIVE R15, `(.L_x_543) ;  /* 0x000000000f087348 */ /* 0x000fea0003c00000 */
[----:B------:R0:W1:Y:S02]  /*f600*/  SHFL.IDX P6, R14, R13, R12, R11 ;  /* 0x0000000c0d0e7389 */ /* 0x00006400000c000b */
[----:B01----:R-:W-:Y:S01]  /*f610*/  ENDCOLLECTIVE ;  /* 0x000000000000791b */ /* 0x003fe20003800000 */
.L_x_543:
[----:B------:R-:W-:Y:S05]  /*f620*/  BSYNC B0 ;  /* 0x0000000000007941 */ /* 0x000fea0003800000 */
.L_x_542:
[----:B------:R-:W-:Y:S05]  /*f630*/  BRA `(.L_x_544) ;  /* 0xffffffb400447947 */ /* 0x000fea000383ffff */
.L_x_440:
[----:B------:R-:W-:Y:S01]  /*f640*/  BSSY B0, `(.L_x_545) ;  /* 0x0000006000007945 */ /* 0x000fe20003800000 */
[----:B------:R-:W-:-:S07]  /*f650*/  IMAD.MOV.U32 R15, RZ, RZ, -0x1 ;  /* 0xffffffffff0f7424 */ /* 0x000fce00078e00ff */
[----:B012---:R-:W-:Y:S05]  /*f660*/  WARPSYNC.COLLECTIVE R15, `(.L_x_546) ;  /* 0x000000000f0c7348 */ /* 0x007fea0003c00000 */
[----:B------:R-:W-:Y:S02]  /*f670*/  ELECT P6, UR62, PT ;  /* 0x00000000003e782f */ /* 0x000fe400038c0000 */
[----:B------:R-:W-:Y:S01]  /*f680*/  MOV R14, UR62 ;  /* 0x0000003e000e7c02 */ /* 0x000fe20008000f00 */
[----:B012---:R-:W-:Y:S10]  /*f690*/  ENDCOLLECTIVE ;  /* 0x000000000000791b */ /* 0x007ff40003800000 */
.L_x_546:
[----:B------:R-:W-:Y:S05]  /*f6a0*/  BSYNC B0 ;  /* 0x0000000000007941 */ /* 0x000fea0003800000 */
.L_x_545:
[----:B------:R-:W-:Y:S05]  /*f6b0*/  BRA `(.L_x_547) ;  /* 0xffffffb400487947 */ /* 0x000fea000383ffff */
.L_x_442:
[----:B--2---:R2:W3:Y:S02]  /*f6c0*/  SYNCS.PHASECHK.TRANS64.TRYWAIT P0, [R0+URZ+0x22840], R2 ;  /* 0x02284002000075a7 */ /* 0x0044e4000800017f */
[----:B---3--:R-:W-:Y:S05]  /*f6d0*/  @!P0 NANOSLEEP.SYNCS 0x989680 ;  /* 0x009896800000895d */ /* 0x008fea0003900000 */
[----:B------:R-:W3:Y:S02]  /*f6e0*/  @!P0 SYNCS.PHASECHK.TRANS64 P0, [R0+URZ+0x22840], R2 ;  /* 0x02284002000085a7 */ /* 0x000ee4000800007f */
[----:B---3--:R-:W-:Y:S05]  /*f6f0*/  @!P0 BRA `(.L_x_442) ;  /* 0xfffffffc00f08947 */ /* 0x008fea000383ffff */
[----:B------:R-:W-:Y:S05]  /*f700*/  BRA `(.L_x_548) ;  /* 0xffffffb400b47947 */ /* 0x000fea000383ffff */
.L_x_446:
[----:B------:R-:W2:Y:S01]  /*f710*/  LDL.LU R11, [R1+0x3c] ;  /* 0x00003c00010b7983 */ /* 0x000ea20000300800 */
[----:B------:R-:W-:Y:S02]  /*f720*/  IMAD.MOV.U32 R13, RZ, RZ, R2 ;  /* 0x000000ffff0d7224 */ /* 0x000fe400078e0002 */
[----:B------:R-:W-:Y:S02]  /*f730*/  IMAD.MOV.U32 R12, RZ, RZ, RZ ;  /* 0x000000ffff0c7224 */ /* 0x000fe400078e00ff */
[----:B------:R-:W-:Y:S02]  /*f740*/  IMAD.MOV.U32 R15, RZ, RZ, -0x1 ;  /* 0xffffffffff0f7424 */ /* 0x000fe400078e00ff */
[----:B------:R-:W-:-:S04]  /*f750*/  IMAD.IADD R3, R8, 0x1, R17 ;  /* 0x0000000108037824 */ /* 0x000fc800078e0211 */
[----:B------:R-:W-:Y:S02]  /*f760*/  VIADD R5, R3, 0x10 ;  /* 0x0000001003057836 */ /* 0x000fe40000000000 */
[----:B--2---:R-:W-:Y:S02]  /*f770*/  IMAD R4, R11, R7, RZ ;  /* 0x000000070b047224 */ /* 0x004fe400078e02ff */
[----:B------:R-:W-:-:S03]  /*f780*/  IMAD.MOV.U32 R11, RZ, RZ, 0x181f ;  /* 0x0000181fff0b7424 */ /* 0x000fc600078e00ff */
[----:B------:R-:W-:-:S13]  /*f790*/  ISETP.GE.AND P1, PT, R3, R4, PT ;  /* 0x000000040300720c */ /* 0x000fda0003f26270 */
[----:B-----5:R-:W-:Y:S05]  /*f7a0*/  WARPSYNC.COLLECTIVE R15, `(.L_x_549) ;  /* 0x000000000f087348 */ /* 0x020fea0003c00000 */
[----:B------:R0:W1:Y:S02]  /*f7b0*/  SHFL.IDX P6, R14, R13, R12, R11 ;  /* 0x0000000c0d0e7389 */ /* 0x00006400000c000b */
[----:B01---5:R-:W-:Y:S01]  /*f7c0*/  ENDCOLLECTIVE ;  /* 0x000000000000791b */ /* 0x023fe20003800000 */
.L_x_549:
[----:B------:R-:W-:Y:S02]  /*f7d0*/  IMAD.MOV.U32 R13, RZ, RZ, R0 ;  /* 0x000000ffff0d7224 */ /* 0x000fe400078e0000 */
[----:B------:R-:W-:-:S07]  /*f7e0*/  IMAD.MOV.U32 R6, RZ, RZ, R14 ;  /* 0x000000ffff067224 */ /* 0x000fce00078e000e */
[----:B------:R-:W-:Y:S05]  /*f7f0*/  WARPSYNC.COLLECTIVE R15, `(.L_x_550) ;  /* 0x000000000f087348 */ /* 0x000fea0003c00000 */
[----:B------:R0:W1:Y:S02]  /*f800*/  SHFL.IDX P6, R14, R13, R12, R11 ;  /* 0x0000000c0d0e7389 */ /* 0x00006400000c000b */
[----:B01----:R-:W-:Y:S01]  /*f810*/  ENDCOLLECTIVE ;  /* 0x000000000000791b */ /* 0x003fe20003800000 */
.L_x_550:
[----:B------:R-:W-:Y:S02]  /*f820*/  IMAD.MOV.U32 R13, RZ, RZ, R2 ;  /* 0x000000ffff0d7224 */ /* 0x000fe400078e0002 */
[----:B------:R-:W-:Y:S02]  /*f830*/  IMAD.MOV.U32 R12, RZ, RZ, 0x1 ;  /* 0x00000001ff0c7424 */ /* 0x000fe400078e00ff */
[----:B------:R-:W-:-:S07]  /*f840*/  IMAD.MOV.U32 R7, RZ, RZ, R14 ;  /* 0x000000ffff077224 */ /* 0x000fce00078e000e */
[----:B------:R-:W-:Y:S05]  /*f850*/  WARPSYNC.COLLECTIVE R15, `(.L_x_551) ;  /* 0x000000000f087348 */ /* 0x000fea0003c00000 */
[----:B------:R0:W1:Y:S02]  /*f860*/  SHFL.IDX P6, R14, R13, R12, R11 ;  /* 0x0000000c0d0e7389 */ /* 0x00006400000c000b */
[----:B01----:R-:W-:Y:S01]  /*f870*/  ENDCOLLECTIVE ;  /* 0x000000000000791b */ /* 0x003fe20003800000 */
.L_x_551:
        /* <DEDUP_REMOVED lines=15> */
.L_x_552:
[----:B------:R-:W-:Y:S02]  /*f970*/  IMAD.MOV.U32 R13, RZ, RZ, R2 ;  /* 0x000000ffff0d7224 */ /* 0x000fe400078e0002 */
[----:B------:R-:W-:Y:S02]  /*f980*/  IMAD.MOV.U32 R12, RZ, RZ, 0x2 ;  /* 0x00000002ff0c7424 */ /* 0x000fe400078e00ff */
[----:B------:R-:W-:-:S07]  /*f990*/  IMAD.MOV.U32 R5, RZ, RZ, R14 ;  /* 0x000000ffff057224 */ /* 0x000fce00078e000e */
[----:B------:R-:W-:Y:S05]  /*f9a0*/  WARPSYNC.COLLECTIVE R15, `(.L_x_553) ;  /* 0x000000000f087348 */ /* 0x000fea0003c00000 */
[----:B------:R0:W1:Y:S02]  /*f9b0*/  SHFL.IDX P6, R14, R13, R12, R11 ;  /* 0x0000000c0d0e7389 */ /* 0x00006400000c000b */
[----:B01----:R-:W-:Y:S01]  /*f9c0*/  ENDCOLLECTIVE ;  /* 0x000000000000791b */ /* 0x003fe20003800000 */
.L_x_553:
[----:B------:R-:W-:-:S05]  /*f9d0*/  @!P1 LEA R5, P2, R10, R5, 0x1 ;  /* 0x000000050a059211 */ /* 0x000fca00078408ff */
[----:B------:R-:W-:-:S04]  /*f9e0*/  @!P1 IMAD.X R6, RZ, RZ, R6, P2 ;  /* 0x000000ffff069224 */ /* 0x000fc800010e0606 */
[----:B------:R-:W-:Y:S02]  /*f9f0*/  @!P1 IMAD.MOV.U32 R7, RZ, RZ, R6 ;  /* 0x000000ffff079224 */ /* 0x000fe400078e0006 */
[----:B------:R-:W-:Y:S02]  /*fa00*/  @!P1 IMAD.MOV.U32 R6, RZ, RZ, R5 ;  /* 0x000000ffff069224 */ /* 0x000fe400078e0005 */
[----:B------:R-:W-:Y:S02]  /*fa10*/  IMAD.MOV.U32 R13, RZ, RZ, R0 ;  /* 0x000000ffff0d7224 */ /* 0x000fe400078e0000 */
[----:B------:R-:W-:Y:S01]  /*fa20*/  VIADD R5, R3, 0x20 ;  /* 0x0000002003057836 */ /* 0x000fe20000000000 */
[----:B------:R-:W-:Y:S01]  /*fa30*/  @!PT LDS RZ, [RZ] ;  /* 0x00000000fffff984 */ /* 0x000fe20000000800 */
[----:B------:R-:W-:Y:S01]  /*fa40*/  @!PT LDS RZ, [RZ] ;  /* 0x00000000fffff984 */ /* 0x000fe20000000800 */
[----:B------:R-:W-:Y:S01]  /*fa50*/  @!PT LDS RZ, [RZ] ;  /* 0x00000000fffff984 */ /* 0x000fe20000000800 */
[----:B------:R0:W-:Y:S04]  /*fa60*/  @!P1 LDGSTS.E.BYPASS.LTC128B.128 [R9+0x18c00], desc[UR40][R6.64], !P0 ;  /* 0x18c0000006099fae */ /* 0x0001e8000c101d68 */
[----:B------:R-:W-:Y:S01]  /*fa70*/  ISETP.GE.AND P1, PT, R5, R4, PT ;  /* 0x000000040500720c */ /* 0x000fe20003f26270 */
[----:B0-----:R-:W-:-:S12]  /*fa80*/  IMAD.MOV.U32 R6, RZ, RZ, R14 ;  /* 0x000000ffff067224 */ /* 0x001fd800078e000e */
[----:B------:R-:W-:Y:S05]  /*fa90*/  WARPSYNC.COLLECTIVE R15, `(.L_x_554) ;  /* 0x000000000f087348 */ /* 0x000fea0003c00000 */
[----:B------:R0:W1:Y:S02]  /*faa0*/  SHFL.IDX P6, R14, R13, R12, R11 ;  /* 0x0000000c0d0e7389 */ /* 0x00006400000c000b */
[----:B01----:R-:W-:Y:S01]  /*fab0*/  ENDCOLLECTIVE ;  /* 0x000000000000791b */ /* 0x003fe20003800000 */
.L_x_554:
[----:B------:R-:W-:Y:S02]  /*fac0*/  IMAD.MOV.U32 R13, RZ, RZ, R2 ;  /* 0x000000ffff0d7224 */ /* 0x000fe400078e0002 */
[----:B------:R-:W-:Y:S02]  /*fad0*/  IMAD.MOV.U32 R12, RZ, RZ, 0x3 ;  /* 0x00000003ff0c7424 */ /* 0x000fe400078e00ff */
[----:B------:R-:W-:-:S07]  /*fae0*/  IMAD.MOV.U32 R5, RZ, RZ, R14 ;  /* 0x000000ffff057224 */ /* 0x000fce00078e000e */
[----:B------:R-:W-:Y:S05]  /*faf0*/  WARPSYNC.COLLECTIVE R15, `(.L_x_555) ;  /* 0x000000000f087348 */ /* 0x000fea0003c00000 */
[----:B------:R0:W1:Y:S02]  /*fb00*/  SHFL.IDX P6, R14, R13, R12, R11 ;  /* 0x0000000c0d0e7389 */ /* 0x00006400000c000b */
[----:B01----:R-:W-:Y:S01]  /*fb10*/  ENDCOLLECTIVE ;  /* 0x000000000000791b */ /* 0x003fe20003800000 */
.L_x_555:
        /* <DEDUP_REMOVED lines=15> */
.L_x_556:
[----:B------:R-:W-:Y:S02]  /*fc10*/  IMAD.MOV.U32 R13, RZ, RZ, R2 ;  /* 0x000000ffff0d7224 */ /* 0x000fe400078e0002 */
[----:B------:R-:W-:Y:S02]  /*fc20*/  IMAD.MOV.U32 R12, RZ, RZ, 0x4 ;  /* 0x00000004ff0c7424 */ /* 0x000fe400078e00ff */
[----:B------:R-:W-:-:S07]  /*fc30*/  IMAD.MOV.U32 R5, RZ, RZ, R14 ;  /* 0x000000ffff057224 */ /* 0x000fce00078e000e */
[----:B------:R-:W-:Y:S05]  /*fc40*/  WARPSYNC.COLLECTIVE R15, `(.L_x_557) ;  /* 0x000000000f087348 */ /* 0x000fea0003c00000 */
[----:B------:R0:W1:Y:S02]  /*fc50*/  SHFL.IDX P6, R14, R13, R12, R11 ;  /* 0x0000000c0d0e7389 */ /* 0x00006400000c000b */
[----:B01----:R-:W-:Y:S01]  /*fc60*/  ENDCOLLECTIVE ;  /* 0x000000000000791b */ /* 0x003fe20003800000 */
.L_x_557:
        /* <DEDUP_REMOVED lines=15> */
.L_x_558:
[----:B------:R-:W-:Y:S02]  /*fd60*/  IMAD.MOV.U32 R13, RZ, RZ, R2 ;  /* 0x000000ffff0d7224 */ /* 0x000fe400078e0002 */
[----:B------:R-:W-:Y:S02]  /*fd70*/  IMAD.MOV.U32 R12, RZ, RZ, 0x5 ;  /* 0x00000005ff0c7424 */ /* 0x000fe400078e00ff */
[----:B------:R-:W-:-:S07]  /*fd80*/  IMAD.MOV.U32 R5, RZ, RZ, R14 ;  /* 0x000000ffff057224 */ /* 0x000fce00078e000e */
[----:B------:R-:W-:Y:S05]  /*fd90*/  WARPSYNC.COLLECTIVE R15, `(.L_x_559) ;  /* 0x000000000f087348 */ /* 0x000fea0003c00000 */
[----:B------:R0:W1:Y:S02]  /*fda0*/  SHFL.IDX P6, R14, R13, R12, R11 ;  /* 0x0000000c0d0e7389 */ /* 0x00006400000c000b */
[----:B01----:R-:W-:Y:S01]  /*fdb0*/  ENDCOLLECTIVE ;  /* 0x000000000000791b */ /* 0x003fe20003800000 */
.L_x_559:
        /* <DEDUP_REMOVED lines=15> */
.L_x_560:
[----:B------:R-:W-:Y:S02]  /*feb0*/  IMAD.MOV.U32 R13, RZ, RZ, R2 ;  /* 0x000000ffff0d7224 */ /* 0x000fe400078e0002 */
[----:B------:R-:W-:Y:S02]  /*fec0*/  IMAD.MOV.U32 R12, RZ, RZ, 0x6 ;  /* 0x00000006ff0c7424 */ /* 0x000fe400078e00ff */
[----:B------:R-:W-:-:S07]  /*fed0*/  IMAD.MOV.U32 R5, RZ, RZ, R14 ;  /* 0x000000ffff057224 */ /* 0x000fce00078e000e */
[----:B------:R-:W-:Y:S05]  /*fee0*/  WARPSYNC.COLLECTIVE R15, `(.L_x_561) ;  /* 0x000000000f087348 */ /* 0x000fea0003c00000 */
[----:B------:R0:W1:Y:S02]  /*fef0*/  SHFL.IDX P6, R14, R13, R12, R11 ;  /* 0x0000000c0d0e7389 */ /* 0x00006400000c000b */
[----:B01----:R-:W-:Y:S01]  /*ff00*/  ENDCOLLECTIVE ;  /* 0x000000000000791b */ /* 0x003fe20003800000 */
.L_x_561:
[----:B------:R-:W-:-:S05]  /*ff10*/  @!P1 LEA R5, P2, R10, R5, 0x1 ;  /* 0x000000050a059211 */ /* 0x000fca00078408ff */
[----:B------:R-:W-:-:S04]  /*ff20*/  @!P1 IMAD.X R6, RZ, RZ, R6, P2 ;  /* 0x000000ffff069224 */ /* 0x000fc800010e0606 */
[----:B------:R-:W-:Y:S02]  /*ff30*/  @!P1 IMAD.MOV.U32 R7, RZ, RZ, R6 ;  /* 0x000000ffff079224 */ /* 0x000fe400078e0006 */
[----:B------:R-:W-:Y:S02]  /*ff40*/  @!P1 IMAD.MOV.U32 R6, RZ, RZ, R5 ;  /* 0x000000ffff069224 */ /* 0x000fe400078e0005 */
[----:B------:R-:W-:-:S03]  /*ff50*/  IMAD.MOV.U32 R13, RZ, RZ, R0 ;  /* 0x000000ffff0d7224 */ /* 0x000fc600078e0000 */
        /* <DEDUP_REMOVED lines=8> */
.L_x_562:
[----:B------:R-:W-:-:S05]  /*ffe0*/  VIADD R7, R3, 0x60 ;  /* 0x0000006003077836 */ /* 0x000fca0000000000 */
[----:B------:R-:W-:Y:S01]  /*fff0*/  ISETP.GE.AND P1, PT, R7, R4, PT ;  /* 0x000000040700720c */ /* 0x000fe20003f26270 */
[----:B------:R-:W-:Y:S02]  /*10000*/  IMAD.MOV.U32 R13, RZ, RZ, R2 ;  /* 0x000000ffff0d7224 */ /* 0x000fe400078e0002 */
[----:B------:R-:W-:Y:S02]  /*10010*/  IMAD.MOV.U32 R12, RZ, RZ, 0x7 ;  /* 0x00000007ff0c7424 */ /* 0x000fe400078e00ff */
[----:B------:R-:W-:-:S08]  /*10020*/  IMAD.MOV.U32 R5, RZ, RZ, R14 ;  /* 0x000000ffff057224 */ /* 0x000fd000078e000e */
[----:B------:R-:W-:Y:S05]  /*10030*/  WARPSYNC.COLLECTIVE R15, `(.L_x_563) ;  /* 0x000000000f087348 */ /* 0x000fea0003c00000 */
[----:B------:R0:W1:Y:S02]  /*10040*/  SHFL.IDX P6, R14, R13, R12, R11 ;  /* 0x0000000c0d0e7389 */ /* 0x00006400000c000b */
[----:B01----:R-:W-:Y:S01]  /*10050*/  ENDCOLLECTIVE ;  /* 0x000000000000791b */ /* 0x003fe20003800000 */
.L_x_563:
[----:B------:R-:W-:-:S05]  /*10060*/  @!P1 LEA R5, P2, R10, R5, 0x1 ;  /* 0x000000050a059211 */ /* 0x000fca00078408ff */
[----:B------:R-:W-:-:S04]  /*10070*/  @!P1 IMAD.X R6, RZ, RZ, R6, P2 ;  /* 0x000000ffff069224 */ /* 0x000fc800010e0606 */
[----:B------:R-:W-:Y:S02]  /*10080*/  @!P1 IMAD.MOV.U32 R7, RZ, RZ, R6 ;  /* 0x000000ffff079224 */ /* 0x000fe400078e0006 */
[----:B------:R-:W-:Y:S02]  /*10090*/  IMAD.MOV.U32 R13, RZ, RZ, R0 ;  /* 0x000000ffff0d7224 */ /* 0x000fe400078e0000 */
[----:B------:R-:W-:-:S05]  /*100a0*/  @!P1 IMAD.MOV.U32 R6, RZ, RZ, R5 ;  /* 0x000000ffff069224 */ /* 0x000fca00078e0005 */
[----:B------:R-:W-:Y:S01]  /*100b0*/  @!PT LDS RZ, [RZ] ;  /* 0x00000000fffff984 */ /* 0x000fe20000000800 */
[----:B------:R-:W-:Y:S01]  /*100c0*/  @!PT LDS RZ, [RZ] ;  /* 0x00000000fffff984 */ /* 0x000fe20000000800 */
[----:B------:R-:W-:Y:S01]  /*100d0*/  @!PT LDS RZ, [RZ] ;  /* 0x00000000fffff984 */ /* 0x000fe20000000800 */
[----:B------:R0:W-:Y:S01]  /*100e0*/  @!P1 LDGSTS.E.BYPASS.LTC128B.128 [R9+0x1b400], desc[UR40][R6.64], !P0 ;  /* 0x1b40000006099fae */ /* 0x0001e2000c101d68 */
[----:B------:R-:W-:-:S07]  /*100f0*/  IMAD.MOV.U32 R5, RZ, RZ, R14 ;  /* 0x000000ffff057224 */ /* 0x000fce00078e000e */
[----:B0-----:R-:W-:Y:S05]  /*10100*/  WARPSYNC.COLLECTIVE R15, `(.L_x_564) ;  /* 0x000000000f087348 */ /* 0x001fea0003c00000 */
[----:B------:R1:W2:Y:S02]  /*10110*/  SHFL.IDX P6, R14, R13, R12, R11 ;  /* 0x0000000c0d0e7389 */ /* 0x0002a400000c000b */
[----:B012---:R-:W-:Y:S01]  /*10120*/  ENDCOLLECTIVE ;  /* 0x000000000000791b */ /* 0x007fe20003800000 */
.L_x_564:
[----:B------:R-:W-:Y:S01]  /*10130*/  IMAD.MOV.U32 R0, RZ, RZ, R14 ;  /* 0x000000ffff007224 */ /* 0x000fe200078e000e */
[----:B------:R-:W-:Y:S06]  /*10140*/  BRA `(.L_x_565) ;  /* 0xffffffb8005c7947 */ /* 0x000fec000383ffff */
.L_x_449:
[----:B0-----:R-:W2:Y:S02]  /*10150*/  LDL R2, [R1+0x4] ;  /* 0x0000040001027983 */ /* 0x001ea40000100800 */
[----:B--2---:R0:W1:Y:S02]  /*10160*/  SYNCS.PHASECHK.TRANS64.TRYWAIT P0, [R2+URZ+0x22820], R0 ;  /* 0x02282000020075a7 */ /* 0x004064000800017f */
[----:B-1----:R-:W-:Y:S05]  /*10170*/  @!P0 NANOSLEEP.SYNCS 0x989680 ;  /* 0x009896800000895d */ /* 0x002fea0003900000 */
[----:B------:R-:W1:Y:S02]  /*10180*/  @!P0 SYNCS.PHASECHK.TRANS64 P0, [R2+URZ+0x22820], R0 ;  /* 0x02282000020085a7 */ /* 0x000e64000800007f */
[----:B-1----:R-:W-:Y:S05]  /*10190*/  @!P0 BRA `(.L_x_449) ;  /* 0xfffffffc00ec8947 */ /* 0x002fea000383ffff */
[----:B------:R-:W-:Y:S05]  /*101a0*/  BRA `(.L_x_566) ;  /* 0xffffffb800bc7947 */ /* 0x000fea000383ffff */
.L_x_453:
[----:B0-----:R0:W1:Y:S02]  /*101b0*/  SYNCS.PHASECHK.TRANS64.TRYWAIT P0, [R2+URZ+0x22860], R0 ;  /* 0x02286000020075a7 */ /* 0x001064000800017f */
[----:B-1----:R-:W-:Y:S05]  /*101c0*/  @!P0 NANOSLEEP.SYNCS 0x989680 ;  /* 0x009896800000895d */ /* 0x002fea0003900000 */
[----:B------:R-:W1:Y:S02]  /*101d0*/  @!P0 SYNCS.PHASECHK.TRANS64 P0, [R2+URZ+0x22860], R0 ;  /* 0x02286000020085a7 */ /* 0x000e64000800007f */
[----:B-1----:R-:W-:Y:S05]  /*101e0*/  @!P0 BRA `(.L_x_453) ;  /* 0xfffffffc00f08947 */ /* 0x002fea000383ffff */
[----:B------:R-:W-:Y:S05]  /*101f0*/  BRA `(.L_x_567) ;  /* 0xffffffb800ec7947 */ /* 0x000fea000383ffff */
.L_x_468:
[----:B-1----:R1:W2:Y:S02]  /*10200*/  SYNCS.PHASECHK.TRANS64.TRYWAIT P0, [R3+URZ+0x22840], R2 ;  /* 0x02284002030075a7 */ /* 0x0022a4000800017f */
[----:B--2---:R-:W-:Y:S05]  /*10210*/  @!P0 NANOSLEEP.SYNCS 0x989680 ;  /* 0x009896800000895d */ /* 0x004fea0003900000 */
[----:B------:R-:W2:Y:S02]  /*10220*/  @!P0 SYNCS.PHASECHK.TRANS64 P0, [R3+URZ+0x22840], R2 ;  /* 0x02284002030085a7 */ /* 0x000ea4000800007f */
[----:B--2---:R-:W-:Y:S05]  /*10230*/  @!P0 BRA `(.L_x_468) ;  /* 0xfffffffc00f08947 */ /* 0x004fea000383ffff */
[----:B------:R-:W-:Y:S05]  /*10240*/  BRA `(.L_x_568) ;  /* 0xffffffc4001c7947 */ /* 0x000fea000383ffff */
.L_x_473:
[----:B0-----:R0:W2:Y:S02]  /*10250*/  SYNCS.PHASECHK.TRANS64.TRYWAIT P0, [R3+URZ+0x22860], R2 ;  /* 0x02286002030075a7 */ /* 0x0010a4000800017f */
[----:B--2---:R-:W-:Y:S05]  /*10260*/  @!P0 NANOSLEEP.SYNCS 0x989680 ;  /* 0x009896800000895d */ /* 0x004fea0003900000 */
[----:B------:R-:W2:Y:S02]  /*10270*/  @!P0 SYNCS.PHASECHK.TRANS64 P0, [R3+URZ+0x22860], R2 ;  /* 0x02286002030085a7 */ /* 0x000ea4000800007f */
[----:B--2---:R-:W-:Y:S05]  /*10280*/  @!P0 BRA `(.L_x_473) ;  /* 0xfffffffc00f08947 */ /* 0x004fea000383ffff */
[----:B------:R-:W-:Y:S05]  /*10290*/  BRA `(.L_x_569) ;  /* 0xffffffc400a47947 */ /* 0x000fea000383ffff */
.L_x_484:
[----:B0-----:R0:W1:Y:S02]  /*102a0*/  SYNCS.PHASECHK.TRANS64.TRYWAIT P0, [R2+URZ+0x22840], R3 ;  /* 0x02284003020075a7 */ /* 0x001064000800017f */
[----:B-1----:R-:W-:Y:S05]  /*102b0*/  @!P0 NANOSLEEP.SYNCS 0x989680 ;  /* 0x009896800000895d */ /* 0x002fea0003900000 */
[----:B------:R-:W1:Y:S02]  /*102c0*/  @!P0 SYNCS.PHASECHK.TRANS64 P0, [R2+URZ+0x22840], R3 ;  /* 0x02284003020085a7 */ /* 0x000e64000800007f */
[----:B-1----:R-:W-:Y:S05]  /*102d0*/  @!P0 BRA `(.L_x_484) ;  /* 0xfffffffc00f08947 */ /* 0x002fea000383ffff */
[----:B------:R-:W-:Y:S05]  /*102e0*/  BRA `(.L_x_570) ;  /* 0xffffffcc00b47947 */ /* 0x000fea000383ffff */
.L_x_489:
[----:B-1----:R1:W2:Y:S02]  /*102f0*/  SYNCS.PHASECHK.TRANS64.TRYWAIT P0, [R2+URZ+0x22860], R3 ;  /* 0x02286003020075a7 */ /* 0x0022a4000800017f */
[----:B--2---:R-:W-:Y:S05]  /*10300*/  @!P0 NANOSLEEP.SYNCS 0x989680 ;  /* 0x009896800000895d */ /* 0x004fea0003900000 */
[----:B------:R-:W2:Y:S02]  /*10310*/  @!P0 SYNCS.PHASECHK.TRANS64 P0, [R2+URZ+0x22860], R3 ;  /* 0x02286003020085a7 */ /* 0x000ea4000800007f */
[----:B--2---:R-:W-:Y:S05]  /*10320*/  @!P0 BRA `(.L_x_489) ;  /* 0xfffffffc00f08947 */ /* 0x004fea000383ffff */
[----:B------:R-:W-:Y:S05]  /*10330*/  BRA `(.L_x_571) ;  /* 0xffffffd000387947 */ /* 0x000fea000383ffff */
.L_x_500:
[----:B0-----:R0:W1:Y:S02]  /*10340*/  SYNCS.PHASECHK.TRANS64.TRYWAIT P0, [R2+URZ+0x22840], R3 ;  /* 0x02284003020075a7 */ /* 0x001064000800017f */
[----:B-1----:R-:W-:Y:S05]  /*10350*/  @!P0 NANOSLEEP.SYNCS 0x989680 ;  /* 0x009896800000895d */ /* 0x002fea0003900000 */
[----:B------:R-:W1:Y:S02]  /*10360*/  @!P0 SYNCS.PHASECHK.TRANS64 P0, [R2+URZ+0x22840], R3 ;  /* 0x02284003020085a7 */ /* 0x000e64000800007f */
[----:B-1----:R-:W-:Y:S05]  /*10370*/  @!P0 BRA `(.L_x_500) ;  /* 0xfffffffc00f08947 */ /* 0x002fea000383ffff */
[----:B------:R-:W-:Y:S05]  /*10380*/  BRA `(.L_x_572) ;  /* 0xffffffd800247947 */ /* 0x000fea000383ffff */
.L_x_505:
[----:B-1----:R1:W2:Y:S02]  /*10390*/  SYNCS.PHASECHK.TRANS64.TRYWAIT P0, [R2+URZ+0x22860], R3 ;  /* 0x02286003020075a7 */ /* 0x0022a4000800017f */
[----:B--2---:R-:W-:Y:S05]  /*103a0*/  @!P0 NANOSLEEP.SYNCS 0x989680 ;  /* 0x009896800000895d */ /* 0x004fea0003900000 */
[----:B------:R-:W2:Y:S02]  /*103b0*/  @!P0 SYNCS.PHASECHK.TRANS64 P0, [R2+URZ+0x22860], R3 ;  /* 0x02286003020085a7 */ /* 0x000ea4000800007f */
[----:B--2---:R-:W-:Y:S05]  /*103c0*/  @!P0 BRA `(.L_x_505) ;  /* 0xfffffffc00f08947 */ /* 0x004fea000383ffff */
[----:B------:R-:W-:Y:S05]  /*103d0*/  BRA `(.L_x_573) ;  /* 0xffffffd800ac7947 */ /* 0x000fea000383ffff */
.L_x_517:
[----:B------:R-:W-:Y:S01]  /*103e0*/  BSSY B0, `(.L_x_574) ;  /* 0x0000008000007945 */ /* 0x000fe20003800000 */
[----:B------:R-:W-:Y:S02]  /*103f0*/  IMAD.MOV.U32 R13, RZ, RZ, R16 ;  /* 0x000000ffff0d7224 */ /* 0x000fe400078e0010 */
[----:B0-----:R-:W-:Y:S02]  /*10400*/  IMAD.MOV.U32 R12, RZ, RZ, RZ ;  /* 0x000000ffff0c7224 */ /* 0x001fe400078e00ff */
[----:B------:R-:W-:Y:S02]  /*10410*/  IMAD.MOV.U32 R11, RZ, RZ, 0x1f ;  /* 0x0000001fff0b7424 */ /* 0x000fe400078e00ff */
[----:B------:R-:W-:-:S07]  /*10420*/  IMAD.MOV.U32 R15, RZ, RZ, -0x1 ;  /* 0xffffffffff0f7424 */ /* 0x000fce00078e00ff */
[----:B-1---5:R-:W-:Y:S05]  /*10430*/  WARPSYNC.COLLECTIVE R15, `(.L_x_575) ;  /* 0x000000000f087348 */ /* 0x022fea0003c00000 */
[----:B------:R0:W2:Y:S02]  /*10440*/  SHFL.IDX P6, R14, R13, R12, R11 ;  /* 0x0000000c0d0e7389 */ /* 0x0000a400000c000b */
[----:B012--5:R-:W-:Y:S01]  /*10450*/  ENDCOLLECTIVE ;  /* 0x000000000000791b */ /* 0x027fe20003800000 */
.L_x_575:
[----:B------:R-:W-:Y:S05]  /*10460*/  BSYNC B0 ;  /* 0x0000000000007941 */ /* 0x000fea0003800000 */
.L_x_574:
[----:B------:R-:W-:Y:S02]  /*10470*/  IMAD.MOV.U32 R13, RZ, RZ, R16 ;  /* 0x000000ffff0d7224 */ /* 0x000fe400078e0010 */
[----:B------:R-:W-:Y:S02]  /*10480*/  IMAD.MOV.U32 R12, RZ, RZ, 0x1 ;  /* 0x00000001ff0c7424 */ /* 0x000fe400078e00ff */
[----:B------:R-:W-:Y:S02]  /*10490*/  IMAD.MOV.U32 R11, RZ, RZ, 0x1f ;  /* 0x0000001fff0b7424 */ /* 0x000fe400078e00ff */
[----:B------:R-:W-:Y:S02]  /*104a0*/  IMAD.MOV.U32 R15, RZ, RZ, -0x1 ;  /* 0xffffffffff0f7424 */ /* 0x000fe400078e00ff */
[----:B------:R-:W-:Y:S02]  /*104b0*/  IMAD.IADD R5, R19, 0x1, R6 ;  /* 0x0000000113057824 */ /* 0x000fe400078e0206 */
[----:B------:R-:W-:-:S07]  /*104c0*/  IMAD.MOV.U32 R0, RZ, RZ, R14 ;  /* 0x000000ffff007224 */ /* 0x000fce00078e000e */
[----:B------:R-:W-:Y:S05]  /*104d0*/  WARPSYNC.COLLECTIVE R15, `(.L_x_576) ;  /* 0x000000000f087348 */ /* 0x000fea0003c00000 */
[----:B------:R0:W1:Y:S02]  /*104e0*/  SHFL.IDX P6, R14, R13, R12, R11 ;  /* 0x0000000c0d0e7389 */ /* 0x00006400000c000b */
[----:B01----:R-:W-:Y:S01]  /*104f0*/  ENDCOLLECTIVE ;  /* 0x000000000000791b */ /* 0x003fe20003800000 */
.L_x_576:
[----:B------:R-:W-:Y:S02]  /*10500*/  ULDC UR4, c[0x0][0xc3c] ;  /* 0x00030f0000047ab9 */ /* 0x000fe40000000800 */
[----:B------:R-:W-:-:S13]  /*10510*/  ISETP.GE.OR P1, PT, R5, UR4, !P0 ;  /* 0x0000000405007c0c */ /* 0x000fda000c726670 */
[----:B------:R-:W0:Y:S01]  /*10520*/  @!P1 LDC.64 R2, c[0x0][0xc80] ;  /* 0x00032000ff029b82 */ /* 0x000e220000000a00 */
[----:B------:R-:W-:Y:S02]  /*10530*/  IMAD.MOV.U32 R11, RZ, RZ, RZ ;  /* 0x000000ffff0b7224 */ /* 0x000fe400078e00ff */
[----:B------:R-:W-:Y:S02]  /*10540*/  IMAD.MOV.U32 R4, RZ, RZ, R14 ;  /* 0x000000ffff047224 */ /* 0x000fe400078e000e */
[----:B0-----:R-:W-:-:S06]  /*10550*/  @!P1 IMAD.WIDE R2, R5, 0x4, R2 ;  /* 0x0000000405029825 */ /* 0x001fcc00078e0202 */
[----:B------:R0:W2:Y:S01]  /*10560*/  @!P1 LDG.E R3, desc[UR40][R2.64] ;  /* 0x0000002802039981 */ /* 0x0000a2000c1e1900 */
[C---:B------:R-:W-:Y:S02]  /*10570*/  ISETP.GE.U32.AND P2, PT, R6.reuse, 0x2, PT ;  /* 0x000000020600780c */ /* 0x040fe40003f46070 */
[C---:B------:R-:W-:Y:S02]  /*10580*/  ISETP.GE.U32.AND P3, PT, R6.reuse, 0x4, PT ;  /* 0x000000040600780c */ /* 0x040fe40003f66070 */
[C---:B------:R-:W-:Y:S02]  /*10590*/  ISETP.GE.U32.AND P4, PT, R6.reuse, 0x8, PT ;  /* 0x000000080600780c */ /* 0x040fe40003f86070 */
[C---:B------:R-:W-:Y:S01]  /*105a0*/  ISETP.GE.U32.AND P5, PT, R6.reuse, 0x10, PT ;  /* 0x000000100600780c */ /* 0x040fe20003fa6070 */
[----:B0-----:R-:W-:Y:S02]  /*105b0*/  IMAD.MOV.U32 R2, RZ, RZ, RZ ;  /* 0x000000ffff027224 */ /* 0x001fe400078e00ff */
[----:B--2---:R-:W-:Y:S01]  /*105c0*/  @!P1 IMAD.MOV.U32 R2, RZ, RZ, R3 ;  /* 0x000000ffff029224 */ /* 0x004fe200078e0003 */
[----:B------:R-:W-:-:S03]  /*105d0*/  ISETP.NE.AND P1, PT, R6, RZ, PT ;  /* 0x000000ff0600720c */ /* 0x000fc60003f25270 */
[----:B------:R-:W-:-:S10]  /*105e0*/  IMAD.MOV.U32 R13, RZ, RZ, R2 ;  /* 0x000000ffff0d7224 */ /* 0x000fd400078e0002 */
[----:B------:R-:W-:Y:S05]  /*105f0*/  WARPSYNC.COLLECTIVE R15, `(.L_x_577) ;  /* 0x000000000f087348 */ /* 0x000fea0003c00000 */
[----:B------:R0:W1:Y:S02]  /*10600*/  SHFL.UP P6, R14, R13, R12, R11 ;  /* 0x0400000c0d0e7389 */ /* 0x00006400000c000b */
[----:B01----:R-:W-:Y:S01]  /*10610*/  ENDCOLLECTIVE ;  /* 0x000000000000791b */ /* 0x003fe20003800000 */
.L_x_577:
[----:B------:R-:W-:Y:S01]  /*10620*/  IMAD.MOV.U32 R12, RZ, RZ, 0x2 ;  /* 0x00000002ff0c7424 */ /* 0x000fe200078e00ff */
[----:B------:R-:W-:-:S05]  /*10630*/  SEL R5, R14, RZ, P1 ;  /* 0x000000ff0e057207 */ /* 0x000fca0000800000 */
[----:B------:R-:W-:-:S04]  /*10640*/  IMAD.IADD R3, R2, 0x1, R5 ;  /* 0x0000000102037824 */ /* 0x000fc800078e0205 */
[----:B------:R-:W-:-:S07]  /*10650*/  IMAD.MOV.U32 R13, RZ, RZ, R3 ;  /* 0x000000ffff0d7224 */ /* 0x000fce00078e0003 */
[----:B------:R-:W-:Y:S05]  /*10660*/  WARPSYNC.COLLECTIVE R15, `(.L_x_578) ;  /* 0x000000000f087348 */ /* 0x000fea0003c00000 */
[----:B------:R0:W1:Y:S02]  /*10670*/  SHFL.UP P6, R14, R13, R12, R11 ;  /* 0x0400000c0d0e7389 */ /* 0x00006400000c000b */
[----:B01----:R-:W-:Y:S01]  /*10680*/  ENDCOLLECTIVE ;  /* 0x000000000000791b */ /* 0x003fe20003800000 */
.L_x_578:
[----:B------:R-:W-:Y:S01]  /*10690*/  IMAD.MOV.U32 R12, RZ, RZ, 0x4 ;  /* 0x00000004ff0c7424 */ /* 0x000fe200078e00ff */
[----:B------:R-:W-:-:S05]  /*106a0*/  SEL R14, R14, RZ, P2 ;  /* 0x000000ff0e0e7207 */ /* 0x000fca0001000000 */
[----:B------:R-:W-:-:S04]  /*106b0*/  IMAD.IADD R3, R3, 0x1, R14 ;  /* 0x0000000103037824 */ /* 0x000fc800078e020e */
[----:B------:R-:W-:-:S07]  /*106c0*/  IMAD.MOV.U32 R13, RZ, RZ, R3 ;  /* 0x000000ffff0d7224 */ /* 0x000fce00078e0003 */
[----:B------:R-:W-:Y:S05]  /*106d0*/  WARPSYNC.COLLECTIVE R15, `(.L_x_579) ;  /* 0x000000000f087348 */ /* 0x000fea0003c00000 */
[----:B------:R0:W1:Y:S02]  /*106e0*/  SHFL.UP P6, R14, R13, R12, R11 ;  /* 0x0400000c0d0e7389 */ /* 0x00006400000c000b */
[----:B01----:R-:W-:Y:S01]  /*106f0*/  ENDCOLLECTIVE ;  /* 0x000000000000791b */ /* 0x003fe20003800000 */
.L_x_579:
[----:B------:R-:W-:Y:S01]  /*10700*/  IMAD.MOV.U32 R12, RZ, RZ, 0x8 ;  /* 0x00000008ff0c7424 */ /* 0x000fe200078e00ff */
[----:B------:R-:W-:-:S05]  /*10710*/  SEL R14, R14, RZ, P3 ;  /* 0x000000ff0e0e7207 */ /* 0x000fca0001800000 */
[----:B------:R-:W-:-:S04]  /*10720*/  IMAD.IADD R3, R3, 0x1, R14 ;  /* 0x0000000103037824 */ /* 0x000fc800078e020e */
[----:B------:R-:W-:-:S07]  /*10730*/  IMAD.MOV.U32 R13, RZ, RZ, R3 ;  /* 0x000000ffff0d7224 */ /* 0x000fce00078e0003 */
[----:B------:R-:W-:Y:S05]  /*10740*/  WARPSYNC.COLLECTIVE R15, `(.L_x_580) ;  /* 0x000000000f087348 */ /* 0x000fea0003c00000 */
[----:B------:R0:W1:Y:S02]  /*10750*/  SHFL.UP P6, R14, R13, R12, R11 ;  /* 0x0400000c0d0e7389 */ /* 0x00006400000c000b */
[----:B01----:R-:W-:Y:S01]  /*10760*/  ENDCOLLECTIVE ;  /* 0x000000000000791b */ /* 0x003fe20003800000 */
.L_x_580:
[----:B------:R-:W-:Y:S01]  /*10770*/  IMAD.MOV.U32 R12, RZ, RZ, 0x10 ;  /* 0x00000010ff0c7424 */ /* 0x000fe200078e00ff */
[----:B------:R-:W-:-:S05]  /*10780*/  SEL R14, R14, RZ, P4 ;  /* 0x000000ff0e0e7207 */ /* 0x000fca0002000000 */
[----:B------:R-:W-:-:S04]  /*10790*/  IMAD.IADD R3, R3, 0x1, R14 ;  /* 0x0000000103037824 */ /* 0x000fc800078e020e */
[----:B------:R-:W-:-:S07]  /*107a0*/  IMAD.MOV.U32 R13, RZ, RZ, R3 ;  /* 0x000000ffff0d7224 */ /* 0x000fce00078e0003 */
[----:B------:R-:W-:Y:S05]  /*107b0*/  WARPSYNC.COLLECTIVE R15, `(.L_x_581) ;  /* 0x000000000f087348 */ /* 0x000fea0003c00000 */
[----:B------:R0:W1:Y:S02]  /*107c0*/  SHFL.UP P6, R14, R13, R12, R11 ;  /* 0x0400000c0d0e7389 */ /* 0x00006400000c000b */
[----:B01----:R-:W-:Y:S01]  /*107d0*/  ENDCOLLECTIVE ;  /* 0x000000000000791b */ /* 0x003fe20003800000 */
.L_x_581:
[----:B------:R-:W-:Y:S02]  /*107e0*/  IMAD.MOV.U32 R12, RZ, RZ, 0x1f ;  /* 0x0000001fff0c7424 */ /* 0x000fe400078e00ff */
[----:B------:R-:W-:Y:S01]  /*107f0*/  IMAD.MOV.U32 R11, RZ, RZ, 0x1f ;  /* 0x0000001fff0b7424 */ /* 0x000fe200078e00ff */
[----:B------:R-:W-:-:S05]  /*10800*/  SEL R14, R14, RZ, P5 ;  /* 0x000000ff0e0e7207 */ /* 0x000fca0002800000 */
[----:B------:R-:W-:-:S04]  /*10810*/  IMAD.IADD R3, R3, 0x1, R14 ;  /* 0x0000000103037824 */ /* 0x000fc800078e020e */
[----:B------:R-:W-:-:S07]  /*10820*/  IMAD.MOV.U32 R13, RZ, RZ, R3 ;  /* 0x000000ffff0d7224 */ /* 0x000fce00078e0003 */
[----:B------:R-:W-:Y:S05]  /*10830*/  WARPSYNC.COLLECTIVE R15, `(.L_x_582) ;  /* 0x000000000f087348 */ /* 0x000fea0003c00000 */
[----:B------:R0:W1:Y:S02]  /*10840*/  SHFL.IDX P6, R14, R13, R12, R11 ;  /* 0x0000000c0d0e7389 */ /* 0x00006400000c000b */
[----:B01----:R-:W-:Y:S01]  /*10850*/  ENDCOLLECTIVE ;  /* 0x000000000000791b */ /* 0x003fe20003800000 */
.L_x_582:
[----:B------:R-:W-:Y:S05]  /*10860*/  BRA `(.L_x_583) ;  /* 0xffffffe0001c7947 */ /* 0x000fea000383ffff */
.L_x_522:
[----:B------:R-:W-:Y:S01]  /*10870*/  BSSY B0, `(.L_x_584) ;  /* 0x0000008000007945 */ /* 0x000fe20003800000 */
[----:B-----5:R-:W-:Y:S02]  /*10880*/  IMAD.MOV.U32 R13, RZ, RZ, R2 ;  /* 0x000000ffff0d7224 */ /* 0x020fe400078e0002 */
[----:B0-----:R-:W-:Y:S02]  /*10890*/  IMAD.MOV.U32 R12, RZ, RZ, 0x1 ;  /* 0x00000001ff0c7424 */ /* 0x001fe400078e00ff */
[----:B------:R-:W-:Y:S02]  /*108a0*/  IMAD.MOV.U32 R11, RZ, RZ, RZ ;  /* 0x000000ffff0b7224 */ /* 0x000fe400078e00ff */
[----:B------:R-:W-:-:S07]  /*108b0*/  IMAD.MOV.U32 R15, RZ, RZ, -0x1 ;  /* 0xffffffffff0f7424 */ /* 0x000fce00078e00ff */
[----:B-12---:R-:W-:Y:S05]  /*108c0*/  WARPSYNC.COLLECTIVE R15, `(.L_x_585) ;  /* 0x000000000f087348 */ /* 0x006fea0003c00000 */
[----:B------:R0:W3:Y:S02]  /*108d0*/  SHFL.UP P6, R14, R13, R12, R11 ;  /* 0x0400000c0d0e7389 */ /* 0x0000e400000c000b */
[----:B0123--:R-:W-:Y:S01]  /*108e0*/  ENDCOLLECTIVE ;  /* 0x000000000000791b */ /* 0x00ffe20003800000 */
.L_x_585:
[----:B------:R-:W-:Y:S05]  /*108f0*/  BSYNC B0 ;  /* 0x0000000000007941 */ /* 0x000fea0003800000 */
.L_x_584:
[----:B------:R-:W-:Y:S01]  /*10900*/  SEL R3, R14, RZ, P1 ;  /* 0x000000ff0e037207 */ /* 0x000fe20000800000 */
[----:B------:R-:W-:Y:S02]  /*10910*/  IMAD.MOV.U32 R12, RZ, RZ, 0x2 ;  /* 0x00000002ff0c7424 */ /* 0x000fe400078e00ff */
[----:B------:R-:W-:Y:S02]  /*10920*/  IMAD.MOV.U32 R11, RZ, RZ, RZ ;  /* 0x000000ffff0b7224 */ /* 0x000fe400078e00ff */
[----:B------:R-:W-:Y:S02]  /*10930*/  IMAD.IADD R3, R2, 0x1, R3 ;  /* 0x0000000102037824 */ /* 0x000fe400078e0203 */
[----:B------:R-:W-:Y:S02]  /*10940*/  IMAD.MOV.U32 R15, RZ, RZ, -0x1 ;  /* 0xffffffffff0f7424 */ /* 0x000fe400078e00ff */
[----:B------:R-:W-:-:S07]  /*10950*/  IMAD.MOV.U32 R13, RZ, RZ, R3 ;  /* 0x000000ffff0d7224 */ /* 0x000fce00078e0003 */
[----:B------:R-:W-:Y:S05]  /*10960*/  WARPSYNC.COLLECTIVE R15, `(.L_x_586) ;  /* 0x000000000f087348 */ /* 0x000fea0003c00000 */
[----:B------:R0:W1:Y:S02]  /*10970*/  SHFL.UP P6, R14, R13, R12, R11 ;  /* 0x0400000c0d0e7389 */ /* 0x00006400000c000b */
[----:B01----:R-:W-:Y:S01]  /*10980*/  ENDCOLLECTIVE ;  /* 0x000000000000791b */ /* 0x003fe20003800000 */
.L_x_586:
[----:B------:R-:W-:Y:S01]  /*10990*/  IMAD.MOV.U32 R12, RZ, RZ, 0x4 ;  /* 0x00000004ff0c7424 */ /* 0x000fe200078e00ff */
[----:B------:R-:W-:-:S05]  /*109a0*/  SEL R14, R14, RZ, P2 ;  /* 0x000000ff0e0e7207 */ /* 0x000fca0001000000 */
[----:B------:R-:W-:-:S04]  /*109b0*/  IMAD.IADD R3, R3, 0x1, R14 ;  /* 0x0000000103037824 */ /* 0x000fc800078e020e */
[----:B------:R-:W-:-:S07]  /*109c0*/  IMAD.MOV.U32 R13, RZ, RZ, R3 ;  /* 0x000000ffff0d7224 */ /* 0x000fce00078e0003 */
[----:B------:R-:W-:Y:S05]  /*109d0*/  WARPSYNC.COLLECTIVE R15, `(.L_x_587) ;  /* 0x000000000f087348 */ /* 0x000fea0003c00000 */
[----:B------:R0:W1:Y:S02]  /*109e0*/  SHFL.UP P6, R14, R13, R12, R11 ;  /* 0x0400000c0d0e7389 */ /* 0x00006400000c000b */
[----:B01----:R-:W-:Y:S01]  /*109f0*/  ENDCOLLECTIVE ;  /* 0x000000000000791b */ /* 0x003fe20003800000 */
.L_x_587:
[----:B------:R-:W-:Y:S01]  /*10a00*/  IMAD.MOV.U32 R12, RZ, RZ, 0x8 ;  /* 0x00000008ff0c7424 */ /* 0x000fe200078e00ff */
[----:B------:R-:W-:-:S05]  /*10a10*/  SEL R14, R14, RZ, P3 ;  /* 0x000000ff0e0e7207 */ /* 0x000fca0001800000 */
[----:B------:R-:W-:-:S04]  /*10a20*/  IMAD.IADD R3, R3, 0x1, R14 ;  /* 0x0000000103037824 */ /* 0x000fc800078e020e */
[----:B------:R-:W-:-:S07]  /*10a30*/  IMAD.MOV.U32 R13, RZ, RZ, R3 ;  /* 0x000000ffff0d7224 */ /* 0x000fce00078e0003 */
[----:B------:R-:W-:Y:S05]  /*10a40*/  WARPSYNC.COLLECTIVE R15, `(.L_x_588) ;  /* 0x000000000f087348 */ /* 0x000fea0003c00000 */
[----:B------:R0:W1:Y:S02]  /*10a50*/  SHFL.UP P6, R14, R13, R12, R11 ;  /* 0x0400000c0d0e7389 */ /* 0x00006400000c000b */
[----:B01----:R-:W-:Y:S01]  /*10a60*/  ENDCOLLECTIVE ;  /* 0x000000000000791b */ /* 0x003fe20003800000 */
.L_x_588:
[----:B------:R-:W-:Y:S01]  /*10a70*/  IMAD.MOV.U32 R12, RZ, RZ, 0x10 ;  /* 0x00000010ff0c7424 */ /* 0x000fe200078e00ff */
[----:B------:R-:W-:-:S05]  /*10a80*/  SEL R14, R14, RZ, P4 ;  /* 0x000000ff0e0e7207 */ /* 0x000fca0002000000 */
[----:B------:R-:W-:-:S04]  /*10a90*/  IMAD.IADD R3, R3, 0x1, R14 ;  /* 0x0000000103037824 */ /* 0x000fc800078e020e */
[----:B------:R-:W-:-:S07]  /*10aa0*/  IMAD.MOV.U32 R13, RZ, RZ, R3 ;  /* 0x000000ffff0d7224 */ /* 0x000fce00078e0003 */
[----:B------:R-:W-:Y:S05]  /*10ab0*/  WARPSYNC.COLLECTIVE R15, `(.L_x_589) ;  /* 0x000000000f087348 */ /* 0x000fea0003c00000 */
[----:B------:R0:W1:Y:S02]  /*10ac0*/  SHFL.UP P6, R14, R13, R12, R11 ;  /* 0x0400000c0d0e7389 */ /* 0x00006400000c000b */
[----:B01----:R-:W-:Y:S01]  /*10ad0*/  ENDCOLLECTIVE ;  /* 0x000000000000791b */ /* 0x003fe20003800000 */
.L_x_589:
        /* <DEDUP_REMOVED lines=8> */
.L_x_590:
[----:B------:R-:W-:Y:S05]  /*10b60*/  BRA `(.L_x_591) ;  /* 0xffffffdc00f87947 */ /* 0x000fea000383ffff */
.L_x_524:
[----:B------:R-:W-:Y:S01]  /*10b70*/  BSSY B0, `(.L_x_592) ;  /* 0x0000006000007945 */ /* 0x000fe20003800000 */
[----:B------:R-:W-:Y:S01]  /*10b80*/  PLOP3.LUT P6, PT, P6, PT, PT, 0x8, 0x0 ;  /* 0x000000000000781c */ /* 0x000fe200037ce170 */
[----:B------:R-:W-:-:S12]  /*10b90*/  IMAD.MOV.U32 R15, RZ, RZ, -0x1 ;  /* 0xffffffffff0f7424 */ /* 0x000fd800078e00ff */
[----:B01---5:R-:W-:Y:S05]  /*10ba0*/  WARPSYNC.COLLECTIVE R15, `(.L_x_593) ;  /* 0x000000000f087348 */ /* 0x023fea0003c00000 */
[----:B------:R-:W-:Y:S01]  /*10bb0*/  VOTE.ANY R14, PT, P6 ;  /* 0x00000000000e7806 */ /* 0x000fe200030e0100 */
[----:B01---5:R-:W-:Y:S06]  /*10bc0*/  ENDCOLLECTIVE ;  /* 0x000000000000791b */ /* 0x023fec0003800000 */
.L_x_593:
[----:B------:R-:W-:Y:S05]  /*10bd0*/  BSYNC B0 ;  /* 0x0000000000007941 */ /* 0x000fea0003800000 */
.L_x_592:
[----:B------:R-:W-:Y:S02]  /*10be0*/  IMAD.MOV.U32 R5, RZ, RZ, R14 ;  /* 0x000000ffff057224 */ /* 0x000fe400078e000e */
[----:B------:R-:W-:Y:S02]  /*10bf0*/  IMAD.MOV.U32 R13, RZ, RZ, R2 ;  /* 0x000000ffff0d7224 */ /* 0x000fe400078e0002 */
[----:B------:R-:W0:Y:S01]  /*10c00*/  POPC R4, R5 ;  /* 0x0000000500047309 */ /* 0x000e220000000000 */
[----:B------:R-:W-:Y:S02]  /*10c10*/  IMAD.MOV.U32 R11, RZ, RZ, 0x1f ;  /* 0x0000001fff0b7424 */ /* 0x000fe400078e00ff */
[----:B------:R-:W-:Y:S02]  /*10c20*/  IMAD.MOV.U32 R15, RZ, RZ, -0x1 ;  /* 0xffffffffff0f7424 */ /* 0x000fe400078e00ff */
[----:B0-----:R-:W-:-:S07]  /*10c30*/  IMAD.MOV.U32 R12, RZ, RZ, R4 ;  /* 0x000000ffff0c7224 */ /* 0x001fce00078e0004 */
[----:B------:R-:W-:Y:S05]  /*10c40*/  WARPSYNC.COLLECTIVE R15, `(.L_x_594) ;  /* 0x000000000f087348 */ /* 0x000fea0003c00000 */
[----:B------:R0:W1:Y:S02]  /*10c50*/  SHFL.IDX P6, R14, R13, R12, R11 ;  /* 0x0000000c0d0e7389 */ /* 0x00006400000c000b */
[----:B01----:R-:W-:Y:S01]  /*10c60*/  ENDCOLLECTIVE ;  /* 0x000000000000791b */ /* 0x003fe20003800000 */
.L_x_594:
[----:B------:R-:W-:Y:S01]  /*10c70*/  IMAD.MOV.U32 R17, RZ, RZ, R14 ;  /* 0x000000ffff117224 */ /* 0x000fe200078e000e */
[----:B------:R-:W-:Y:S06]  /*10c80*/  BRA `(.L_x_595) ;  /* 0xffffffdc00e87947 */ /* 0x000fec000383ffff */
.L_x_526:
[----:B------:R-:W-:Y:S01]  /*10c90*/  BSSY B0, `(.L_x_596) ;  /* 0x0000007000007945 */ /* 0x000fe20003800000 */
[----:B------:R-:W-:Y:S02]  /*10ca0*/  IMAD.MOV.U32 R13, RZ, RZ, R3 ;  /* 0x000000ffff0d7224 */ /* 0x000fe400078e0003 */
[----:B------:R-:W-:Y:S02]  /*10cb0*/  IMAD.MOV.U32 R11, RZ, RZ, 0x1f ;  /* 0x0000001fff0b7424 */ /* 0x000fe400078e00ff */
[----:B------:R-:W-:-:S07]  /*10cc0*/  IMAD.MOV.U32 R15, RZ, RZ, -0x1 ;  /* 0xffffffffff0f7424 */ /* 0x000fce00078e00ff */
[----:B-123-5:R-:W-:Y:S05]  /*10cd0*/  WARPSYNC.COLLECTIVE R15, `(.L_x_597) ;  /* 0x000000000f087348 */ /* 0x02efea0003c00000 */
[----:B------:R0:W4:Y:S02]  /*10ce0*/  SHFL.IDX P6, R14, R13, R12, R11 ;  /* 0x0000000c0d0e7389 */ /* 0x00012400000c000b */
[----:B012345:R-:W-:Y:S01]  /*10cf0*/  ENDCOLLECTIVE ;  /* 0x000000000000791b */ /* 0x03ffe20003800000 */
.L_x_597:
[----:B------:R-:W-:Y:S05]  /*10d00*/  BSYNC B0 ;  /* 0x0000000000007941 */ /* 0x000fea0003800000 */
.L_x_596:
[----:B------:R-:W-:Y:S05]  /*10d10*/  BRA `(.L_x_525) ;  /* 0xffffffdc00e07947 */ /* 0x000fea000383ffff */
.L_x_530:
[----:B0-----:R0:W1:Y:S02]  /*10d20*/  SYNCS.PHASECHK.TRANS64.TRYWAIT P0, [R0+URZ+0x22820], R3 ;  /* 0x02282003000075a7 */ /* 0x001064000800017f */
[----:B-1----:R-:W-:Y:S05]  /*10d30*/  @!P0 NANOSLEEP.SYNCS 0x989680 ;  /* 0x009896800000895d */ /* 0x002fea0003900000 */
[----:B------:R-:W1:Y:S02]  /*10d40*/  @!P0 SYNCS.PHASECHK.TRANS64 P0, [R0+URZ+0x22820], R3 ;  /* 0x02282003000085a7 */ /* 0x000e64000800007f */
[----:B-1----:R-:W-:Y:S05]  /*10d50*/  @!P0 BRA `(.L_x_530) ;  /* 0xfffffffc00f08947 */ /* 0x002fea000383ffff */
[----:B------:R-:W-:Y:S05]  /*10d60*/  BRA `(.L_x_598) ;  /* 0xffffffe000d47947 */ /* 0x000fea000383ffff */
.L_x_531:
[----:B------:R-:W1:Y:S01]  /*10d70*/  S2R R2, SR_TID.X ;  /* 0x0000000000027919 */ /* 0x000e620000002100 */
[----:B------:R-:W-:Y:S01]  /*10d80*/  BSSY B0, `(.L_x_599) ;  /* 0x000000a000007945 */ /* 0x000fe20003800000 */
[----:B------:R-:W-:Y:S02]  /*10d90*/  IMAD.MOV.U32 R12, RZ, RZ, RZ ;  /* 0x000000ffff0c7224 */ /* 0x000fe400078e00ff */
[----:B------:R-:W-:Y:S02]  /*10da0*/  IMAD.MOV.U32 R11, RZ, RZ, 0x1f ;  /* 0x0000001fff0b7424 */ /* 0x000fe400078e00ff */
[----:B------:R-:W-:Y:S01]  /*10db0*/  IMAD.MOV.U32 R15, RZ, RZ, -0x1 ;  /* 0xffffffffff0f7424 */ /* 0x000fe200078e00ff */
[----:B-1----:R-:W-:-:S04]  /*10dc0*/  SHF.R.U32.HI R2, RZ, 0x5, R2 ;  /* 0x00000005ff027819 */ /* 0x002fc80000011602 */
[----:B------:R-:W-:-:S05]  /*10dd0*/  LOP3.LUT R2, R2, 0x3, RZ, 0xc0, !PT ;  /* 0x0000000302027812 */ /* 0x000fca00078ec0ff */
[----:B------:R-:W-:-:S07]  /*10de0*/  IMAD.MOV.U32 R13, RZ, RZ, R2 ;  /* 0x000000ffff0d7224 */ /* 0x000fce00078e0002 */
[----:B0----5:R-:W-:Y:S05]  /*10df0*/  WARPSYNC.COLLECTIVE R15, `(.L_x_600) ;  /* 0x000000000f087348 */ /* 0x021fea0003c00000 */
[----:B------:R1:W2:Y:S02]  /*10e00*/  SHFL.IDX P6, R14, R13, R12, R11 ;  /* 0x0000000c0d0e7389 */ /* 0x0002a400000c000b */
[----:B012--5:R-:W-:Y:S01]  /*10e10*/  ENDCOLLECTIVE ;  /* 0x000000000000791b */ /* 0x027fe20003800000 */
.L_x_600:
[----:B------:R-:W-:Y:S05]  /*10e20*/  BSYNC B0 ;  /* 0x0000000000007941 */ /* 0x000fea0003800000 */
.L_x_599:
[----:B------:R-:W-:Y:S05]  /*10e30*/  BRA `(.L_x_601) ;  /* 0xffffffe000bc7947 */ /* 0x000fea000383ffff */
.L_x_534:
[----:B------:R-:W-:Y:S01]  /*10e40*/  BSSY B1, `(.L_x_602) ;  /* 0x0000006000017945 */ /* 0x000fe20003800000 */
[----:B------:R-:W-:-:S07]  /*10e50*/  IMAD.MOV.U32 R15, RZ, RZ, -0x1 ;  /* 0xffffffffff0f7424 */ /* 0x000fce00078e00ff */
[----:B01---5:R-:W-:Y:S05]  /*10e60*/  WARPSYNC.COLLECTIVE R15, `(.L_x_603) ;  /* 0x000000000f0c7348 */ /* 0x023fea0003c00000 */
[----:B------:R-:W-:Y:S02]  /*10e70*/  ELECT P6, UR62, PT ;  /* 0x00000000003e782f */ /* 0x000fe400038c0000 */
[----:B------:R-:W-:Y:S01]  /*10e80*/  MOV R14, UR62 ;  /* 0x0000003e000e7c02 */ /* 0x000fe20008000f00 */
[----:B01---5:R-:W-:Y:S10]  /*10e90*/  ENDCOLLECTIVE ;  /* 0x000000000000791b */ /* 0x023ff40003800000 */
.L_x_603:
[----:B------:R-:W-:Y:S05]  /*10ea0*/  BSYNC B1 ;  /* 0x0000000000017941 */ /* 0x000fea0003800000 */
.L_x_602:
[----:B------:R-:W-:Y:S05]  /*10eb0*/  BRA `(.L_x_604) ;  /* 0xffffffe000b47947 */ /* 0x000fea000383ffff */
.L_x_536:
[----:B0-----:R0:W1:Y:S02]  /*10ec0*/  SYNCS.PHASECHK.TRANS64.TRYWAIT P0, [R6+URZ], R5 ;  /* 0x00000005060075a7 */ /* 0x001064000800017f */
[----:B-1----:R-:W-:Y:S05]  /*10ed0*/  @!P0 NANOSLEEP.SYNCS 0x989680 ;  /* 0x009896800000895d */ /* 0x002fea0003900000 */
[----:B------:R-:W1:Y:S02]  /*10ee0*/  @!P0 SYNCS.PHASECHK.TRANS64 P0, [R6+URZ], R5 ;  /* 0x00000005060085a7 */ /* 0x000e64000800007f */
[----:B-1----:R-:W-:Y:S05]  /*10ef0*/  @!P0 BRA `(.L_x_536) ;  /* 0xfffffffc00f08947 */ /* 0x002fea000383ffff */
[----:B------:R-:W-:Y:S05]  /*10f00*/  BRA `(.L_x_605) ;  /* 0xffffffe000f07947 */ /* 0x000fea000383ffff */
.L_x_537:
[----:B-1----:R1:W2:Y:S02]  /*10f10*/  SYNCS.PHASECHK.TRANS64.TRYWAIT P0, [R7+URZ], R2 ;  /* 0x00000002070075a7 */ /* 0x0022a4000800017f */
[----:B--2---:R-:W-:Y:S05]  /*10f20*/  @!P0 NANOSLEEP.SYNCS 0x989680 ;  /* 0x009896800000895d */ /* 0x004fea0003900000 */
[----:B------:R-:W2:Y:S02]  /*10f30*/  @!P0 SYNCS.PHASECHK.TRANS64 P0, [R7+URZ], R2 ;  /* 0x00000002070085a7 */ /* 0x000ea4000800007f */
[----:B--2---:R-:W-:Y:S05]  /*10f40*/  @!P0 BRA `(.L_x_537) ;  /* 0xfffffffc00f08947 */ /* 0x004fea000383ffff */
[----:B------:R-:W-:Y:S05]  /*10f50*/  BRA `(.L_x_606) ;  /* 0xffffffe000e47947 */ /* 0x000fea000383ffff */
.L_x_539:
[----:B--2---:R2:W3:Y:S02]  /*10f60*/  SYNCS.PHASECHK.TRANS64.TRYWAIT P0, [R4+URZ], R5 ;  /* 0x00000005040075a7 */ /* 0x0044e4000800017f */
[----:B---3--:R-:W-:Y:S05]  /*10f70*/  @!P0 NANOSLEEP.SYNCS 0x989680 ;  /* 0x009896800000895d */ /* 0x008fea0003900000 */
[----:B------:R-:W3:Y:S02]  /*10f80*/  @!P0 SYNCS.PHASECHK.TRANS64 P0, [R4+URZ], R5 ;  /* 0x00000005040085a7 */ /* 0x000ee4000800007f */
[----:B---3--:R-:W-:Y:S05]  /*10f90*/  @!P0 BRA `(.L_x_539) ;  /* 0xfffffffc00f08947 */ /* 0x008fea000383ffff */
[----:B------:R-:W-:Y:S05]  /*10fa0*/  BRA `(.L_x_607) ;  /* 0xffffffe000ec7947 */ /* 0x000fea000383ffff */
.L_x_608:
        /* <DEDUP_REMOVED lines=13> */
.L_x_6032:


//--------------------- .text._ZN7cutlass13device_kernelIN5flash11enable_sm90INS1_16FlashAttnFwdSm90INS1_25CollectiveMainloopFwdSm90ILi2EN4cute5tupleIJNS5_1CILi1EEES8_S8_EEENS6_IJNS7_ILi128EEENS7_ILi96EEENS7_ILi64EEEEEELi256ENS_10bfloat16_tEfNS_4arch4Sm90ELb0ELb0ELb1ELb1ELb0ELb1ELb0ELb1ELb0ELb1ELb0ELb0EEENS1_21CollectiveEpilogueFwdINS6_IJSA_NS7_ILi256EEESB_EEES9_SE_SG_Li256ELb1ELb1ELb0ELb0EEENS1_36VarlenDynamicPersistentTileSchedulerILi128ELi96ELi256ELi128ELb0ELb1ELb1ELb0ELb1ELb1EEEEEEEEEvNT_6ParamsE --------------------------
	.section	.text._ZN7cutlass13device_kernelIN5flash11enable_sm90INS1_16FlashAttnFwdSm90INS1_25CollectiveMainloopFwdSm90ILi2EN4cute5tupleIJNS5_1CILi1EEES8_S8_EEENS6_IJNS7_ILi128EEENS7_ILi96EEENS7_ILi64EEEEEELi256ENS_10bfloat16_tEfNS_4arch4Sm90ELb0ELb0ELb1ELb1ELb0ELb1ELb0ELb1ELb0ELb1ELb0ELb0EEENS1_21CollectiveEpilogueFwdINS6_IJSA_NS7_ILi256EEESB_EEES9_SE_SG_Li256ELb1ELb1ELb0ELb0EEENS1_36VarlenDynamicPersistentTileSchedulerILi128ELi96ELi256ELi128ELb0ELb1ELb1ELb0ELb1ELb1EEEEEEEEEvNT_6ParamsE,"ax",@progbits
	.align	128
.text._ZN7cutlass13device_kernelIN5flash11enable_sm90INS1_16FlashAttnFwdSm90INS1_25CollectiveMainloopFwdSm90ILi2EN4cute5tupleIJNS5_1CILi1EEES8_S8_EEENS6_IJNS7_ILi128EEENS7_ILi96EEENS7_ILi64EEEEEELi256ENS_10bfloat16_tEfNS_4arch4Sm90ELb0ELb0ELb1ELb1ELb0ELb1ELb0ELb1ELb0ELb1ELb0ELb0EEENS1_21CollectiveEpilogueFwdINS6_IJSA_NS7_ILi256EEESB_EEES9_SE_SG_Li256ELb1ELb1ELb0ELb0EEENS1_36VarlenDynamicPersistentTileSchedulerILi128ELi96ELi256ELi128ELb0ELb1ELb1ELb0ELb1ELb1EEEEEEEEEvNT_6ParamsE:
        .type           _ZN7cutlass13device_kernelIN5flash11enable_sm90INS1_16FlashAttnFwdSm90INS1_25CollectiveMainloopFwdSm90ILi2EN4cute5tupleIJNS5_1CILi1EEES8_S8_EEENS6_IJNS7_ILi128EEENS7_ILi96EEENS7_ILi64EEEEEELi256ENS_10bfloat16_tEfNS_4arch4Sm90ELb0ELb0ELb1ELb1ELb0ELb1ELb0ELb1ELb0ELb1ELb0ELb0EEENS1_21CollectiveEpilogueFwdINS6_IJSA_NS7_ILi256EEESB_EEES9_SE_SG_Li256ELb1ELb1ELb0ELb0EEENS1_36VarlenDynamicPersistentTileSchedulerILi128ELi96ELi256ELi128ELb0ELb1ELb1ELb0ELb1ELb1EEEEEEEEEvNT_6ParamsE,@function
        .size           _ZN7cutlass13device_kernelIN5flash11enable_sm90INS1_16FlashAttnFwdSm90INS1_25CollectiveMainloopFwdSm90ILi2EN4cute5tupleIJNS5_1CILi1EEES8_S8_EEENS6_IJNS7_ILi128EEENS7_ILi96EEENS7_ILi64EEEEEELi256ENS_10bfloat16_tEfNS_4arch4Sm90ELb0ELb0ELb1ELb1ELb0ELb1ELb0ELb1ELb0ELb1ELb0ELb0EEENS1_21CollectiveEpilogueFwdINS6_IJSA_NS7_ILi256EEESB_EEES9_SE_SG_Li256ELb1ELb1ELb0ELb0EEENS1_36VarlenDynamicPersistentTileSchedulerILi128ELi96ELi256ELi128ELb0ELb1ELb1ELb0ELb1ELb1EEEEEEEEEvNT_6ParamsE,(.L_x_6033 - _ZN7cutlass13device_kernelIN5flash11enable_sm90INS1_16FlashAttnFwdSm90INS1_25CollectiveMainloopFwdSm90ILi2EN4cute5tupleIJNS5_1CILi1EEES8_S8_EEENS6_IJNS7_ILi128EEENS7_ILi96EEENS7_ILi64EEEEEELi256ENS_10bfloat16_tEfNS_4arch4Sm90ELb0ELb0ELb1ELb1ELb0ELb1ELb0ELb1ELb0ELb1ELb0ELb0EEENS1_21CollectiveEpilogueFwdINS6_IJSA_NS7_ILi256EEESB_EEES9_SE_SG_Li256ELb1ELb1ELb0ELb0EEENS1_36VarlenDynamicPersistentTileSchedulerILi128ELi96ELi256ELi128ELb0ELb1ELb1ELb0ELb1ELb1EEEEEEEEEvNT_6ParamsE)
        .other          _ZN7cutlass13device_kernelIN5flash11enable_sm90INS1_16FlashAttnFwdSm90INS1_25CollectiveMainloopFwdSm90ILi2EN4cute5tupleIJNS5_1CILi1EEES8_S8_EEENS6_IJNS7_ILi128EEENS7_ILi96EEENS7_ILi64EEEEEELi256ENS_10bfloat16_tEfNS_4arch4Sm90ELb0ELb0ELb1ELb1ELb0ELb1ELb0ELb1ELb0ELb1ELb0ELb0EEENS1_21CollectiveEpilogueFwdINS6_IJSA_NS7_ILi256EEESB_EEES9_SE_SG_Li256ELb1ELb1ELb0ELb0EEENS1_36VarlenDynamicPersistentTileSchedulerILi128ELi96ELi256ELi128ELb0ELb1ELb1ELb0ELb1ELb1EEEEEEEEEvNT_6ParamsE,@"STO_CUDA_ENTRY STV_DEFAULT"
_ZN7cutlass13device_kernelIN5flash11enable_sm90INS1_16FlashAttnFwdSm90INS1_25CollectiveMainloopFwdSm90ILi2EN4cute5tupleIJNS5_1CILi1EEES8_S8_EEENS6_IJNS7_ILi128EEENS7_ILi96EEENS7_ILi64EEEEEELi256ENS_10bfloat16_tEfNS_4arch4Sm90ELb0ELb0ELb1ELb1ELb0ELb1ELb0ELb1ELb0ELb1ELb0ELb0EEENS1_21CollectiveEpilogueFwdINS6_IJSA_NS7_ILi256EEESB_EEES9_SE_SG_Li256ELb1ELb1ELb0ELb0EEENS1_36VarlenDynamicPersistentTileSchedulerILi128ELi96ELi256ELi128ELb0ELb1ELb1ELb0ELb1ELb1EEEEEEEEEvNT_6ParamsE:
[----:B------:R-:W0:Y:S02]  /*0000*/  LDC R1, c[0x0][0x28] ;  /* 0x00000a00ff017b82 */ /* 0x000e240000000800 */
[----:B0-----:R-:W-:Y:S01]  /*0010*/  VIADD R1, R1, 0xffffff98 ;  /* 0xffffff9801017836 */ /* 0x001fe20000000000 */
[----:B------:R-:W0:Y:S01]  /*0020*/  S2R R3, SR_TID.X ;  /* 0x0000000000037919 */ /* 0x000e220000002100 */
[----:B------:R-:W-:Y:S01]  /*0030*/  ELECT P0, URZ, PT ;  /* 0x00000000003f782f */ /* 0x000fe20003800000 */
[----:B------:R-:W-:Y:S01]  /*0040*/  BSSY B0, `(.L_x_609) ;  /* 0x0000013000007945 */ /* 0x000fe20003800000 */
[----:B0-----:R-:W-:-:S05]  /*0050*/  SHF.R.U32.HI R0, RZ, 0x5, R3 ;  /* 0x00000005ff007819 */ /* 0x001fca0000011603 */
[----:B------:R-:W0:Y:S02]  /*0060*/  SHFL.IDX PT, R2, R0, RZ, 0x1f ;  /* 0x00001fff00027589 */ /* 0x000e2400000e0000 */
[----:B0-----:R-:W-:-:S13]  /*0070*/  ISETP.EQ.AND P0, PT, R2, RZ, P0 ;  /* 0x000000ff0200720c */ /* 0x001fda0000702270 */
[----:B------:R-:W-:Y:S05]  /*0080*/  @!P0 BRA `(.L_x_610) ;  /* 0x0000000000388947 */ /* 0x000fea0003800000 */
[----:B------:R-:W-:Y:S02]  /*0090*/  ULDC.64 UR4, c[0x0][0x198] ;  /* 0x0000660000047ab9 */ /* 0x000fe40000000a00 */
[----:B------:R-:W-:Y:S02]  /*00a0*/  UIADD3 UR6, UP0, UR4, 0x370, URZ ;  /* 0x0000037004067890 */ /* 0x000fe4000ff1e03f */
[----:B------:R-:W-:Y:S02]  /*00b0*/  UIADD3 UR8, UP1, UR4, 0x470, URZ ;  /* 0x0000047004087890 */ /* 0x000fe4000ff3e03f */
[----:B------:R-:W-:Y:S02]  /*00c0*/  UIADD3 UR10, UP2, UR4, 0x570, URZ ;  /* 0x00000570040a7890 */ /* 0x000fe4000ff5e03f */
[----:B------:R-:W-:Y:S02]  /*00d0*/  UIADD3 UR4, UP3, UR4, 0x670, URZ ;  /* 0x0000067004047890 */ /* 0x000fe4000ff7e03f */
[----:B------:R-:W-:-:S02]  /*00e0*/  UIADD3.X UR7, URZ, UR5, URZ, UP0, !UPT ;  /* 0x000000053f077290 */ /* 0x000fc400087fe43f */
[----:B------:R-:W-:Y:S02]  /*00f0*/  UIADD3.X UR9, URZ, UR5, URZ, UP1, !UPT ;  /* 0x000000053f097290 */ /* 0x000fe40008ffe43f */
[----:B------:R-:W-:Y:S02]  /*0100*/  UIADD3.X UR11, URZ, UR5, URZ, UP2, !UPT ;  /* 0x000000053f0b7290 */ /* 0x000fe400097fe43f */
[----:B------:R-:W-:-:S03]  /*0110*/  UIADD3.X UR5, URZ, UR5, URZ, UP3, !UPT ;  /* 0x000000053f057290 */ /* 0x000fc60009ffe43f */
[----:B------:R0:W-:Y:S02]  /*0120*/  UTMACCTL.PF [UR6] ;  /* 0x00000000060079b9 */ /* 0x0001e40008040000 */
[----:B------:R0:W-:Y:S02]  /*0130*/  UTMACCTL.PF [UR8] ;  /* 0x00000000080079b9 */ /* 0x0001e40008040000 */
[----:B------:R0:W-:Y:S02]  /*0140*/  UTMACCTL.PF [UR10] ;  /* 0x000000000a0079b9 */ /* 0x0001e40008040000 */
[----:B------:R0:W-:Y:S02]  /*0150*/  UTMACCTL.PF [UR4] ;  /* 0x00000000040079b9 */ /* 0x0001e40008040000 */
[----:B0-----:R-:W-:Y:S01]  /*0160*/  NOP ;  /* 0x0000000000007918 */ /* 0x001fe20000000000 */
.L_x_610:
[----:B------:R-:W-:Y:S05]  /*0170*/  BSYNC B0 ;  /* 0x0000000000007941 */ /* 0x000fea0003800000 */
.L_x_609:
[----:B------:R-:W-:Y:S01]  /*0180*/  VOTEU.ANY UP0, P0 ;  /* 0x00000000003f7886 */ /* 0x000fe20000000100 */
[----:B------:R-:W0:Y:S01]  /*0190*/  SHFL.IDX PT, R2, R0, RZ, 0x1f ;  /* 0x00001fff00027589 */ /* 0x000e2200000e0000 */
[----:B------:R-:W-:Y:S01]  /*01a0*/  UMOV UR4, 0x80 ;  /* 0x0000008000047882 */ /* 0x000fe20000000000 */
[----:B------:R-:W-:Y:S01]  /*01b0*/  UMOV UR7, 0x100 ;  /* 0x0000010000077882 */ /* 0x000fe20000000000 */
[----:B------:R-:W-:Y:S01]  /*01c0*/  SHF.R.U32.HI R3, RZ, 0x7, R3 ;  /* 0x00000007ff037819 */ /* 0x000fe20000011603 */
[----:B------:R-:W1:Y:S01]  /*01d0*/  @UP0 S2UR UR8, SR_CgaCtaId ;  /* 0x00000000000809c3 */ /* 0x000e620000008800 */
[----:B------:R-:W-:Y:S01]  /*01e0*/  @UP0 UMOV UR6, 0x400 ;  /* 0x0000040000060882 */ /* 0x000fe20000000000 */
[----:B------:R-:W-:-:S04]  /*01f0*/  @UP0 UIADD3 UR4, -UR4, 0x100000, URZ ;  /* 0x0010000004040890 */ /* 0x000fc8000fffe13f */
[----:B------:R-:W-:Y:S02]  /*0200*/  @UP0 USHF.L.U32 UR5, UR4, 0xb, URZ ;  /* 0x0000000b04050899 */ /* 0x000fe4000800063f */
[----:B------:R-:W-:Y:S01]  /*0210*/  @UP0 USHF.L.U32 UR4, UR4, 0x1, URZ ;  /* 0x0000000104040899 */ /* 0x000fe2000800063f */
[----:B------:R-:W-:Y:S01]  /*0220*/  VOTEU.ANY UP1, P0 ;  /* 0x00000000003f7886 */ /* 0x000fe20000020100 */
[----:B0-----:R-:W-:Y:S02]  /*0230*/  ISETP.NE.AND P1, PT, R2, RZ, PT ;  /* 0x000000ff0200720c */ /* 0x001fe40003f25270 */
[----:B------:R0:W2:Y:S01]  /*0240*/  SHFL.IDX PT, R2, R3, RZ, 0x1f ;  /* 0x00001fff03027589 */ /* 0x0000a200000e0000 */
[----:B-1----:R-:W-:Y:S02]  /*0250*/  @UP0 ULEA UR8, UR8, UR6, 0x18 ;  /* 0x0000000608080291 */ /* 0x002fe4000f8ec03f */
[----:B------:R-:W-:-:S04]  /*0260*/  @UP0 UIADD3 UR6, -UR7, 0x100000, URZ ;  /* 0x0010000007060890 */ /* 0x000fc8000fffe13f */
[----:B------:R-:W-:Y:S02]  /*0270*/  @UP0 USHF.L.U32 UR7, UR6, 0xb, URZ ;  /* 0x0000000b06070899 */ /* 0x000fe4000800063f */
[----:B------:R-:W-:Y:S01]  /*0280*/  @UP0 USHF.L.U32 UR6, UR6, 0x1, URZ ;  /* 0x0000000106060899 */ /* 0x000fe2000800063f */
[----:B------:R-:W-:Y:S01]  /*0290*/  VOTEU.ANY UP0, P0 ;  /* 0x00000000003f7886 */ /* 0x000fe20000000100 */
[----:B------:R-:W1:Y:S04]  /*02a0*/  FENCE.VIEW.ASYNC.S ;  /* 0x00000000000073c6 */ /* 0x000e680000000000 */
[----:B-1----:R0:W1:Y:S06]  /*02b0*/  @UP0 SYNCS.EXCH.64 URZ, [UR8+0x22800], UR4 ;  /* 0x02280004083f05b2 */ /* 0x00206c0008000100 */
[----:B------:R0:W3:Y:S02]  /*02c0*/  @UP1 SYNCS.EXCH.64 URZ, [UR8+0x22820], UR6 ;  /* 0x02282006083f15b2 */ /* 0x0000e40008000100 */
[----:B0-----:R-:W-:Y:S05]  /*02d0*/  @P1 BRA `(.L_x_611) ;  /* 0x0000000000481947 */ /* 0x001fea0003800000 */
[----:B------:R-:W0:Y:S01]  /*02e0*/  S2UR UR5, SR_CgaCtaId ;  /* 0x00000000000579c3 */ /* 0x000e220000008800 */
        /* <DEDUP_REMOVED lines=15> */
[----:B------:R0:W0:Y:S01]  /*03e0*/  SYNCS.EXCH.64 URZ, [UR8+0x22848], UR6 ;  /* 0x02284806083f75b2 */ /* 0x0000220008000100 */
[----:B------:R-:W-:Y:S01]  /*03f0*/  NOP ;  /* 0x0000000000007918 */ /* 0x000fe20000000000 */
.L_x_611:
[----:B------:R-:W5:Y:S01]  /*0400*/  SHFL.IDX PT, R3, R0, RZ, 0x1f ;  /* 0x00001fff00037589 */ /* 0x000f6200000e0000 */
[----:B------:R-:W-:Y:S01]  /*0410*/  NOP ;  /* 0x0000000000007918 */ /* 0x000fe20000000000 */
[----:B-----5:R-:W-:-:S13]  /*0420*/  ISETP.NE.AND P0, PT, R3, RZ, PT ;  /* 0x000000ff0300720c */ /* 0x020fda0003f05270 */
        /* <DEDUP_REMOVED lines=17> */
[----:B------:R0:W0:Y:S01]  /*0540*/  SYNCS.EXCH.64 URZ, [UR8+0x22868], UR6 ;  /* 0x02286806083f75b2 */ /* 0x0000220008000100 */
[----:B------:R-:W-:Y:S01]  /*0550*/  NOP ;  /* 0x0000000000007918 */ /* 0x000fe20000000000 */
.L_x_612:
[----:B------:R-:W5:Y:S01]  /*0560*/  SHFL.IDX PT, R3, R0, RZ, 0x1f ;  /* 0x00001fff00037589 */ /* 0x000f6200000e0000 */
[----:B------:R-:W-:Y:S01]  /*0570*/  NOP ;  /* 0x0000000000007918 */ /* 0x000fe20000000000 */
[----:B-----5:R-:W-:-:S13]  /*0580*/  ISETP.NE.AND P0, PT, R3, RZ, PT ;  /* 0x000000ff0300720c */ /* 0x020fda0003f05270 */
        /* <DEDUP_REMOVED lines=13> */
[----:B------:R0:W0:Y:S01]  /*0660*/  SYNCS.EXCH.64 URZ, [UR6+0x22888], UR4 ;  /* 0x02288804063f75b2 */ /* 0x0000220008000100 */
[----:B------:R-:W-:Y:S01]  /*0670*/  NOP ;  /* 0x0000000000007918 */ /* 0x000fe20000000000 */
.L_x_613:
        /* <DEDUP_REMOVED lines=22> */
.L_x_614:
        /* <DEDUP_REMOVED lines=22> */
.L_x_615:
[----:B--2---:R-:W-:Y:S01]  /*0940*/  ISETP.NE.AND P0, PT, R2, RZ, PT ;  /* 0x000000ff0200720c */ /* 0x004fe20003f05270 */
[----:B------:R-:W-:Y:S01]  /*0950*/  IMAD.MOV.U32 R2, RZ, RZ, 0x1 ;  /* 0x00000001ff027424 */ /* 0x000fe200078e00ff */
[----:B------:R-:W-:Y:S01]  /*0960*/  NOP ;  /* 0x0000000000007918 */ /* 0x000fe20000000000 */
[----:B------:R-:W-:Y:S01]  /*0970*/  ULDC.64 UR40, c[0x0][0x208] ;  /* 0x0000820000287ab9 */ /* 0x000fe20000000a00 */
[----:B------:R-:W-:Y:S02]  /*0980*/  BSSY B9, `(.L_x_616) ;  /* 0x00016ca000097945 */ /* 0x000fe40003800000 */
[----:B------:R-:W-:-:S05]  /*0990*/  SEL R2, R2, 0x2, !P0 ;  /* 0x0000000202027807 */ /* 0x000fca0004000000 */
[----:B------:R2:W-:Y:S01]  /*09a0*/  STL [R1+0x60], R2 ;  /* 0x0000600201007387 */ /* 0x0005e20000100800 */
[----:B01-34-:R-:W-:Y:S06]  /*09b0*/  BAR.SYNC.DEFER_BLOCKING 0x0 ;  /* 0x0000000000007b1d */ /* 0x01bfec0000010000 */
[----:B------:R-:W-:Y:S05]  /*09c0*/  @!P0 BRA `(.L_x_617) ;  /* 0x000000f400d48947 */ /* 0x000fea0003800000 */
.L_x_618:
        /* <DEDUP_REMOVED lines=8> */
[----:B-1----:R-:W-:-:S06]  /*0a50*/  ULEA UR4, UR5, UR4, 0x18 ;  /* 0x0000000405047291 */ /* 0x002fcc000f8ec03f */
[----:B------:R-:W-:Y:S01]  /*0a60*/  IMAD.U32 R18, RZ, RZ, UR4 ;  /* 0x00000004ff127e24 */ /* 0x000fe2000f8e00ff */
[----:B0-----:R-:W-:Y:S01]  /*0a70*/  SHF.R.U32.HI R0, RZ, 0x7, R0 ;  /* 0x00000007ff007819 */ /* 0x001fe20000011600 */
[----:B------:R-:W-:-:S03]  /*0a80*/  ULDC UR4, c[0x0][0xc3c] ;  /* 0x00030f0000047ab9 */ /* 0x000fc60000000800 */
[----:B------:R-:W-:-:S13]  /*0a90*/  ISETP.NE.AND P0, PT, R0, 0x1, PT ;  /* 0x000000010000780c */ /* 0x000fda0003f05270 */
[----:B------:R-:W-:Y:S08]  /*0aa0*/  @!P0 BAR.ARV 0x9, 0x100 ;  /* 0x0244000000008b1d */ /* 0x000ff00000002000 */
[----:B------:R-:W-:Y:S06]  /*0ab0*/  BAR.SYNC.DEFER_BLOCKING 0x5, 0x180 ;  /* 0x0146000000007b1d */ /* 0x000fec0000010000 */
[----:B------:R-:W0:Y:S02]  /*0ac0*/  LDS.128 R88, [R18+0x228d0] ;  /* 0x0228d00012587984 */ /* 0x000e240000000c00 */
[----:B------:R-:W-:Y:S06]  /*0ad0*/  BAR.ARV 0x4, 0x180 ;  /* 0x0106000000007b1d */ /* 0x000fec0000002000 */
[----:B0-----:R-:W-:-:S13]  /*0ae0*/  ISETP.GE.AND P0, PT, R91, UR4, PT ;  /* 0x000000045b007c0c */ /* 0x001fda000bf06270 */
[----:B------:R-:W-:Y:S05]  /*0af0*/  @P0 BRA `(.L_x_619) ;  /* 0x0000016800c80947 */ /* 0x000fea0003800000 */
[----:B------:R-:W3:Y:S01]  /*0b00*/  LDL.LU R11, [R1+0x60] ;  /* 0x00006000010b7983 */ /* 0x000ee20000300800 */
[----:B------:R-:W0:Y:S02]  /*0b10*/  S2R R0, SR_TID.X ;  /* 0x0000000000007919 */ /* 0x000e240000002100 */
[----:B0-----:R-:W-:-:S05]  /*0b20*/  VIADD R10, R0, 0xffffff80 ;  /* 0xffffff80000a7836 */ /* 0x001fca0000000000 */
[----:B------:R-:W-:-:S04]  /*0b30*/  SHF.R.S32.HI R0, RZ, 0x1f, R10 ;  /* 0x0000001fff007819 */ /* 0x000fc8000001140a */
[----:B------:R-:W-:-:S04]  /*0b40*/  LEA.HI R3, R0, R10, RZ, 0x7 ;  /* 0x0000000a00037211 */ /* 0x000fc800078f38ff */
[----:B------:R-:W-:-:S05]  /*0b50*/  LOP3.LUT R230, R3, 0xffffff80, RZ, 0xc0, !PT ;  /* 0xffffff8003e67812 */ /* 0x000fca00078ec0ff */
[----:B------:R-:W-:-:S05]  /*0b60*/  IMAD.IADD R230, R10, 0x1, -R230 ;  /* 0x000000010ae67824 */ /* 0x000fca00078e0ae6 */
[----:B------:R-:W-:-:S04]  /*0b70*/  SHF.R.S32.HI R7, RZ, 0x1f, R230 ;  /* 0x0000001fff077819 */ /* 0x000fc800000114e6 */
[----:B------:R-:W-:-:S04]  /*0b80*/  LEA.HI R6, R7, R230, RZ, 0x2 ;  /* 0x000000e607067211 */ /* 0x000fc800078f10ff */
[--C-:B------:R-:W-:Y:S02]  /*0b90*/  SHF.R.S32.HI R4, RZ, 0x2, R6.reuse ;  /* 0x00000002ff047819 */ /* 0x100fe40000011406 */
[----:B------:R-:W-:Y:S02]  /*0ba0*/  SHF.R.S32.HI R5, RZ, 0x1f, R6 ;  /* 0x0000001fff057819 */ /* 0x000fe40000011406 */
[----:B------:R-:W-:Y:S02]  /*0bb0*/  SHF.R.S32.HI R234, RZ, 0x7, R3 ;  /* 0x00000007ffea7819 */ /* 0x000fe40000011403 */
[----:B------:R-:W-:Y:S02]  /*0bc0*/  LEA.HI R5, R5, R4, RZ, 0x3 ;  /* 0x0000000405057211 */ /* 0x000fe400078f18ff */
[----:B--2---:R-:W-:Y:S02]  /*0bd0*/  LEA.HI R2, R0, R10, RZ, 0x4 ;  /* 0x0000000a00027211 */ /* 0x004fe400078f20ff */
[----:B------:R-:W-:-:S02]  /*0be0*/  LOP3.LUT R9, R5, 0xfffffff8, RZ, 0xc0, !PT ;  /* 0xfffffff805097812 */ /* 0x000fc400078ec0ff */
[----:B------:R-:W-:Y:S02]  /*0bf0*/  LEA.HI R7, R7, R230, RZ, 0x5 ;  /* 0x000000e607077211 */ /* 0x000fe400078f28ff */
[----:B------:R-:W-:Y:S02]  /*0c00*/  LEA.HI R3, R3, R234, RZ, 0x1 ;  /* 0x000000ea03037211 */ /* 0x000fe400078f08ff */
[----:B------:R-:W-:Y:S01]  /*0c10*/  SHF.R.S32.HI R5, RZ, 0x4, R2 ;  /* 0x00000004ff057819 */ /* 0x000fe20000011402 */
[----:B------:R-:W-:Y:S01]  /*0c20*/  IMAD.IADD R8, R4, 0x1, -R9 ;  /* 0x0000000104087824 */ /* 0x000fe200078e0a09 */
[----:B------:R-:W-:Y:S02]  /*0c30*/  SHF.R.S32.HI R7, RZ, 0x5, R7 ;  /* 0x00000005ff077819 */ /* 0x000fe40000011407 */
[----:B------:R-:W-:Y:S02]  /*0c40*/  LOP3.LUT R3, R3, 0x3fffffe, RZ, 0xc0, !PT ;  /* 0x03fffffe03037812 */ /* 0x000fe400078ec0ff */
[----:B------:R-:W-:-:S02]  /*0c50*/  LOP3.LUT R4, R2, 0x3fffff0, RZ, 0xc0, !PT ;  /* 0x03fffff002047812 */ /* 0x000fc400078ec0ff */
[----:B------:R-:W-:Y:S01]  /*0c60*/  LEA.HI R2, R2, R5, RZ, 0x1 ;  /* 0x0000000502027211 */ /* 0x000fe200078f08ff */
[----:B------:R-:W-:Y:S01]  /*0c70*/  IMAD R8, R7, 0x10, R8 ;  /* 0x0000001007087824 */ /* 0x000fe200078e0208 */
[-C--:B------:R-:W-:Y:S01]  /*0c80*/  LEA.HI R207, R0, R10.reuse, RZ, 0x5 ;  /* 0x0000000a00cf7211 */ /* 0x080fe200078f28ff */
[----:B------:R-:W-:Y:S01]  /*0c90*/  IMAD.IADD R3, R234, 0x1, -R3 ;  /* 0x00000001ea037824 */ /* 0x000fe200078e0a03 */
[----:B------:R-:W-:Y:S01]  /*0ca0*/  LOP3.LUT R2, R2, 0x1ffffffe, RZ, 0xc0, !PT ;  /* 0x1ffffffe02027812 */ /* 0x000fe200078ec0ff */
[----:B------:R-:W-:Y:S01]  /*0cb0*/  IMAD.IADD R4, R10, 0x1, -R4 ;  /* 0x000000010a047824 */ /* 0x000fe200078e0a04 */
[----:B------:R-:W-:Y:S01]  /*0cc0*/  SHF.R.S32.HI R207, RZ, 0x5, R207 ;  /* 0x00000005ffcf7819 */ /* 0x000fe200000114cf */
[----:B------:R-:W-:Y:S01]  /*0cd0*/  IMAD R235, R3, 0x40, R8 ;  /* 0x0000004003eb7824 */ /* 0x000fe200078e0208 */
[----:B------:R-:W-:Y:S01]  /*0ce0*/  LEA.HI R3, R0, R10, RZ, 0x2 ;  /* 0x0000000a00037211 */ /* 0x000fe200078f10ff */
[----:B------:R-:W-:Y:S02]  /*0cf0*/  IMAD.IADD R2, R5, 0x1, -R2 ;  /* 0x0000000105027824 */ /* 0x000fe400078e0a02 */
[----:B------:R-:W-:Y:S01]  /*0d00*/  IMAD R5, R207, 0x10, R4 ;  /* 0x00000010cf057824 */ /* 0x000fe200078e0204 */
[----:B------:R-:W-:-:S02]  /*0d10*/  LOP3.LUT R4, R3, 0xfffffffc, RZ, 0xc0, !PT ;  /* 0xfffffffc03047812 */ /* 0x000fc400078ec0ff */
[----:B------:R-:W-:-:S03]  /*0d20*/  LEA.HI R0, R0, R10, RZ, 0x3 ;  /* 0x0000000a00007211 */ /* 0x000fc600078f18ff */
[----:B------:R-:W-:Y:S01]  /*0d30*/  IMAD.IADD R4, R10, 0x1, -R4 ;  /* 0x000000010a047824 */ /* 0x000fe200078e0a04 */
[----:B------:R-:W-:Y:S02]  /*0d40*/  LOP3.LUT R212, R0, 0xfffffff8, RZ, 0xc0, !PT ;  /* 0xfffffff800d47812 */ /* 0x000fe400078ec0ff */
[----:B------:R-:W-:Y:S02]  /*0d50*/  SHF.R.S32.HI R228, RZ, 0x3, R0 ;  /* 0x00000003ffe47819 */ /* 0x000fe40000011400 */
[----:B------:R-:W-:Y:S01]  /*0d60*/  LEA.HI R0, R4, R4, RZ, 0x1 ;  /* 0x0000000404007211 */ /* 0x000fe200078f08ff */
[----:B------:R-:W-:Y:S01]  /*0d70*/  IMAD.IADD R212, R10, 0x1, -R212 ;  /* 0x000000010ad47824 */ /* 0x000fe200078e0ad4 */
[--C-:B------:R-:W-:Y:S02]  /*0d80*/  SHF.R.S32.HI R19, RZ, 0x2, R3.reuse ;  /* 0x00000002ff137819 */ /* 0x100fe40000011403 */
[----:B------:R-:W-:Y:S01]  /*0d90*/  SHF.R.S32.HI R8, RZ, 0x1f, R3 ;  /* 0x0000001fff087819 */ /* 0x000fe20000011403 */
[----:B------:R-:W-:Y:S01]  /*0da0*/  IMAD.SHL.U32 R205, R212, 0x8, RZ ;  /* 0x00000008d4cd7824 */ /* 0x000fe200078e00ff */
[----:B------:R-:W-:Y:S01]  /*0db0*/  LOP3.LUT R3, R0, 0x1ffffffe, RZ, 0xc0, !PT ;  /* 0x1ffffffe00037812 */ /* 0x000fe200078ec0ff */
[----:B------:R-:W-:-:S04]  /*0dc0*/  IMAD R7, R5, 0x8, R2 ;  /* 0x0000000805077824 */ /* 0x000fc800078e0202 */
[----:B------:R-:W-:Y:S01]  /*0dd0*/  IMAD.IADD R0, R4, 0x1, -R3 ;  /* 0x0000000104007824 */ /* 0x000fe200078e0a03 */
[----:B------:R-:W-:Y:S02]  /*0de0*/  SHF.R.S32.HI R3, RZ, 0x1f, R205 ;  /* 0x0000001fff037819 */ /* 0x000fe400000114cd */
[----:B------:R-:W-:Y:S01]  /*0df0*/  LOP3.LUT R3, R6, 0x7ffffffc, RZ, 0xc0, !PT ;  /* 0x7ffffffc06037812 */ /* 0x000fe200078ec0ff */
[----:B------:R-:W-:Y:S02]  /*0e00*/  VIADD R217, R19, 0x40 ;  /* 0x0000004013d97836 */ /* 0x000fe40000000000 */
[----:B------:R-:W-:Y:S02]  /*0e10*/  IMAD.SHL.U32 R16, R4, 0x8, RZ ;  /* 0x0000000804107824 */ /* 0x000fe400078e00ff */
[----:B------:R-:W-:Y:S02]  /*0e20*/  IMAD.IADD R236, R230, 0x1, -R3 ;  /* 0x00000001e6ec7824 */ /* 0x000fe400078e0a03 */
[----:B------:R-:W-:-:S02]  /*0e30*/  IMAD.SHL.U32 R3, R7, 0x8, RZ ;  /* 0x0000000807037824 */ /* 0x000fc400078e00ff */
[----:B------:R-:W-:Y:S01]  /*0e40*/  IMAD.SHL.U32 R22, R4, 0x4, RZ ;  /* 0x0000000404167824 */ /* 0x000fe200078e00ff */
[----:B------:R-:W-:Y:S02]  /*0e50*/  SHF.R.S32.HI R4, RZ, 0x1f, R217 ;  /* 0x0000001fff047819 */ /* 0x000fe400000114d9 */
[----:B------:R0:W-:Y:S01]  /*0e60*/  STL [R1+0x4], R3 ;  /* 0x0000040301007387 */ /* 0x0001e20000100800 */
[----:B------:R-:W-:Y:S01]  /*0e70*/  LEA.HI R8, R8, R19, RZ, 0x3 ;  /* 0x0000001308087211 */ /* 0x000fe200078f18ff */
[----:B------:R-:W-:Y:S01]  /*0e80*/  IMAD.SHL.U32 R206, R217, 0x40, RZ ;  /* 0x00000040d9ce7824 */ /* 0x000fe200078e00ff */
[----:B------:R-:W-:Y:S02]  /*0e90*/  LEA.HI R4, R4, R217, RZ, 0x3 ;  /* 0x000000d904047211 */ /* 0x000fe400078f18ff */
[----:B------:R-:W-:Y:S02]  /*0ea0*/  LOP3.LUT R8, R8, 0xfffffff8, RZ, 0xc0, !PT ;  /* 0xfffffff808087812 */ /* 0x000fe400078ec0ff */
[----:B------:R-:W-:Y:S01]  /*0eb0*/  LOP3.LUT R206, R206, 0x1c0, RZ, 0xc0, !PT ;  /* 0x000001c0cece7812 */ /* 0x000fe200078ec0ff */
[----:B------:R-:W-:-:S02]  /*0ec0*/  IMAD.SHL.U32 R4, R4, 0x40, RZ ;  /* 0x0000004004047824 */ /* 0x000fc400078e00ff */
[----:B------:R-:W-:Y:S01]  /*0ed0*/  IMAD.IADD R226, R19, 0x1, -R8 ;  /* 0x0000000113e27824 */ /* 0x000fe200078e0a08 */
[----:B------:R-:W-:Y:S01]  /*0ee0*/  SHF.R.U32.HI R8, RZ, 0x3, R206 ;  /* 0x00000003ff087819 */ /* 0x000fe200000116ce */
[----:B------:R-:W-:Y:S01]  /*0ef0*/  VIADD R202, R22, 0x10 ;  /* 0x0000001016ca7836 */ /* 0x000fe20000000000 */
[----:B------:R-:W-:Y:S02]  /*0f00*/  LOP3.LUT R5, R206, 0x38, R16, 0xf8, !PT ;  /* 0x00000038ce057812 */ /* 0x000fe400078ef810 */
[----:B------:R-:W-:Y:S01]  /*0f10*/  LOP3.LUT R208, R4, 0xfffffe00, RZ, 0xc0, !PT ;  /* 0xfffffe0004d07812 */ /* 0x000fe200078ec0ff */
[C---:B------:R-:W-:Y:S01]  /*0f20*/  VIADD R210, R205.reuse, 0x40 ;  /* 0x00000040cdd27836 */ /* 0x040fe20000000000 */
[----:B------:R-:W-:Y:S01]  /*0f30*/  SHF.R.S32.HI R231, RZ, 0x1f, R202 ;  /* 0x0000001fffe77819 */ /* 0x000fe200000114ca */
[C---:B------:R-:W-:Y:S01]  /*0f40*/  VIADD R209, R205.reuse, 0x80 ;  /* 0x00000080cdd17836 */ /* 0x040fe20000000000 */
[----:B------:R-:W-:Y:S01]  /*0f50*/  LOP3.LUT R5, R208, R5, R8, 0xf6, !PT ;  /* 0x00000005d0057212 */ /* 0x000fe200078ef608 */
[----:B------:R-:W-:Y:S01]  /*0f60*/  VIADD R211, R205, 0xc0 ;  /* 0x000000c0cdd37836 */ /* 0x000fe20000000000 */
[----:B------:R-:W-:Y:S01]  /*0f70*/  SHF.R.S32.HI R6, RZ, 0x1f, R210 ;  /* 0x0000001fff067819 */ /* 0x000fe200000114d2 */
[----:B------:R-:W-:Y:S01]  /*0f80*/  IMAD.MOV.U32 R218, RZ, RZ, RZ ;  /* 0x000000ffffda7224 */ /* 0x000fe200078e00ff */
[----:B------:R-:W-:Y:S01]  /*0f90*/  CS2R R200, SRZ ;  /* 0x0000000000c87805 */ /* 0x000fe2000001ff00 */
[----:B------:R-:W-:Y:S01]  /*0fa0*/  IMAD.MOV.U32 R2, RZ, RZ, RZ ;  /* 0x000000ffff027224 */ /* 0x000fe200078e00ff */
[----:B------:R-:W-:Y:S01]  /*0fb0*/  SHF.R.S32.HI R220, RZ, 0x1f, R19 ;  /* 0x0000001fffdc7819 */ /* 0x000fe20000011413 */
[----:B------:R-:W-:Y:S01]  /*0fc0*/  IMAD.MOV.U32 R204, RZ, RZ, RZ ;  /* 0x000000ffffcc7224 */ /* 0x000fe200078e00ff */
[----:B------:R-:W-:Y:S01]  /*0fd0*/  SHF.R.S32.HI R17, RZ, 0x1f, R16 ;  /* 0x0000001fff117819 */ /* 0x000fe20000011410 */
[----:B------:R-:W-:Y:S01]  /*0fe0*/  IMAD.SHL.U32 R232, R202, 0x2, RZ ;  /* 0x00000002cae87824 */ /* 0x000fe200078e00ff */
[----:B------:R-:W-:Y:S01]  /*0ff0*/  SHF.R.S32.HI R6, RZ, 0x1f, R209 ;  /* 0x0000001fff067819 */ /* 0x000fe200000114d1 */
[----:B------:R-:W-:Y:S01]  /*1000*/  IMAD R233, R5, 0x2, R18 ;  /* 0x0000000205e97824 */ /* 0x000fe200078e0212 */
[----:B------:R-:W-:Y:S01]  /*1010*/  SHF.R.S32.HI R4, RZ, 0x1f, R211 ;  /* 0x0000001fff047819 */ /* 0x000fe200000114d3 */
[----:B------:R-:W-:Y:S01]  /*1020*/  IMAD R237, R0, 0x8, R235 ;  /* 0x0000000800ed7824 */ /* 0x000fe200078e02eb */
[----:B------:R-:W-:-:S02]  /*1030*/  SHF.L.U64.HI R231, R202, 0x1, R231 ;  /* 0x00000001cae77819 */ /* 0x000fc400000102e7 */
[----:B0--3--:R-:W-:-:S07]  /*1040*/  LOP3.LUT R203, R11, 0x1, RZ, 0xfc, !PT ;  /* 0x000000010bcb7812 */ /* 0x009fce00078efcff */
.L_x_752:
[----:B0-----:R-:W0:Y:S02]  /*1050*/  LDC.64 R4, c[0x0][0xc88] ;  /* 0x00032200ff047b82 */ /* 0x001e240000000a00 */
[----:B0-----:R-:W-:-:S05]  /*1060*/  IMAD.WIDE R4, R91, 0x4, R4 ;  /* 0x000000045b047825 */ /* 0x001fca00078e0204 */
[----:B--2---:R-:W2:Y:S01]  /*1070*/  LDG.E R216, desc[UR40][R4.64] ;  /* 0x0000002804d87981 */ /* 0x004ea2000c1e1900 */
[----:B------:R-:W-:Y:S05]  /*1080*/  YIELD ;  /* 0x0000000000007946 */ /* 0x000fea0003800000 */
[----:B------:R-:W-:Y:S01]  /*1090*/  ULDC.64 UR4, c[0x0][0xa28] ;  /* 0x00028a0000047ab9 */ /* 0x000fe20000000a00 */
[----:B------:R-:W-:Y:S01]  /*10a0*/  ULDC.64 UR8, c[0x0][0xa18] ;  /* 0x0002860000087ab9 */ /* 0x000fe20000000a00 */
[----:B------:R-:W-:Y:S01]  /*10b0*/  ISETP.NE.U32.AND P1, PT, RZ, UR4, PT ;  /* 0x00000004ff007c0c */ /* 0x000fe2000bf25070 */
[----:B------:R-:W-:Y:S01]  /*10c0*/  ULDC.64 UR6, c[0x0][0xa08] ;  /* 0x0002820000067ab9 */ /* 0x000fe20000000a00 */
[----:B------:R-:W-:Y:S01]  /*10d0*/  IMAD.MOV.U32 R3, RZ, RZ, RZ ;  /* 0x000000ffff037224 */ /* 0x000fe200078e00ff */
[----:B------:R-:W-:Y:S01]  /*10e0*/  ISETP.NE.U32.AND P0, PT, RZ, UR6, PT ;  /* 0x00000006ff007c0c */ /* 0x000fe2000bf05070 */
[----:B------:R-:W-:Y:S01]  /*10f0*/  IMAD.MOV.U32 R31, RZ, RZ, RZ ;  /* 0x000000ffff1f7224 */ /* 0x000fe200078e00ff */
[----:B------:R-:W-:-:S02]  /*1100*/  ISETP.NE.AND.EX P1, PT, RZ, UR5, PT, P1 ;  /* 0x00000005ff007c0c */ /* 0x000fc4000bf25310 */
[----:B------:R-:W-:Y:S02]  /*1110*/  ISETP.NE.AND.EX P0, PT, RZ, UR7, PT, P0 ;  /* 0x00000007ff007c0c */ /* 0x000fe4000bf05300 */
[----:B--2---:R-:W-:Y:S01]  /*1120*/  SHF.R.S32.HI R229, RZ, 0x1f, R216 ;  /* 0x0000001fffe57819 */ /* 0x004fe200000114d8 */
[----:B------:R-:W-:-:S08]  /*1130*/  IMAD.SHL.U32 R214, R216, 0x4, RZ ;  /* 0x00000004d8d67824 */ /* 0x000fd000078e00ff */
[C---:B------:R-:W-:Y:S02]  /*1140*/  @P1 LEA R6, P2, R216.reuse, UR4, 0x2 ;  /* 0x00000004d8061c11 */ /* 0x040fe4000f8410ff */
[C-C-:B------:R-:W-:Y:S02]  /*1150*/  SHF.L.U64.HI R215, R216.reuse, 0x2, R229.reuse ;  /* 0x00000002d8d77819 */ /* 0x140fe400000102e5 */
[----:B------:R-:W-:Y:S02]  /*1160*/  @P1 LEA.HI.X R7, R216, UR5, R229, 0x2, P2 ;  /* 0x00000005d8071c11 */ /* 0x000fe400090f14e5 */
[----:B------:R-:W-:Y:S01]  /*1170*/  ISETP.NE.U32.AND P2, PT, RZ, UR8, PT ;  /* 0x00000008ff007c0c */ /* 0x000fe2000bf45070 */
[----:B------:R-:W-:Y:S01]  /*1180*/  ULDC UR4, c[0x0][0x288] ;  /* 0x0000a20000047ab9 */ /* 0x000fe20000000800 */
[----:B------:R-:W-:Y:S01]  /*1190*/  IADD3 R8, P3, R214, UR6, RZ ;  /* 0x00000006d6087c10 */ /* 0x000fe2000ff7e0ff */
[----:B------:R0:W5:Y:S01]  /*11a0*/  @P1 LDG.E R3, desc[UR40][R6.64] ;  /* 0x0000002806031981 */ /* 0x000162000c1e1900 */
[----:B------:R-:W-:Y:S01]  /*11b0*/  ISETP.NE.AND.EX P2, PT, RZ, UR9, PT, P2 ;  /* 0x00000009ff007c0c */ /* 0x000fe2000bf45320 */
[----:B------:R-:W-:Y:S01]  /*11c0*/  IMAD.U32 R39, RZ, RZ, UR4 ;  /* 0x00000004ff277e24 */ /* 0x000fe2000f8e00ff */
[----:B------:R-:W-:Y:S01]  /*11d0*/  IADD3.X R9, R215, UR7, RZ, P3, !PT ;  /* 0x00000007d7097c10 */ /* 0x000fe20009ffe4ff */
[----:B------:R-:W-:-:S04]  /*11e0*/  ULDC.64 UR4, c[0x0][0x418] ;  /* 0x0001060000047ab9 */ /* 0x000fc80000000a00 */
[----:B------:R0:W5:Y:S06]  /*11f0*/  @P0 LDG.E R31, desc[UR40][R8.64] ;  /* 0x00000028081f0981 */ /* 0x00016c000c1e1900 */
[----:B------:R-:W-:-:S04]  /*1200*/  @P2 IADD3 R4, P1, R214, UR8, RZ ;  /* 0x00000008d6042c10 */ /* 0x000fc8000ff3e0ff */
[----:B------:R-:W-:-:S05]  /*1210*/  @P2 IADD3.X R5, R215, UR9, RZ, P1, !PT ;  /* 0x00000009d7052c10 */ /* 0x000fca0008ffe4ff */
[----:B------:R0:W5:Y:S01]  /*1220*/  @P2 LDG.E R39, desc[UR40][R4.64] ;  /* 0x0000002804272981 */ /* 0x000162000c1e1900 */
[----:B------:R-:W-:-:S03]  /*1230*/  UISETP.NE.U32.AND UP0, UPT, UR4, URZ, UPT ;  /* 0x0000003f0400728c */ /* 0x000fc6000bf05070 */
[----:B------:R-:W-:Y:S01]  /*1240*/  ULDC UR4, c[0x0][0x424] ;  /* 0x0001090000047ab9 */ /* 0x000fe20000000800 */
[----:B------:R-:W-:-:S03]  /*1250*/  UISETP.NE.AND.EX UP0, UPT, UR5, URZ, UPT, UP0 ;  /* 0x0000003f0500728c */ /* 0x000fc6000bf05300 */
[----:B------:R-:W-:Y:S01]  /*1260*/  ULDC UR5, c[0x0][0x2f0] ;  /* 0x0000bc0000057ab9 */ /* 0x000fe20000000800 */
[----:B------:R-:W-:-:S04]  /*1270*/  USEL UR4, UR4, 0x1, UP0 ;  /* 0x0000000104047887 */ /* 0x000fc80008000000 */
[----:B------:R-:W-:-:S03]  /*1280*/  UIMAD UR4, UR4, UR5, URZ ;  /* 0x00000005040472a4 */ /* 0x000fc6000f8e023f */
[----:B------:R-:W-:Y:S02]  /*1290*/  ULDC UR5, c[0x0][0x348] ;  /* 0x0000d20000057ab9 */ /* 0x000fe40000000800 */
[----:B------:R-:W-:Y:S02]  /*12a0*/  IMAD.U32 R60, RZ, RZ, UR5 ;  /* 0x00000005ff3c7e24 */ /* 0x000fe4000f8e00ff */
[----:B------:R-:W-:Y:S02]  /*12b0*/  IMAD.U32 R28, RZ, RZ, UR4 ;  /* 0x00000004ff1c7e24 */ /* 0x000fe4000f8e00ff */
[----:B------:R-:W-:Y:S01]  /*12c0*/  IMAD.MOV.U32 R29, RZ, RZ, R216 ;  /* 0x000000ffff1d7224 */ /* 0x000fe200078e00d8 */
[----:B0--34-:R-:W-:Y:S06]  /*12d0*/  @P2 BRA `(.L_x_620) ;  /* 0x0000000000242947 */ /* 0x019fec0003800000 */
[----:B------:R-:W-:Y:S02]  /*12e0*/  ULDC.64 UR4, c[0x0][0xa00] ;  /* 0x0002800000047ab9 */ /* 0x000fe40000000a00 */
[----:B------:R-:W-:-:S04]  /*12f0*/  ISETP.NE.U32.AND P1, PT, RZ, UR4, PT ;  /* 0x00000004ff007c0c */ /* 0x000fc8000bf25070 */
[----:B------:R-:W-:-:S13]  /*1300*/  ISETP.NE.AND.EX P1, PT, RZ, UR5, PT, P1 ;  /* 0x00000005ff007c0c */ /* 0x000fda000bf25310 */
[----:B------:R-:W-:Y:S05]  /*1310*/  @!P1 BRA `(.L_x_620) ;  /* 0x0000000000149947 */ /* 0x000fea0003800000 */
[----:B------:R-:W0:Y:S02]  /*1320*/  LDC.64 R4, c[0x0][0xa00] ;  /* 0x00028000ff047b82 */ /* 0x000e240000000a00 */
[----:B0-----:R-:W-:-:S05]  /*1330*/  IMAD.WIDE R4, R29, 0x4, R4 ;  /* 0x000000041d047825 */ /* 0x001fca00078e0204 */
[----:B-----5:R-:W2:Y:S04]  /*1340*/  LDG.E R39, desc[UR40][R4.64] ;  /* 0x0000002804277981 */ /* 0x020ea8000c1e1900 */
[----:B------:R-:W2:Y:S02]  /*1350*/  LDG.E R0, desc[UR40][R4.64+0x4] ;  /* 0x0000042804007981 */ /* 0x000ea4000c1e1900 */
[----:B--2---:R-:W-:-:S07]  /*1360*/  IMAD.IADD R39, R0, 0x1, -R39 ;  /* 0x0000000100277824 */ /* 0x004fce00078e0a27 */
.L_x_620:
[----:B------:R-:W-:Y:S01]  /*1370*/  ULDC.64 UR4, c[0x0][0xa20] ;  /* 0x0002880000047ab9 */ /* 0x000fe20000000a00 */
[----:B------:R-:W-:Y:S01]  /*1380*/  IMAD.MOV.U32 R219, RZ, RZ, R89 ;  /* 0x000000ffffdb7224 */ /* 0x000fe200078e0059 */
[----:B------:R-:W-:Y:S01]  /*1390*/  ISETP.NE.U32.AND P1, PT, RZ, UR4, PT ;  /* 0x00000004ff007c0c */ /* 0x000fe2000bf25070 */
[----:B------:R-:W-:-:S03]  /*13a0*/  IMAD.MOV.U32 R213, RZ, RZ, R90 ;  /* 0x000000ffffd57224 */ /* 0x000fc600078e005a */
[----:B------:R-:W-:-:S13]  /*13b0*/  ISETP.NE.AND.EX P1, PT, RZ, UR5, PT, P1 ;  /* 0x00000005ff007c0c */ /* 0x000fda000bf25310 */
[----:B------:R-:W-:Y:S05]  /*13c0*/  @!P1 BRA `(.L_x_621) ;  /* 0x0000000000109947 */ /* 0x000fea0003800000 */
[----:B------:R-:W-:-:S04]  /*13d0*/  IADD3 R4, P0, R214, UR4, RZ ;  /* 0x00000004d6047c10 */ /* 0x000fc8000ff1e0ff */
[----:B------:R-:W-:-:S05]  /*13e0*/  IADD3.X R5, R215, UR5, RZ, P0, !PT ;  /* 0x00000005d7057c10 */ /* 0x000fca00087fe4ff */
[----:B------:R0:W5:Y:S01]  /*13f0*/  LDG.E R28, desc[UR40][R4.64] ;  /* 0x00000028041c7981 */ /* 0x000162000c1e1900 */
[----:B------:R-:W-:Y:S05]  /*1400*/  BRA `(.L_x_622) ;  /* 0x0000000000107947 */ /* 0x000fea0003800000 */
.L_x_621:
[----:B------:R-:W-:Y:S05]  /*1410*/  @!P0 BRA `(.L_x_622) ;  /* 0x00000000000c8947 */ /* 0x000fea0003800000 */
[----:B------:R-:W2:Y:S04]  /*1420*/  LDG.E R5, desc[UR40][R8.64] ;  /* 0x0000002808057981 */ /* 0x000ea8000c1e1900 */
[----:B------:R-:W2:Y:S02]  /*1430*/  LDG.E R28, desc[UR40][R8.64+0x4] ;  /* 0x00000428081c7981 */ /* 0x000ea4000c1e1900 */
[----:B--2---:R-:W-:-:S07]  /*1440*/  IMAD.IADD R28, R28, 0x1, -R5 ;  /* 0x000000011c1c7824 */ /* 0x004fce00078e0a05 */
.L_x_622:
[----:B------:R-:W-:Y:S02]  /*1450*/  ULDC.64 UR4, c[0x0][0xa10] ;  /* 0x0002840000047ab9 */ /* 0x000fe40000000a00 */
[----:B------:R-:W-:-:S04]  /*1460*/  ISETP.NE.U32.AND P0, PT, RZ, UR4, PT ;  /* 0x00000004ff007c0c */ /* 0x000fc8000bf05070 */
[----:B------:R-:W-:Y:S01]  /*1470*/  ISETP.NE.AND.EX P0, PT, RZ, UR5, PT, P0 ;  /* 0x00000005ff007c0c */ /* 0x000fe2000bf05300 */
[----:B-----5:R-:W-:Y:S01]  /*1480*/  IMAD.IADD R3, R28, 0x1, -R3 ;  /* 0x000000011c037824 */ /* 0x020fe200078e0a03 */
[----:B------:R-:W-:-:S11]  /*1490*/  ULDC.64 UR4, c[0x0][0xa30] ;  /* 0x00028c0000047ab9 */ /* 0x000fd60000000a00 */
[----:B0-----:R-:W0:Y:S02]  /*14a0*/  @P0 LDC.64 R4, c[0x0][0xa10] ;  /* 0x00028400ff040b82 */ /* 0x001e240000000a00 */
[----:B0-----:R-:W-:-:S05]  /*14b0*/  @P0 IMAD.WIDE R4, R29, 0x4, R4 ;  /* 0x000000041d040825 */ /* 0x001fca00078e0204 */
[----:B------:R-:W2:Y:S04]  /*14c0*/  @P0 LDG.E R0, desc[UR40][R4.64] ;  /* 0x0000002804000981 */ /* 0x000ea8000c1e1900 */
[----:B------:R0:W2:Y:S01]  /*14d0*/  @P0 LDG.E R9, desc[UR40][R4.64+0x4] ;  /* 0x0000042804090981 */ /* 0x0000a2000c1e1900 */
[----:B------:R-:W-:Y:S01]  /*14e0*/  ISETP.NE.U32.AND P1, PT, RZ, UR4, PT ;  /* 0x00000004ff007c0c */ /* 0x000fe2000bf25070 */
[----:B------:R-:W-:-:S03]  /*14f0*/  IMAD.MOV.U32 R38, RZ, RZ, R28 ;  /* 0x000000ffff267224 */ /* 0x000fc600078e001c */
[----:B------:R-:W-:Y:S01]  /*1500*/  ISETP.NE.AND.EX P1, PT, RZ, UR5, PT, P1 ;  /* 0x00000005ff007c0c */ /* 0x000fe2000bf25310 */
[----:B0-----:R-:W-:-:S05]  /*1510*/  IMAD.MOV R4, RZ, RZ, -R3 ;  /* 0x000000ffff047224 */ /* 0x001fca00078e0a03 */
[----:B------:R-:W-:-:S07]  /*1520*/  VIMNMX R4, RZ, R4, !PT ;  /* 0x00000004ff047248 */ /* 0x000fce0007fe0100 */
[----:B------:R-:W-:-:S04]  /*1530*/  @P1 IADD3 R6, P2, R214, UR4, RZ ;  /* 0x00000004d6061c10 */ /* 0x000fc8000ff5e0ff */
[----:B------:R-:W-:-:S05]  /*1540*/  @P1 IADD3.X R7, R215, UR5, RZ, P2, !PT ;  /* 0x00000005d7071c10 */ /* 0x000fca00097fe4ff */
[----:B------:R0:W5:Y:S01]  /*1550*/  @P1 LDG.E R38, desc[UR40][R6.64] ;  /* 0x0000002806261981 */ /* 0x000162000c1e1900 */
[----:B--2---:R-:W-:-:S04]  /*1560*/  @P0 IMAD.IADD R60, R9, 0x1, -R0 ;  /* 0x00000001093c0824 */ /* 0x004fc800078e0a00 */
[----:B------:R-:W-:-:S04]  /*1570*/  IMAD.IADD R176, R3, 0x1, R60 ;  /* 0x0000000103b07824 */ /* 0x000fc800078e023c */
[----:B------:R-:W-:-:S04]  /*1580*/  VIADD R0, R176, 0x5f ;  /* 0x0000005fb0007836 */ /* 0x000fc80000000000 */
[----:B------:R-:W-:-:S05]  /*1590*/  IMAD.HI R0, R0, 0x2aaaaaab, RZ ;  /* 0x2aaaaaab00007827 */ /* 0x000fca00078e02ff */
[----:B------:R-:W-:-:S04]  /*15a0*/  SHF.R.U32.HI R177, RZ, 0x1f, R0 ;  /* 0x0000001fffb17819 */ /* 0x000fc80000011600 */
[----:B------:R-:W-:-:S05]  /*15b0*/  LEA.HI.SX32 R177, R0, R177, 0x1c ;  /* 0x000000b100b17211 */ /* 0x000fca00078fe2ff */
[----:B------:R-:W-:-:S05]  /*15c0*/  IMAD R3, R177, 0x60, -R3 ;  /* 0x00000060b1037824 */ /* 0x000fca00078e0a03 */
[----:B------:R-:W-:-:S04]  /*15d0*/  VIMNMX R3, R3, R60, PT ;  /* 0x0000003c03037248 */ /* 0x000fc80003fe0100 */
[----:B------:R-:W-:Y:S01]  /*15e0*/  ISETP.GT.AND P0, PT, R3, R4, PT ;  /* 0x000000040300720c */ /* 0x000fe20003f04270 */
[----:B------:R-:W-:-:S05]  /*15f0*/  IMAD.WIDE.U32 R4, R4, -0x55555555, RZ ;  /* 0xaaaaaaab04047825 */ /* 0x000fca00078e00ff */
[----:B------:R-:W-:-:S05]  /*1600*/  SHF.R.U32.HI R27, RZ, 0x6, R5 ;  /* 0x00000006ff1b7819 */ /* 0x000fca0000011605 */
[----:B------:R-:W-:Y:S02]  /*1610*/  IMAD.MOV.U32 R26, RZ, RZ, R27 ;  /* 0x000000ffff1a7224 */ /* 0x000fe400078e001b */
[----:B------:R-:W-:-:S04]  /*1620*/  @P0 VIADD R0, R3, 0x5f ;  /* 0x0000005f03000836 */ /* 0x000fc80000000000 */
[----:B------:R-:W-:-:S05]  /*1630*/  @P0 IMAD.HI R0, R0, 0x2aaaaaab, RZ ;  /* 0x2aaaaaab00000827 */ /* 0x000fca00078e02ff */
[----:B------:R-:W-:-:S04]  /*1640*/  @P0 SHF.R.U32.HI R3, RZ, 0x1f, R0 ;  /* 0x0000001fff030819 */ /* 0x000fc80000011600 */
[----:B------:R-:W-:Y:S02]  /*1650*/  @P0 LEA.HI.SX32 R26, R0, R3, 0x1c ;  /* 0x00000003001a0211 */ /* 0x000fe400078fe2ff */
[----:B------:R-:W-:Y:S02]  /*1660*/  PLOP3.LUT P0, PT, PT, PT, PT, 0x80, 0x0 ;  /* 0x000000000000781c */ /* 0x000fe40003f0f070 */
[----:B------:R-:W-:-:S13]  /*1670*/  ISETP.GT.AND P1, PT, R26, R27, PT ;  /* 0x0000001b1a00720c */ /* 0x000fda0003f24270 */
[----:B0-----:R-:W-:Y:S05]  /*1680*/  @!P1 BRA `(.L_x_623) ;  /* 0x0000004000749947 */ /* 0x001fea0003800000 */
[----:B------:R-:W-:Y:S01]  /*1690*/  VIADD R25, R18, 0x1c400 ;  /* 0x0001c40012197836 */ /* 0x000fe20000000000 */
[----:B------:R-:W-:Y:S04]  /*16a0*/  BSSY B6, `(.L_x_624) ;  /* 0x0000013000067945 */ /* 0x000fe80003800000 */
[----:B------:R-:W-:-:S13]  /*16b0*/  LOP3.LUT P0, RZ, R25, 0x3ff, RZ, 0xc0, !PT ;  /* 0x000003ff19ff7812 */ /* 0x000fda000780c0ff */
[----:B------:R-:W-:Y:S05]  /*16c0*/  @!P0 BRA `(.L_x_625) ;  /* 0x0000000000408947 */ /* 0x000fea0003800000 */
        /* <DEDUP_REMOVED lines=15> */
[----:B-1---5:R-:W-:Y:S05]  /*17c0*/  CALL.ABS.NOINC R14 ;  /* 0x000000000e007343 */ /* 0x022fea0003c00000 */
.L_x_625:
[----:B------:R-:W-:Y:S05]  /*17d0*/  BSYNC B6 ;  /* 0x0000000000067941 */ /* 0x000fea0003800000 */
.L_x_624:
        /* <DEDUP_REMOVED lines=20> */
.L_x_627:
[----:B------:R-:W-:Y:S05]  /*1920*/  BSYNC B6 ;  /* 0x0000000000067941 */ /* 0x000fea0003800000 */
.L_x_626:
[----:B------:R-:W-:Y:S01]  /*1930*/  ULDC.64 UR4, c[0x0][0x9f8] ;  /* 0x00027e0000047ab9 */ /* 0x000fe20000000a00 */
[----:B------:R-:W0:Y:S01]  /*1940*/  S2R R32, SR_TID.X ;  /* 0x0000000000207919 */ /* 0x000e220000002100 */
[----:B------:R-:W-:Y:S01]  /*1950*/  ISETP.NE.U32.AND P0, PT, RZ, UR4, PT ;  /* 0x00000004ff007c0c */ /* 0x000fe2000bf05070 */
[----:B------:R-:W1:Y:S01]  /*1960*/  LDC.64 R8, c[0x0][0x300] ;  /* 0x0000c000ff087b82 */ /* 0x000e620000000a00 */
[----:B------:R-:W-:Y:S01]  /*1970*/  IMAD.IADD R58, R31, 0x1, R28 ;  /* 0x000000011f3a7824 */ /* 0x000fe200078e021c */
[----:B------:R-:W-:Y:S01]  /*1980*/  ULDC.64 UR6, c[0x0][0xa08] ;  /* 0x0002820000067ab9 */ /* 0x000fe20000000a00 */
[----:B------:R-:W-:Y:S02]  /*1990*/  ISETP.NE.AND.EX P0, PT, RZ, UR5, PT, P0 ;  /* 0x00000005ff007c0c */ /* 0x000fe4000bf05300 */
[----:B------:R-:W-:Y:S01]  /*19a0*/  SHF.R.S32.HI R11, RZ, 0x1f, R90 ;  /* 0x0000001fff0b7819 */ /* 0x000fe2000001145a */
[----:B------:R-:W-:Y:S02]  /*19b0*/  VIADD R62, R16, 0x20 ;  /* 0x00000020103e7836 */ /* 0x000fe40000000000 */
[----:B------:R-:W2:Y:S08]  /*19c0*/  LDC.64 R56, c[0x0][0x3f8] ;  /* 0x0000fe00ff387b82 */ /* 0x000eb00000000a00 */
[----:B------:R-:W-:Y:S01]  /*19d0*/  @P0 IADD3 R4, P1, R214, UR4, RZ ;  /* 0x00000004d6040c10 */ /* 0x000fe2000ff3e0ff */
[----:B------:R-:W3:Y:S03]  /*19e0*/  LDC R43, c[0x0][0x3f4] ;  /* 0x0000fd00ff2b7b82 */ /* 0x000ee60000000800 */
[----:B------:R-:W-:Y:S01]  /*19f0*/  @P0 IADD3.X R5, R215, UR5, RZ, P1, !PT ;  /* 0x00000005d7050c10 */ /* 0x000fe20008ffe4ff */
[----:B------:R-:W-:-:S04]  /*1a00*/  ULDC.64 UR4, c[0x0][0x308] ;  /* 0x0000c20000047ab9 */ /* 0x000fc80000000a00 */
[----:B------:R4:W3:Y:S01]  /*1a10*/  @P0 LDG.E R29, desc[UR40][R4.64] ;  /* 0x00000028041d0981 */ /* 0x0008e2000c1e1900 */
[----:B------:R-:W-:Y:S01]  /*1a20*/  SHF.R.S32.HI R45, RZ, 0x1f, R58 ;  /* 0x0000001fff2d7819 */ /* 0x000fe2000001143a */
[-C--:B-1----:R-:W-:Y:S01]  /*1a30*/  IMAD.WIDE.U32 R6, R58, R8.reuse, RZ ;  /* 0x000000083a067225 */ /* 0x082fe200078e00ff */
[----:B------:R-:W-:Y:S01]  /*1a40*/  ISETP.NE.U32.AND P0, PT, RZ, UR6, PT ;  /* 0x00000006ff007c0c */ /* 0x000fe2000bf05070 */
[----:B------:R-:W1:Y:S01]  /*1a50*/  LDC.64 R14, c[0x0][0x408] ;  /* 0x00010200ff0e7b82 */ /* 0x000e620000000a00 */
[----:B0-----:R-:W-:Y:S01]  /*1a60*/  SHF.R.U32.HI R40, RZ, 0x7, R32 ;  /* 0x00000007ff287819 */ /* 0x001fe20000011620 */
[-C--:B------:R-:W-:Y:S01]  /*1a70*/  IMAD R0, R45, R8.reuse, RZ ;  /* 0x000000082d007224 */ /* 0x080fe200078e02ff */
[----:B------:R-:W-:Y:S01]  /*1a80*/  ISETP.NE.AND.EX P0, PT, RZ, UR7, PT, P0 ;  /* 0x00000007ff007c0c */ /* 0x000fe2000bf05300 */
[----:B------:R-:W-:Y:S01]  /*1a90*/  IMAD R10, R220, R8, RZ ;  /* 0x00000008dc0a7224 */ /* 0x000fe200078e02ff */
[----:B------:R-:W-:Y:S01]  /*1aa0*/  ISETP.NE.AND P6, PT, R40, 0x1, PT ;  /* 0x000000012800780c */ /* 0x000fe20003fc5270 */
[----:B------:R-:W-:Y:S01]  /*1ab0*/  IMAD R3, R58, R9, R0 ;  /* 0x000000093a037224 */ /* 0x000fe200078e0200 */
[----:B------:R-:W-:Y:S01]  /*1ac0*/  SHF.L.U64.HI R67, R8, 0x6, R9 ;  /* 0x0000000608437819 */ /* 0x000fe20000010209 */
[----:B------:R-:W-:Y:S01]  /*1ad0*/  VIADD R63, R16, 0x40 ;  /* 0x00000040103f7836 */ /* 0x000fe20000000000 */
[----:B--2---:R-:W-:Y:S01]  /*1ae0*/  SHF.L.U64.HI R72, R56, 0x6, R57 ;  /* 0x0000000638487819 */ /* 0x004fe20000010239 */
[----:B------:R-:W-:Y:S01]  /*1af0*/  IMAD.IADD R7, R7, 0x1, R3 ;  /* 0x0000000107077824 */ /* 0x000fe200078e0203 */
[----:B------:R-:W-:Y:S01]  /*1b00*/  SHF.R.S32.HI R75, RZ, 0x1f, R217 ;  /* 0x0000001fff4b7819 */ /* 0x000fe200000114d9 */
[----:B------:R-:W-:-:S02]  /*1b10*/  IMAD R3, R11, UR4, RZ ;  /* 0x000000040b037c24 */ /* 0x000fc4000f8e02ff */
[----:B----4-:R-:W-:-:S04]  /*1b20*/  IMAD.WIDE.U32 R4, R90, UR4, R6 ;  /* 0x000000045a047c25 */ /* 0x010fc8000f8e0006 */
[----:B------:R-:W-:Y:S01]  /*1b30*/  IMAD R3, R90, UR5, R3 ;  /* 0x000000055a037c24 */ /* 0x000fe2000f8e0203 */
[----:B------:R-:W-:Y:S01]  /*1b40*/  ULDC.64 UR4, c[0x0][0x310] ;  /* 0x0000c40000047ab9 */ /* 0x000fe20000000a00 */
[----:B------:R-:W-:-:S04]  /*1b50*/  IMAD.WIDE.U32 R6, R19, R8, R16 ;  /* 0x0000000813067225 */ /* 0x000fc800078e0010 */
[----:B------:R-:W-:Y:S01]  /*1b60*/  IMAD.IADD R5, R5, 0x1, R3 ;  /* 0x0000000105057824 */ /* 0x000fe200078e0203 */
[----:B-1----:R-:W-:Y:S01]  /*1b70*/  SHF.L.U64.HI R69, R14, 0x6, R15 ;  /* 0x000000060e457819 */ /* 0x002fe2000001020f */
[C---:B------:R-:W-:Y:S02]  /*1b80*/  VIADD R64, R16.reuse, 0x60 ;  /* 0x0000006010407836 */ /* 0x040fe40000000000 */
[C---:B------:R-:W-:Y:S02]  /*1b90*/  VIADD R12, R16.reuse, 0xc0 ;  /* 0x000000c0100c7836 */ /* 0x040fe40000000000 */
[C---:B------:R-:W-:Y:S02]  /*1ba0*/  VIADD R65, R16.reuse, 0x80 ;  /* 0x0000008010417836 */ /* 0x040fe40000000000 */
[C---:B------:R-:W-:Y:S02]  /*1bb0*/  VIADD R66, R16.reuse, 0xa0 ;  /* 0x000000a010427836 */ /* 0x040fe40000000000 */
[----:B------:R-:W-:-:S02]  /*1bc0*/  VIADD R23, R16, 0xe0 ;  /* 0x000000e010177836 */ /* 0x000fc40000000000 */
[----:B------:R-:W-:Y:S02]  /*1bd0*/  IMAD R28, R220, R56, RZ ;  /* 0x00000038dc1c7224 */ /* 0x000fe400078e02ff */
[----:B------:R-:W-:Y:S02]  /*1be0*/  IMAD.SHL.U32 R71, R226, 0x40, RZ ;  /* 0x00000040e2477824 */ /* 0x000fe400078e00ff */
[----:B------:R-:W-:Y:S02]  /*1bf0*/  IMAD R35, R19, R57, R28 ;  /* 0x0000003913237224 */ /* 0x000fe400078e021c */
[----:B------:R-:W-:Y:S01]  /*1c00*/  IMAD.MOV.U32 R77, RZ, RZ, 0x20 ;  /* 0x00000020ff4d7424 */ /* 0x000fe200078e00ff */
[----:B------:R-:W-:Y:S01]  /*1c10*/  LOP3.LUT R71, R71, 0x1c0, RZ, 0xc0, !PT ;  /* 0x000001c047477812 */ /* 0x000fe200078ec0ff */
[----:B------:R-:W-:Y:S01]  /*1c20*/  VIADD R76, R40, 0x8 ;  /* 0x00000008284c7836 */ /* 0x000fe20000000000 */
[----:B------:R-:W-:Y:S01]  /*1c30*/  SHF.R.U32.HI R40, RZ, 0x3, R206 ;  /* 0x00000003ff287819 */ /* 0x000fe200000116ce */
[----:B------:R-:W-:Y:S01]  /*1c40*/  IMAD.SHL.U32 R68, R8, 0x40, RZ ;  /* 0x0000004008447824 */ /* 0x000fe200078e00ff */
[----:B------:R-:W-:Y:S01]  /*1c50*/  SHF.R.U32.HI R74, RZ, 0x3, R71 ;  /* 0x00000003ff4a7819 */ /* 0x000fe20000011647 */
[----:B------:R-:W-:-:S02]  /*1c60*/  IMAD R81, R15, 0x60, RZ ;  /* 0x000000600f517824 */ /* 0x000fc400078e02ff */
[----:B------:R-:W-:Y:S02]  /*1c70*/  IMAD.SHL.U32 R70, R14, 0x40, RZ ;  /* 0x000000400e467824 */ /* 0x000fe400078e00ff */
[----:B------:R-:W-:Y:S02]  /*1c80*/  IMAD.SHL.U32 R73, R56, 0x40, RZ ;  /* 0x0000004038497824 */ /* 0x000fe400078e00ff */
[----:B---3--:R-:W-:Y:S01]  /*1c90*/  IMAD.SHL.U32 R78, R43, 0x2, RZ ;  /* 0x000000022b4e7824 */ /* 0x008fe200078e00ff */
[----:B------:R-:W-:Y:S02]  /*1ca0*/  SHF.R.S32.HI R0, RZ, 0x1f, R29 ;  /* 0x0000001fff007819 */ /* 0x000fe4000001141d */
[----:B------:R-:W-:Y:S01]  /*1cb0*/  SEL R21, R29, RZ, !P0 ;  /* 0x000000ff1d157207 */ /* 0x000fe20004000000 */
[----:B------:R-:W-:Y:S01]  /*1cc0*/  IMAD.WIDE.U32 R28, R19, R56, R16 ;  /* 0x00000038131c7225 */ /* 0x000fe200078e0010 */
[----:B------:R-:W-:-:S03]  /*1cd0*/  SEL R20, R0, RZ, !P0 ;  /* 0x000000ff00147207 */ /* 0x000fc60004000000 */
[----:B------:R-:W-:-:S04]  /*1ce0*/  IMAD.WIDE.U32 R4, R21, UR4, R4 ;  /* 0x0000000415047c25 */ /* 0x000fc8000f8e0004 */
[----:B------:R-:W-:Y:S01]  /*1cf0*/  IMAD R0, R20, UR4, RZ ;  /* 0x0000000414007c24 */ /* 0x000fe2000f8e02ff */
[----:B------:R-:W-:Y:S01]  /*1d00*/  IADD3 R61, P0, R4, R6, RZ ;  /* 0x00000006043d7210 */ /* 0x000fe20007f1e0ff */
[----:B------:R-:W-:Y:S02]  /*1d10*/  IMAD.IADD R29, R35, 0x1, R29 ;  /* 0x00000001231d7824 */ /* 0x000fe400078e021d */
[----:B------:R-:W-:Y:S01]  /*1d20*/  IMAD R3, R21, UR5, R0 ;  /* 0x0000000515037c24 */ /* 0x000fe2000f8e0200 */
[----:B------:R-:W-:Y:S05]  /*1d30*/  @!P6 WARPSYNC.ALL ;  /* 0x000000000000e948 */ /* 0x000fea0003800000 */
[----:B------:R-:W-:Y:S01]  /*1d40*/  ULDC UR4, c[0x0][0x320] ;  /* 0x0000c80000047ab9 */ /* 0x000fe20000000800 */
[----:B------:R-:W-:Y:S01]  /*1d50*/  IMAD R0, R19, R9, R10 ;  /* 0x0000000913007224 */ /* 0x000fe200078e020a */
[----:B------:R-:W-:Y:S01]  /*1d60*/  @!P6 BAR.SYNC.DEFER_BLOCKING 0x9, 0x100 ;  /* 0x024400000000eb1d */ /* 0x000fe20000010000 */
[----:B------:R-:W-:Y:S01]  /*1d70*/  IMAD.IADD R3, R5, 0x1, R3 ;  /* 0x0000000105037824 */ /* 0x000fe200078e0203 */
[----:B------:R-:W-:Y:S01]  /*1d80*/  ISETP.GE.AND P1, PT, R62, UR4, PT ;  /* 0x000000043e007c0c */ /* 0x000fe2000bf26270 */
[----:B-----5:R-:W-:Y:S01]  /*1d90*/  IMAD.WIDE.U32 R36, R38, R56, R28 ;  /* 0x0000003826247225 */ /* 0x020fe200078e001c */
[----:B------:R-:W-:-:S02]  /*1da0*/  ISETP.GE.AND P2, PT, R12, UR4, PT ;  /* 0x000000040c007c0c */ /* 0x000fc4000bf46270 */
[----:B------:R-:W-:Y:S01]  /*1db0*/  SEL R6, RZ, 0xffffffff, P1 ;  /* 0xffffffffff067807 */ /* 0x000fe20000800000 */
[----:B------:R-:W-:Y:S01]  /*1dc0*/  ULDC.64 UR6, c[0x0][0x330] ;  /* 0x0000cc0000067ab9 */ /* 0x000fe20000000a00 */
[----:B------:R-:W-:Y:S01]  /*1dd0*/  IADD3.X R0, R3, R7, R0, P0, !PT ;  /* 0x0000000703007210 */ /* 0x000fe200007fe400 */
[----:B------:R-:W-:Y:S01]  /*1de0*/  IMAD R7, R11, UR6, RZ ;  /* 0x000000060b077c24 */ /* 0x000fe2000f8e02ff */
[----:B------:R-:W-:Y:S01]  /*1df0*/  ISETP.GE.AND P0, PT, R16, UR4, PT ;  /* 0x0000000410007c0c */ /* 0x000fe2000bf06270 */
[----:B------:R-:W-:Y:S01]  /*1e00*/  IMAD.SHL.U32 R11, R6, 0x2, RZ ;  /* 0x00000002060b7824 */ /* 0x000fe200078e00ff */
[----:B------:R-:W-:Y:S01]  /*1e10*/  ISETP.GE.AND P1, PT, R64, UR4, PT ;  /* 0x0000000440007c0c */ /* 0x000fe2000bf26270 */
[C---:B------:R-:W-:Y:S01]  /*1e20*/  IMAD R13, R90.reuse, UR7, R7 ;  /* 0x000000075a0d7c24 */ /* 0x040fe2000f8e0207 */
[----:B------:R-:W-:Y:S01]  /*1e30*/  SEL R10, RZ, 0x1, P0 ;  /* 0x00000001ff0a7807 */ /* 0x000fe20000000000 */
[----:B------:R-:W-:Y:S01]  /*1e40*/  IMAD.WIDE.U32 R6, R90, UR6, R16 ;  /* 0x000000065a067c25 */ /* 0x000fe2000f8e0010 */
[----:B------:R-:W-:-:S02]  /*1e50*/  ISETP.GE.AND P0, PT, R63, UR4, PT ;  /* 0x000000043f007c0c */ /* 0x000fc4000bf06270 */
[----:B------:R-:W-:Y:S01]  /*1e60*/  LOP3.LUT R10, R11, 0x2, R10, 0xe2, !PT ;  /* 0x000000020b0a7812 */ /* 0x000fe200078ee20a */
[----:B------:R-:W-:Y:S01]  /*1e70*/  IMAD.IADD R7, R7, 0x1, R13 ;  /* 0x0000000107077824 */ /* 0x000fe200078e020d */
[----:B------:R-:W-:Y:S02]  /*1e80*/  SEL R11, RZ, 0x4, P0 ;  /* 0x00000004ff0b7807 */ /* 0x000fe40000000000 */
[----:B------:R-:W-:Y:S02]  /*1e90*/  SEL R12, RZ, 0x8, P1 ;  /* 0x00000008ff0c7807 */ /* 0x000fe40000800000 */
[----:B------:R-:W-:Y:S02]  /*1ea0*/  ISETP.GE.AND P0, PT, R65, UR4, PT ;  /* 0x0000000441007c0c */ /* 0x000fe4000bf06270 */
[----:B------:R-:W-:Y:S02]  /*1eb0*/  ISETP.GE.AND P1, PT, R66, UR4, PT ;  /* 0x0000000442007c0c */ /* 0x000fe4000bf26270 */
[----:B------:R-:W-:-:S02]  /*1ec0*/  LOP3.LUT R10, R12, R10, R11, 0xfe, !PT ;  /* 0x0000000a0c0a7212 */ /* 0x000fc400078efe0b */
[----:B------:R-:W-:Y:S02]  /*1ed0*/  SEL R11, RZ, 0x10, P0 ;  /* 0x00000010ff0b7807 */ /* 0x000fe40000000000 */
[----:B------:R-:W-:Y:S02]  /*1ee0*/  SEL R12, RZ, 0x20, P1 ;  /* 0x00000020ff0c7807 */ /* 0x000fe40000800000 */
[----:B------:R-:W-:Y:S01]  /*1ef0*/  ISETP.GE.AND P3, PT, R23, UR4, PT ;  /* 0x0000000417007c0c */ /* 0x000fe2000bf66270 */
[----:B------:R-:W-:Y:S01]  /*1f00*/  ULDC.64 UR4, c[0x0][0x338] ;  /* 0x0000ce0000047ab9 */ /* 0x000fe20000000a00 */
[----:B------:R-:W-:Y:S01]  /*1f10*/  LOP3.LUT R11, R12, R10, R11, 0xfe, !PT ;  /* 0x0000000a0c0b7212 */ /* 0x000fe200078efe0b */
[----:B------:R-:W-:Y:S01]  /*1f20*/  IMAD R12, R20, UR4, RZ ;  /* 0x00000004140c7c24 */ /* 0x000fe2000f8e02ff */
[----:B------:R-:W-:Y:S01]  /*1f30*/  SEL R10, RZ, 0x40, P2 ;  /* 0x00000040ff0a7807 */ /* 0x000fe20001000000 */
[C---:B------:R-:W-:Y:S01]  /*1f40*/  IMAD.WIDE.U32 R6, R21.reuse, UR4, R6 ;  /* 0x0000000415067c25 */ /* 0x040fe2000f8e0006 */
[----:B------:R-:W-:Y:S01]  /*1f50*/  ISETP.GE.AND P0, PT, R16, R43, PT ;  /* 0x0000002b1000720c */ /* 0x000fe20003f06270 */
[----:B------:R-:W-:Y:S01]  /*1f60*/  ULDC UR4, c[0x0][0x2f4] ;  /* 0x0000bd0000047ab9 */ /* 0x000fe20000000800 */
[----:B------:R-:W-:Y:S01]  /*1f70*/  SHF.R.S32.HI R23, RZ, 0x1f, R22 ;  /* 0x0000001fff177819 */ /* 0x000fe20000011416 */
[----:B------:R-:W-:Y:S01]  /*1f80*/  IMAD R41, R21, UR5, R12 ;  /* 0x0000000515297c24 */ /* 0x000fe2000f8e020c */
[----:B------:R-:W-:Y:S01]  /*1f90*/  LOP3.LUT R96, R11, R10, RZ, 0xfc, !PT ;  /* 0x0000000a0b607212 */ /* 0x000fe200078efcff */
[-C--:B------:R-:W-:Y:S01]  /*1fa0*/  IMAD R10, R220, R14.reuse, RZ ;  /* 0x0000000edc0a7224 */ /* 0x080fe200078e02ff */
[----:B------:R-:W-:Y:S01]  /*1fb0*/  SEL R33, R43, RZ, P0 ;  /* 0x000000ff2b217207 */ /* 0x000fe20000000000 */
[----:B------:R-:W-:Y:S01]  /*1fc0*/  IMAD.WIDE.U32 R12, R19, R14, R22 ;  /* 0x0000000e130c7225 */ /* 0x000fe200078e0016 */
[----:B------:R-:W-:-:S02]  /*1fd0*/  LOP3.LUT R29, R71, 0x18, R16, 0xf8, !PT ;  /* 0x00000018471d7812 */ /* 0x000fc400078ef810 */
[----:B------:R-:W-:Y:S01]  /*1fe0*/  LOP3.LUT P1, RZ, R226, 0x4, RZ, 0xc0, !PT ;  /* 0x00000004e2ff7812 */ /* 0x000fe2000782c0ff */
[----:B------:R-:W-:Y:S01]  /*1ff0*/  IMAD R31, R19, R15, R10 ;  /* 0x0000000f131f7224 */ /* 0x000fe200078e020a */
[----:B------:R-:W-:Y:S01]  /*2000*/  LOP3.LUT R28, R29, R74, RZ, 0x3c, !PT ;  /* 0x0000004a1d1c7212 */ /* 0x000fe200078e3cff */
[C---:B------:R-:W-:Y:S01]  /*2010*/  IMAD.WIDE.U32 R20, R19.reuse, R14, R16 ;  /* 0x0000000e13147225 */ /* 0x040fe200078e0010 */
[----:B------:R-:W-:Y:S02]  /*2020*/  IADD3 R58, P2, R19, R58, RZ ;  /* 0x0000003a133a7210 */ /* 0x000fe40007f5e0ff */
[----:B------:R-:W-:Y:S01]  /*2030*/  SEL R77, R77, 0xffffffe0, !P1 ;  /* 0xffffffe04d4d7807 */ /* 0x000fe20004800000 */
[----:B------:R-:W-:Y:S01]  /*2040*/  IMAD.WIDE.U32 R10, R19, R56, R22 ;  /* 0x00000038130a7225 */ /* 0x000fe200078e0016 */
[----:B------:R-:W-:Y:S02]  /*2050*/  SEL R95, RZ, 0xffffff80, P3 ;  /* 0xffffff80ff5f7807 */ /* 0x000fe40001800000 */
[C---:B------:R-:W-:Y:S01]  /*2060*/  ISETP.GE.AND P1, PT, R16.reuse, UR4, PT ;  /* 0x0000000410007c0c */ /* 0x040fe2000bf26270 */
[----:B------:R-:W-:Y:S01]  /*2070*/  IMAD.IADD R33, R16, 0x1, R33 ;  /* 0x0000000110217824 */ /* 0x000fe200078e0221 */
[C---:B------:R-:W-:Y:S01]  /*2080*/  LOP3.LUT R95, R96.reuse, 0x80, R95, 0xc8, !PT ;  /* 0x00000080605f7812 */ /* 0x040fe200078ec85f */
[----:B------:R-:W-:Y:S01]  /*2090*/  IMAD.IADD R13, R13, 0x1, R31 ;  /* 0x000000010d0d7824 */ /* 0x000fe200078e021f */
[----:B------:R-:W-:Y:S01]  /*20a0*/  LOP3.LUT R96, R96, 0x40, RZ, 0xc0, !PT ;  /* 0x0000004060607812 */ /* 0x000fe200078ec0ff */
[----:B------:R-:W-:Y:S01]  /*20b0*/  IMAD.IADD R31, R31, 0x1, R21 ;  /* 0x000000011f1f7824 */ /* 0x000fe200078e0215 */
[----:B------:R-:W-:Y:S01]  /*20c0*/  SHF.R.S32.HI R32, RZ, 0x1f, R33 ;  /* 0x0000001fff207819 */ /* 0x000fe20000011421 */
[----:B------:R-:W-:Y:S01]  /*20d0*/  IMAD.IADD R21, R11, 0x1, R35 ;  /* 0x000000010b157824 */ /* 0x000fe200078e0223 */
[----:B------:R-:W-:Y:S01]  /*20e0*/  SHF.R.S32.HI R11, RZ, 0x1f, R38 ;  /* 0x0000001fff0b7819 */ /* 0x000fe20000011426 */
[----:B------:R-:W-:Y:S01]  /*20f0*/  IMAD.MOV.U32 R30, RZ, RZ, R20 ;  /* 0x000000ffff1e7224 */ /* 0x000fe200078e0014 */
[----:B------:R-:W-:Y:S01]  /*2100*/  LEA.HI R32, R32, R33, RZ, 0x3 ;  /* 0x0000002120207211 */ /* 0x000fe200078f18ff */
[----:B------:R-:W-:-:S02]  /*2110*/  IMAD.MOV.U32 R20, RZ, RZ, R10 ;  /* 0x000000ffff147224 */ /* 0x000fc400078e000a */
[----:B------:R-:W-:Y:S01]  /*2120*/  IMAD R10, R11, R14, RZ ;  /* 0x0000000e0b0a7224 */ /* 0x000fe200078e02ff */
[----:B------:R-:W-:Y:S01]  /*2130*/  LOP3.LUT R29, R71, 0x38, R32, 0xf8, !PT ;  /* 0x00000038471d7812 */ /* 0x000fe200078ef820 */
[----:B------:R-:W-:Y:S01]  /*2140*/  IMAD R79, R207, 0x200, R28 ;  /* 0x00000200cf4f7824 */ /* 0x000fe200078e021c */
[----:B------:R-:W-:Y:S01]  /*2150*/  LOP3.LUT R28, R206, 0x38, R32, 0xf8, !PT ;  /* 0x00000038ce1c7812 */ /* 0x000fe200078ef820 */
[----:B------:R-:W-:Y:S01]  /*2160*/  IMAD R34, R11, R56, RZ ;  /* 0x000000380b227224 */ /* 0x000fe200078e02ff */
[----:B------:R-:W-:Y:S01]  /*2170*/  LOP3.LUT R92, R29, R74, RZ, 0x3c, !PT ;  /* 0x0000004a1d5c7212 */ /* 0x000fe200078e3cff */
[----:B------:R-:W-:Y:S01]  /*2180*/  IMAD R85, R38, R15, R10 ;  /* 0x0000000f26557224 */ /* 0x000fe200078e020a */
[----:B------:R-:W-:Y:S01]  /*2190*/  LOP3.LUT R93, R28, R40, RZ, 0x3c, !PT ;  /* 0x000000281c5d7212 */ /* 0x000fe200078e3cff */
[-C--:B------:R-:W-:Y:S01]  /*21a0*/  IMAD.WIDE.U32 R10, R38, R14.reuse, R12 ;  /* 0x0000000e260a7225 */ /* 0x080fe200078e000c */
[----:B------:R-:W-:Y:S02]  /*21b0*/  LOP3.LUT R90, R32, 0xfffffff8, RZ, 0xc0, !PT ;  /* 0xfffffff8205a7812 */ /* 0x000fe400078ec0ff */
[----:B------:R-:W-:Y:S01]  /*21c0*/  SHF.R.S32.HI R88, RZ, 0x3, R32 ;  /* 0x00000003ff587819 */ /* 0x000fe20000011420 */
[----:B------:R-:W-:Y:S01]  /*21d0*/  IMAD.WIDE.U32 R12, R38, R14, R30 ;  /* 0x0000000e260c7225 */ /* 0x000fe200078e001e */
[----:B------:R-:W-:-:S03]  /*21e0*/  SHF.R.S32.HI R91, RZ, 0x1f, R90 ;  /* 0x0000001fff5b7819 */ /* 0x000fc6000001145a */
[----:B------:R-:W-:Y:S02]  /*21f0*/  IMAD R33, R9, 0x60, RZ ;  /* 0x0000006009217824 */ /* 0x000fe400078e02ff */
[C---:B------:R-:W-:Y:S02]  /*2200*/  IMAD R87, R38.reuse, R57, R34 ;  /* 0x0000003926577224 */ /* 0x040fe400078e0222 */
[----:B------:R-:W-:Y:S02]  /*2210*/  IMAD R31, R57, 0x60, RZ ;  /* 0x00000060391f7824 */ /* 0x000fe400078e02ff */
[----:B------:R-:W-:-:S04]  /*2220*/  IMAD.WIDE.U32 R20, R38, R56, R20 ;  /* 0x0000003826147225 */ /* 0x000fc800078e0014 */
[----:B------:R-:W-:-:S04]  /*2230*/  IMAD.WIDE.U32 R8, R8, 0x60, RZ ;  /* 0x0000006008087825 */ /* 0x000fc800078e00ff */
[----:B------:R-:W-:-:S04]  /*2240*/  IMAD.WIDE.U32 R14, R14, 0x60, RZ ;  /* 0x000000600e0e7825 */ /* 0x000fc800078e00ff */
[----:B------:R-:W-:-:S04]  /*2250*/  IMAD.WIDE.U32 R56, R56, 0x60, RZ ;  /* 0x0000006038387825 */ /* 0x000fc800078e00ff */
[----:B------:R-:W-:Y:S01]  /*2260*/  IMAD.X R59, R220, 0x1, R45, P2 ;  /* 0x00000001dc3b7824 */ /* 0x000fe200010e062d */
[----:B------:R-:W-:Y:S01]  /*2270*/  ISETP.GE.AND P2, PT, R62, UR4, PT ;  /* 0x000000043e007c0c */ /* 0x000fe2000bf46270 */
[----:B------:R-:W-:Y:S02]  /*2280*/  IMAD.IADD R84, R11, 0x1, R85 ;  /* 0x000000010b547824 */ /* 0x000fe400078e0255 */
[----:B------:R-:W-:Y:S02]  /*2290*/  IMAD.IADD R86, R21, 0x1, R87 ;  /* 0x0000000115567824 */ /* 0x000fe400078e0257 */
[----:B------:R-:W-:Y:S02]  /*22a0*/  IMAD.IADD R80, R9, 0x1, R33 ;  /* 0x0000000109507824 */ /* 0x000fe400078e0221 */
[----:B------:R-:W-:Y:S02]  /*22b0*/  IMAD.IADD R81, R15, 0x1, R81 ;  /* 0x000000010f517824 */ /* 0x000fe400078e0251 */
[----:B------:R-:W-:-:S02]  /*22c0*/  IMAD.IADD R82, R57, 0x1, R31 ;  /* 0x0000000139527824 */ /* 0x000fc400078e021f */
[----:B------:R-:W-:Y:S02]  /*22d0*/  IMAD.IADD R83, R77, 0x1, R79 ;  /* 0x000000014d537824 */ /* 0x000fe400078e024f */
[----:B------:R-:W-:Y:S02]  /*22e0*/  IMAD.IADD R85, R85, 0x1, R13 ;  /* 0x0000000155557824 */ /* 0x000fe400078e020d */
[----:B------:R-:W-:Y:S02]  /*22f0*/  IMAD.IADD R87, R87, 0x1, R37 ;  /* 0x0000000157577824 */ /* 0x000fe400078e0225 */
[----:B------:R-:W-:Y:S02]  /*2300*/  IMAD R92, R207, 0x200, R92 ;  /* 0x00000200cf5c7824 */ /* 0x000fe400078e025c */
[----:B------:R-:W-:Y:S02]  /*2310*/  IMAD.IADD R93, R208, 0x1, R93 ;  /* 0x00000001d05d7824 */ /* 0x000fe400078e025d */
[----:B------:R-:W-:-:S07]  /*2320*/  IMAD.IADD R94, R7, 0x1, R41 ;  /* 0x00000001075e7824 */ /* 0x000fce00078e0229 */
.L_x_675:
[----:B------:R-:W0:Y:S01]  /*2330*/  LDC.64 R100, c[0x0][0x2e8] ;  /* 0x0000ba00ff647b82 */ /* 0x000e220000000a00 */
[----:B------:R-:W-:Y:S01]  /*2340*/  VIADD R45, R26, 0xffffffff ;  /* 0xffffffff1a2d7836 */ /* 0x000fe20000000000 */
[----:B------:R-:W-:Y:S05]  /*2350*/  YIELD ;  /* 0x0000000000007946 */ /* 0x000fea0003800000 */
[----:B------:R-:W-:Y:S01]  /*2360*/  SHF.R.S32.HI R35, RZ, 0x1f, R45 ;  /* 0x0000001fff237819 */ /* 0x000fe2000001142d */
[----:B------:R-:W1:Y:S01]  /*2370*/  LDC R105, c[0x0][0x3f4] ;  /* 0x0000fd00ff697b82 */ /* 0x000e620000000800 */
[-C--:B------:R-:W-:Y:S01]  /*2380*/  IMAD R29, R80, R45.reuse, RZ ;  /* 0x0000002d501d7224 */ /* 0x080fe200078e02ff */
[----:B------:R-:W-:Y:S01]  /*2390*/  BSSY B0, `(.L_x_628) ;  /* 0x00002ce000007945 */ /* 0x000fe20003800000 */
[----:B------:R-:W-:-:S04]  /*23a0*/  IMAD.WIDE.U32 R102, R8, R45, RZ ;  /* 0x0000002d08667225 */ /* 0x000fc800078e00ff */
[----:B------:R-:W-:Y:S01]  /*23b0*/  IMAD R31, R35, R8, R29 ;  /* 0x00000008231f7224 */ /* 0x000fe200078e021d */
[CC--:B------:R-:W-:Y:S01]  /*23c0*/  IADD3 R26, P3, P4, R61.reuse, R102.reuse, R68 ;  /* 0x000000663d1a7210 */ /* 0x0c0fe20007c7e044 */
[C---:B------:R-:W-:Y:S01]  /*23d0*/  IMAD R106, R2.reuse, 0x1800, R79 ;  /* 0x00001800026a7824 */ /* 0x040fe200078e024f */
[----:B------:R-:W-:Y:S01]  /*23e0*/  IADD3 R29, P5, R61, R102, RZ ;  /* 0x000000663d1d7210 */ /* 0x000fe20007fbe0ff */
[----:B------:R-:W-:Y:S02]  /*23f0*/  IMAD.IADD R107, R103, 0x1, R31 ;  /* 0x00000001676b7824 */ /* 0x000fe400078e021f */
[----:B------:R-:W-:Y:S02]  /*2400*/  IMAD R104, R2, 0x1800, R83 ;  /* 0x0000180002687824 */ /* 0x000fe400078e0253 */
[----:B------:R-:W-:Y:S01]  /*2410*/  IMAD.X R30, R107, 0x1, R0, P5 ;  /* 0x000000016b1e7824 */ /* 0x000fe200028e0600 */
[----:B------:R-:W-:Y:S01]  /*2420*/  IADD3.X R28, R0, R107, R67, P3, P4 ;  /* 0x0000006b001c7210 */ /* 0x000fe20001fe8443 */
[--C-:B------:R-:W-:Y:S01]  /*2430*/  IMAD R106, R106, 0x2, R25.reuse ;  /* 0x000000026a6a7824 */ /* 0x100fe200078e0219 */
[-C--:B0-----:R-:W-:Y:S01]  /*2440*/  LEA R40, P3, R26, R100.reuse, 0x1 ;  /* 0x000000641a287211 */ /* 0x081fe200078608ff */
[----:B------:R-:W-:Y:S01]  /*2450*/  IMAD R104, R104, 0x2, R25 ;  /* 0x0000000268687824 */ /* 0x000fe200078e0219 */
[----:B------:R-:W-:-:S02]  /*2460*/  LEA R42, P5, R29, R100, 0x1 ;  /* 0x000000641d2a7211 */ /* 0x000fc400078a08ff */
[----:B------:R-:W-:Y:S01]  /*2470*/  LEA.HI.X R41, R26, R101, R28, 0x1, P3 ;  /* 0x000000651a297211 */ /* 0x000fe200018f0c1c */
[----:B------:R-:W-:Y:S01]  /*2480*/  IMAD.MOV.U32 R26, RZ, RZ, R45 ;  /* 0x000000ffff1a7224 */ /* 0x000fe200078e002d */
[----:B-1----:R-:W-:Y:S02]  /*2490*/  ISETP.GE.AND P3, PT, R105, 0x1, PT ;  /* 0x000000016900780c */ /* 0x002fe40003f66270 */
[----:B------:R-:W-:Y:S02]  /*24a0*/  ISETP.GT.AND P4, PT, R45, R27, PT ;  /* 0x0000001b2d00720c */ /* 0x000fe40003f84270 */
[----:B------:R-:W-:Y:S02]  /*24b0*/  LEA.HI.X R43, R29, R101, R30, 0x1, P5 ;  /* 0x000000651d2b7211 */ /* 0x000fe400028f0c1e */
[----:B------:R-:W-:-:S07]  /*24c0*/  P2R R98, PR, RZ, 0x10 ;  /* 0x00000010ff627803 */ /* 0x000fce0000000000 */
[----:B----4-:R-:W-:Y:S05]  /*24d0*/  @!P3 BRA `(.L_x_629) ;  /* 0x000000280080b947 */ /* 0x010fea0003800000 */
[----:B------:R-:W-:Y:S01]  /*24e0*/  ULDC.U8 UR4, c[0x0][0x410] ;  /* 0x0001040000047ab9 */ /* 0x000fe20000000000 */
[-C--:B------:R-:W-:Y:S01]  /*24f0*/  IMAD R29, R82, R45.reuse, RZ ;  /* 0x0000002d521d7224 */ /* 0x080fe200078e02ff */
[----:B------:R-:W-:Y:S01]  /*2500*/  ISETP.NE.AND P3, PT, RZ, UR4, PT ;  /* 0x00000004ff007c0c */ /* 0x000fe2000bf65270 */
[-C--:B------:R-:W-:Y:S02]  /*2510*/  IMAD R31, R81, R45.reuse, RZ ;  /* 0x0000002d511f7224 */ /* 0x080fe400078e02ff */
[C---:B------:R-:W-:Y:S02]  /*2520*/  IMAD R33, R35.reuse, R56, R29 ;  /* 0x0000003823217224 */ /* 0x040fe400078e021d */
[----:B------:R-:W-:Y:S02]  /*2530*/  IMAD R35, R35, R14, R31 ;  /* 0x0000000e23237224 */ /* 0x000fe400078e021f */
[----:B------:R-:W-:Y:S02]  /*2540*/  IMAD R99, R26, -0x60, R60 ;  /* 0xffffffa01a637824 */ /* 0x000fe400078e023c */
[----:B------:R-:W-:-:S03]  /*2550*/  IMAD.WIDE.U32 R28, R56, R45, RZ ;  /* 0x0000002d381c7225 */ /* 0x000fc600078e00ff */
[----:B------:R-:W-:Y:S01]  /*2560*/  VIMNMX R99, R99, 0x60, PT ;  /* 0x0000006063637848 */ /* 0x000fe20003fe0100 */
[----:B------:R-:W-:-:S04]  /*2570*/  IMAD.WIDE.U32 R30, R14, R45, RZ ;  /* 0x0000002d0e1e7225 */ /* 0x000fc800078e00ff */
[----:B------:R-:W-:Y:S02]  /*2580*/  IMAD.IADD R97, R29, 0x1, R33 ;  /* 0x000000011d617824 */ /* 0x000fe400078e0221 */
[----:B------:R-:W-:Y:S01]  /*2590*/  IMAD.IADD R108, R31, 0x1, R35 ;  /* 0x000000011f6c7824 */ /* 0x000fe200078e0223 */
[----:B------:R-:W-:Y:S06]  /*25a0*/  @!P3 BRA `(.L_x_630) ;  /* 0x0000001000f8b947 */ /* 0x000fec0003800000 */
[----:B------:R-:W-:Y:S01]  /*25b0*/  ISETP.GE.AND P4, PT, R19, R99, PT ;  /* 0x000000631300720c */ /* 0x000fe20003f86270 */
[----:B------:R-:W-:Y:S01]  /*25c0*/  BSSY B1, `(.L_x_631) ;  /* 0x000001b000017945 */ /* 0x000fe20003800000 */
[----:B------:R-:W-:Y:S02]  /*25d0*/  CS2R R34, SRZ ;  /* 0x0000000000227805 */ /* 0x000fe4000001ff00 */
[----:B------:R-:W-:Y:S02]  /*25e0*/  CS2R R50, SRZ ;  /* 0x0000000000327805 */ /* 0x000fe4000001ff00 */
[----:B------:R-:W-:Y:S02]  /*25f0*/  CS2R R52, SRZ ;  /* 0x0000000000347805 */ /* 0x000fe4000001ff00 */
[----:B------:R-:W-:Y:S02]  /*2600*/  CS2R R48, SRZ ;  /* 0x0000000000307805 */ /* 0x000fe4000001ff00 */
[----:B------:R-:W-:-:S03]  /*2610*/  CS2R R54, SRZ ;  /* 0x0000000000367805 */ /* 0x000fc6000001ff00 */
[----:B------:R-:W-:Y:S05]  /*2620*/  @P4 BRA `(.L_x_632) ;  /* 0x0000000000504947 */ /* 0x000fea0003800000 */
[----:B------:R-:W-:Y:S01]  /*2630*/  IADD3 R33, P3, R20, R28, RZ ;  /* 0x0000001c14217210 */ /* 0x000fe20007f7e0ff */
[----:B------:R-:W-:Y:S01]  /*2640*/  ULDC.64 UR4, c[0x0][0x3e8] ;  /* 0x0000fa0000047ab9 */ /* 0x000fe20000000a00 */
[----:B------:R-:W-:Y:S02]  /*2650*/  CS2R R52, SRZ ;  /* 0x0000000000347805 */ /* 0x000fe4000001ff00 */
[----:B------:R-:W-:Y:S01]  /*2660*/  CS2R R54, SRZ ;  /* 0x0000000000367805 */ /* 0x000fe2000001ff00 */
[----:B------:R-:W-:Y:S01]  /*2670*/  IMAD.X R44, R97, 0x1, R86, P3 ;  /* 0x00000001612c7824 */ /* 0x000fe200018e0656 */
[----:B------:R-:W-:-:S04]  /*2680*/  LEA R32, P3, R33, UR4, 0x1 ;  /* 0x0000000421207c11 */ /* 0x000fc8000f8608ff */
[----:B------:R-:W-:Y:S01]  /*2690*/  LEA.HI.X R33, R33, UR5, R44, 0x1, P3 ;  /* 0x0000000521217c11 */ /* 0x000fe200098f0c2c */
[----:B------:R-:W-:Y:S01]  /*26a0*/  ULDC.64 UR4, c[0x0][0x400] ;  /* 0x0001000000047ab9 */ /* 0x000fe20000000a00 */
[----:B------:R-:W-:-:S05]  /*26b0*/  IADD3 R45, P3, R10, R30, RZ ;  /* 0x0000001e0a2d7210 */ /* 0x000fca0007f7e0ff */
[----:B------:R-:W-:Y:S01]  /*26c0*/  IMAD.X R46, R108, 0x1, R84, P3 ;  /* 0x000000016c2e7824 */ /* 0x000fe200018e0654 */
[----:B------:R-:W-:-:S04]  /*26d0*/  LEA R44, P3, R45, UR4, 0x1 ;  /* 0x000000042d2c7c11 */ /* 0x000fc8000f8608ff */
[----:B------:R-:W-:Y:S02]  /*26e0*/  LEA.HI.X R45, R45, UR5, R46, 0x1, P3 ;  /* 0x000000052d2d7c11 */ /* 0x000fe400098f0c2e */
[----:B------:R-:W-:Y:S02]  /*26f0*/  ISETP.GE.AND P3, PT, R22, R105, PT ;  /* 0x000000691600720c */ /* 0x000fe40003f66270 */
[----:B------:R-:W-:Y:S02]  /*2700*/  CS2R R50, SRZ ;  /* 0x0000000000327805 */ /* 0x000fe4000001ff00 */
[----:B------:R-:W-:-:S09]  /*2710*/  CS2R R48, SRZ ;  /* 0x0000000000307805 */ /* 0x000fd2000001ff00 */
[----:B------:R0:W5:Y:S04]  /*2720*/  @!P3 LDG.E.64 R52, desc[UR40][R32.64] ;  /* 0x000000282034b981 */ /* 0x000168000c1e1b00 */
[----:B------:R0:W5:Y:S01]  /*2730*/  @!P3 LDG.E.64 R54, desc[UR40][R44.64] ;  /* 0x000000282c36b981 */ /* 0x000162000c1e1b00 */
[----:B------:R-:W-:-:S13]  /*2740*/  ISETP.GE.AND P3, PT, R202, R105, PT ;  /* 0x00000069ca00720c */ /* 0x000fda0003f66270 */
[----:B------:R0:W5:Y:S04]  /*2750*/  @!P3 LDG.E.64 R50, desc[UR40][R32.64+0x20] ;  /* 0x000020282032b981 */ /* 0x000168000c1e1b00 */
[----:B------:R0:W5:Y:S02]  /*2760*/  @!P3 LDG.E.64 R48, desc[UR40][R44.64+0x20] ;  /* 0x000020282c30b981 */ /* 0x000164000c1e1b00 */
.L_x_632:
[----:B------:R-:W-:Y:S05]  /*2770*/  BSYNC B1 ;  /* 0x0000000000017941 */ /* 0x000fea0003800000 */
.L_x_631:
[----:B------:R-:W-:Y:S01]  /*2780*/  ISETP.GE.AND P5, PT, R217, R99, PT ;  /* 0x00000063d900720c */ /* 0x000fe20003fa6270 */
[----:B------:R-:W-:Y:S01]  /*2790*/  BSSY B1, `(.L_x_633) ;  /* 0x000001b000017945 */ /* 0x000fe20003800000 */
[----:B0-----:R-:W-:Y:S02]  /*27a0*/  CS2R R44, SRZ ;  /* 0x00000000002c7805 */ /* 0x001fe4000001ff00 */
[----:B------:R-:W-:Y:S01]  /*27b0*/  CS2R R32, SRZ ;  /* 0x0000000000207805 */ /* 0x000fe2000001ff00 */
[----:B-----5:R-:W-:Y:S01]  /*27c0*/  IMAD.MOV.U32 R100, RZ, RZ, R50 ;  /* 0x000000ffff647224 */ /* 0x020fe200078e0032 */
[----:B------:R-:W-:Y:S01]  /*27d0*/  CS2R R46, SRZ ;  /* 0x00000000002e7805 */ /* 0x000fe2000001ff00 */
[----:B------:R-:W-:-:S06]  /*27e0*/  IMAD.MOV.U32 R101, RZ, RZ, R51 ;  /* 0x000000ffff657224 */ /* 0x000fcc00078e0033 */
[----:B------:R-:W-:Y:S05]  /*27f0*/  @P5 BRA `(.L_x_634) ;  /* 0x0000000000505947 */ /* 0x000fea0003800000 */
[----:B------:R-:W-:Y:S01]  /*2800*/  IADD3 R29, P3, P6, R20, R28, R73 ;  /* 0x0000001c141d7210 */ /* 0x000fe20007e7e049 */
[----:B------:R-:W-:Y:S01]  /*2810*/  ULDC.64 UR4, c[0x0][0x3e8] ;  /* 0x0000fa0000047ab9 */ /* 0x000fe20000000a00 */
[----:B------:R-:W-:Y:S02]  /*2820*/  CS2R R44, SRZ ;  /* 0x00000000002c7805 */ /* 0x000fe4000001ff00 */
[----:B------:R-:W-:Y:S02]  /*2830*/  CS2R R46, SRZ ;  /* 0x00000000002e7805 */ /* 0x000fe4000001ff00 */
[----:B------:R-:W-:Y:S02]  /*2840*/  IADD3.X R34, R86, R97, R72, P3, P6 ;  /* 0x0000006156227210 */ /* 0x000fe40001fec448 */
[----:B------:R-:W-:-:S04]  /*2850*/  IADD3 R31, P3, P6, R10, R30, R70 ;  /* 0x0000001e0a1f7210 */ /* 0x000fc80007e7e046 */
[----:B------:R-:W-:Y:S02]  /*2860*/  IADD3.X R32, R84, R108, R69, P3, P6 ;  /* 0x0000006c54207210 */ /* 0x000fe40001fec445 */
[----:B------:R-:W-:-:S04]  /*2870*/  LEA R28, P3, R29, UR4, 0x1 ;  /* 0x000000041d1c7c11 */ /* 0x000fc8000f8608ff */
[----:B------:R-:W-:Y:S01]  /*2880*/  LEA.HI.X R29, R29, UR5, R34, 0x1, P3 ;  /* 0x000000051d1d7c11 */ /* 0x000fe200098f0c22 */
[----:B------:R-:W-:Y:S02]  /*2890*/  ULDC.64 UR4, c[0x0][0x400] ;  /* 0x0001000000047ab9 */ /* 0x000fe40000000a00 */
        /* <DEDUP_REMOVED lines=10> */
.L_x_634:
[----:B------:R-:W-:Y:S05]  /*2940*/  BSYNC B1 ;  /* 0x0000000000017941 */ /* 0x000fea0003800000 */
.L_x_633:
[----:B0-----:R-:W-:Y:S01]  /*2950*/  IMAD.MOV.U32 R28, RZ, RZ, R52 ;  /* 0x000000ffff1c7224 */ /* 0x001fe200078e0034 */
[----:B------:R-:W-:Y:S01]  /*2960*/  ISETP.NE.AND P3, PT, R203, 0x3, PT ;  /* 0x00000003cb00780c */ /* 0x000fe20003f65270 */
[----:B------:R-:W-:Y:S01]  /*2970*/  IMAD.MOV.U32 R29, RZ, RZ, R53 ;  /* 0x000000ffff1d7224 */ /* 0x000fe200078e0035 */
[----:B------:R-:W-:Y:S01]  /*2980*/  PRMT R100, R100, 0x5410, R100 ;  /* 0x0000541064647816 */ /* 0x000fe20000000064 */
        /* <DEDUP_REMOVED lines=8> */
[----:B-----5:R-:W-:Y:S01]  /*2a10*/  IMAD.MOV.U32 R28, RZ, RZ, R34 ;  /* 0x000000ffff1c7224 */ /* 0x020fe200078e0022 */
        /* <DEDUP_REMOVED lines=14> */
[----:B------:R-:W-:-:S02]  /*2b00*/  PRMT R102, R28, 0x7610, R102 ;  /* 0x000076101c667816 */ /* 0x000fc40000000066 */
[----:B------:R-:W-:Y:S02]  /*2b10*/  PRMT R103, R29, 0x7610, R103 ;  /* 0x000076101d677816 */ /* 0x000fe40000000067 */
[----:B------:R-:W-:Y:S02]  /*2b20*/  PRMT R109, R30, 0x7610, R109 ;  /* 0x000076101e6d7816 */ /* 0x000fe4000000006d */
[----:B------:R-:W-:Y:S01]  /*2b30*/  PRMT R107, R31, 0x7610, R107 ;  /* 0x000076101f6b7816 */ /* 0x000fe2000000006b */
[----:B------:R-:W-:Y:S06]  /*2b40*/  @!P3 BRA `(.L_x_635) ;  /* 0x000000000004b947 */ /* 0x000fec0003800000 */
[----:B------:R-:W-:Y:S01]  /*2b50*/  BPT.TRAP 0x1 ;  /* 0x000000040000795c */ /* 0x000fe20000300000 */
.L_x_635:
[----:B------:R-:W-:Y:S01]  /*2b60*/  IMAD R97, R2, 0x8, R18 ;  /* 0x0000000802617824 */ /* 0x000fe200078e0212 */
[----:B------:R-:W-:Y:S01]  /*2b70*/  SHF.L.U32 R108, R201, 0x1f, RZ ;  /* 0x0000001fc96c7819 */ /* 0x000fe200000006ff */
[----:B------:R-:W-:Y:S03]  /*2b80*/  BSSY B1, `(.L_x_636) ;  /* 0x0000003000017945 */ /* 0x000fe60003800000 */
[----:B------:R-:W0:Y:S02]  /*2b90*/  SYNCS.PHASECHK.TRANS64.TRYWAIT P6, [R97+URZ+0x22890], R108 ;  /* 0x0228906c610075a7 */ /* 0x000e2400080c017f */
[----:B0-----:R-:W-:Y:S05]  /*2ba0*/  @!P6 BRA `(.L_x_637) ;  /* 0x0000014800a4e947 */ /* 0x001fea0003800000 */
.L_x_913:
[----:B------:R-:W-:Y:S05]  /*2bb0*/  BSYNC B1 ;  /* 0x0000000000017941 */ /* 0x000fea0003800000 */
.L_x_636:
[----:B------:R-:W-:Y:S04]  /*2bc0*/  BSSY B1, `(.L_x_638) ;  /* 0x000006e000017945 */ /* 0x000fe80003800000 */
[----:B------:R-:W-:Y:S05]  /*2bd0*/  @P4 BRA `(.L_x_639) ;  /* 0x0000000400b04947 */ /* 0x000fea0003800000 */
[----:B------:R-:W-:Y:S04]  /*2be0*/  BSSY B2, `(.L_x_640) ;  /* 0x0000036000027945 */ /* 0x000fe80003800000 */
[----:B------:R-:W-:Y:S05]  /*2bf0*/  @P1 BRA `(.L_x_641) ;  /* 0x0000000000d01947 */ /* 0x000fea0003800000 */
[----:B------:R1:W2:Y:S01]  /*2c00*/  LDS.128 R28, [R106] ;  /* 0x000000006a1c7984 */ /* 0x0002a20000000c00 */
[----:B------:R-:W-:Y:S01]  /*2c10*/  ISETP.GE.AND P4, PT, R22, R105, PT ;  /* 0x000000691600720c */ /* 0x000fe20003f86270 */
[----:B------:R-:W-:-:S12]  /*2c20*/  BSSY B3, `(.L_x_642) ;  /* 0x0000030000037945 */ /* 0x000fd80003800000 */
[----:B-1----:R-:W-:Y:S05]  /*2c30*/  @P4 BRA `(.L_x_643) ;  /* 0x0000000000b84947 */ /* 0x002fea0003800000 */
[----:B------:R-:W-:Y:S01]  /*2c40*/  SHF.R.U64 R112, R52, 0x10, R53 ;  /* 0x0000001034707819 */ /* 0x000fe20000001235 */
[----:B--2---:R-:W-:Y:S01]  /*2c50*/  IMAD.U32 R52, R30, 0x10000, RZ ;  /* 0x000100001e347824 */ /* 0x004fe200078e00ff */
[--C-:B------:R-:W-:Y:S01]  /*2c60*/  SHF.R.U64 R116, R54, 0x10, R55.reuse ;  /* 0x0000001036747819 */ /* 0x100fe20000001237 */
[----:B------:R-:W-:Y:S01]  /*2c70*/  IMAD.U32 R54, R31, 0x10000, RZ ;  /* 0x000100001f367824 */ /* 0x000fe200078e00ff */
[----:B------:R-:W-:Y:S02]  /*2c80*/  SHF.R.U32.HI R118, RZ, 0x10, R55 ;  /* 0x00000010ff767819 */ /* 0x000fe40000011637 */
[----:B------:R-:W-:Y:S02]  /*2c90*/  SHF.R.U32.HI R114, RZ, 0x10, R53 ;  /* 0x00000010ff727819 */ /* 0x000fe40000011635 */
[----:B------:R-:W-:Y:S02]  /*2ca0*/  PRMT R112, R102, 0x5432, R112 ;  /* 0x0000543266707816 */ /* 0x000fe40000000070 */
[----:B------:R-:W-:-:S02]  /*2cb0*/  PRMT R116, R110, 0x5432, R116 ;  /* 0x000054326e747816 */ /* 0x000fc40000000074 */
[----:B------:R-:W-:Y:S02]  /*2cc0*/  PRMT R118, R111, 0x5432, R118 ;  /* 0x000054326f767816 */ /* 0x000fe40000000076 */
[----:B------:R-:W-:Y:S02]  /*2cd0*/  PRMT R114, R103, 0x5432, R114 ;  /* 0x0000543267727816 */ /* 0x000fe40000000072 */
[----:B------:R-:W-:Y:S01]  /*2ce0*/  LOP3.LUT R55, R31, 0xffff0000, RZ, 0xc0, !PT ;  /* 0xffff00001f377812 */ /* 0x000fe200078ec0ff */
[----:B------:R-:W-:Y:S01]  /*2cf0*/  IMAD.U32 R119, R118, 0x10000, RZ ;  /* 0x0001000076777824 */ /* 0x000fe200078e00ff */
[----:B------:R-:W-:Y:S01]  /*2d00*/  LOP3.LUT R31, R29, 0xffff0000, RZ, 0xc0, !PT ;  /* 0xffff00001d1f7812 */ /* 0x000fe200078ec0ff */
[----:B------:R-:W-:Y:S01]  /*2d10*/  IMAD.U32 R115, R114, 0x10000, RZ ;  /* 0x0001000072737824 */ /* 0x000fe200078e00ff */
[C---:B------:R-:W-:Y:S01]  /*2d20*/  LOP3.LUT R117, R116.reuse, 0xffff0000, RZ, 0xc0, !PT ;  /* 0xffff000074757812 */ /* 0x040fe200078ec0ff */
[----:B------:R-:W-:Y:S01]  /*2d30*/  IMAD.U32 R116, R116, 0x10000, RZ ;  /* 0x0001000074747824 */ /* 0x000fe200078e00ff */
[C---:B------:R-:W-:Y:S01]  /*2d40*/  LOP3.LUT R113, R112.reuse, 0xffff0000, RZ, 0xc0, !PT ;  /* 0xffff000070717812 */ /* 0x040fe200078ec0ff */
[----:B------:R-:W-:Y:S01]  /*2d50*/  IMAD.U32 R112, R112, 0x10000, RZ ;  /* 0x0001000070707824 */ /* 0x000fe200078e00ff */
[----:B------:R-:W-:Y:S01]  /*2d60*/  LOP3.LUT R53, R30, 0xffff0000, RZ, 0xc0, !PT ;  /* 0xffff00001e357812 */ /* 0x000fe200078ec0ff */
[C---:B------:R-:W-:Y:S01]  /*2d70*/  FMUL.FTZ R121, R31.reuse, R117 ;  /* 0x000000751f797220 */ /* 0x040fe20000410000 */
[----:B------:R-:W-:Y:S01]  /*2d80*/  LOP3.LUT R118, R118, 0xffff0000, RZ, 0xc0, !PT ;  /* 0xffff000076767812 */ /* 0x000fe200078ec0ff */
[----:B------:R-:W-:Y:S01]  /*2d90*/  FMUL.FTZ R120, R31, R113 ;  /* 0x000000711f787220 */ /* 0x000fe20000410000 */
[----:B------:R-:W-:Y:S01]  /*2da0*/  LOP3.LUT R114, R114, 0xffff0000, RZ, 0xc0, !PT ;  /* 0xffff000072727812 */ /* 0x000fe200078ec0ff */
[C---:B------:R-:W-:Y:S01]  /*2db0*/  FMUL.FTZ R31, R53.reuse, R119 ;  /* 0x00000077351f7220 */ /* 0x040fe20000410000 */
[----:B------:R-:W-:Y:S01]  /*2dc0*/  FMUL.FTZ R53, R53, R115 ;  /* 0x0000007335357220 */ /* 0x000fe20000410000 */
[----:B------:R-:W-:-:S02]  /*2dd0*/  IMAD.U32 R30, R29, 0x10000, RZ ;  /* 0x000100001d1e7824 */ /* 0x000fc400078e00ff */
[----:B------:R-:W-:Y:S01]  /*2de0*/  FFMA.FTZ R115, R52, R115, -R31 ;  /* 0x0000007334737223 */ /* 0x000fe2000001081f */
[----:B------:R-:W-:Y:S02]  /*2df0*/  IMAD.U32 R29, R28, 0x10000, RZ ;  /* 0x000100001c1d7824 */ /* 0x000fe400078e00ff */
[----:B------:R-:W-:Y:S01]  /*2e00*/  FFMA.FTZ R52, R52, R119, R53 ;  /* 0x0000007734347223 */ /* 0x000fe20000010035 */
[----:B------:R-:W-:Y:S01]  /*2e10*/  LOP3.LUT R28, R28, 0xffff0000, RZ, 0xc0, !PT ;  /* 0xffff00001c1c7812 */ /* 0x000fe200078ec0ff */
[C---:B------:R-:W-:Y:S01]  /*2e20*/  FMUL.FTZ R53, R55.reuse, R118 ;  /* 0x0000007637357220 */ /* 0x040fe20000410000 */
[-C--:B------:R-:W-:Y:S01]  /*2e30*/  FMUL.FTZ R55, R55, R114.reuse ;  /* 0x0000007237377220 */ /* 0x080fe20000410000 */
[C---:B------:R-:W-:Y:S01]  /*2e40*/  FFMA.FTZ R121, R30.reuse, R113, -R121 ;  /* 0x000000711e797223 */ /* 0x040fe20000010879 */
[----:B------:R-:W-:Y:S01]  /*2e50*/  FFMA.FTZ R120, R30, R117, R120 ;  /* 0x000000751e787223 */ /* 0x000fe20000010078 */
[----:B------:R-:W-:Y:S01]  /*2e60*/  FFMA.FTZ R53, R54, R114, -R53 ;  /* 0x0000007236357223 */ /* 0x000fe20000010835 */
[C---:B------:R-:W-:Y:S01]  /*2e70*/  FMUL.FTZ R30, R28.reuse, R116 ;  /* 0x000000741c1e7220 */ /* 0x040fe20000410000 */
[----:B------:R-:W-:Y:S01]  /*2e80*/  FMUL.FTZ R31, R28, R112 ;  /* 0x000000701c1f7220 */ /* 0x000fe20000410000 */
[----:B------:R-:W-:Y:S01]  /*2e90*/  FFMA.FTZ R54, R54, R118, R55 ;  /* 0x0000007636367223 */ /* 0x000fe20000010037 */
[----:B------:R-:W-:Y:S01]  /*2ea0*/  F2FP.BF16.F32.PACK_AB R52, R52, R115 ;  /* 0x000000733434723e */ /* 0x000fe200000010ff */
[C---:B------:R-:W-:Y:S01]  /*2eb0*/  FFMA.FTZ R30, R29.reuse, R112, -R30 ;  /* 0x000000701d1e7223 */ /* 0x040fe2000001081e */
[----:B------:R-:W-:Y:S01]  /*2ec0*/  FFMA.FTZ R31, R29, R116, R31 ;  /* 0x000000741d1f7223 */ /* 0x000fe2000001001f */
[----:B------:R-:W-:-:S02]  /*2ed0*/  F2FP.BF16.F32.PACK_AB R29, R120, R121 ;  /* 0x00000079781d723e */ /* 0x000fc400000010ff */
[----:B------:R-:W-:Y:S02]  /*2ee0*/  F2FP.BF16.F32.PACK_AB R53, R54, R53 ;  /* 0x000000353635723e */ /* 0x000fe400000010ff */
[----:B------:R-:W-:Y:S01]  /*2ef0*/  F2FP.BF16.F32.PACK_AB R28, R31, R30 ;  /* 0x0000001e1f1c723e */ /* 0x000fe200000010ff */
[----:B------:R-:W-:Y:S02]  /*2f00*/  IMAD.MOV.U32 R30, RZ, RZ, R52 ;  /* 0x000000ffff1e7224 */ /* 0x000fe400078e0034 */
[----:B------:R-:W-:-:S07]  /*2f10*/  IMAD.MOV.U32 R31, RZ, RZ, R53 ;  /* 0x000000ffff1f7224 */ /* 0x000fce00078e0035 */
.L_x_643:
[----:B------:R-:W-:Y:S05]  /*2f20*/  BSYNC B3 ;  /* 0x0000000000037941 */ /* 0x000fea0003800000 */
.L_x_642:
[----:B--2---:R1:W-:Y:S02]  /*2f30*/  STG.E.128 desc[UR40][R42.64], R28 ;  /* 0x0000001c2a007986 */ /* 0x0043e4000c101d28 */
.L_x_641:
[----:B------:R-:W-:Y:S05]  /*2f40*/  BSYNC B2 ;  /* 0x0000000000027941 */ /* 0x000fea0003800000 */
.L_x_640:
[----:B------:R-:W-:Y:S05]  /*2f50*/  @P2 BRA `(.L_x_639) ;  /* 0x0000000000d02947 */ /* 0x000fea0003800000 */
[----:B-1----:R1:W2:Y:S01]  /*2f60*/  LDS.128 R28, [R104] ;  /* 0x00000000681c7984 */ /* 0x0022a20000000c00 */
        /* <DEDUP_REMOVED lines=49> */
.L_x_645:
[----:B------:R-:W-:Y:S05]  /*3280*/  BSYNC B2 ;  /* 0x0000000000027941 */ /* 0x000fea0003800000 */
.L_x_644:
[----:B--2---:R2:W-:Y:S02]  /*3290*/  STG.E.128 desc[UR40][R42.64+0x40], R28 ;  /* 0x0000401c2a007986 */ /* 0x0045e4000c101d28 */
.L_x_639:
[----:B------:R-:W-:Y:S05]  /*32a0*/  BSYNC B1 ;  /* 0x0000000000017941 */ /* 0x000fea0003800000 */
.L_x_638:
[----:B------:R-:W-:Y:S05]  /*32b0*/  @P5 BRA `(.L_x_646) ;  /* 0x0000001c006c5947 */ /* 0x000fea0003800000 */
[----:B------:R-:W-:Y:S04]  /*32c0*/  BSSY B1, `(.L_x_647) ;  /* 0x0000036000017945 */ /* 0x000fe80003800000 */
[----:B------:R-:W-:Y:S05]  /*32d0*/  @P1 BRA `(.L_x_648) ;  /* 0x0000000000d01947 */ /* 0x000fea0003800000 */
[----:B-12---:R1:W2:Y:S01]  /*32e0*/  LDS.128 R28, [R106+0x2000] ;  /* 0x002000006a1c7984 */ /* 0x0062a20000000c00 */
[----:B------:R-:W-:Y:S01]  /*32f0*/  ISETP.GE.AND P4, PT, R22, R105, PT ;  /* 0x000000691600720c */ /* 0x000fe20003f86270 */
[----:B------:R-:W-:-:S12]  /*3300*/  BSSY B2, `(.L_x_649) ;  /* 0x0000030000027945 */ /* 0x000fd80003800000 */
[----:B-1----:R-:W-:Y:S05]  /*3310*/  @P4 BRA `(.L_x_650) ;  /* 0x0000000000b84947 */ /* 0x002fea0003800000 */
[----:B------:R-:W-:Y:S01]  /*3320*/  SHF.R.U64 R48, R46, 0x10, R47 ;  /* 0x000000102e307819 */ /* 0x000fe2000000122f */
[----:B--2---:R-:W-:Y:S01]  /*3330*/  IMAD.U32 R42, R30, 0x10000, RZ ;  /* 0x000100001e2a7824 */ /* 0x004fe200078e00ff */
[----:B------:R-:W-:Y:S01]  /*3340*/  SHF.R.U64 R50, R44, 0x10, R45 ;  /* 0x000000102c327819 */ /* 0x000fe2000000122d */
[----:B------:R-:W-:Y:S01]  /*3350*/  IMAD.U32 R44, R31, 0x10000, RZ ;  /* 0x000100001f2c7824 */ /* 0x000fe200078e00ff */
[----:B------:R-:W-:Y:S02]  /*3360*/  SHF.R.U32.HI R46, RZ, 0x10, R47 ;  /* 0x00000010ff2e7819 */ /* 0x000fe4000001162f */
[----:B------:R-:W-:Y:S02]  /*3370*/  SHF.R.U32.HI R49, RZ, 0x10, R45 ;  /* 0x00000010ff317819 */ /* 0x000fe4000001162d */
[----:B------:R-:W-:Y:S02]  /*3380*/  PRMT R109, R109, 0x5410, R48 ;  /* 0x000054106d6d7816 */ /* 0x000fe40000000030 */
[----:B------:R-:W-:-:S02]  /*3390*/  PRMT R111, R111, 0x5410, R50 ;  /* 0x000054106f6f7816 */ /* 0x000fc40000000032 */
[----:B------:R-:W-:Y:S02]  /*33a0*/  PRMT R107, R107, 0x5410, R46 ;  /* 0x000054106b6b7816 */ /* 0x000fe4000000002e */
[----:B------:R-:W-:Y:S02]  /*33b0*/  LOP3.LUT R45, R31, 0xffff0000, RZ, 0xc0, !PT ;  /* 0xffff00001f2d7812 */ /* 0x000fe400078ec0ff */
[----:B------:R-:W-:Y:S01]  /*33c0*/  PRMT R110, R110, 0x5410, R49 ;  /* 0x000054106e6e7816 */ /* 0x000fe20000000031 */
[----:B------:R-:W-:Y:S01]  /*33d0*/  IMAD.U32 R49, R107, 0x10000, RZ ;  /* 0x000100006b317824 */ /* 0x000fe200078e00ff */
[----:B------:R-:W-:Y:S02]  /*33e0*/  LOP3.LUT R31, R29, 0xffff0000, RZ, 0xc0, !PT ;  /* 0xffff00001d1f7812 */ /* 0x000fe400078ec0ff */
[----:B------:R-:W-:Y:S01]  /*33f0*/  LOP3.LUT R48, R109, 0xffff0000, RZ, 0xc0, !PT ;  /* 0xffff00006d307812 */ /* 0x000fe200078ec0ff */
[----:B------:R-:W-:Y:S01]  /*3400*/  IMAD.U32 R47, R110, 0x10000, RZ ;  /* 0x000100006e2f7824 */ /* 0x000fe200078e00ff */
[----:B------:R-:W-:Y:S01]  /*3410*/  LOP3.LUT R46, R111, 0xffff0000, RZ, 0xc0, !PT ;  /* 0xffff00006f2e7812 */ /* 0x000fe200078ec0ff */
[----:B------:R-:W-:Y:S01]  /*3420*/  IMAD.U32 R109, R109, 0x10000, RZ ;  /* 0x000100006d6d7824 */ /* 0x000fe200078e00ff */
[----:B------:R-:W-:Y:S01]  /*3430*/  LOP3.LUT R43, R30, 0xffff0000, RZ, 0xc0, !PT ;  /* 0xffff00001e2b7812 */ /* 0x000fe200078ec0ff */
[----:B------:R-:W-:-:S02]  /*3440*/  IMAD.U32 R30, R29, 0x10000, RZ ;  /* 0x000100001d1e7824 */ /* 0x000fc400078e00ff */
[C---:B------:R-:W-:Y:S01]  /*3450*/  FMUL.FTZ R51, R31.reuse, R48 ;  /* 0x000000301f337220 */ /* 0x040fe20000410000 */
[C---:B------:R-:W-:Y:S02]  /*3460*/  IMAD.U32 R29, R28.reuse, 0x10000, RZ ;  /* 0x000100001c1d7824 */ /* 0x040fe400078e00ff */
[-C--:B------:R-:W-:Y:S01]  /*3470*/  FMUL.FTZ R31, R31, R46.reuse ;  /* 0x0000002e1f1f7220 */ /* 0x080fe20000410000 */
[----:B------:R-:W-:Y:S01]  /*3480*/  LOP3.LUT R28, R28, 0xffff0000, RZ, 0xc0, !PT ;  /* 0xffff00001c1c7812 */ /* 0x000fe200078ec0ff */
[C---:B------:R-:W-:Y:S01]  /*3490*/  FMUL.FTZ R53, R43.reuse, R49 ;  /* 0x000000312b357220 */ /* 0x040fe20000410000 */
[-C--:B------:R-:W-:Y:S01]  /*34a0*/  FMUL.FTZ R43, R43, R47.reuse ;  /* 0x0000002f2b2b7220 */ /* 0x080fe20000410000 */
[----:B------:R-:W-:Y:S01]  /*34b0*/  LOP3.LUT R107, R107, 0xffff0000, RZ, 0xc0, !PT ;  /* 0xffff00006b6b7812 */ /* 0x000fe200078ec0ff */
[----:B------:R-:W-:Y:S01]  /*34c0*/  IMAD.U32 R111, R111, 0x10000, RZ ;  /* 0x000100006f6f7824 */ /* 0x000fe200078e00ff */
[----:B------:R-:W-:Y:S01]  /*34d0*/  LOP3.LUT R110, R110, 0xffff0000, RZ, 0xc0, !PT ;  /* 0xffff00006e6e7812 */ /* 0x000fe200078ec0ff */
[C---:B------:R-:W-:Y:S01]  /*34e0*/  FFMA.FTZ R51, R30.reuse, R46, -R51 ;  /* 0x0000002e1e337223 */ /* 0x040fe20000010833 */
[----:B------:R-:W-:Y:S01]  /*34f0*/  FFMA.FTZ R48, R30, R48, R31 ;  /* 0x000000301e307223 */ /* 0x000fe2000001001f */
[----:B------:R-:W-:Y:S01]  /*3500*/  FFMA.FTZ R53, R42, R47, -R53 ;  /* 0x0000002f2a357223 */ /* 0x000fe20000010835 */
[----:B------:R-:W-:Y:S01]  /*3510*/  FMUL.FTZ R30, R28, R109 ;  /* 0x0000006d1c1e7220 */ /* 0x000fe20000410000 */
[----:B------:R-:W-:Y:S01]  /*3520*/  FFMA.FTZ R42, R42, R49, R43 ;  /* 0x000000312a2a7223 */ /* 0x000fe2000001002b */
[----:B------:R-:W-:Y:S01]  /*3530*/  FMUL.FTZ R28, R28, R111 ;  /* 0x0000006f1c1c7220 */ /* 0x000fe20000410000 */
[C---:B------:R-:W-:Y:S01]  /*3540*/  FMUL.FTZ R31, R45.reuse, R107 ;  /* 0x0000006b2d1f7220 */ /* 0x040fe20000410000 */
[-C--:B------:R-:W-:Y:S01]  /*3550*/  FMUL.FTZ R46, R45, R110.reuse ;  /* 0x0000006e2d2e7220 */ /* 0x080fe20000410000 */
[C---:B------:R-:W-:Y:S01]  /*3560*/  FFMA.FTZ R30, R29.reuse, R111, -R30 ;  /* 0x0000006f1d1e7223 */ /* 0x040fe2000001081e */
[----:B------:R-:W-:Y:S01]  /*3570*/  FFMA.FTZ R29, R29, R109, R28 ;  /* 0x0000006d1d1d7223 */ /* 0x000fe2000001001c */
[C---:B------:R-:W-:Y:S01]  /*3580*/  FFMA.FTZ R31, R44.reuse, R110, -R31 ;  /* 0x0000006e2c1f7223 */ /* 0x040fe2000001081f */
[----:B------:R-:W-:Y:S01]  /*3590*/  FFMA.FTZ R46, R44, R107, R46 ;  /* 0x0000006b2c2e7223 */ /* 0x000fe2000001002e */
[----:B------:R-:W-:-:S02]  /*35a0*/  F2FP.BF16.F32.PACK_AB R48, R48, R51 ;  /* 0x000000333030723e */ /* 0x000fc400000010ff */
[----:B------:R-:W-:Y:S02]  /*35b0*/  F2FP.BF16.F32.PACK_AB R42, R42, R53 ;  /* 0x000000352a2a723e */ /* 0x000fe400000010ff */
[----:B------:R-:W-:Y:S01]  /*35c0*/  F2FP.BF16.F32.PACK_AB R28, R29, R30 ;  /* 0x0000001e1d1c723e */ /* 0x000fe200000010ff */
[----:B------:R-:W-:Y:S01]  /*35d0*/  IMAD.MOV.U32 R29, RZ, RZ, R48 ;  /* 0x000000ffff1d7224 */ /* 0x000fe200078e0030 */
[----:B------:R-:W-:Y:S01]  /*35e0*/  F2FP.BF16.F32.PACK_AB R31, R46, R31 ;  /* 0x0000001f2e1f723e */ /* 0x000fe200000010ff */
[----:B------:R-:W-:-:S07]  /*35f0*/  IMAD.MOV.U32 R30, RZ, RZ, R42 ;  /* 0x000000ffff1e7224 */ /* 0x000fce00078e002a */
.L_x_650:
[----:B------:R-:W-:Y:S05]  /*3600*/  BSYNC B2 ;  /* 0x0000000000027941 */ /* 0x000fea0003800000 */
.L_x_649:
[----:B--2---:R3:W-:Y:S02]  /*3610*/  STG.E.128 desc[UR40][R40.64], R28 ;  /* 0x0000001c28007986 */ /* 0x0047e4000c101d28 */
.L_x_648:
[----:B------:R-:W-:Y:S05]  /*3620*/  BSYNC B1 ;  /* 0x0000000000017941 */ /* 0x000fea0003800000 */
.L_x_647:
[----:B------:R-:W-:Y:S05]  /*3630*/  @P2 BRA `(.L_x_646) ;  /* 0x00000018008c2947 */ /* 0x000fea0003800000 */
[----:B-123--:R1:W2:Y:S01]  /*3640*/  LDS.128 R28, [R104+0x2000] ;  /* 0x00200000681c7984 */ /* 0x00e2a20000000c00 */
[----:B------:R-:W-:Y:S01]  /*3650*/  ISETP.GE.AND P4, PT, R202, R105, PT ;  /* 0x00000069ca00720c */ /* 0x000fe20003f86270 */
[----:B------:R-:W-:-:S12]  /*3660*/  BSSY B1, `(.L_x_651) ;  /* 0x0000030000017945 */ /* 0x000fd80003800000 */
[----:B-1----:R-:W-:Y:S05]  /*3670*/  @P4 BRA `(.L_x_652) ;  /* 0x0000000000b84947 */ /* 0x002fea0003800000 */
[----:B------:R-:W-:Y:S02]  /*3680*/  SHF.R.U32.HI R42, RZ, 0x10, R33 ;  /* 0x00000010ff2a7819 */ /* 0x000fe40000011621 */
[----:B------:R-:W-:Y:S02]  /*3690*/  SHF.R.U32.HI R44, RZ, 0x10, R35 ;  /* 0x00000010ff2c7819 */ /* 0x000fe40000011623 */
[----:B------:R-:W-:Y:S01]  /*36a0*/  SHF.R.U64 R43, R32, 0x10, R33 ;  /* 0x00000010202b7819 */ /* 0x000fe20000001221 */
[----:B--2---:R-:W-:Y:S01]  /*36b0*/  IMAD.U32 R32, R30, 0x10000, RZ ;  /* 0x000100001e207824 */ /* 0x004fe200078e00ff */
[----:B------:R-:W-:Y:S01]  /*36c0*/  SHF.R.U64 R45, R34, 0x10, R35 ;  /* 0x00000010222d7819 */ /* 0x000fe20000001223 */
[----:B------:R-:W-:Y:S01]  /*36d0*/  IMAD.U32 R34, R31, 0x10000, RZ ;  /* 0x000100001f227824 */ /* 0x000fe200078e00ff */
[----:B------:R-:W-:Y:S02]  /*36e0*/  PRMT R103, R103, 0x5410, R42 ;  /* 0x0000541067677816 */ /* 0x000fe4000000002a */
[----:B------:R-:W-:-:S02]  /*36f0*/  PRMT R101, R101, 0x5410, R44 ;  /* 0x0000541065657816 */ /* 0x000fc4000000002c */
[----:B------:R-:W-:Y:S02]  /*3700*/  PRMT R102, R102, 0x5410, R43 ;  /* 0x0000541066667816 */ /* 0x000fe4000000002b */
[----:B------:R-:W-:Y:S01]  /*3710*/  LOP3.LUT R33, R30, 0xffff0000, RZ, 0xc0, !PT ;  /* 0xffff00001e217812 */ /* 0x000fe200078ec0ff */
[----:B------:R-:W-:Y:S01]  /*3720*/  IMAD.U32 R43, R101, 0x10000, RZ ;  /* 0x00010000652b7824 */ /* 0x000fe200078e00ff */
[----:B------:R-:W-:Y:S01]  /*3730*/  LOP3.LUT R35, R31, 0xffff0000, RZ, 0xc0, !PT ;  /* 0xffff00001f237812 */ /* 0x000fe200078ec0ff */
[----:B------:R-:W-:Y:S01]  /*3740*/  IMAD.U32 R30, R29, 0x10000, RZ ;  /* 0x000100001d1e7824 */ /* 0x000fe200078e00ff */
[----:B------:R-:W-:Y:S01]  /*3750*/  PRMT R100, R100, 0x5410, R45 ;  /* 0x0000541064647816 */ /* 0x000fe2000000002d */
[----:B------:R-:W-:Y:S01]  /*3760*/  IMAD.U32 R45, R103, 0x10000, RZ ;  /* 0x00010000672d7824 */ /* 0x000fe200078e00ff */
[----:B------:R-:W-:Y:S01]  /*3770*/  LOP3.LUT R31, R29, 0xffff0000, RZ, 0xc0, !PT ;  /* 0xffff00001d1f7812 */ /* 0x000fe200078ec0ff */
[----:B------:R-:W-:Y:S01]  /*3780*/  IMAD.U32 R29, R28, 0x10000, RZ ;  /* 0x000100001c1d7824 */ /* 0x000fe200078e00ff */
[----:B------:R-:W-:Y:S01]  /*3790*/  LOP3.LUT R44, R102, 0xffff0000, RZ, 0xc0, !PT ;  /* 0xffff0000662c7812 */ /* 0x000fe200078ec0ff */
[C---:B------:R-:W-:Y:S01]  /*37a0*/  FMUL.FTZ R49, R33.reuse, R45 ;  /* 0x0000002d21317220 */ /* 0x040fe20000410000 */
[----:B------:R-:W-:Y:S01]  /*37b0*/  LOP3.LUT R42, R100, 0xffff0000, RZ, 0xc0, !PT ;  /* 0xffff0000642a7812 */ /* 0x000fe200078ec0ff */
[-C--:B------:R-:W-:Y:S01]  /*37c0*/  FMUL.FTZ R33, R33, R43.reuse ;  /* 0x0000002b21217220 */ /* 0x080fe20000410000 */
[----:B------:R-:W-:Y:S01]  /*37d0*/  LOP3.LUT R103, R103, 0xffff0000, RZ, 0xc0, !PT ;  /* 0xffff000067677812 */ /* 0x000fe200078ec0ff */
[----:B------:R-:W-:Y:S01]  /*37e0*/  FMUL.FTZ R47, R31, R44 ;  /* 0x0000002c1f2f7220 */ /* 0x000fe20000410000 */
[----:B------:R-:W-:Y:S01]  /*37f0*/  LOP3.LUT R101, R101, 0xffff0000, RZ, 0xc0, !PT ;  /* 0xffff000065657812 */ /* 0x000fe200078ec0ff */
[----:B------:R-:W-:Y:S01]  /*3800*/  FFMA.FTZ R49, R32, R43, -R49 ;  /* 0x0000002b20317223 */ /* 0x000fe20000010831 */
[-C--:B------:R-:W-:Y:S01]  /*3810*/  FMUL.FTZ R31, R31, R42.reuse ;  /* 0x0000002a1f1f7220 */ /* 0x080fe20000410000 */
[----:B------:R-:W-:Y:S01]  /*3820*/  LOP3.LUT R28, R28, 0xffff0000, RZ, 0xc0, !PT ;  /* 0xffff00001c1c7812 */ /* 0x000fe200078ec0ff */
[----:B------:R-:W-:Y:S01]  /*3830*/  FFMA.FTZ R47, R30, R42, -R47 ;  /* 0x0000002a1e2f7223 */ /* 0x000fe2000001082f */
[----:B------:R-:W-:Y:S01]  /*3840*/  FFMA.FTZ R32, R32, R45, R33 ;  /* 0x0000002d20207223 */ /* 0x000fe20000010021 */
[----:B------:R-:W-:-:S02]  /*3850*/  IMAD.U32 R102, R102, 0x10000, RZ ;  /* 0x0001000066667824 */ /* 0x000fc400078e00ff */
[C---:B------:R-:W-:Y:S01]  /*3860*/  FMUL.FTZ R33, R35.reuse, R103 ;  /* 0x0000006723217220 */ /* 0x040fe20000410000 */
[----:B------:R-:W-:Y:S02]  /*3870*/  IMAD.U32 R100, R100, 0x10000, RZ ;  /* 0x0001000064647824 */ /* 0x000fe400078e00ff */
[-C--:B------:R-:W-:Y:S01]  /*3880*/  FMUL.FTZ R42, R35, R101.reuse ;  /* 0x00000065232a7220 */ /* 0x080fe20000410000 */
[----:B------:R-:W-:Y:S01]  /*3890*/  FFMA.FTZ R44, R30, R44, R31 ;  /* 0x0000002c1e2c7223 */ /* 0x000fe2000001001f */
        /* <DEDUP_REMOVED lines=12> */
.L_x_652:
[----:B------:R-:W-:Y:S05]  /*3960*/  BSYNC B1 ;  /* 0x0000000000017941 */ /* 0x000fea0003800000 */
.L_x_651:
[----:B--2---:R1:W-:Y:S01]  /*3970*/  STG.E.128 desc[UR40][R40.64+0x40], R28 ;  /* 0x0000401c28007986 */ /* 0x0043e2000c101d28 */
[----:B------:R-:W-:Y:S05]  /*3980*/  BRA `(.L_x_646) ;  /* 0x0000001400b87947 */ /* 0x000fea0003800000 */
.L_x_630:
[----:B------:R-:W-:Y:S02]  /*3990*/  ISETP.GE.AND P3, PT, R217, R99, PT ;  /* 0x00000063d900720c */ /* 0x000fe40003f66270 */
[----:B------:R-:W-:Y:S02]  /*39a0*/  CS2R R34, SRZ ;  /* 0x0000000000227805 */ /* 0x000fe4000001ff00 */
[----:B------:R-:W-:Y:S02]  /*39b0*/  CS2R R32, SRZ ;  /* 0x0000000000207805 */ /* 0x000fe4000001ff00 */
[----:B------:R-:W-:-:S13]  /*39c0*/  ISETP.GE.OR P3, PT, R16, R105, P3 ;  /* 0x000000691000720c */ /* 0x000fda0001f66670 */
[----:B------:R-:W-:Y:S01]  /*39d0*/  @!P3 IADD3 R40, P4, P5, R36, R28, R73 ;  /* 0x0000001c2428b210 */ /* 0x000fe20007d9e049 */
[----:B------:R-:W0:Y:S03]  /*39e0*/  @!P3 LDC.64 R50, c[0x0][0x3e8] ;  /* 0x0000fa00ff32bb82 */ /* 0x000e260000000a00 */
[----:B------:R-:W-:Y:S02]  /*39f0*/  @!P3 IADD3.X R41, R87, R97, R72, P4, P5 ;  /* 0x000000615729b210 */ /* 0x000fe400027ea448 */
[----:B------:R-:W-:-:S03]  /*3a00*/  @!P3 IADD3 R44, P4, P5, R12, R30, R70 ;  /* 0x0000001e0c2cb210 */ /* 0x000fc60007d9e046 */
[----:B------:R-:W1:Y:S01]  /*3a10*/  @!P3 LDC.64 R48, c[0x0][0x400] ;  /* 0x00010000ff30bb82 */ /* 0x000e620000000a00 */
[----:B------:R-:W-:Y:S02]  /*3a20*/  @!P3 IADD3.X R45, R85, R108, R69, P4, P5 ;  /* 0x0000006c552db210 */ /* 0x000fe400027ea445 */
[----:B------:R-:W-:-:S04]  /*3a30*/  ISETP.GE.AND P4, PT, R19, R99, PT ;  /* 0x000000631300720c */ /* 0x000fc80003f86270 */
[----:B------:R-:W-:-:S13]  /*3a40*/  ISETP.GE.OR P4, PT, R16, R105, P4 ;  /* 0x000000691000720c */ /* 0x000fda0002786670 */
[----:B------:R-:W2:Y:S01]  /*3a50*/  @!P4 LDC.64 R52, c[0x0][0x3e8] ;  /* 0x0000fa00ff34cb82 */ /* 0x000ea20000000a00 */
[----:B------:R-:W-:-:S05]  /*3a60*/  @!P4 IADD3 R28, P5, R36, R28, RZ ;  /* 0x0000001c241cc210 */ /* 0x000fca0007fbe0ff */
[----:B------:R-:W-:Y:S02]  /*3a70*/  @!P4 IMAD.X R29, R97, 0x1, R87, P5 ;  /* 0x00000001611dc824 */ /* 0x000fe400028e0657 */
[----:B------:R-:W3:Y:S01]  /*3a80*/  @!P4 LDC.64 R54, c[0x0][0x400] ;  /* 0x00010000ff36cb82 */ /* 0x000ee20000000a00 */
[----:B--2---:R-:W-:-:S04]  /*3a90*/  @!P4 LEA R52, P5, R28, R52, 0x1 ;  /* 0x000000341c34c211 */ /* 0x004fc800078a08ff */
[----:B------:R-:W-:Y:S02]  /*3aa0*/  @!P4 LEA.HI.X R53, R28, R53, R29, 0x1, P5 ;  /* 0x000000351c35c211 */ /* 0x000fe400028f0c1d */
[----:B------:R-:W-:-:S05]  /*3ab0*/  @!P4 IADD3 R30, P5, R12, R30, RZ ;  /* 0x0000001e0c1ec210 */ /* 0x000fca0007fbe0ff */
[----:B------:R-:W-:Y:S01]  /*3ac0*/  @!P4 IMAD.X R28, R108, 0x1, R85, P5 ;  /* 0x000000016c1cc824 */ /* 0x000fe200028e0655 */
[----:B---3--:R-:W-:-:S04]  /*3ad0*/  @!P4 LEA R54, P5, R30, R54, 0x1 ;  /* 0x000000361e36c211 */ /* 0x008fc800078a08ff */
[----:B------:R-:W-:Y:S02]  /*3ae0*/  @!P4 LEA.HI.X R55, R30, R55, R28, 0x1, P5 ;  /* 0x000000371e37c211 */ /* 0x000fe400028f0c1c */
[----:B------:R-:W-:Y:S02]  /*3af0*/  CS2R R30, SRZ ;  /* 0x00000000001e7805 */ /* 0x000fe4000001ff00 */
[----:B------:R-:W-:Y:S01]  /*3b00*/  CS2R R28, SRZ ;  /* 0x00000000001c7805 */ /* 0x000fe2000001ff00 */
[----:B------:R-:W2:Y:S05]  /*3b10*/  @!P4 LDG.E.128 R32, desc[UR40][R54.64] ;  /* 0x000000283620c981 */ /* 0x000eaa000c1e1d00 */
[----:B------:R-:W3:Y:S01]  /*3b20*/  @!P4 LDG.E.128 R28, desc[UR40][R52.64] ;  /* 0x00000028341cc981 */ /* 0x000ee2000c1e1d00 */
[----:B0-----:R-:W-:-:S02]  /*3b30*/  @!P3 LEA R50, P4, R40, R50, 0x1 ;  /* 0x000000322832b211 */ /* 0x001fc400078808ff */
[----:B------:R-:W-:Y:S02]  /*3b40*/  CS2R R42, SRZ ;  /* 0x00000000002a7805 */ /* 0x000fe4000001ff00 */
[----:B------:R-:W-:Y:S02]  /*3b50*/  @!P3 LEA.HI.X R51, R40, R51, R41, 0x1, P4 ;  /* 0x000000332833b211 */ /* 0x000fe400020f0c29 */
[----:B------:R-:W-:Y:S02]  /*3b60*/  CS2R R40, SRZ ;  /* 0x0000000000287805 */ /* 0x000fe4000001ff00 */
[C---:B-1----:R-:W-:Y:S02]  /*3b70*/  @!P3 LEA R48, P4, R44.reuse, R48, 0x1 ;  /* 0x000000302c30b211 */ /* 0x042fe400078808ff */
[----:B------:R-:W-:Y:S02]  /*3b80*/  CS2R R46, SRZ ;  /* 0x00000000002e7805 */ /* 0x000fe4000001ff00 */
[----:B------:R-:W-:Y:S01]  /*3b90*/  @!P3 LEA.HI.X R49, R44, R49, R45, 0x1, P4 ;  /* 0x000000312c31b211 */ /* 0x000fe200020f0c2d */
[----:B------:R2:W4:Y:S01]  /*3ba0*/  @!P3 LDG.E.128 R40, desc[UR40][R50.64] ;  /* 0x000000283228b981 */ /* 0x000522000c1e1d00 */
[----:B------:R-:W-:-:S06]  /*3bb0*/  CS2R R44, SRZ ;  /* 0x00000000002c7805 */ /* 0x000fcc000001ff00 */
[----:B------:R0:W5:Y:S01]  /*3bc0*/  @!P3 LDG.E.128 R44, desc[UR40][R48.64] ;  /* 0x00000028302cb981 */ /* 0x000162000c1e1d00 */
[----:B------:R-:W-:Y:S02]  /*3bd0*/  ISETP.NE.AND P3, PT, R203, 0x3, PT ;  /* 0x00000003cb00780c */ /* 0x000fe40003f65270 */
[----:B------:R-:W-:Y:S01]  /*3be0*/  ISETP.GE.AND P4, PT, R16, R105, PT ;  /* 0x000000691000720c */ /* 0x000fe20003f86270 */
[----:B--2---:R-:W-:Y:S02]  /*3bf0*/  IMAD.MOV.U32 R50, RZ, RZ, R34 ;  /* 0x000000ffff327224 */ /* 0x004fe400078e0022 */
[----:B0-----:R-:W-:Y:S02]  /*3c00*/  IMAD.MOV.U32 R48, RZ, RZ, R35 ;  /* 0x000000ffff307224 */ /* 0x001fe400078e0023 */
[----:B------:R-:W-:Y:S02]  /*3c10*/  IMAD.MOV.U32 R49, RZ, RZ, R32 ;  /* 0x000000ffff317224 */ /* 0x000fe400078e0020 */
[----:B------:R-:W-:-:S02]  /*3c20*/  IMAD.MOV.U32 R51, RZ, RZ, R33 ;  /* 0x000000ffff337224 */ /* 0x000fc400078e0021 */
[----:B---3--:R-:W-:Y:S02]  /*3c30*/  IMAD.MOV.U32 R52, RZ, RZ, R30 ;  /* 0x000000ffff347224 */ /* 0x008fe400078e001e */
[----:B------:R-:W-:Y:S01]  /*3c40*/  IMAD.MOV.U32 R55, RZ, RZ, R29 ;  /* 0x000000ffff377224 */ /* 0x000fe200078e001d */
[----:B------:R-:W-:Y:S02]  /*3c50*/  PRMT R132, R50, 0x7610, R132 ;  /* 0x0000761032847816 */ /* 0x000fe40000000084 */
[----:B------:R-:W-:Y:S02]  /*3c60*/  PRMT R134, R48, 0x7610, R134 ;  /* 0x0000761030867816 */ /* 0x000fe40000000086 */
[----:B------:R-:W-:Y:S01]  /*3c70*/  PRMT R117, R117, 0x5410, R49 ;  /* 0x0000541075757816 */ /* 0x000fe20000000031 */
[----:B----4-:R-:W-:Y:S01]  /*3c80*/  IMAD.MOV.U32 R48, RZ, RZ, R42 ;  /* 0x000000ffff307224 */ /* 0x010fe200078e002a */
        /* <DEDUP_REMOVED lines=13> */
[----:B------:R-:W-:-:S02]  /*3d60*/  IMAD.MOV.U32 R49, RZ, RZ, R47 ;  /* 0x000000ffff317224 */ /* 0x000fc400078e002f */
[----:B------:R-:W-:Y:S02]  /*3d70*/  IMAD.MOV.U32 R50, RZ, RZ, R44 ;  /* 0x000000ffff327224 */ /* 0x000fe400078e002c */
[----:B------:R-:W-:Y:S01]  /*3d80*/  IMAD.MOV.U32 R51, RZ, RZ, R45 ;  /* 0x000000ffff337224 */ /* 0x000fe200078e002d */
[----:B------:R-:W-:Y:S02]  /*3d90*/  PRMT R125, R53, 0x7610, R125 ;  /* 0x00007610357d7816 */ /* 0x000fe4000000007d */
[----:B------:R-:W-:Y:S02]  /*3da0*/  PRMT R130, R54, 0x7610, R130 ;  /* 0x0000761036827816 */ /* 0x000fe40000000082 */
[----:B------:R-:W-:Y:S02]  /*3db0*/  PRMT R119, R48, 0x7610, R119 ;  /* 0x0000761030777816 */ /* 0x000fe40000000077 */
[----:B------:R-:W-:Y:S02]  /*3dc0*/  PRMT R120, R49, 0x7610, R120 ;  /* 0x0000761031787816 */ /* 0x000fe40000000078 */
[----:B------:R-:W-:-:S02]  /*3dd0*/  PRMT R121, R50, 0x7610, R121 ;  /* 0x0000761032797816 */ /* 0x000fc40000000079 */
[----:B------:R-:W-:Y:S01]  /*3de0*/  PRMT R122, R51, 0x7610, R122 ;  /* 0x00007610337a7816 */ /* 0x000fe2000000007a */
[----:B------:R-:W-:Y:S06]  /*3df0*/  @!P3 BRA `(.L_x_653) ;  /* 0x000000000004b947 */ /* 0x000fec0003800000 */
[----:B------:R-:W-:Y:S01]  /*3e00*/  BPT.TRAP 0x1 ;  /* 0x000000040000795c */ /* 0x000fe20000300000 */
.L_x_653:
[----:B------:R-:W-:Y:S01]  /*3e10*/  IMAD R97, R2, 0x8, R18 ;  /* 0x0000000802617824 */ /* 0x000fe200078e0212 */
[----:B------:R-:W-:Y:S01]  /*3e20*/  SHF.L.U32 R108, R201, 0x1f, RZ ;  /* 0x0000001fc96c7819 */ /* 0x000fe200000006ff */
[----:B------:R-:W0:Y:S01]  /*3e30*/  LDC R109, c[0x0][0x2f4] ;  /* 0x0000bd00ff6d7b82 */ /* 0x000e220000000800 */
[----:B------:R-:W-:Y:S01]  /*3e40*/  BSSY B1, `(.L_x_654) ;  /* 0x0000006000017945 */ /* 0x000fe20003800000 */
[----:B------:R-:W-:Y:S01]  /*3e50*/  IMAD.MOV.U32 R103, RZ, RZ, R107 ;  /* 0x000000ffff677224 */ /* 0x000fe200078e006b */
[----:B------:R-:W1:Y:S05]  /*3e60*/  SYNCS.PHASECHK.TRANS64.TRYWAIT P5, [R97+URZ+0x22890], R108 ;  /* 0x0228906c610075a7 */ /* 0x000e6a00080a017f */
[----:B------:R-:W2:Y:S01]  /*3e70*/  LDC.64 R104, c[0x0][0x300] ;  /* 0x0000c000ff687b82 */ /* 0x000ea20000000a00 */
[----:B0-----:R-:W-:Y:S01]  /*3e80*/  IMAD.IADD R111, R109, 0x1, -R78 ;  /* 0x000000016d6f7824 */ /* 0x001fe200078e0a4e */
[----:B-1----:R-:W-:Y:S06]  /*3e90*/  @!P5 BRA `(.L_x_655) ;  /* 0x0000013400fcd947 */ /* 0x002fec0003800000 */
.L_x_914:
[----:B------:R-:W-:Y:S05]  /*3ea0*/  BSYNC B1 ;  /* 0x0000000000017941 */ /* 0x000fea0003800000 */
.L_x_654:
[----:B------:R-:W-:Y:S01]  /*3eb0*/  ISETP.GE.OR P5, PT, R19, R99, P1 ;  /* 0x000000631300720c */ /* 0x000fe20000fa6670 */
[----:B------:R-:W-:-:S12]  /*3ec0*/  BSSY B1, `(.L_x_656) ;  /* 0x000007f000017945 */ /* 0x000fd80003800000 */
[----:B------:R-:W-:Y:S05]  /*3ed0*/  @P5 BRA `(.L_x_657) ;  /* 0x0000000400f45947 */ /* 0x000fea0003800000 */
[-C--:B--2---:R-:W-:Y:S01]  /*3ee0*/  IMAD R48, R220, R104.reuse, RZ ;  /* 0x00000068dc307224 */ /* 0x084fe200078e02ff */
[----:B------:R-:W-:Y:S01]  /*3ef0*/  BSSY B2, `(.L_x_658) ;  /* 0x000006f000027945 */ /* 0x000fe20003800000 */
[----:B------:R-:W-:-:S04]  /*3f00*/  IMAD.WIDE.U32 R106, R19, R104, R102 ;  /* 0x00000068136a7225 */ /* 0x000fc800078e0066 */
[----:B------:R-:W-:Y:S01]  /*3f10*/  IMAD R49, R19, R105, R48 ;  /* 0x0000006913317224 */ /* 0x000fe200078e0230 */
[----:B------:R-:W-:Y:S02]  /*3f20*/  SEL R48, R78, R111, !P0 ;  /* 0x0000006f4e307207 */ /* 0x000fe40004000000 */
[----:B------:R-:W-:Y:S01]  /*3f30*/  IADD3 R110, P5, P6, R4, R106, R90 ;  /* 0x0000006a046e7210 */ /* 0x000fe20007ebe05a */
[----:B------:R-:W-:Y:S01]  /*3f40*/  IMAD.IADD R114, R49, 0x1, R107 ;  /* 0x0000000131727824 */ /* 0x000fe200078e026b */
[----:B------:R-:W-:-:S04]  /*3f50*/  SHF.R.S32.HI R49, RZ, 0x1f, R48 ;  /* 0x0000001fff317819 */ /* 0x000fc80000011430 */
[----:B------:R-:W-:Y:S02]  /*3f60*/  LEA.HI R49, R49, R48, RZ, 0x4 ;  /* 0x0000003031317211 */ /* 0x000fe400078f20ff */
[----:B------:R-:W-:Y:S02]  /*3f70*/  IADD3.X R112, R3, R114, R91, P5, P6 ;  /* 0x0000007203707210 */ /* 0x000fe40002fec45b */
[----:B------:R-:W-:-:S05]  /*3f80*/  LEA.HI.SX32 R49, R49, R88, 0x1c ;  /* 0x0000005831317211 */ /* 0x000fca00078fe2ff */
[----:B------:R-:W-:-:S05]  /*3f90*/  IMAD.SHL.U32 R113, R49, 0x8, RZ ;  /* 0x0000000831717824 */ /* 0x000fca00078e00ff */
[----:B------:R-:W-:-:S04]  /*3fa0*/  LOP3.LUT R49, R71, 0x38, R113, 0xf8, !PT ;  /* 0x0000003847317812 */ /* 0x000fc800078ef871 */
[----:B------:R-:W-:Y:S01]  /*3fb0*/  LOP3.LUT R48, R49, R74, RZ, 0x3c, !PT ;  /* 0x0000004a31307212 */ /* 0x000fe200078e3cff */
[----:B------:R-:W-:-:S04]  /*3fc0*/  IMAD R49, R2, 0x1800, R92 ;  /* 0x0000180002317824 */ /* 0x000fc800078e025c */
[----:B------:R-:W-:Y:S02]  /*3fd0*/  IMAD R51, R207, 0x200, R48 ;  /* 0x00000200cf337824 */ /* 0x000fe400078e0230 */
[----:B------:R-:W-:Y:S02]  /*3fe0*/  IMAD R49, R49, 0x2, R18 ;  /* 0x0000000231317824 */ /* 0x000fe400078e0212 */
[----:B------:R-:W-:-:S04]  /*3ff0*/  IMAD R51, R2, 0x1800, R51 ;  /* 0x0000180002337824 */ /* 0x000fc800078e0233 */
[----:B------:R-:W-:Y:S02]  /*4000*/  IMAD R52, R51, 0x2, R18 ;  /* 0x0000000233347824 */ /* 0x000fe400078e0212 */
[----:B------:R-:W1:Y:S04]  /*4010*/  LDS.128 R48, [R49+0x1c400] ;  /* 0x01c4000031307984 */ /* 0x000e680000000c00 */
[----:B------:R-:W2:Y:S01]  /*4020*/  LDS.128 R52, [R52+0x1c400] ;  /* 0x01c4000034347984 */ /* 0x000ea20000000c00 */
[----:B------:R-:W-:Y:S05]  /*4030*/  @P4 BRA `(.L_x_659) ;  /* 0x0000000400684947 */ /* 0x000fea0003800000 */
[----:B------:R-:W-:Y:S02]  /*4040*/  SHF.R.U32.HI R124, RZ, 0x10, R29 ;  /* 0x00000010ff7c7819 */ /* 0x000fe4000001161d */
[----:B------:R-:W-:Y:S02]  /*4050*/  SHF.R.U32.HI R129, RZ, 0x10, R33 ;  /* 0x00000010ff817819 */ /* 0x000fe40000011621 */
[----:B------:R-:W-:Y:S01]  /*4060*/  SHF.R.U64 R123, R28, 0x10, R29 ;  /* 0x000000101c7b7819 */ /* 0x000fe2000000121d */
[----:B-1----:R-:W-:Y:S01]  /*4070*/  IMAD.U32 R29, R48, 0x10000, RZ ;  /* 0x00010000301d7824 */ /* 0x002fe200078e00ff */
[----:B------:R-:W-:Y:S01]  /*4080*/  SHF.R.U32.HI R127, RZ, 0x10, R31 ;  /* 0x00000010ff7f7819 */ /* 0x000fe2000001161f */
[----:B------:R-:W-:Y:S01]  /*4090*/  IMAD.U32 R28, R50, 0x10000, RZ ;  /* 0x00010000321c7824 */ /* 0x000fe200078e00ff */
[----:B------:R-:W-:Y:S02]  /*40a0*/  PRMT R124, R116, 0x5432, R124 ;  /* 0x00005432747c7816 */ /* 0x000fe4000000007c */
[----:B------:R-:W-:-:S02]  /*40b0*/  PRMT R129, R135, 0x5410, R129 ;  /* 0x0000541087817816 */ /* 0x000fc40000000081 */
[--C-:B------:R-:W-:Y:S01]  /*40c0*/  SHF.R.U64 R131, R34, 0x10, R35.reuse ;  /* 0x0000001022837819 */ /* 0x100fe20000001223 */
[----:B--2---:R-:W-:Y:S01]  /*40d0*/  IMAD.U32 R34, R52, 0x10000, RZ ;  /* 0x0001000034227824 */ /* 0x004fe200078e00ff */
[----:B------:R-:W-:Y:S01]  /*40e0*/  SHF.R.U32.HI R133, RZ, 0x10, R35 ;  /* 0x00000010ff857819 */ /* 0x000fe20000011623 */
[----:B------:R-:W-:Y:S01]  /*40f0*/  IMAD.U32 R35, R53, 0x10000, RZ ;  /* 0x0001000035237824 */ /* 0x000fe200078e00ff */
[----:B------:R-:W-:Y:S01]  /*4100*/  PRMT R123, R130, 0x5410, R123 ;  /* 0x00005410827b7816 */ /* 0x000fe2000000007b */
[----:B------:R-:W-:Y:S01]  /*4110*/  IMAD.U32 R130, R129, 0x10000, RZ ;  /* 0x0001000081827824 */ /* 0x000fe200078e00ff */
[----:B------:R-:W-:Y:S01]  /*4120*/  PRMT R127, R125, 0x5410, R127 ;  /* 0x000054107d7f7816 */ /* 0x000fe2000000007f */
[----:B------:R-:W-:Y:S01]  /*4130*/  IMAD.U32 R125, R124, 0x10000, RZ ;  /* 0x000100007c7d7824 */ /* 0x000fe200078e00ff */
[----:B------:R-:W-:Y:S01]  /*4140*/  PRMT R131, R132, 0x5410, R131 ;  /* 0x0000541084837816 */ /* 0x000fe20000000083 */
[-C--:B------:R-:W-:Y:S01]  /*4150*/  FMUL.FTZ R135, R35, R130.reuse ;  /* 0x0000008223877220 */ /* 0x080fe20000410000 */
[----:B------:R-:W-:Y:S01]  /*4160*/  SHF.R.U64 R126, R30, 0x10, R31 ;  /* 0x000000101e7e7819 */ /* 0x000fe2000000121f */
[----:B------:R-:W-:Y:S01]  /*4170*/  IMAD.U32 R30, R49, 0x10000, RZ ;  /* 0x00010000311e7824 */ /* 0x000fe200078e00ff */
[----:B------:R-:W-:Y:S01]  /*4180*/  LOP3.LUT R132, R129, 0xffff0000, RZ, 0xc0, !PT ;  /* 0xffff000081847812 */ /* 0x000fe200078ec0ff */
[-C--:B------:R-:W-:Y:S01]  /*4190*/  FMUL.FTZ R129, R35, R125.reuse ;  /* 0x0000007d23817220 */ /* 0x080fe20000410000 */
[----:B------:R-:W-:Y:S01]  /*41a0*/  PRMT R133, R134, 0x5410, R133 ;  /* 0x0000541086857816 */ /* 0x000fe20000000085 */
[C---:B------:R-:W-:Y:S01]  /*41b0*/  FFMA.FTZ R135, R30.reuse, R125, -R135 ;  /* 0x0000007d1e877223 */ /* 0x040fe20000010887 */
[----:B------:R-:W-:Y:S01]  /*41c0*/  LOP3.LUT R31, R49, 0xffff0000, RZ, 0xc0, !PT ;  /* 0xffff0000311f7812 */ /* 0x000fe200078ec0ff */
[----:B------:R-:W-:Y:S01]  /*41d0*/  FFMA.FTZ R129, R30, R130, R129 ;  /* 0x000000821e817223 */ /* 0x000fe20000010081 */
[----:B------:R-:W-:Y:S01]  /*41e0*/  LOP3.LUT R49, R53, 0xffff0000, RZ, 0xc0, !PT ;  /* 0xffff000035317812 */ /* 0x000fe200078ec0ff */
[----:B------:R-:W-:Y:S01]  /*41f0*/  IMAD.U32 R53, R55, 0x10000, RZ ;  /* 0x0001000037357824 */ /* 0x000fe200078e00ff */
[----:B------:R-:W-:Y:S01]  /*4200*/  LOP3.LUT R124, R124, 0xffff0000, RZ, 0xc0, !PT ;  /* 0xffff00007c7c7812 */ /* 0x000fe200078ec0ff */
[----:B------:R-:W-:Y:S01]  /*4210*/  IMAD.U32 R35, R133, 0x10000, RZ ;  /* 0x0001000085237824 */ /* 0x000fe200078e00ff */
[----:B------:R-:W-:Y:S01]  /*4220*/  SHF.R.U64 R128, R32, 0x10, R33 ;  /* 0x0000001020807819 */ /* 0x000fe20000001221 */
[----:B------:R-:W-:-:S02]  /*4230*/  IMAD.U32 R30, R127, 0x10000, RZ ;  /* 0x000100007f1e7824 */ /* 0x000fc400078e00ff */
[C---:B------:R-:W-:Y:S01]  /*4240*/  FMUL.FTZ R134, R49.reuse, R132 ;  /* 0x0000008431867220 */ /* 0x040fe20000410000 */
[----:B------:R-:W-:Y:S01]  /*4250*/  FMUL.FTZ R136, R49, R124 ;  /* 0x0000007c31887220 */ /* 0x000fe20000410000 */
[----:B------:R-:W-:Y:S01]  /*4260*/  IMAD.U32 R32, R51, 0x10000, RZ ;  /* 0x0001000033207824 */ /* 0x000fe200078e00ff */
[----:B------:R-:W-:Y:S01]  /*4270*/  LOP3.LUT R55, R55, 0xffff0000, RZ, 0xc0, !PT ;  /* 0xffff000037377812 */ /* 0x000fe200078ec0ff */
[-C--:B------:R-:W-:Y:S01]  /*4280*/  FMUL.FTZ R49, R53, R35.reuse ;  /* 0x0000002335317220 */ /* 0x080fe20000410000 */
[----:B------:R-:W-:Y:S01]  /*4290*/  LOP3.LUT R130, R133, 0xffff0000, RZ, 0xc0, !PT ;  /* 0xffff000085827812 */ /* 0x000fe200078ec0ff */
[----:B------:R-:W-:Y:S01]  /*42a0*/  FMUL.FTZ R138, R53, R30 ;  /* 0x0000001e358a7220 */ /* 0x000fe20000410000 */
[----:B------:R-:W-:Y:S01]  /*42b0*/  PRMT R128, R117, 0x5432, R128 ;  /* 0x0000543275807816 */ /* 0x000fe20000000080 */
[----:B------:R-:W-:Y:S01]  /*42c0*/  FFMA.FTZ R134, R31, R124, -R134 ;  /* 0x0000007c1f867223 */ /* 0x000fe20000010886 */
[----:B------:R-:W-:Y:S01]  /*42d0*/  LOP3.LUT R124, R127, 0xffff0000, RZ, 0xc0, !PT ;  /* 0xffff00007f7c7812 */ /* 0x000fe200078ec0ff */
[C---:B------:R-:W-:Y:S01]  /*42e0*/  FFMA.FTZ R125, R32.reuse, R30, -R49 ;  /* 0x0000001e207d7223 */ /* 0x040fe20000010831 */
[----:B------:R-:W-:Y:S01]  /*42f0*/  LOP3.LUT R33, R51, 0xffff0000, RZ, 0xc0, !PT ;  /* 0xffff000033217812 */ /* 0x000fe200078ec0ff */
[----:B------:R-:W-:Y:S01]  /*4300*/  FFMA.FTZ R138, R32, R35, R138 ;  /* 0x00000023208a7223 */ /* 0x000fe2000001008a */
[----:B------:R-:W-:Y:S01]  /*4310*/  FFMA.FTZ R136, R31, R132, R136 ;  /* 0x000000841f887223 */ /* 0x000fe20000010088 */
[----:B------:R-:W-:Y:S01]  /*4320*/  FMUL.FTZ R32, R55, R130 ;  /* 0x0000008237207220 */ /* 0x000fe20000410000 */
[----:B------:R-:W-:-:S02]  /*4330*/  IMAD.U32 R31, R128, 0x10000, RZ ;  /* 0x00010000801f7824 */ /* 0x000fc400078e00ff */
[-C--:B------:R-:W-:Y:S01]  /*4340*/  FMUL.FTZ R132, R55, R124.reuse ;  /* 0x0000007c37847220 */ /* 0x080fe20000410000 */
[----:B------:R-:W-:Y:S02]  /*4350*/  IMAD.U32 R30, R123, 0x10000, RZ ;  /* 0x000100007b1e7824 */ /* 0x000fe400078e00ff */
[----:B------:R-:W-:Y:S01]  /*4360*/  FFMA.FTZ R124, R33, R124, -R32 ;  /* 0x0000007c217c7223 */ /* 0x000fe20000010820 */
[-C--:B------:R-:W-:Y:S01]  /*4370*/  FMUL.FTZ R32, R34, R31.reuse ;  /* 0x0000001f22207220 */ /* 0x080fe20000410000 */
[----:B------:R-:W-:Y:S01]  /*4380*/  LOP3.LUT R52, R52, 0xffff0000, RZ, 0xc0, !PT ;  /* 0xffff000034347812 */ /* 0x000fe200078ec0ff */
[-C--:B------:R-:W-:Y:S01]  /*4390*/  FMUL.FTZ R34, R34, R30.reuse ;  /* 0x0000001e22227220 */ /* 0x080fe20000410000 */
[----:B------:R-:W-:Y:S01]  /*43a0*/  LOP3.LUT R123, R123, 0xffff0000, RZ, 0xc0, !PT ;  /* 0xffff00007b7b7812 */ /* 0x000fe200078ec0ff */
[----:B------:R-:W-:Y:S01]  /*43b0*/  FFMA.FTZ R32, R29, R30, -R32 ;  /* 0x0000001e1d207223 */ /* 0x000fe20000010820 */
[----:B------:R-:W-:Y:S01]  /*43c0*/  PRMT R126, R115, 0x5432, R126 ;  /* 0x00005432737e7816 */ /* 0x000fe2000000007e */
[----:B------:R-:W-:Y:S01]  /*43d0*/  IMAD.U32 R51, R54, 0x10000, RZ ;  /* 0x0001000036337824 */ /* 0x000fe200078e00ff */
[----:B------:R-:W-:Y:S01]  /*43e0*/  LOP3.LUT R48, R48, 0xffff0000, RZ, 0xc0, !PT ;  /* 0xffff000030307812 */ /* 0x000fe200078ec0ff */
[----:B------:R-:W-:Y:S01]  /*43f0*/  IMAD.U32 R30, R131, 0x10000, RZ ;  /* 0x00010000831e7824 */ /* 0x000fe200078e00ff */
[----:B------:R-:W-:Y:S01]  /*4400*/  LOP3.LUT R35, R128, 0xffff0000, RZ, 0xc0, !PT ;  /* 0xffff000080237812 */ /* 0x000fe200078ec0ff */
[----:B------:R-:W-:Y:S01]  /*4410*/  FFMA.FTZ R34, R29, R31, R34 ;  /* 0x0000001f1d227223 */ /* 0x000fe20000010022 */
[----:B------:R-:W-:Y:S01]  /*4420*/  LOP3.LUT R54, R54, 0xffff0000, RZ, 0xc0, !PT ;  /* 0xffff000036367812 */ /* 0x000fe200078ec0ff */
[----:B------:R-:W-:Y:S01]  /*4430*/  FMUL.FTZ R49, R52, R123 ;  /* 0x0000007b34317220 */ /* 0x000fe20000410000 */
[----:B------:R-:W-:Y:S01]  /*4440*/  LOP3.LUT R131, R131, 0xffff0000, RZ, 0xc0, !PT ;  /* 0xffff000083837812 */ /* 0x000fe200078ec0ff */
[C---:B------:R-:W-:Y:S01]  /*4450*/  IMAD.U32 R29, R126.reuse, 0x10000, RZ ;  /* 0x000100007e1d7824 */ /* 0x040fe200078e00ff */
[----:B------:R-:W-:Y:S01]  /*4460*/  LOP3.LUT R31, R126, 0xffff0000, RZ, 0xc0, !PT ;  /* 0xffff00007e1f7812 */ /* 0x000fe200078ec0ff */
[----:B------:R-:W-:Y:S01]  /*4470*/  FFMA.FTZ R55, R33, R130, R132 ;  /* 0x0000008221377223 */ /* 0x000fe20000010084 */
[-C--:B------:R-:W-:Y:S01]  /*4480*/  FMUL.FTZ R33, R52, R35.reuse ;  /* 0x0000002334217220 */ /* 0x080fe20000410000 */
[----:B------:R-:W-:Y:S01]  /*4490*/  FFMA.FTZ R49, R48, R35, R49 ;  /* 0x0000002330317223 */ /* 0x000fe20000010031 */
[----:B------:R-:W-:Y:S01]  /*44a0*/  LOP3.LUT R50, R50, 0xffff0000, RZ, 0xc0, !PT ;  /* 0xffff000032327812 */ /* 0x000fe200078ec0ff */
[CC--:B------:R-:W-:Y:S01]  /*44b0*/  FMUL.FTZ R35, R51.reuse, R30.reuse ;  /* 0x0000001e33237220 */ /* 0x0c0fe20000410000 */
[C---:B------:R-:W-:Y:S01]  /*44c0*/  FMUL.FTZ R53, R54.reuse, R131 ;  /* 0x0000008336357220 */ /* 0x040fe20000410000 */
[----:B------:R-:W-:Y:S01]  /*44d0*/  FMUL.FTZ R51, R51, R29 ;  /* 0x0000001d33337220 */ /* 0x000fe20000410000 */
[----:B------:R-:W-:Y:S01]  /*44e0*/  FMUL.FTZ R54, R54, R31 ;  /* 0x0000001f36367220 */ /* 0x000fe20000410000 */
[----:B------:R-:W-:Y:S01]  /*44f0*/  FFMA.FTZ R35, R28, R29, -R35 ;  /* 0x0000001d1c237223 */ /* 0x000fe20000010823 */
[----:B------:R-:W-:Y:S01]  /*4500*/  FFMA.FTZ R33, R48, R123, -R33 ;  /* 0x0000007b30217223 */ /* 0x000fe20000010821 */
[----:B------:R-:W-:Y:S01]  /*4510*/  FFMA.FTZ R51, R28, R30, R51 ;  /* 0x0000001e1c337223 */ /* 0x000fe20000010033 */
[C---:B------:R-:W-:Y:S01]  /*4520*/  FFMA.FTZ R54, R50.reuse, R131, R54 ;  /* 0x0000008332367223 */ /* 0x040fe20000010036 */
[----:B------:R-:W-:Y:S01]  /*4530*/  FFMA.FTZ R28, R50, R31, -R53 ;  /* 0x0000001f321c7223 */ /* 0x000fe20000010835 */
[----:B------:R-:W-:-:S02]  /*4540*/  F2FP.BF16.F32.PACK_AB R134, R134, R135 ;  /* 0x000000878686723e */ /* 0x000fc400000010ff */
[----:B------:R-:W-:Y:S02]  /*4550*/  F2FP.BF16.F32.PACK_AB R124, R124, R125 ;  /* 0x0000007d7c7c723e */ /* 0x000fe400000010ff */
[----:B------:R-:W-:Y:S01]  /*4560*/  F2FP.BF16.F32.PACK_AB R52, R49, R34 ;  /* 0x000000223134723e */ /* 0x000fe200000010ff */
[----:B------:R-:W-:Y:S01]  /*4570*/  IMAD.MOV.U32 R49, RZ, RZ, R134 ;  /* 0x000000ffff317224 */ /* 0x000fe200078e0086 */
[----:B------:R-:W-:Y:S01]  /*4580*/  F2FP.BF16.F32.PACK_AB R54, R54, R51 ;  /* 0x000000333636723e */ /* 0x000fe200000010ff */
[----:B------:R-:W-:Y:S01]  /*4590*/  IMAD.MOV.U32 R51, RZ, RZ, R124 ;  /* 0x000000ffff337224 */ /* 0x000fe200078e007c */
[----:B------:R-:W-:Y:S02]  /*45a0*/  F2FP.BF16.F32.PACK_AB R53, R136, R129 ;  /* 0x000000818835723e */ /* 0x000fe400000010ff */
[----:B------:R-:W-:Y:S02]  /*45b0*/  F2FP.BF16.F32.PACK_AB R55, R55, R138 ;  /* 0x0000008a3737723e */ /* 0x000fe400000010ff */
[----:B------:R-:W-:-:S02]  /*45c0*/  F2FP.BF16.F32.PACK_AB R48, R33, R32 ;  /* 0x000000202130723e */ /* 0x000fc400000010ff */
[----:B------:R-:W-:-:S07]  /*45d0*/  F2FP.BF16.F32.PACK_AB R50, R28, R35 ;  /* 0x000000231c32723e */ /* 0x000fce00000010ff */
.L_x_659:
[----:B------:R-:W-:Y:S05]  /*45e0*/  BSYNC B2 ;  /* 0x0000000000027941 */ /* 0x000fea0003800000 */
.L_x_658:
[----:B------:R-:W-:Y:S02]  /*45f0*/  ISETP.GE.AND P5, PT, R113, R109, PT ;  /* 0x0000006d7100720c */ /* 0x000fe40003fa6270 */
[----:B------:R-:W-:-:S11]  /*4600*/  P2R R29, PR, RZ, 0x1 ;  /* 0x00000001ff1d7803 */ /* 0x000fd60000000000 */
[--C-:B------:R-:W-:Y:S02]  /*4610*/  @!P5 SHF.R.S32.HI R28, RZ, 0x1f, R113.reuse ;  /* 0x0000001fff1cd819 */ /* 0x100fe40000011471 */
[----:B------:R-:W-:-:S04]  /*4620*/  @!P5 IADD3 R106, P0, P6, R4, R106, R113 ;  /* 0x0000006a046ad210 */ /* 0x000fc80007e1e071 */
[----:B------:R-:W-:Y:S02]  /*4630*/  @!P5 IADD3.X R114, R3, R114, R28, P0, P6 ;  /* 0x000000720372d210 */ /* 0x000fe400007ec41c */
[CC--:B------:R-:W-:Y:S02]  /*4640*/  LEA R28, P6, R110.reuse, R100.reuse, 0x1 ;  /* 0x000000646e1c7211 */ /* 0x0c0fe400078c08ff */
[----:B------:R-:W-:Y:S02]  /*4650*/  ISETP.NE.AND P0, PT, R29, RZ, PT ;  /* 0x000000ff1d00720c */ /* 0x000fe40003f05270 */
[----:B------:R-:W-:Y:S02]  /*4660*/  LEA.HI.X R29, R110, R101, R112, 0x1, P6 ;  /* 0x000000656e1d7211 */ /* 0x000fe400030f0c70 */
[----:B------:R-:W-:-:S03]  /*4670*/  @!P5 LEA R30, P6, R106, R100, 0x1 ;  /* 0x000000646a1ed211 */ /* 0x000fc600078c08ff */
[----:B-1----:R1:W-:Y:S01]  /*4680*/  STG.E.128 desc[UR40][R28.64], R48 ;  /* 0x000000301c007986 */ /* 0x0023e2000c101d28 */
[----:B------:R-:W-:-:S05]  /*4690*/  @!P5 LEA.HI.X R31, R106, R101, R114, 0x1, P6 ;  /* 0x000000656a1fd211 */ /* 0x000fca00030f0c72 */
[----:B--2---:R1:W-:Y:S04]  /*46a0*/  @!P5 STG.E.128 desc[UR40][R30.64], R52 ;  /* 0x000000341e00d986 */ /* 0x0043e8000c101d28 */
.L_x_657:
[----:B------:R-:W-:Y:S05]  /*46b0*/  BSYNC B1 ;  /* 0x0000000000017941 */ /* 0x000fea0003800000 */
.L_x_656:
[----:B------:R-:W-:Y:S01]  /*46c0*/  ISETP.GE.OR P5, PT, R217, R99, P1 ;  /* 0x00000063d900720c */ /* 0x000fe20000fa6670 */
[-C--:B-12---:R-:W-:Y:S02]  /*46d0*/  IMAD R28, R75, R104.reuse, RZ ;  /* 0x000000684b1c7224 */ /* 0x086fe400078e02ff */
[----:B------:R-:W-:-:S04]  /*46e0*/  IMAD.WIDE.U32 R102, R217, R104, R102 ;  /* 0x00000068d9667225 */ /* 0x000fc800078e0066 */
[----:B------:R-:W-:-:S06]  /*46f0*/  IMAD R105, R217, R105, R28 ;  /* 0x00000069d9697224 */ /* 0x000fcc00078e021c */
[----:B------:R-:W-:Y:S05]  /*4700*/  @P5 BRA `(.L_x_646) ;  /* 0x0000000800585947 */ /* 0x000fea0003800000 */
[----:B------:R-:W-:Y:S01]  /*4710*/  IMAD.IADD R50, R103, 0x1, R105 ;  /* 0x0000000167327824 */ /* 0x000fe200078e0269 */
[----:B------:R-:W-:Y:S01]  /*4720*/  IADD3 R28, P5, P6, R4, R102, R90 ;  /* 0x00000066041c7210 */ /* 0x000fe20007ebe05a */
[----:B------:R-:W-:Y:S01]  /*4730*/  BSSY B1, `(.L_x_660) ;  /* 0x0000070000017945 */ /* 0x000fe20003800000 */
[----:B------:R-:W-:Y:S02]  /*4740*/  SEL R111, R78, R111, !P0 ;  /* 0x0000006f4e6f7207 */ /* 0x000fe40004000000 */
[----:B------:R-:W-:Y:S02]  /*4750*/  IADD3.X R29, R3, R50, R91, P5, P6 ;  /* 0x00000032031d7210 */ /* 0x000fe40002fec45b */
[C---:B------:R-:W-:Y:S02]  /*4760*/  LEA R48, P5, R28.reuse, R100, 0x1 ;  /* 0x000000641c307211 */ /* 0x040fe400078a08ff */
[----:B------:R-:W-:Y:S02]  /*4770*/  SHF.R.U32.HI R30, RZ, 0x3, R206 ;  /* 0x00000003ff1e7819 */ /* 0x000fe400000116ce */
[----:B------:R-:W-:-:S02]  /*4780*/  LEA.HI.X R49, R28, R101, R29, 0x1, P5 ;  /* 0x000000651c317211 */ /* 0x000fc400028f0c1d */
[----:B------:R-:W-:-:S04]  /*4790*/  SHF.R.S32.HI R28, RZ, 0x1f, R111 ;  /* 0x0000001fff1c7819 */ /* 0x000fc8000001146f */
[----:B------:R-:W-:-:S04]  /*47a0*/  LEA.HI R111, R28, R111, RZ, 0x4 ;  /* 0x0000006f1c6f7211 */ /* 0x000fc800078f20ff */
[----:B------:R-:W-:-:S05]  /*47b0*/  LEA.HI.SX32 R51, R111, R88, 0x1c ;  /* 0x000000586f337211 */ /* 0x000fca00078fe2ff */
[----:B------:R-:W-:-:S05]  /*47c0*/  IMAD.SHL.U32 R51, R51, 0x8, RZ ;  /* 0x0000000833337824 */ /* 0x000fca00078e00ff */
[----:B------:R-:W-:-:S04]  /*47d0*/  LOP3.LUT R28, R206, 0x38, R51, 0xf8, !PT ;  /* 0x00000038ce1c7812 */ /* 0x000fc800078ef833 */
[----:B------:R-:W-:-:S05]  /*47e0*/  LOP3.LUT R29, R28, R30, RZ, 0x3c, !PT ;  /* 0x0000001e1c1d7212 */ /* 0x000fca00078e3cff */
[----:B------:R-:W-:Y:S02]  /*47f0*/  IMAD.IADD R31, R208, 0x1, R29 ;  /* 0x00000001d01f7824 */ /* 0x000fe400078e021d */
[C---:B------:R-:W-:Y:S02]  /*4800*/  IMAD R29, R2.reuse, 0x1800, R93 ;  /* 0x00001800021d7824 */ /* 0x040fe400078e025d */
[----:B------:R-:W-:Y:S02]  /*4810*/  IMAD R31, R2, 0x1800, R31 ;  /* 0x00001800021f7824 */ /* 0x000fe400078e021f */
[--C-:B------:R-:W-:Y:S02]  /*4820*/  IMAD R29, R29, 0x2, R18.reuse ;  /* 0x000000021d1d7824 */ /* 0x100fe400078e0212 */
[----:B------:R-:W-:-:S04]  /*4830*/  IMAD R32, R31, 0x2, R18 ;  /* 0x000000021f207824 */ /* 0x000fc800078e0212 */
[----:B------:R-:W1:Y:S04]  /*4840*/  LDS.128 R28, [R29+0x1c400] ;  /* 0x01c400001d1c7984 */ /* 0x000e680000000c00 */
[----:B------:R-:W2:Y:S01]  /*4850*/  LDS.128 R32, [R32+0x1c400] ;  /* 0x01c4000020207984 */ /* 0x000ea20000000c00 */
[----:B------:R-:W-:Y:S05]  /*4860*/  @P4 BRA `(.L_x_661) ;  /* 0x0000000400704947 */ /* 0x000fea0003800000 */
[----:B------:R-:W-:Y:S02]  /*4870*/  SHF.R.U32.HI R53, RZ, 0x10, R45 ;  /* 0x00000010ff357819 */ /* 0x000fe4000001162d */
[----:B------:R-:W-:Y:S02]  /*4880*/  SHF.R.U32.HI R55, RZ, 0x10, R41 ;  /* 0x00000010ff377819 */ /* 0x000fe40000011629 */
[----:B------:R-:W-:Y:S02]  /*4890*/  PRMT R122, R122, 0x5410, R53 ;  /* 0x000054107a7a7816 */ /* 0x000fe40000000035 */
[----:B------:R-:W-:Y:S02]  /*48a0*/  SHF.R.U32.HI R105, RZ, 0x10, R43 ;  /* 0x00000010ff697819 */ /* 0x000fe4000001162b */
[----:B------:R-:W-:Y:S01]  /*48b0*/  SHF.R.U64 R54, R44, 0x10, R45 ;  /* 0x000000102c367819 */ /* 0x000fe2000000122d */
[----:B--2---:R-:W-:Y:S01]  /*48c0*/  IMAD.U32 R44, R33, 0x10000, RZ ;  /* 0x00010000212c7824 */ /* 0x004fe200078e00ff */
[----:B------:R-:W-:Y:S01]  /*48d0*/  PRMT R118, R118, 0x5410, R55 ;  /* 0x0000541076767816 */ /* 0x000fe20000000037 */
[----:B------:R-:W-:Y:S01]  /*48e0*/  IMAD.U32 R55, R122, 0x10000, RZ ;  /* 0x000100007a377824 */ /* 0x000fe200078e00ff */
[----:B------:R-:W-:-:S02]  /*48f0*/  SHF.R.U32.HI R107, RZ, 0x10, R47 ;  /* 0x00000010ff6b7819 */ /* 0x000fc4000001162f */
[----:B------:R-:W-:Y:S01]  /*4900*/  SHF.R.U64 R106, R40, 0x10, R41 ;  /* 0x00000010286a7819 */ /* 0x000fe20000001229 */
[----:B-1----:R-:W-:Y:S01]  /*4910*/  IMAD.U32 R40, R29, 0x10000, RZ ;  /* 0x000100001d287824 */ /* 0x002fe200078e00ff */
[----:B------:R-:W-:Y:S01]  /*4920*/  SHF.R.U64 R52, R46, 0x10, R47 ;  /* 0x000000102e347819 */ /* 0x000fe2000000122f */
[----:B------:R-:W-:Y:S01]  /*4930*/  IMAD.U32 R53, R118, 0x10000, RZ ;  /* 0x0001000076357824 */ /* 0x000fe200078e00ff */
[----:B------:R-:W-:Y:S01]  /*4940*/  PRMT R116, R116, 0x5410, R105 ;  /* 0x0000541074747816 */ /* 0x000fe20000000069 */
[----:B------:R-:W-:Y:S01]  /*4950*/  FMUL.FTZ R105, R44, R55 ;  /* 0x000000372c697220 */ /* 0x000fe20000410000 */
[----:B------:R-:W-:Y:S01]  /*4960*/  PRMT R120, R120, 0x5410, R107 ;  /* 0x0000541078787816 */ /* 0x000fe2000000006b */
[-C--:B------:R-:W-:Y:S01]  /*4970*/  FMUL.FTZ R107, R44, R53.reuse ;  /* 0x000000352c6b7220 */ /* 0x080fe20000410000 */
[----:B------:R-:W-:Y:S01]  /*4980*/  PRMT R119, R119, 0x5410, R52 ;  /* 0x0000541077777816 */ /* 0x000fe20000000034 */
[----:B------:R-:W-:Y:S01]  /*4990*/  FFMA.FTZ R52, R40, R53, -R105 ;  /* 0x0000003528347223 */ /* 0x000fe20000010869 */
[----:B------:R-:W-:Y:S01]  /*49a0*/  LOP3.LUT R45, R33, 0xffff0000, RZ, 0xc0, !PT ;  /* 0xffff0000212d7812 */ /* 0x000fe200078ec0ff */
[----:B------:R-:W-:Y:S01]  /*49b0*/  IMAD.U32 R46, R35, 0x10000, RZ ;  /* 0x00010000232e7824 */ /* 0x000fe200078e00ff */
[----:B------:R-:W-:Y:S01]  /*49c0*/  LOP3.LUT R122, R122, 0xffff0000, RZ, 0xc0, !PT ;  /* 0xffff00007a7a7812 */ /* 0x000fe200078ec0ff */
[----:B------:R-:W-:Y:S01]  /*49d0*/  IMAD.U32 R105, R120, 0x10000, RZ ;  /* 0x0001000078697824 */ /* 0x000fe200078e00ff */
[----:B------:R-:W-:Y:S01]  /*49e0*/  LOP3.LUT R118, R118, 0xffff0000, RZ, 0xc0, !PT ;  /* 0xffff000076767812 */ /* 0x000fe200078ec0ff */
[----:B------:R-:W-:Y:S01]  /*49f0*/  IMAD.U32 R53, R116, 0x10000, RZ ;  /* 0x0001000074357824 */ /* 0x000fe200078e00ff */
[----:B------:R-:W-:Y:S01]  /*4a00*/  SHF.R.U64 R104, R42, 0x10, R43 ;  /* 0x000000102a687819 */ /* 0x000fe2000000122b */
[----:B------:R-:W-:Y:S01]  /*4a10*/  FFMA.FTZ R107, R40, R55, R107 ;  /* 0x00000037286b7223 */ /* 0x000fe2000001006b */
[----:B------:R-:W-:Y:S01]  /*4a20*/  LOP3.LUT R41, R29, 0xffff0000, RZ, 0xc0, !PT ;  /* 0xffff00001d297812 */ /* 0x000fe200078ec0ff */
[C---:B------:R-:W-:Y:S01]  /*4a30*/  IMAD.U32 R42, R32.reuse, 0x10000, RZ ;  /* 0x00010000202a7824 */ /* 0x040fe200078e00ff */
[----:B------:R-:W-:Y:S01]  /*4a40*/  LOP3.LUT R43, R32, 0xffff0000, RZ, 0xc0, !PT ;  /* 0xffff0000202b7812 */ /* 0x000fe200078ec0ff */
[C---:B------:R-:W-:Y:S01]  /*4a50*/  FMUL.FTZ R55, R46.reuse, R105 ;  /* 0x000000692e377220 */ /* 0x040fe20000410000 */
[----:B------:R-:W-:Y:S01]  /*4a60*/  IMAD.U32 R32, R31, 0x10000, RZ ;  /* 0x000100001f207824 */ /* 0x000fe200078e00ff */
[----:B------:R-:W-:Y:S01]  /*4a70*/  LOP3.LUT R47, R35, 0xffff0000, RZ, 0xc0, !PT ;  /* 0xffff0000232f7812 */ /* 0x000fe200078ec0ff */
[----:B------:R-:W-:Y:S01]  /*4a80*/  FMUL.FTZ R44, R45, R122 ;  /* 0x0000007a2d2c7220 */ /* 0x000fe20000410000 */
[----:B------:R-:W-:Y:S01]  /*4a90*/  PRMT R117, R117, 0x5410, R106 ;  /* 0x0000541075757816 */ /* 0x000fe2000000006a */
[-C--:B------:R-:W-:Y:S01]  /*4aa0*/  FMUL.FTZ R46, R46, R53.reuse ;  /* 0x000000352e2e7220 */ /* 0x080fe20000410000 */
[----:B------:R-:W-:Y:S01]  /*4ab0*/  LOP3.LUT R120, R120, 0xffff0000, RZ, 0xc0, !PT ;  /* 0xffff000078787812 */ /* 0x000fe200078ec0ff */
[-C--:B------:R-:W-:Y:S01]  /*4ac0*/  FMUL.FTZ R40, R45, R118.reuse ;  /* 0x000000762d287220 */ /* 0x080fe20000410000 */
        /* <DEDUP_REMOVED lines=12> */
[----:B------:R-:W-:Y:S02]  /*4b90*/  IMAD.U32 R29, R28, 0x10000, RZ ;  /* 0x000100001c1d7824 */ /* 0x000fe400078e00ff */
[C---:B------:R-:W-:Y:S01]  /*4ba0*/  FMUL.FTZ R41, R42.reuse, R32 ;  /* 0x000000202a297220 */ /* 0x040fe20000410000 */
[----:B------:R-:W-:Y:S01]  /*4bb0*/  PRMT R115, R115, 0x5410, R104 ;  /* 0x0000541073737816 */ /* 0x000fe20000000068 */
[-C--:B------:R-:W-:Y:S01]  /*4bc0*/  FMUL.FTZ R44, R42, R40.reuse ;  /* 0x000000282a2c7220 */ /* 0x080fe20000410000 */
[----:B------:R-:W-:Y:S01]  /*4bd0*/  LOP3.LUT R121, R121, 0xffff0000, RZ, 0xc0, !PT ;  /* 0xffff000079797812 */ /* 0x000fe200078ec0ff */
[----:B------:R-:W-:Y:S01]  /*4be0*/  FFMA.FTZ R41, R29, R40, R41 ;  /* 0x000000281d297223 */ /* 0x000fe20000010029 */
[----:B------:R-:W-:-:S02]  /*4bf0*/  IMAD.U32 R35, R34, 0x10000, RZ ;  /* 0x0001000022237824 */ /* 0x000fc400078e00ff */
[----:B------:R-:W-:Y:S01]  /*4c00*/  FFMA.FTZ R44, R29, R32, -R44 ;  /* 0x000000201d2c7223 */ /* 0x000fe2000001082c */
        /* <DEDUP_REMOVED lines=10> */
[----:B------:R-:W-:Y:S01]  /*4cb0*/  FMUL.FTZ R42, R35, R40 ;  /* 0x00000028232a7220 */ /* 0x000fe20000410000 */
[----:B------:R-:W-:Y:S01]  /*4cc0*/  LOP3.LUT R30, R30, 0xffff0000, RZ, 0xc0, !PT ;  /* 0xffff00001e1e7812 */ /* 0x000fe200078ec0ff */
[----:B------:R-:W-:Y:S01]  /*4cd0*/  FMUL.FTZ R29, R34, R119 ;  /* 0x00000077221d7220 */ /* 0x000fe20000410000 */
[-C--:B------:R-:W-:Y:S01]  /*4ce0*/  FMUL.FTZ R43, R43, R117.reuse ;  /* 0x000000752b2b7220 */ /* 0x080fe20000410000 */
[----:B------:R-:W-:Y:S01]  /*4cf0*/  FFMA.FTZ R33, R28, R117, -R33 ;  /* 0x000000751c217223 */ /* 0x000fe20000010821 */
[-C--:B------:R-:W-:Y:S01]  /*4d00*/  FMUL.FTZ R35, R35, R32.reuse ;  /* 0x0000002023237220 */ /* 0x080fe20000410000 */
[----:B------:R-:W-:Y:S01]  /*4d10*/  FMUL.FTZ R34, R34, R115 ;  /* 0x0000007322227220 */ /* 0x000fe20000410000 */
[----:B------:R-:W-:Y:S01]  /*4d20*/  FFMA.FTZ R28, R28, R121, R43 ;  /* 0x000000791c1c7223 */ /* 0x000fe2000001002b */
[C---:B------:R-:W-:Y:S01]  /*4d30*/  FFMA.FTZ R42, R31.reuse, R32, -R42 ;  /* 0x000000201f2a7223 */ /* 0x040fe2000001082a */
[----:B------:R-:W-:Y:S01]  /*4d40*/  FFMA.FTZ R35, R31, R40, R35 ;  /* 0x000000281f237223 */ /* 0x000fe20000010023 */
[C---:B------:R-:W-:Y:S01]  /*4d50*/  FFMA.FTZ R29, R30.reuse, R115, -R29 ;  /* 0x000000731e1d7223 */ /* 0x040fe2000001081d */
[----:B------:R-:W-:Y:S01]  /*4d60*/  FFMA.FTZ R34, R30, R119, R34 ;  /* 0x000000771e227223 */ /* 0x000fe20000010022 */
[----:B------:R-:W-:-:S02]  /*4d70*/  F2FP.BF16.F32.PACK_AB R45, R45, R52 ;  /* 0x000000342d2d723e */ /* 0x000fc400000010ff */
[----:B------:R-:W-:Y:S02]  /*4d80*/  F2FP.BF16.F32.PACK_AB R107, R122, R107 ;  /* 0x0000006b7a6b723e */ /* 0x000fe400000010ff */
[----:B------:R-:W-:Y:S02]  /*4d90*/  F2FP.BF16.F32.PACK_AB R46, R47, R46 ;  /* 0x0000002e2f2e723e */ /* 0x000fe400000010ff */
[----:B------:R-:W-:Y:S01]  /*4da0*/  F2FP.BF16.F32.PACK_AB R44, R33, R44 ;  /* 0x0000002c212c723e */ /* 0x000fe200000010ff */
[----:B------:R-:W-:Y:S01]  /*4db0*/  IMAD.MOV.U32 R33, RZ, RZ, R107 ;  /* 0x000000ffff217224 */ /* 0x000fe200078e006b */
[----:B------:R-:W-:Y:S02]  /*4dc0*/  F2FP.BF16.F32.PACK_AB R32, R28, R41 ;  /* 0x000000291c20723e */ /* 0x000fe400000010ff */
[----:B------:R-:W-:Y:S01]  /*4dd0*/  F2FP.BF16.F32.PACK_AB R30, R29, R42 ;  /* 0x0000002a1d1e723e */ /* 0x000fe200000010ff */
[----:B------:R-:W-:Y:S01]  /*4de0*/  IMAD.MOV.U32 R28, RZ, RZ, R44 ;  /* 0x000000ffff1c7224 */ /* 0x000fe200078e002c */
[----:B------:R-:W-:Y:S01]  /*4df0*/  F2FP.BF16.F32.PACK_AB R34, R34, R35 ;  /* 0x000000232222723e */ /* 0x000fe200000010ff */
[----:B------:R-:W-:Y:S01]  /*4e00*/  IMAD.MOV.U32 R29, RZ, RZ, R45 ;  /* 0x000000ffff1d7224 */ /* 0x000fe200078e002d */
[----:B------:R-:W-:Y:S01]  /*4e10*/  F2FP.BF16.F32.PACK_AB R31, R116, R55 ;  /* 0x00000037741f723e */ /* 0x000fe200000010ff */
[----:B------:R-:W-:-:S07]  /*4e20*/  IMAD.MOV.U32 R35, RZ, RZ, R46 ;  /* 0x000000ffff237224 */ /* 0x000fce00078e002e */
.L_x_661:
[----:B------:R-:W-:Y:S05]  /*4e30*/  BSYNC B1 ;  /* 0x0000000000017941 */ /* 0x000fea0003800000 */
.L_x_660:
[----:B-1----:R4:W-:Y:S01]  /*4e40*/  STG.E.128 desc[UR40][R48.64], R28 ;  /* 0x0000001c30007986 */ /* 0x0029e2000c101d28 */
[----:B------:R-:W-:-:S13]  /*4e50*/  ISETP.GE.AND P4, PT, R51, R109, PT ;  /* 0x0000006d3300720c */ /* 0x000fda0003f86270 */
[----:B------:R-:W-:Y:S05]  /*4e60*/  @P4 BRA `(.L_x_646) ;  /* 0x0000000000804947 */ /* 0x000fea0003800000 */
[--C-:B----4-:R-:W-:Y:S02]  /*4e70*/  SHF.R.S32.HI R28, RZ, 0x1f, R51.reuse ;  /* 0x0000001fff1c7819 */ /* 0x110fe40000011433 */
[----:B------:R-:W-:-:S04]  /*4e80*/  IADD3 R51, P4, P5, R4, R102, R51 ;  /* 0x0000006604337210 */ /* 0x000fc80007d9e033 */
[----:B------:R-:W-:Y:S02]  /*4e90*/  IADD3.X R50, R3, R50, R28, P4, P5 ;  /* 0x0000003203327210 */ /* 0x000fe400027ea41c */
[----:B------:R-:W-:-:S04]  /*4ea0*/  LEA R100, P4, R51, R100, 0x1 ;  /* 0x0000006433647211 */ /* 0x000fc800078808ff */
[----:B------:R-:W-:-:S05]  /*4eb0*/  LEA.HI.X R101, R51, R101, R50, 0x1, P4 ;  /* 0x0000006533657211 */ /* 0x000fca00020f0c32 */
[----:B--2---:R1:W-:Y:S01]  /*4ec0*/  STG.E.128 desc[UR40][R100.64], R32 ;  /* 0x0000002064007986 */ /* 0x0043e2000c101d28 */
[----:B------:R-:W-:Y:S05]  /*4ed0*/  BRA `(.L_x_646) ;  /* 0x0000000000647947 */ /* 0x000fea0003800000 */
.L_x_629:
[----:B------:R-:W-:-:S13]  /*4ee0*/  ISETP.NE.AND P3, PT, R203, 0x3, PT ;  /* 0x00000003cb00780c */ /* 0x000fda0003f65270 */
[----:B------:R-:W-:Y:S05]  /*4ef0*/  @!P3 BRA `(.L_x_662) ;  /* 0x000000000004b947 */ /* 0x000fea0003800000 */
[----:B------:R-:W-:Y:S01]  /*4f00*/  BPT.TRAP 0x1 ;  /* 0x000000040000795c */ /* 0x000fe20000300000 */
.L_x_662:
[----:B------:R-:W-:Y:S01]  /*4f10*/  IMAD R97, R2, 0x8, R18 ;  /* 0x0000000802617824 */ /* 0x000fe200078e0212 */
[----:B------:R-:W-:Y:S01]  /*4f20*/  SHF.L.U32 R108, R201, 0x1f, RZ ;  /* 0x0000001fc96c7819 */ /* 0x000fe200000006ff */
[----:B------:R-:W-:Y:S01]  /*4f30*/  IMAD R99, R26, -0x60, R60 ;  /* 0xffffffa01a637824 */ /* 0x000fe200078e023c */
[----:B------:R-:W-:Y:S02]  /*4f40*/  BSSY B1, `(.L_x_663) ;  /* 0x0000004000017945 */ /* 0x000fe40003800000 */
[----:B------:R-:W0:Y:S02]  /*4f50*/  SYNCS.PHASECHK.TRANS64.TRYWAIT P4, [R97+URZ+0x22890], R108 ;  /* 0x0228906c610075a7 */ /* 0x000e24000808017f */
[----:B------:R-:W-:Y:S01]  /*4f60*/  VIMNMX R99, R99, 0x60, PT ;  /* 0x0000006063637848 */ /* 0x000fe20003fe0100 */
[----:B0-----:R-:W-:Y:S06]  /*4f70*/  @!P4 BRA `(.L_x_664) ;  /* 0x0000012400d8c947 */ /* 0x001fec0003800000 */
.L_x_915:
[----:B------:R-:W-:Y:S05]  /*4f80*/  BSYNC B1 ;  /* 0x0000000000017941 */ /* 0x000fea0003800000 */
.L_x_663:
[-C--:B------:R-:W-:Y:S01]  /*4f90*/  ISETP.GE.AND P5, PT, R19, R99.reuse, PT ;  /* 0x000000631300720c */ /* 0x080fe20003fa6270 */
[----:B------:R-:W-:Y:S01]  /*4fa0*/  BSSY B1, `(.L_x_665) ;  /* 0x0000007000017945 */ /* 0x000fe20003800000 */
[----:B------:R-:W-:-:S11]  /*4fb0*/  ISETP.GE.AND P4, PT, R217, R99, PT ;  /* 0x00000063d900720c */ /* 0x000fd60003f86270 */
[----:B------:R-:W-:Y:S05]  /*4fc0*/  @P5 BRA `(.L_x_666) ;  /* 0x0000000000105947 */ /* 0x000fea0003800000 */
[----:B------:R-:W1:Y:S04]  /*4fd0*/  @!P1 LDS.128 R28, [R106] ;  /* 0x000000006a1c9984 */ /* 0x000e680000000c00 */
[----:B------:R-:W2:Y:S04]  /*4fe0*/  @!P2 LDS.128 R32, [R104] ;  /* 0x000000006820a984 */ /* 0x000ea80000000c00 */
[----:B-1----:R1:W-:Y:S04]  /*4ff0*/  @!P1 STG.E.128 desc[UR40][R42.64], R28 ;  /* 0x0000001c2a009986 */ /* 0x0023e8000c101d28 */
[----:B--2---:R1:W-:Y:S02]  /*5000*/  @!P2 STG.E.128 desc[UR40][R42.64+0x40], R32 ;  /* 0x000040202a00a986 */ /* 0x0043e4000c101d28 */
.L_x_666:
[----:B------:R-:W-:Y:S05]  /*5010*/  BSYNC B1 ;  /* 0x0000000000017941 */ /* 0x000fea0003800000 */
.L_x_665:
[----:B------:R-:W-:Y:S05]  /*5020*/  @P4 BRA `(.L_x_646) ;  /* 0x0000000000104947 */ /* 0x000fea0003800000 */
[----:B-1----:R-:W1:Y:S04]  /*5030*/  @!P1 LDS.128 R28, [R106+0x2000] ;  /* 0x002000006a1c9984 */ /* 0x002e680000000c00 */
[----:B------:R-:W2:Y:S04]  /*5040*/  @!P2 LDS.128 R32, [R104+0x2000] ;  /* 0x002000006820a984 */ /* 0x000ea80000000c00 */
[----:B-1----:R3:W-:Y:S04]  /*5050*/  @!P1 STG.E.128 desc[UR40][R40.64], R28 ;  /* 0x0000001c28009986 */ /* 0x0027e8000c101d28 */
[----:B--2---:R3:W-:Y:S02]  /*5060*/  @!P2 STG.E.128 desc[UR40][R40.64+0x40], R32 ;  /* 0x000040202800a986 */ /* 0x0047e4000c101d28 */
.L_x_646:
[----:B------:R-:W-:Y:S05]  /*5070*/  BSYNC B0 ;  /* 0x0000000000007941 */ /* 0x000fea0003800000 */
.L_x_628:
[----:B-1234-:R-:W1:Y:S01]  /*5080*/  S2R R28, SR_TID.X ;  /* 0x00000000001c7919 */ /* 0x01ee620000002100 */
[----:B------:R-:W-:Y:S01]  /*5090*/  @!PT LDS RZ, [RZ] ;  /* 0x00000000fffff984 */ /* 0x000fe20000000800 */
[----:B------:R-:W-:Y:S01]  /*50a0*/  @!PT LDS RZ, [RZ] ;  /* 0x00000000fffff984 */ /* 0x000fe20000000800 */
[----:B------:R-:W-:Y:S01]  /*50b0*/  @!PT LDS RZ, [RZ] ;  /* 0x00000000fffff984 */ /* 0x000fe20000000800 */
[----:B------:R-:W-:Y:S01]  /*50c0*/  @!PT LDS RZ, [RZ] ;  /* 0x00000000fffff984 */ /* 0x000fe20000000800 */
[----:B------:R2:W-:Y:S06]  /*50d0*/  MEMBAR.ALL.CTA ;  /* 0x0000000000007992 */ /* 0x0005ec0000008000 */
[----:B--2---:R-:W2:Y:S01]  /*50e0*/  FENCE.VIEW.ASYNC.S ;  /* 0x00000000000073c6 */ /* 0x004ea20000000000 */
[----:B------:R-:W-:Y:S05]  /*50f0*/  WARPSYNC.ALL ;  /* 0x0000000000007948 */ /* 0x000fea0003800000 */
[----:B------:R-:W-:Y:S01]  /*5100*/  BSSY B0, `(.L_x_667) ;  /* 0x0000009000007945 */ /* 0x000fe20003800000 */
[----:B-1----:R-:W-:Y:S01]  /*5110*/  LOP3.LUT R28, R28, 0x7f, RZ, 0xc0, !PT ;  /* 0x0000007f1c1c7812 */ /* 0x002fe200078ec0ff */
[----:B--2---:R1:W-:Y:S03]  /*5120*/  BAR.SYNC.DEFER_BLOCKING R76, 0x80 ;  /* 0x0002004c0000751d */ /* 0x0043e60000010000 */
[----:B------:R-:W-:-:S13]  /*5130*/  ISETP.NE.AND P4, PT, R28, RZ, PT ;  /* 0x000000ff1c00720c */ /* 0x000fda0003f85270 */
[----:B------:R-:W-:-:S05]  /*5140*/  @!P4 VIADD R28, R97, 0x228a0 ;  /* 0x000228a0611cc836 */ /* 0x000fca0000000000 */
[----:B------:R-:W-:-:S04]  /*5150*/  @!P4 PRMT R28, RZ, 0x654, R28 ;  /* 0x00000654ff1cc816 */ /* 0x000fc8000000001c */
[----:B------:R1:W-:Y:S01]  /*5160*/  @!P4 SYNCS.ARRIVE.TRANS64.RED.A1T0 RZ, [R28+URZ], RZ ;  /* 0x000000ff1cffc9a7 */ /* 0x0003e2000810043f */
[----:B------:R-:W-:Y:S05]  /*5170*/  @!P3 BRA `(.L_x_668) ;  /* 0x000000000004b947 */ /* 0x000fea0003800000 */
[----:B------:R-:W-:Y:S01]  /*5180*/  BPT.TRAP 0x1 ;  /* 0x000000040000795c */ /* 0x000fe20000300000 */
.L_x_668:
[----:B------:R-:W-:Y:S05]  /*5190*/  BSYNC B0 ;  /* 0x0000000000007941 */ /* 0x000fea0003800000 */
.L_x_667:
[----:B------:R-:W2:Y:S01]  /*51a0*/  SYNCS.PHASECHK.TRANS64.TRYWAIT P3, [R97+URZ+0x228b0], R108 ;  /* 0x0228b06c610075a7 */ /* 0x000ea2000806017f */
[----:B------:R-:W-:Y:S01]  /*51b0*/  ULDC UR44, c[0x0][0x320] ;  /* 0x0000c800002c7ab9 */ /* 0x000fe20000000800 */
[----:B------:R-:W-:Y:S01]  /*51c0*/  ULDC.64 UR38, c[0x0][0x328] ;  /* 0x0000ca0000267ab9 */ /* 0x000fe20000000a00 */
[----:B------:R-:W-:Y:S01]  /*51d0*/  ULDC.64 UR36, c[0x0][0x318] ;  /* 0x0000c60000247ab9 */ /* 0x000fe20000000a00 */
[----:B------:R-:W-:Y:S01]  /*51e0*/  BSSY B0, `(.L_x_669) ;  /* 0x0000003000007945 */ /* 0x000fe20003800000 */
[----:B-1----:R-:W-:-:S03]  /*51f0*/  IMAD R28, R2, 0x6000, R79 ;  /* 0x00006000021c7824 */ /* 0x002fc600078e024f */
[----:B--2---:R-:W-:Y:S05]  /*5200*/  @!P3 BRA `(.L_x_670) ;  /* 0x000001240048b947 */ /* 0x004fea0003800000 */
.L_x_916:
[----:B------:R-:W-:Y:S05]  /*5210*/  BSYNC B0 ;  /* 0x0000000000007941 */ /* 0x000fea0003800000 */
.L_x_669:
[----:B------:R-:W-:Y:S01]  /*5220*/  ISETP.GE.AND P3, PT, R19, R99, PT ;  /* 0x000000631300720c */ /* 0x000fe20003f66270 */
[----:B------:R-:W-:Y:S01]  /*5230*/  IMAD.IADD R29, R77, 0x1, R28 ;  /* 0x000000014d1d7824 */ /* 0x000fe200078e021c */
[----:B------:R-:W-:Y:S01]  /*5240*/  BSSY B0, `(.L_x_671) ;  /* 0x0000025000007945 */ /* 0x000fe20003800000 */
[----:B------:R-:W-:Y:S02]  /*5250*/  IMAD R40, R28, 0x2, R24 ;  /* 0x000000021c287824 */ /* 0x000fe400078e0218 */
[----:B------:R-:W-:-:S04]  /*5260*/  IMAD.WIDE R32, R26, 0x60, R58 ;  /* 0x000000601a207825 */ /* 0x000fc800078e023a */
[----:B------:R-:W-:-:S04]  /*5270*/  IMAD R41, R29, 0x2, R24 ;  /* 0x000000021d297824 */ /* 0x000fc800078e0218 */
[----:B------:R-:W-:Y:S05]  /*5280*/  @P3 BRA `(.L_x_672) ;  /* 0x0000000000803947 */ /* 0x000fea0003800000 */
[----:B------:R-:W-:Y:S02]  /*5290*/  IMAD R31, R33, UR38, RZ ;  /* 0x00000026211f7c24 */ /* 0x000fe4000f8e02ff */
[----:B------:R-:W-:Y:S02]  /*52a0*/  IMAD.MOV.U32 R28, RZ, RZ, R6 ;  /* 0x000000ffff1c7224 */ /* 0x000fe400078e0006 */
[----:B------:R-:W-:Y:S02]  /*52b0*/  IMAD.MOV.U32 R29, RZ, RZ, R94 ;  /* 0x000000ffff1d7224 */ /* 0x000fe400078e005e */
[C---:B------:R-:W-:Y:S02]  /*52c0*/  IMAD R31, R32.reuse, UR39, R31 ;  /* 0x00000027201f7c24 */ /* 0x040fe4000f8e021f */
[----:B------:R-:W-:-:S04]  /*52d0*/  IMAD.WIDE.U32 R28, R32, UR38, R28 ;  /* 0x00000026201c7c25 */ /* 0x000fc8000f8e001c */
[----:B------:R-:W-:Y:S01]  /*52e0*/  IMAD.IADD R29, R29, 0x1, R31 ;  /* 0x000000011d1d7824 */ /* 0x000fe200078e021f */
[----:B------:R-:W-:-:S04]  /*52f0*/  LEA R34, P3, R28, UR36, 0x1 ;  /* 0x000000241c227c11 */ /* 0x000fc8000f8608ff */
[----:B------:R-:W-:Y:S02]  /*5300*/  LEA.HI.X R35, R28, UR37, R29, 0x1, P3 ;  /* 0x000000251c237c11 */ /* 0x000fe400098f0c1d */
[----:B------:R-:W-:-:S13]  /*5310*/  ISETP.GE.AND P3, PT, R16, UR44, PT ;  /* 0x0000002c10007c0c */ /* 0x000fda000bf66270 */
[----:B------:R-:W2:Y:S04]  /*5320*/  @!P3 LDS.128 R28, [R40] ;  /* 0x00000000281cb984 */ /* 0x000ea80000000c00 */
[----:B--2---:R-:W-:Y:S01]  /*5330*/  @!P3 STG.E.128 desc[UR40][R34.64], R28 ;  /* 0x0000001c2200b986 */ /* 0x004fe2000c101d28 */
[----:B------:R-:W-:-:S13]  /*5340*/  ISETP.GE.AND P3, PT, R62, UR44, PT ;  /* 0x0000002c3e007c0c */ /* 0x000fda000bf66270 */
[----:B------:R-:W2:Y:S04]  /*5350*/  @!P3 LDS.128 R28, [R41] ;  /* 0x00000000291cb984 */ /* 0x000ea80000000c00 */
[----:B--2---:R-:W-:Y:S01]  /*5360*/  @!P3 STG.E.128 desc[UR40][R34.64+0x40], R28 ;  /* 0x0000401c2200b986 */ /* 0x004fe2000c101d28 */
[----:B------:R-:W-:-:S13]  /*5370*/  ISETP.GE.AND P3, PT, R63, UR44, PT ;  /* 0x0000002c3f007c0c */ /* 0x000fda000bf66270 */
[----:B------:R-:W2:Y:S04]  /*5380*/  @!P3 LDS.128 R28, [R40+0x3000] ;  /* 0x00300000281cb984 */ /* 0x000ea80000000c00 */
        /* <DEDUP_REMOVED lines=10> */
[----:B------:R-:W-:-:S13]  /*5430*/  ISETP.NE.AND P3, PT, R96, RZ, PT ;  /* 0x000000ff6000720c */ /* 0x000fda0003f65270 */
[----:B------:R-:W2:Y:S04]  /*5440*/  @P3 LDS.128 R28, [R40+0x9000] ;  /* 0x00900000281c3984 */ /* 0x000ea80000000c00 */
[----:B--2---:R-:W-:Y:S01]  /*5450*/  @P3 STG.E.128 desc[UR40][R34.64+0x180], R28 ;  /* 0x0001801c22003986 */ /* 0x004fe2000c101d28 */
[----:B------:R-:W-:-:S13]  /*5460*/  ISETP.NE.AND P3, PT, R95, RZ, PT ;  /* 0x000000ff5f00720c */ /* 0x000fda0003f65270 */
[----:B------:R-:W2:Y:S04]  /*5470*/  @P3 LDS.128 R28, [R41+0x9000] ;  /* 0x00900000291c3984 */ /* 0x000ea80000000c00 */
[----:B--2---:R2:W-:Y:S02]  /*5480*/  @P3 STG.E.128 desc[UR40][R34.64+0x1c0], R28 ;  /* 0x0001c01c22003986 */ /* 0x0045e4000c101d28 */
.L_x_672:
[----:B------:R-:W-:Y:S05]  /*5490*/  BSYNC B0 ;  /* 0x0000000000007941 */ /* 0x000fea0003800000 */
.L_x_671:
[----:B------:R-:W-:Y:S01]  /*54a0*/  ISETP.GE.AND P3, PT, R217, R99, PT ;  /* 0x00000063d900720c */ /* 0x000fe20003f66270 */
[----:B------:R-:W-:-:S12]  /*54b0*/  BSSY B0, `(.L_x_673) ;  /* 0x0000024000007945 */ /* 0x000fd80003800000 */
[----:B------:R-:W-:Y:S05]  /*54c0*/  @P3 BRA `(.L_x_674) ;  /* 0x0000000000883947 */ /* 0x000fea0003800000 */
[----:B--2---:R-:W-:Y:S01]  /*54d0*/  IADD3 R31, P3, R32, 0x40, RZ ;  /* 0x00000040201f7810 */ /* 0x004fe20007f7e0ff */
[----:B------:R-:W-:Y:S02]  /*54e0*/  IMAD.MOV.U32 R28, RZ, RZ, R6 ;  /* 0x000000ffff1c7224 */ /* 0x000fe400078e0006 */
[----:B------:R-:W-:Y:S02]  /*54f0*/  IMAD.MOV.U32 R29, RZ, RZ, R94 ;  /* 0x000000ffff1d7224 */ /* 0x000fe400078e005e */
[----:B------:R-:W-:Y:S02]  /*5500*/  IMAD.X R32, RZ, RZ, R33, P3 ;  /* 0x000000ffff207224 */ /* 0x000fe400018e0621 */
[----:B------:R-:W-:-:S04]  /*5510*/  IMAD.WIDE.U32 R28, R31, UR38, R28 ;  /* 0x000000261f1c7c25 */ /* 0x000fc8000f8e001c */
[----:B------:R-:W-:-:S04]  /*5520*/  IMAD R32, R32, UR38, RZ ;  /* 0x0000002620207c24 */ /* 0x000fc8000f8e02ff */
[----:B------:R-:W-:Y:S01]  /*5530*/  IMAD R31, R31, UR39, R32 ;  /* 0x000000271f1f7c24 */ /* 0x000fe2000f8e0220 */
[----:B------:R-:W-:-:S03]  /*5540*/  LEA R32, P3, R28, UR36, 0x1 ;  /* 0x000000241c207c11 */ /* 0x000fc6000f8608ff */
[----:B------:R-:W-:-:S05]  /*5550*/  IMAD.IADD R29, R29, 0x1, R31 ;  /* 0x000000011d1d7824 */ /* 0x000fca00078e021f */
[----:B------:R-:W-:Y:S02]  /*5560*/  LEA.HI.X R33, R28, UR37, R29, 0x1, P3 ;  /* 0x000000251c217c11 */ /* 0x000fe400098f0c1d */
        /* <DEDUP_REMOVED lines=23> */
[----:B--2---:R3:W-:Y:S02]  /*56e0*/  @P3 STG.E.128 desc[UR40][R32.64+0x1c0], R28 ;  /* 0x0001c01c20003986 */ /* 0x0047e4000c101d28 */
.L_x_674:
[----:B------:R-:W-:Y:S05]  /*56f0*/  BSYNC B0 ;  /* 0x0000000000007941 */ /* 0x000fea0003800000 */
.L_x_673:
[----:B------:R-:W-:Y:S01]  /*5700*/  @!PT LDS RZ, [RZ] ;  /* 0x00000000fffff984 */ /* 0x000fe20000000800 */
[----:B------:R-:W-:Y:S01]  /*5710*/  @!PT LDS RZ, [RZ] ;  /* 0x00000000fffff984 */ /* 0x000fe20000000800 */
[----:B------:R-:W-:Y:S01]  /*5720*/  @!PT LDS RZ, [RZ] ;  /* 0x00000000fffff984 */ /* 0x000fe20000000800 */
[----:B------:R-:W-:Y:S01]  /*5730*/  @!PT LDS RZ, [RZ] ;  /* 0x00000000fffff984 */ /* 0x000fe20000000800 */
[----:B------:R4:W-:Y:S06]  /*5740*/  MEMBAR.ALL.CTA ;  /* 0x0000000000007992 */ /* 0x0009ec0000008000 */
[----:B----4-:R-:W4:Y:S02]  /*5750*/  FENCE.VIEW.ASYNC.S ;  /* 0x00000000000073c6 */ /* 0x010f240000000000 */
[----:B----4-:R4:W-:Y:S01]  /*5760*/  BAR.SYNC.DEFER_BLOCKING R76, 0x80 ;  /* 0x0002004c0000751d */ /* 0x0109e20000010000 */
[----:B------:R-:W-:Y:S01]  /*5770*/  ISETP.NE.AND P5, PT, R98, RZ, PT ;  /* 0x000000ff6200720c */ /* 0x000fe20003fa5270 */
[----:B------:R-:W-:-:S02]  /*5780*/  VIADD R2, R2, 0x1 ;  /* 0x0000000102027836 */ /* 0x000fc40000000000 */
[----:B01----:R-:W-:-:S03]  /*5790*/  @!P4 VIADD R97, R97, 0x228c0 ;  /* 0x000228c06161c836 */ /* 0x003fc60000000000 */
[C---:B------:R-:W-:Y:S02]  /*57a0*/  ISETP.NE.AND P3, PT, R2.reuse, 0x2, PT ;  /* 0x000000020200780c */ /* 0x040fe40003f65270 */
[----:B------:R-:W-:Y:S02]  /*57b0*/  @!P4 PRMT R97, RZ, 0x654, R97 ;  /* 0x00000654ff61c816 */ /* 0x000fe40000000061 */
[----:B--23--:R-:W-:Y:S02]  /*57c0*/  SEL R28, RZ, 0x1, P3 ;  /* 0x00000001ff1c7807 */ /* 0x00cfe40001800000 */
[----:B------:R-:W-:Y:S02]  /*57d0*/  SEL R2, R2, RZ, P3 ;  /* 0x000000ff02027207 */ /* 0x000fe40001800000 */
[----:B------:R-:W-:Y:S01]  /*57e0*/  LOP3.LUT R201, R201, R28, RZ, 0x3c, !PT ;  /* 0x0000001cc9c97212 */ /* 0x000fe200078e3cff */
[----:B------:R4:W-:Y:S01]  /*57f0*/  @!P4 SYNCS.ARRIVE.TRANS64.RED.A1T0 RZ, [R97+URZ], RZ ;  /* 0x000000ff61ffc9a7 */ /* 0x0009e2000810043f */
[----:B------:R-:W-:Y:S05]  /*5800*/  @P5 BRA `(.L_x_675) ;  /* 0xffffffc800c85947 */ /* 0x000fea000383ffff */
[----:B------:R-:W0:Y:S01]  /*5810*/  S2R R29, SR_TID.X ;  /* 0x00000000001d7919 */ /* 0x000e220000002100 */
[----:B------:R-:W-:Y:S02]  /*5820*/  PLOP3.LUT P0, PT, PT, PT, PT, 0x8, 0x0 ;  /* 0x000000000000781c */ /* 0x000fe40003f0e170 */
[----:B0-----:R-:W-:-:S04]  /*5830*/  SHF.R.U32.HI R29, RZ, 0x7, R29 ;  /* 0x00000007ff1d7819 */ /* 0x001fc8000001161d */
[----:B------:R-:W-:-:S13]  /*5840*/  ISETP.NE.AND P5, PT, R29, 0x1, PT ;  /* 0x000000011d00780c */ /* 0x000fda0003fa5270 */
[----:B------:R-:W-:Y:S06]  /*5850*/  @!P5 BAR.ARV 0x9, 0x100 ;  /* 0x024400000000db1d */ /* 0x000fec0000002000 */
.L_x_623:
[----:B------:R-:W-:Y:S02]  /*5860*/  ISETP.GE.AND P2, PT, R176, 0x1, PT ;  /* 0x00000001b000780c */ /* 0x000fe40003f46270 */
[----:B------:R-:W-:Y:S02]  /*5870*/  CS2R R4, SRZ ;  /* 0x0000000000047805 */ /* 0x000fe4000001ff00 */
[----:B------:R-:W-:Y:S01]  /*5880*/  PLOP3.LUT P1, PT, PT, PT, PT, 0x80, 0x0 ;  /* 0x000000000000781c */ /* 0x000fe20003f2f070 */
[----:B------:R-:W-:Y:S01]  /*5890*/  IMAD.MOV.U32 R0, RZ, RZ, RZ ;  /* 0x000000ffff007224 */ /* 0x000fe200078e00ff */
        /* <DEDUP_REMOVED lines=11> */
[----:B------:R-:W-:Y:S01]  /*5950*/  CS2R R124, SRZ ;  /* 0x00000000007c7805 */ /* 0x000fe2000001ff00 */
[----:B------:R-:W-:Y:S01]  /*5960*/  IMAD.MOV.U32 R179, RZ, RZ, RZ ;  /* 0x000000ffffb37224 */ /* 0x000fe200078e00ff */
        /* <DEDUP_REMOVED lines=8> */
[----:B----4-:R-:W-:Y:S02]  /*59f0*/  CS2R R96, SRZ ;  /* 0x0000000000607805 */ /* 0x010fe4000001ff00 */
        /* <DEDUP_REMOVED lines=15> */
[----:B------:R-:W-:Y:S01]  /*5af0*/  CS2R R6, SRZ ;  /* 0x0000000000067805 */ /* 0x000fe2000001ff00 */
[----:B------:R-:W-:Y:S01]  /*5b00*/  IMAD.MOV.U32 R3, RZ, RZ, RZ ;  /* 0x000000ffff037224 */ /* 0x000fe200078e00ff */
        /* <DEDUP_REMOVED lines=25> */
[----:B------:R-:W-:Y:S06]  /*5ca0*/  @P0 BRA `(.L_x_676) ;  /* 0x00000000000c0947 */ /* 0x000fec0003800000 */
[----:B------:R-:W0:Y:S01]  /*5cb0*/  FENCE.VIEW.ASYNC.G ;  /* 0x00000000000073c6 */ /* 0x000e220000000100 */
[----:B------:R-:W-:Y:S05]  /*5cc0*/  WARPSYNC.ALL ;  /* 0x0000000000007948 */ /* 0x000fea0003800000 */
[----:B0-----:R-:W-:Y:S06]  /*5cd0*/  BAR.ARV 0xc, 0x180 ;  /* 0x0306000000007b1d */ /* 0x001fec0000002000 */
.L_x_676:
[----:B------:R-:W-:Y:S01]  /*5ce0*/  CS2R R24, SRZ ;  /* 0x0000000000187805 */ /* 0x000fe2000001ff00 */
[----:B------:R-:W-:Y:S06]  /*5cf0*/  @!P2 BRA `(.L_x_677) ;  /* 0x000000740080a947 */ /* 0x000fec0003800000 */
[----:B------:R-:W-:-:S03]  /*5d00*/  UMOV UR4, 0xffffffff ;  /* 0xffffffff00047882 */ /* 0x000fc60000000000 */
[----:B------:R-:W-:Y:S05]  /*5d10*/  BRA.DIV UR4, `(.L_x_678) ;  /* 0x0000011a04987947 */ /* 0x000fea000b800000 */
[----:B------:R0:W1:Y:S02]  /*5d20*/  SHFL.IDX PT, R14, R234, RZ, 0x1f ;  /* 0x00001fffea0e7589 */ /* 0x00006400000e0000 */
.L_x_919:
[----:B-1----:R-:W-:Y:S01]  /*5d30*/  LEA.HI R0, R14, R14, RZ, 0x1 ;  /* 0x0000000e0e007211 */ /* 0x002fe200078f08ff */
[----:B------:R-:W-:Y:S01]  /*5d40*/  VIADD R24, R18, 0x18400 ;  /* 0x0001840012187836 */ /* 0x000fe20000000000 */
[----:B------:R-:W-:Y:S02]  /*5d50*/  BSSY B6, `(.L_x_679) ;  /* 0x0000018000067945 */ /* 0x000fe40003800000 */
[----:B------:R-:W-:Y:S02]  /*5d60*/  LOP3.LUT R3, R0, 0x1e, RZ, 0xc0, !PT ;  /* 0x0000001e00037812 */ /* 0x000fe400078ec0ff */
[----:B------:R-:W-:-:S03]  /*5d70*/  LOP3.LUT P0, RZ, R24, 0x1bf, RZ, 0xc0, !PT ;  /* 0x000001bf18ff7812 */ /* 0x000fc6000780c0ff */
[----:B------:R-:W-:-:S04]  /*5d80*/  IMAD.IADD R3, R14, 0x1, -R3 ;  /* 0x000000010e037824 */ /* 0x000fc800078e0a03 */
[----:B------:R-:W-:-:S05]  /*5d90*/  IMAD R3, R3, 0x2000, R24 ;  /* 0x0000200003037824 */ /* 0x000fca00078e0218 */
[----:B------:R-:W-:-:S04]  /*5da0*/  SHF.R.U32.HI R3, RZ, 0x4, R3 ;  /* 0x00000004ff037819 */ /* 0x000fc80000011603 */
[----:B------:R-:W-:Y:S01]  /*5db0*/  LOP3.LUT R28, R3, 0x3fff, RZ, 0xc0, !PT ;  /* 0x00003fff031c7812 */ /* 0x000fe200078ec0ff */
[----:B------:R-:W-:Y:S06]  /*5dc0*/  @!P0 BRA `(.L_x_680) ;  /* 0x0000000000408947 */ /* 0x000fec0003800000 */
[----:B------:R-:W-:Y:S01]  /*5dd0*/  MOV R0, 0x0 ;  /* 0x0000000000007802 */ /* 0x000fe20000000f00 */
[----:B------:R-:W-:Y:S01]  /*5de0*/  ULDC.64 UR4, c[0x4][0x98] ;  /* 0x0100260000047ab9 */ /* 0x000fe20000000a00 */
[----:B------:R-:W-:Y:S01]  /*5df0*/  ULDC.64 UR6, c[0x4][0xa0] ;  /* 0x0100280000067ab9 */ /* 0x000fe20000000a00 */
[----:B------:R-:W-:Y:S01]  /*5e00*/  IMAD.U32 R4, RZ, RZ, UR4 ;  /* 0x00000004ff047e24 */ /* 0x000fe2000f8e00ff */
[----:B------:R1:W2:Y:S01]  /*5e10*/  LDC.64 R14, c[0x4][R0] ;  /* 0x01000000000e7b82 */ /* 0x0002a20000000a00 */
        /* <DEDUP_REMOVED lines=8> */
[----:B-1----:R-:W-:-:S07]  /*5ea0*/  IMAD.MOV.U32 R13, RZ, RZ, RZ ;  /* 0x000000ffff0d7224 */ /* 0x002fce00078e00ff */
[----:B------:R-:W-:-:S07]  /*5eb0*/  LEPC R20, `(.L_x_680) ;  /* 0x000000001014794e */ /* 0x000fce0000000000 */
[----:B0-2--5:R-:W-:Y:S05]  /*5ec0*/  CALL.ABS.NOINC R14 ;  /* 0x000000000e007343 */ /* 0x025fea0003c00000 */
.L_x_680:
[----:B------:R-:W-:Y:S05]  /*5ed0*/  BSYNC B6 ;  /* 0x0000000000067941 */ /* 0x000fea0003800000 */
.L_x_679:
[----:B------:R-:W-:Y:S02]  /*5ee0*/  ULDC UR4, c[0x0][0x3f4] ;  /* 0x0000fd0000047ab9 */ /* 0x000fe40000000800 */
[----:B------:R-:W-:-:S13]  /*5ef0*/  ISETP.LT.AND P0, PT, RZ, UR4, PT ;  /* 0x00000004ff007c0c */ /* 0x000fda000bf01270 */
[----:B------:R-:W-:Y:S05]  /*5f00*/  @P0 BRA `(.L_x_681) ;  /* 0x00000000003c0947 */ /* 0x000fea0003800000 */
[----:B------:R-:W-:-:S04]  /*5f10*/  LEA.HI R0, R218, R218, RZ, 0x1 ;  /* 0x000000dada007211 */ /* 0x000fc800078f08ff */
[----:B------:R-:W-:-:S05]  /*5f20*/  LOP3.LUT R3, R0, 0xfffffffe, RZ, 0xc0, !PT ;  /* 0xfffffffe00037812 */ /* 0x000fca00078ec0ff */
[----:B------:R-:W-:-:S05]  /*5f30*/  IMAD.IADD R3, R218, 0x1, -R3 ;  /* 0x00000001da037824 */ /* 0x000fca00078e0a03 */
[----:B------:R-:W-:-:S04]  /*5f40*/  SHF.L.U32 R3, R3, 0x1f, RZ ;  /* 0x0000001f03037819 */ /* 0x000fc800000006ff */
[----:B------:R1:W2:Y:S03]  /*5f50*/  SYNCS.PHASECHK.TRANS64.TRYWAIT P0, [R18+URZ+0x22800], R3 ;  /* 0x02280003120075a7 */ /* 0x0002a6000800017f */
[----:B--2---:R-:W-:Y:S05]  /*5f60*/  @!P0 NANOSLEEP.SYNCS 0x989680 ;  /* 0x009896800000895d */ /* 0x004fea0003900000 */
[----:B------:R-:W2:Y:S01]  /*5f70*/  @!P0 SYNCS.PHASECHK.TRANS64 P0, [R18+URZ+0x22800], R3 ;  /* 0x02280003120085a7 */ /* 0x000ea2000800007f */
[----:B------:R-:W-:Y:S04]  /*5f80*/  BSSY B0, `(.L_x_682) ;  /* 0x0000006000007945 */ /* 0x000fe80003800000 */
[----:B--2---:R-:W-:Y:S05]  /*5f90*/  @P0 BRA `(.L_x_683) ;  /* 0x0000000000100947 */ /* 0x004fea0003800000 */
.L_x_684:
[----:B--2---:R2:W3:Y:S02]  /*5fa0*/  SYNCS.PHASECHK.TRANS64.TRYWAIT P0, [R18+URZ+0x22800], R3 ;  /* 0x02280003120075a7 */ /* 0x0044e4000800017f */
[----:B---3--:R-:W-:Y:S05]  /*5fb0*/  @!P0 NANOSLEEP.SYNCS 0x989680 ;  /* 0x009896800000895d */ /* 0x008fea0003900000 */
[----:B------:R-:W3:Y:S02]  /*5fc0*/  @!P0 SYNCS.PHASECHK.TRANS64 P0, [R18+URZ+0x22800], R3 ;  /* 0x02280003120085a7 */ /* 0x000ee4000800007f */
[----:B---3--:R-:W-:Y:S05]  /*5fd0*/  @!P0 BRA `(.L_x_684) ;  /* 0xfffffffc00f08947 */ /* 0x008fea000383ffff */
.L_x_683:
[----:B------:R-:W-:Y:S05]  /*5fe0*/  BSYNC B0 ;  /* 0x0000000000007941 */ /* 0x000fea0003800000 */
.L_x_682:
[----:B------:R-:W-:Y:S05]  /*5ff0*/  BRA `(.L_x_685) ;  /* 0x0000002000847947 */ /* 0x000fea0003800000 */
.L_x_681:
[----:B-----5:R-:W-:Y:S01]  /*6000*/  SHF.R.S32.HI R0, RZ, 0x1f, R38 ;  /* 0x0000001fff007819 */ /* 0x020fe20000011426 */
[----:B------:R-:W-:Y:S01]  /*6010*/  ULDC.64 UR4, c[0x0][0x3f8] ;  /* 0x0000fe0000047ab9 */ /* 0x000fe20000000a00 */
[----:B------:R-:W-:Y:S01]  /*6020*/  ULDC.64 UR6, c[0x0][0x408] ;  /* 0x0001020000067ab9 */ /* 0x000fe20000000a00 */
[----:B------:R-:W-:Y:S01]  /*6030*/  LOP3.LUT P0, RZ, R24, 0x3ff, RZ, 0xc0, !PT ;  /* 0x000003ff18ff7812 */ /* 0x000fe2000780c0ff */
[----:B------:R-:W-:Y:S01]  /*6040*/  IMAD.WIDE.U32 R4, R38, UR4, RZ ;  /* 0x0000000426047c25 */ /* 0x000fe2000f8e00ff */
[----:B------:R-:W-:Y:S03]  /*6050*/  BSSY B6, `(.L_x_686) ;  /* 0x000001f000067945 */ /* 0x000fe60003800000 */
[C---:B------:R-:W-:Y:S02]  /*6060*/  IMAD R3, R0.reuse, UR4, RZ ;  /* 0x0000000400037c24 */ /* 0x040fe4000f8e02ff */
[----:B------:R-:W-:-:S02]  /*6070*/  IMAD R9, R0, UR6, RZ ;  /* 0x0000000600097c24 */ /* 0x000fc4000f8e02ff */
[C---:B------:R-:W-:Y:S01]  /*6080*/  IMAD R3, R38.reuse, UR5, R3 ;  /* 0x0000000526037c24 */ /* 0x040fe2000f8e0203 */
[----:B------:R-:W-:Y:S01]  /*6090*/  ULDC.64 UR4, c[0x0][0x3e8] ;  /* 0x0000fa0000047ab9 */ /* 0x000fe20000000a00 */
[----:B------:R-:W-:Y:S01]  /*60a0*/  IMAD.WIDE.U32 R6, R38, UR6, RZ ;  /* 0x0000000626067c25 */ /* 0x000fe2000f8e00ff */
[----:B------:R-:W-:-:S03]  /*60b0*/  LEA R24, P1, R4, UR4, 0x1 ;  /* 0x0000000404187c11 */ /* 0x000fc6000f8208ff */
[----:B------:R-:W-:Y:S01]  /*60c0*/  IMAD R9, R38, UR7, R9 ;  /* 0x0000000726097c24 */ /* 0x000fe2000f8e0209 */
[----:B------:R-:W-:Y:S01]  /*60d0*/  ULDC.64 UR6, c[0x0][0x400] ;  /* 0x0001000000067ab9 */ /* 0x000fe20000000a00 */
[----:B------:R-:W-:Y:S01]  /*60e0*/  IMAD.IADD R25, R3, 0x1, R5 ;  /* 0x0000000103197824 */ /* 0x000fe200078e0205 */
[----:B------:R-:W-:Y:S01]  /*60f0*/  LEA R26, P2, R6, UR6, 0x1 ;  /* 0x00000006061a7c11 */ /* 0x000fe2000f8408ff */
[----:B------:R-:W-:-:S03]  /*6100*/  IMAD.IADD R27, R9, 0x1, R7 ;  /* 0x00000001091b7824 */ /* 0x000fc600078e0207 */
[----:B------:R-:W-:Y:S02]  /*6110*/  LEA.HI.X R25, R4, UR5, R25, 0x1, P1 ;  /* 0x0000000504197c11 */ /* 0x000fe400088f0c19 */
[----:B------:R-:W-:Y:S01]  /*6120*/  LEA.HI.X R27, R6, UR7, R27, 0x1, P2 ;  /* 0x00000007061b7c11 */ /* 0x000fe200090f0c1b */
        /* <DEDUP_REMOVED lines=16> */
[----:B0-2---:R-:W-:Y:S05]  /*6230*/  CALL.ABS.NOINC R14 ;  /* 0x000000000e007343 */ /* 0x005fea0003c00000 */
.L_x_687:
[----:B------:R-:W-:Y:S05]  /*6240*/  BSYNC B6 ;  /* 0x0000000000067941 */ /* 0x000fea0003800000 */
.L_x_686:
[----:B------:R-:W-:Y:S01]  /*6250*/  ULDC.U8 UR4, c[0x0][0x410] ;  /* 0x0001040000047ab9 */ /* 0x000fe20000000000 */
[----:B------:R-:W-:Y:S01]  /*6260*/  BSSY B0, `(.L_x_688) ;  /* 0x00001f2000007945 */ /* 0x000fe20003800000 */
[----:B------:R-:W-:Y:S01]  /*6270*/  ISETP.NE.AND P0, PT, RZ, UR4, PT ;  /* 0x00000004ff007c0c */ /* 0x000fe2000bf05270 */
[----:B------:R-:W-:-:S12]  /*6280*/  IMAD R5, R89, 0x80, R19 ;  /* 0x0000008059057824 */ /* 0x000fd800078e0213 */
[----:B------:R-:W-:Y:S05]  /*6290*/  @!P0 BRA `(.L_x_689) ;  /* 0x0000000c00f88947 */ /* 0x000fea0003800000 */
[----:B------:R-:W-:-:S03]  /*62a0*/  UMOV UR4, 0xffffffff ;  /* 0xffffffff00047882 */ /* 0x000fc60000000000 */
[----:B------:R-:W-:Y:S05]  /*62b0*/  BRA.DIV UR4, `(.L_x_690) ;  /* 0x0000011604587947 */ /* 0x000fea000b800000 */
[----:B------:R1:W2:Y:S04]  /*62c0*/  SHFL.IDX PT, R0, R25, RZ, 0x1c1f ;  /* 0x001c1fff19007589 */ /* 0x0002a800000e0000 */
[----:B------:R1:W3:Y:S04]  /*62d0*/  SHFL.IDX PT, R3, R24, RZ, 0x1c1f ;  /* 0x001c1fff18037589 */ /* 0x0002e800000e0000 */
[----:B------:R1:W4:Y:S04]  /*62e0*/  SHFL.IDX PT, R4, R27, RZ, 0x1c1f ;  /* 0x001c1fff1b047589 */ /* 0x00032800000e0000 */
[----:B------:R1:W0:Y:S02]  /*62f0*/  SHFL.IDX PT, R14, R26, RZ, 0x1c1f ;  /* 0x001c1fff1a0e7589 */ /* 0x00022400000e0000 */
.L_x_925:
[----:B------:R-:W-:Y:S01]  /*6300*/  ULDC UR4, c[0x0][0x448] ;  /* 0x0001120000047ab9 */ /* 0x000fe20000000800 */
[----:B------:R-:W-:Y:S01]  /*6310*/  LEA.HI R6, R218, R218, RZ, 0x1 ;  /* 0x000000dada067211 */ /* 0x000fe200078f08ff */
[----:B------:R-:W-:Y:S01]  /*6320*/  IMAD R30, R39, UR4, RZ ;  /* 0x00000004271e7c24 */ /* 0x000fe2000f8e02ff */
[----:B------:R-:W-:Y:S01]  /*6330*/  BSSY B1, `(.L_x_691) ;  /* 0x0000020000017945 */ /* 0x000fe20003800000 */
[----:B------:R-:W-:Y:S01]  /*6340*/  IMAD.SHL.U32 R12, R226, 0x40, RZ ;  /* 0x00000040e20c7824 */ /* 0x000fe200078e00ff */
[----:B------:R-:W-:Y:S02]  /*6350*/  LOP3.LUT R9, R6, 0xfffffffe, RZ, 0xc0, !PT ;  /* 0xfffffffe06097812 */ /* 0x000fe400078ec0ff */
[----:B------:R-:W-:Y:S02]  /*6360*/  CS2R R6, SRZ ;  /* 0x0000000000067805 */ /* 0x000fe4000001ff00 */
[----:B------:R-:W-:Y:S02]  /*6370*/  ISETP.GE.AND P0, PT, R5, R30, PT ;  /* 0x0000001e0500720c */ /* 0x000fe40003f06270 */
[----:B------:R-:W-:-:S02]  /*6380*/  CS2R R10, SRZ ;  /* 0x00000000000a7805 */ /* 0x000fc4000001ff00 */
[----:B------:R-:W-:Y:S01]  /*6390*/  LOP3.LUT R29, R12, 0x1c0, RZ, 0xc0, !PT ;  /* 0x000001c00c1d7812 */ /* 0x000fe200078ec0ff */
[----:B------:R-:W-:Y:S01]  /*63a0*/  IMAD.IADD R5, R218, 0x1, -R9 ;  /* 0x00000001da057824 */ /* 0x000fe200078e0a09 */
[----:B------:R-:W-:Y:S02]  /*63b0*/  CS2R R8, SRZ ;  /* 0x0000000000087805 */ /* 0x000fe4000001ff00 */
[----:B------:R-:W-:Y:S02]  /*63c0*/  CS2R R12, SRZ ;  /* 0x00000000000c7805 */ /* 0x000fe4000001ff00 */
[----:B------:R-:W-:-:S03]  /*63d0*/  SHF.L.U32 R5, R5, 0x1f, RZ ;  /* 0x0000001f05057819 */ /* 0x000fc600000006ff */
[----:B------:R-:W-:Y:S05]  /*63e0*/  @P0 BRA `(.L_x_692) ;  /* 0x0000000000500947 */ /* 0x000fea0003800000 */
[----:B------:R-:W-:Y:S01]  /*63f0*/  ULDC UR4, c[0x0][0x3f4] ;  /* 0x0000fd0000047ab9 */ /* 0x000fe20000000800 */
[----:B---3--:R-:W-:Y:S01]  /*6400*/  IMAD.MOV.U32 R6, RZ, RZ, R3 ;  /* 0x000000ffff067224 */ /* 0x008fe200078e0003 */
[----:B------:R-:W-:Y:S01]  /*6410*/  ISETP.GE.AND P3, PT, R202, UR4, PT ;  /* 0x00000004ca007c0c */ /* 0x000fe2000bf66270 */
[----:B--2---:R-:W-:Y:S01]  /*6420*/  IMAD.MOV.U32 R7, RZ, RZ, R0 ;  /* 0x000000ffff077224 */ /* 0x004fe200078e0000 */
[----:B------:R-:W-:Y:S01]  /*6430*/  ISETP.GE.AND P2, PT, R22, UR4, PT ;  /* 0x0000000416007c0c */ /* 0x000fe2000bf46270 */
[----:B----4-:R-:W-:Y:S01]  /*6440*/  IMAD.MOV.U32 R15, RZ, RZ, R4 ;  /* 0x000000ffff0f7224 */ /* 0x010fe200078e0004 */
[----:B------:R-:W-:Y:S02]  /*6450*/  CS2R R10, SRZ ;  /* 0x00000000000a7805 */ /* 0x000fe4000001ff00 */
[----:B------:R-:W-:Y:S02]  /*6460*/  CS2R R12, SRZ ;  /* 0x00000000000c7805 */ /* 0x000fe4000001ff00 */
[----:B------:R-:W-:-:S05]  /*6470*/  CS2R R8, SRZ ;  /* 0x0000000000087805 */ /* 0x000fca000001ff00 */
[-C--:B-1----:R-:W-:Y:S02]  /*6480*/  @!P3 IADD3 R24, P0, R3, R232.reuse, RZ ;  /* 0x000000e80318b210 */ /* 0x082fe40007f1e0ff */
[----:B0-----:R-:W-:Y:S01]  /*6490*/  @!P3 IADD3 R26, P1, R14, R232, RZ ;  /* 0x000000e80e1ab210 */ /* 0x001fe20007f3e0ff */
[----:B------:R-:W-:Y:S01]  /*64a0*/  @!P2 IMAD.WIDE R20, R22, 0x2, R6 ;  /* 0x000000021614a825 */ /* 0x000fe200078e0206 */
[----:B------:R-:W-:-:S03]  /*64b0*/  CS2R R6, SRZ ;  /* 0x0000000000067805 */ /* 0x000fc6000001ff00 */
[----:B------:R-:W-:Y:S01]  /*64c0*/  @!P2 IMAD.WIDE R14, R22, 0x2, R14 ;  /* 0x00000002160ea825 */ /* 0x000fe200078e020e */
[----:B------:R0:W5:Y:S03]  /*64d0*/  @!P2 LD.E.64 R10, desc[UR40][R20.64] ;  /* 0x00000028140aa980 */ /* 0x000166000c101b00 */
[--C-:B------:R-:W-:Y:S01]  /*64e0*/  @!P3 IMAD.X R25, R0, 0x1, R231.reuse, P0 ;  /* 0x000000010019b824 */ /* 0x100fe200000e06e7 */
[----:B------:R0:W5:Y:S01]  /*64f0*/  @!P2 LD.E.64 R6, desc[UR40][R14.64] ;  /* 0x000000280e06a980 */ /* 0x000162000c101b00 */
[----:B------:R-:W-:-:S03]  /*6500*/  @!P3 IMAD.X R27, R4, 0x1, R231, P1 ;  /* 0x00000001041bb824 */ /* 0x000fc600008e06e7 */
[----:B------:R0:W5:Y:S04]  /*6510*/  @!P3 LD.E.64 R12, desc[UR40][R24.64] ;  /* 0x00000028180cb980 */ /* 0x000168000c101b00 */
[----:B------:R0:W5:Y:S02]  /*6520*/  @!P3 LD.E.64 R8, desc[UR40][R26.64] ;  /* 0x000000281a08b980 */ /* 0x000164000c101b00 */
.L_x_692:
[----:B------:R-:W-:Y:S05]  /*6530*/  BSYNC B1 ;  /* 0x0000000000017941 */ /* 0x000fea0003800000 */
.L_x_691:
[----:B------:R-:W1:Y:S01]  /*6540*/  SYNCS.PHASECHK.TRANS64.TRYWAIT P0, [R18+URZ+0x22800], R5 ;  /* 0x02280005120075a7 */ /* 0x000e62000800017f */
[----:B---3--:R-:W-:Y:S01]  /*6550*/  LOP3.LUT R3, R29, 0x18, R16, 0xf8, !PT ;  /* 0x000000181d037812 */ /* 0x008fe200078ef810 */
[----:B--2---:R-:W-:Y:S01]  /*6560*/  IMAD R0, R89, -0x80, R30 ;  /* 0xffffff8059007824 */ /* 0x004fe200078e021e */
[----:B----4-:R-:W-:Y:S01]  /*6570*/  SHF.R.U32.HI R4, RZ, 0x3, R29 ;  /* 0x00000003ff047819 */ /* 0x010fe2000001161d */
[--C-:B0----5:R-:W-:Y:S01]  /*6580*/  IMAD.MOV.U32 R14, RZ, RZ, R11.reuse ;  /* 0x000000ffff0e7224 */ /* 0x121fe200078e000b */
[----:B-1----:R-:W-:Y:S01]  /*6590*/  SHF.R.U64 R26, R10, 0x10, R11 ;  /* 0x000000100a1a7819 */ /* 0x002fe2000000120b */
[----:B------:R-:W-:Y:S01]  /*65a0*/  IMAD.MOV.U32 R15, RZ, RZ, R13 ;  /* 0x000000ffff0f7224 */ /* 0x000fe200078e000d */
[----:B------:R-:W-:Y:S01]  /*65b0*/  LOP3.LUT R30, R3, R4, RZ, 0x3c, !PT ;  /* 0x00000004031e7212 */ /* 0x000fe200078e3cff */
[----:B------:R-:W-:Y:S01]  /*65c0*/  IMAD.MOV.U32 R3, RZ, RZ, R10 ;  /* 0x000000ffff037224 */ /* 0x000fe200078e000a */
[----:B------:R-:W-:Y:S01]  /*65d0*/  SHF.R.U32.HI R27, RZ, 0x10, R11 ;  /* 0x00000010ff1b7819 */ /* 0x000fe2000001160b */
[----:B------:R-:W-:Y:S01]  /*65e0*/  IMAD.MOV.U32 R11, RZ, RZ, R12 ;  /* 0x000000ffff0b7224 */ /* 0x000fe200078e000c */
[----:B------:R-:W-:Y:S01]  /*65f0*/  SHF.R.U64 R24, R12, 0x10, R13 ;  /* 0x000000100c187819 */ /* 0x000fe2000000120d */
[----:B------:R-:W-:Y:S01]  /*6600*/  IMAD.MOV.U32 R10, RZ, RZ, R7 ;  /* 0x000000ffff0a7224 */ /* 0x000fe200078e0007 */
[----:B------:R-:W-:Y:S01]  /*6610*/  SHF.R.U32.HI R20, RZ, 0x10, R13 ;  /* 0x00000010ff147819 */ /* 0x000fe2000001160d */
[----:B------:R-:W-:Y:S01]  /*6620*/  IMAD.MOV.U32 R4, RZ, RZ, R6 ;  /* 0x000000ffff047224 */ /* 0x000fe200078e0006 */
[--C-:B------:R-:W-:Y:S01]  /*6630*/  SHF.R.U64 R25, R6, 0x10, R7.reuse ;  /* 0x0000001006197819 */ /* 0x100fe20000001207 */
[----:B------:R-:W-:Y:S01]  /*6640*/  BSSY B1, `(.L_x_693) ;  /* 0x0000013000017945 */ /* 0x000fe20003800000 */
[----:B------:R-:W-:Y:S01]  /*6650*/  SHF.R.U32.HI R21, RZ, 0x10, R7 ;  /* 0x00000010ff157819 */ /* 0x000fe20000011607 */
[--C-:B------:R-:W-:Y:S01]  /*6660*/  IMAD.MOV.U32 R7, RZ, RZ, R9.reuse ;  /* 0x000000ffff077224 */ /* 0x100fe200078e0009 */
[--C-:B------:R-:W-:Y:S01]  /*6670*/  SHF.R.U64 R13, R8, 0x10, R9.reuse ;  /* 0x00000010080d7819 */ /* 0x100fe20000001209 */
[----:B------:R-:W-:Y:S01]  /*6680*/  IMAD.MOV.U32 R6, RZ, RZ, R8 ;  /* 0x000000ffff067224 */ /* 0x000fe200078e0008 */
[----:B------:R-:W-:Y:S01]  /*6690*/  SHF.R.U32.HI R12, RZ, 0x10, R9 ;  /* 0x00000010ff0c7819 */ /* 0x000fe20000011609 */
[----:B------:R-:W-:Y:S01]  /*66a0*/  IMAD R9, R207, 0x200, R30 ;  /* 0x00000200cf097824 */ /* 0x000fe200078e021e */
[----:B------:R-:W-:-:S02]  /*66b0*/  VIMNMX R36, R0, 0x80, PT ;  /* 0x0000008000247848 */ /* 0x000fc40003fe0100 */
[----:B------:R-:W-:Y:S01]  /*66c0*/  PRMT R29, R3, 0x5410, R26 ;  /* 0x00005410031d7816 */ /* 0x000fe2000000001a */
[----:B------:R-:W-:Y:S01]  /*66d0*/  IMAD R0, R9, 0x2, R18 ;  /* 0x0000000209007824 */ /* 0x000fe200078e0212 */
[----:B------:R-:W-:Y:S02]  /*66e0*/  LOP3.LUT P2, RZ, R226, 0x4, RZ, 0xc0, !PT ;  /* 0x00000004e2ff7812 */ /* 0x000fe4000784c0ff */
[----:B------:R-:W-:Y:S01]  /*66f0*/  ISETP.GE.AND P1, PT, R19, R36, PT ;  /* 0x000000241300720c */ /* 0x000fe20003f26270 */
[----:B------:R-:W-:Y:S01]  /*6700*/  VIADD R3, R0, 0x18400 ;  /* 0x0001840000037836 */ /* 0x000fe20000000000 */
[----:B------:R-:W-:Y:S01]  /*6710*/  PRMT R27, R14, 0x5410, R27 ;  /* 0x000054100e1b7816 */ /* 0x000fe2000000001b */
[----:B------:R-:W-:Y:S01]  /*6720*/  VIADD R8, R0, 0x18440 ;  /* 0x0001844000087836 */ /* 0x000fe20000000000 */
[----:B------:R-:W-:Y:S02]  /*6730*/  PRMT R31, R11, 0x5410, R24 ;  /* 0x000054100b1f7816 */ /* 0x000fe40000000018 */
[----:B------:R-:W-:-:S02]  /*6740*/  PRMT R32, R15, 0x5410, R20 ;  /* 0x000054100f207816 */ /* 0x000fc40000000014 */
[----:B------:R-:W-:Y:S01]  /*6750*/  PRMT R25, R4, 0x5410, R25 ;  /* 0x0000541004197816 */ /* 0x000fe20000000019 */
[----:B------:R-:W-:Y:S06]  /*6760*/  @!P0 BRA `(.L_x_694) ;  /* 0x00000110009c8947 */ /* 0x000fec0003800000 */
.L_x_926:
[----:B------:R-:W-:Y:S05]  /*6770*/  BSYNC B1 ;  /* 0x0000000000017941 */ /* 0x000fea0003800000 */
.L_x_693:
[----:B------:R-:W-:Y:S01]  /*6780*/  BSSY B1, `(.L_x_695) ;  /* 0x0000059000017945 */ /* 0x000fe20003800000 */
[----:B------:R-:W-:Y:S01]  /*6790*/  PRMT R33, R10, 0x5410, R21 ;  /* 0x000054100a217816 */ /* 0x000fe20000000015 */
[----:B------:R-:W-:Y:S01]  /*67a0*/  @P2 VIADD R8, R3, 0xffffffc0 ;  /* 0xffffffc003082836 */ /* 0x000fe20000000000 */
[----:B------:R-:W-:Y:S02]  /*67b0*/  PRMT R34, R6, 0x5410, R13 ;  /* 0x0000541006227816 */ /* 0x000fe4000000000d */
[----:B------:R-:W-:Y:S01]  /*67c0*/  PRMT R35, R7, 0x5410, R12 ;  /* 0x0000541007237816 */ /* 0x000fe2000000000c */
[----:B------:R-:W-:Y:S06]  /*67d0*/  @P1 BRA `(.L_x_696) ;  /* 0x00000004004c1947 */ /* 0x000fec0003800000 */
[----:B------:R-:W1:Y:S01]  /*67e0*/  LDC R3, c[0x0][0x3f4] ;  /* 0x0000fd00ff037b82 */ /* 0x000e620000000800 */
[----:B------:R-:W-:Y:S01]  /*67f0*/  BSSY B2, `(.L_x_697) ;  /* 0x000002a000027945 */ /* 0x000fe20003800000 */
[-C--:B-1----:R-:W-:Y:S02]  /*6800*/  ISETP.GE.AND P0, PT, R22, R3.reuse, PT ;  /* 0x000000031600720c */ /* 0x082fe40003f06270 */
[----:B------:R-:W-:-:S11]  /*6810*/  ISETP.GE.AND P1, PT, R202, R3, PT ;  /* 0x00000003ca00720c */ /* 0x000fd60003f26270 */
[----:B------:R-:W-:Y:S05]  /*6820*/  @P0 BRA `(.L_x_698) ;  /* 0x0000000000980947 */ /* 0x000fea0003800000 */
[----:B0-----:R-:W0:Y:S01]  /*6830*/  LDS.128 R4, [R0+0x18400] ;  /* 0x0184000000047984 */ /* 0x001e220000000c00 */
[----:B------:R-:W-:Y:S01]  /*6840*/  IMAD.U32 R13, R25, 0x10000, RZ ;  /* 0x00010000190d7824 */ /* 0x000fe200078e00ff */
[C---:B------:R-:W-:Y:S01]  /*6850*/  LOP3.LUT R14, R29.reuse, 0xffff0000, RZ, 0xc0, !PT ;  /* 0xffff00001d0e7812 */ /* 0x040fe200078ec0ff */
[----:B------:R-:W-:Y:S01]  /*6860*/  IMAD.U32 R12, R29, 0x10000, RZ ;  /* 0x000100001d0c7824 */ /* 0x000fe200078e00ff */
[----:B------:R-:W-:Y:S01]  /*6870*/  LOP3.LUT R20, R25, 0xffff0000, RZ, 0xc0, !PT ;  /* 0xffff000019147812 */ /* 0x000fe200078ec0ff */
[C---:B0-----:R-:W-:Y:S01]  /*6880*/  IMAD.U32 R3, R4.reuse, 0x10000, RZ ;  /* 0x0001000004037824 */ /* 0x041fe200078e00ff */
[----:B------:R-:W-:Y:S01]  /*6890*/  LOP3.LUT R4, R4, 0xffff0000, RZ, 0xc0, !PT ;  /* 0xffff000004047812 */ /* 0x000fe200078ec0ff */
[C---:B------:R-:W-:Y:S01]  /*68a0*/  IMAD.U32 R9, R5.reuse, 0x10000, RZ ;  /* 0x0001000005097824 */ /* 0x040fe200078e00ff */
[----:B------:R-:W-:Y:S01]  /*68b0*/  LOP3.LUT R5, R5, 0xffff0000, RZ, 0xc0, !PT ;  /* 0xffff000005057812 */ /* 0x000fe200078ec0ff */
[C---:B------:R-:W-:Y:S01]  /*68c0*/  IMAD.U32 R10, R6.reuse, 0x10000, RZ ;  /* 0x00010000060a7824 */ /* 0x040fe200078e00ff */
[----:B------:R-:W-:Y:S01]  /*68d0*/  LOP3.LUT R6, R6, 0xffff0000, RZ, 0xc0, !PT ;  /* 0xffff000006067812 */ /* 0x000fe200078ec0ff */
[C---:B------:R-:W-:Y:S01]  /*68e0*/  FMUL.FTZ R24, R4.reuse, R13 ;  /* 0x0000000d04187220 */ /* 0x040fe20000410000 */
[----:B------:R-:W-:Y:S01]  /*68f0*/  FMUL.FTZ R4, R4, R12 ;  /* 0x0000000c04047220 */ /* 0x000fe20000410000 */
[----:B------:R-:W-:-:S02]  /*6900*/  IMAD.U32 R11, R7, 0x10000, RZ ;  /* 0x00010000070b7824 */ /* 0x000fc400078e00ff */
[----:B------:R-:W-:Y:S01]  /*6910*/  FMUL.FTZ R26, R5, R20 ;  /* 0x00000014051a7220 */ /* 0x000fe20000410000 */
[C---:B------:R-:W-:Y:S01]  /*6920*/  FFMA.FTZ R24, R3.reuse, R12, -R24 ;  /* 0x0000000c03187223 */ /* 0x040fe20000010818 */
[----:B------:R-:W-:Y:S01]  /*6930*/  FFMA.FTZ R13, R3, R13, R4 ;  /* 0x0000000d030d7223 */ /* 0x000fe20000010004 */
[-C--:B------:R-:W-:Y:S01]  /*6940*/  FMUL.FTZ R30, R5, R14.reuse ;  /* 0x0000000e051e7220 */ /* 0x080fe20000410000 */
[----:B------:R-:W-:Y:S01]  /*6950*/  LOP3.LUT R7, R7, 0xffff0000, RZ, 0xc0, !PT ;  /* 0xffff000007077812 */ /* 0x000fe200078ec0ff */
[C---:B------:R-:W-:Y:S01]  /*6960*/  IMAD.U32 R5, R33.reuse, 0x10000, RZ ;  /* 0x0001000021057824 */ /* 0x040fe200078e00ff */
[----:B------:R-:W-:Y:S01]  /*6970*/  LOP3.LUT R12, R33, 0xffff0000, RZ, 0xc0, !PT ;  /* 0xffff0000210c7812 */ /* 0x000fe200078ec0ff */
[C---:B------:R-:W-:Y:S01]  /*6980*/  IMAD.U32 R3, R27.reuse, 0x10000, RZ ;  /* 0x000100001b037824 */ /* 0x040fe200078e00ff */
[----:B------:R-:W-:Y:S01]  /*6990*/  LOP3.LUT R4, R27, 0xffff0000, RZ, 0xc0, !PT ;  /* 0xffff00001b047812 */ /* 0x000fe200078ec0ff */
[C---:B------:R-:W-:Y:S01]  /*69a0*/  FFMA.FTZ R26, R9.reuse, R14, -R26 ;  /* 0x0000000e091a7223 */ /* 0x040fe2000001081a */
[----:B------:R-:W-:Y:S01]  /*69b0*/  FFMA.FTZ R9, R9, R20, R30 ;  /* 0x0000001409097223 */ /* 0x000fe2000001001e */
[C---:B------:R-:W-:Y:S01]  /*69c0*/  FMUL.FTZ R15, R6.reuse, R5 ;  /* 0x00000005060f7220 */ /* 0x040fe20000410000 */
[-C--:B------:R-:W-:Y:S01]  /*69d0*/  FMUL.FTZ R14, R6, R3.reuse ;  /* 0x00000003060e7220 */ /* 0x080fe20000410000 */
        /* <DEDUP_REMOVED lines=8> */
[----:B------:R-:W-:Y:S02]  /*6a60*/  F2FP.BF16.F32.PACK_AB R6, R3, R6 ;  /* 0x000000060306723e */ /* 0x000fe400000010ff */
[----:B------:R-:W-:-:S05]  /*6a70*/  F2FP.BF16.F32.PACK_AB R7, R12, R7 ;  /* 0x000000070c07723e */ /* 0x000fca00000010ff */
[----:B------:R1:W-:Y:S02]  /*6a80*/  STS.128 [R0+0x18400], R4 ;  /* 0x0184000400007388 */ /* 0x0003e40000000c00 */
.L_x_698:
[----:B------:R-:W-:Y:S05]  /*6a90*/  BSYNC B2 ;  /* 0x0000000000027941 */ /* 0x000fea0003800000 */
.L_x_697:
[----:B------:R-:W-:Y:S05]  /*6aa0*/  @P1 BRA `(.L_x_696) ;  /* 0x0000000000981947 */ /* 0x000fea0003800000 */
[----:B01----:R-:W0:Y:S01]  /*6ab0*/  LDS.128 R4, [R8] ;  /* 0x0000000008047984 */ /* 0x003e220000000c00 */
[C---:B------:R-:W-:Y:S01]  /*6ac0*/  IMAD.U32 R13, R34.reuse, 0x10000, RZ ;  /* 0x00010000220d7824 */ /* 0x040fe200078e00ff */
        /* <DEDUP_REMOVED lines=35> */
[----:B------:R2:W-:Y:S02]  /*6d00*/  STS.128 [R8], R4 ;  /* 0x0000000408007388 */ /* 0x0005e40000000c00 */
.L_x_696:
[----:B------:R-:W-:Y:S05]  /*6d10*/  BSYNC B1 ;  /* 0x0000000000017941 */ /* 0x000fea0003800000 */
.L_x_695:
[----:B------:R-:W-:-:S13]  /*6d20*/  ISETP.GE.AND P0, PT, R217, R36, PT ;  /* 0x00000024d900720c */ /* 0x000fda0003f06270 */
[----:B------:R-:W-:Y:S05]  /*6d30*/  @P0 BRA `(.L_x_699) ;  /* 0x0000001400100947 */ /* 0x000fea0003800000 */
[----:B------:R-:W3:Y:S01]  /*6d40*/  LDC R3, c[0x0][0x3f4] ;  /* 0x0000fd00ff037b82 */ /* 0x000ee20000000800 */
[----:B------:R-:W-:Y:S01]  /*6d50*/  BSSY B1, `(.L_x_700) ;  /* 0x000002a000017945 */ /* 0x000fe20003800000 */
[-C--:B---3--:R-:W-:Y:S02]  /*6d60*/  ISETP.GE.AND P0, PT, R22, R3.reuse, PT ;  /* 0x000000031600720c */ /* 0x088fe40003f06270 */
[----:B------:R-:W-:-:S11]  /*6d70*/  ISETP.GE.AND P1, PT, R202, R3, PT ;  /* 0x00000003ca00720c */ /* 0x000fd60003f26270 */
[----:B------:R-:W-:Y:S05]  /*6d80*/  @P0 BRA `(.L_x_701) ;  /* 0x0000000000980947 */ /* 0x000fea0003800000 */
[----:B012---:R-:W0:Y:S01]  /*6d90*/  LDS.128 R4, [R0+0x1a400] ;  /* 0x01a4000000047984 */ /* 0x007e220000000c00 */
[C---:B------:R-:W-:Y:S01]  /*6da0*/  IMAD.U32 R15, R25.reuse, 0x10000, RZ ;  /* 0x00010000190f7824 */ /* 0x040fe200078e00ff */
[----:B------:R-:W-:Y:S01]  /*6db0*/  LOP3.LUT R25, R25, 0xffff0000, RZ, 0xc0, !PT ;  /* 0xffff000019197812 */ /* 0x000fe200078ec0ff */
[C---:B------:R-:W-:Y:S01]  /*6dc0*/  IMAD.U32 R13, R29.reuse, 0x10000, RZ ;  /* 0x000100001d0d7824 */ /* 0x040fe200078e00ff */
[----:B------:R-:W-:Y:S01]  /*6dd0*/  LOP3.LUT R29, R29, 0xffff0000, RZ, 0xc0, !PT ;  /* 0xffff00001d1d7812 */ /* 0x000fe200078ec0ff */
[C---:B------:R-:W-:Y:S01]  /*6de0*/  IMAD.U32 R26, R33.reuse, 0x10000, RZ ;  /* 0x00010000211a7824 */ /* 0x040fe200078e00ff */
[----:B------:R-:W-:Y:S01]  /*6df0*/  LOP3.LUT R33, R33, 0xffff0000, RZ, 0xc0, !PT ;  /* 0xffff000021217812 */ /* 0x000fe200078ec0ff */
[C---:B------:R-:W-:Y:S01]  /*6e00*/  IMAD.U32 R24, R27.reuse, 0x10000, RZ ;  /* 0x000100001b187824 */ /* 0x040fe200078e00ff */
[----:B------:R-:W-:Y:S01]  /*6e10*/  LOP3.LUT R27, R27, 0xffff0000, RZ, 0xc0, !PT ;  /* 0xffff00001b1b7812 */ /* 0x000fe200078ec0ff */
[C---:B0-----:R-:W-:Y:S01]  /*6e20*/  IMAD.U32 R3, R4.reuse, 0x10000, RZ ;  /* 0x0001000004037824 */ /* 0x041fe200078e00ff */
[----:B------:R-:W-:Y:S01]  /*6e30*/  LOP3.LUT R4, R4, 0xffff0000, RZ, 0xc0, !PT ;  /* 0xffff000004047812 */ /* 0x000fe200078ec0ff */
[C---:B------:R-:W-:Y:S01]  /*6e40*/  IMAD.U32 R9, R5.reuse, 0x10000, RZ ;  /* 0x0001000005097824 */ /* 0x040fe200078e00ff */
[----:B------:R-:W-:Y:S01]  /*6e50*/  LOP3.LUT R5, R5, 0xffff0000, RZ, 0xc0, !PT ;  /* 0xffff000005057812 */ /* 0x000fe200078ec0ff */
[C---:B------:R-:W-:Y:S01]  /*6e60*/  IMAD.U32 R10, R6.reuse, 0x10000, RZ ;  /* 0x00010000060a7824 */ /* 0x040fe200078e00ff */
[----:B------:R-:W-:Y:S01]  /*6e70*/  LOP3.LUT R6, R6, 0xffff0000, RZ, 0xc0, !PT ;  /* 0xffff000006067812 */ /* 0x000fe200078ec0ff */
[-C--:B------:R-:W-:Y:S01]  /*6e80*/  FMUL.FTZ R12, R15, R4.reuse ;  /* 0x000000040f0c7220 */ /* 0x080fe20000410000 */
[----:B------:R-:W-:Y:S01]  /*6e90*/  FMUL.FTZ R14, R13, R4 ;  /* 0x000000040d0e7220 */ /* 0x000fe20000410000 */
[C---:B------:R-:W-:Y:S01]  /*6ea0*/  IMAD.U32 R11, R7.reuse, 0x10000, RZ ;  /* 0x00010000070b7824 */ /* 0x040fe200078e00ff */
[----:B------:R-:W-:Y:S01]  /*6eb0*/  LOP3.LUT R7, R7, 0xffff0000, RZ, 0xc0, !PT ;  /* 0xffff000007077812 */ /* 0x000fe200078ec0ff */
[----:B------:R-:W-:Y:S01]  /*6ec0*/  FFMA.FTZ R4, R13, R3, -R12 ;  /* 0x000000030d047223 */ /* 0x000fe2000001080c */
[-C--:B------:R-:W-:Y:S01]  /*6ed0*/  FMUL.FTZ R20, R25, R5.reuse ;  /* 0x0000000519147220 */ /* 0x080fe20000410000 */
[----:B------:R-:W-:Y:S01]  /*6ee0*/  FMUL.FTZ R12, R29, R5 ;  /* 0x000000051d0c7220 */ /* 0x000fe20000410000 */
[----:B------:R-:W-:Y:S01]  /*6ef0*/  FFMA.FTZ R3, R15, R3, R14 ;  /* 0x000000030f037223 */ /* 0x000fe2000001000e */
[-C--:B------:R-:W-:Y:S01]  /*6f00*/  FMUL.FTZ R13, R24, R6.reuse ;  /* 0x00000006180d7220 */ /* 0x080fe20000410000 */
[-C--:B------:R-:W-:Y:S01]  /*6f10*/  FFMA.FTZ R5, R29, R9.reuse, -R20 ;  /* 0x000000091d057223 */ /* 0x080fe20000010814 */
[----:B------:R-:W-:Y:S01]  /*6f20*/  FFMA.FTZ R12, R25, R9, R12 ;  /* 0x00000009190c7223 */ /* 0x000fe2000001000c */
[C---:B------:R-:W-:Y:S01]  /*6f30*/  FMUL.FTZ R9, R26.reuse, R6 ;  /* 0x000000061a097220 */ /* 0x040fe20000410000 */
[-C--:B------:R-:W-:Y:S01]  /*6f40*/  FMUL.FTZ R14, R33, R7.reuse ;  /* 0x00000007210e7220 */ /* 0x080fe20000410000 */
[C---:B------:R-:W-:Y:S01]  /*6f50*/  FMUL.FTZ R20, R27.reuse, R7 ;  /* 0x000000071b147220 */ /* 0x040fe20000410000 */
[-C--:B------:R-:W-:Y:S01]  /*6f60*/  FFMA.FTZ R13, R26, R10.reuse, R13 ;  /* 0x0000000a1a0d7223 */ /* 0x080fe2000001000d */
[----:B------:R-:W-:Y:S01]  /*6f70*/  FFMA.FTZ R6, R24, R10, -R9 ;  /* 0x0000000a18067223 */ /* 0x000fe20000010809 */
[-C--:B------:R-:W-:Y:S01]  /*6f80*/  FFMA.FTZ R7, R27, R11.reuse, -R14 ;  /* 0x0000000b1b077223 */ /* 0x080fe2000001080e */
[----:B------:R-:W-:Y:S01]  /*6f90*/  FFMA.FTZ R20, R33, R11, R20 ;  /* 0x0000000b21147223 */ /* 0x000fe20000010014 */
[----:B------:R-:W-:-:S02]  /*6fa0*/  F2FP.BF16.F32.PACK_AB R4, R3, R4 ;  /* 0x000000040304723e */ /* 0x000fc400000010ff */
[----:B------:R-:W-:Y:S02]  /*6fb0*/  F2FP.BF16.F32.PACK_AB R5, R12, R5 ;  /* 0x000000050c05723e */ /* 0x000fe400000010ff */
[----:B------:R-:W-:Y:S02]  /*6fc0*/  F2FP.BF16.F32.PACK_AB R6, R13, R6 ;  /* 0x000000060d06723e */ /* 0x000fe400000010ff */
[----:B------:R-:W-:-:S05]  /*6fd0*/  F2FP.BF16.F32.PACK_AB R7, R20, R7 ;  /* 0x000000071407723e */ /* 0x000fca00000010ff */
[----:B------:R3:W-:Y:S02]  /*6fe0*/  STS.128 [R0+0x1a400], R4 ;  /* 0x01a4000400007388 */ /* 0x0007e40000000c00 */
.L_x_701:
[----:B------:R-:W-:Y:S05]  /*6ff0*/  BSYNC B1 ;  /* 0x0000000000017941 */ /* 0x000fea0003800000 */
.L_x_700:
[----:B------:R-:W-:Y:S05]  /*7000*/  @P1 BRA `(.L_x_699) ;  /* 0x00000010005c1947 */ /* 0x000fea0003800000 */
[----:B0123--:R-:W0:Y:S01]  /*7010*/  LDS.128 R4, [R8+0x2000] ;  /* 0x0020000008047984 */ /* 0x00fe220000000c00 */
[C---:B------:R-:W-:Y:S01]  /*7020*/  IMAD.U32 R20, R34.reuse, 0x10000, RZ ;  /* 0x0001000022147824 */ /* 0x040fe200078e00ff */
[----:B------:R-:W-:Y:S01]  /*7030*/  LOP3.LUT R34, R34, 0xffff0000, RZ, 0xc0, !PT ;  /* 0xffff000022227812 */ /* 0x000fe200078ec0ff */
[C---:B------:R-:W-:Y:S01]  /*7040*/  IMAD.U32 R12, R31.reuse, 0x10000, RZ ;  /* 0x000100001f0c7824 */ /* 0x040fe200078e00ff */
[----:B------:R-:W-:Y:S01]  /*7050*/  LOP3.LUT R14, R31, 0xffff0000, RZ, 0xc0, !PT ;  /* 0xffff00001f0e7812 */ /* 0x000fe200078ec0ff */
[C---:B------:R-:W-:Y:S01]  /*7060*/  IMAD.U32 R15, R32.reuse, 0x10000, RZ ;  /* 0x00010000200f7824 */ /* 0x040fe200078e00ff */
[----:B------:R-:W-:Y:S01]  /*7070*/  LOP3.LUT R32, R32, 0xffff0000, RZ, 0xc0, !PT ;  /* 0xffff000020207812 */ /* 0x000fe200078ec0ff */
[----:B------:R-:W-:Y:S02]  /*7080*/  IMAD.U32 R21, R35, 0x10000, RZ ;  /* 0x0001000023157824 */ /* 0x000fe400078e00ff */
[C---:B0-----:R-:W-:Y:S01]  /*7090*/  IMAD.U32 R0, R4.reuse, 0x10000, RZ ;  /* 0x0001000004007824 */ /* 0x041fe200078e00ff */
[----:B------:R-:W-:Y:S01]  /*70a0*/  LOP3.LUT R3, R4, 0xffff0000, RZ, 0xc0, !PT ;  /* 0xffff000004037812 */ /* 0x000fe200078ec0ff */
[C---:B------:R-:W-:Y:S01]  /*70b0*/  IMAD.U32 R4, R5.reuse, 0x10000, RZ ;  /* 0x0001000005047824 */ /* 0x040fe200078e00ff */
[----:B------:R-:W-:Y:S01]  /*70c0*/  LOP3.LUT R5, R5, 0xffff0000, RZ, 0xc0, !PT ;  /* 0xffff000005057812 */ /* 0x000fe200078ec0ff */
[C---:B------:R-:W-:Y:S01]  /*70d0*/  IMAD.U32 R9, R6.reuse, 0x10000, RZ ;  /* 0x0001000006097824 */ /* 0x040fe200078e00ff */
[----:B------:R-:W-:Y:S01]  /*70e0*/  LOP3.LUT R6, R6, 0xffff0000, RZ, 0xc0, !PT ;  /* 0xffff000006067812 */ /* 0x000fe200078ec0ff */
[----:B------:R-:W-:-:S02]  /*70f0*/  IMAD.U32 R10, R7, 0x10000, RZ ;  /* 0x00010000070a7824 */ /* 0x000fc400078e00ff */
[----:B------:R-:W-:Y:S01]  /*7100*/  FMUL.FTZ R11, R20, R3 ;  /* 0x00000003140b7220 */ /* 0x000fe20000410000 */
[-C--:B------:R-:W-:Y:S01]  /*7110*/  FMUL.FTZ R13, R34, R5.reuse ;  /* 0x00000005220d7220 */ /* 0x080fe20000410000 */
[----:B------:R-:W-:Y:S01]  /*7120*/  FMUL.FTZ R5, R14, R5 ;  /* 0x000000050e057220 */ /* 0x000fe20000410000 */
[----:B------:R-:W-:Y:S01]  /*7130*/  FMUL.FTZ R3, R12, R3 ;  /* 0x000000030c037220 */ /* 0x000fe20000410000 */
[----:B------:R-:W-:Y:S01]  /*7140*/  LOP3.LUT R7, R7, 0xffff0000, RZ, 0xc0, !PT ;  /* 0xffff000007077812 */ /* 0x000fe200078ec0ff */
[----:B------:R-:W-:Y:S01]  /*7150*/  FFMA.FTZ R13, R14, R4, -R13 ;  /* 0x000000040e0d7223 */ /* 0x000fe2000001080d */
[----:B------:R-:W-:Y:S01]  /*7160*/  LOP3.LUT R14, R35, 0xffff0000, RZ, 0xc0, !PT ;  /* 0xffff0000230e7812 */ /* 0x000fe200078ec0ff */
[-C--:B------:R-:W-:Y:S01]  /*7170*/  FFMA.FTZ R11, R12, R0.reuse, -R11 ;  /* 0x000000000c0b7223 */ /* 0x080fe2000001080b */
[----:B------:R-:W-:Y:S01]  /*7180*/  FFMA.FTZ R0, R20, R0, R3 ;  /* 0x0000000014007223 */ /* 0x000fe20000010003 */
[-C--:B------:R-:W-:Y:S01]  /*7190*/  FMUL.FTZ R12, R21, R6.reuse ;  /* 0x00000006150c7220 */ /* 0x080fe20000410000 */
[C---:B------:R-:W-:Y:S01]  /*71a0*/  FMUL.FTZ R6, R15.reuse, R6 ;  /* 0x000000060f067220 */ /* 0x040fe20000410000 */
[-C--:B------:R-:W-:Y:S01]  /*71b0*/  FMUL.FTZ R3, R14, R7.reuse ;  /* 0x000000070e037220 */ /* 0x080fe20000410000 */
[----:B------:R-:W-:Y:S01]  /*71c0*/  FMUL.FTZ R7, R32, R7 ;  /* 0x0000000720077220 */ /* 0x000fe20000410000 */
[-C--:B------:R-:W-:Y:S01]  /*71d0*/  FFMA.FTZ R12, R15, R9.reuse, -R12 ;  /* 0x000000090f0c7223 */ /* 0x080fe2000001080c */
[----:B------:R-:W-:Y:S01]  /*71e0*/  FFMA.FTZ R4, R34, R4, R5 ;  /* 0x0000000422047223 */ /* 0x000fe20000010005 */
[-C--:B------:R-:W-:Y:S01]  /*71f0*/  FFMA.FTZ R3, R32, R10.reuse, -R3 ;  /* 0x0000000a20037223 */ /* 0x080fe20000010803 */
[----:B------:R-:W-:Y:S01]  /*7200*/  FFMA.FTZ R9, R21, R9, R6 ;  /* 0x0000000915097223 */ /* 0x000fe20000010006 */
[----:B------:R-:W-:Y:S01]  /*7210*/  FFMA.FTZ R10, R14, R10, R7 ;  /* 0x0000000a0e0a7223 */ /* 0x000fe20000010007 */
[----:B------:R-:W-:-:S02]  /*7220*/  F2FP.BF16.F32.PACK_AB R24, R0, R11 ;  /* 0x0000000b0018723e */ /* 0x000fc400000010ff */
[----:B------:R-:W-:Y:S02]  /*7230*/  F2FP.BF16.F32.PACK_AB R25, R4, R13 ;  /* 0x0000000d0419723e */ /* 0x000fe400000010ff */
[----:B------:R-:W-:Y:S02]  /*7240*/  F2FP.BF16.F32.PACK_AB R26, R9, R12 ;  /* 0x0000000c091a723e */ /* 0x000fe400000010ff */
[----:B------:R-:W-:-:S05]  /*7250*/  F2FP.BF16.F32.PACK_AB R27, R10, R3 ;  /* 0x000000030a1b723e */ /* 0x000fca00000010ff */
[----:B------:R4:W-:Y:S01]  /*7260*/  STS.128 [R8+0x2000], R24 ;  /* 0x0020001808007388 */ /* 0x0009e20000000c00 */
[----:B------:R-:W-:Y:S05]  /*7270*/  BRA `(.L_x_699) ;  /* 0x0000000c00c07947 */ /* 0x000fea0003800000 */
.L_x_689:
[----:B------:R-:W-:-:S03]  /*7280*/  UMOV UR4, 0xffffffff ;  /* 0xffffffff00047882 */ /* 0x000fc60000000000 */
[----:B------:R-:W-:Y:S05]  /*7290*/  BRA.DIV UR4, `(.L_x_702) ;  /* 0x0000010604e47947 */ /* 0x000fea000b800000 */
[----:B------:R1:W2:Y:S04]  /*72a0*/  SHFL.IDX PT, R0, R25, RZ, 0x1c1f ;  /* 0x001c1fff19007589 */ /* 0x0002a800000e0000 */
[----:B------:R1:W3:Y:S04]  /*72b0*/  SHFL.IDX PT, R3, R24, RZ, 0x1c1f ;  /* 0x001c1fff18037589 */ /* 0x0002e800000e0000 */
[----:B------:R1:W4:Y:S04]  /*72c0*/  SHFL.IDX PT, R4, R27, RZ, 0x1c1f ;  /* 0x001c1fff1b047589 */ /* 0x00032800000e0000 */
[----:B------:R1:W0:Y:S02]  /*72d0*/  SHFL.IDX PT, R14, R26, RZ, 0x1c1f ;  /* 0x001c1fff1a0e7589 */ /* 0x00022400000e0000 */
.L_x_932:
[----:B------:R-:W-:Y:S01]  /*72e0*/  ULDC UR4, c[0x0][0x448] ;  /* 0x0001120000047ab9 */ /* 0x000fe20000000800 */
[----:B------:R-:W0:Y:S01]  /*72f0*/  LDC R45, c[0x0][0x3f4] ;  /* 0x0000fd00ff2d7b82 */ /* 0x000e220000000800 */
[----:B------:R-:W-:Y:S01]  /*7300*/  IMAD R12, R39, UR4, RZ ;  /* 0x00000004270c7c24 */ /* 0x000fe2000f8e02ff */
[----:B------:R-:W-:Y:S01]  /*7310*/  LEA.HI R6, R218, R218, RZ, 0x1 ;  /* 0x000000dada067211 */ /* 0x000fe200078f08ff */
[----:B------:R-:W-:Y:S01]  /*7320*/  BSSY B1, `(.L_x_703) ;  /* 0x0000016000017945 */ /* 0x000fe20003800000 */
[----:B-1----:R-:W-:Y:S02]  /*7330*/  CS2R R26, SRZ ;  /* 0x00000000001a7805 */ /* 0x002fe4000001ff00 */
[----:B------:R-:W-:Y:S02]  /*7340*/  CS2R R24, SRZ ;  /* 0x0000000000187805 */ /* 0x000fe4000001ff00 */
[----:B------:R-:W-:Y:S02]  /*7350*/  ISETP.GE.AND P0, PT, R5, R12, PT ;  /* 0x0000000c0500720c */ /* 0x000fe40003f06270 */
[----:B------:R-:W-:-:S02]  /*7360*/  CS2R R10, SRZ ;  /* 0x00000000000a7805 */ /* 0x000fc4000001ff00 */
[----:B------:R-:W-:Y:S02]  /*7370*/  LOP3.LUT R7, R6, 0xfffffffe, RZ, 0xc0, !PT ;  /* 0xfffffffe06077812 */ /* 0x000fe400078ec0ff */
[----:B------:R-:W-:-:S03]  /*7380*/  CS2R R8, SRZ ;  /* 0x0000000000087805 */ /* 0x000fc6000001ff00 */
[----:B------:R-:W-:-:S05]  /*7390*/  IMAD.IADD R5, R218, 0x1, -R7 ;  /* 0x00000001da057824 */ /* 0x000fca00078e0a07 */
[----:B------:R-:W-:Y:S01]  /*73a0*/  SHF.L.U32 R5, R5, 0x1f, RZ ;  /* 0x0000001f05057819 */ /* 0x000fe200000006ff */
[----:B------:R-:W-:Y:S06]  /*73b0*/  @P0 BRA `(.L_x_704) ;  /* 0x0000000000300947 */ /* 0x000fec0003800000 */
[----:B------:R-:W-:Y:S01]  /*73c0*/  ULDC UR4, c[0x0][0x3f4] ;  /* 0x0000fd0000047ab9 */ /* 0x000fe20000000800 */
[C---:B------:R-:W-:Y:S01]  /*73d0*/  IMAD.SHL.U32 R15, R16.reuse, 0x2, RZ ;  /* 0x00000002100f7824 */ /* 0x040fe200078e00ff */
[C---:B------:R-:W-:Y:S02]  /*73e0*/  ISETP.GE.AND P2, PT, R16.reuse, UR4, PT ;  /* 0x0000000410007c0c */ /* 0x040fe4000bf46270 */
[----:B------:R-:W-:Y:S02]  /*73f0*/  CS2R R26, SRZ ;  /* 0x00000000001a7805 */ /* 0x000fe4000001ff00 */
[----:B------:R-:W-:Y:S02]  /*7400*/  SHF.L.U64.HI R13, R16, 0x1, R17 ;  /* 0x00000001100d7819 */ /* 0x000fe40000010211 */
[-C--:B---3--:R-:W-:Y:S02]  /*7410*/  IADD3 R6, P0, R3, R15.reuse, RZ ;  /* 0x0000000f03067210 */ /* 0x088fe40007f1e0ff */
[----:B0-----:R-:W-:-:S03]  /*7420*/  IADD3 R14, P1, R14, R15, RZ ;  /* 0x0000000f0e0e7210 */ /* 0x001fc60007f3e0ff */
[--C-:B--2---:R-:W-:Y:S02]  /*7430*/  IMAD.X R7, R0, 0x1, R13.reuse, P0 ;  /* 0x0000000100077824 */ /* 0x104fe400000e060d */
[----:B----4-:R-:W-:Y:S01]  /*7440*/  IMAD.X R15, R4, 0x1, R13, P1 ;  /* 0x00000001040f7824 */ /* 0x010fe200008e060d */
[----:B------:R-:W-:Y:S07]  /*7450*/  @P2 BRA `(.L_x_704) ;  /* 0x0000000000082947 */ /* 0x000fee0003800000 */
[----:B------:R1:W5:Y:S04]  /*7460*/  LD.E.128 R8, desc[UR40][R6.64] ;  /* 0x0000002806087980 */ /* 0x000368000c101d00 */
[----:B------:R1:W5:Y:S02]  /*7470*/  LD.E.128 R24, desc[UR40][R14.64] ;  /* 0x000000280e187980 */ /* 0x000364000c101d00 */
.L_x_704:
[----:B------:R-:W-:Y:S05]  /*7480*/  BSYNC B1 ;  /* 0x0000000000017941 */ /* 0x000fea0003800000 */
.L_x_703:
[----:B------:R-:W3:Y:S01]  /*7490*/  SYNCS.PHASECHK.TRANS64.TRYWAIT P1, [R18+URZ+0x22800], R5 ;  /* 0x02280005120075a7 */ /* 0x000ee2000802017f */
[----:B--2---:R-:W-:Y:S01]  /*74a0*/  IMAD R0, R89, -0x80, R12 ;  /* 0xffffff8059007824 */ /* 0x004fe200078e020c */
[----:B-1---5:R-:W-:Y:S01]  /*74b0*/  SHF.R.U64 R15, R24, 0x10, R25 ;  /* 0x00000010180f7819 */ /* 0x022fe20000001219 */
[----:B----4-:R-:W-:Y:S01]  /*74c0*/  IMAD.MOV.U32 R4, RZ, RZ, R24 ;  /* 0x000000ffff047224 */ /* 0x010fe200078e0018 */
[--C-:B------:R-:W-:Y:S01]  /*74d0*/  SHF.R.U64 R29, R8, 0x10, R9.reuse ;  /* 0x00000010081d7819 */ /* 0x100fe20000001209 */
[----:B------:R-:W-:Y:S01]  /*74e0*/  IMAD.MOV.U32 R12, RZ, RZ, R8 ;  /* 0x000000ffff0c7224 */ /* 0x000fe200078e0008 */
[----:B------:R-:W-:Y:S01]  /*74f0*/  VIMNMX R24, R0, 0x80, PT ;  /* 0x0000008000187848 */ /* 0x000fe20003fe0100 */
[--C-:B------:R-:W-:Y:S01]  /*7500*/  IMAD.MOV.U32 R13, RZ, RZ, R9.reuse ;  /* 0x000000ffff0d7224 */ /* 0x100fe200078e0009 */
[----:B------:R-:W-:Y:S01]  /*7510*/  SHF.R.U32.HI R20, RZ, 0x10, R9 ;  /* 0x00000010ff147819 */ /* 0x000fe20000011609 */
[----:B------:R-:W-:Y:S01]  /*7520*/  IMAD.MOV.U32 R7, RZ, RZ, R10 ;  /* 0x000000ffff077224 */ /* 0x000fe200078e000a */
[--C-:B0-----:R-:W-:Y:S01]  /*7530*/  SHF.R.U64 R14, R10, 0x10, R11.reuse ;  /* 0x000000100a0e7819 */ /* 0x101fe2000000120b */
[--C-:B------:R-:W-:Y:S01]  /*7540*/  IMAD.MOV.U32 R8, RZ, RZ, R11.reuse ;  /* 0x000000ffff087224 */ /* 0x100fe200078e000b */
[----:B------:R-:W-:Y:S01]  /*7550*/  SHF.R.U32.HI R21, RZ, 0x10, R11 ;  /* 0x00000010ff157819 */ /* 0x000fe2000001160b */
[--C-:B------:R-:W-:Y:S01]  /*7560*/  IMAD.MOV.U32 R6, RZ, RZ, R25.reuse ;  /* 0x000000ffff067224 */ /* 0x100fe200078e0019 */
[----:B------:R-:W-:Y:S01]  /*7570*/  ISETP.GE.AND P0, PT, R16, R45, PT ;  /* 0x0000002d1000720c */ /* 0x000fe20003f06270 */
[----:B------:R-:W-:Y:S01]  /*7580*/  IMAD.MOV.U32 R0, RZ, RZ, R26 ;  /* 0x000000ffff007224 */ /* 0x000fe200078e001a */
[----:B------:R-:W-:Y:S01]  /*7590*/  SHF.R.U32.HI R11, RZ, 0x10, R25 ;  /* 0x00000010ff0b7819 */ /* 0x000fe20000011619 */
[--C-:B---3--:R-:W-:Y:S01]  /*75a0*/  IMAD.MOV.U32 R3, RZ, RZ, R27.reuse ;  /* 0x000000ffff037224 */ /* 0x108fe200078e001b */
[--C-:B------:R-:W-:Y:S01]  /*75b0*/  SHF.R.U64 R9, R26, 0x10, R27.reuse ;  /* 0x000000101a097819 */ /* 0x100fe2000000121b */
[----:B------:R-:W-:Y:S01]  /*75c0*/  BSSY B1, `(.L_x_705) ;  /* 0x000000d000017945 */ /* 0x000fe20003800000 */
[----:B------:R-:W-:-:S02]  /*75d0*/  SHF.R.U32.HI R10, RZ, 0x10, R27 ;  /* 0x00000010ff0a7819 */ /* 0x000fc4000001161b */
[-C--:B------:R-:W-:Y:S02]  /*75e0*/  ISETP.GE.OR P2, PT, R19, R24.reuse, P0 ;  /* 0x000000181300720c */ /* 0x080fe40000746670 */
[----:B------:R-:W-:Y:S02]  /*75f0*/  PRMT R37, R12, 0x5410, R29 ;  /* 0x000054100c257816 */ /* 0x000fe4000000001d */
[----:B------:R-:W-:Y:S02]  /*7600*/  ISETP.GE.OR P0, PT, R217, R24, P0 ;  /* 0x00000018d900720c */ /* 0x000fe40000706670 */
[----:B------:R-:W-:Y:S02]  /*7610*/  PRMT R38, R13, 0x5410, R20 ;  /* 0x000054100d267816 */ /* 0x000fe40000000014 */
[----:B------:R-:W-:Y:S02]  /*7620*/  PRMT R39, R7, 0x5410, R14 ;  /* 0x0000541007277816 */ /* 0x000fe4000000000e */
[----:B------:R-:W-:-:S02]  /*7630*/  PRMT R40, R8, 0x5410, R21 ;  /* 0x0000541008287816 */ /* 0x000fc40000000015 */
[----:B------:R-:W-:Y:S02]  /*7640*/  PRMT R41, R4, 0x5410, R15 ;  /* 0x0000541004297816 */ /* 0x000fe4000000000f */
[----:B------:R-:W-:Y:S02]  /*7650*/  PRMT R42, R6, 0x5410, R11 ;  /* 0x00005410062a7816 */ /* 0x000fe4000000000b */
[----:B------:R-:W-:Y:S02]  /*7660*/  PRMT R43, R0, 0x5410, R9 ;  /* 0x00005410002b7816 */ /* 0x000fe40000000009 */
[----:B------:R-:W-:Y:S01]  /*7670*/  PRMT R44, R3, 0x5410, R10 ;  /* 0x00005410032c7816 */ /* 0x000fe2000000000a */
[----:B------:R-:W-:Y:S06]  /*7680*/  @!P1 BRA `(.L_x_706) ;  /* 0x0000010400589947 */ /* 0x000fec0003800000 */
.L_x_933:
[----:B------:R-:W-:Y:S05]  /*7690*/  BSYNC B1 ;  /* 0x0000000000017941 */ /* 0x000fea0003800000 */
.L_x_705:
[----:B------:R-:W-:Y:S04]  /*76a0*/  BSSY B1, `(.L_x_707) ;  /* 0x000005a000017945 */ /* 0x000fe80003800000 */
[----:B------:R-:W-:Y:S05]  /*76b0*/  @P2 BRA `(.L_x_708) ;  /* 0x0000000400602947 */ /* 0x000fea0003800000 */
[----:B------:R-:W-:Y:S01]  /*76c0*/  IMAD.SHL.U32 R0, R226, 0x40, RZ ;  /* 0x00000040e2007824 */ /* 0x000fe200078e00ff */
[C---:B------:R-:W-:Y:S01]  /*76d0*/  LOP3.LUT R24, R41.reuse, 0xffff0000, RZ, 0xc0, !PT ;  /* 0xffff000029187812 */ /* 0x040fe200078ec0ff */
[----:B------:R-:W-:Y:S02]  /*76e0*/  IMAD.IADD R3, R16, 0x1, R45 ;  /* 0x0000000110037824 */ /* 0x000fe400078e022d */
[----:B------:R-:W-:Y:S01]  /*76f0*/  IMAD.U32 R27, R41, 0x10000, RZ ;  /* 0x00010000291b7824 */ /* 0x000fe200078e00ff */
[----:B------:R-:W-:Y:S01]  /*7700*/  LOP3.LUT R4, R0, 0x1c0, RZ, 0xc0, !PT ;  /* 0x000001c000047812 */ /* 0x000fe200078ec0ff */
[----:B------:R-:W-:-:S03]  /*7710*/  IMAD.U32 R25, R37, 0x10000, RZ ;  /* 0x0001000025197824 */ /* 0x000fc600078e00ff */
[C---:B------:R-:W-:Y:S02]  /*7720*/  LOP3.LUT R0, R4.reuse, 0x38, R16, 0xf8, !PT ;  /* 0x0000003804007812 */ /* 0x040fe400078ef810 */
[----:B0-----:R-:W-:Y:S02]  /*7730*/  SHF.R.U32.HI R5, RZ, 0x3, R4 ;  /* 0x00000003ff057819 */ /* 0x001fe40000011604 */
[----:B------:R-:W-:Y:S02]  /*7740*/  LOP3.LUT R4, R4, 0x38, R3, 0xf8, !PT ;  /* 0x0000003804047812 */ /* 0x000fe400078ef803 */
[-C--:B------:R-:W-:Y:S02]  /*7750*/  LOP3.LUT R0, R0, R5.reuse, RZ, 0x3c, !PT ;  /* 0x0000000500007212 */ /* 0x080fe400078e3cff */
[----:B------:R-:W-:-:S03]  /*7760*/  LOP3.LUT R4, R4, R5, RZ, 0x3c, !PT ;  /* 0x0000000504047212 */ /* 0x000fc600078e3cff */
[----:B------:R-:W-:-:S04]  /*7770*/  IMAD R3, R207, 0x200, R0 ;  /* 0x00000200cf037824 */ /* 0x000fc800078e0200 */
[----:B------:R-:W-:Y:S02]  /*7780*/  IMAD R34, R3, 0x2, R18 ;  /* 0x0000000203227824 */ /* 0x000fe400078e0212 */
[----:B------:R-:W-:-:S03]  /*7790*/  IMAD R3, R207, 0x200, R4 ;  /* 0x00000200cf037824 */ /* 0x000fc600078e0204 */
[----:B------:R-:W0:Y:S01]  /*77a0*/  LDS.128 R4, [R34+0x18400] ;  /* 0x0184000022047984 */ /* 0x000e220000000c00 */
[----:B------:R-:W-:-:S05]  /*77b0*/  IMAD R36, R3, 0x2, R18 ;  /* 0x0000000203247824 */ /* 0x000fca00078e0212 */
[----:B------:R-:W1:Y:S01]  /*77c0*/  LDS.128 R8, [R36+0x18400] ;  /* 0x0184000024087984 */ /* 0x000e620000000c00 */
[C---:B0-----:R-:W-:Y:S01]  /*77d0*/  IMAD.U32 R0, R4.reuse, 0x10000, RZ ;  /* 0x0001000004007824 */ /* 0x041fe200078e00ff */
[----:B------:R-:W-:Y:S01]  /*77e0*/  LOP3.LUT R3, R4, 0xffff0000, RZ, 0xc0, !PT ;  /* 0xffff000004037812 */ /* 0x000fe200078ec0ff */
[C---:B------:R-:W-:Y:S01]  /*77f0*/  IMAD.U32 R12, R6.reuse, 0x10000, RZ ;  /* 0x00010000060c7824 */ /* 0x040fe200078e00ff */
[----:B------:R-:W-:Y:S01]  /*7800*/  LOP3.LUT R6, R6, 0xffff0000, RZ, 0xc0, !PT ;  /* 0xffff000006067812 */ /* 0x000fe200078ec0ff */
[C---:B------:R-:W-:Y:S01]  /*7810*/  IMAD.U32 R4, R5.reuse, 0x10000, RZ ;  /* 0x0001000005047824 */ /* 0x040fe200078e00ff */
[----:B------:R-:W-:Y:S01]  /*7820*/  LOP3.LUT R5, R5, 0xffff0000, RZ, 0xc0, !PT ;  /* 0xffff000005057812 */ /* 0x000fe200078ec0ff */
[C---:B-1----:R-:W-:Y:S01]  /*7830*/  IMAD.U32 R14, R8.reuse, 0x10000, RZ ;  /* 0x00010000080e7824 */ /* 0x042fe200078e00ff */
[----:B------:R-:W-:Y:S01]  /*7840*/  LOP3.LUT R8, R8, 0xffff0000, RZ, 0xc0, !PT ;  /* 0xffff000008087812 */ /* 0x000fe200078ec0ff */
[C---:B------:R-:W-:Y:S01]  /*7850*/  IMAD.U32 R20, R10.reuse, 0x10000, RZ ;  /* 0x000100000a147824 */ /* 0x040fe200078e00ff */
[----:B------:R-:W-:Y:S01]  /*7860*/  LOP3.LUT R10, R10, 0xffff0000, RZ, 0xc0, !PT ;  /* 0xffff00000a0a7812 */ /* 0x000fe200078ec0ff */
[C---:B------:R-:W-:Y:S01]  /*7870*/  FMUL.FTZ R29, R14.reuse, R27 ;  /* 0x0000001b0e1d7220 */ /* 0x040fe20000410000 */
[-C--:B------:R-:W-:Y:S01]  /*7880*/  FMUL.FTZ R31, R14, R25.reuse ;  /* 0x000000190e1f7220 */ /* 0x080fe20000410000 */
[----:B------:R-:W-:Y:S01]  /*7890*/  LOP3.LUT R14, R37, 0xffff0000, RZ, 0xc0, !PT ;  /* 0xffff0000250e7812 */ /* 0x000fe200078ec0ff */
[----:B------:R-:W-:Y:S01]  /*78a0*/  FMUL.FTZ R30, R8, R24 ;  /* 0x00000018081e7220 */ /* 0x000fe20000410000 */
[----:B------:R-:W-:Y:S01]  /*78b0*/  FFMA.FTZ R26, R0, R25, -R29 ;  /* 0x00000019001a7223 */ /* 0x000fe2000001081d */
[----:B------:R-:W-:-:S02]  /*78c0*/  IMAD.U32 R29, R43, 0x10000, RZ ;  /* 0x000100002b1d7824 */ /* 0x000fc400078e00ff */
[----:B------:R-:W-:Y:S01]  /*78d0*/  FFMA.FTZ R31, R0, R27, R31 ;  /* 0x0000001b001f7223 */ /* 0x000fe2000001001f */
[----:B------:R-:W-:Y:S02]  /*78e0*/  IMAD.U32 R25, R39, 0x10000, RZ ;  /* 0x0001000027197824 */ /* 0x000fe400078e00ff */
[-C--:B------:R-:W-:Y:S01]  /*78f0*/  FMUL.FTZ R8, R8, R14.reuse ;  /* 0x0000000e08087220 */ /* 0x080fe20000410000 */
[C---:B------:R-:W-:Y:S01]  /*7900*/  FMUL.FTZ R35, R20.reuse, R29 ;  /* 0x0000001d14237220 */ /* 0x040fe20000410000 */
[----:B------:R-:W-:Y:S01]  /*7910*/  LOP3.LUT R27, R43, 0xffff0000, RZ, 0xc0, !PT ;  /* 0xffff00002b1b7812 */ /* 0x000fe200078ec0ff */
[-C--:B------:R-:W-:Y:S01]  /*7920*/  FMUL.FTZ R20, R20, R25.reuse ;  /* 0x0000001914147220 */ /* 0x080fe20000410000 */
[C---:B------:R-:W-:Y:S01]  /*7930*/  FFMA.FTZ R33, R3.reuse, R14, -R30 ;  /* 0x0000000e03217223 */ /* 0x040fe2000001081e */
[----:B------:R-:W-:Y:S01]  /*7940*/  FFMA.FTZ R24, R3, R24, R8 ;  /* 0x0000001803187223 */ /* 0x000fe20000010008 */
[----:B------:R-:W-:Y:S01]  /*7950*/  LOP3.LUT R3, R39, 0xffff0000, RZ, 0xc0, !PT ;  /* 0xffff000027037812 */ /* 0x000fe200078ec0ff */
[C---:B------:R-:W-:Y:S01]  /*7960*/  FFMA.FTZ R35, R12.reuse, R25, -R35 ;  /* 0x000000190c237223 */ /* 0x040fe20000010823 */
[----:B------:R-:W-:Y:S01]  /*7970*/  FFMA.FTZ R20, R12, R29, R20 ;  /* 0x0000001d0c147223 */ /* 0x000fe20000010014 */
[----:B------:R-:W-:Y:S01]  /*7980*/  FMUL.FTZ R25, R10, R27 ;  /* 0x0000001b0a197220 */ /* 0x000fe20000410000 */
[----:B------:R-:W-:-:S02]  /*7990*/  IMAD.U32 R15, R9, 0x10000, RZ ;  /* 0x00010000090f7824 */ /* 0x000fc400078e00ff */
[-C--:B------:R-:W-:Y:S01]  /*79a0*/  FMUL.FTZ R29, R10, R3.reuse ;  /* 0x000000030a1d7220 */ /* 0x080fe20000410000 */
[----:B------:R-:W-:Y:S02]  /*79b0*/  IMAD.U32 R12, R42, 0x10000, RZ ;  /* 0x000100002a0c7824 */ /* 0x000fe400078e00ff */
[----:B------:R-:W-:Y:S01]  /*79c0*/  FFMA.FTZ R14, R6, R3, -R25 ;  /* 0x00000003060e7223 */ /* 0x000fe20000010819 */
[----:B------:R-:W-:Y:S02]  /*79d0*/  IMAD.U32 R0, R38, 0x10000, RZ ;  /* 0x0001000026007824 */ /* 0x000fe400078e00ff */
[----:B------:R-:W-:Y:S01]  /*79e0*/  FFMA.FTZ R29, R6, R27, R29 ;  /* 0x0000001b061d7223 */ /* 0x000fe2000001001d */
[----:B------:R-:W-:Y:S02]  /*79f0*/  IMAD.U32 R21, R11, 0x10000, RZ ;  /* 0x000100000b157824 */ /* 0x000fe400078e00ff */
[----:B------:R-:W-:Y:S01]  /*7a00*/  FMUL.FTZ R3, R15, R12 ;  /* 0x0000000c0f037220 */ /* 0x000fe20000410000 */
[----:B------:R-:W-:-:S02]  /*7a10*/  IMAD.U32 R10, R44, 0x10000, RZ ;  /* 0x000100002c0a7824 */ /* 0x000fc400078e00ff */
[----:B------:R-:W-:Y:S01]  /*7a20*/  FMUL.FTZ R15, R15, R0 ;  /* 0x000000000f0f7220 */ /* 0x000fe20000410000 */
[----:B------:R-:W-:Y:S01]  /*7a30*/  IMAD.U32 R8, R40, 0x10000, RZ ;  /* 0x0001000028087824 */ /* 0x000fe200078e00ff */
[----:B------:R-:W-:Y:S01]  /*7a40*/  LOP3.LUT R9, R9, 0xffff0000, RZ, 0xc0, !PT ;  /* 0xffff000009097812 */ /* 0x000fe200078ec0ff */
[----:B------:R-:W-:Y:S02]  /*7a50*/  IMAD.U32 R13, R7, 0x10000, RZ ;  /* 0x00010000070d7824 */ /* 0x000fe400078e00ff */
[C---:B------:R-:W-:Y:S01]  /*7a60*/  FMUL.FTZ R6, R21.reuse, R10 ;  /* 0x0000000a15067220 */ /* 0x040fe20000410000 */
[C---:B------:R-:W-:Y:S01]  /*7a70*/  FFMA.FTZ R15, R4.reuse, R12, R15 ;  /* 0x0000000c040f7223 */ /* 0x040fe2000001000f */
[-C--:B------:R-:W-:Y:S01]  /*7a80*/  FMUL.FTZ R12, R21, R8.reuse ;  /* 0x00000008150c7220 */ /* 0x080fe20000410000 */
[----:B------:R-:W-:Y:S01]  /*7a90*/  LOP3.LUT R11, R11, 0xffff0000, RZ, 0xc0, !PT ;  /* 0xffff00000b0b7812 */ /* 0x000fe200078ec0ff */
[C---:B------:R-:W-:Y:S01]  /*7aa0*/  FFMA.FTZ R21, R13.reuse, R8, -R6 ;  /* 0x000000080d157223 */ /* 0x040fe20000010806 */
[----:B------:R-:W-:Y:S01]  /*7ab0*/  FFMA.FTZ R3, R4, R0, -R3 ;  /* 0x0000000004037223 */ /* 0x000fe20000010803 */
[----:B------:R-:W-:Y:S01]  /*7ac0*/  LOP3.LUT R6, R42, 0xffff0000, RZ, 0xc0, !PT ;  /* 0xffff00002a067812 */ /* 0x000fe200078ec0ff */
[----:B------:R-:W-:Y:S01]  /*7ad0*/  FFMA.FTZ R13, R13, R10, R12 ;  /* 0x0000000a0d0d7223 */ /* 0x000fe2000001000c */
[----:B------:R-:W-:-:S02]  /*7ae0*/  LOP3.LUT R8, R44, 0xffff0000, RZ, 0xc0, !PT ;  /* 0xffff00002c087812 */ /* 0x000fc400078ec0ff */
[----:B------:R-:W-:Y:S01]  /*7af0*/  LOP3.LUT R0, R38, 0xffff0000, RZ, 0xc0, !PT ;  /* 0xffff000026007812 */ /* 0x000fe200078ec0ff */
[----:B------:R-:W-:Y:S01]  /*7b00*/  FMUL.FTZ R10, R9, R6 ;  /* 0x00000006090a7220 */ /* 0x000fe20000410000 */
[----:B------:R-:W-:Y:S01]  /*7b10*/  LOP3.LUT R4, R40, 0xffff0000, RZ, 0xc0, !PT ;  /* 0xffff000028047812 */ /* 0x000fe200078ec0ff */
[----:B------:R-:W-:Y:S01]  /*7b20*/  FMUL.FTZ R30, R11, R8 ;  /* 0x000000080b1e7220 */ /* 0x000fe20000410000 */
[----:B------:R-:W-:Y:S01]  /*7b30*/  LOP3.LUT R7, R7, 0xffff0000, RZ, 0xc0, !PT ;  /* 0xffff000007077812 */ /* 0x000fe200078ec0ff */
[-C--:B------:R-:W-:Y:S01]  /*7b40*/  FMUL.FTZ R9, R9, R0.reuse ;  /* 0x0000000009097220 */ /* 0x080fe20000410000 */
[----:B------:R-:W-:Y:S01]  /*7b50*/  FFMA.FTZ R0, R5, R0, -R10 ;  /* 0x0000000005007223 */ /* 0x000fe2000001080a */
[----:B------:R-:W-:Y:S01]  /*7b60*/  FMUL.FTZ R11, R11, R4 ;  /* 0x000000040b0b7220 */ /* 0x000fe20000410000 */
[----:B------:R-:W-:Y:S01]  /*7b70*/  F2FP.BF16.F32.PACK_AB R10, R29, R20 ;  /* 0x000000141d0a723e */ /* 0x000fe200000010ff */
[----:B------:R-:W-:Y:S01]  /*7b80*/  FFMA.FTZ R30, R7, R4, -R30 ;  /* 0x00000004071e7223 */ /* 0x000fe2000001081e */
[----:B------:R-:W-:Y:S01]  /*7b90*/  FFMA.FTZ R12, R5, R6, R9 ;  /* 0x00000006050c7223 */ /* 0x000fe20000010009 */
[----:B------:R-:W-:Y:S01]  /*7ba0*/  FFMA.FTZ R32, R7, R8, R11 ;  /* 0x0000000807207223 */ /* 0x000fe2000001000b */
[----:B------:R-:W-:-:S02]  /*7bb0*/  F2FP.BF16.F32.PACK_AB R4, R33, R26 ;  /* 0x0000001a2104723e */ /* 0x000fc400000010ff */
[----:B------:R-:W-:Y:S02]  /*7bc0*/  F2FP.BF16.F32.PACK_AB R6, R14, R35 ;  /* 0x000000230e06723e */ /* 0x000fe400000010ff */
[----:B------:R-:W-:Y:S02]  /*7bd0*/  F2FP.BF16.F32.PACK_AB R5, R0, R3 ;  /* 0x000000030005723e */ /* 0x000fe400000010ff */
[----:B------:R-:W-:Y:S02]  /*7be0*/  F2FP.BF16.F32.PACK_AB R7, R30, R21 ;  /* 0x000000151e07723e */ /* 0x000fe400000010ff */
[----:B------:R-:W-:Y:S02]  /*7bf0*/  F2FP.BF16.F32.PACK_AB R8, R24, R31 ;  /* 0x0000001f1808723e */ /* 0x000fe400000010ff */
[----:B------:R-:W-:Y:S01]  /*7c00*/  F2FP.BF16.F32.PACK_AB R9, R12, R15 ;  /* 0x0000000f0c09723e */ /* 0x000fe200000010ff */
[----:B------:R1:W-:Y:S01]  /*7c10*/  STS.128 [R34+0x18400], R4 ;  /* 0x0184000422007388 */ /* 0x0003e20000000c00 */
[----:B------:R-:W-:-:S05]  /*7c20*/  F2FP.BF16.F32.PACK_AB R11, R32, R13 ;  /* 0x0000000d200b723e */ /* 0x000fca00000010ff */
[----:B------:R1:W-:Y:S02]  /*7c30*/  STS.128 [R36+0x18400], R8 ;  /* 0x0184000824007388 */ /* 0x0003e40000000c00 */
.L_x_708:
[----:B------:R-:W-:Y:S05]  /*7c40*/  BSYNC B1 ;  /* 0x0000000000017941 */ /* 0x000fea0003800000 */
.L_x_707:
[----:B------:R-:W-:Y:S05]  /*7c50*/  @P0 BRA `(.L_x_699) ;  /* 0x0000000400480947 */ /* 0x000fea0003800000 */
[----:B------:R-:W-:Y:S01]  /*7c60*/  IMAD.IADD R45, R16, 0x1, R45 ;  /* 0x00000001102d7824 */ /* 0x000fe200078e022d */
[----:B------:R-:W-:Y:S01]  /*7c70*/  SHF.R.U32.HI R3, RZ, 0x3, R206 ;  /* 0x00000003ff037819 */ /* 0x000fe200000116ce */
[----:B01----:R-:W0:Y:S01]  /*7c80*/  LDS.128 R4, [R233+0x18400] ;  /* 0x01840000e9047984 */ /* 0x003e220000000c00 */
[C---:B------:R-:W-:Y:S01]  /*7c90*/  IMAD.U32 R30, R41.reuse, 0x10000, RZ ;  /* 0x00010000291e7824 */ /* 0x040fe200078e00ff */
[----:B------:R-:W-:Y:S01]  /*7ca0*/  LOP3.LUT R32, R41, 0xffff0000, RZ, 0xc0, !PT ;  /* 0xffff000029207812 */ /* 0x000fe200078ec0ff */
[----:B------:R-:W-:Y:S01]  /*7cb0*/  IMAD.U32 R26, R37, 0x10000, RZ ;  /* 0x00010000251a7824 */ /* 0x000fe200078e00ff */
[----:B------:R-:W-:Y:S01]  /*7cc0*/  LOP3.LUT R0, R206, 0x38, R45, 0xf8, !PT ;  /* 0x00000038ce007812 */ /* 0x000fe200078ef82d */
[----:B------:R-:W-:Y:S01]  /*7cd0*/  IMAD.U32 R34, R42, 0x10000, RZ ;  /* 0x000100002a227824 */ /* 0x000fe200078e00ff */
[----:B------:R-:W-:Y:S01]  /*7ce0*/  LOP3.LUT R41, R44, 0xffff0000, RZ, 0xc0, !PT ;  /* 0xffff00002c297812 */ /* 0x000fe200078ec0ff */
[----:B------:R-:W-:Y:S01]  /*7cf0*/  IMAD.U32 R33, R43, 0x10000, RZ ;  /* 0x000100002b217824 */ /* 0x000fe200078e00ff */
[----:B------:R-:W-:-:S02]  /*7d00*/  LOP3.LUT R3, R0, R3, RZ, 0x3c, !PT ;  /* 0x0000000300037212 */ /* 0x000fc400078e3cff */
[----:B------:R-:W-:-:S03]  /*7d10*/  LOP3.LUT R35, R38, 0xffff0000, RZ, 0xc0, !PT ;  /* 0xffff000026237812 */ /* 0x000fc600078ec0ff */
[----:B------:R-:W-:-:S04]  /*7d20*/  IMAD.IADD R3, R208, 0x1, R3 ;  /* 0x00000001d0037824 */ /* 0x000fc800078e0203 */
        /* <DEDUP_REMOVED lines=14> */
[-C--:B------:R-:W-:Y:S01]  /*7e10*/  FMUL.FTZ R25, R30, R15.reuse ;  /* 0x0000000f1e197220 */ /* 0x080fe20000410000 */
[----:B------:R-:W-:Y:S01]  /*7e20*/  FMUL.FTZ R15, R26, R15 ;  /* 0x0000000f1a0f7220 */ /* 0x000fe20000410000 */
[----:B------:R-:W-:Y:S01]  /*7e30*/  FMUL.FTZ R27, R32, R8 ;  /* 0x00000008201b7220 */ /* 0x000fe20000410000 */
[----:B------:R-:W-:-:S02]  /*7e40*/  IMAD.U32 R21, R10, 0x10000, RZ ;  /* 0x000100000a157824 */ /* 0x000fc400078e00ff */
[-C--:B------:R-:W-:Y:S01]  /*7e50*/  FFMA.FTZ R25, R26, R0.reuse, -R25 ;  /* 0x000000001a197223 */ /* 0x080fe20000010819 */
[----:B------:R-:W-:Y:S01]  /*7e60*/  LOP3.LUT R26, R37, 0xffff0000, RZ, 0xc0, !PT ;  /* 0xffff0000251a7812 */ /* 0x000fe200078ec0ff */
[----:B------:R-:W-:Y:S01]  /*7e70*/  FFMA.FTZ R15, R30, R0, R15 ;  /* 0x000000001e0f7223 */ /* 0x000fe2000001000f */
[----:B------:R-:W-:Y:S01]  /*7e80*/  IMAD.U32 R30, R38, 0x10000, RZ ;  /* 0x00010000261e7824 */ /* 0x000fe200078e00ff */
[----:B------:R-:W-:Y:S01]  /*7e90*/  LOP3.LUT R10, R10, 0xffff0000, RZ, 0xc0, !PT ;  /* 0xffff00000a0a7812 */ /* 0x000fe200078ec0ff */
[----:B------:R-:W-:Y:S02]  /*7ea0*/  IMAD.U32 R24, R11, 0x10000, RZ ;  /* 0x000100000b187824 */ /* 0x000fe400078e00ff */
[C---:B------:R-:W-:Y:S01]  /*7eb0*/  FMUL.FTZ R29, R26.reuse, R8 ;  /* 0x000000081a1d7220 */ /* 0x040fe20000410000 */
[----:B------:R-:W-:Y:S01]  /*7ec0*/  FFMA.FTZ R0, R26, R4, -R27 ;  /* 0x000000041a007223 */ /* 0x000fe2000001081b */
[-C--:B------:R-:W-:Y:S01]  /*7ed0*/  FMUL.FTZ R27, R34, R20.reuse ;  /* 0x00000014221b7220 */ /* 0x080fe20000410000 */
[----:B------:R-:W-:Y:S01]  /*7ee0*/  FMUL.FTZ R31, R30, R20 ;  /* 0x000000141e1f7220 */ /* 0x000fe20000410000 */
[----:B------:R-:W-:Y:S01]  /*7ef0*/  FFMA.FTZ R8, R32, R4, R29 ;  /* 0x0000000420087223 */ /* 0x000fe2000001001d */
[----:B------:R-:W-:-:S02]  /*7f00*/  IMAD.U32 R29, R39, 0x10000, RZ ;  /* 0x00010000271d7824 */ /* 0x000fc400078e00ff */
[-C--:B------:R-:W-:Y:S01]  /*7f10*/  FFMA.FTZ R27, R30, R12.reuse, -R27 ;  /* 0x0000000c1e1b7223 */ /* 0x080fe2000001081b */
[-C--:B------:R-:W-:Y:S01]  /*7f20*/  FMUL.FTZ R4, R33, R21.reuse ;  /* 0x0000001521047220 */ /* 0x080fe20000410000 */
[----:B------:R-:W-:Y:S01]  /*7f30*/  LOP3.LUT R26, R39, 0xffff0000, RZ, 0xc0, !PT ;  /* 0xffff0000271a7812 */ /* 0x000fe200078ec0ff */
[----:B------:R-:W-:Y:S01]  /*7f40*/  FFMA.FTZ R31, R34, R12, R31 ;  /* 0x0000000c221f7223 */ /* 0x000fe2000001001f */
[----:B------:R-:W-:Y:S01]  /*7f50*/  LOP3.LUT R30, R43, 0xffff0000, RZ, 0xc0, !PT ;  /* 0xffff00002b1e7812 */ /* 0x000fe200078ec0ff */
[C---:B------:R-:W-:Y:S01]  /*7f60*/  FMUL.FTZ R12, R29.reuse, R21 ;  /* 0x000000151d0c7220 */ /* 0x040fe20000410000 */
[----:B------:R-:W-:Y:S02]  /*7f70*/  IMAD.U32 R32, R44, 0x10000, RZ ;  /* 0x000100002c207824 */ /* 0x000fe400078e00ff */
[-C--:B------:R-:W-:Y:S01]  /*7f80*/  FFMA.FTZ R20, R29, R13.reuse, -R4 ;  /* 0x0000000d1d147223 */ /* 0x080fe20000010804 */
[-C--:B------:R-:W-:Y:S01]  /*7f90*/  FMUL.FTZ R29, R26, R10.reuse ;  /* 0x0000000a1a1d7220 */ /* 0x080fe20000410000 */
[----:B------:R-:W-:Y:S01]  /*7fa0*/  FMUL.FTZ R21, R30, R10 ;  /* 0x0000000a1e157220 */ /* 0x000fe20000410000 */
[----:B------:R-:W-:Y:S01]  /*7fb0*/  FFMA.FTZ R10, R33, R13, R12 ;  /* 0x0000000d210a7223 */ /* 0x000fe2000001000c */
[----:B------:R-:W-:Y:S01]  /*7fc0*/  LOP3.LUT R11, R11, 0xffff0000, RZ, 0xc0, !PT ;  /* 0xffff00000b0b7812 */ /* 0x000fe200078ec0ff */
[----:B------:R-:W-:-:S02]  /*7fd0*/  IMAD.U32 R4, R40, 0x10000, RZ ;  /* 0x0001000028047824 */ /* 0x000fc400078e00ff */
[----:B------:R-:W-:Y:S01]  /*7fe0*/  FMUL.FTZ R13, R32, R24 ;  /* 0x00000018200d7220 */ /* 0x000fe20000410000 */
[----:B------:R-:W-:Y:S01]  /*7ff0*/  LOP3.LUT R39, R42, 0xffff0000, RZ, 0xc0, !PT ;  /* 0xffff00002a277812 */ /* 0x000fe200078ec0ff */
[----:B------:R-:W-:Y:S01]  /*8000*/  FFMA.FTZ R21, R26, R6, -R21 ;  /* 0x000000061a157223 */ /* 0x000fe20000010815 */
[----:B------:R-:W-:Y:S01]  /*8010*/  LOP3.LUT R37, R40, 0xffff0000, RZ, 0xc0, !PT ;  /* 0xffff000028257812 */ /* 0x000fe200078ec0ff */
[C---:B------:R-:W-:Y:S01]  /*8020*/  FMUL.FTZ R33, R4.reuse, R24 ;  /* 0x0000001804217220 */ /* 0x040fe20000410000 */
[----:B------:R-:W-:Y:S01]  /*8030*/  FFMA.FTZ R13, R4, R14, -R13 ;  /* 0x0000000e040d7223 */ /* 0x000fe2000001080d */
[----:B------:R-:W-:Y:S01]  /*8040*/  FFMA.FTZ R29, R30, R6, R29 ;  /* 0x000000061e1d7223 */ /* 0x000fe2000001001d */
[----:B------:R-:W-:Y:S01]  /*8050*/  FMUL.FTZ R4, R39, R9 ;  /* 0x0000000927047220 */ /* 0x000fe20000410000 */
[----:B------:R-:W-:Y:S01]  /*8060*/  FMUL.FTZ R24, R41, R11 ;  /* 0x0000000b29187220 */ /* 0x000fe20000410000 */
[----:B------:R-:W-:Y:S01]  /*8070*/  FMUL.FTZ R6, R35, R9 ;  /* 0x0000000923067220 */ /* 0x000fe20000410000 */
[----:B------:R-:W-:Y:S01]  /*8080*/  FMUL.FTZ R26, R37, R11 ;  /* 0x0000000b251a7220 */ /* 0x000fe20000410000 */
[----:B------:R-:W-:Y:S01]  /*8090*/  FFMA.FTZ R33, R32, R14, R33 ;  /* 0x0000000e20217223 */ /* 0x000fe20000010021 */
[----:B------:R-:W-:Y:S01]  /*80a0*/  FFMA.FTZ R12, R35, R5, -R4 ;  /* 0x00000005230c7223 */ /* 0x000fe20000010804 */
        /* <DEDUP_REMOVED lines=10> */
[----:B------:R-:W-:-:S02]  /*8150*/  F2FP.BF16.F32.PACK_AB R9, R14, R31 ;  /* 0x0000001f0e09723e */ /* 0x000fc400000010ff */
[----:B------:R-:W-:-:S05]  /*8160*/  F2FP.BF16.F32.PACK_AB R11, R26, R33 ;  /* 0x000000211a0b723e */ /* 0x000fca00000010ff */
[----:B------:R2:W-:Y:S02]  /*8170*/  STS.128 [R3+0x18400], R8 ;  /* 0x0184000803007388 */ /* 0x0005e40000000c00 */
.L_x_699:
[----:B------:R-:W-:Y:S05]  /*8180*/  BSYNC B0 ;  /* 0x0000000000007941 */ /* 0x000fea0003800000 */
.L_x_688:
[----:B------:R-:W-:Y:S01]  /*8190*/  @!PT LDS RZ, [RZ] ;  /* 0x00000000fffff984 */ /* 0x000fe20000000800 */
[----:B------:R-:W-:Y:S01]  /*81a0*/  @!PT LDS RZ, [RZ] ;  /* 0x00000000fffff984 */ /* 0x000fe20000000800 */
[----:B------:R-:W-:Y:S01]  /*81b0*/  @!PT LDS RZ, [RZ] ;  /* 0x00000000fffff984 */ /* 0x000fe20000000800 */
[----:B------:R-:W-:Y:S01]  /*81c0*/  @!PT LDS RZ, [RZ] ;  /* 0x00000000fffff984 */ /* 0x000fe20000000800 */
[----:B------:R5:W-:Y:S06]  /*81d0*/  MEMBAR.ALL.CTA ;  /* 0x0000000000007992 */ /* 0x000bec0000008000 */
[----:B-----5:R-:W5:Y:S01]  /*81e0*/  FENCE.VIEW.ASYNC.S ;  /* 0x00000000000073c6 */ /* 0x020f620000000000 */
[----:B------:R-:W-:Y:S05]  /*81f0*/  WARPSYNC.ALL ;  /* 0x0000000000007948 */ /* 0x000fea0003800000 */
[----:B-----5:R-:W-:Y:S06]  /*8200*/  BAR.SYNC.DEFER_BLOCKING 0xd, 0x100 ;  /* 0x0344000000007b1d */ /* 0x020fec0000010000 */
.L_x_685:
[----:B-1-3--:R-:W1:Y:S01]  /*8210*/  S2R R0, SR_TID.X ;  /* 0x0000000000007919 */ /* 0x00ae620000002100 */
[----:B------:R-:W-:Y:S01]  /*8220*/  ISETP.NE.AND P0, PT, R203, 0x3, PT ;  /* 0x00000003cb00780c */ /* 0x000fe20003f05270 */
[----:B------:R-:W-:Y:S05]  /*8230*/  WARPSYNC.ALL ;  /* 0x0000000000007948 */ /* 0x000fea0003800000 */
[----:B-1----:R-:W-:-:S05]  /*8240*/  SHF.R.U32.HI R0, RZ, 0x7, R0 ;  /* 0x00000007ff007819 */ /* 0x002fca0000011600 */
[----:B------:R-:W-:-:S05]  /*8250*/  VIADD R15, R0, 0x8 ;  /* 0x00000008000f7836 */ /* 0x000fca0000000000 */
[----:B------:R1:W-:Y:S06]  /*8260*/  BAR.SYNC.DEFER_BLOCKING R15, 0x100 ;  /* 0x0004000f0000751d */ /* 0x0003ec0000010000 */
[----:B------:R-:W-:Y:S05]  /*8270*/  @!P0 BRA `(.L_x_709) ;  /* 0x0000000000048947 */ /* 0x000fea0003800000 */
[----:B------:R-:W-:Y:S01]  /*8280*/  BPT.TRAP 0x1 ;  /* 0x000000040000795c */ /* 0x000fe20000300000 */
.L_x_709:
[----:B------:R-:W-:Y:S01]  /*8290*/  IMAD R14, R200, 0x8, R18 ;  /* 0x00000008c80e7824 */ /* 0x000fe200078e0212 */
[----:B------:R-:W-:-:S04]  /*82a0*/  SHF.L.U32 R13, R204, 0x1f, RZ ;  /* 0x0000001fcc0d7819 */ /* 0x000fc800000006ff */
[----:B------:R3:W0:Y:S01]  /*82b0*/  SYNCS.PHASECHK.TRANS64.TRYWAIT P1, [R14+URZ+0x22830], R13 ;  /* 0x0228300d0e0075a7 */ /* 0x000622000802017f */
[----:B------:R-:W-:Y:S05]  /*82c0*/  @!P0 BRA `(.L_x_710) ;  /* 0x0000000000048947 */ /* 0x000fea0003800000 */
[----:B------:R-:W-:Y:S01]  /*82d0*/  BPT.TRAP 0x1 ;  /* 0x000000040000795c */ /* 0x000fe20000300000 */
.L_x_710:
[----:B------:R-:W-:Y:S01]  /*82e0*/  VIADD R0, R18, 0x1c400 ;  /* 0x0001c40012007836 */ /* 0x000fe20000000000 */
[----:B--2---:R-:W-:Y:S01]  /*82f0*/  LOP3.LUT R4, R28, 0x10000, RZ, 0xfc, !PT ;  /* 0x000100001c047812 */ /* 0x004fe200078efcff */
[----:B0-----:R-:W-:-:S03]  /*8300*/  IMAD.MOV.U32 R5, RZ, RZ, 0x40000040 ;  /* 0x40000040ff057424 */ /* 0x001fc600078e00ff */
[----:B------:R-:W-:-:S04]  /*8310*/  SHF.R.U32.HI R0, RZ, 0x4, R0 ;  /* 0x00000004ff007819 */ /* 0x000fc80000011600 */
[----:B------:R-:W-:-:S04]  /*8320*/  LOP3.LUT R0, R0, 0x3fff, RZ, 0xc0, !PT ;  /* 0x00003fff00007812 */ /* 0x000fc800078ec0ff */
[----:B------:R-:W-:Y:S01]  /*8330*/  LOP3.LUT R0, R0, 0x10000, RZ, 0xfc, !PT ;  /* 0x0001000000007812 */ /* 0x000fe200078efcff */
[----:B------:R-:W-:Y:S06]  /*8340*/  @P1 BRA `(.L_x_711) ;  /* 0x0000000000081947 */ /* 0x000fec0003800000 */
[----:B------:R-:W0:Y:S02]  /*8350*/  SYNCS.PHASECHK.TRANS64.TRYWAIT P1, [R14+URZ+0x22830], R13 ;  /* 0x0228300d0e0075a7 */ /* 0x000e24000802017f */
[----:B0-----:R-:W-:Y:S05]  /*8360*/  @!P1 BRA `(.L_x_712) ;  /* 0x000000f800349947 */ /* 0x001fea0003800000 */
.L_x_711:
[----:B------:R-:W-:Y:S01]  /*8370*/  IMAD R20, R200, 0x300, R0 ;  /* 0x00000300c8147824 */ /* 0x000fe200078e0200 */
[----:B------:R-:W-:Y:S05]  /*8380*/  WARPSYNC.ALL ;  /* 0x0000000000007948 */ /* 0x000fea0003800000 */
[----:B------:R-:W-:Y:S01]  /*8390*/  IMAD.MOV.U32 R21, RZ, RZ, 0x40000040 ;  /* 0x40000040ff157424 */ /* 0x000fe200078e00ff */
[C---:B------:R-:W-:Y:S01]  /*83a0*/  R2UR UR4, R4.reuse ;  /* 0x00000000040472ca */ /* 0x040fe200000e0000 */
[----:B----45:R-:W-:Y:S01]  /*83b0*/  WARPGROUP.ARRIVE ;  /* 0x00000000000079c5 */ /* 0x030fe20000000000 */
[----:B------:R-:W-:Y:S01]  /*83c0*/  R2UR UR5, R5 ;  /* 0x00000000050572ca */ /* 0x000fe200000e0000 */
[----:B------:R-:W-:Y:S01]  /*83d0*/  VIADD R10, R4, 0x2 ;  /* 0x00000002040a7836 */ /* 0x000fe20000000000 */
[C---:B------:R-:W-:Y:S01]  /*83e0*/  R2UR UR6, R20.reuse ;  /* 0x00000000140672ca */ /* 0x040fe200000e0000 */
[----:B------:R-:W-:Y:S01]  /*83f0*/  VIADD R6, R20, 0x2 ;  /* 0x0000000214067836 */ /* 0x000fe20000000000 */
[----:B------:R-:W-:Y:S01]  /*8400*/  R2UR UR7, R21 ;  /* 0x00000000150772ca */ /* 0x000fe200000e0000 */
[----:B------:R-:W-:Y:S01]  /*8410*/  IMAD.MOV.U32 R11, RZ, RZ, 0x40000040 ;  /* 0x40000040ff0b7424 */ /* 0x000fe200078e00ff */
[----:B------:R-:W2:Y:S01]  /*8420*/  S2R R72, SR_TID.X ;  /* 0x0000000000487919 */ /* 0x000ea20000002100 */
[----:B------:R-:W-:-:S02]  /*8430*/  IMAD.MOV.U32 R7, RZ, RZ, 0x40000040 ;  /* 0x40000040ff077424 */ /* 0x000fc400078e00ff */
[----:B------:R-:W-:Y:S02]  /*8440*/  VIADD R8, R4, 0x4 ;  /* 0x0000000404087836 */ /* 0x000fe40000000000 */
[----:B------:R-:W-:Y:S02]  /*8450*/  IMAD.MOV.U32 R9, RZ, RZ, 0x40000040 ;  /* 0x40000040ff097424 */ /* 0x000fe400078e00ff */
[----:B------:R-:W-:-:S04]  /*8460*/  IMAD.MOV.U32 R21, RZ, RZ, 0x40000040 ;  /* 0x40000040ff157424 */ /* 0x000fc800078e00ff */
[----:B------:R-:W-:Y:S01]  /*8470*/  HGMMA.64x96x16.F32.BF16 R24, gdesc[UR4], RZ, !UPT, gsb0 ;  /* 0x01600000041879f0 */ /* 0x000fe2000c0018ff */
[----:B------:R-:W-:Y:S02]  /*8480*/  R2UR UR4, R10 ;  /* 0x000000000a0472ca */ /* 0x000fe400000e0000 */
[----:B------:R-:W-:Y:S02]  /*8490*/  R2UR UR5, R11 ;  /* 0x000000000b0572ca */ /* 0x000fe400000e0000 */
[----:B------:R-:W-:Y:S01]  /*84a0*/  R2UR UR6, R6 ;  /* 0x00000000060672ca */ /* 0x000fe200000e0000 */
[C---:B------:R-:W-:Y:S01]  /*84b0*/  VIADD R6, R20.reuse, 0x4 ;  /* 0x0000000414067836 */ /* 0x040fe20000000000 */
[----:B------:R-:W-:Y:S01]  /*84c0*/  R2UR UR7, R7 ;  /* 0x00000000070772ca */ /* 0x000fe200000e0000 */
[----:B------:R-:W-:Y:S02]  /*84d0*/  IMAD.MOV.U32 R7, RZ, RZ, 0x40000040 ;  /* 0x40000040ff077424 */ /* 0x000fe400078e00ff */
[----:B------:R-:W-:Y:S01]  /*84e0*/  VIADD R20, R20, 0x6 ;  /* 0x0000000614147836 */ /* 0x000fe20000000000 */
[----:B--2---:R-:W-:Y:S01]  /*84f0*/  LOP3.LUT R72, R72, 0x7f, RZ, 0xc0, !PT ;  /* 0x0000007f48487812 */ /* 0x004fe200078ec0ff */
[----:B------:R-:W-:-:S02]  /*8500*/  WARPGROUP.DEPBAR.LE gsb0, 0x0 ;  /* 0x00008000000079c5 */ /* 0x000fc40000010000 */
[----:B------:R-:W-:-:S06]  /*8510*/  WARPGROUP.ARRIVE ;  /* 0x00000000000079c5 */ /* 0x000fcc0000000000 */
[----:B------:R-:W-:Y:S01]  /*8520*/  HGMMA.64x96x16.F32.BF16 R24, gdesc[UR4], R24, gsb0 ;  /* 0x01600000041879f0 */ /* 0x000fe20008001818 */
[----:B------:R-:W-:Y:S02]  /*8530*/  R2UR UR4, R8 ;  /* 0x00000000080472ca */ /* 0x000fe400000e0000 */
[----:B------:R-:W-:Y:S02]  /*8540*/  R2UR UR5, R9 ;  /* 0x00000000090572ca */ /* 0x000fe400000e0000 */
[----:B------:R-:W-:Y:S01]  /*8550*/  R2UR UR6, R6 ;  /* 0x00000000060672ca */ /* 0x000fe200000e0000 */
[----:B------:R-:W-:Y:S01]  /*8560*/  VIADD R6, R4, 0x6 ;  /* 0x0000000604067836 */ /* 0x000fe20000000000 */
[----:B------:R-:W-:Y:S01]  /*8570*/  R2UR UR7, R7 ;  /* 0x00000000070772ca */ /* 0x000fe200000e0000 */
[----:B------:R-:W-:Y:S01]  /*8580*/  IMAD.MOV.U32 R7, RZ, RZ, 0x40000040 ;  /* 0x40000040ff077424 */ /* 0x000fe200078e00ff */
[----:B------:R-:W-:Y:S02]  /*8590*/  WARPGROUP.DEPBAR.LE gsb0, 0x0 ;  /* 0x00008000000079c5 */ /* 0x000fe40000010000 */
[----:B------:R-:W-:-:S09]  /*85a0*/  WARPGROUP.ARRIVE ;  /* 0x00000000000079c5 */ /* 0x000fd20000000000 */
[----:B------:R-:W-:Y:S01]  /*85b0*/  HGMMA.64x96x16.F32.BF16 R24, gdesc[UR4], R24, gsb0 ;  /* 0x01600000041879f0 */ /* 0x000fe20008001818 */
[----:B------:R-:W-:Y:S02]  /*85c0*/  R2UR UR4, R6 ;  /* 0x00000000060472ca */ /* 0x000fe400000e0000 */
[----:B------:R-:W-:Y:S02]  /*85d0*/  R2UR UR5, R7 ;  /* 0x00000000070572ca */ /* 0x000fe400000e0000 */
[----:B------:R-:W-:Y:S01]  /*85e0*/  R2UR UR6, R20 ;  /* 0x00000000140672ca */ /* 0x000fe200000e0000 */
[----:B------:R-:W-:Y:S01]  /*85f0*/  IMAD R20, R177, -0x60, R176 ;  /* 0xffffffa0b1147824 */ /* 0x000fe200078e02b0 */
[----:B------:R-:W-:-:S03]  /*8600*/  R2UR UR7, R21 ;  /* 0x00000000150772ca */ /* 0x000fc600000e0000 */
[----:B------:R-:W-:-:S04]  /*8610*/  VIADD R21, R20, 0x60 ;  /* 0x0000006014157836 */ /* 0x000fc80000000000 */
[----:B------:R-:W-:-:S05]  /*8620*/  IMAD R21, R236, -0x2, R21 ;  /* 0xfffffffeec157824 */ /* 0x000fca00078e0215 */
[C---:B------:R-:W-:Y:S02]  /*8630*/  ISETP.GT.AND P2, PT, R21.reuse, RZ, PT ;  /* 0x000000ff1500720c */ /* 0x040fe40003f44270 */
[C---:B------:R-:W-:Y:S02]  /*8640*/  ISETP.GT.AND P3, PT, R21.reuse, 0x1, PT ;  /* 0x000000011500780c */ /* 0x040fe40003f64270 */
[C---:B------:R-:W-:Y:S02]  /*8650*/  ISETP.GT.AND P4, PT, R21.reuse, 0x8, PT ;  /* 0x000000081500780c */ /* 0x040fe40003f84270 */
[C---:B------:R-:W-:Y:S02]  /*8660*/  ISETP.GT.AND P5, PT, R21.reuse, 0x9, PT ;  /* 0x000000091500780c */ /* 0x040fe40003fa4270 */
[----:B------:R-:W-:Y:S01]  /*8670*/  ISETP.GT.AND P1, PT, R21, 0x10, PT ;  /* 0x000000101500780c */ /* 0x000fe20003f24270 */
[----:B------:R-:W-:Y:S02]  /*8680*/  WARPGROUP.DEPBAR.LE gsb0, 0x0 ;  /* 0x00008000000079c5 */ /* 0x000fe40000010000 */
[----:B------:R-:W-:-:S06]  /*8690*/  WARPGROUP.ARRIVE ;  /* 0x00000000000079c5 */ /* 0x000fcc0000000000 */
[----:B------:R-:W-:Y:S01]  /*86a0*/  HGMMA.64x96x16.F32.BF16 R24, gdesc[UR4], R24, gsb0 ;  /* 0x01600000041879f0 */ /* 0x000fe20008001818 */
[----:B------:R-:W-:Y:S01]  /*86b0*/  ULDC UR4, c[0x0][0x9d8] ;  /* 0x0002760000047ab9 */ /* 0x000fe20000000800 */
[----:B------:R-:W-:Y:S02]  /*86c0*/  ULDC UR5, c[0x0][0x988] ;  /* 0x0002620000057ab9 */ /* 0x000fe40000000800 */
[----:B------:R-:W-:Y:S01]  /*86d0*/  IMAD.U32 R180, RZ, RZ, UR5 ;  /* 0x00000005ffb47e24 */ /* 0x000fe2000f8e00ff */
        /* <DEDUP_REMOVED lines=16> */
[----:B------:R-:W-:Y:S01]  /*87e0*/  FMUL.FTZ R40, R40, UR4 ;  /* 0x0000000428287c20 */ /* 0x000fe20008410000 */
        /* <DEDUP_REMOVED lines=15> */
[----:B----4-:R-:W-:Y:S01]  /*88e0*/  FSEL R24, R25, -INF , P3 ;  /* 0xff80000019187808 */ /* 0x010fe20001800000 */
[----:B------:R-:W-:Y:S01]  /*88f0*/  FMUL.FTZ R47, R47, UR4 ;  /* 0x000000042f2f7c20 */ /* 0x000fe20008410000 */
[----:B------:R-:W-:Y:S01]  /*8900*/  FMUL.FTZ R53, R53, UR4 ;  /* 0x0000000435357c20 */ /* 0x000fe20008410000 */
[----:B------:R-:W-:Y:S01]  /*8910*/  FMUL.FTZ R50, R50, UR4 ;  /* 0x0000000432327c20 */ /* 0x000fe20008410000 */
[----:B------:R-:W-:Y:S01]  /*8920*/  FMNMX.FTZ R20, R73, R24, !PT ;  /* 0x0000001849147209 */ /* 0x000fe20007810000 */
[----:B------:R-:W-:Y:S01]  /*8930*/  FMUL.FTZ R56, R56, UR4 ;  /* 0x0000000438387c20 */ /* 0x000fe20008410000 */
[----:B------:R-:W-:Y:S01]  /*8940*/  FMUL.FTZ R51, R51, UR4 ;  /* 0x0000000433337c20 */ /* 0x000fe20008410000 */
[----:B------:R-:W4:Y:S01]  /*8950*/  MUFU.TANH R3, R26 ;  /* 0x0000001a00037308 */ /* 0x000f220000002400 */
        /* <DEDUP_REMOVED lines=16> */
[----:B----4-:R-:W-:Y:S01]  /*8a60*/  FSEL R3, R3, -INF , P2 ;  /* 0xff80000003037808 */ /* 0x010fe20001000000 */
[----:B------:R-:W-:Y:S01]  /*8a70*/  FMUL.FTZ R68, R68, UR4 ;  /* 0x0000000444447c20 */ /* 0x000fe20008410000 */
[----:B------:R-:W-:Y:S01]  /*8a80*/  ISETP.GT.AND P2, PT, R21, 0x11, PT ;  /* 0x000000111500780c */ /* 0x000fe20003f44270 */
[----:B------:R-:W-:Y:S01]  /*8a90*/  FMUL.FTZ R69, R69, UR4 ;  /* 0x0000000445457c20 */ /* 0x000fe20008410000 */
[----:B------:R-:W-:Y:S01]  /*8aa0*/  FMUL.FTZ R63, R63, UR4 ;  /* 0x000000043f3f7c20 */ /* 0x000fe20008410000 */
[----:B------:R-:W-:Y:S01]  /*8ab0*/  FMUL.FTZ R66, R66, UR4 ;  /* 0x0000000442427c20 */ /* 0x000fe20008410000 */
[----:B------:R-:W-:Y:S01]  /*8ac0*/  FMUL.FTZ R67, R67, UR4 ;  /* 0x0000000443437c20 */ /* 0x000fe20008410000 */
[----:B------:R-:W4:Y:S01]  /*8ad0*/  MUFU.TANH R33, R33 ;  /* 0x0000002100217308 */ /* 0x000f220000002400 */
[----:B0-----:R-:W-:Y:S01]  /*8ae0*/  FSEL R79, R32, -INF , P1 ;  /* 0xff800000204f7808 */ /* 0x001fe20000800000 */
[----:B------:R-:W-:Y:S01]  /*8af0*/  FMUL.FTZ R70, R70, UR4 ;  /* 0x0000000446467c20 */ /* 0x000fe20008410000 */
[----:B------:R-:W-:-:S02]  /*8b00*/  FMUL.FTZ R71, R71, UR4 ;  /* 0x0000000447477c20 */ /* 0x000fc40008410000 */
[----:B------:R-:W-:-:S03]  /*8b10*/  FMNMX.FTZ R20, R79, R20, !PT ;  /* 0x000000144f147209 */ /* 0x000fc60007810000 */
[----:B------:R-:W0:Y:S01]  /*8b20*/  MUFU.TANH R30, R30 ;  /* 0x0000001e001e7308 */ /* 0x000e220000002400 */
[----:B--2---:R-:W-:Y:S02]  /*8b30*/  FSEL R12, R12, -INF , P3 ;  /* 0xff8000000c0c7808 */ /* 0x004fe40001800000 */
[----:B------:R-:W-:-:S05]  /*8b40*/  ISETP.GT.AND P3, PT, R21, 0x18, PT ;  /* 0x000000181500780c */ /* 0x000fca0003f64270 */
[----:B------:R-:W2:Y:S01]  /*8b50*/  MUFU.TANH R36, R36 ;  /* 0x0000002400247308 */ /* 0x000ea20000002400 */
[----:B----4-:R-:W-:-:S04]  /*8b60*/  FSEL R81, R33, -INF , P2 ;  /* 0xff80000021517808 */ /* 0x010fc80001000000 */
[----:B------:R-:W-:-:S03]  /*8b70*/  FMNMX.FTZ R20, R81, R20, !PT ;  /* 0x0000001451147209 */ /* 0x000fc60007810000 */
[----:B------:R-:W4:Y:S01]  /*8b80*/  MUFU.TANH R31, R31 ;  /* 0x0000001f001f7308 */ /* 0x000f220000002400 */
[----:B0-----:R-:W-:Y:S02]  /*8b90*/  FSEL R25, R30, -INF , P4 ;  /* 0xff8000001e197808 */ /* 0x001fe40002000000 */
[----:B------:R-:W-:-:S05]  /*8ba0*/  ISETP.GT.AND P4, PT, R21, 0x19, PT ;  /* 0x000000191500780c */ /* 0x000fca0003f84270 */
[----:B------:R-:W0:Y:S01]  /*8bb0*/  MUFU.TANH R37, R37 ;  /* 0x0000002500257308 */ /* 0x000e220000002400 */
[----:B--2---:R-:W-:-:S04]  /*8bc0*/  FSEL R83, R36, -INF , P3 ;  /* 0xff80000024537808 */ /* 0x004fc80001800000 */
[----:B------:R-:W-:-:S03]  /*8bd0*/  FMNMX.FTZ R20, R83, R20, !PT ;  /* 0x0000001453147209 */ /* 0x000fc60007810000 */
[----:B------:R-:W2:Y:S01]  /*8be0*/  MUFU.TANH R34, R34 ;  /* 0x0000002200227308 */ /* 0x000ea20000002400 */
[----:B----4-:R-:W-:Y:S02]  /*8bf0*/  FSEL R27, R31, -INF , P5 ;  /* 0xff8000001f1b7808 */ /* 0x010fe40002800000 */
[----:B------:R-:W-:-:S05]  /*8c00*/  ISETP.GT.AND P5, PT, R21, 0x20, PT ;  /* 0x000000201500780c */ /* 0x000fca0003fa4270 */
[----:B------:R-:W4:Y:S01]  /*8c10*/  MUFU.TANH R40, R40 ;  /* 0x0000002800287308 */ /* 0x000f220000002400 */
[----:B0-----:R-:W-:-:S04]  /*8c20*/  FSEL R85, R37, -INF , P4 ;  /* 0xff80000025557808 */ /* 0x001fc80002000000 */
        /* <DEDUP_REMOVED lines=88> */
[----:B------:R-:W-:Y:S01]  /*91b0*/  MUFU.TANH R66, R66 ;  /* 0x0000004200427308 */ /* 0x000fe20000002400 */
[----:B0-----:R-:W-:-:S04]  /*91c0*/  FSEL R115, R68, -INF , P4 ;  /* 0xff80000044737808 */ /* 0x001fc80002000000 */
[----:B------:R-:W-:-:S03]  /*91d0*/  FMNMX.FTZ R20, R115, R20, !PT ;  /* 0x0000001473147209 */ /* 0x000fc60007810000 */
[----:B------:R-:W0:Y:S01]  /*91e0*/  MUFU.TANH R67, R67 ;  /* 0x0000004300437308 */ /* 0x000e220000002400 */
[----:B--2---:R-:W-:-:S04]  /*91f0*/  FSEL R117, R69, -INF , P5 ;  /* 0xff80000045757808 */ /* 0x004fc80002800000 */
[----:B------:R-:W-:-:S03]  /*9200*/  FMNMX.FTZ R26, R117, R20, !PT ;  /* 0x00000014751a7209 */ /* 0x000fc60007810000 */
[----:B------:R-:W-:Y:S02]  /*9210*/  MUFU.TANH R70, R70 ;  /* 0x0000004600467308 */ /* 0x000fe40000002400 */
[----:B------:R-:W2:Y:S06]  /*9220*/  SHFL.BFLY PT, R21, R26, 0x2, 0x1f ;  /* 0x0c401f001a157f89 */ /* 0x000eac00000e0000 */
[----:B------:R-:W4:Y:S01]  /*9230*/  MUFU.TANH R71, R71 ;  /* 0x0000004700477308 */ /* 0x000f220000002400 */
[----:B0-----:R-:W-:Y:S02]  /*9240*/  FSEL R67, R67, -INF , P3 ;  /* 0xff80000043437808 */ /* 0x001fe40001800000 */
[----:B----4-:R-:W-:-:S02]  /*9250*/  FSEL R71, R71, -INF , P5 ;  /* 0xff80000047477808 */ /* 0x010fc40002800000 */
[----:B--2---:R-:W-:Y:S02]  /*9260*/  FMNMX.FTZ R28, R26, R21, !PT ;  /* 0x000000151a1c7209 */ /* 0x004fe40007810000 */
[----:B------:R-:W-:-:S03]  /*9270*/  FMNMX.FTZ R26, R3, R12, !PT ;  /* 0x0000000c031a7209 */ /* 0x000fc60007810000 */
[----:B------:R-:W0:Y:S01]  /*9280*/  SHFL.BFLY PT, R21, R28, 0x1, 0x1f ;  /* 0x0c201f001c157f89 */ /* 0x000e2200000e0000 */
[----:B------:R-:W-:-:S04]  /*9290*/  FMNMX.FTZ R26, R25, R26, !PT ;  /* 0x0000001a191a7209 */ /* 0x000fc80007810000 */
[----:B------:R-:W-:-:S04]  /*92a0*/  FMNMX.FTZ R26, R27, R26, !PT ;  /* 0x0000001a1b1a7209 */ /* 0x000fc80007810000 */
[----:B------:R-:W-:-:S04]  /*92b0*/  FMNMX.FTZ R26, R29, R26, !PT ;  /* 0x0000001a1d1a7209 */ /* 0x000fc80007810000 */
[----:B------:R-:W-:-:S04]  /*92c0*/  FMNMX.FTZ R26, R31, R26, !PT ;  /* 0x0000001a1f1a7209 */ /* 0x000fc80007810000 */
[----:B------:R-:W-:-:S04]  /*92d0*/  FMNMX.FTZ R26, R33, R26, !PT ;  /* 0x0000001a211a7209 */ /* 0x000fc80007810000 */
[----:B------:R-:W-:Y:S02]  /*92e0*/  FMNMX.FTZ R26, R35, R26, !PT ;  /* 0x0000001a231a7209 */ /* 0x000fe40007810000 */
[----:B0-----:R-:W-:Y:S02]  /*92f0*/  FMNMX.FTZ R21, R28, R21, !PT ;  /* 0x000000151c157209 */ /* 0x001fe40007810000 */
[----:B------:R-:W-:Y:S02]  /*9300*/  FMNMX.FTZ R26, R37, R26, !PT ;  /* 0x0000001a251a7209 */ /* 0x000fe40007810000 */
[C---:B------:R-:W-:Y:S01]  /*9310*/  FSETP.NEU.FTZ.AND P6, PT, R21.reuse, -INF , PT ;  /* 0xff8000001500780b */ /* 0x040fe20003fdd000 */
[----:B------:R-:W-:Y:S01]  /*9320*/  FMUL.FTZ R20, R21, R180 ;  /* 0x000000b415147220 */ /* 0x000fe20000410000 */
[----:B------:R-:W-:-:S04]  /*9330*/  FMNMX.FTZ R26, R39, R26, !PT ;  /* 0x0000001a271a7209 */ /* 0x000fc80007810000 */
[----:B------:R-:W-:Y:S02]  /*9340*/  FMNMX.FTZ R26, R41, R26, !PT ;  /* 0x0000001a291a7209 */ /* 0x000fe40007810000 */
[----:B------:R-:W-:Y:S02]  /*9350*/  FSEL R30, R20, RZ, P6 ;  /* 0x000000ff141e7208 */ /* 0x000fe40003000000 */
[----:B------:R-:W-:Y:S01]  /*9360*/  FMNMX.FTZ R26, R43, R26, !PT ;  /* 0x0000001a2b1a7209 */ /* 0x000fe20007810000 */
[----:B------:R0:W2:Y:S02]  /*9370*/  MUFU.TANH R20, R63 ;  /* 0x0000003f00147308 */ /* 0x0000a40000002400 */
[--C-:B------:R-:W-:Y:S01]  /*9380*/  FFMA.FTZ R152, R73, R180, -R30.reuse ;  /* 0x000000b449987223 */ /* 0x100fe2000001081e */
[----:B------:R-:W-:Y:S01]  /*9390*/  FMNMX.FTZ R26, R45, R26, !PT ;  /* 0x0000001a2d1a7209 */ /* 0x000fe20007810000 */
[-CC-:B------:R-:W-:Y:S01]  /*93a0*/  FFMA.FTZ R154, R75, R180.reuse, -R30.reuse ;  /* 0x000000b44b9a7223 */ /* 0x180fe2000001081e */
[----:B------:R-:W-:Y:S01]  /*93b0*/  FSEL R73, R66, -INF , P2 ;  /* 0xff80000042497808 */ /* 0x000fe20001000000 */
[--C-:B------:R-:W-:Y:S01]  /*93c0*/  FFMA.FTZ R61, R77, R180, -R30.reuse ;  /* 0x000000b44d3d7223 */ /* 0x100fe2000001081e */
[----:B------:R-:W-:Y:S01]  /*93d0*/  FMNMX.FTZ R26, R47, R26, !PT ;  /* 0x0000001a2f1a7209 */ /* 0x000fe20007810000 */
[--C-:B------:R-:W-:Y:S01]  /*93e0*/  FFMA.FTZ R59, R24, R180, -R30.reuse ;  /* 0x000000b4183b7223 */ /* 0x100fe2000001081e */
[----:B------:R-:W-:Y:S01]  /*93f0*/  FSEL R75, R70, -INF , P4 ;  /* 0xff800000464b7808 */ /* 0x000fe20002000000 */
[----:B------:R-:W-:Y:S01]  /*9400*/  MUFU.EX2 R152, R152 ;  /* 0x0000009800987308 */ /* 0x000fe20000000800 */
[----:B------:R-:W-:Y:S01]  /*9410*/  FMNMX.FTZ R26, R49, R26, !PT ;  /* 0x0000001a311a7209 */ /* 0x000fe20007810000 */
[-CC-:B------:R-:W-:Y:S01]  /*9420*/  FFMA.FTZ R156, R79, R180.reuse, -R30.reuse ;  /* 0x000000b44f9c7223 */ /* 0x180fe2000001081e */
[-CC-:B0-----:R-:W-:Y:S01]  /*9430*/  FFMA.FTZ R63, R81, R180.reuse, -R30.reuse ;  /* 0x000000b4513f7223 */ /* 0x181fe2000001081e */
[--C-:B------:R-:W-:Y:S01]  /*9440*/  FFMA.FTZ R158, R83, R180, -R30.reuse ;  /* 0x000000b4539e7223 */ /* 0x100fe2000001081e */
[----:B------:R-:W-:Y:S01]  /*9450*/  FMNMX.FTZ R26, R51, R26, !PT ;  /* 0x0000001a331a7209 */ /* 0x000fe20007810000 */
[--C-:B------:R-:W-:Y:S01]  /*9460*/  FFMA.FTZ R65, R85, R180, -R30.reuse ;  /* 0x000000b455417223 */ /* 0x100fe2000001081e */
[----:B--2---:R-:W-:Y:S01]  /*9470*/  FSEL R69, R20, -INF , P1 ;  /* 0xff80000014457808 */ /* 0x004fe20000800000 */
[----:B------:R-:W0:Y:S01]  /*9480*/  MUFU.EX2 R59, R59 ;  /* 0x0000003b003b7308 */ /* 0x000e220000000800 */
[----:B------:R-:W-:Y:S01]  /*9490*/  FMNMX.FTZ R26, R53, R26, !PT ;  /* 0x0000001a351a7209 */ /* 0x000fe20007810000 */
[-CC-:B------:R-:W-:Y:S01]  /*94a0*/  FFMA.FTZ R160, R87, R180.reuse, -R30.reuse ;  /* 0x000000b457a07223 */ /* 0x180fe2000001081e */
[-CC-:B------:R-:W-:Y:S01]  /*94b0*/  FFMA.FTZ R89, R89, R180.reuse, -R30.reuse ;  /* 0x000000b459597223 */ /* 0x180fe2000001081e */
[--C-:B------:R-:W-:Y:S01]  /*94c0*/  FFMA.FTZ R91, R91, R180, -R30.reuse ;  /* 0x000000b45b5b7223 */ /* 0x100fe2000001081e */
[----:B------:R-:W-:Y:S01]  /*94d0*/  FMNMX.FTZ R26, R55, R26, !PT ;  /* 0x0000001a371a7209 */ /* 0x000fe20007810000 */
[-CC-:B------:R-:W-:Y:S01]  /*94e0*/  FFMA.FTZ R93, R93, R180.reuse, -R30.reuse ;  /* 0x000000b45d5d7223 */ /* 0x180fe2000001081e */
[--C-:B------:R-:W-:Y:S01]  /*94f0*/  FFMA.FTZ R95, R95, R180, -R30.reuse ;  /* 0x000000b45f5f7223 */ /* 0x100fe2000001081e */
[----:B------:R-:W2:Y:S01]  /*9500*/  MUFU.EX2 R154, R154 ;  /* 0x0000009a009a7308 */ /* 0x000ea20000000800 */
[----:B------:R-:W-:Y:S01]  /*9510*/  FMNMX.FTZ R26, R57, R26, !PT ;  /* 0x0000001a391a7209 */ /* 0x000fe20007810000 */
[-CC-:B------:R-:W-:Y:S01]  /*9520*/  FFMA.FTZ R97, R97, R180.reuse, -R30.reuse ;  /* 0x000000b461617223 */ /* 0x180fe2000001081e */
[-CC-:B------:R-:W-:Y:S01]  /*9530*/  FFMA.FTZ R99, R99, R180.reuse, -R30.reuse ;  /* 0x000000b463637223 */ /* 0x180fe2000001081e */
[--C-:B------:R-:W-:Y:S01]  /*9540*/  FFMA.FTZ R101, R101, R180, -R30.reuse ;  /* 0x000000b465657223 */ /* 0x100fe2000001081e */
[----:B------:R-:W-:Y:S01]  /*9550*/  FMNMX.FTZ R26, R69, R26, !PT ;  /* 0x0000001a451a7209 */ /* 0x000fe20007810000 */
[-CC-:B------:R-:W-:Y:S01]  /*9560*/  FFMA.FTZ R103, R103, R180.reuse, -R30.reuse ;  /* 0x000000b467677223 */ /* 0x180fe2000001081e */
[--C-:B------:R-:W-:Y:S01]  /*9570*/  FFMA.FTZ R105, R105, R180, -R30.reuse ;  /* 0x000000b469697223 */ /* 0x100fe2000001081e */
[----:B------:R-:W4:Y:S01]  /*9580*/  MUFU.EX2 R61, R61 ;  /* 0x0000003d003d7308 */ /* 0x000f220000000800 */
[----:B------:R-:W-:Y:S01]  /*9590*/  FMNMX.FTZ R26, R73, R26, !PT ;  /* 0x0000001a491a7209 */ /* 0x000fe20007810000 */
[-CC-:B------:R-:W-:Y:S01]  /*95a0*/  FFMA.FTZ R107, R107, R180.reuse, -R30.reuse ;  /* 0x000000b46b6b7223 */ /* 0x180fe2000001081e */
[-CC-:B------:R-:W-:Y:S01]  /*95b0*/  FFMA.FTZ R109, R109, R180.reuse, -R30.reuse ;  /* 0x000000b46d6d7223 */ /* 0x180fe2000001081e */
[--C-:B------:R-:W-:Y:S01]  /*95c0*/  FFMA.FTZ R111, R111, R180, -R30.reuse ;  /* 0x000000b46f6f7223 */ /* 0x100fe2000001081e */
[----:B------:R-:W-:Y:S01]  /*95d0*/  FMNMX.FTZ R26, R67, R26, !PT ;  /* 0x0000001a431a7209 */ /* 0x000fe20007810000 */
[-CC-:B------:R-:W-:Y:S01]  /*95e0*/  FFMA.FTZ R113, R113, R180.reuse, -R30.reuse ;  /* 0x000000b471717223 */ /* 0x180fe2000001081e */
[--C-:B------:R-:W-:Y:S01]  /*95f0*/  FFMA.FTZ R115, R115, R180, -R30.reuse ;  /* 0x000000b473737223 */ /* 0x100fe2000001081e */
[----:B------:R-:W1:Y:S01]  /*9600*/  MUFU.EX2 R156, R156 ;  /* 0x0000009c009c7308 */ /* 0x000e620000000800 */
[----:B------:R-:W-:Y:S01]  /*9610*/  FMNMX.FTZ R26, R75, R26, !PT ;  /* 0x0000001a4b1a7209 */ /* 0x000fe20007810000 */
[----:B------:R-:W-:-:S03]  /*9620*/  FFMA.FTZ R30, R117, R180, -R30 ;  /* 0x000000b4751e7223 */ /* 0x000fc6000001081e */
[----:B------:R-:W-:-:S03]  /*9630*/  FMNMX.FTZ R26, R71, R26, !PT ;  /* 0x0000001a471a7209 */ /* 0x000fc60007810000 */
[----:B------:R-:W-:Y:S02]  /*9640*/  MUFU.EX2 R63, R63 ;  /* 0x0000003f003f7308 */ /* 0x000fe40000000800 */
[----:B------:R-:W3:Y:S06]  /*9650*/  SHFL.BFLY PT, R77, R26, 0x2, 0x1f ;  /* 0x0c401f001a4d7f89 */ /* 0x000eec00000e0000 */
[----:B------:R-:W-:Y:S08]  /*9660*/  MUFU.EX2 R158, R158 ;  /* 0x0000009e009e7308 */ /* 0x000ff00000000800 */
[----:B------:R-:W-:Y:S08]  /*9670*/  MUFU.EX2 R65, R65 ;  /* 0x0000004100417308 */ /* 0x000ff00000000800 */
[----:B------:R-:W-:Y:S01]  /*9680*/  MUFU.EX2 R160, R160 ;  /* 0x000000a000a07308 */ /* 0x000fe20000000800 */
[----:B---3--:R-:W-:-:S05]  /*9690*/  FMNMX.FTZ R77, R26, R77, !PT ;  /* 0x0000004d1a4d7209 */ /* 0x008fca0007810000 */
[----:B------:R-:W3:Y:S02]  /*96a0*/  SHFL.BFLY PT, R178, R77, 0x1, 0x1f ;  /* 0x0c201f004db27f89 */ /* 0x000ee400000e0000 */
[----:B------:R-:W-:Y:S08]  /*96b0*/  MUFU.EX2 R89, R89 ;  /* 0x0000005900597308 */ /* 0x000ff00000000800 */
[----:B------:R-:W-:Y:S08]  /*96c0*/  MUFU.EX2 R91, R91 ;  /* 0x0000005b005b7308 */ /* 0x000ff00000000800 */
[----:B------:R-:W-:Y:S01]  /*96d0*/  MUFU.EX2 R162, R93 ;  /* 0x0000005d00a27308 */ /* 0x000fe20000000800 */
[----:B---3--:R-:W-:-:S07]  /*96e0*/  FMNMX.FTZ R178, R77, R178, !PT ;  /* 0x000000b24db27209 */ /* 0x008fce0007810000 */
[----:B------:R-:W-:Y:S01]  /*96f0*/  MUFU.EX2 R95, R95 ;  /* 0x0000005f005f7308 */ /* 0x000fe20000000800 */
[C---:B------:R-:W-:Y:S01]  /*9700*/  FSETP.NEU.FTZ.AND P1, PT, R178.reuse, -INF , PT ;  /* 0xff800000b200780b */ /* 0x040fe20003f3d000 */
[----:B------:R-:W-:-:S06]  /*9710*/  FMUL.FTZ R20, R178, R180 ;  /* 0x000000b4b2147220 */ /* 0x000fcc0000410000 */
[----:B------:R-:W-:Y:S01]  /*9720*/  MUFU.EX2 R164, R97 ;  /* 0x0000006100a47308 */ /* 0x000fe20000000800 */
[----:B------:R-:W-:Y:S02]  /*9730*/  FSEL R20, R20, RZ, P1 ;  /* 0x000000ff14147208 */ /* 0x000fe40000800000 */
[----:B------:R-:W-:Y:S02]  /*9740*/  ISETP.NE.AND P1, PT, R72, RZ, PT ;  /* 0x000000ff4800720c */ /* 0x000fe40003f25270 */
[----:B------:R-:W3:Y:S01]  /*9750*/  S2R R72, SR_TID.X ;  /* 0x0000000000487919 */ /* 0x000ee20000002100 */
[-CC-:B------:R-:W-:Y:S01]  /*9760*/  FFMA.FTZ R12, R12, R180.reuse, -R20.reuse ;  /* 0x000000b40c0c7223 */ /* 0x180fe20000010814 */
[-CC-:B------:R-:W-:Y:S01]  /*9770*/  FFMA.FTZ R3, R3, R180.reuse, -R20.reuse ;  /* 0x000000b403037223 */ /* 0x180fe20000010814 */
[-CC-:B------:R-:W-:Y:S01]  /*9780*/  FFMA.FTZ R25, R25, R180.reuse, -R20.reuse ;  /* 0x000000b419197223 */ /* 0x180fe20000010814 */
[-CC-:B------:R-:W-:Y:S01]  /*9790*/  FFMA.FTZ R27, R27, R180.reuse, -R20.reuse ;  /* 0x000000b41b1b7223 */ /* 0x180fe20000010814 */
[-CC-:B------:R-:W-:Y:S01]  /*97a0*/  FFMA.FTZ R29, R29, R180.reuse, -R20.reuse ;  /* 0x000000b41d1d7223 */ /* 0x180fe20000010814 */
[----:B------:R0:W-:Y:S01]  /*97b0*/  MUFU.EX2 R153, R3 ;  /* 0x0000000300997308 */ /* 0x0001e20000000800 */
[-CC-:B------:R-:W-:Y:S01]  /*97c0*/  FFMA.FTZ R31, R31, R180.reuse, -R20.reuse ;  /* 0x000000b41f1f7223 */ /* 0x180fe20000010814 */
[-CC-:B------:R-:W-:Y:S01]  /*97d0*/  FFMA.FTZ R33, R33, R180.reuse, -R20.reuse ;  /* 0x000000b421217223 */ /* 0x180fe20000010814 */
[-CC-:B------:R-:W-:Y:S01]  /*97e0*/  FFMA.FTZ R35, R35, R180.reuse, -R20.reuse ;  /* 0x000000b423237223 */ /* 0x180fe20000010814 */
[-CC-:B------:R-:W-:Y:S01]  /*97f0*/  FFMA.FTZ R37, R37, R180.reuse, -R20.reuse ;  /* 0x000000b425257223 */ /* 0x180fe20000010814 */
[-CC-:B------:R-:W-:Y:S01]  /*9800*/  FFMA.FTZ R39, R39, R180.reuse, -R20.reuse ;  /* 0x000000b427277223 */ /* 0x180fe20000010814 */
[-CC-:B------:R-:W-:Y:S01]  /*9810*/  FFMA.FTZ R41, R41, R180.reuse, -R20.reuse ;  /* 0x000000b429297223 */ /* 0x180fe20000010814 */
[-CC-:B------:R-:W-:Y:S01]  /*9820*/  FFMA.FTZ R43, R43, R180.reuse, -R20.reuse ;  /* 0x000000b42b2b7223 */ /* 0x180fe20000010814 */
[----:B------:R-:W3:Y:S01]  /*9830*/  MUFU.EX2 R12, R12 ;  /* 0x0000000c000c7308 */ /* 0x000ee20000000800 */
[----:B0-----:R-:W-:Y:S01]  /*9840*/  FADD.FTZ R3, R152, R59 ;  /* 0x0000003b98037221 */ /* 0x001fe20000010000 */
[-CC-:B------:R-:W-:Y:S01]  /*9850*/  FFMA.FTZ R45, R45, R180.reuse, -R20.reuse ;  /* 0x000000b42d2d7223 */ /* 0x180fe20000010814 */
[-CC-:B------:R-:W-:Y:S01]  /*9860*/  FFMA.FTZ R47, R47, R180.reuse, -R20.reuse ;  /* 0x000000b42f2f7223 */ /* 0x180fe20000010814 */
[-CC-:B------:R-:W-:Y:S01]  /*9870*/  FFMA.FTZ R49, R49, R180.reuse, -R20.reuse ;  /* 0x000000b431317223 */ /* 0x180fe20000010814 */
[----:B--2---:R-:W-:Y:S01]  /*9880*/  FADD.FTZ R36, R154, R3 ;  /* 0x000000039a247221 */ /* 0x004fe20000010000 */
[-CC-:B------:R-:W-:Y:S01]  /*9890*/  FFMA.FTZ R51, R51, R180.reuse, -R20.reuse ;  /* 0x000000b433337223 */ /* 0x180fe20000010814 */
[-C--:B------:R-:W-:Y:S01]  /*98a0*/  FFMA.FTZ R53, R53, R180.reuse, -R20 ;  /* 0x000000b435357223 */ /* 0x080fe20000010814 */
[----:B------:R-:W0:Y:S01]  /*98b0*/  MUFU.EX2 R25, R25 ;  /* 0x0000001900197308 */ /* 0x000e220000000800 */
[----:B----4-:R-:W-:Y:S01]  /*98c0*/  FADD.FTZ R3, R61, R36 ;  /* 0x000000243d037221 */ /* 0x010fe20000010000 */
[-CC-:B------:R-:W-:Y:S01]  /*98d0*/  FFMA.FTZ R55, R55, R180.reuse, -R20.reuse ;  /* 0x000000b437377223 */ /* 0x180fe20000010814 */
[-CC-:B------:R-:W-:Y:S01]  /*98e0*/  FFMA.FTZ R57, R57, R180.reuse, -R20.reuse ;  /* 0x000000b439397223 */ /* 0x180fe20000010814 */
[-CC-:B------:R-:W-:Y:S01]  /*98f0*/  FFMA.FTZ R69, R69, R180.reuse, -R20.reuse ;  /* 0x000000b445457223 */ /* 0x180fe20000010814 */
[----:B-1----:R-:W-:Y:S01]  /*9900*/  FADD.FTZ R40, R156, R3 ;  /* 0x000000039c287221 */ /* 0x002fe20000010000 */
[-CC-:B------:R-:W-:Y:S01]  /*9910*/  FFMA.FTZ R73, R73, R180.reuse, -R20.reuse ;  /* 0x000000b449497223 */ /* 0x180fe20000010814 */
[-C--:B------:R-:W-:Y:S01]  /*9920*/  FFMA.FTZ R67, R67, R180.reuse, -R20 ;  /* 0x000000b443437223 */ /* 0x080fe20000010814 */
[----:B------:R1:W2:Y:S01]  /*9930*/  MUFU.EX2 R24, R27 ;  /* 0x0000001b00187308 */ /* 0x0002a20000000800 */
[----:B---3--:R-:W-:Y:S01]  /*9940*/  FADD.FTZ R38, R153, R12 ;  /* 0x0000000c99267221 */ /* 0x008fe20000010000 */
[----:B------:R-:W-:Y:S01]  /*9950*/  SHF.R.U32.HI R72, RZ, 0x7, R72 ;  /* 0x00000007ff487819 */ /* 0x000fe20000011648 */
[-CC-:B------:R-:W-:Y:S01]  /*9960*/  FFMA.FTZ R75, R75, R180.reuse, -R20.reuse ;  /* 0x000000b44b4b7223 */ /* 0x180fe20000010814 */
[----:B------:R-:W-:Y:S01]  /*9970*/  FFMA.FTZ R71, R71, R180, -R20 ;  /* 0x000000b447477223 */ /* 0x000fe20000010814 */
[----:B------:R-:W-:-:S02]  /*9980*/  F2FP.BF16.F32.PACK_AB R153, R12, R153 ;  /* 0x000000990c99723e */ /* 0x000fc400000010ff */
[----:B------:R-:W-:Y:S01]  /*9990*/  IADD3 R179, -R72, 0xb, RZ ;  /* 0x0000000b48b37810 */ /* 0x000fe20007ffe1ff */
[----:B------:R-:W3:Y:S01]  /*99a0*/  MUFU.EX2 R29, R29 ;  /* 0x0000001d001d7308 */ /* 0x000ee20000000800 */
[----:B-1----:R-:W-:Y:S01]  /*99b0*/  FADD.FTZ R27, R63, R40 ;  /* 0x000000283f1b7221 */ /* 0x002fe20000010000 */
[----:B0-----:R-:W-:Y:S01]  /*99c0*/  FADD.FTZ R3, R25, R38 ;  /* 0x0000002619037221 */ /* 0x001fe20000010000 */
[----:B------:R-:W-:Y:S02]  /*99d0*/  F2FP.BF16.F32.PACK_AB R152, R59, R152 ;  /* 0x000000983b98723e */ /* 0x000fe400000010ff */
[----:B------:R-:W-:Y:S01]  /*99e0*/  FADD.FTZ R38, R158, R27 ;  /* 0x0000001b9e267221 */ /* 0x000fe20000010000 */
[----:B------:R-:W-:Y:S02]  /*99f0*/  F2FP.BF16.F32.PACK_AB R154, R61, R154 ;  /* 0x0000009a3d9a723e */ /* 0x000fe400000010ff */
[----:B------:R0:W1:Y:S01]  /*9a00*/  MUFU.EX2 R26, R31 ;  /* 0x0000001f001a7308 */ /* 0x0000620000000800 */
[----:B--2---:R-:W-:Y:S01]  /*9a10*/  FADD.FTZ R40, R24, R3 ;  /* 0x0000000318287221 */ /* 0x004fe20000010000 */
[----:B------:R-:W-:Y:S01]  /*9a20*/  @!P1 VIADD R3, R14, 0x22840 ;  /* 0x000228400e039836 */ /* 0x000fe20000000000 */
[----:B------:R-:W-:-:S02]  /*9a30*/  F2FP.BF16.F32.PACK_AB R155, R24, R25 ;  /* 0x00000019189b723e */ /* 0x000fc400000010ff */
[----:B------:R-:W-:Y:S02]  /*9a40*/  F2FP.BF16.F32.PACK_AB R156, R63, R156 ;  /* 0x0000009c3f9c723e */ /* 0x000fe400000010ff */
[----:B------:R-:W-:Y:S01]  /*9a50*/  @!P1 PRMT R3, RZ, 0x654, R3 ;  /* 0x00000654ff039816 */ /* 0x000fe20000000003 */
[----:B------:R-:W2:Y:S01]  /*9a60*/  MUFU.EX2 R33, R33 ;  /* 0x0000002100217308 */ /* 0x000ea20000000800 */
[----:B0-----:R-:W-:Y:S01]  /*9a70*/  FADD.FTZ R31, R65, R38 ;  /* 0x00000026411f7221 */ /* 0x001fe20000010000 */
[----:B---3--:R-:W-:Y:S01]  /*9a80*/  FADD.FTZ R27, R29, R40 ;  /* 0x000000281d1b7221 */ /* 0x008fe20000010000 */
[----:B------:R0:W-:Y:S06]  /*9a90*/  BAR.ARV R179, 0x100 ;  /* 0x000400b30000751d */ /* 0x0001ec0000002000 */
[----:B------:R-:W3:Y:S01]  /*9aa0*/  MUFU.EX2 R28, R35 ;  /* 0x00000023001c7308 */ /* 0x000ee20000000800 */
[----:B------:R-:W-:Y:S01]  /*9ab0*/  FADD.FTZ R42, R160, R31 ;  /* 0x0000001fa02a7221 */ /* 0x000fe20000010000 */
[----:B-1----:R-:W-:Y:S01]  /*9ac0*/  FADD.FTZ R40, R26, R27 ;  /* 0x0000001b1a287221 */ /* 0x002fe20000010000 */
[----:B------:R1:W-:Y:S01]  /*9ad0*/  @!P1 SYNCS.ARRIVE.TRANS64.RED.A1T0 RZ, [R3+URZ], RZ ;  /* 0x000000ff03ff99a7 */ /* 0x0003e2000810043f */
[----:B------:R-:W-:Y:S01]  /*9ae0*/  F2FP.BF16.F32.PACK_AB R158, R65, R158 ;  /* 0x0000009e419e723e */ /* 0x000fe200000010ff */
[C---:B------:R-:W-:Y:S01]  /*9af0*/  FADD.FTZ R42, R89.reuse, R42 ;  /* 0x0000002a592a7221 */ /* 0x040fe20000010000 */
[----:B------:R-:W-:-:S02]  /*9b00*/  F2FP.BF16.F32.PACK_AB R160, R89, R160 ;  /* 0x000000a059a0723e */ /* 0x000fc400000010ff */
[----:B------:R-:W1:Y:S01]  /*9b10*/  MUFU.EX2 R37, R37 ;  /* 0x0000002500257308 */ /* 0x000e620000000800 */
[----:B--2---:R-:W-:Y:S01]  /*9b20*/  FADD.FTZ R27, R33, R40 ;  /* 0x00000028211b7221 */ /* 0x004fe20000010000 */
[----:B------:R-:W-:Y:S01]  /*9b30*/  FADD.FTZ R31, R91, R42 ;  /* 0x0000002a5b1f7221 */ /* 0x000fe20000010000 */
[----:B------:R-:W-:-:S03]  /*9b40*/  F2FP.BF16.F32.PACK_AB R157, R26, R29 ;  /* 0x0000001d1a9d723e */ /* 0x000fc600000010ff */
[C---:B------:R-:W-:Y:S01]  /*9b50*/  FADD.FTZ R44, R162.reuse, R31 ;  /* 0x0000001fa22c7221 */ /* 0x040fe20000010000 */
[----:B------:R-:W-:Y:S01]  /*9b60*/  F2FP.BF16.F32.PACK_AB R162, R162, R91 ;  /* 0x0000005ba2a2723e */ /* 0x000fe200000010ff */
[----:B------:R-:W2:Y:S01]  /*9b70*/  MUFU.EX2 R32, R39 ;  /* 0x0000002700207308 */ /* 0x000ea20000000800 */
[C---:B---3--:R-:W-:Y:S01]  /*9b80*/  FADD.FTZ R42, R28.reuse, R27 ;  /* 0x0000001b1c2a7221 */ /* 0x048fe20000010000 */
[----:B------:R-:W-:Y:S01]  /*9b90*/  FADD.FTZ R27, R95, R44 ;  /* 0x0000002c5f1b7221 */ /* 0x000fe20000010000 */
[----:B------:R-:W-:-:S03]  /*9ba0*/  F2FP.BF16.F32.PACK_AB R159, R28, R33 ;  /* 0x000000211c9f723e */ /* 0x000fc600000010ff */
[C---:B------:R-:W-:Y:S01]  /*9bb0*/  FADD.FTZ R44, R164.reuse, R27 ;  /* 0x0000001ba42c7221 */ /* 0x040fe20000010000 */
[----:B------:R-:W-:Y:S01]  /*9bc0*/  F2FP.BF16.F32.PACK_AB R164, R164, R95 ;  /* 0x0000005fa4a4723e */ /* 0x000fe200000010ff */
[----:B------:R-:W3:Y:S01]  /*9bd0*/  MUFU.EX2 R41, R41 ;  /* 0x0000002900297308 */ /* 0x000ee20000000800 */
[----:B-1----:R-:W-:-:S07]  /*9be0*/  FADD.FTZ R3, R37, R42 ;  /* 0x0000002a25037221 */ /* 0x002fce0000010000 */
[----:B------:R-:W1:Y:S01]  /*9bf0*/  MUFU.EX2 R99, R99 ;  /* 0x0000006300637308 */ /* 0x000e620000000800 */
[C---:B--2---:R-:W-:Y:S01]  /*9c00*/  FADD.FTZ R42, R32.reuse, R3 ;  /* 0x00000003202a7221 */ /* 0x044fe20000010000 */
[----:B------:R-:W-:-:S06]  /*9c10*/  F2FP.BF16.F32.PACK_AB R161, R32, R37 ;  /* 0x0000002520a1723e */ /* 0x000fcc00000010ff */
[----:B------:R-:W2:Y:S01]  /*9c20*/  MUFU.EX2 R34, R43 ;  /* 0x0000002b00227308 */ /* 0x000ea20000000800 */
[----:B---3--:R-:W-:-:S07]  /*9c30*/  FADD.FTZ R3, R41, R42 ;  /* 0x0000002a29037221 */ /* 0x008fce0000010000 */
[----:B------:R-:W3:Y:S01]  /*9c40*/  MUFU.EX2 R166, R101 ;  /* 0x0000006500a67308 */ /* 0x000ee20000000800 */
[----:B-1----:R-:W-:-:S07]  /*9c50*/  FADD.FTZ R27, R99, R44 ;  /* 0x0000002c631b7221 */ /* 0x002fce0000010000 */
[----:B------:R-:W1:Y:S01]  /*9c60*/  MUFU.EX2 R45, R45 ;  /* 0x0000002d002d7308 */ /* 0x000e620000000800 */
[C---:B--2---:R-:W-:Y:S01]  /*9c70*/  FADD.FTZ R44, R34.reuse, R3 ;  /* 0x00000003222c7221 */ /* 0x044fe20000010000 */
[----:B------:R-:W-:-:S06]  /*9c80*/  F2FP.BF16.F32.PACK_AB R163, R34, R41 ;  /* 0x0000002922a3723e */ /* 0x000fcc00000010ff */
[----:B------:R-:W2:Y:S01]  /*9c90*/  MUFU.EX2 R103, R103 ;  /* 0x0000006700677308 */ /* 0x000ea20000000800 */
[C---:B---3--:R-:W-:Y:S01]  /*9ca0*/  FADD.FTZ R46, R166.reuse, R27 ;  /* 0x0000001ba62e7221 */ /* 0x048fe20000010000 */
[----:B------:R-:W-:-:S06]  /*9cb0*/  F2FP.BF16.F32.PACK_AB R166, R166, R99 ;  /* 0x00000063a6a6723e */ /* 0x000fcc00000010ff */
[----:B------:R-:W3:Y:S01]  /*9cc0*/  MUFU.EX2 R36, R47 ;  /* 0x0000002f00247308 */ /* 0x000ee20000000800 */
[----:B-1----:R-:W-:-:S07]  /*9cd0*/  FADD.FTZ R3, R45, R44 ;  /* 0x0000002c2d037221 */ /* 0x002fce0000010000 */
[----:B------:R-:W1:Y:S01]  /*9ce0*/  MUFU.EX2 R168, R105 ;  /* 0x0000006900a87308 */ /* 0x000e620000000800 */
[----:B--2---:R-:W-:-:S07]  /*9cf0*/  FADD.FTZ R27, R103, R46 ;  /* 0x0000002e671b7221 */ /* 0x004fce0000010000 */
[----:B------:R-:W2:Y:S01]  /*9d00*/  MUFU.EX2 R49, R49 ;  /* 0x0000003100317308 */ /* 0x000ea20000000800 */
[C---:B---3--:R-:W-:Y:S01]  /*9d10*/  FADD.FTZ R20, R36.reuse, R3 ;  /* 0x0000000324147221 */ /* 0x048fe20000010000 */
[----:B------:R-:W-:-:S06]  /*9d20*/  F2FP.BF16.F32.PACK_AB R165, R36, R45 ;  /* 0x0000002d24a5723e */ /* 0x000fcc00000010ff */
[----:B------:R-:W3:Y:S01]  /*9d30*/  MUFU.EX2 R107, R107 ;  /* 0x0000006b006b7308 */ /* 0x000ee20000000800 */
[C---:B-1----:R-:W-:Y:S01]  /*9d40*/  FADD.FTZ R44, R168.reuse, R27 ;  /* 0x0000001ba82c7221 */ /* 0x042fe20000010000 */
[----:B------:R-:W-:-:S06]  /*9d50*/  F2FP.BF16.F32.PACK_AB R168, R168, R103 ;  /* 0x00000067a8a8723e */ /* 0x000fcc00000010ff */
[----:B------:R-:W1:Y:S01]  /*9d60*/  MUFU.EX2 R38, R51 ;  /* 0x0000003300267308 */ /* 0x000e620000000800 */
[----:B--2---:R-:W-:-:S07]  /*9d70*/  FADD.FTZ R3, R49, R20 ;  /* 0x0000001431037221 */ /* 0x004fce0000010000 */
[----:B------:R-:W2:Y:S01]  /*9d80*/  MUFU.EX2 R170, R109 ;  /* 0x0000006d00aa7308 */ /* 0x000ea20000000800 */
[----:B---3--:R-:W-:-:S07]  /*9d90*/  FADD.FTZ R27, R107, R44 ;  /* 0x0000002c6b1b7221 */ /* 0x008fce0000010000 */
[----:B------:R-:W3:Y:S01]  /*9da0*/  MUFU.EX2 R53, R53 ;  /* 0x0000003500357308 */ /* 0x000ee20000000800 */
[C---:B-1----:R-:W-:Y:S01]  /*9db0*/  FADD.FTZ R44, R38.reuse, R3 ;  /* 0x00000003262c7221 */ /* 0x042fe20000010000 */
[----:B------:R-:W-:-:S06]  /*9dc0*/  F2FP.BF16.F32.PACK_AB R167, R38, R49 ;  /* 0x0000003126a7723e */ /* 0x000fcc00000010ff */
        /* <DEDUP_REMOVED lines=21> */
[----:B-1----:R-:W-:-:S07]  /*9f20*/  FADD.FTZ R25, R73, R46 ;  /* 0x0000002e49197221 */ /* 0x002fce0000010000 */
[----:B------:R-:W1:Y:S01]  /*9f30*/  MUFU.EX2 R30, R30 ;  /* 0x0000001e001e7308 */ /* 0x000e620000000800 */
[C---:B--2---:R-:W-:Y:S01]  /*9f40*/  FADD.FTZ R12, R20.reuse, R25 ;  /* 0x00000019140c7221 */ /* 0x044fe20000010000 */
[----:B------:R-:W-:-:S06]  /*9f50*/  F2FP.BF16.F32.PACK_AB R173, R20, R73 ;  /* 0x0000004914ad723e */ /* 0x000fcc00000010ff */
[----:B------:R-:W2:Y:S01]  /*9f60*/  MUFU.EX2 R44, R71 ;  /* 0x00000047002c7308 */ /* 0x000ea20000000800 */
[----:B---3--:R-:W-:Y:S01]  /*9f70*/  FADD.FTZ R25, R75, R12 ;  /* 0x0000000c4b197221 */ /* 0x008fe20000010000 */
[C---:B-1----:R-:W-:Y:S01]  /*9f80*/  FADD.FTZ R3, R30.reuse, R27 ;  /* 0x0000001b1e037221 */ /* 0x042fe20000010000 */
[----:B------:R-:W-:Y:S02]  /*9f90*/  F2FP.BF16.F32.PACK_AB R174, R30, R115 ;  /* 0x000000731eae723e */ /* 0x000fe400000010ff */
[C---:B--2---:R-:W-:Y:S01]  /*9fa0*/  FADD.FTZ R12, R44.reuse, R25 ;  /* 0x000000192c0c7221 */ /* 0x044fe20000010000 */
[----:B------:R-:W-:Y:S01]  /*9fb0*/  F2FP.BF16.F32.PACK_AB R175, R44, R75 ;  /* 0x0000004b2caf723e */ /* 0x000fe200000010ff */
[----:B0-----:R-:W-:Y:S06]  /*9fc0*/  @!P0 BRA `(.L_x_713) ;  /* 0x0000000000048947 */ /* 0x001fec0003800000 */
[----:B------:R-:W-:Y:S01]  /*9fd0*/  BPT.TRAP 0x1 ;  /* 0x000000040000795c */ /* 0x000fe20000300000 */
.L_x_713:
[----:B------:R0:W1:Y:S01]  /*9fe0*/  SYNCS.PHASECHK.TRANS64.TRYWAIT P2, [R14+URZ+0x22850], R13 ;  /* 0x0228500d0e0075a7 */ /* 0x000062000804017f */
[----:B------:R-:W-:Y:S05]  /*9ff0*/  @!P0 BRA `(.L_x_714) ;  /* 0x0000000000048947 */ /* 0x000fea0003800000 */
[----:B------:R-:W-:Y:S01]  /*a000*/  BPT.TRAP 0x1 ;  /* 0x000000040000795c */ /* 0x000fe20000300000 */
.L_x_714:
[----:B------:R-:W-:Y:S04]  /*a010*/  BSSY B0, `(.L_x_715) ;  /* 0x0000004000007945 */ /* 0x000fe80003800000 */
[----:B-1----:R-:W-:Y:S05]  /*a020*/  @P2 BRA `(.L_x_716) ;  /* 0x0000000000082947 */ /* 0x002fea0003800000 */
[----:B------:R-:W1:Y:S02]  /*a030*/  SYNCS.PHASECHK.TRANS64.TRYWAIT P2, [R14+URZ+0x22850], R13 ;  /* 0x0228500d0e0075a7 */ /* 0x000e64000804017f */
[----:B-1----:R-:W-:Y:S05]  /*a040*/  @!P2 BRA `(.L_x_717) ;  /* 0x000000dc0010a947 */ /* 0x002fea0003800000 */
.L_x_716:
[----:B------:R-:W-:Y:S05]  /*a050*/  BSYNC B0 ;  /* 0x0000000000007941 */ /* 0x000fea0003800000 */
.L_x_715:
[----:B------:R-:W-:Y:S05]  /*a060*/  WARPSYNC.ALL ;  /* 0x0000000000007948 */ /* 0x000fea0003800000 */
[----:B01----:R-:W-:Y:S01]  /*a070*/  VIADD R13, R18, 0x400 ;  /* 0x00000400120d7836 */ /* 0x003fe20000000000 */
[----:B------:R0:W-:Y:S01]  /*a080*/  BAR.SYNC.DEFER_BLOCKING R15, 0x100 ;  /* 0x0004000f0000751d */ /* 0x0001e20000010000 */
[----:B------:R-:W-:Y:S01]  /*a090*/  IMAD.MOV.U32 R183, RZ, RZ, 0x40000040 ;  /* 0x40000040ffb77424 */ /* 0x000fe200078e00ff */
[----:B------:R-:W-:Y:S01]  /*a0a0*/  ISETP.GE.AND P2, PT, R176, 0x61, PT ;  /* 0x00000061b000780c */ /* 0x000fe20003f46270 */
[----:B------:R-:W-:Y:S01]  /*a0b0*/  @!P1 VIADD R14, R14, 0x22860 ;  /* 0x000228600e0e9836 */ /* 0x000fe20000000000 */
[----:B------:R-:W-:-:S02]  /*a0c0*/  SHF.R.U32.HI R13, RZ, 0x4, R13 ;  /* 0x00000004ff0d7819 */ /* 0x000fc4000001160d */
[----:B------:R-:W-:Y:S01]  /*a0d0*/  R2UR UR7, R183 ;  /* 0x00000000b70772ca */ /* 0x000fe200000e0000 */
[----:B------:R-:W-:Y:S01]  /*a0e0*/  IMAD.MOV.U32 R183, RZ, RZ, 0x40000040 ;  /* 0x40000040ffb77424 */ /* 0x000fe200078e00ff */
[----:B------:R-:W-:Y:S01]  /*a0f0*/  LOP3.LUT R13, R13, 0x3fff, RZ, 0xc0, !PT ;  /* 0x00003fff0d0d7812 */ /* 0x000fe200078ec0ff */
[----:B------:R-:W-:Y:S01]  /*a100*/  ULDC UR43, c[0x0][0x9d8] ;  /* 0x00027600002b7ab9 */ /* 0x000fe20000000800 */
[----:B------:R-:W-:Y:S01]  /*a110*/  @!P1 PRMT R14, RZ, 0x654, R14 ;  /* 0x00000654ff0e9816 */ /* 0x000fe2000000000e */
[----:B------:R-:W-:Y:S01]  /*a120*/  ULDC UR42, c[0x0][0x988] ;  /* 0x00026200002a7ab9 */ /* 0x000fe20000000800 */
[----:B------:R-:W-:-:S05]  /*a130*/  LOP3.LUT R13, R13, 0x3000000, RZ, 0xfc, !PT ;  /* 0x030000000d0d7812 */ /* 0x000fca00078efcff */
[----:B------:R-:W-:-:S05]  /*a140*/  IMAD R182, R200, 0xc00, R13 ;  /* 0x00000c00c8b67824 */ /* 0x000fca00078e020d */
[----:B------:R-:W-:Y:S01]  /*a150*/  R2UR UR6, R182 ;  /* 0x00000000b60672ca */ /* 0x000fe200000e0000 */
[----:B------:R-:W-:-:S12]  /*a160*/  WARPGROUP.ARRIVE ;  /* 0x00000000000079c5 */ /* 0x000fd80000000000 */
[----:B------:R-:W-:Y:S03]  /*a170*/  HGMMA.64x256x16.F32.BF16 R24, R152, gdesc[UR4].tnspB, RZ, !UPT, gsb0 ;  /* 0x43e0000498187df0 */ /* 0x000fe6000c0018ff */
[----:B------:R-:W-:Y:S02]  /*a180*/  WARPGROUP.DEPBAR.LE gsb0, 0x0 ;  /* 0x00008000000079c5 */ /* 0x000fe40000010000 */
[----:B------:R-:W-:Y:S01]  /*a190*/  VIADD R152, R182, 0x80 ;  /* 0x00000080b6987836 */ /* 0x000fe20000000000 */
[----:B------:R-:W-:Y:S01]  /*a1a0*/  WARPGROUP.ARRIVE ;  /* 0x00000000000079c5 */ /* 0x000fe20000000000 */
[----:B------:R-:W-:-:S03]  /*a1b0*/  IMAD.MOV.U32 R153, RZ, RZ, 0x40000040 ;  /* 0x40000040ff997424 */ /* 0x000fc600078e00ff */
[----:B------:R-:W-:Y:S01]  /*a1c0*/  R2UR UR6, R152 ;  /* 0x00000000980672ca */ /* 0x000fe200000e0000 */
[----:B------:R-:W-:Y:S01]  /*a1d0*/  VIADD R152, R182, 0x100 ;  /* 0x00000100b6987836 */ /* 0x000fe20000000000 */
[----:B------:R-:W-:Y:S01]  /*a1e0*/  R2UR UR7, R153 ;  /* 0x00000000990772ca */ /* 0x000fe200000e0000 */
[----:B------:R-:W-:-:S15]  /*a1f0*/  IMAD.MOV.U32 R153, RZ, RZ, 0x40000040 ;  /* 0x40000040ff997424 */ /* 0x000fde00078e00ff */
[----:B------:R-:W-:Y:S01]  /*a200*/  HGMMA.64x256x16.F32.BF16 R24, R156, gdesc[UR4].tnspB, R24, gsb0 ;  /* 0x43e000049c187df0 */ /* 0x000fe20008001818 */
[----:B------:R-:W-:Y:S01]  /*a210*/  R2UR UR6, R152 ;  /* 0x00000000980672ca */ /* 0x000fe200000e0000 */
[----:B------:R-:W-:Y:S01]  /*a220*/  VIADD R152, R182, 0x180 ;  /* 0x00000180b6987836 */ /* 0x000fe20000000000 */
[----:B------:R-:W-:Y:S01]  /*a230*/  R2UR UR7, R153 ;  /* 0x00000000990772ca */ /* 0x000fe200000e0000 */
[----:B------:R-:W-:Y:S01]  /*a240*/  IMAD.MOV.U32 R153, RZ, RZ, 0x40000040 ;  /* 0x40000040ff997424 */ /* 0x000fe200078e00ff */
[----:B------:R-:W-:Y:S02]  /*a250*/  WARPGROUP.DEPBAR.LE gsb0, 0x0 ;  /* 0x00008000000079c5 */ /* 0x000fe40000010000 */
[----:B------:R-:W-:-:S15]  /*a260*/  WARPGROUP.ARRIVE ;  /* 0x00000000000079c5 */ /* 0x000fde0000000000 */
[----:B------:R-:W-:-:S06]  /*a270*/  NOP ;  /* 0x0000000000007918 */ /* 0x000fcc0000000000 */
[----:B------:R-:W-:Y:S01]  /*a280*/  HGMMA.64x256x16.F32.BF16 R24, R160, gdesc[UR4].tnspB, R24, gsb0 ;  /* 0x43e00004a0187df0 */ /* 0x000fe20008001818 */
[----:B------:R-:W-:Y:S01]  /*a290*/  R2UR UR6, R152 ;  /* 0x00000000980672ca */ /* 0x000fe200000e0000 */
[C---:B------:R-:W-:Y:S01]  /*a2a0*/  VIADD R152, R182.reuse, 0x200 ;  /* 0x00000200b6987836 */ /* 0x040fe20000000000 */
[----:B------:R-:W-:Y:S01]  /*a2b0*/  R2UR UR7, R153 ;  /* 0x00000000990772ca */ /* 0x000fe200000e0000 */
[----:B------:R-:W-:Y:S02]  /*a2c0*/  IMAD.MOV.U32 R153, RZ, RZ, 0x40000040 ;  /* 0x40000040ff997424 */ /* 0x000fe400078e00ff */
[----:B------:R-:W-:Y:S01]  /*a2d0*/  VIADD R182, R182, 0x280 ;  /* 0x00000280b6b67836 */ /* 0x000fe20000000000 */
[----:B------:R-:W-:Y:S02]  /*a2e0*/  WARPGROUP.DEPBAR.LE gsb0, 0x0 ;  /* 0x00008000000079c5 */ /* 0x000fe40000010000 */
[----:B------:R-:W-:-:S15]  /*a2f0*/  WARPGROUP.ARRIVE ;  /* 0x00000000000079c5 */ /* 0x000fde0000000000 */
[----:B------:R-:W-:-:S04]  /*a300*/  NOP ;  /* 0x0000000000007918 */ /* 0x000fc80000000000 */
[----:B------:R-:W-:Y:S01]  /*a310*/  HGMMA.64x256x16.F32.BF16 R24, R164, gdesc[UR4].tnspB, R24, gsb0 ;  /* 0x43e00004a4187df0 */ /* 0x000fe20008001818 */
[----:B------:R-:W-:Y:S02]  /*a320*/  R2UR UR6, R152 ;  /* 0x00000000980672ca */ /* 0x000fe400000e0000 */
[----:B------:R-:W-:Y:S01]  /*a330*/  R2UR UR7, R153 ;  /* 0x00000000990772ca */ /* 0x000fe200000e0000 */
[----:B------:R-:W-:Y:S02]  /*a340*/  WARPGROUP.DEPBAR.LE gsb0, 0x0 ;  /* 0x00008000000079c5 */ /* 0x000fe40000010000 */
[----:B------:R-:W-:-:S15]  /*a350*/  WARPGROUP.ARRIVE ;  /* 0x00000000000079c5 */ /* 0x000fde0000000000 */
[----:B------:R-:W-:-:S07]  /*a360*/  NOP ;  /* 0x0000000000007918 */ /* 0x000fce0000000000 */
[----:B------:R-:W-:Y:S01]  /*a370*/  HGMMA.64x256x16.F32.BF16 R24, R168, gdesc[UR4].tnspB, R24, gsb0 ;  /* 0x43e00004a8187df0 */ /* 0x000fe20008001818 */
[----:B------:R-:W-:Y:S02]  /*a380*/  R2UR UR6, R182 ;  /* 0x00000000b60672ca */ /* 0x000fe400000e0000 */
[----:B------:R-:W-:Y:S01]  /*a390*/  R2UR UR7, R183 ;  /* 0x00000000b70772ca */ /* 0x000fe200000e0000 */
[----:B------:R-:W-:Y:S02]  /*a3a0*/  WARPGROUP.DEPBAR.LE gsb0, 0x0 ;  /* 0x00008000000079c5 */ /* 0x000fe40000010000 */
[----:B------:R-:W-:-:S15]  /*a3b0*/  WARPGROUP.ARRIVE ;  /* 0x00000000000079c5 */ /* 0x000fde0000000000 */
[----:B------:R-:W-:-:S07]  /*a3c0*/  NOP ;  /* 0x0000000000007918 */ /* 0x000fce0000000000 */
[----:B------:R-:W-:Y:S03]  /*a3d0*/  HGMMA.64x256x16.F32.BF16 R24, R172, gdesc[UR4].tnspB, R24, gsb0 ;  /* 0x43e00004ac187df0 */ /* 0x000fe60008001818 */
[----:B------:R-:W-:Y:S02]  /*a3e0*/  WARPGROUP.DEPBAR.LE gsb0, 0x0 ;  /* 0x00008000000079c5 */ /* 0x000fe40000010000 */
[----:B------:R0:W-:Y:S01]  /*a3f0*/  @!P1 SYNCS.ARRIVE.TRANS64.RED.A1T0 RZ, [R14+URZ], RZ ;  /* 0x000000ff0eff99a7 */ /* 0x0001e2000810043f */
[----:B------:R-:W-:Y:S05]  /*a400*/  @!P2 BRA `(.L_x_718) ;  /* 0x000000240034a947 */ /* 0x000fea0003800000 */
[----:B0-----:R-:W-:Y:S02]  /*a410*/  VIADD R14, R177, 0xfffffffe ;  /* 0xfffffffeb10e7836 */ /* 0x001fe40000000000 */
[----:B------:R-:W-:Y:S02]  /*a420*/  IMAD.MOV.U32 R221, RZ, RZ, R178 ;  /* 0x000000ffffdd7224 */ /* 0x000fe400078e00b2 */
[----:B------:R-:W-:-:S07]  /*a430*/  IMAD.MOV.U32 R222, RZ, RZ, R21 ;  /* 0x000000ffffde7224 */ /* 0x000fce00078e0015 */
.L_x_728:
[----:B------:R-:W-:Y:S01]  /*a440*/  VIADD R200, R200, 0x1 ;  /* 0x00000001c8c87836 */ /* 0x000fe20000000000 */
[----:B------:R-:W-:Y:S05]  /*a450*/  YIELD ;  /* 0x0000000000007946 */ /* 0x000fea0003800000 */
[----:B------:R-:W-:Y:S02]  /*a460*/  ISETP.NE.AND P3, PT, R200, 0x2, PT ;  /* 0x00000002c800780c */ /* 0x000fe40003f65270 */
[C---:B------:R-:W-:Y:S01]  /*a470*/  ISETP.GT.AND P2, PT, R14.reuse, RZ, PT ;  /* 0x000000ff0e00720c */ /* 0x040fe20003f44270 */
[----:B------:R-:W-:Y:S01]  /*a480*/  VIADD R14, R14, 0xffffffff ;  /* 0xffffffff0e0e7836 */ /* 0x000fe20000000000 */
[----:B-1----:R-:W-:-:S02]  /*a490*/  SEL R15, RZ, 0x1, P3 ;  /* 0x00000001ff0f7807 */ /* 0x002fc40001800000 */
[----:B------:R-:W-:Y:S02]  /*a4a0*/  SEL R200, R200, RZ, P3 ;  /* 0x000000ffc8c87207 */ /* 0x000fe40001800000 */
[----:B------:R-:W-:Y:S01]  /*a4b0*/  LOP3.LUT R204, R204, R15, RZ, 0x3c, !PT ;  /* 0x0000000fcccc7212 */ /* 0x000fe200078e3cff */
[----:B------:R-:W-:Y:S06]  /*a4c0*/  @!P0 BRA `(.L_x_719) ;  /* 0x0000000000048947 */ /* 0x000fec0003800000 */
[----:B------:R-:W-:Y:S01]  /*a4d0*/  BPT.TRAP 0x1 ;  /* 0x000000040000795c */ /* 0x000fe20000300000 */
.L_x_719:
[----:B------:R-:W-:Y:S01]  /*a4e0*/  IMAD R15, R200, 0x8, R18 ;  /* 0x00000008c80f7824 */ /* 0x000fe200078e0212 */
[----:B------:R-:W-:-:S04]  /*a4f0*/  SHF.L.U32 R20, R204, 0x1f, RZ ;  /* 0x0000001fcc147819 */ /* 0x000fc800000006ff */
[----:B------:R0:W1:Y:S01]  /*a500*/  SYNCS.PHASECHK.TRANS64.TRYWAIT P3, [R15+URZ+0x22830], R20 ;  /* 0x022830140f0075a7 */ /* 0x000062000806017f */
[----:B------:R-:W-:Y:S05]  /*a510*/  @!P0 BRA `(.L_x_720) ;  /* 0x0000000000048947 */ /* 0x000fea0003800000 */
[----:B------:R-:W-:Y:S01]  /*a520*/  BPT.TRAP 0x1 ;  /* 0x000000040000795c */ /* 0x000fe20000300000 */
.L_x_720:
[----:B------:R-:W-:Y:S02]  /*a530*/  IMAD R156, R200, 0x300, R0 ;  /* 0x00000300c89c7824 */ /* 0x000fe400078e0200 */
[----:B------:R-:W-:Y:S01]  /*a540*/  IMAD.MOV.U32 R157, RZ, RZ, 0x40000040 ;  /* 0x40000040ff9d7424 */ /* 0x000fe200078e00ff */
[----:B-1----:R-:W-:Y:S06]  /*a550*/  @P3 BRA `(.L_x_721) ;  /* 0x0000000000083947 */ /* 0x002fec0003800000 */
[----:B------:R-:W1:Y:S02]  /*a560*/  SYNCS.PHASECHK.TRANS64.TRYWAIT P3, [R15+URZ+0x22830], R20 ;  /* 0x022830140f0075a7 */ /* 0x000e64000806017f */
[----:B-1----:R-:W-:Y:S05]  /*a570*/  @!P3 BRA `(.L_x_722) ;  /* 0x000000d400d8b947 */ /* 0x002fea0003800000 */
.L_x_721:
[----:B------:R-:W-:Y:S05]  /*a580*/  WARPSYNC.ALL ;  /* 0x0000000000007948 */ /* 0x000fea0003800000 */
[C---:B------:R-:W-:Y:S01]  /*a590*/  R2UR UR6, R156.reuse ;  /* 0x000000009c0672ca */ /* 0x040fe200000e0000 */
[C---:B------:R-:W-:Y:S01]  /*a5a0*/  VIADD R154, R156.reuse, 0x2 ;  /* 0x000000029c9a7836 */ /* 0x040fe20000000000 */
[----:B------:R-:W-:Y:S01]  /*a5b0*/  R2UR UR7, R157 ;  /* 0x000000009d0772ca */ /* 0x000fe200000e0000 */
[----:B------:R-:W-:Y:S01]  /*a5c0*/  VIADD R152, R156, 0x4 ;  /* 0x000000049c987836 */ /* 0x000fe20000000000 */
[----:B------:R-:W-:Y:S01]  /*a5d0*/  R2UR UR4, R4 ;  /* 0x00000000040472ca */ /* 0x000fe200000e0000 */
[----:B------:R-:W-:Y:S01]  /*a5e0*/  VIADD R156, R156, 0x6 ;  /* 0x000000069c9c7836 */ /* 0x000fe20000000000 */
[----:B------:R-:W-:Y:S01]  /*a5f0*/  R2UR UR5, R5 ;  /* 0x00000000050572ca */ /* 0x000fe200000e0000 */
[----:B------:R-:W-:Y:S01]  /*a600*/  IMAD.MOV.U32 R155, RZ, RZ, 0x40000040 ;  /* 0x40000040ff9b7424 */ /* 0x000fe200078e00ff */
[----:B------:R-:W-:Y:S01]  /*a610*/  R2UR UR10, R154 ;  /* 0x000000009a0a72ca */ /* 0x000fe200000e0000 */
[----:B------:R-:W-:Y:S01]  /*a620*/  IMAD.MOV.U32 R153, RZ, RZ, 0x40000040 ;  /* 0x40000040ff997424 */ /* 0x000fe200078e00ff */
[----:B------:R-:W-:Y:S01]  /*a630*/  R2UR UR14, R152 ;  /* 0x00000000980e72ca */ /* 0x000fe200000e0000 */
[----:B------:R-:W-:Y:S01]  /*a640*/  IMAD.MOV.U32 R157, RZ, RZ, 0x40000040 ;  /* 0x40000040ff9d7424 */ /* 0x000fe200078e00ff */
[----:B------:R-:W-:-:S02]  /*a650*/  R2UR UR11, R155 ;  /* 0x000000009b0b72ca */ /* 0x000fc400000e0000 */
[----:B------:R-:W-:Y:S02]  /*a660*/  R2UR UR15, R153 ;  /* 0x00000000990f72ca */ /* 0x000fe400000e0000 */
[----:B------:R-:W-:Y:S02]  /*a670*/  R2UR UR18, R156 ;  /* 0x000000009c1272ca */ /* 0x000fe400000e0000 */
[----:B------:R-:W-:Y:S02]  /*a680*/  R2UR UR19, R157 ;  /* 0x000000009d1372ca */ /* 0x000fe400000e0000 */
[----:B------:R-:W-:Y:S01]  /*a690*/  WARPGROUP.ARRIVE ;  /* 0x00000000000079c5 */ /* 0x000fe20000000000 */
[----:B------:R-:W-:Y:S02]  /*a6a0*/  R2UR UR8, R10 ;  /* 0x000000000a0872ca */ /* 0x000fe400000e0000 */
[----:B------:R-:W-:Y:S02]  /*a6b0*/  R2UR UR9, R11 ;  /* 0x000000000b0972ca */ /* 0x000fe400000e0000 */
[----:B------:R-:W-:Y:S01]  /*a6c0*/  R2UR UR12, R8 ;  /* 0x00000000080c72ca */ /* 0x000fe200000e0000 */
[----:B------:R-:W-:Y:S01]  /*a6d0*/  HGMMA.64x96x16.F32.BF16 R152, gdesc[UR4], RZ, !UPT, gsb0 ;  /* 0x01600000049879f0 */ /* 0x000fe2000c0018ff */
[----:B------:R-:W-:-:S02]  /*a6e0*/  R2UR UR13, R9 ;  /* 0x00000000090d72ca */ /* 0x000fc400000e0000 */
[----:B------:R-:W-:Y:S02]  /*a6f0*/  R2UR UR16, R6 ;  /* 0x00000000061072ca */ /* 0x000fe400000e0000 */
[----:B------:R-:W-:Y:S01]  /*a700*/  R2UR UR17, R7 ;  /* 0x00000000071172ca */ /* 0x000fe200000e0000 */
[----:B------:R-:W-:Y:S02]  /*a710*/  WARPGROUP.DEPBAR.LE gsb0, 0x0 ;  /* 0x00008000000079c5 */ /* 0x000fe40000010000 */
        /* <DEDUP_REMOVED lines=48> */
[----:B----4-:R-:W-:-:S07]  /*aa20*/  FMNMX.FTZ R21, R156, R21, !PT ;  /* 0x000000159c157209 */ /* 0x010fce0007810000 */
[----:B------:R-:W4:Y:S01]  /*aa30*/  MUFU.TANH R161, R161 ;  /* 0x000000a100a17308 */ /* 0x000f220000002400 */
[----:B--2---:R-:W-:-:S07]  /*aa40*/  FMNMX.FTZ R21, R157, R21, !PT ;  /* 0x000000159d157209 */ /* 0x004fce0007810000 */
[----:B------:R-:W2:Y:S01]  /*aa50*/  MUFU.TANH R164, R164 ;  /* 0x000000a400a47308 */ /* 0x000ea20000002400 */
[----:B---3--:R-:W-:-:S07]  /*aa60*/  FMNMX.FTZ R21, R160, R21, !PT ;  /* 0x00000015a0157209 */ /* 0x008fce0007810000 */
        /* <DEDUP_REMOVED lines=34> */
[----:B------:R-:W-:Y:S01]  /*ac90*/  MUFU.TANH R196, R196 ;  /* 0x000000c400c47308 */ /* 0x000fe20000002400 */
[----:B---3--:R-:W-:-:S07]  /*aca0*/  FMNMX.FTZ R21, R224, R21, !PT ;  /* 0x00000015e0157209 */ /* 0x008fce0007810000 */
[----:B------:R-:W-:Y:S01]  /*acb0*/  MUFU.TANH R155, R155 ;  /* 0x0000009b009b7308 */ /* 0x000fe20000002400 */
[----:B----4-:R-:W-:-:S05]  /*acc0*/  FMNMX.FTZ R21, R197, R21, !PT ;  /* 0x00000015c5157209 */ /* 0x010fca0007810000 */
[----:B------:R-:W2:Y:S02]  /*acd0*/  SHFL.BFLY PT, R180, R21, 0x2, 0x1f ;  /* 0x0c401f0015b47f89 */ /* 0x000ea400000e0000 */
[----:B------:R-:W-:Y:S08]  /*ace0*/  MUFU.TANH R158, R158 ;  /* 0x0000009e009e7308 */ /* 0x000ff00000002400 */
[----:B------:R-:W-:Y:S08]  /*acf0*/  MUFU.TANH R159, R159 ;  /* 0x0000009f009f7308 */ /* 0x000ff00000002400 */
[----:B------:R-:W-:Y:S01]  /*ad00*/  MUFU.TANH R162, R162 ;  /* 0x000000a200a27308 */ /* 0x000fe20000002400 */
[----:B--2---:R-:W-:Y:S01]  /*ad10*/  FMNMX.FTZ R21, R21, R180, !PT ;  /* 0x000000b415157209 */ /* 0x004fe20007810000 */
[----:B------:R-:W-:-:S06]  /*ad20*/  IMAD.U32 R180, RZ, RZ, UR42 ;  /* 0x0000002affb47e24 */ /* 0x000fcc000f8e00ff */
[----:B------:R-:W-:Y:S01]  /*ad30*/  MUFU.TANH R163, R163 ;  /* 0x000000a300a37308 */ /* 0x000fe20000002400 */
[----:B------:R-:W2:Y:S07]  /*ad40*/  SHFL.BFLY PT, R154, R21, 0x1, 0x1f ;  /* 0x0c201f00159a7f89 */ /* 0x000eae00000e0000 */
[----:B------:R-:W-:Y:S08]  /*ad50*/  MUFU.TANH R166, R166 ;  /* 0x000000a600a67308 */ /* 0x000ff00000002400 */
[----:B------:R-:W-:Y:S01]  /*ad60*/  MUFU.TANH R167, R167 ;  /* 0x000000a700a77308 */ /* 0x000fe20000002400 */
[----:B--2---:R-:W-:-:S05]  /*ad70*/  FMNMX.FTZ R21, R21, R154, !PT ;  /* 0x0000009a15157209 */ /* 0x004fca0007810000 */
[C---:B------:R-:W-:Y:S01]  /*ad80*/  FADD.FTZ R154, -R21.reuse, R222 ;  /* 0x000000de159a7221 */ /* 0x040fe20000010100 */
[----:B------:R-:W-:-:S03]  /*ad90*/  FMUL.FTZ R225, R21, R180 ;  /* 0x000000b415e17220 */ /* 0x000fc60000410000 */
[-C--:B------:R-:W-:Y:S01]  /*ada0*/  FMUL.FTZ R154, R154, R180.reuse ;  /* 0x000000b49a9a7220 */ /* 0x080fe20000410000 */
[-CC-:B------:R-:W-:Y:S01]  /*adb0*/  FFMA.FTZ R152, R152, R180.reuse, -R225.reuse ;  /* 0x000000b498987223 */ /* 0x180fe200000108e1 */
[-CC-:B------:R-:W-:Y:S01]  /*adc0*/  FFMA.FTZ R157, R157, R180.reuse, -R225.reuse ;  /* 0x000000b49d9d7223 */ /* 0x180fe200000108e1 */
[-CC-:B------:R-:W-:Y:S01]  /*add0*/  FFMA.FTZ R153, R153, R180.reuse, -R225.reuse ;  /* 0x000000b499997223 */ /* 0x180fe200000108e1 */
[-CC-:B------:R-:W-:Y:S01]  /*ade0*/  FFMA.FTZ R156, R156, R180.reuse, -R225.reuse ;  /* 0x000000b49c9c7223 */ /* 0x180fe200000108e1 */
[-CC-:B------:R-:W-:Y:S01]  /*adf0*/  FFMA.FTZ R160, R160, R180.reuse, -R225.reuse ;  /* 0x000000b4a0a07223 */ /* 0x180fe200000108e1 */
[----:B------:R-:W2:Y:S01]  /*ae00*/  MUFU.EX2 R154, R154 ;  /* 0x0000009a009a7308 */ /* 0x000ea20000000800 */
        /* <DEDUP_REMOVED lines=8> */
[-CC-:B------:R-:W-:Y:S01]  /*ae90*/  FFMA.FTZ R176, R176, R180.reuse, -R225.reuse ;  /* 0x000000b4b0b07223 */ /* 0x180fe200000108e1 */
        /* <DEDUP_REMOVED lines=10> */
[----:B------:R-:W-:Y:S01]  /*af40*/  FFMA.FTZ R197, R197, R180, -R225 ;  /* 0x000000b4c5c57223 */ /* 0x000fe200000108e1 */
        /* <DEDUP_REMOVED lines=8> */
[----:B------:R2:W-:Y:S01]  /*afd0*/  MUFU.EX2 R225, R157 ;  /* 0x0000009d00e17308 */ /* 0x0005e20000000800 */
        /* <DEDUP_REMOVED lines=8> */
[----:B--2---:R-:W-:Y:S01]  /*b060*/  FMUL.FTZ R157, R178, UR43 ;  /* 0x0000002bb29d7c20 */ /* 0x004fe20008410000 */
[----:B------:R-:W-:Y:S01]  /*b070*/  FMNMX.FTZ R178, R196, R221, !PT ;  /* 0x000000ddc4b27209 */ /* 0x000fe20007810000 */
[-C--:B------:R-:W-:Y:S01]  /*b080*/  FMUL.FTZ R53, R53, R154.reuse ;  /* 0x0000009a35357220 */ /* 0x080fe20000410000 */
[-C--:B------:R-:W-:Y:S01]  /*b090*/  FMUL.FTZ R56, R56, R154.reuse ;  /* 0x0000009a38387220 */ /* 0x080fe20000410000 */
[----:B------:R-:W-:Y:S01]  /*b0a0*/  FMUL.FTZ R57, R57, R154 ;  /* 0x0000009a39397220 */ /* 0x000fe20000410000 */
[----:B------:R-:W-:Y:S01]  /*b0b0*/  FMNMX.FTZ R178, R155, R178, !PT ;  /* 0x000000b29bb27209 */ /* 0x000fe20007810000 */
        /* <DEDUP_REMOVED lines=46> */
[----:B---3--:R-:W-:Y:S01]  /*b3a0*/  FFMA.FTZ R154, R154, R3, R152 ;  /* 0x000000039a9a7223 */ /* 0x008fe20000010098 */
[----:B------:R-:W-:Y:S01]  /*b3b0*/  FMNMX.FTZ R178, R158, R178, !PT ;  /* 0x000000b29eb27209 */ /* 0x000fe20007810000 */
[----:B------:R-:W-:Y:S01]  /*b3c0*/  FMUL.FTZ R3, R170, UR43 ;  /* 0x0000002baa037c20 */ /* 0x000fe20008410000 */
[----:B------:R-:W-:Y:S01]  /*b3d0*/  FMUL.FTZ R153, R171, UR43 ;  /* 0x0000002bab997c20 */ /* 0x000fe20008410000 */
[----:B------:R-:W-:Y:S01]  /*b3e0*/  FMUL.FTZ R170, R174, UR43 ;  /* 0x0000002baeaa7c20 */ /* 0x000fe20008410000 */
[----:B------:R-:W-:Y:S01]  /*b3f0*/  FMNMX.FTZ R178, R159, R178, !PT ;  /* 0x000000b29fb27209 */ /* 0x000fe20007810000 */
[C---:B----4-:R-:W-:Y:S01]  /*b400*/  FADD.FTZ R154, R222.reuse, R154 ;  /* 0x0000009ade9a7221 */ /* 0x050fe20000010000 */
[----:B------:R-:W-:Y:S01]  /*b410*/  F2FP.BF16.F32.PACK_AB R152, R222, R152 ;  /* 0x00000098de98723e */ /* 0x000fe200000010ff */
[----:B------:R-:W2:Y:S01]  /*b420*/  MUFU.TANH R3, R3 ;  /* 0x0000000300037308 */ /* 0x000ea20000002400 */
[----:B------:R-:W-:Y:S01]  /*b430*/  FMNMX.FTZ R178, R162, R178, !PT ;  /* 0x000000b2a2b27209 */ /* 0x000fe20007810000 */
[----:B------:R-:W-:Y:S01]  /*b440*/  FMUL.FTZ R174, R179, UR43 ;  /* 0x0000002bb3ae7c20 */ /* 0x000fe20008410000 */
[----:B------:R-:W-:Y:S01]  /*b450*/  FMUL.FTZ R179, R183, UR43 ;  /* 0x0000002bb7b37c20 */ /* 0x000fe20008410000 */
[----:B------:R-:W-:Y:S01]  /*b460*/  FMUL.FTZ R183, R187, UR43 ;  /* 0x0000002bbbb77c20 */ /* 0x000fe20008410000 */
[----:B------:R-:W-:Y:S01]  /*b470*/  FMNMX.FTZ R178, R163, R178, !PT ;  /* 0x000000b2a3b27209 */ /* 0x000fe20007810000 */
[----:B------:R-:W-:Y:S01]  /*b480*/  FMUL.FTZ R187, R191, UR43 ;  /* 0x0000002bbfbb7c20 */ /* 0x000fe20008410000 */
[----:B------:R-:W-:Y:S01]  /*b490*/  FMUL.FTZ R191, R195, UR43 ;  /* 0x0000002bc3bf7c20 */ /* 0x000fe20008410000 */
[----:B------:R-:W3:Y:S01]  /*b4a0*/  MUFU.TANH R153, R153 ;  /* 0x0000009900997308 */ /* 0x000ee20000002400 */
[----:B------:R-:W-:Y:S01]  /*b4b0*/  FMNMX.FTZ R178, R166, R178, !PT ;  /* 0x000000b2a6b27209 */ /* 0x000fe20007810000 */
[----:B------:R-:W-:-:S03]  /*b4c0*/  FMUL.FTZ R195, R199, UR43 ;  /* 0x0000002bc7c37c20 */ /* 0x000fc60008410000 */
[----:B------:R-:W-:-:S03]  /*b4d0*/  FMNMX.FTZ R178, R167, R178, !PT ;  /* 0x000000b2a7b27209 */ /* 0x000fc60007810000 */
[----:B------:R4:W5:Y:S01]  /*b4e0*/  MUFU.EX2 R222, R156 ;  /* 0x0000009c00de7308 */ /* 0x0009620000000800 */
[----:B--2---:R-:W-:-:S07]  /*b4f0*/  FMNMX.FTZ R178, R3, R178, !PT ;  /* 0x000000b203b27209 */ /* 0x004fce0007810000 */
[----:B------:R-:W2:Y:S01]  /*b500*/  MUFU.TANH R170, R170 ;  /* 0x000000aa00aa7308 */ /* 0x000ea20000002400 */
[----:B----4-:R-:W-:Y:S01]  /*b510*/  FMUL.FTZ R156, R175, UR43 ;  /* 0x0000002baf9c7c20 */ /* 0x010fe20008410000 */
[----:B------:R-:W-:Y:S01]  /*b520*/  FMUL.FTZ R175, R182, UR43 ;  /* 0x0000002bb6af7c20 */ /* 0x000fe20008410000 */
[----:B---3--:R-:W-:Y:S01]  /*b530*/  FMNMX.FTZ R178, R153, R178, !PT ;  /* 0x000000b299b27209 */ /* 0x008fe20007810000 */
[----:B------:R-:W-:Y:S01]  /*b540*/  FMUL.FTZ R182, R186, UR43 ;  /* 0x0000002bbab67c20 */ /* 0x000fe20008410000 */
[----:B------:R-:W-:Y:S01]  /*b550*/  FMUL.FTZ R186, R190, UR43 ;  /* 0x0000002bbeba7c20 */ /* 0x000fe20008410000 */
[----:B------:R-:W-:Y:S01]  /*b560*/  FMUL.FTZ R190, R194, UR43 ;  /* 0x0000002bc2be7c20 */ /* 0x000fe20008410000 */
[----:B------:R-:W-:Y:S01]  /*b570*/  FMUL.FTZ R194, R198, UR43 ;  /* 0x0000002bc6c27c20 */ /* 0x000fe20008410000 */
[----:B------:R-:W3:Y:S01]  /*b580*/  MUFU.TANH R156, R156 ;  /* 0x0000009c009c7308 */ /* 0x000ee20000002400 */
[----:B-----5:R-:W-:-:S04]  /*b590*/  FADD.FTZ R154, R222, R154 ;  /* 0x0000009ade9a7221 */ /* 0x020fc80000010000 */
[C---:B------:R-:W-:Y:S01]  /*b5a0*/  FADD.FTZ R171, R225.reuse, R154 ;  /* 0x0000009ae1ab7221 */ /* 0x040fe20000010000 */
[----:B------:R-:W-:Y:S02]  /*b5b0*/  F2FP.BF16.F32.PACK_AB R154, R225, R222 ;  /* 0x000000dee19a723e */ /* 0x000fe400000010ff */
        /* <DEDUP_REMOVED lines=24> */
[----:B------:R-:W-:Y:S01]  /*b740*/  MUFU.EX2 R160, R160 ;  /* 0x000000a000a07308 */ /* 0x000fe20000000800 */
[----:B--2---:R-:W-:-:S07]  /*b750*/  FMNMX.FTZ R178, R194, R178, !PT ;  /* 0x000000b2c2b27209 */ /* 0x004fce0007810000 */
[----:B------:R-:W2:Y:S01]  /*b760*/  MUFU.EX2 R161, R161 ;  /* 0x000000a100a17308 */ /* 0x000ea20000000800 */
[----:B---3--:R-:W-:-:S05]  /*b770*/  FMNMX.FTZ R178, R195, R178, !PT ;  /* 0x000000b2c3b27209 */ /* 0x008fca0007810000 */
[----:B------:R-:W3:Y:S02]  /*b780*/  SHFL.BFLY PT, R198, R178, 0x2, 0x1f ;  /* 0x0c401f00b2c67f89 */ /* 0x000ee400000e0000 */
[----:B------:R-:W-:Y:S08]  /*b790*/  MUFU.EX2 R164, R164 ;  /* 0x000000a400a47308 */ /* 0x000ff00000000800 */
[----:B------:R-:W-:Y:S08]  /*b7a0*/  MUFU.EX2 R165, R165 ;  /* 0x000000a500a57308 */ /* 0x000ff00000000800 */
[----:B------:R-:W-:Y:S01]  /*b7b0*/  MUFU.EX2 R168, R168 ;  /* 0x000000a800a87308 */ /* 0x000fe20000000800 */
[----:B---3--:R-:W-:-:S07]  /*b7c0*/  FMNMX.FTZ R178, R178, R198, !PT ;  /* 0x000000c6b2b27209 */ /* 0x008fce0007810000 */
[----:B------:R-:W-:Y:S01]  /*b7d0*/  MUFU.EX2 R169, R169 ;  /* 0x000000a900a97308 */ /* 0x000fe20000000800 */
[----:B------:R-:W3:Y:S07]  /*b7e0*/  SHFL.BFLY PT, R198, R178, 0x1, 0x1f ;  /* 0x0c201f00b2c67f89 */ /* 0x000eee00000e0000 */
[----:B------:R-:W-:Y:S08]  /*b7f0*/  MUFU.EX2 R172, R172 ;  /* 0x000000ac00ac7308 */ /* 0x000ff00000000800 */
[----:B------:R-:W-:Y:S08]  /*b800*/  MUFU.EX2 R173, R173 ;  /* 0x000000ad00ad7308 */ /* 0x000ff00000000800 */
[----:B------:R-:W-:Y:S01]  /*b810*/  MUFU.EX2 R176, R176 ;  /* 0x000000b000b07308 */ /* 0x000fe20000000800 */
[----:B---3--:R-:W-:-:S05]  /*b820*/  FMNMX.FTZ R178, R178, R198, !PT ;  /* 0x000000c6b2b27209 */ /* 0x008fca0007810000 */
[C---:B------:R-:W-:Y:S01]  /*b830*/  FADD.FTZ R198, -R178.reuse, R221 ;  /* 0x000000ddb2c67221 */ /* 0x040fe20000010100 */
[-C--:B------:R-:W-:Y:S01]  /*b840*/  FMUL.FTZ R199, R178, R180.reuse ;  /* 0x000000b4b2c77220 */ /* 0x080fe20000410000 */
[----:B------:R-:W-:Y:S02]  /*b850*/  MUFU.EX2 R177, R177 ;  /* 0x000000b100b17308 */ /* 0x000fe40000000800 */
[-C--:B------:R-:W-:Y:S01]  /*b860*/  FMUL.FTZ R198, R198, R180.reuse ;  /* 0x000000b4c6c67220 */ /* 0x080fe20000410000 */
[-CC-:B------:R-:W-:Y:S01]  /*b870*/  FFMA.FTZ R196, R196, R180.reuse, -R199.reuse ;  /* 0x000000b4c4c47223 */ /* 0x180fe200000108c7 */
[-CC-:B------:R-:W-:Y:S01]  /*b880*/  FFMA.FTZ R221, R157, R180.reuse, -R199.reuse ;  /* 0x000000b49ddd7223 */ /* 0x180fe200000108c7 */
[-CC-:B------:R-:W-:Y:S01]  /*b890*/  FFMA.FTZ R155, R155, R180.reuse, -R199.reuse ;  /* 0x000000b49b9b7223 */ /* 0x180fe200000108c7 */
[-CC-:B------:R-:W-:Y:S01]  /*b8a0*/  FFMA.FTZ R157, R179, R180.reuse, -R199.reuse ;  /* 0x000000b4b39d7223 */ /* 0x180fe200000108c7 */
[-CC-:B------:R-:W-:Y:S01]  /*b8b0*/  FFMA.FTZ R158, R158, R180.reuse, -R199.reuse ;  /* 0x000000b49e9e7223 */ /* 0x180fe200000108c7 */
[----:B------:R-:W3:Y:S01]  /*b8c0*/  S2R R179, SR_TID.X ;  /* 0x0000000000b37919 */ /* 0x000ee20000002100 */
[----:B------:R-:W4:Y:S01]  /*b8d0*/  MUFU.EX2 R198, R198 ;  /* 0x000000c600c67308 */ /* 0x000f220000000800 */
[-CC-:B------:R-:W-:Y:S01]  /*b8e0*/  FFMA.FTZ R159, R159, R180.reuse, -R199.reuse ;  /* 0x000000b49f9f7223 */ /* 0x180fe200000108c7 */
[-CC-:B------:R-:W-:Y:S01]  /*b8f0*/  FFMA.FTZ R222, R170, R180.reuse, -R199.reuse ;  /* 0x000000b4aade7223 */ /* 0x180fe200000108c7 */
[-CC-:B------:R-:W-:Y:S01]  /*b900*/  FFMA.FTZ R162, R162, R180.reuse, -R199.reuse ;  /* 0x000000b4a2a27223 */ /* 0x180fe200000108c7 */
[-CC-:B------:R-:W-:Y:S01]  /*b910*/  FFMA.FTZ R163, R163, R180.reuse, -R199.reuse ;  /* 0x000000b4a3a37223 */ /* 0x180fe200000108c7 */
[-CC-:B------:R-:W-:Y:S01]  /*b920*/  FFMA.FTZ R166, R166, R180.reuse, -R199.reuse ;  /* 0x000000b4a6a67223 */ /* 0x180fe200000108c7 */
[-CC-:B------:R-:W-:Y:S01]  /*b930*/  FFMA.FTZ R167, R167, R180.reuse, -R199.reuse ;  /* 0x000000b4a7a77223 */ /* 0x180fe200000108c7 */
[-CC-:B------:R-:W-:Y:S01]  /*b940*/  FFMA.FTZ R3, R3, R180.reuse, -R199.reuse ;  /* 0x000000b403037223 */ /* 0x180fe200000108c7 */
[----:B------:R-:W5:Y:S01]  /*b950*/  MUFU.EX2 R196, R196 ;  /* 0x000000c400c47308 */ /* 0x000f620000000800 */
[-CC-:B------:R-:W-:Y:S01]  /*b960*/  FFMA.FTZ R153, R153, R180.reuse, -R199.reuse ;  /* 0x000000b499997223 */ /* 0x180fe200000108c7 */
[-CC-:B------:R-:W-:Y:S01]  /*b970*/  FFMA.FTZ R170, R156, R180.reuse, -R199.reuse ;  /* 0x000000b49caa7223 */ /* 0x180fe200000108c7 */
[-CC-:B------:R-:W-:Y:S01]  /*b980*/  FFMA.FTZ R174, R174, R180.reuse, -R199.reuse ;  /* 0x000000b4aeae7223 */ /* 0x180fe200000108c7 */
[-CC-:B------:R-:W-:Y:S01]  /*b990*/  FFMA.FTZ R175, R175, R180.reuse, -R199.reuse ;  /* 0x000000b4afaf7223 */ /* 0x180fe200000108c7 */
[-CC-:B------:R-:W-:Y:S01]  /*b9a0*/  FFMA.FTZ R182, R182, R180.reuse, -R199.reuse ;  /* 0x000000b4b6b67223 */ /* 0x180fe200000108c7 */
[-CC-:B------:R-:W-:Y:S01]  /*b9b0*/  FFMA.FTZ R183, R183, R180.reuse, -R199.reuse ;  /* 0x000000b4b7b77223 */ /* 0x180fe200000108c7 */
[-CC-:B------:R-:W-:Y:S01]  /*b9c0*/  FFMA.FTZ R186, R186, R180.reuse, -R199.reuse ;  /* 0x000000b4baba7223 */ /* 0x180fe200000108c7 */
[----:B------:R-:W0:Y:S01]  /*b9d0*/  MUFU.EX2 R155, R155 ;  /* 0x0000009b009b7308 */ /* 0x000e220000000800 */
[-CC-:B------:R-:W-:Y:S01]  /*b9e0*/  FFMA.FTZ R187, R187, R180.reuse, -R199.reuse ;  /* 0x000000b4bbbb7223 */ /* 0x180fe200000108c7 */
[-CC-:B------:R-:W-:Y:S01]  /*b9f0*/  FFMA.FTZ R190, R190, R180.reuse, -R199.reuse ;  /* 0x000000b4bebe7223 */ /* 0x180fe200000108c7 */
[-CC-:B------:R-:W-:Y:S01]  /*ba00*/  FFMA.FTZ R191, R191, R180.reuse, -R199.reuse ;  /* 0x000000b4bfbf7223 */ /* 0x180fe200000108c7 */
[-CC-:B------:R-:W-:Y:S01]  /*ba10*/  FFMA.FTZ R194, R194, R180.reuse, -R199.reuse ;  /* 0x000000b4c2c27223 */ /* 0x180fe200000108c7 */
[----:B------:R-:W-:Y:S01]  /*ba20*/  FFMA.FTZ R195, R195, R180, -R199 ;  /* 0x000000b4c3c37223 */ /* 0x000fe200000108c7 */
[----:B--2---:R-:W-:Y:S01]  /*ba30*/  F2FP.BF16.F32.PACK_AB R156, R161, R160 ;  /* 0x000000a0a19c723e */ /* 0x004fe200000010ff */
[----:B----4-:R-:W-:Y:S01]  /*ba40*/  FMUL.FTZ R26, R26, R198 ;  /* 0x000000c61a1a7220 */ /* 0x010fe20000410000 */
[----:B------:R2:W4:Y:S01]  /*ba50*/  MUFU.EX2 R199, R158 ;  /* 0x0000009e00c77308 */ /* 0x0005220000000800 */
[----:B-----5:R-:W-:Y:S01]  /*ba60*/  FFMA.FTZ R12, R198, R12, R196 ;  /* 0x0000000cc60c7223 */ /* 0x020fe200000100c4 */
[-C--:B------:R-:W-:Y:S01]  /*ba70*/  FMUL.FTZ R27, R27, R198.reuse ;  /* 0x000000c61b1b7220 */ /* 0x080fe20000410000 */
[-C--:B------:R-:W-:Y:S01]  /*ba80*/  FMUL.FTZ R30, R30, R198.reuse ;  /* 0x000000c61e1e7220 */ /* 0x080fe20000410000 */
[-C--:B------:R-:W-:Y:S01]  /*ba90*/  FMUL.FTZ R31, R31, R198.reuse ;  /* 0x000000c61f1f7220 */ /* 0x080fe20000410000 */
[-C--:B------:R-:W-:Y:S01]  /*baa0*/  FMUL.FTZ R34, R34, R198.reuse ;  /* 0x000000c622227220 */ /* 0x080fe20000410000 */
[-C--:B------:R-:W-:Y:S01]  /*bab0*/  FMUL.FTZ R35, R35, R198.reuse ;  /* 0x000000c623237220 */ /* 0x080fe20000410000 */
[----:B---3--:R-:W-:Y:S01]  /*bac0*/  SHF.R.U32.HI R179, RZ, 0x7, R179 ;  /* 0x00000007ffb37819 */ /* 0x008fe200000116b3 */
[----:B------:R-:W3:Y:S01]  /*bad0*/  MUFU.EX2 R159, R159 ;  /* 0x0000009f009f7308 */ /* 0x000ee20000000800 */
[----:B0-----:R-:W-:Y:S01]  /*bae0*/  FADD.FTZ R12, R155, R12 ;  /* 0x0000000c9b0c7221 */ /* 0x001fe20000010000 */
[----:B--2---:R-:W-:Y:S01]  /*baf0*/  FADD.FTZ R158, R160, R171 ;  /* 0x000000aba09e7221 */ /* 0x004fe20000010000 */
[----:B------:R-:W-:Y:S01]  /*bb00*/  IADD3 R179, -R179, 0xb, RZ ;  /* 0x0000000bb3b37810 */ /* 0x000fe20007ffe1ff */
[----:B------:R-:W-:Y:S01]  /*bb10*/  FMUL.FTZ R38, R38, R198 ;  /* 0x000000c626267220 */ /* 0x000fe20000410000 */
[----:B------:R-:W-:Y:S01]  /*bb20*/  F2FP.BF16.F32.PACK_AB R160, R169, R168 ;  /* 0x000000a8a9a0723e */ /* 0x000fe200000010ff */
[----:B------:R-:W-:Y:S01]  /*bb30*/  FADD.FTZ R158, R161, R158 ;  /* 0x0000009ea19e7221 */ /* 0x000fe20000010000 */
[-C--:B------:R-:W-:Y:S01]  /*bb40*/  FMUL.FTZ R39, R39, R198.reuse ;  /* 0x000000c627277220 */ /* 0x080fe20000410000 */
[----:B------:R0:W2:Y:S01]  /*bb50*/  MUFU.EX2 R225, R162 ;  /* 0x000000a200e17308 */ /* 0x0000a20000000800 */
[----:B----4-:R-:W-:Y:S01]  /*bb60*/  FADD.FTZ R12, R199, R12 ;  /* 0x0000000cc70c7221 */ /* 0x010fe20000010000 */
[----:B------:R-:W-:Y:S01]  /*bb70*/  FADD.FTZ R158, R164, R158 ;  /* 0x0000009ea49e7221 */ /* 0x000fe20000010000 */
[-C--:B------:R-:W-:Y:S01]  /*bb80*/  FMUL.FTZ R42, R42, R198.reuse ;  /* 0x000000c62a2a7220 */ /* 0x080fe20000410000 */
[-C--:B------:R-:W-:Y:S01]  /*bb90*/  FMUL.FTZ R43, R43, R198.reuse ;  /* 0x000000c62b2b7220 */ /* 0x080fe20000410000 */
[-C--:B------:R-:W-:Y:S01]  /*bba0*/  FMUL.FTZ R46, R46, R198.reuse ;  /* 0x000000c62e2e7220 */ /* 0x080fe20000410000 */
[----:B------:R-:W-:Y:S01]  /*bbb0*/  FADD.FTZ R158, R165, R158 ;  /* 0x0000009ea59e7221 */ /* 0x000fe20000010000 */
[----:B------:R-:W-:Y:S01]  /*bbc0*/  FMUL.FTZ R47, R47, R198 ;  /* 0x000000c62f2f7220 */ /* 0x000fe20000410000 */
[----:B------:R-:W4:Y:S01]  /*bbd0*/  MUFU.EX2 R163, R163 ;  /* 0x000000a300a37308 */ /* 0x000f220000000800 */
[----:B---3--:R-:W-:Y:S01]  /*bbe0*/  FADD.FTZ R12, R159, R12 ;  /* 0x0000000c9f0c7221 */ /* 0x008fe20000010000 */
[----:B0-----:R-:W-:Y:S01]  /*bbf0*/  F2FP.BF16.F32.PACK_AB R162, R173, R172 ;  /* 0x000000acada2723e */ /* 0x001fe200000010ff */
        /* <DEDUP_REMOVED lines=14> */
[----:B----4-:R-:W-:Y:S01]  /*bce0*/  FADD.FTZ R12, R163, R12 ;  /* 0x0000000ca30c7221 */ /* 0x010fe20000010000 */
[-C--:B------:R-:W-:Y:S01]  /*bcf0*/  FMUL.FTZ R71, R71, R198.reuse ;  /* 0x000000c647477220 */ /* 0x080fe20000410000 */
[-C--:B------:R-:W-:Y:S01]  /*bd00*/  FMUL.FTZ R74, R74, R198.reuse ;  /* 0x000000c64a4a7220 */ /* 0x080fe20000410000 */
[-C--:B------:R-:W-:Y:S01]  /*bd10*/  FMUL.FTZ R75, R75, R198.reuse ;  /* 0x000000c64b4b7220 */ /* 0x080fe20000410000 */
[-C--:B------:R-:W-:Y:S01]  /*bd20*/  FMUL.FTZ R78, R78, R198.reuse ;  /* 0x000000c64e4e7220 */ /* 0x080fe20000410000 */
[-C--:B------:R-:W-:Y:S01]  /*bd30*/  FMUL.FTZ R79, R79, R198.reuse ;  /* 0x000000c64f4f7220 */ /* 0x080fe20000410000 */
[-C--:B------:R-:W-:Y:S01]  /*bd40*/  FMUL.FTZ R82, R82, R198.reuse ;  /* 0x000000c652527220 */ /* 0x080fe20000410000 */
[----:B------:R3:W4:Y:S01]  /*bd50*/  MUFU.EX2 R161, R3 ;  /* 0x0000000300a17308 */ /* 0x0007220000000800 */
[----:B0-----:R-:W-:Y:S01]  /*bd60*/  FADD.FTZ R12, R227, R12 ;  /* 0x0000000ce30c7221 */ /* 0x001fe20000010000 */
[-C--:B------:R-:W-:Y:S01]  /*bd70*/  FMUL.FTZ R83, R83, R198.reuse ;  /* 0x000000c653537220 */ /* 0x080fe20000410000 */
[-C--:B------:R-:W-:Y:S01]  /*bd80*/  FMUL.FTZ R86, R86, R198.reuse ;  /* 0x000000c656567220 */ /* 0x080fe20000410000 */
[-C--:B------:R-:W-:Y:S01]  /*bd90*/  FMUL.FTZ R87, R87, R198.reuse ;  /* 0x000000c657577220 */ /* 0x080fe20000410000 */
[-C--:B------:R-:W-:Y:S01]  /*bda0*/  FMUL.FTZ R90, R90, R198.reuse ;  /* 0x000000c65a5a7220 */ /* 0x080fe20000410000 */
[-C--:B------:R-:W-:Y:S01]  /*bdb0*/  FMUL.FTZ R91, R91, R198.reuse ;  /* 0x000000c65b5b7220 */ /* 0x080fe20000410000 */
[----:B------:R-:W-:Y:S01]  /*bdc0*/  FMUL.FTZ R94, R94, R198 ;  /* 0x000000c65e5e7220 */ /* 0x000fe20000410000 */
[----:B------:R-:W0:Y:S01]  /*bdd0*/  MUFU.EX2 R171, R153 ;  /* 0x0000009900ab7308 */ /* 0x000e220000000800 */
[----:B---3--:R-:W-:-:S02]  /*bde0*/  @!P1 VIADD R3, R15, 0x22840 ;  /* 0x000228400f039836 */ /* 0x008fc40000000000 */
[----:B--2---:R-:W-:Y:S01]  /*bdf0*/  FADD.FTZ R12, R167, R12 ;  /* 0x0000000ca70c7221 */ /* 0x004fe20000010000 */
[-C--:B------:R-:W-:Y:S01]  /*be00*/  FMUL.FTZ R95, R95, R198.reuse ;  /* 0x000000c65f5f7220 */ /* 0x080fe20000410000 */
[-C--:B------:R-:W-:Y:S01]  /*be10*/  FMUL.FTZ R98, R98, R198.reuse ;  /* 0x000000c662627220 */ /* 0x080fe20000410000 */
[-C--:B------:R-:W-:Y:S01]  /*be20*/  FMUL.FTZ R99, R99, R198.reuse ;  /* 0x000000c663637220 */ /* 0x080fe20000410000 */
[----:B------:R-:W-:Y:S01]  /*be30*/  @!P1 PRMT R3, RZ, 0x654, R3 ;  /* 0x00000654ff039816 */ /* 0x000fe20000000003 */
[----:B------:R2:W-:Y:S06]  /*be40*/  BAR.ARV R179, 0x100 ;  /* 0x000400b30000751d */ /* 0x0005ec0000002000 */
[----:B------:R-:W3:Y:S01]  /*be50*/  MUFU.EX2 R222, R222 ;  /* 0x000000de00de7308 */ /* 0x000ee20000000800 */
[----:B------:R5:W-:Y:S01]  /*be60*/  @!P1 SYNCS.ARRIVE.TRANS64.RED.A1T0 RZ, [R3+URZ], RZ ;  /* 0x000000ff03ff99a7 */ /* 0x000be2000810043f */
[----:B----4-:R-:W-:Y:S01]  /*be70*/  FADD.FTZ R12, R161, R12 ;  /* 0x0000000ca10c7221 */ /* 0x010fe20000010000 */
[-C--:B------:R-:W-:Y:S01]  /*be80*/  FMUL.FTZ R102, R102, R198.reuse ;  /* 0x000000c666667220 */ /* 0x080fe20000410000 */
[----:B0-----:R-:W-:Y:S01]  /*be90*/  F2FP.BF16.F32.PACK_AB R161, R171, R161 ;  /* 0x000000a1aba1723e */ /* 0x001fe200000010ff */
[-C--:B------:R-:W-:Y:S01]  /*bea0*/  FMUL.FTZ R103, R103, R198.reuse ;  /* 0x000000c667677220 */ /* 0x080fe20000410000 */
[----:B------:R-:W-:Y:S01]  /*beb0*/  FADD.FTZ R153, R171, R12 ;  /* 0x0000000cab997221 */ /* 0x000fe20000010000 */
[----:B------:R-:W-:Y:S01]  /*bec0*/  FMUL.FTZ R106, R106, R198 ;  /* 0x000000c66a6a7220 */ /* 0x000fe20000410000 */
[----:B------:R-:W-:Y:S01]  /*bed0*/  MUFU.EX2 R221, R221 ;  /* 0x000000dd00dd7308 */ /* 0x000fe20000000800 */
[----:B-----5:R-:W-:Y:S01]  /*bee0*/  FADD.FTZ R3, R168, R158 ;  /* 0x0000009ea8037221 */ /* 0x020fe20000010000 */
[----:B------:R-:W-:Y:S01]  /*bef0*/  F2FP.BF16.F32.PACK_AB R158, R165, R164 ;  /* 0x000000a4a59e723e */ /* 0x000fe200000010ff */
[----:B------:R-:W-:Y:S01]  /*bf00*/  FMUL.FTZ R107, R107, R198 ;  /* 0x000000c66b6b7220 */ /* 0x000fe20000410000 */
[----:B------:R-:W-:Y:S01]  /*bf10*/  F2FP.BF16.F32.PACK_AB R164, R177, R176 ;  /* 0x000000b0b1a4723e */ /* 0x000fe200000010ff */
[----:B------:R-:W-:Y:S01]  /*bf20*/  FADD.FTZ R3, R169, R3 ;  /* 0x00000003a9037221 */ /* 0x000fe20000010000 */
[-C--:B------:R-:W-:Y:S01]  /*bf30*/  FMUL.FTZ R110, R110, R198.reuse ;  /* 0x000000c66e6e7220 */ /* 0x080fe20000410000 */
[----:B------:R-:W-:Y:S01]  /*bf40*/  FMUL.FTZ R111, R111, R198 ;  /* 0x000000c66f6f7220 */ /* 0x000fe20000410000 */
[----:B------:R-:W0:Y:S01]  /*bf50*/  MUFU.EX2 R165, R170 ;  /* 0x000000aa00a57308 */ /* 0x000e220000000800 */
[----:B------:R-:W-:Y:S01]  /*bf60*/  FADD.FTZ R3, R172, R3 ;  /* 0x00000003ac037221 */ /* 0x000fe20000010000 */
[----:B---3--:R-:W-:Y:S01]  /*bf70*/  FADD.FTZ R12, R222, R153 ;  /* 0x00000099de0c7221 */ /* 0x008fe20000010000 */
[----:B------:R-:W-:Y:S01]  /*bf80*/  F2FP.BF16.F32.PACK_AB R153, R155, R196 ;  /* 0x000000c49b99723e */ /* 0x000fe200000010ff */
[-C--:B------:R-:W-:Y:S01]  /*bf90*/  FMUL.FTZ R114, R114, R198.reuse ;  /* 0x000000c672727220 */ /* 0x080fe20000410000 */
[----:B------:R-:W-:Y:S01]  /*bfa0*/  FADD.FTZ R3, R173, R3 ;  /* 0x00000003ad037221 */ /* 0x000fe20000010000 */
[----:B------:R-:W-:Y:S01]  /*bfb0*/  F2FP.BF16.F32.PACK_AB R155, R159, R199 ;  /* 0x000000c79f9b723e */ /* 0x000fe200000010ff */
[-C--:B------:R-:W-:Y:S01]  /*bfc0*/  FMUL.FTZ R115, R115, R198.reuse ;  /* 0x000000c673737220 */ /* 0x080fe20000410000 */
[----:B------:R-:W3:Y:S01]  /*bfd0*/  MUFU.EX2 R169, R174 ;  /* 0x000000ae00a97308 */ /* 0x000ee20000000800 */
[----:B------:R-:W-:Y:S01]  /*bfe0*/  FADD.FTZ R3, R176, R3 ;  /* 0x00000003b0037221 */ /* 0x000fe20000010000 */
[-C--:B------:R-:W-:Y:S01]  /*bff0*/  FMUL.FTZ R118, R118, R198.reuse ;  /* 0x000000c676767220 */ /* 0x080fe20000410000 */
[-C--:B------:R-:W-:Y:S01]  /*c000*/  FMUL.FTZ R119, R119, R198.reuse ;  /* 0x000000c677777220 */ /* 0x080fe20000410000 */
[-C--:B------:R-:W-:Y:S01]  /*c010*/  FMUL.FTZ R122, R122, R198.reuse ;  /* 0x000000c67a7a7220 */ /* 0x080fe20000410000 */
[----:B------:R-:W-:Y:S01]  /*c020*/  FADD.FTZ R3, R177, R3 ;  /* 0x00000003b1037221 */ /* 0x000fe20000010000 */
[-C--:B------:R-:W-:Y:S01]  /*c030*/  FMUL.FTZ R123, R123, R198.reuse ;  /* 0x000000c67b7b7220 */ /* 0x080fe20000410000 */
[-C--:B------:R-:W-:Y:S01]  /*c040*/  FMUL.FTZ R126, R126, R198.reuse ;  /* 0x000000c67e7e7220 */ /* 0x080fe20000410000 */
[----:B------:R-:W4:Y:S01]  /*c050*/  MUFU.EX2 R223, R223 ;  /* 0x000000df00df7308 */ /* 0x000f220000000800 */
[----:B0-----:R-:W-:Y:S01]  /*c060*/  FADD.FTZ R12, R165, R12 ;  /* 0x0000000ca50c7221 */ /* 0x001fe20000010000 */
[-C--:B------:R-:W-:Y:S01]  /*c070*/  FMUL.FTZ R127, R127, R198.reuse ;  /* 0x000000c67f7f7220 */ /* 0x080fe20000410000 */
[-C--:B------:R-:W-:Y:S01]  /*c080*/  FMUL.FTZ R130, R130, R198.reuse ;  /* 0x000000c682827220 */ /* 0x080fe20000410000 */
[-C--:B------:R-:W-:Y:S01]  /*c090*/  FMUL.FTZ R131, R131, R198.reuse ;  /* 0x000000c683837220 */ /* 0x080fe20000410000 */
[----:B------:R-:W-:Y:S01]  /*c0a0*/  FADD.FTZ R12, R221, R12 ;  /* 0x0000000cdd0c7221 */ /* 0x000fe20000010000 */
[-C--:B------:R-:W-:Y:S01]  /*c0b0*/  FMUL.FTZ R134, R134, R198.reuse ;  /* 0x000000c686867220 */ /* 0x080fe20000410000 */
[-C--:B------:R-:W-:Y:S01]  /*c0c0*/  FMUL.FTZ R135, R135, R198.reuse ;  /* 0x000000c687877220 */ /* 0x080fe20000410000 */
[----:B------:R-:W0:Y:S01]  /*c0d0*/  MUFU.EX2 R175, R175 ;  /* 0x000000af00af7308 */ /* 0x000e220000000800 */
[----:B---3--:R-:W-:Y:S01]  /*c0e0*/  FADD.FTZ R12, R169, R12 ;  /* 0x0000000ca90c7221 */ /* 0x008fe20000010000 */
[-C--:B------:R-:W-:Y:S01]  /*c0f0*/  FMUL.FTZ R138, R138, R198.reuse ;  /* 0x000000c68a8a7220 */ /* 0x080fe20000410000 */
[-C--:B------:R-:W-:Y:S01]  /*c100*/  FMUL.FTZ R139, R139, R198.reuse ;  /* 0x000000c68b8b7220 */ /* 0x080fe20000410000 */
[-C--:B------:R-:W-:Y:S01]  /*c110*/  FMUL.FTZ R142, R142, R198.reuse ;  /* 0x000000c68e8e7220 */ /* 0x080fe20000410000 */
[-C--:B------:R-:W-:Y:S01]  /*c120*/  FMUL.FTZ R143, R143, R198.reuse ;  /* 0x000000c68f8f7220 */ /* 0x080fe20000410000 */
[-C--:B------:R-:W-:Y:S01]  /*c130*/  FMUL.FTZ R146, R146, R198.reuse ;  /* 0x000000c692927220 */ /* 0x080fe20000410000 */
[-C--:B------:R-:W-:Y:S01]  /*c140*/  FMUL.FTZ R147, R147, R198.reuse ;  /* 0x000000c693937220 */ /* 0x080fe20000410000 */
[----:B------:R-:W3:Y:S01]  /*c150*/  MUFU.EX2 R181, R181 ;  /* 0x000000b500b57308 */ /* 0x000ee20000000800 */
[----:B----4-:R-:W-:Y:S01]  /*c160*/  FADD.FTZ R3, R223, R3 ;  /* 0x00000003df037221 */ /* 0x010fe20000010000 */
[-C--:B------:R-:W-:Y:S01]  /*c170*/  FMUL.FTZ R150, R150, R198.reuse ;  /* 0x000000c696967220 */ /* 0x080fe20000410000 */
[----:B------:R-:W-:-:S05]  /*c180*/  FMUL.FTZ R151, R151, R198 ;  /* 0x000000c697977220 */ /* 0x000fca0000410000 */
[----:B------:R4:W5:Y:S01]  /*c190*/  MUFU.EX2 R173, R157 ;  /* 0x0000009d00ad7308 */ /* 0x0009620000000800 */
[----:B0-----:R-:W-:-:S07]  /*c1a0*/  FADD.FTZ R12, R175, R12 ;  /* 0x0000000caf0c7221 */ /* 0x001fce0000010000 */
[----:B------:R-:W0:Y:S01]  /*c1b0*/  MUFU.EX2 R184, R184 ;  /* 0x000000b800b87308 */ /* 0x000e220000000800 */
[----:B---3--:R-:W-:Y:S01]  /*c1c0*/  FADD.FTZ R3, R181, R3 ;  /* 0x00000003b5037221 */ /* 0x008fe20000010000 */
[----:B----4-:R-:W-:Y:S02]  /*c1d0*/  F2FP.BF16.F32.PACK_AB R157, R163, R225 ;  /* 0x000000e1a39d723e */ /* 0x010fe400000010ff */
[----:B------:R-:W-:-:S04]  /*c1e0*/  F2FP.BF16.F32.PACK_AB R166, R181, R223 ;  /* 0x000000dfb5a6723e */ /* 0x000fc800000010ff */
[----:B------:R-:W3:Y:S01]  /*c1f0*/  MUFU.EX2 R182, R182 ;  /* 0x000000b600b67308 */ /* 0x000ee20000000800 */
[----:B-----5:R-:W-:-:S07]  /*c200*/  FADD.FTZ R159, R173, R12 ;  /* 0x0000000cad9f7221 */ /* 0x020fce0000010000 */
[----:B------:R-:W4:Y:S01]  /*c210*/  MUFU.EX2 R185, R185 ;  /* 0x000000b900b97308 */ /* 0x000f220000000800 */
[----:B0-----:R-:W-:-:S07]  /*c220*/  FADD.FTZ R3, R184, R3 ;  /* 0x00000003b8037221 */ /* 0x001fce0000010000 */
[----:B------:R-:W0:Y:S01]  /*c230*/  MUFU.EX2 R183, R183 ;  /* 0x000000b700b77308 */ /* 0x000e220000000800 */
[----:B---3--:R-:W-:Y:S01]  /*c240*/  FADD.FTZ R12, R182, R159 ;  /* 0x0000009fb60c7221 */ /* 0x008fe20000010000 */
[----:B------:R-:W-:Y:S02]  /*c250*/  F2FP.BF16.F32.PACK_AB R159, R167, R227 ;  /* 0x000000e3a79f723e */ /* 0x000fe400000010ff */
[----:B------:R-:W-:-:S04]  /*c260*/  F2FP.BF16.F32.PACK_AB R167, R173, R175 ;  /* 0x000000afada7723e */ /* 0x000fc800000010ff */
[----:B------:R-:W3:Y:S01]  /*c270*/  MUFU.EX2 R188, R188 ;  /* 0x000000bc00bc7308 */ /* 0x000ee20000000800 */
[C---:B----4-:R-:W-:Y:S01]  /*c280*/  FADD.FTZ R3, R185.reuse, R3 ;  /* 0x00000003b9037221 */ /* 0x050fe20000010000 */
[----:B------:R-:W-:-:S06]  /*c290*/  F2FP.BF16.F32.PACK_AB R168, R185, R184 ;  /* 0x000000b8b9a8723e */ /* 0x000fcc00000010ff */
[----:B------:R-:W4:Y:S01]  /*c2a0*/  MUFU.EX2 R186, R186 ;  /* 0x000000ba00ba7308 */ /* 0x000f220000000800 */
[----:B0-----:R-:W-:-:S07]  /*c2b0*/  FADD.FTZ R163, R183, R12 ;  /* 0x0000000cb7a37221 */ /* 0x001fce0000010000 */
[----:B------:R-:W0:Y:S01]  /*c2c0*/  MUFU.EX2 R189, R189 ;  /* 0x000000bd00bd7308 */ /* 0x000e220000000800 */
[----:B---3--:R-:W-:-:S07]  /*c2d0*/  FADD.FTZ R3, R188, R3 ;  /* 0x00000003bc037221 */ /* 0x008fce0000010000 */
[----:B------:R-:W3:Y:S01]  /*c2e0*/  MUFU.EX2 R187, R187 ;  /* 0x000000bb00bb7308 */ /* 0x000ee20000000800 */
[----:B----4-:R-:W-:-:S07]  /*c2f0*/  FADD.FTZ R12, R186, R163 ;  /* 0x000000a3ba0c7221 */ /* 0x010fce0000010000 */
[----:B------:R-:W4:Y:S01]  /*c300*/  MUFU.EX2 R192, R192 ;  /* 0x000000c000c07308 */ /* 0x000f220000000800 */
[C---:B0-----:R-:W-:Y:S01]  /*c310*/  FADD.FTZ R3, R189.reuse, R3 ;  /* 0x00000003bd037221 */ /* 0x041fe20000010000 */
[----:B------:R-:W-:-:S06]  /*c320*/  F2FP.BF16.F32.PACK_AB R170, R189, R188 ;  /* 0x000000bcbdaa723e */ /* 0x000fcc00000010ff */
[----:B------:R-:W0:Y:S01]  /*c330*/  MUFU.EX2 R190, R190 ;  /* 0x000000be00be7308 */ /* 0x000e220000000800 */
[----:B---3--:R-:W-:-:S07]  /*c340*/  FADD.FTZ R163, R187, R12 ;  /* 0x0000000cbba37221 */ /* 0x008fce0000010000 */
[----:B------:R-:W3:Y:S01]  /*c350*/  MUFU.EX2 R193, R193 ;  /* 0x000000c100c17308 */ /* 0x000ee20000000800 */
[----:B----4-:R-:W-:-:S07]  /*c360*/  FADD.FTZ R172, R192, R3 ;  /* 0x00000003c0ac7221 */ /* 0x010fce0000010000 */
[----:B------:R-:W4:Y:S01]  /*c370*/  MUFU.EX2 R191, R191 ;  /* 0x000000bf00bf7308 */ /* 0x000f220000000800 */
[----:B0-----:R-:W-:Y:S01]  /*c380*/  FADD.FTZ R12, R190, R163 ;  /* 0x000000a3be0c7221 */ /* 0x001fe20000010000 */
[----:B------:R-:W-:Y:S02]  /*c390*/  F2FP.BF16.F32.PACK_AB R163, R165, R222 ;  /* 0x000000dea5a3723e */ /* 0x000fe400000010ff */
[----:B------:R-:W-:Y:S02]  /*c3a0*/  F2FP.BF16.F32.PACK_AB R165, R169, R221 ;  /* 0x000000dda9a5723e */ /* 0x000fe400000010ff */
[----:B------:R-:W-:Y:S02]  /*c3b0*/  F2FP.BF16.F32.PACK_AB R169, R183, R182 ;  /* 0x000000b6b7a9723e */ /* 0x000fe400000010ff */
[----:B------:R-:W0:Y:S01]  /*c3c0*/  MUFU.EX2 R224, R224 ;  /* 0x000000e000e07308 */ /* 0x000e220000000800 */
[C---:B---3--:R-:W-:Y:S01]  /*c3d0*/  FADD.FTZ R3, R193.reuse, R172 ;  /* 0x000000acc1037221 */ /* 0x048fe20000010000 */
[----:B------:R-:W-:-:S06]  /*c3e0*/  F2FP.BF16.F32.PACK_AB R172, R193, R192 ;  /* 0x000000c0c1ac723e */ /* 0x000fcc00000010ff */
[----:B------:R-:W3:Y:S01]  /*c3f0*/  MUFU.EX2 R194, R194 ;  /* 0x000000c200c27308 */ /* 0x000ee20000000800 */
[C---:B----4-:R-:W-:Y:S01]  /*c400*/  FADD.FTZ R171, R191.reuse, R12 ;  /* 0x0000000cbfab7221 */ /* 0x050fe20000010000 */
[----:B------:R-:W-:-:S06]  /*c410*/  F2FP.BF16.F32.PACK_AB R173, R191, R190 ;  /* 0x000000bebfad723e */ /* 0x000fcc00000010ff */
[----:B------:R-:W4:Y:S01]  /*c420*/  MUFU.EX2 R197, R197 ;  /* 0x000000c500c57308 */ /* 0x000f220000000800 */
[----:B0-----:R-:W-:-:S07]  /*c430*/  FADD.FTZ R174, R224, R3 ;  /* 0x00000003e0ae7221 */ /* 0x001fce0000010000 */
[----:B------:R-:W0:Y:S01]  /*c440*/  MUFU.EX2 R195, R195 ;  /* 0x000000c300c37308 */ /* 0x000e220000000800 */
[----:B---3--:R-:W-:Y:S01]  /*c450*/  FADD.FTZ R12, R194, R171 ;  /* 0x000000abc20c7221 */ /* 0x008fe20000010000 */
[----:B------:R-:W-:Y:S01]  /*c460*/  F2FP.BF16.F32.PACK_AB R171, R187, R186 ;  /* 0x000000babbab723e */ /* 0x000fe200000010ff */
[C---:B----4-:R-:W-:Y:S01]  /*c470*/  FADD.FTZ R3, R197.reuse, R174 ;  /* 0x000000aec5037221 */ /* 0x050fe20000010000 */
[----:B------:R-:W-:Y:S01]  /*c480*/  F2FP.BF16.F32.PACK_AB R174, R197, R224 ;  /* 0x000000e0c5ae723e */ /* 0x000fe200000010ff */
[C---:B0-----:R-:W-:Y:S01]  /*c490*/  FADD.FTZ R12, R195.reuse, R12 ;  /* 0x0000000cc30c7221 */ /* 0x041fe20000010000 */
[----:B------:R-:W-:Y:S01]  /*c4a0*/  F2FP.BF16.F32.PACK_AB R175, R195, R194 ;  /* 0x000000c2c3af723e */ /* 0x000fe200000010ff */
[----:B--2---:R-:W-:Y:S06]  /*c4b0*/  @!P0 BRA `(.L_x_723) ;  /* 0x0000000000048947 */ /* 0x004fec0003800000 */
[----:B------:R-:W-:Y:S01]  /*c4c0*/  BPT.TRAP 0x1 ;  /* 0x000000040000795c */ /* 0x000fe20000300000 */
.L_x_723:
[----:B------:R0:W2:Y:S01]  /*c4d0*/  SYNCS.PHASECHK.TRANS64.TRYWAIT P3, [R15+URZ+0x22850], R20 ;  /* 0x022850140f0075a7 */ /* 0x0000a2000806017f */
[----:B------:R-:W-:Y:S05]  /*c4e0*/  @!P0 BRA `(.L_x_724) ;  /* 0x0000000000048947 */ /* 0x000fea0003800000 */
[----:B------:R-:W-:Y:S01]  /*c4f0*/  BPT.TRAP 0x1 ;  /* 0x000000040000795c */ /* 0x000fe20000300000 */
.L_x_724:
[----:B------:R-:W-:Y:S04]  /*c500*/  BSSY B0, `(.L_x_725) ;  /* 0x0000004000007945 */ /* 0x000fe80003800000 */
[----:B--2---:R-:W-:Y:S05]  /*c510*/  @P3 BRA `(.L_x_726) ;  /* 0x0000000000083947 */ /* 0x004fea0003800000 */
[----:B------:R-:W2:Y:S02]  /*c520*/  SYNCS.PHASECHK.TRANS64.TRYWAIT P3, [R15+URZ+0x22850], R20 ;  /* 0x022850140f0075a7 */ /* 0x000ea4000806017f */
[----:B--2---:R-:W-:Y:S05]  /*c530*/  @!P3 BRA `(.L_x_727) ;  /* 0x000000b400fcb947 */ /* 0x004fea0003800000 */
.L_x_726:
[----:B------:R-:W-:Y:S05]  /*c540*/  BSYNC B0 ;  /* 0x0000000000007941 */ /* 0x000fea0003800000 */
.L_x_725:
[----:B------:R-:W3:Y:S01]  /*c550*/  S2R R181, SR_TID.X ;  /* 0x0000000000b57919 */ /* 0x000ee20000002100 */
[----:B------:R-:W-:Y:S05]  /*c560*/  WARPSYNC.ALL ;  /* 0x0000000000007948 */ /* 0x000fea0003800000 */
[----:B------:R-:W-:Y:S02]  /*c570*/  IMAD R176, R200, 0xc00, R13 ;  /* 0x00000c00c8b07824 */ /* 0x000fe400078e020d */
[----:B------:R-:W-:Y:S02]  /*c580*/  IMAD.MOV.U32 R177, RZ, RZ, 0x40000040 ;  /* 0x40000040ffb17424 */ /* 0x000fe400078e00ff */
[----:B012---:R-:W-:Y:S01]  /*c590*/  @!P1 VIADD R15, R15, 0x22860 ;  /* 0x000228600f0f9836 */ /* 0x007fe20000000000 */
[----:B------:R-:W-:Y:S01]  /*c5a0*/  R2UR UR6, R176 ;  /* 0x00000000b00672ca */ /* 0x000fe200000e0000 */
[----:B------:R-:W-:Y:S01]  /*c5b0*/  IMAD.MOV.U32 R221, RZ, RZ, R178 ;  /* 0x000000ffffdd7224 */ /* 0x000fe200078e00b2 */
[----:B------:R-:W-:Y:S01]  /*c5c0*/  R2UR UR7, R177 ;  /* 0x00000000b10772ca */ /* 0x000fe200000e0000 */
[----:B------:R-:W-:Y:S01]  /*c5d0*/  IMAD.MOV.U32 R177, RZ, RZ, 0x40000040 ;  /* 0x40000040ffb17424 */ /* 0x000fe200078e00ff */
[----:B------:R-:W-:Y:S01]  /*c5e0*/  @!P1 PRMT R15, RZ, 0x654, R15 ;  /* 0x00000654ff0f9816 */ /* 0x000fe2000000000f */
[----:B------:R-:W-:Y:S01]  /*c5f0*/  IMAD.MOV.U32 R222, RZ, RZ, R21 ;  /* 0x000000ffffde7224 */ /* 0x000fe200078e0015 */
[----:B---3--:R-:W-:-:S05]  /*c600*/  SHF.R.U32.HI R181, RZ, 0x7, R181 ;  /* 0x00000007ffb57819 */ /* 0x008fca00000116b5 */
[----:B------:R-:W-:-:S05]  /*c610*/  VIADD R20, R181, 0x8 ;  /* 0x00000008b5147836 */ /* 0x000fca0000000000 */
[----:B------:R1:W-:Y:S06]  /*c620*/  BAR.SYNC.DEFER_BLOCKING R20, 0x100 ;  /* 0x000400140000751d */ /* 0x0003ec0000010000 */
[----:B------:R-:W-:-:S06]  /*c630*/  WARPGROUP.ARRIVE ;  /* 0x00000000000079c5 */ /* 0x000fcc0000000000 */
[----:B------:R-:W-:Y:S03]  /*c640*/  HGMMA.64x256x16.F32.BF16 R24, R152, gdesc[UR4].tnspB, R24, gsb0 ;  /* 0x43e0000498187df0 */ /* 0x000fe60008001818 */
        /* <DEDUP_REMOVED lines=40> */
[----:B------:R-:W-:Y:S05]  /*c8d0*/  @P2 BRA `(.L_x_728) ;  /* 0xffffffd800d82947 */ /* 0x000fea000383ffff */
.L_x_718:
[----:B------:R-:W-:Y:S05]  /*c8e0*/  WARPSYNC.ALL ;  /* 0x0000000000007948 */ /* 0x000fea0003800000 */
[----:B------:R-:W2:Y:S01]  /*c8f0*/  SHFL.BFLY PT, R0, R3, 0x2, 0x1f ;  /* 0x0c401f0003007f89 */ /* 0x000ea200000e0000 */
[----:B------:R-:W-:Y:S01]  /*c900*/  IMAD.MOV.U32 R4, RZ, RZ, RZ ;  /* 0x000000ffff047224 */ /* 0x000fe200078e00ff */
[----:B------:R3:W-:Y:S06]  /*c910*/  BAR.ARV R179, 0x100 ;  /* 0x000400b30000751d */ /* 0x0007ec0000002000 */
[----:B------:R-:W-:-:S02]  /*c920*/  VIADD R200, R200, 0x1 ;  /* 0x00000001c8c87836 */ /* 0x000fc40000000000 */
[----:B------:R-:W-:Y:S06]  /*c930*/  BAR.ARV 0x8, 0x180 ;  /* 0x0206000000007b1d */ /* 0x000fec0000002000 */
[----:B------:R-:W-:Y:S01]  /*c940*/  ISETP.NE.AND P0, PT, R200, 0x2, PT ;  /* 0x00000002c800780c */ /* 0x000fe20003f05270 */
[----:B------:R-:W-:Y:S01]  /*c950*/  VIADD R218, R218, 0x1 ;  /* 0x00000001dada7836 */ /* 0x000fe20000000000 */
[----:B------:R-:W4:Y:S01]  /*c960*/  SHFL.BFLY PT, R7, R12, 0x2, 0x1f ;  /* 0x0c401f000c077f89 */ /* 0x000f2200000e0000 */
[----:B------:R-:W-:Y:S02]  /*c970*/  PLOP3.LUT P1, PT, PT, PT, PT, 0x8, 0x0 ;  /* 0x000000000000781c */ /* 0x000fe40003f2e170 */
[----:B------:R-:W-:Y:S01]  /*c980*/  SEL R200, R200, RZ, P0 ;  /* 0x000000ffc8c87207 */ /* 0x000fe20000000000 */
[----:B--2---:R-:W-:Y:S01]  /*c990*/  FADD.FTZ R0, R0, R3 ;  /* 0x0000000300007221 */ /* 0x004fe20000010000 */
[----:B------:R-:W-:-:S04]  /*c9a0*/  SEL R3, RZ, 0x1, P0 ;  /* 0x00000001ff037807 */ /* 0x000fc80000000000 */
[----:B------:R-:W2:Y:S01]  /*c9b0*/  SHFL.BFLY PT, R5, R0, 0x1, 0x1f ;  /* 0x0c201f0000057f89 */ /* 0x000ea200000e0000 */
[----:B------:R-:W-:Y:S01]  /*c9c0*/  LOP3.LUT R204, R204, R3, RZ, 0x3c, !PT ;  /* 0x00000003cccc7212 */ /* 0x000fe200078e3cff */
[----:B----4-:R-:W-:-:S05]  /*c9d0*/  FADD.FTZ R8, R7, R12 ;  /* 0x0000000c07087221 */ /* 0x010fca0000010000 */
[----:B------:R-:W4:Y:S01]  /*c9e0*/  SHFL.BFLY PT, R7, R8, 0x1, 0x1f ;  /* 0x0c201f0008077f89 */ /* 0x000f2200000e0000 */
[----:B--2---:R-:W-:Y:S01]  /*c9f0*/  FADD.FTZ R6, R0, R5 ;  /* 0x0000000500067221 */ /* 0x004fe20000010000 */
[----:B------:R-:W-:Y:S02]  /*ca00*/  IMAD.MOV.U32 R0, RZ, RZ, RZ ;  /* 0x000000ffff007224 */ /* 0x000fe400078e00ff */
[----:B------:R-:W-:Y:S02]  /*ca10*/  IMAD.MOV.U32 R5, RZ, RZ, -0x800000 ;  /* 0xff800000ff057424 */ /* 0x000fe400078e00ff */
[----:B------:R-:W-:-:S13]  /*ca20*/  FSETP.NE.FTZ.AND P2, PT, R6, RZ, PT ;  /* 0x000000ff0600720b */ /* 0x000fda0003f55000 */
[----:B------:R-:W2:Y:S01]  /*ca30*/  @P2 MUFU.RCP R4, R6 ;  /* 0x0000000600042308 */ /* 0x000ea20000001000 */
[----:B------:R-:W-:Y:S01]  /*ca40*/  @P2 FMUL.FTZ R18, R180, 0.69314718246459960938 ;  /* 0x3f317218b4122820 */ /* 0x000fe20000410000 */
[----:B----4-:R-:W-:-:S05]  /*ca50*/  FADD.FTZ R7, R8, R7 ;  /* 0x0000000708077221 */ /* 0x010fca0000010000 */
[----:B------:R-:W-:Y:S01]  /*ca60*/  FSETP.NE.FTZ.AND P3, PT, R7, RZ, PT ;  /* 0x000000ff0700720b */ /* 0x000fe20003f75000 */
[----:B-1----:R-:W-:Y:S01]  /*ca70*/  @P2 MUFU.LG2 R20, R6 ;  /* 0x0000000600142308 */ /* 0x002fe20000000c00 */
[-C--:B--2---:R-:W-:Y:S01]  /*ca80*/  FMUL.FTZ R166, R88, R4.reuse ;  /* 0x0000000458a67220 */ /* 0x084fe20000410000 */
[-C--:B------:R-:W-:Y:S01]  /*ca90*/  FMUL.FTZ R159, R60, R4.reuse ;  /* 0x000000043c9f7220 */ /* 0x080fe20000410000 */
[----:B------:R-:W-:-:S09]  /*caa0*/  FMUL.FTZ R158, R56, R4 ;  /* 0x00000004389e7220 */ /* 0x000fd20000410000 */
[----:B------:R-:W0:Y:S01]  /*cab0*/  @P3 MUFU.RCP R0, R7 ;  /* 0x0000000700003308 */ /* 0x000e220000001000 */
[----:B------:R-:W-:Y:S01]  /*cac0*/  @P3 FMUL.FTZ R180, R180, 0.69314718246459960938 ;  /* 0x3f317218b4b43820 */ /* 0x000fe20000410000 */
[-C--:B------:R-:W-:Y:S01]  /*cad0*/  FMUL.FTZ R24, R24, R4.reuse ;  /* 0x0000000418187220 */ /* 0x080fe20000410000 */
[-C--:B------:R-:W-:Y:S01]  /*cae0*/  FMUL.FTZ R25, R25, R4.reuse ;  /* 0x0000000419197220 */ /* 0x080fe20000410000 */
[-C--:B------:R-:W-:Y:S01]  /*caf0*/  FMUL.FTZ R28, R28, R4.reuse ;  /* 0x000000041c1c7220 */ /* 0x080fe20000410000 */
[-C--:B------:R-:W-:Y:S01]  /*cb00*/  FMUL.FTZ R29, R29, R4.reuse ;  /* 0x000000041d1d7220 */ /* 0x080fe20000410000 */
[-C--:B------:R-:W-:Y:S01]  /*cb10*/  FMUL.FTZ R32, R32, R4.reuse ;  /* 0x0000000420207220 */ /* 0x080fe20000410000 */
[-C--:B------:R-:W-:Y:S01]  /*cb20*/  FMUL.FTZ R33, R33, R4.reuse ;  /* 0x0000000421217220 */ /* 0x080fe20000410000 */
[----:B------:R-:W1:Y:S01]  /*cb30*/  @P3 MUFU.LG2 R88, R7 ;  /* 0x0000000700583308 */ /* 0x000e620000000c00 */
        /* <DEDUP_REMOVED lines=11> */
[----:B------:R-:W-:Y:S01]  /*cbf0*/  @P2 FMUL.FTZ R39, R20, 0.69314718246459960938 ;  /* 0x3f31721814272820 */ /* 0x000fe20000410000 */
[-C--:B------:R-:W-:Y:S01]  /*cc00*/  FMUL.FTZ R27, R30, R0.reuse ;  /* 0x000000001e1b7220 */ /* 0x080fe20000410000 */
[----:B------:R-:W-:Y:S01]  /*cc10*/  FMUL.FTZ R56, R31, R0 ;  /* 0x000000001f387220 */ /* 0x000fe20000410000 */
        /* <DEDUP_REMOVED lines=108> */
[----:B------:R-:W-:Y:S01]  /*d2e0*/  @P2 FFMA.FTZ R5, R18, R21, R39 ;  /* 0x0000001512052223 */ /* 0x000fe20000010027 */
[----:B------:R-:W-:-:S07]  /*d2f0*/  @P3 FFMA.FTZ R4, R180, R178, R47 ;  /* 0x000000b2b4043223 */ /* 0x000fce000001002f */
.L_x_677:
[----:B------:R-:W-:Y:S05]  /*d300*/  WARPSYNC.ALL ;  /* 0x0000000000007948 */ /* 0x000fea0003800000 */
[----:B------:R-:W0:Y:S08]  /*d310*/  S2UR UR5, SR_CgaCtaId ;  /* 0x00000000000579c3 */ /* 0x000e300000008800 */
[----:B------:R-:W-:Y:S06]  /*d320*/  BAR.SYNC.DEFER_BLOCKING 0x5, 0x180 ;  /* 0x0146000000007b1d */ /* 0x000fec0000010000 */
[----:B------:R-:W-:Y:S01]  /*d330*/  UMOV UR4, 0x400 ;  /* 0x0000040000047882 */ /* 0x000fe20000000000 */
[----:B------:R-:W-:Y:S01]  /*d340*/  BSSY B0, `(.L_x_729) ;  /* 0x00002d9000007945 */ /* 0x000fe20003800000 */
[----:B0-----:R-:W-:-:S06]  /*d350*/  ULEA UR4, UR5, UR4, 0x18 ;  /* 0x0000000405047291 */ /* 0x001fcc000f8ec03f */
[----:B------:R-:W-:-:S05]  /*d360*/  IMAD.U32 R18, RZ, RZ, UR4 ;  /* 0x00000004ff127e24 */ /* 0x000fca000f8e00ff */
[----:B------:R0:W1:Y:S01]  /*d370*/  LDS.128 R88, [R18+0x228d0] ;  /* 0x0228d00012587984 */ /* 0x0000620000000c00 */
[----:B------:R-:W-:Y:S06]  /*d380*/  BAR.ARV 0x4, 0x180 ;  /* 0x0106000000007b1d */ /* 0x000fec0000002000 */
[----:B------:R-:W-:Y:S05]  /*d390*/  @P1 BRA `(.L_x_730) ;  /* 0x0000001c00b41947 */ /* 0x000fea0003800000 */
[----:B-----5:R-:W2:Y:S01]  /*d3a0*/  LDL R38, [R1+0x4] ;  /* 0x0000040001267983 */ /* 0x020ea20000100800 */
[----:B------:R-:W-:Y:S05]  /*d3b0*/  WARPSYNC.ALL ;  /* 0x0000000000007948 */ /* 0x000fea0003800000 */
[----:B------:R-:W3:Y:S01]  /*d3c0*/  S2R R39, SR_SWINHI ;  /* 0x0000000000277919 */ /* 0x000ee20000002f00 */
[----:B------:R-:W-:Y:S01]  /*d3d0*/  F2FP.BF16.F32.PACK_AB R24, R25, R24 ;  /* 0x000000181918723e */ /* 0x000fe200000010ff */
[----:B------:R-:W-:Y:S01]  /*d3e0*/  ULDC.64 UR4, c[0x0][0xc00] ;  /* 0x0003000000047ab9 */ /* 0x000fe20000000a00 */
[----:B------:R-:W-:Y:S02]  /*d3f0*/  F2FP.BF16.F32.PACK_AB R25, R60, R26 ;  /* 0x0000001a3c19723e */ /* 0x000fe400000010ff */
[----:B------:R-:W-:-:S02]  /*d400*/  F2FP.BF16.F32.PACK_AB R32, R33, R32 ;  /* 0x000000202120723e */ /* 0x000fc400000010ff */
[----:B------:R-:W-:Y:S02]  /*d410*/  F2FP.BF16.F32.PACK_AB R26, R29, R28 ;  /* 0x0000001c1d1a723e */ /* 0x000fe400000010ff */
[----:B------:R-:W-:Y:S02]  /*d420*/  F2FP.BF16.F32.PACK_AB R27, R56, R27 ;  /* 0x0000001b381b723e */ /* 0x000fe400000010ff */
[----:B------:R-:W-:Y:S02]  /*d430*/  F2FP.BF16.F32.PACK_AB R33, R30, R34 ;  /* 0x000000221e21723e */ /* 0x000fe400000010ff */
[----:B------:R-:W-:Y:S02]  /*d440*/  F2FP.BF16.F32.PACK_AB R40, R41, R40 ;  /* 0x000000282928723e */ /* 0x000fe400000010ff */
        /* <DEDUP_REMOVED lines=9> */
[----:B------:R-:W-:Y:S02]  /*d4e0*/  MOV R20, R18 ;  /* 0x0000001200147202 */ /* 0x000fe40000000f00 */
[----:B---3--:R-:W-:Y:S02]  /*d4f0*/  MOV R21, R39 ;  /* 0x0000002700157202 */ /* 0x008fe40000000f00 */
        /* <DEDUP_REMOVED lines=20> */
[----:B------:R-:W3:Y:S08]  /*d640*/  LDC R0, c[0x0][0xbe8] ;  /* 0x0002fa00ff007b82 */ /* 0x000ef00000000800 */
[----:B------:R-:W-:Y:S01]  /*d650*/  BAR.SYNC.DEFER_BLOCKING 0x1, 0x100 ;  /* 0x0044000000007b1d */ /* 0x000fe20000010000 */
[----:B--2---:R-:W-:-:S03]  /*d660*/  IMAD.WIDE R142, R38, 0x2, R20 ;  /* 0x00000002268e7825 */ /* 0x004fc600078e0214 */
[C---:B------:R-:W-:Y:S02]  /*d670*/  IADD3 R38, P1, R142.reuse, 0x20, RZ ;  /* 0x000000208e267810 */ /* 0x040fe40007f3e0ff */
[C---:B------:R-:W-:Y:S02]  /*d680*/  IADD3 R46, P2, R142.reuse, 0x40, RZ ;  /* 0x000000408e2e7810 */ /* 0x040fe40007f5e0ff */
[----:B-1----:R-:W-:Y:S01]  /*d690*/  IADD3 R88, P3, R142, 0x60, RZ ;  /* 0x000000608e587810 */ /* 0x002fe20007f7e0ff */
[--C-:B------:R-:W-:Y:S01]  /*d6a0*/  IMAD.X R55, RZ, RZ, R143.reuse, P1 ;  /* 0x000000ffff377224 */ /* 0x100fe200008e068f */
[----:B------:R-:W-:Y:S01]  /*d6b0*/  LOP3.LUT R177, R38, 0x380, RZ, 0xc0, !PT ;  /* 0x0000038026b17812 */ /* 0x000fe200078ec0ff */
[--C-:B------:R-:W-:Y:S01]  /*d6c0*/  IMAD.X R95, RZ, RZ, R143.reuse, P2 ;  /* 0x000000ffff5f7224 */ /* 0x100fe200010e068f */
[----:B------:R-:W-:Y:S01]  /*d6d0*/  LOP3.LUT R54, R46, 0x380, RZ, 0xc0, !PT ;  /* 0x000003802e367812 */ /* 0x000fe200078ec0ff */
[----:B------:R-:W-:Y:S01]  /*d6e0*/  IMAD.X R99, RZ, RZ, R143, P3 ;  /* 0x000000ffff637224 */ /* 0x000fe200018e068f */
[----:B------:R-:W-:-:S02]  /*d6f0*/  LOP3.LUT R94, R88, 0x380, RZ, 0xc0, !PT ;  /* 0x00000380585e7812 */ /* 0x000fc400078ec0ff */
[----:B------:R-:W-:Y:S02]  /*d700*/  SHF.R.U64 R177, R177, 0x3, RZ ;  /* 0x00000003b1b17819 */ /* 0x000fe400000012ff */
[----:B------:R-:W-:Y:S02]  /*d710*/  IADD3 R102, P4, R142, 0x4000, RZ ;  /* 0x000040008e667810 */ /* 0x000fe40007f9e0ff */
[----:B------:R-:W-:Y:S02]  /*d720*/  SHF.R.U64 R181, R54, 0x3, RZ ;  /* 0x0000000336b57819 */ /* 0x000fe400000012ff */
[----:B------:R-:W-:Y:S01]  /*d730*/  IADD3 R106, P5, R142, 0x4020, RZ ;  /* 0x000040208e6a7810 */ /* 0x000fe20007fbe0ff */
[--C-:B------:R-:W-:Y:S01]  /*d740*/  IMAD.X R103, RZ, RZ, R143.reuse, P4 ;  /* 0x000000ffff677224 */ /* 0x100fe200020e068f */
[----:B------:R-:W-:Y:S02]  /*d750*/  SHF.R.U64 R183, R94, 0x3, RZ ;  /* 0x000000035eb77819 */ /* 0x000fe400000012ff */
[----:B------:R-:W-:Y:S01]  /*d760*/  IADD3 R110, P0, R142, 0x4040, RZ ;  /* 0x000040408e6e7810 */ /* 0x000fe20007f1e0ff */
[----:B------:R-:W-:Y:S01]  /*d770*/  IMAD.X R107, RZ, RZ, R143, P5 ;  /* 0x000000ffff6b7224 */ /* 0x000fe200028e068f */
[----:B------:R-:W-:-:S02]  /*d780*/  LOP3.LUT R54, R177, R38, RZ, 0x3c, !PT ;  /* 0x00000026b1367212 */ /* 0x000fc400078e3cff */
[----:B------:R-:W-:Y:S01]  /*d790*/  LOP3.LUT R94, R181, R46, RZ, 0x3c, !PT ;  /* 0x0000002eb55e7212 */ /* 0x000fe200078e3cff */
[----:B------:R-:W-:Y:S01]  /*d7a0*/  IMAD.X R111, RZ, RZ, R143, P0 ;  /* 0x000000ffff6f7224 */ /* 0x000fe200000e068f */
[----:B------:R-:W-:Y:S02]  /*d7b0*/  LOP3.LUT R177, R102, 0x380, RZ, 0xc0, !PT ;  /* 0x0000038066b17812 */ /* 0x000fe400078ec0ff */
[----:B------:R-:W-:Y:S02]  /*d7c0*/  LOP3.LUT R181, R106, 0x380, RZ, 0xc0, !PT ;  /* 0x000003806ab57812 */ /* 0x000fe400078ec0ff */
[----:B------:R-:W-:Y:S02]  /*d7d0*/  LOP3.LUT R98, R183, R88, RZ, 0x3c, !PT ;  /* 0x00000058b7627212 */ /* 0x000fe400078e3cff */
[----:B------:R-:W-:Y:S02]  /*d7e0*/  LOP3.LUT R183, R110, 0x380, RZ, 0xc0, !PT ;  /* 0x000003806eb77812 */ /* 0x000fe400078ec0ff */
[----:B------:R-:W-:-:S02]  /*d7f0*/  IADD3 R114, P1, R142, 0x4060, RZ ;  /* 0x000040608e727810 */ /* 0x000fc40007f3e0ff */
[C---:B------:R-:W-:Y:S02]  /*d800*/  IADD3 R118, P2, R142.reuse, 0x8000, RZ ;  /* 0x000080008e767810 */ /* 0x040fe40007f5e0ff */
[----:B------:R-:W-:Y:S01]  /*d810*/  SHF.R.U64 R177, R177, 0x3, RZ ;  /* 0x00000003b1b17819 */ /* 0x000fe200000012ff */
[--C-:B------:R-:W-:Y:S01]  /*d820*/  IMAD.X R115, RZ, RZ, R143.reuse, P1 ;  /* 0x000000ffff737224 */ /* 0x100fe200008e068f */
[----:B------:R-:W-:Y:S01]  /*d830*/  SHF.R.U64 R181, R181, 0x3, RZ ;  /* 0x00000003b5b57819 */ /* 0x000fe200000012ff */
[----:B------:R-:W-:Y:S01]  /*d840*/  IMAD.X R119, RZ, RZ, R143, P2 ;  /* 0x000000ffff777224 */ /* 0x000fe200010e068f */
[C---:B------:R-:W-:Y:S02]  /*d850*/  LOP3.LUT R47, R142.reuse, 0x380, RZ, 0xc0, !PT ;  /* 0x000003808e2f7812 */ /* 0x040fe400078ec0ff */
[----:B------:R-:W-:Y:S02]  /*d860*/  IADD3 R122, P3, R142, 0x8020, RZ ;  /* 0x000080208e7a7810 */ /* 0x000fe40007f7e0ff */
[----:B------:R-:W-:-:S02]  /*d870*/  SHF.R.U64 R183, R183, 0x3, RZ ;  /* 0x00000003b7b77819 */ /* 0x000fc400000012ff */
[----:B------:R-:W-:Y:S01]  /*d880*/  IADD3 R126, P4, R142, 0x8040, RZ ;  /* 0x000080408e7e7810 */ /* 0x000fe20007f9e0ff */
[--C-:B------:R-:W-:Y:S01]  /*d890*/  IMAD.X R123, RZ, RZ, R143.reuse, P3 ;  /* 0x000000ffff7b7224 */ /* 0x100fe200018e068f */
[----:B------:R-:W-:Y:S02]  /*d8a0*/  LOP3.LUT R185, R114, 0x380, RZ, 0xc0, !PT ;  /* 0x0000038072b97812 */ /* 0x000fe400078ec0ff */
[----:B------:R-:W-:Y:S01]  /*d8b0*/  LOP3.LUT R102, R177, R102, RZ, 0x3c, !PT ;  /* 0x00000066b1667212 */ /* 0x000fe200078e3cff */
[----:B------:R-:W-:Y:S01]  /*d8c0*/  IMAD.X R127, RZ, RZ, R143, P4 ;  /* 0x000000ffff7f7224 */ /* 0x000fe200020e068f */
[----:B------:R-:W-:Y:S02]  /*d8d0*/  LOP3.LUT R106, R181, R106, RZ, 0x3c, !PT ;  /* 0x0000006ab56a7212 */ /* 0x000fe400078e3cff */
[----:B------:R-:W-:Y:S02]  /*d8e0*/  LOP3.LUT R177, R118, 0x380, RZ, 0xc0, !PT ;  /* 0x0000038076b17812 */ /* 0x000fe400078ec0ff */
[----:B------:R-:W-:-:S02]  /*d8f0*/  IADD3 R151, P2, R142, 0xc040, RZ ;  /* 0x0000c0408e977810 */ /* 0x000fc40007f5e0ff */
[----:B------:R-:W-:Y:S02]  /*d900*/  SHF.R.U64 R47, R47, 0x3, RZ ;  /* 0x000000032f2f7819 */ /* 0x000fe400000012ff */
[----:B------:R-:W-:Y:S01]  /*d910*/  LOP3.LUT R181, R122, 0x380, RZ, 0xc0, !PT ;  /* 0x000003807ab57812 */ /* 0x000fe200078ec0ff */
[----:B------:R-:W-:Y:S01]  /*d920*/  IMAD.X R39, RZ, RZ, R143, P2 ;  /* 0x000000ffff277224 */ /* 0x000fe200010e068f */
[----:B------:R-:W-:Y:S02]  /*d930*/  LOP3.LUT R110, R183, R110, RZ, 0x3c, !PT ;  /* 0x0000006eb76e7212 */ /* 0x000fe400078e3cff */
[----:B------:R-:W-:Y:S02]  /*d940*/  SHF.R.U64 R185, R185, 0x3, RZ ;  /* 0x00000003b9b97819 */ /* 0x000fe400000012ff */
[----:B------:R-:W-:Y:S02]  /*d950*/  LOP3.LUT R183, R126, 0x380, RZ, 0xc0, !PT ;  /* 0x000003807eb77812 */ /* 0x000fe400078ec0ff */
[----:B------:R-:W-:-:S02]  /*d960*/  IADD3 R130, P5, R142, 0x8060, RZ ;  /* 0x000080608e827810 */ /* 0x000fc40007fbe0ff */
[C---:B------:R-:W-:Y:S02]  /*d970*/  IADD3 R134, P0, R142.reuse, 0xc000, RZ ;  /* 0x0000c0008e867810 */ /* 0x040fe40007f1e0ff */
[C---:B------:R-:W-:Y:S01]  /*d980*/  IADD3 R138, P1, R142.reuse, 0xc020, RZ ;  /* 0x0000c0208e8a7810 */ /* 0x040fe20007f3e0ff */
[--C-:B------:R-:W-:Y:S01]  /*d990*/  IMAD.X R131, RZ, RZ, R143.reuse, P5 ;  /* 0x000000ffff837224 */ /* 0x100fe200028e068f */
[----:B------:R-:W-:Y:S01]  /*d9a0*/  IADD3 R176, P3, R142, 0xc060, RZ ;  /* 0x0000c0608eb07810 */ /* 0x000fe20007f7e0ff */
[--C-:B------:R-:W-:Y:S01]  /*d9b0*/  IMAD.X R135, RZ, RZ, R143.reuse, P0 ;  /* 0x000000ffff877224 */ /* 0x100fe200000e068f */
[----:B------:R-:W-:Y:S01]  /*d9c0*/  SHF.R.U64 R177, R177, 0x3, RZ ;  /* 0x00000003b1b17819 */ /* 0x000fe200000012ff */
[--C-:B------:R-:W-:Y:S01]  /*d9d0*/  IMAD.X R139, RZ, RZ, R143.reuse, P1 ;  /* 0x000000ffff8b7224 */ /* 0x100fe200008e068f */
[----:B------:R-:W-:Y:S01]  /*d9e0*/  LOP3.LUT R142, R47, R142, RZ, 0x3c, !PT ;  /* 0x0000008e2f8e7212 */ /* 0x000fe200078e3cff */
[----:B------:R-:W-:Y:S01]  /*d9f0*/  IMAD.X R47, RZ, RZ, R143, P3 ;  /* 0x000000ffff2f7224 */ /* 0x000fe200018e068f */
[----:B------:R-:W-:-:S02]  /*da00*/  SHF.R.U64 R181, R181, 0x3, RZ ;  /* 0x00000003b5b57819 */ /* 0x000fc400000012ff */
[----:B------:R-:W-:Y:S02]  /*da10*/  LOP3.LUT R38, R151, 0x380, RZ, 0xc0, !PT ;  /* 0x0000038097267812 */ /* 0x000fe400078ec0ff */
[----:B------:R-:W-:Y:S02]  /*da20*/  LOP3.LUT R114, R185, R114, RZ, 0x3c, !PT ;  /* 0x00000072b9727212 */ /* 0x000fe400078e3cff */
[----:B------:R-:W-:Y:S02]  /*da30*/  SHF.R.U64 R183, R183, 0x3, RZ ;  /* 0x00000003b7b77819 */ /* 0x000fe400000012ff */
[----:B------:R-:W-:Y:S02]  /*da40*/  LOP3.LUT R185, R130, 0x380, RZ, 0xc0, !PT ;  /* 0x0000038082b97812 */ /* 0x000fe400078ec0ff */
[----:B------:R-:W-:Y:S02]  /*da50*/  LOP3.LUT R118, R177, R118, RZ, 0x3c, !PT ;  /* 0x00000076b1767212 */ /* 0x000fe400078e3cff */
[----:B------:R-:W-:-:S02]  /*da60*/  LOP3.LUT R122, R181, R122, RZ, 0x3c, !PT ;  /* 0x0000007ab57a7212 */ /* 0x000fc400078e3cff */
[----:B------:R-:W-:Y:S02]  /*da70*/  LOP3.LUT R177, R134, 0x380, RZ, 0xc0, !PT ;  /* 0x0000038086b17812 */ /* 0x000fe400078ec0ff */
[----:B------:R-:W-:Y:S02]  /*da80*/  SHF.R.U64 R38, R38, 0x3, RZ ;  /* 0x0000000326267819 */ /* 0x000fe400000012ff */
[----:B------:R-:W-:Y:S02]  /*da90*/  MOV R142, R142 ;  /* 0x0000008e008e7202 */ /* 0x000fe40000000f00 */
[----:B------:R-:W-:Y:S02]  /*daa0*/  LOP3.LUT R181, R138, 0x380, RZ, 0xc0, !PT ;  /* 0x000003808ab57812 */ /* 0x000fe400078ec0ff */
[----:B------:R-:W-:Y:S01]  /*dab0*/  MOV R55, R54 ;  /* 0x0000003600377202 */ /* 0x000fe20000000f00 */
[----:B------:R1:W-:Y:S01]  /*dac0*/  STSM.16.M88.4 [R142], R24 ;  /* 0x000000188e007844 */ /* 0x0003e20000000200 */
[----:B------:R-:W-:-:S02]  /*dad0*/  LOP3.LUT R126, R183, R126, RZ, 0x3c, !PT ;  /* 0x0000007eb77e7212 */ /* 0x000fc400078e3cff */
[----:B------:R-:W-:Y:S01]  /*dae0*/  MOV R94, R94 ;  /* 0x0000005e005e7202 */ /* 0x000fe20000000f00 */
[----:B------:R2:W-:Y:S01]  /*daf0*/  STSM.16.M88.4 [R55], R32 ;  /* 0x0000002037007844 */ /* 0x0005e20000000200 */
[----:B------:R-:W-:Y:S02]  /*db00*/  SHF.R.U64 R185, R185, 0x3, RZ ;  /* 0x00000003b9b97819 */ /* 0x000fe400000012ff */
[----:B------:R-:W-:Y:S01]  /*db10*/  LOP3.LUT R183, R176, 0x380, RZ, 0xc0, !PT ;  /* 0x00000380b0b77812 */ /* 0x000fe200078ec0ff */
[----:B------:R-:W-:Y:S01]  /*db20*/  STSM.16.M88.4 [R94], R40 ;  /* 0x000000285e007844 */ /* 0x000fe20000000200 */
[----:B------:R-:W-:Y:S02]  /*db30*/  MOV R98, R98 ;  /* 0x0000006200627202 */ /* 0x000fe40000000f00 */
[----:B------:R-:W-:Y:S02]  /*db40*/  SHF.R.U64 R177, R177, 0x3, RZ ;  /* 0x00000003b1b17819 */ /* 0x000fe400000012ff */
[----:B------:R-:W-:Y:S01]  /*db50*/  LOP3.LUT R38, R38, R151, RZ, 0x3c, !PT ;  /* 0x0000009726267212 */ /* 0x000fe200078e3cff */
[----:B------:R-:W-:Y:S01]  /*db60*/  STSM.16.M88.4 [R98], R48 ;  /* 0x0000003062007844 */ /* 0x000fe20000000200 */
[----:B------:R-:W-:-:S02]  /*db70*/  MOV R102, R102 ;  /* 0x0000006600667202 */ /* 0x000fc40000000f00 */
[----:B------:R-:W-:Y:S02]  /*db80*/  SHF.R.U64 R181, R181, 0x3, RZ ;  /* 0x00000003b5b57819 */ /* 0x000fe400000012ff */
[----:B------:R-:W-:Y:S01]  /*db90*/  MOV R106, R106 ;  /* 0x0000006a006a7202 */ /* 0x000fe20000000f00 */
[----:B------:R4:W-:Y:S01]  /*dba0*/  STSM.16.M88.4 [R102], R8 ;  /* 0x0000000866007844 */ /* 0x0009e20000000200 */
[----:B------:R-:W-:Y:S02]  /*dbb0*/  MOV R110, R110 ;  /* 0x0000006e006e7202 */ /* 0x000fe40000000f00 */
[----:B-1----:R-:W-:Y:S01]  /*dbc0*/  F2FP.BF16.F32.PACK_AB R24, R73, R162 ;  /* 0x000000a24918723e */ /* 0x002fe200000010ff */
[----:B------:R1:W-:Y:S01]  /*dbd0*/  STSM.16.M88.4 [R106], R12 ;  /* 0x0000000c6a007844 */ /* 0x0003e20000000200 */
[----:B------:R-:W-:Y:S02]  /*dbe0*/  F2FP.BF16.F32.PACK_AB R25, R75, R74 ;  /* 0x0000004a4b19723e */ /* 0x000fe400000010ff */
[----:B------:R-:W-:-:S02]  /*dbf0*/  F2FP.BF16.F32.PACK_AB R26, R77, R163 ;  /* 0x000000a34d1a723e */ /* 0x000fc400000010ff */
[----:B------:R-:W-:Y:S02]  /*dc00*/  F2FP.BF16.F32.PACK_AB R27, R79, R78 ;  /* 0x0000004e4f1b723e */ /* 0x000fe400000010ff */
[----:B------:R-:W-:Y:S02]  /*dc10*/  LOP3.LUT R130, R185, R130, RZ, 0x3c, !PT ;  /* 0x00000082b9827212 */ /* 0x000fe400078e3cff */
[----:B------:R-:W-:Y:S01]  /*dc20*/  SHF.R.U64 R183, R183, 0x3, RZ ;  /* 0x00000003b7b77819 */ /* 0x000fe200000012ff */
[----:B------:R0:W-:Y:S01]  /*dc30*/  STSM.16.M88.4 [R110], R24 ;  /* 0x000000186e007844 */ /* 0x0001e20000000200 */
[----:B------:R-:W-:Y:S02]  /*dc40*/  MOV R114, R114 ;  /* 0x0000007200727202 */ /* 0x000fe40000000f00 */
[----:B------:R-:W-:Y:S02]  /*dc50*/  LOP3.LUT R134, R177, R134, RZ, 0x3c, !PT ;  /* 0x00000086b1867212 */ /* 0x000fe400078e3cff */
[----:B------:R-:W-:Y:S01]  /*dc60*/  MOV R118, R118 ;  /* 0x0000007600767202 */ /* 0x000fe20000000f00 */
[----:B------:R3:W-:Y:S01]  /*dc70*/  STSM.16.M88.4 [R114], R28 ;  /* 0x0000001c72007844 */ /* 0x0007e20000000200 */
[----:B------:R-:W-:-:S02]  /*dc80*/  MOV R44, R38 ;  /* 0x00000026002c7202 */ /* 0x000fc40000000f00 */
[----:B--2---:R-:W-:Y:S02]  /*dc90*/  F2FP.BF16.F32.PACK_AB R32, R3, R166 ;  /* 0x000000a60320723e */ /* 0x004fe400000010ff */
[----:B------:R-:W-:Y:S02]  /*dca0*/  F2FP.BF16.F32.PACK_AB R33, R58, R6 ;  /* 0x000000063a21723e */ /* 0x000fe400000010ff */
[----:B------:R-:W-:Y:S02]  /*dcb0*/  F2FP.BF16.F32.PACK_AB R34, R93, R167 ;  /* 0x000000a75d22723e */ /* 0x000fe400000010ff */
[----:B------:R-:W-:Y:S02]  /*dcc0*/  F2FP.BF16.F32.PACK_AB R35, R64, R62 ;  /* 0x0000003e4023723e */ /* 0x000fe400000010ff */
[----:B------:R-:W-:Y:S02]  /*dcd0*/  LOP3.LUT R138, R181, R138, RZ, 0x3c, !PT ;  /* 0x0000008ab58a7212 */ /* 0x000fe400078e3cff */
[----:B------:R-:W-:Y:S01]  /*dce0*/  MOV R122, R122 ;  /* 0x0000007a007a7202 */ /* 0x000fe20000000f00 */
[----:B------:R-:W-:Y:S01]  /*dcf0*/  STSM.16.M88.4 [R118], R32 ;  /* 0x0000002076007844 */ /* 0x000fe20000000200 */
[----:B------:R-:W-:-:S02]  /*dd00*/  F2FP.BF16.F32.PACK_AB R38, R101, R169 ;  /* 0x000000a96526723e */ /* 0x000fc400000010ff */
[----:B------:R-:W-:Y:S02]  /*dd10*/  F2FP.BF16.F32.PACK_AB R39, R72, R70 ;  /* 0x000000464827723e */ /* 0x000fe400000010ff */
[----:B------:R-:W-:Y:S02]  /*dd20*/  MOV R126, R126 ;  /* 0x0000007e007e7202 */ /* 0x000fe40000000f00 */
[----:B----4-:R-:W-:Y:S01]  /*dd30*/  F2FP.BF16.F32.PACK_AB R8, R105, R170 ;  /* 0x000000aa6908723e */ /* 0x010fe200000010ff */
[----:B------:R-:W-:Y:S01]  /*dd40*/  STSM.16.M88.4 [R122], R36 ;  /* 0x000000247a007844 */ /* 0x000fe20000000200 */
[----:B------:R-:W-:Y:S01]  /*dd50*/  F2FP.BF16.F32.PACK_AB R9, R80, R76 ;  /* 0x0000004c5009723e */ /* 0x000fe200000010ff */
[----:B------:R-:W-:Y:S01]  /*dd60*/  IMAD.MOV.U32 R76, RZ, RZ, RZ ;  /* 0x000000ffff4c7224 */ /* 0x000fe200078e00ff */
[----:B------:R-:W-:Y:S02]  /*dd70*/  F2FP.BF16.F32.PACK_AB R10, R109, R171 ;  /* 0x000000ab6d0a723e */ /* 0x000fe400000010ff */
[----:B------:R-:W-:-:S02]  /*dd80*/  F2FP.BF16.F32.PACK_AB R11, R87, R84 ;  /* 0x00000054570b723e */ /* 0x000fc400000010ff */
[----:B------:R-:W-:Y:S02]  /*dd90*/  LOP3.LUT R46, R183, R176, RZ, 0x3c, !PT ;  /* 0x000000b0b72e7212 */ /* 0x000fe400078e3cff */
[----:B------:R-:W-:Y:S01]  /*dda0*/  MOV R130, R130 ;  /* 0x0000008200827202 */ /* 0x000fe20000000f00 */
[----:B------:R2:W-:Y:S01]  /*ddb0*/  STSM.16.M88.4 [R126], R8 ;  /* 0x000000087e007844 */ /* 0x0005e20000000200 */
[----:B-1----:R-:W-:Y:S02]  /*ddc0*/  F2FP.BF16.F32.PACK_AB R12, R113, R172 ;  /* 0x000000ac710c723e */ /* 0x002fe400000010ff */
[----:B------:R-:W-:Y:S02]  /*ddd0*/  F2FP.BF16.F32.PACK_AB R13, R96, R92 ;  /* 0x0000005c600d723e */ /* 0x000fe400000010ff */
[----:B------:R-:W-:Y:S02]  /*dde0*/  F2FP.BF16.F32.PACK_AB R14, R117, R173 ;  /* 0x000000ad750e723e */ /* 0x000fe400000010ff */
[----:B------:R-:W-:-:S02]  /*ddf0*/  F2FP.BF16.F32.PACK_AB R15, R104, R100 ;  /* 0x00000064680f723e */ /* 0x000fc400000010ff */
[----:B------:R-:W-:Y:S02]  /*de00*/  MOV R134, R134 ;  /* 0x0000008600867202 */ /* 0x000fe40000000f00 */
[----:B0-----:R-:W-:Y:S01]  /*de10*/  F2FP.BF16.F32.PACK_AB R24, R121, R174 ;  /* 0x000000ae7918723e */ /* 0x001fe200000010ff */
[----:B------:R-:W-:Y:S01]  /*de20*/  STSM.16.M88.4 [R130], R12 ;  /* 0x0000000c82007844 */ /* 0x000fe20000000200 */
[----:B------:R-:W-:Y:S02]  /*de30*/  F2FP.BF16.F32.PACK_AB R25, R112, R108 ;  /* 0x0000006c7019723e */ /* 0x000fe400000010ff */
[----:B------:R-:W-:Y:S02]  /*de40*/  F2FP.BF16.F32.PACK_AB R26, R125, R175 ;  /* 0x000000af7d1a723e */ /* 0x000fe400000010ff */
[----:B------:R-:W-:Y:S02]  /*de50*/  F2FP.BF16.F32.PACK_AB R27, R120, R116 ;  /* 0x00000074781b723e */ /* 0x000fe400000010ff */
[----:B------:R-:W-:-:S02]  /*de60*/  ISETP.NE.U32.AND P0, PT, RZ, UR4, PT ;  /* 0x00000004ff007c0c */ /* 0x000fc4000bf05070 */
[----:B------:R-:W-:Y:S01]  /*de70*/  IADD3 R6, P1, R214, UR4, RZ ;  /* 0x00000004d6067c10 */ /* 0x000fe2000ff3e0ff */
[----:B------:R0:W-:Y:S01]  /*de80*/  STSM.16.M88.4 [R134], R24 ;  /* 0x0000001886007844 */ /* 0x0001e20000000200 */
[----:B------:R-:W-:Y:S02]  /*de90*/  MOV R54, R138 ;  /* 0x0000008a00367202 */ /* 0x000fe40000000f00 */
[----:B---3--:R-:W-:Y:S02]  /*dea0*/  F2FP.BF16.F32.PACK_AB R28, R129, R179 ;  /* 0x000000b3811c723e */ /* 0x008fe400000010ff */
[----:B------:R-:W-:Y:S02]  /*deb0*/  F2FP.BF16.F32.PACK_AB R29, R128, R124 ;  /* 0x0000007c801d723e */ /* 0x000fe400000010ff */
[----:B------:R-:W-:Y:S02]  /*dec0*/  F2FP.BF16.F32.PACK_AB R30, R133, R132 ;  /* 0x00000084851e723e */ /* 0x000fe400000010ff */
[----:B------:R-:W-:-:S02]  /*ded0*/  F2FP.BF16.F32.PACK_AB R31, R153, R152 ;  /* 0x00000098991f723e */ /* 0x000fc400000010ff */
[----:B------:R-:W-:Y:S02]  /*dee0*/  F2FP.BF16.F32.PACK_AB R138, R141, R140 ;  /* 0x0000008c8d8a723e */ /* 0x000fe400000010ff */
[----:B------:R-:W-:Y:S01]  /*def0*/  F2FP.BF16.F32.PACK_AB R139, R157, R156 ;  /* 0x0000009c9d8b723e */ /* 0x000fe200000010ff */
[----:B------:R1:W-:Y:S01]  /*df00*/  STSM.16.M88.4 [R54], R28 ;  /* 0x0000001c36007844 */ /* 0x0003e20000000200 */
[----:B------:R-:W-:Y:S02]  /*df10*/  MOV R46, R46 ;  /* 0x0000002e002e7202 */ /* 0x000fe40000000f00 */
[----:B------:R-:W-:Y:S01]  /*df20*/  ISETP.NE.AND.EX P0, PT, RZ, UR5, PT, P0 ;  /* 0x00000005ff007c0c */ /* 0x000fe2000bf05300 */
[----:B------:R1:W-:Y:S01]  /*df30*/  STSM.16.M88.4 [R44], R136 ;  /* 0x000000882c007844 */ /* 0x0003e20000000200 */
[----:B------:R-:W-:Y:S01]  /*df40*/  IADD3.X R7, R215, UR5, RZ, P1, !PT ;  /* 0x00000005d7077c10 */ /* 0x000fe20008ffe4ff */
[----:B------:R-:W-:Y:S02]  /*df50*/  ULDC.64 UR4, c[0x0][0xc08] ;  /* 0x0003020000047ab9 */ /* 0x000fe40000000a00 */
[----:B------:R-:W-:Y:S01]  /*df60*/  ISETP.NE.U32.AND P2, PT, RZ, UR4, PT ;  /* 0x00000004ff007c0c */ /* 0x000fe2000bf45070 */
[----:B------:R1:W-:Y:S01]  /*df70*/  STSM.16.M88.4 [R46], R144 ;  /* 0x000000902e007844 */ /* 0x0003e20000000200 */
[----:B------:R-:W-:Y:S02]  /*df80*/  BAR.SYNC.DEFER_BLOCKING 0x1, 0x100 ;  /* 0x0044000000007b1d */ /* 0x000fe40000010000 */
[----:B------:R-:W-:-:S13]  /*df90*/  ISETP.NE.AND.EX P2, PT, RZ, UR5, PT, P2 ;  /* 0x00000005ff007c0c */ /* 0x000fda000bf45320 */
[----:B------:R-:W-:Y:S01]  /*dfa0*/  @P2 IADD3 R214, P3, R214, UR4, RZ ;  /* 0x00000004d6d62c10 */ /* 0x000fe2000ff7e0ff */
[----:B------:R-:W-:Y:S02]  /*dfb0*/  ULDC UR4, c[0x0][0xa88] ;  /* 0x0002a20000047ab9 */ /* 0x000fe40000000800 */
[----:B--2---:R-:W-:Y:S01]  /*dfc0*/  IMAD.U32 R11, RZ, RZ, UR4 ;  /* 0x00000004ff0b7e24 */ /* 0x004fe2000f8e00ff */
[----:B------:R-:W-:Y:S01]  /*dfd0*/  @P2 IADD3.X R215, R215, UR5, RZ, P3, !PT ;  /* 0x00000005d7d72c10 */ /* 0x000fe20009ffe4ff */
[----:B------:R1:W5:Y:S01]  /*dfe0*/  @P0 LDG.E R76, desc[UR40][R6.64] ;  /* 0x00000028064c0981 */ /* 0x000362000c1e1900 */
[----:B------:R-:W-:Y:S01]  /*dff0*/  ISETP.NE.AND P1, PT, R0, 0x1, PT ;  /* 0x000000010000780c */ /* 0x000fe20003f25270 */
[----:B0-----:R-:W-:Y:S02]  /*e000*/  IMAD R27, R219, 0x80, R237 ;  /* 0x00000080db1b7824 */ /* 0x001fe400078e02ed */
[----:B------:R1:W5:Y:S10]  /*e010*/  @P2 LDG.E R11, desc[UR40][R214.64] ;  /* 0x00000028d60b2981 */ /* 0x000374000c1e1900 */
[----:B------:R-:W0:Y:S08]  /*e020*/  @P1 LDC R8, c[0x0][0xbec] ;  /* 0x0002fb00ff081b82 */ /* 0x000e300000000800 */
[----:B------:R-:W2:Y:S01]  /*e030*/  @P1 LDC R13, c[0x0][0xbf0] ;  /* 0x0002fc00ff0d1b82 */ /* 0x000ea20000000800 */
[----:B-1----:R-:W-:Y:S05]  /*e040*/  @P2 BRA `(.L_x_731) ;  /* 0x0000000000102947 */ /* 0x002fea0003800000 */
[----:B------:R-:W-:Y:S05]  /*e050*/  @!P0 BRA `(.L_x_731) ;  /* 0x00000000000c8947 */ /* 0x000fea0003800000 */
[----:B------:R-:W3:Y:S04]  /*e060*/  LDG.E R10, desc[UR40][R6.64] ;  /* 0x00000028060a7981 */ /* 0x000ee8000c1e1900 */
[----:B-----5:R-:W3:Y:S02]  /*e070*/  LDG.E R11, desc[UR40][R6.64+0x4] ;  /* 0x00000428060b7981 */ /* 0x020ee4000c1e1900 */
[----:B---3--:R-:W-:-:S07]  /*e080*/  IMAD.IADD R11, R11, 0x1, -R10 ;  /* 0x000000010b0b7824 */ /* 0x008fce00078e0a0a */
.L_x_731:
[----:B------:R-:W-:Y:S01]  /*e090*/  SHF.R.S32.HI R3, RZ, 0x1f, R213 ;  /* 0x0000001fff037819 */ /* 0x000fe200000114d5 */
[----:B0-----:R-:W-:Y:S01]  /*e0a0*/  @P1 IMAD.HI.U32 R6, R27, R8, RZ ;  /* 0x000000081b061227 */ /* 0x001fe200078e00ff */
[----:B------:R-:W-:Y:S01]  /*e0b0*/  ULDC.64 UR4, c[0x0][0xb90] ;  /* 0x0002e40000047ab9 */ /* 0x000fe20000000a00 */
[----:B-----5:R-:W-:Y:S01]  /*e0c0*/  SHF.R.S32.HI R77, RZ, 0x1f, R76 ;  /* 0x0000001fff4d7819 */ /* 0x020fe2000001144c */
[----:B------:R-:W0:Y:S01]  /*e0d0*/  @P1 LDC R82, c[0x0][0xbec] ;  /* 0x0002fb00ff521b82 */ /* 0x000e220000000800 */
[----:B------:R-:W-:Y:S01]  /*e0e0*/  IMAD R8, R3, UR4, RZ ;  /* 0x0000000403087c24 */ /* 0x000fe2000f8e02ff */
[----:B------:R-:W-:Y:S01]  /*e0f0*/  SEL R229, R229, RZ, !P0 ;  /* 0x000000ffe5e57207 */ /* 0x000fe20004000000 */
[----:B------:R-:W-:Y:S01]  /*e100*/  IMAD.MOV.U32 R9, RZ, RZ, R27 ;  /* 0x000000ffff097224 */ /* 0x000fe200078e001b */
[----:B--2---:R-:W-:Y:S01]  /*e110*/  @P1 SHF.R.U32.HI R9, RZ, R13, R6 ;  /* 0x0000000dff091219 */ /* 0x004fe20000011606 */
[----:B------:R-:W-:Y:S01]  /*e120*/  IMAD.WIDE.U32 R6, R213, UR4, R76 ;  /* 0x00000004d5067c25 */ /* 0x000fe2000f8e004c */
[----:B------:R-:W-:-:S02]  /*e130*/  SEL R216, R216, RZ, !P0 ;  /* 0x000000ffd8d87207 */ /* 0x000fc40004000000 */
[----:B------:R-:W1:Y:S01]  /*e140*/  @P1 LDC R81, c[0x0][0xbf0] ;  /* 0x0002fc00ff511b82 */ /* 0x000e620000000800 */
[----:B------:R-:W-:Y:S01]  /*e150*/  IMAD R13, R213, UR5, R8 ;  /* 0x00000005d50d7c24 */ /* 0x000fe2000f8e0208 */
[----:B------:R-:W-:Y:S01]  /*e160*/  ULDC.64 UR4, c[0x0][0xb98] ;  /* 0x0002e60000047ab9 */ /* 0x000fe20000000a00 */
[----:B------:R-:W-:Y:S02]  /*e170*/  IMAD.MOV R25, RZ, RZ, -R9 ;  /* 0x000000ffff197224 */ /* 0x000fe400078e0a09 */
[----:B------:R-:W-:Y:S02]  /*e180*/  IMAD.IADD R7, R7, 0x1, R13 ;  /* 0x0000000107077824 */ /* 0x000fe400078e020d */
[----:B------:R-:W-:Y:S02]  /*e190*/  IMAD R13, R0, R25, R27 ;  /* 0x00000019000d7224 */ /* 0x000fe400078e021b */
[----:B------:R-:W-:Y:S02]  /*e1a0*/  IMAD R15, R228, 0x40, R205 ;  /* 0x00000040e40f7824 */ /* 0x000fe400078e02cd */
[----:B------:R-:W-:Y:S01]  /*e1b0*/  IMAD R25, R229, UR4, RZ ;  /* 0x00000004e5197c24 */ /* 0x000fe2000f8e02ff */
[----:B------:R-:W-:Y:S01]  /*e1c0*/  SHF.R.S32.HI R8, RZ, 0x1f, R13 ;  /* 0x0000001fff087819 */ /* 0x000fe2000001140d */
[----:B------:R-:W-:-:S04]  /*e1d0*/  IMAD.WIDE.U32 R6, R216, UR4, R6 ;  /* 0x00000004d8067c25 */ /* 0x000fc8000f8e0006 */
[----:B------:R-:W-:Y:S01]  /*e1e0*/  IMAD.WIDE R20, R15, 0x2, R20 ;  /* 0x000000020f147825 */ /* 0x000fe200078e0214 */
[----:B------:R-:W-:Y:S02]  /*e1f0*/  SHF.R.S32.HI R15, RZ, 0x1f, R9 ;  /* 0x0000001fff0f7819 */ /* 0x000fe40000011409 */
[----:B------:R-:W-:Y:S01]  /*e200*/  IADD3 R6, P0, R9, R6, RZ ;  /* 0x0000000609067210 */ /* 0x000fe20007f1e0ff */
[----:B------:R-:W-:Y:S01]  /*e210*/  IMAD R25, R216, UR5, R25 ;  /* 0x00000005d8197c24 */ /* 0x000fe2000f8e0219 */
[----:B------:R-:W-:Y:S01]  /*e220*/  ULDC.64 UR4, c[0x0][0xb88] ;  /* 0x0002e20000047ab9 */ /* 0x000fe20000000a00 */
[----:B------:R-:W-:Y:S01]  /*e230*/  IADD3 R9, P2, R20, 0x1000, RZ ;  /* 0x0000100014097810 */ /* 0x000fe20007f5e0ff */
[----:B------:R-:W-:Y:S01]  /*e240*/  IMAD R10, R8, UR4, RZ ;  /* 0x00000004080a7c24 */ /* 0x000fe2000f8e02ff */
[----:B------:R-:W-:Y:S01]  /*e250*/  IADD3 R33, P4, R20, 0x5000, RZ ;  /* 0x0000500014217810 */ /* 0x000fe20007f9e0ff */
[----:B------:R-:W-:Y:S01]  /*e260*/  IMAD R78, R11, R0, RZ ;  /* 0x000000000b4e7224 */ /* 0x000fe200078e02ff */
[----:B------:R-:W-:Y:S01]  /*e270*/  IADD3.X R7, R15, R7, R25, P0, !PT ;  /* 0x000000070f077210 */ /* 0x000fe200007fe419 */
[----:B------:R-:W-:Y:S01]  /*e280*/  IMAD R15, R13, UR5, R10 ;  /* 0x000000050d0f7c24 */ /* 0x000fe2000f8e020a */
[----:B------:R-:W-:-:S02]  /*e290*/  LOP3.LUT R8, R9, 0x380, RZ, 0xc0, !PT ;  /* 0x0000038009087812 */ /* 0x000fc400078ec0ff */
[C---:B------:R-:W-:Y:S01]  /*e2a0*/  IADD3 R25, P5, R20.reuse, 0x3000, RZ ;  /* 0x0000300014197810 */ /* 0x040fe20007fbe0ff */
[----:B------:R-:W-:Y:S01]  /*e2b0*/  IMAD.WIDE.U32 R6, R13, UR4, R6 ;  /* 0x000000040d067c25 */ /* 0x000fe2000f8e0006 */
[----:B------:R-:W-:Y:S01]  /*e2c0*/  ULDC.64 UR4, c[0x0][0xb50] ;  /* 0x0002d40000047ab9 */ /* 0x000fe20000000a00 */
[----:B------:R-:W-:Y:S02]  /*e2d0*/  IADD3 R13, P3, R20, 0x2000, RZ ;  /* 0x00002000140d7810 */ /* 0x000fe40007f7e0ff */
[----:B------:R-:W-:Y:S01]  /*e2e0*/  IMAD.IADD R7, R7, 0x1, R15 ;  /* 0x0000000107077824 */ /* 0x000fe200078e020f */
[----:B------:R-:W-:Y:S02]  /*e2f0*/  LEA R10, P0, R6, UR4, 0x2 ;  /* 0x00000004060a7c11 */ /* 0x000fe4000f8010ff */
[----:B------:R-:W-:Y:S02]  /*e300*/  SHF.R.U64 R8, R8, 0x3, RZ ;  /* 0x0000000308087819 */ /* 0x000fe400000012ff */
[----:B------:R-:W-:Y:S01]  /*e310*/  LEA.HI.X R6, R6, UR5, R7, 0x2, P0 ;  /* 0x0000000506067c11 */ /* 0x000fe200080f1407 */
[----:B------:R-:W-:Y:S01]  /*e320*/  SHFL.IDX PT, R50, R10, RZ, 0x1c1f ;  /* 0x001c1fff0a327589 */ /* 0x000fe200000e0000 */
[----:B------:R-:W-:Y:S01]  /*e330*/  IADD3 R29, P0, R20, 0x4000, RZ ;  /* 0x00004000141d7810 */ /* 0x000fe20007f1e0ff */
[----:B------:R-:W-:Y:S01]  /*e340*/  IMAD R7, R219, 0x80, R235 ;  /* 0x00000080db077824 */ /* 0x000fe200078e02eb */
[----:B------:R-:W-:Y:S01]  /*e350*/  LOP3.LUT R12, R13, 0x380, RZ, 0xc0, !PT ;  /* 0x000003800d0c7812 */ /* 0x000fe200078ec0ff */
[----:B------:R-:W2:Y:S01]  /*e360*/  SHFL.IDX PT, R51, R6, RZ, 0x1c1f ;  /* 0x001c1fff06337589 */ /* 0x000ea200000e0000 */
[----:B------:R-:W-:Y:S01]  /*e370*/  LOP3.LUT R8, R8, R9, RZ, 0x3c, !PT ;  /* 0x0000000908087212 */ /* 0x000fe200078e3cff */
[----:B------:R-:W-:Y:S01]  /*e380*/  IMAD.X R9, RZ, RZ, R21, P2 ;  /* 0x000000ffff097224 */ /* 0x000fe200010e0615 */
[----:B------:R-:W-:Y:S01]  /*e390*/  LOP3.LUT R28, R29, 0x380, RZ, 0xc0, !PT ;  /* 0x000003801d1c7812 */ /* 0x000fe200078ec0ff */
[----:B------:R-:W-:Y:S01]  /*e3a0*/  SHFL.IDX PT, R54, R10, 0x1, 0x1c1f ;  /* 0x003c1f000a367f89 */ /* 0x000fe200000e0000 */
[----:B------:R-:W-:Y:S01]  /*e3b0*/  SHF.R.U64 R12, R12, 0x3, RZ ;  /* 0x000000030c0c7819 */ /* 0x000fe200000012ff */
[----:B------:R-:W-:Y:S01]  /*e3c0*/  ULDC.64 UR4, c[0x0][0xaa0] ;  /* 0x0002a80000047ab9 */ /* 0x000fe20000000a00 */
[----:B------:R-:W-:Y:S01]  /*e3d0*/  IADD3 R37, P2, R20, 0x6000, RZ ;  /* 0x0000600014257810 */ /* 0x000fe20007f5e0ff */
[----:B------:R3:W4:Y:S01]  /*e3e0*/  SHFL.IDX PT, R55, R6, 0x1, 0x1c1f ;  /* 0x003c1f0006377f89 */ /* 0x00072200000e0000 */
[----:B------:R-:W-:-:S02]  /*e3f0*/  SHF.R.U64 R28, R28, 0x3, RZ ;  /* 0x000000031c1c7819 */ /* 0x000fc400000012ff */
[----:B------:R-:W-:Y:S01]  /*e400*/  LOP3.LUT R12, R12, R13, RZ, 0x3c, !PT ;  /* 0x0000000d0c0c7212 */ /* 0x000fe200078e3cff */
[--C-:B------:R-:W-:Y:S01]  /*e410*/  IMAD.X R13, RZ, RZ, R21.reuse, P3 ;  /* 0x000000ffff0d7224 */ /* 0x100fe200018e0615 */
[----:B------:R-:W-:Y:S02]  /*e420*/  LOP3.LUT R36, R37, 0x380, RZ, 0xc0, !PT ;  /* 0x0000038025247812 */ /* 0x000fe400078ec0ff */
[----:B------:R-:W-:Y:S02]  /*e430*/  IADD3 R41, P3, R20, 0x7000, RZ ;  /* 0x0000700014297810 */ /* 0x000fe40007f7e0ff */
[----:B------:R-:W-:Y:S01]  /*e440*/  LOP3.LUT R28, R28, R29, RZ, 0x3c, !PT ;  /* 0x0000001d1c1c7212 */ /* 0x000fe200078e3cff */
[----:B------:R-:W-:Y:S01]  /*e450*/  IMAD.X R29, RZ, RZ, R21, P0 ;  /* 0x000000ffff1d7224 */ /* 0x000fe200000e0615 */
[----:B------:R-:W-:Y:S02]  /*e460*/  SHF.R.U64 R36, R36, 0x3, RZ ;  /* 0x0000000324247819 */ /* 0x000fe400000012ff */
[----:B------:R-:W-:-:S02]  /*e470*/  IADD3 R49, P0, R20, 0x9000, RZ ;  /* 0x0000900014317810 */ /* 0x000fc40007f1e0ff */
[----:B------:R-:W-:Y:S02]  /*e480*/  LOP3.LUT R40, R41, 0x380, RZ, 0xc0, !PT ;  /* 0x0000038029287812 */ /* 0x000fe400078ec0ff */
[----:B------:R-:W-:Y:S02]  /*e490*/  LOP3.LUT R24, R25, 0x380, RZ, 0xc0, !PT ;  /* 0x0000038019187812 */ /* 0x000fe400078ec0ff */
[----:B------:R-:W-:Y:S02]  /*e4a0*/  LOP3.LUT R32, R33, 0x380, RZ, 0xc0, !PT ;  /* 0x0000038021207812 */ /* 0x000fe400078ec0ff */
[----:B------:R-:W-:Y:S01]  /*e4b0*/  LOP3.LUT R36, R36, R37, RZ, 0x3c, !PT ;  /* 0x0000002524247212 */ /* 0x000fe200078e3cff */
[----:B------:R-:W-:Y:S01]  /*e4c0*/  IMAD.X R37, RZ, RZ, R21, P2 ;  /* 0x000000ffff257224 */ /* 0x000fe200010e0615 */
[----:B------:R-:W-:Y:S02]  /*e4d0*/  LOP3.LUT R48, R49, 0x380, RZ, 0xc0, !PT ;  /* 0x0000038031307812 */ /* 0x000fe400078ec0ff */
[----:B------:R-:W-:-:S02]  /*e4e0*/  SHF.R.U64 R40, R40, 0x3, RZ ;  /* 0x0000000328287819 */ /* 0x000fc400000012ff */
[----:B------:R-:W-:Y:S02]  /*e4f0*/  IADD3 R57, P2, R20, 0xb000, RZ ;  /* 0x0000b00014397810 */ /* 0x000fe40007f5e0ff */
[----:B------:R-:W-:Y:S02]  /*e500*/  SHF.R.U64 R24, R24, 0x3, RZ ;  /* 0x0000000318187819 */ /* 0x000fe400000012ff */
[----:B------:R-:W-:Y:S02]  /*e510*/  SHF.R.U64 R32, R32, 0x3, RZ ;  /* 0x0000000320207819 */ /* 0x000fe400000012ff */
[----:B------:R-:W-:Y:S02]  /*e520*/  SHF.R.U64 R48, R48, 0x3, RZ ;  /* 0x0000000330307819 */ /* 0x000fe400000012ff */
[----:B------:R-:W-:Y:S01]  /*e530*/  LOP3.LUT R40, R40, R41, RZ, 0x3c, !PT ;  /* 0x0000002928287212 */ /* 0x000fe200078e3cff */
[----:B------:R-:W-:Y:S01]  /*e540*/  IMAD.X R41, RZ, RZ, R21, P3 ;  /* 0x000000ffff297224 */ /* 0x000fe200018e0615 */
[----:B------:R-:W-:-:S02]  /*e550*/  LOP3.LUT R56, R57, 0x380, RZ, 0xc0, !PT ;  /* 0x0000038039387812 */ /* 0x000fc400078ec0ff */
[----:B------:R-:W-:Y:S01]  /*e560*/  LOP3.LUT R24, R24, R25, RZ, 0x3c, !PT ;  /* 0x0000001918187212 */ /* 0x000fe200078e3cff */
[--C-:B------:R-:W-:Y:S01]  /*e570*/  IMAD.X R25, RZ, RZ, R21.reuse, P5 ;  /* 0x000000ffff197224 */ /* 0x100fe200028e0615 */
[----:B------:R-:W-:Y:S01]  /*e580*/  LOP3.LUT R32, R32, R33, RZ, 0x3c, !PT ;  /* 0x0000002120207212 */ /* 0x000fe200078e3cff */
[--C-:B------:R-:W-:Y:S01]  /*e590*/  IMAD.X R33, RZ, RZ, R21.reuse, P4 ;  /* 0x000000ffff217224 */ /* 0x100fe200020e0615 */
[C---:B------:R-:W-:Y:S02]  /*e5a0*/  IADD3 R61, P3, R20.reuse, 0xc000, RZ ;  /* 0x0000c000143d7810 */ /* 0x040fe40007f7e0ff */
[C---:B------:R-:W-:Y:S02]  /*e5b0*/  IADD3 R45, P5, R20.reuse, 0x8000, RZ ;  /* 0x00008000142d7810 */ /* 0x040fe40007fbe0ff */
[----:B------:R-:W-:Y:S02]  /*e5c0*/  IADD3 R53, P4, R20, 0xa000, RZ ;  /* 0x0000a00014357810 */ /* 0x000fe40007f9e0ff */
[----:B------:R-:W-:Y:S01]  /*e5d0*/  LOP3.LUT R48, R48, R49, RZ, 0x3c, !PT ;  /* 0x0000003130307212 */ /* 0x000fe200078e3cff */
[----:B------:R-:W-:Y:S01]  /*e5e0*/  IMAD.X R49, RZ, RZ, R21, P0 ;  /* 0x000000ffff317224 */ /* 0x000fe200000e0615 */
[----:B------:R-:W-:-:S02]  /*e5f0*/  SHF.R.U64 R56, R56, 0x3, RZ ;  /* 0x0000000338387819 */ /* 0x000fc400000012ff */
[----:B------:R-:W-:Y:S02]  /*e600*/  LOP3.LUT R60, R61, 0x380, RZ, 0xc0, !PT ;  /* 0x000003803d3c7812 */ /* 0x000fe400078ec0ff */
[----:B------:R-:W-:Y:S02]  /*e610*/  LOP3.LUT P0, RZ, R230, 0x3, RZ, 0xc0, !PT ;  /* 0x00000003e6ff7812 */ /* 0x000fe4000780c0ff */
[----:B------:R-:W-:Y:S02]  /*e620*/  LOP3.LUT R44, R45, 0x380, RZ, 0xc0, !PT ;  /* 0x000003802d2c7812 */ /* 0x000fe400078ec0ff */
[----:B------:R-:W-:Y:S02]  /*e630*/  LOP3.LUT R52, R53, 0x380, RZ, 0xc0, !PT ;  /* 0x0000038035347812 */ /* 0x000fe400078ec0ff */
[----:B------:R-:W-:Y:S01]  /*e640*/  LOP3.LUT R56, R56, R57, RZ, 0x3c, !PT ;  /* 0x0000003938387212 */ /* 0x000fe200078e3cff */
[----:B------:R-:W-:Y:S01]  /*e650*/  IMAD.X R57, RZ, RZ, R21, P2 ;  /* 0x000000ffff397224 */ /* 0x000fe200010e0615 */
[----:B------:R-:W-:-:S02]  /*e660*/  SHF.R.U64 R60, R60, 0x3, RZ ;  /* 0x000000033c3c7819 */ /* 0x000fc400000012ff */
[CC--:B------:R-:W-:Y:S01]  /*e670*/  ISETP.GE.OR P2, PT, R7.reuse, R78.reuse, P0 ;  /* 0x0000004e0700720c */ /* 0x0c0fe20000746670 */
[----:B------:R-:W-:Y:S01]  /*e680*/  VIADD R7, R7, 0x8 ;  /* 0x0000000807077836 */ /* 0x000fe20000000000 */
[----:B------:R-:W-:Y:S02]  /*e690*/  SHF.R.U64 R44, R44, 0x3, RZ ;  /* 0x000000032c2c7819 */ /* 0x000fe400000012ff */
[----:B------:R-:W-:Y:S02]  /*e6a0*/  SHF.R.U64 R52, R52, 0x3, RZ ;  /* 0x0000000334347819 */ /* 0x000fe400000012ff */
[----:B------:R-:W-:Y:S01]  /*e6b0*/  LOP3.LUT R60, R60, R61, RZ, 0x3c, !PT ;  /* 0x0000003d3c3c7212 */ /* 0x000fe200078e3cff */
[--C-:B------:R-:W-:Y:S01]  /*e6c0*/  IMAD.X R61, RZ, RZ, R21.reuse, P3 ;  /* 0x000000ffff3d7224 */ /* 0x100fe200018e0615 */
[----:B------:R-:W-:Y:S01]  /*e6d0*/  LOP3.LUT R44, R44, R45, RZ, 0x3c, !PT ;  /* 0x0000002d2c2c7212 */ /* 0x000fe200078e3cff */
[--C-:B------:R-:W-:Y:S01]  /*e6e0*/  IMAD.X R45, RZ, RZ, R21.reuse, P5 ;  /* 0x000000ffff2d7224 */ /* 0x100fe200028e0615 */
[----:B------:R-:W-:Y:S01]  /*e6f0*/  LOP3.LUT R52, R52, R53, RZ, 0x3c, !PT ;  /* 0x0000003534347212 */ /* 0x000fe200078e3cff */
[----:B------:R-:W-:Y:S01]  /*e700*/  IMAD.X R53, RZ, RZ, R21, P4 ;  /* 0x000000ffff357224 */ /* 0x000fe200020e0615 */
[----:B------:R-:W-:Y:S01]  /*e710*/  IADD3 R11, P3, R20, 0xf000, RZ ;  /* 0x0000f000140b7810 */ /* 0x000fe20007f7e0ff */
[----:B--2---:R-:W-:Y:S01]  /*e720*/  @!P2 ST.E desc[UR40][R50.64], R5 ;  /* 0x000000053200a985 */ /* 0x004fe2000c101928 */
[----:B------:R-:W-:-:S02]  /*e730*/  ISETP.GE.OR P0, PT, R7, R78, P0 ;  /* 0x0000004e0700720c */ /* 0x000fc40000706670 */
[C---:B------:R-:W-:Y:S01]  /*e740*/  IADD3 R65, P5, R20.reuse, 0xd000, RZ ;  /* 0x0000d00014417810 */ /* 0x040fe20007fbe0ff */
[----:B------:R-:W-:Y:S01]  /*e750*/  IMAD.X R73, RZ, RZ, R21, P3 ;  /* 0x000000ffff497224 */ /* 0x000fe200018e0615 */
[C---:B------:R-:W-:Y:S02]  /*e760*/  IADD3 R69, P4, R20.reuse, 0xe000, RZ ;  /* 0x0000e00014457810 */ /* 0x040fe40007f9e0ff */
[----:B------:R-:W-:Y:S02]  /*e770*/  LOP3.LUT R15, R20, 0x380, RZ, 0xc0, !PT ;  /* 0x00000380140f7812 */ /* 0x000fe400078ec0ff */
[----:B---3--:R-:W-:Y:S02]  /*e780*/  LOP3.LUT R6, R11, 0x380, RZ, 0xc0, !PT ;  /* 0x000003800b067812 */ /* 0x008fe400078ec0ff */
[----:B------:R-:W-:Y:S02]  /*e790*/  LOP3.LUT R64, R65, 0x380, RZ, 0xc0, !PT ;  /* 0x0000038041407812 */ /* 0x000fe400078ec0ff */
[----:B------:R-:W-:Y:S01]  /*e7a0*/  LOP3.LUT R68, R69, 0x380, RZ, 0xc0, !PT ;  /* 0x0000038045447812 */ /* 0x000fe200078ec0ff */
[----:B----4-:R2:W-:Y:S01]  /*e7b0*/  @!P0 ST.E desc[UR40][R54.64], R4 ;  /* 0x0000000436008985 */ /* 0x0105e2000c101928 */
[----:B------:R-:W-:-:S02]  /*e7c0*/  SHF.R.U64 R15, R15, 0x3, RZ ;  /* 0x000000030f0f7819 */ /* 0x000fc400000012ff */
[----:B------:R-:W-:Y:S01]  /*e7d0*/  SHF.R.U64 R6, R6, 0x3, RZ ;  /* 0x0000000306067819 */ /* 0x000fe200000012ff */
[----:B------:R-:W5:Y:S01]  /*e7e0*/  LD.E.128 R24, desc[UR40][R24.64] ;  /* 0x0000002818187980 */ /* 0x000f62000c101d00 */
[----:B------:R-:W-:Y:S02]  /*e7f0*/  SHF.R.U64 R64, R64, 0x3, RZ ;  /* 0x0000000340407819 */ /* 0x000fe400000012ff */
[----:B------:R-:W-:Y:S01]  /*e800*/  SHF.R.U64 R68, R68, 0x3, RZ ;  /* 0x0000000344447819 */ /* 0x000fe200000012ff */
[----:B------:R-:W5:Y:S01]  /*e810*/  LD.E.128 R28, desc[UR40][R28.64] ;  /* 0x000000281c1c7980 */ /* 0x000f62000c101d00 */
[----:B------:R-:W-:Y:S02]  /*e820*/  LOP3.LUT R20, R15, R20, RZ, 0x3c, !PT ;  /* 0x000000140f147212 */ /* 0x000fe400078e3cff */
[----:B------:R-:W-:Y:S01]  /*e830*/  LOP3.LUT R64, R64, R65, RZ, 0x3c, !PT ;  /* 0x0000004140407212 */ /* 0x000fe200078e3cff */
[--C-:B------:R-:W-:Y:S01]  /*e840*/  IMAD.X R65, RZ, RZ, R21.reuse, P5 ;  /* 0x000000ffff417224 */ /* 0x100fe200028e0615 */
[----:B------:R-:W-:Y:S01]  /*e850*/  LOP3.LUT R68, R68, R69, RZ, 0x3c, !PT ;  /* 0x0000004544447212 */ /* 0x000fe200078e3cff */
[----:B------:R-:W-:Y:S01]  /*e860*/  IMAD.X R69, RZ, RZ, R21, P4 ;  /* 0x000000ffff457224 */ /* 0x000fe200020e0615 */
[----:B------:R-:W-:Y:S01]  /*e870*/  LOP3.LUT R72, R6, R11, RZ, 0x3c, !PT ;  /* 0x0000000b06487212 */ /* 0x000fe200078e3cff */
[----:B------:R-:W5:Y:S04]  /*e880*/  LD.E.128 R12, desc[UR40][R12.64] ;  /* 0x000000280c0c7980 */ /* 0x000f68000c101d00 */
[----:B--2---:R2:W5:Y:S04]  /*e890*/  LD.E.128 R4, desc[UR40][R20.64] ;  /* 0x0000002814047980 */ /* 0x004568000c101d00 */
[----:B------:R-:W5:Y:S04]  /*e8a0*/  LD.E.128 R8, desc[UR40][R8.64] ;  /* 0x0000002808087980 */ /* 0x000f68000c101d00 */
[----:B------:R-:W5:Y:S01]  /*e8b0*/  LD.E.128 R32, desc[UR40][R32.64] ;  /* 0x0000002820207980 */ /* 0x000f62000c101d00 */
[----:B--2---:R-:W-:-:S03]  /*e8c0*/  IMAD R21, R77, UR4, RZ ;  /* 0x000000044d157c24 */ /* 0x004fc6000f8e02ff */
[----:B------:R-:W5:Y:S01]  /*e8d0*/  LD.E.128 R36, desc[UR40][R36.64] ;  /* 0x0000002824247980 */ /* 0x000f62000c101d00 */
[C---:B------:R-:W-:Y:S02]  /*e8e0*/  IMAD R77, R76.reuse, UR5, R21 ;  /* 0x000000054c4d7c24 */ /* 0x040fe4000f8e0215 */
[----:B------:R-:W-:Y:S01]  /*e8f0*/  IMAD.WIDE.U32 R20, R76, UR4, RZ ;  /* 0x000000044c147c25 */ /* 0x000fe2000f8e00ff */
[----:B------:R-:W-:Y:S01]  /*e900*/  ULDC.64 UR4, c[0x0][0xae8] ;  /* 0x0002ba0000047ab9 */ /* 0x000fe20000000a00 */
[----:B------:R-:W5:Y:S02]  /*e910*/  LD.E.128 R40, desc[UR40][R40.64] ;  /* 0x0000002828287980 */ /* 0x000f64000c101d00 */
[----:B------:R-:W-:Y:S02]  /*e920*/  IMAD R76, R212, 0x20, R228 ;  /* 0x00000020d44c7824 */ /* 0x000fe400078e02e4 */
[----:B------:R-:W-:Y:S01]  /*e930*/  IMAD.IADD R21, R21, 0x1, R77 ;  /* 0x0000000115157824 */ /* 0x000fe200078e024d */
[----:B------:R-:W5:Y:S01]  /*e940*/  LD.E.128 R44, desc[UR40][R44.64] ;  /* 0x000000282c2c7980 */ /* 0x000f62000c101d00 */
[----:B------:R-:W-:-:S02]  /*e950*/  IMAD R80, R3, UR4, RZ ;  /* 0x0000000403507c24 */ /* 0x000fc4000f8e02ff */
[----:B------:R-:W-:Y:S01]  /*e960*/  IMAD R79, R219, 0x80, R76 ;  /* 0x00000080db4f7824 */ /* 0x000fe200078e024c */
[----:B------:R-:W5:Y:S01]  /*e970*/  LD.E.128 R48, desc[UR40][R48.64] ;  /* 0x0000002830307980 */ /* 0x000f62000c101d00 */
[C---:B------:R-:W-:Y:S02]  /*e980*/  IMAD R3, R213.reuse, UR5, R80 ;  /* 0x00000005d5037c24 */ /* 0x040fe4000f8e0250 */
[----:B------:R-:W-:Y:S01]  /*e990*/  IMAD.WIDE.U32 R20, R213, UR4, R20 ;  /* 0x00000004d5147c25 */ /* 0x000fe2000f8e0014 */
[----:B------:R-:W-:Y:S01]  /*e9a0*/  ULDC.64 UR4, c[0x0][0xaf0] ;  /* 0x0002bc0000047ab9 */ /* 0x000fe20000000a00 */
[----:B------:R-:W5:Y:S02]  /*e9b0*/  LD.E.128 R52, desc[UR40][R52.64] ;  /* 0x0000002834347980 */ /* 0x000f64000c101d00 */
[----:B0-----:R-:W-:Y:S02]  /*e9c0*/  @P1 IMAD.HI.U32 R76, R79, R82, RZ ;  /* 0x000000524f4c1227 */ /* 0x001fe400078e00ff */
[----:B------:R-:W5:Y:S02]  /*e9d0*/  LD.E.128 R56, desc[UR40][R56.64] ;  /* 0x0000002838387980 */ /* 0x000f64000c101d00 */
[----:B------:R-:W-:-:S02]  /*e9e0*/  IMAD.IADD R21, R21, 0x1, R3 ;  /* 0x0000000115157824 */ /* 0x000fc400078e0203 */
[----:B------:R-:W-:Y:S01]  /*e9f0*/  IMAD.MOV.U32 R3, RZ, RZ, R79 ;  /* 0x000000ffff037224 */ /* 0x000fe200078e004f */
[----:B-1----:R-:W-:Y:S01]  /*ea00*/  @P1 SHF.R.U32.HI R3, RZ, R81, R76 ;  /* 0x00000051ff031219 */ /* 0x002fe2000001164c */
[----:B------:R-:W-:Y:S01]  /*ea10*/  IMAD R229, R229, UR4, RZ ;  /* 0x00000004e5e57c24 */ /* 0x000fe2000f8e02ff */
[----:B------:R-:W5:Y:S01]  /*ea20*/  LD.E.128 R60, desc[UR40][R60.64] ;  /* 0x000000283c3c7980 */ /* 0x000f62000c101d00 */
[C---:B------:R-:W-:Y:S01]  /*ea30*/  IMAD.WIDE.U32 R20, R216.reuse, UR4, R20 ;  /* 0x00000004d8147c25 */ /* 0x040fe2000f8e0014 */
[--C-:B------:R-:W-:Y:S02]  /*ea40*/  SHF.R.S32.HI R76, RZ, 0x1f, R3.reuse ;  /* 0x0000001fff4c7819 */ /* 0x100fe40000011403 */
[----:B------:R-:W5:Y:S01]  /*ea50*/  LD.E.128 R64, desc[UR40][R64.64] ;  /* 0x0000002840407980 */ /* 0x000f62000c101d00 */
[----:B------:R-:W-:Y:S02]  /*ea60*/  IMAD.MOV R77, RZ, RZ, -R3 ;  /* 0x000000ffff4d7224 */ /* 0x000fe400078e0a03 */
[----:B------:R-:W-:Y:S01]  /*ea70*/  IMAD R229, R216, UR5, R229 ;  /* 0x00000005d8e57c24 */ /* 0x000fe2000f8e02e5 */
[----:B------:R-:W-:Y:S01]  /*ea80*/  ULDC.64 UR4, c[0x0][0xae0] ;  /* 0x0002b80000047ab9 */ /* 0x000fe20000000a00 */
[----:B------:R-:W-:Y:S01]  /*ea90*/  IMAD R77, R0, R77, R79 ;  /* 0x0000004d004d7224 */ /* 0x000fe200078e024f */
[----:B------:R-:W5:Y:S01]  /*eaa0*/  LD.E.128 R68, desc[UR40][R68.64] ;  /* 0x0000002844447980 */ /* 0x000f62000c101d00 */
[----:B------:R-:W-:-:S02]  /*eab0*/  IMAD.IADD R21, R21, 0x1, R229 ;  /* 0x0000000115157824 */ /* 0x000fc400078e02e5 */
[----:B------:R-:W-:Y:S01]  /*eac0*/  IMAD R76, R76, UR4, RZ ;  /* 0x000000044c4c7c24 */ /* 0x000fe2000f8e02ff */
[----:B------:R-:W5:Y:S01]  /*ead0*/  LD.E.128 R72, desc[UR40][R72.64] ;  /* 0x0000002848487980 */ /* 0x000f62000c101d00 */
[----:B------:R-:W-:Y:S01]  /*eae0*/  SHF.R.S32.HI R0, RZ, 0x1f, R77 ;  /* 0x0000001fff007819 */ /* 0x000fe2000001144d */
[----:B------:R-:W-:Y:S01]  /*eaf0*/  @!PT LDS RZ, [RZ] ;  /* 0x00000000fffff984 */ /* 0x000fe20000000800 */
[----:B------:R-:W-:Y:S01]  /*eb00*/  @!PT LDS RZ, [RZ] ;  /* 0x00000000fffff984 */ /* 0x000fe20000000800 */
[----:B------:R-:W-:Y:S01]  /*eb10*/  @!PT LDS RZ, [RZ] ;  /* 0x00000000fffff984 */ /* 0x000fe20000000800 */
[----:B------:R-:W-:Y:S01]  /*eb20*/  @!PT LDS RZ, [RZ] ;  /* 0x00000000fffff984 */ /* 0x000fe20000000800 */
[----:B------:R0:W-:Y:S06]  /*eb30*/  MEMBAR.ALL.CTA ;  /* 0x0000000000007992 */ /* 0x0001ec0000008000 */
[----:B0-----:R-:W0:Y:S01]  /*eb40*/  FENCE.VIEW.ASYNC.S ;  /* 0x00000000000073c6 */ /* 0x001e220000000000 */
[----:B------:R-:W-:-:S02]  /*eb50*/  IMAD R79, R3, UR5, R76 ;  /* 0x00000005034f7c24 */ /* 0x000fc4000f8e024c */
[----:B------:R-:W-:Y:S01]  /*eb60*/  IMAD.WIDE.U32 R20, R3, UR4, R20 ;  /* 0x0000000403147c25 */ /* 0x000fe2000f8e0014 */
[----:B------:R-:W-:-:S03]  /*eb70*/  ULDC.64 UR4, c[0x0][0xad8] ;  /* 0x0002b60000047ab9 */ /* 0x000fc60000000a00 */
[----:B------:R-:W-:Y:S02]  /*eb80*/  IMAD.IADD R21, R21, 0x1, R79 ;  /* 0x0000000115157824 */ /* 0x000fe400078e024f */
[----:B------:R-:W-:Y:S02]  /*eb90*/  IMAD R0, R0, UR4, RZ ;  /* 0x0000000400007c24 */ /* 0x000fe4000f8e02ff */
[----:B------:R-:W-:Y:S02]  /*eba0*/  IMAD R85, R219, 0x80, R228 ;  /* 0x00000080db557824 */ /* 0x000fe400078e02e4 */
[C---:B------:R-:W-:Y:S02]  /*ebb0*/  IMAD R79, R77.reuse, UR5, R0 ;  /* 0x000000054d4f7c24 */ /* 0x040fe4000f8e0200 */
[----:B------:R-:W-:Y:S01]  /*ebc0*/  IMAD.WIDE.U32 R20, R77, UR4, R20 ;  /* 0x000000044d147c25 */ /* 0x000fe2000f8e0014 */
[----:B------:R-:W-:Y:S01]  /*ebd0*/  ISETP.GE.AND P2, PT, R85, R78, PT ;  /* 0x0000004e5500720c */ /* 0x000fe20003f46270 */
[----:B------:R-:W-:-:S02]  /*ebe0*/  ULDC.64 UR4, c[0x0][0xa80] ;  /* 0x0002a00000047ab9 */ /* 0x000fc40000000a00 */
[----:B------:R-:W-:Y:S02]  /*ebf0*/  VIADD R0, R18, 0x22820 ;  /* 0x0002282012007836 */ /* 0x000fe40000000000 */
[----:B------:R-:W-:Y:S01]  /*ec00*/  IMAD.IADD R21, R21, 0x1, R79 ;  /* 0x0000000115157824 */ /* 0x000fe200078e024f */
[C---:B------:R-:W-:Y:S01]  /*ec10*/  LEA R79, P3, R20.reuse, UR4, 0x1 ;  /* 0x00000004144f7c11 */ /* 0x040fe2000f8608ff */
[----:B------:R-:W-:Y:S01]  /*ec20*/  VIADD R3, R85, 0x20 ;  /* 0x0000002055037836 */ /* 0x000fe20000000000 */
[----:B------:R-:W-:Y:S02]  /*ec30*/  PRMT R0, RZ, 0x654, R0 ;  /* 0x00000654ff007816 */ /* 0x000fe40000000000 */
[----:B------:R-:W-:Y:S02]  /*ec40*/  LEA.HI.X R84, R20, UR5, R21, 0x1, P3 ;  /* 0x0000000514547c11 */ /* 0x000fe400098f0c15 */
[----:B------:R-:W-:Y:S01]  /*ec50*/  ISETP.GE.AND P1, PT, R3, R78, PT ;  /* 0x0000004e0300720c */ /* 0x000fe20003f26270 */
[----:B------:R-:W-:Y:S01]  /*ec60*/  VIADD R3, R85, 0x40 ;  /* 0x0000004055037836 */ /* 0x000fe20000000000 */
[----:B0-----:R0:W-:Y:S01]  /*ec70*/  SYNCS.ARRIVE.TRANS64.RED.A1T0 RZ, [R0+URZ], RZ ;  /* 0x000000ff00ff79a7 */ /* 0x0011e2000810043f */
[----:B------:R1:W2:Y:S01]  /*ec80*/  SHFL.IDX PT, R82, R79, RZ, 0x181f ;  /* 0x00181fff4f527589 */ /* 0x0002a200000e0000 */
[----:B------:R-:W-:Y:S01]  /*ec90*/  BSSY B1, `(.L_x_732) ;  /* 0x0000019000017945 */ /* 0x000fe20003800000 */
[----:B------:R-:W-:-:S02]  /*eca0*/  SHF.R.S32.HI R86, RZ, 0x1f, R211 ;  /* 0x0000001fff567819 */ /* 0x000fc400000114d3 */
[----:B------:R-:W-:Y:S01]  /*ecb0*/  ISETP.GE.AND P0, PT, R3, R78, PT ;  /* 0x0000004e0300720c */ /* 0x000fe20003f06270 */
[----:B0-----:R1:W0:Y:S01]  /*ecc0*/  SHFL.IDX PT, R0, R84, RZ, 0x181f ;  /* 0x00181fff54007589 */ /* 0x00122200000e0000 */
[----:B------:R-:W-:Y:S02]  /*ecd0*/  SHF.R.S32.HI R87, RZ, 0x1f, R209 ;  /* 0x0000001fff577819 */ /* 0x000fe400000114d1 */
[----:B------:R-:W-:Y:S02]  /*ece0*/  SHF.R.S32.HI R88, RZ, 0x1f, R210 ;  /* 0x0000001fff587819 */ /* 0x000fe400000114d2 */
[----:B------:R-:W-:Y:S01]  /*ecf0*/  SHF.R.S32.HI R92, RZ, 0x1f, R205 ;  /* 0x0000001fff5c7819 */ /* 0x000fe200000114cd */
[----:B------:R-:W-:Y:S06]  /*ed00*/  @P2 BRA `(.L_x_733) ;  /* 0x0000000000442947 */ /* 0x000fec0003800000 */
[----:B------:R-:W-:Y:S02]  /*ed10*/  ULDC UR4, c[0x0][0xac8] ;  /* 0x0002b20000047ab9 */ /* 0x000fe40000000800 */
[----:B------:R-:W-:Y:S02]  /*ed20*/  ISETP.GE.AND P2, PT, R205, UR4, PT ;  /* 0x00000004cd007c0c */ /* 0x000fe4000bf46270 */
[----:B------:R-:W-:Y:S02]  /*ed30*/  ISETP.GE.AND P3, PT, R210, UR4, PT ;  /* 0x00000004d2007c0c */ /* 0x000fe4000bf66270 */
[----:B------:R-:W-:-:S09]  /*ed40*/  ISETP.GE.AND P4, PT, R209, UR4, PT ;  /* 0x00000004d1007c0c */ /* 0x000fd2000bf86270 */
[----:B--2---:R-:W-:-:S04]  /*ed50*/  @!P2 LEA R20, P5, R205, R82, 0x1 ;  /* 0x00000052cd14a211 */ /* 0x004fc800078a08ff */
[----:B0-----:R-:W-:Y:S02]  /*ed60*/  @!P2 LEA.HI.X R21, R205, R0, R92, 0x1, P5 ;  /* 0x00000000cd15a211 */ /* 0x001fe400028f0c5c */
[----:B------:R-:W-:-:S03]  /*ed70*/  ISETP.GE.AND P5, PT, R211, UR4, PT ;  /* 0x00000004d3007c0c */ /* 0x000fc6000bfa6270 */
[----:B-----5:R3:W-:Y:S01]  /*ed80*/  @!P2 ST.E.128 desc[UR40][R20.64], R4 ;  /* 0x000000041400a985 */ /* 0x0207e2000c101d28 */
[----:B------:R-:W-:-:S04]  /*ed90*/  @!P3 LEA R76, P2, R210, R82, 0x1 ;  /* 0x00000052d24cb211 */ /* 0x000fc800078408ff */
        /* <DEDUP_REMOVED lines=8> */
.L_x_733:
[----:B------:R-:W-:Y:S05]  /*ee20*/  BSYNC B1 ;  /* 0x0000000000017941 */ /* 0x000fea0003800000 */
.L_x_732:
[----:B0-----:R0:W4:Y:S01]  /*ee30*/  SHFL.IDX PT, R0, R84, 0x1, 0x181f ;  /* 0x00381f0054007f89 */ /* 0x00112200000e0000 */
[----:B------:R-:W-:Y:S03]  /*ee40*/  BSSY B1, `(.L_x_734) ;  /* 0x0000014000017945 */ /* 0x000fe60003800000 */
[----:B---3-5:R0:W3:Y:S01]  /*ee50*/  SHFL.IDX PT, R28, R79, 0x1, 0x181f ;  /* 0x00381f004f1c7f89 */ /* 0x0280e200000e0000 */
[----:B------:R-:W-:Y:S05]  /*ee60*/  @P1 BRA `(.L_x_735) ;  /* 0x0000000000441947 */ /* 0x000fea0003800000 */
[----:B------:R-:W-:Y:S02]  /*ee70*/  ULDC UR4, c[0x0][0xac8] ;  /* 0x0002b20000047ab9 */ /* 0x000fe40000000800 */
[----:B------:R-:W-:Y:S02]  /*ee80*/  ISETP.GE.AND P4, PT, R205, UR4, PT ;  /* 0x00000004cd007c0c */ /* 0x000fe4000bf86270 */
[----:B------:R-:W-:Y:S02]  /*ee90*/  ISETP.GE.AND P3, PT, R210, UR4, PT ;  /* 0x00000004d2007c0c */ /* 0x000fe4000bf66270 */
[----:B------:R-:W-:Y:S02]  /*eea0*/  ISETP.GE.AND P2, PT, R209, UR4, PT ;  /* 0x00000004d1007c0c */ /* 0x000fe4000bf46270 */
[----:B------:R-:W-:-:S07]  /*eeb0*/  ISETP.GE.AND P1, PT, R211, UR4, PT ;  /* 0x00000004d3007c0c */ /* 0x000fce000bf26270 */
[----:B---3--:R-:W-:-:S04]  /*eec0*/  @!P4 LEA R4, P5, R205, R28, 0x1 ;  /* 0x0000001ccd04c211 */ /* 0x008fc800078a08ff */
[----:B----4-:R-:W-:Y:S02]  /*eed0*/  @!P4 LEA.HI.X R5, R205, R0, R92, 0x1, P5 ;  /* 0x00000000cd05c211 */ /* 0x010fe400028f0c5c */
[----:B------:R-:W-:-:S03]  /*eee0*/  @!P3 LEA R6, P5, R210, R28, 0x1 ;  /* 0x0000001cd206b211 */ /* 0x000fc600078a08ff */
[----:B------:R3:W-:Y:S01]  /*eef0*/  @!P4 ST.E.128 desc[UR40][R4.64], R8 ;  /* 0x000000080400c985 */ /* 0x0007e2000c101d28 */
        /* <DEDUP_REMOVED lines=8> */
.L_x_735:
[----:B------:R-:W-:Y:S05]  /*ef80*/  BSYNC B1 ;  /* 0x0000000000017941 */ /* 0x000fea0003800000 */
.L_x_734:
[----:B----4-:R4:W0:Y:S01]  /*ef90*/  SHFL.IDX PT, R0, R84, 0x2, 0x181f ;  /* 0x00581f0054007f89 */ /* 0x01082200000e0000 */
[----:B------:R-:W-:Y:S03]  /*efa0*/  BSSY B1, `(.L_x_736) ;  /* 0x0000014000017945 */ /* 0x000fe60003800000 */
[----:B---3--:R4:W3:Y:S01]  /*efb0*/  SHFL.IDX PT, R10, R79, 0x2, 0x181f ;  /* 0x00581f004f0a7f89 */ /* 0x0088e200000e0000 */
[----:B------:R-:W-:Y:S05]  /*efc0*/  @P0 BRA `(.L_x_737) ;  /* 0x0000000000440947 */ /* 0x000fea0003800000 */
[----:B------:R-:W-:Y:S02]  /*efd0*/  ULDC UR4, c[0x0][0xac8] ;  /* 0x0002b20000047ab9 */ /* 0x000fe40000000800 */
[----:B------:R-:W-:Y:S02]  /*efe0*/  ISETP.GE.AND P3, PT, R205, UR4, PT ;  /* 0x00000004cd007c0c */ /* 0x000fe4000bf66270 */
[----:B------:R-:W-:Y:S02]  /*eff0*/  ISETP.GE.AND P2, PT, R210, UR4, PT ;  /* 0x00000004d2007c0c */ /* 0x000fe4000bf46270 */
[----:B------:R-:W-:Y:S02]  /*f000*/  ISETP.GE.AND P1, PT, R209, UR4, PT ;  /* 0x00000004d1007c0c */ /* 0x000fe4000bf26270 */
[----:B------:R-:W-:-:S07]  /*f010*/  ISETP.GE.AND P0, PT, R211, UR4, PT ;  /* 0x00000004d3007c0c */ /* 0x000fce000bf06270 */
[CC--:B---3--:R-:W-:Y:S02]  /*f020*/  @!P3 LEA R4, P5, R205.reuse, R10.reuse, 0x1 ;  /* 0x0000000acd04b211 */ /* 0x0c8fe400078a08ff */
[C---:B------:R-:W-:Y:S02]  /*f030*/  @!P2 LEA R6, P4, R210.reuse, R10, 0x1 ;  /* 0x0000000ad206a211 */ /* 0x040fe400078808ff */
[----:B0-----:R-:W-:Y:S02]  /*f040*/  @!P3 LEA.HI.X R5, R205, R0, R92, 0x1, P5 ;  /* 0x00000000cd05b211 */ /* 0x001fe400028f0c5c */
        /* <DEDUP_REMOVED lines=9> */
.L_x_737:
[----:B------:R-:W-:Y:S05]  /*f0e0*/  BSYNC B1 ;  /* 0x0000000000017941 */ /* 0x000fea0003800000 */
.L_x_736:
[----:B------:R-:W-:Y:S01]  /*f0f0*/  VIADD R3, R85, 0x60 ;  /* 0x0000006055037836 */ /* 0x000fe20000000000 */
[----:B01--4-:R-:W4:Y:S04]  /*f100*/  SHFL.IDX PT, R84, R84, 0x3, 0x181f ;  /* 0x00781f0054547f89 */ /* 0x013f2800000e0000 */
[----:B------:R-:W-:Y:S01]  /*f110*/  ISETP.GE.AND P0, PT, R3, R78, PT ;  /* 0x0000004e0300720c */ /* 0x000fe20003f06270 */
[----:B------:R0:W1:-:S12]  /*f120*/  SHFL.IDX PT, R0, R79, 0x3, 0x181f ;  /* 0x00781f004f007f89 */ /* 0x00005800000e0000 */
[----:B0-----:R-:W-:Y:S05]  /*f130*/  @P0 BRA `(.L_x_738) ;  /* 0x0000000c00e40947 */ /* 0x001fea0003800000 */
[----:B------:R-:W-:Y:S02]  /*f140*/  ULDC UR4, c[0x0][0xac8] ;  /* 0x0002b20000047ab9 */ /* 0x000fe40000000800 */
[----:B------:R-:W-:Y:S02]  /*f150*/  ISETP.GE.AND P3, PT, R205, UR4, PT ;  /* 0x00000004cd007c0c */ /* 0x000fe4000bf66270 */
[----:B------:R-:W-:Y:S02]  /*f160*/  ISETP.GE.AND P4, PT, R210, UR4, PT ;  /* 0x00000004d2007c0c */ /* 0x000fe4000bf86270 */
[----:B------:R-:W-:-:S09]  /*f170*/  ISETP.GE.AND P5, PT, R209, UR4, PT ;  /* 0x00000004d1007c0c */ /* 0x000fd2000bfa6270 */
[-C--:B-1----:R-:W-:Y:S02]  /*f180*/  @!P3 LEA R4, P0, R205, R0.reuse, 0x1 ;  /* 0x00000000cd04b211 */ /* 0x082fe400078008ff */
[CC--:B------:R-:W-:Y:S02]  /*f190*/  @!P4 LEA R6, P1, R210.reuse, R0.reuse, 0x1 ;  /* 0x00000000d206c211 */ /* 0x0c0fe400078208ff */
[----:B------:R-:W-:Y:S02]  /*f1a0*/  @!P5 LEA R8, P2, R209, R0, 0x1 ;  /* 0x00000000d108d211 */ /* 0x000fe400078408ff */
[-C--:B----4-:R-:W-:Y:S02]  /*f1b0*/  @!P3 LEA.HI.X R5, R205, R84.reuse, R92, 0x1, P0 ;  /* 0x00000054cd05b211 */ /* 0x090fe400000f0c5c */
[-C--:B------:R-:W-:Y:S02]  /*f1c0*/  @!P4 LEA.HI.X R7, R210, R84.reuse, R88, 0x1, P1 ;  /* 0x00000054d207c211 */ /* 0x080fe400008f0c58 */
[----:B------:R-:W-:Y:S01]  /*f1d0*/  @!P5 LEA.HI.X R9, R209, R84, R87, 0x1, P2 ;  /* 0x00000054d109d211 */ /* 0x000fe200010f0c57 */
[----:B------:R0:W-:Y:S01]  /*f1e0*/  @!P3 ST.E.128 desc[UR40][R4.64], R24 ;  /* 0x000000180400b985 */ /* 0x0001e2000c101d28 */
[----:B------:R-:W-:-:S03]  /*f1f0*/  ISETP.GE.AND P0, PT, R211, UR4, PT ;  /* 0x00000004d3007c0c */ /* 0x000fc6000bf06270 */
[----:B------:R0:W-:Y:S04]  /*f200*/  @!P4 ST.E.128 desc[UR40][R6.64], R40 ;  /* 0x000000280600c985 */ /* 0x0001e8000c101d28 */
[----:B------:R0:W-:Y:S06]  /*f210*/  @!P5 ST.E.128 desc[UR40][R8.64], R56 ;  /* 0x000000380800d985 */ /* 0x0001ec000c101d28 */
[----:B------:R-:W-:Y:S05]  /*f220*/  @P0 BRA `(.L_x_738) ;  /* 0x0000000c00a80947 */ /* 0x000fea0003800000 */
[----:B0-----:R-:W-:-:S04]  /*f230*/  LEA R4, P0, R211, R0, 0x1 ;  /* 0x00000000d3047211 */ /* 0x001fc800078008ff */
[----:B------:R-:W-:-:S05]  /*f240*/  LEA.HI.X R5, R211, R84, R86, 0x1, P0 ;  /* 0x00000054d3057211 */ /* 0x000fca00000f0c56 */
[----:B------:R0:W-:Y:S01]  /*f250*/  ST.E.128 desc[UR40][R4.64], R72 ;  /* 0x0000004804007985 */ /* 0x0001e2000c101d28 */
[----:B------:R-:W-:Y:S05]  /*f260*/  BRA `(.L_x_738) ;  /* 0x0000000c00987947 */ /* 0x000fea0003800000 */
.L_x_730:
[----:B------:R-:W-:Y:S01]  /*f270*/  ULDC.64 UR4, c[0x0][0xc00] ;  /* 0x0003000000047ab9 */ /* 0x000fe20000000a00 */
[----:B------:R-:W-:Y:S01]  /*f280*/  IMAD.MOV.U32 R0, RZ, RZ, RZ ;  /* 0x000000ffff007224 */ /* 0x000fe200078e00ff */
[----:B------:R-:W-:Y:S01]  /*f290*/  ISETP.NE.U32.AND P0, PT, RZ, UR4, PT ;  /* 0x00000004ff007c0c */ /* 0x000fe2000bf05070 */
[----:B------:R-:W2:Y:S01]  /*f2a0*/  LDC R21, c[0x0][0xbe8] ;  /* 0x0002fa00ff157b82 */ /* 0x000ea20000000800 */
[----:B------:R-:W-:Y:S02]  /*f2b0*/  IADD3 R4, P1, R214, UR4, RZ ;  /* 0x00000004d6047c10 */ /* 0x000fe4000ff3e0ff */
[----:B------:R-:W-:Y:S02]  /*f2c0*/  ISETP.NE.AND.EX P0, PT, RZ, UR5, PT, P0 ;  /* 0x00000005ff007c0c */ /* 0x000fe4000bf05300 */
[----:B------:R-:W-:Y:S01]  /*f2d0*/  IADD3.X R5, R215, UR5, RZ, P1, !PT ;  /* 0x00000005d7057c10 */ /* 0x000fe20008ffe4ff */
[----:B------:R-:W-:Y:S02]  /*f2e0*/  ULDC.64 UR4, c[0x0][0xc08] ;  /* 0x0003020000047ab9 */ /* 0x000fe40000000a00 */
[----:B------:R-:W-:-:S04]  /*f2f0*/  ISETP.NE.U32.AND P1, PT, RZ, UR4, PT ;  /* 0x00000004ff007c0c */ /* 0x000fc8000bf25070 */
[----:B------:R-:W-:-:S04]  /*f300*/  ISETP.NE.AND.EX P1, PT, RZ, UR5, PT, P1 ;  /* 0x00000005ff007c0c */ /* 0x000fc8000bf25310 */
[----:B------:R3:W5:Y:S01]  /*f310*/  @P0 LDG.E R0, desc[UR40][R4.64] ;  /* 0x0000002804000981 */ /* 0x000762000c1e1900 */
[----:B------:R-:W4:Y:S08]  /*f320*/  S2R R3, SR_TID.X ;  /* 0x0000000000037919 */ /* 0x000f300000002100 */
[----:B------:R-:W-:Y:S01]  /*f330*/  @P1 IADD3 R214, P2, R214, UR4, RZ ;  /* 0x00000004d6d61c10 */ /* 0x000fe2000ff5e0ff */
[----:B------:R-:W-:-:S02]  /*f340*/  ULDC UR4, c[0x0][0xa88] ;  /* 0x0002a20000047ab9 */ /* 0x000fc40000000800 */
[----:B------:R-:W-:Y:S01]  /*f350*/  IMAD.U32 R8, RZ, RZ, UR4 ;  /* 0x00000004ff087e24 */ /* 0x000fe2000f8e00ff */
[----:B------:R-:W-:-:S05]  /*f360*/  @P1 IADD3.X R215, R215, UR5, RZ, P2, !PT ;  /* 0x00000005d7d71c10 */ /* 0x000fca00097fe4ff */
[----:B------:R3:W5:Y:S01]  /*f370*/  @P1 LDG.E R8, desc[UR40][R214.64] ;  /* 0x00000028d6081981 */ /* 0x000762000c1e1900 */
[----:B--2---:R-:W-:-:S13]  /*f380*/  ISETP.NE.AND P2, PT, R21, 0x1, PT ;  /* 0x000000011500780c */ /* 0x004fda0003f45270 */
[----:B------:R-:W2:Y:S01]  /*f390*/  @P2 LDC R25, c[0x0][0xbec] ;  /* 0x0002fb00ff192b82 */ /* 0x000ea20000000800 */
[----:B----4-:R-:W-:-:S05]  /*f3a0*/  VIADD R3, R3, 0xffffff80 ;  /* 0xffffff8003037836 */ /* 0x010fca0000000000 */
[----:B------:R-:W-:Y:S01]  /*f3b0*/  ISETP.GE.AND P3, PT, R3, 0x80, PT ;  /* 0x000000800300780c */ /* 0x000fe20003f66270 */
[----:B---3--:R-:W-:-:S12]  /*f3c0*/  @P1 BRA `(.L_x_739) ;  /* 0x0000000000101947 */ /* 0x008fd80003800000 */
[----:B------:R-:W-:Y:S05]  /*f3d0*/  @!P0 BRA `(.L_x_739) ;  /* 0x00000000000c8947 */ /* 0x000fea0003800000 */
[----:B------:R-:W3:Y:S04]  /*f3e0*/  LDG.E R3, desc[UR40][R4.64] ;  /* 0x0000002804037981 */ /* 0x000ee8000c1e1900 */
[----:B-----5:R-:W3:Y:S02]  /*f3f0*/  LDG.E R8, desc[UR40][R4.64+0x4] ;  /* 0x0000042804087981 */ /* 0x020ee4000c1e1900 */
[----:B---3--:R-:W-:-:S07]  /*f400*/  IMAD.IADD R8, R8, 0x1, -R3 ;  /* 0x0000000108087824 */ /* 0x008fce00078e0a03 */
.L_x_739:
[----:B------:R-:W-:Y:S01]  /*f410*/  BSSY B1, `(.L_x_740) ;  /* 0x000002e000017945 */ /* 0x000fe20003800000 */
[----:B------:R-:W-:Y:S02]  /*f420*/  SHF.R.S32.HI R12, RZ, 0x1f, R213 ;  /* 0x0000001fff0c7819 */ /* 0x000fe400000114d5 */
[----:B------:R-:W-:Y:S02]  /*f430*/  SEL R13, R216, RZ, !P0 ;  /* 0x000000ffd80d7207 */ /* 0x000fe40004000000 */
[----:B------:R-:W-:Y:S02]  /*f440*/  SEL R229, R229, RZ, !P0 ;  /* 0x000000ffe5e57207 */ /* 0x000fe40004000000 */
[----:B-----5:R-:W-:Y:S01]  /*f450*/  SHF.R.S32.HI R11, RZ, 0x1f, R0 ;  /* 0x0000001fff0b7819 */ /* 0x020fe20000011400 */
[----:B------:R-:W-:Y:S06]  /*f460*/  @P3 BRA `(.L_x_741) ;  /* 0x0000000000a03947 */ /* 0x000fec0003800000 */
[----:B------:R-:W3:Y:S01]  /*f470*/  S2R R3, SR_TID.X ;  /* 0x0000000000037919 */ /* 0x000ee20000002100 */
[----:B------:R-:W4:Y:S02]  /*f480*/  LDC R14, c[0x0][0xbe8] ;  /* 0x0002fa00ff0e7b82 */ /* 0x000f240000000800 */
[----:B----4-:R-:W-:Y:S02]  /*f490*/  IMAD R4, R8, R14, RZ ;  /* 0x0000000e08047224 */ /* 0x010fe400078e02ff */
[----:B---3--:R-:W-:-:S04]  /*f4a0*/  IMAD R3, R219, 0x80, R3 ;  /* 0x00000080db037824 */ /* 0x008fc800078e0203 */
[----:B------:R-:W-:-:S05]  /*f4b0*/  VIADD R9, R3, 0xffffff80 ;  /* 0xffffff8003097836 */ /* 0x000fca0000000000 */
[----:B------:R-:W-:-:S13]  /*f4c0*/  ISETP.GE.AND P0, PT, R9, R4, PT ;  /* 0x000000040900720c */ /* 0x000fda0003f06270 */
[----:B------:R-:W-:Y:S05]  /*f4d0*/  @P0 BRA `(.L_x_741) ;  /* 0x0000000000840947 */ /* 0x000fea0003800000 */
[----:B------:R-:W-:Y:S01]  /*f4e0*/  ISETP.NE.AND P0, PT, R14, 0x1, PT ;  /* 0x000000010e00780c */ /* 0x000fe20003f05270 */
[----:B------:R-:W-:Y:S01]  /*f4f0*/  ULDC.64 UR4, c[0x0][0xb90] ;  /* 0x0002e40000047ab9 */ /* 0x000fe20000000a00 */
[----:B------:R-:W-:Y:S02]  /*f500*/  IMAD.MOV.U32 R4, RZ, RZ, R0 ;  /* 0x000000ffff047224 */ /* 0x000fe400078e0000 */
[----:B------:R-:W-:Y:S02]  /*f510*/  IMAD R10, R12, UR4, RZ ;  /* 0x000000040c0a7c24 */ /* 0x000fe4000f8e02ff */
[----:B------:R-:W-:Y:S02]  /*f520*/  IMAD.MOV.U32 R5, RZ, RZ, R11 ;  /* 0x000000ffff057224 */ /* 0x000fe400078e000b */
[----:B------:R-:W-:Y:S02]  /*f530*/  IMAD.MOV.U32 R3, RZ, RZ, R9 ;  /* 0x000000ffff037224 */ /* 0x000fe400078e0009 */
[----:B------:R-:W-:-:S03]  /*f540*/  IMAD.WIDE.U32 R4, R213, UR4, R4 ;  /* 0x00000004d5047c25 */ /* 0x000fc6000f8e0004 */
[----:B------:R-:W3:Y:S01]  /*f550*/  @P0 LDC R6, c[0x0][0xbec] ;  /* 0x0002fb00ff060b82 */ /* 0x000ee20000000800 */
[----:B------:R-:W-:Y:S01]  /*f560*/  IMAD R7, R213, UR5, R10 ;  /* 0x00000005d5077c24 */ /* 0x000fe2000f8e020a */
[----:B------:R-:W-:-:S03]  /*f570*/  ULDC.64 UR4, c[0x0][0xb98] ;  /* 0x0002e60000047ab9 */ /* 0x000fc60000000a00 */
[----:B------:R-:W-:-:S03]  /*f580*/  IMAD.IADD R5, R5, 0x1, R7 ;  /* 0x0000000105057824 */ /* 0x000fc600078e0207 */
[----:B------:R-:W4:Y:S01]  /*f590*/  @P0 LDC R15, c[0x0][0xbf0] ;  /* 0x0002fc00ff0f0b82 */ /* 0x000f220000000800 */
[----:B------:R-:W-:-:S04]  /*f5a0*/  IMAD.WIDE.U32 R4, R13, UR4, R4 ;  /* 0x000000040d047c25 */ /* 0x000fc8000f8e0004 */
[----:B---3--:R-:W-:-:S05]  /*f5b0*/  @P0 IMAD.HI.U32 R6, R9, R6, RZ ;  /* 0x0000000609060227 */ /* 0x008fca00078e00ff */
[----:B----4-:R-:W-:Y:S01]  /*f5c0*/  @P0 SHF.R.U32.HI R3, RZ, R15, R6 ;  /* 0x0000000fff030219 */ /* 0x010fe20000011606 */
[----:B------:R-:W-:-:S03]  /*f5d0*/  IMAD R6, R229, UR4, RZ ;  /* 0x00000004e5067c24 */ /* 0x000fc6000f8e02ff */
[----:B------:R-:W-:Y:S01]  /*f5e0*/  IADD3 R4, P0, R3, R4, RZ ;  /* 0x0000000403047210 */ /* 0x000fe20007f1e0ff */
[----:B------:R-:W-:Y:S02]  /*f5f0*/  IMAD.MOV R7, RZ, RZ, -R3 ;  /* 0x000000ffff077224 */ /* 0x000fe400078e0a03 */
[----:B------:R-:W-:Y:S01]  /*f600*/  IMAD R6, R13, UR5, R6 ;  /* 0x000000050d067c24 */ /* 0x000fe2000f8e0206 */
[----:B------:R-:W-:Y:S01]  /*f610*/  ULDC.64 UR4, c[0x0][0xb88] ;  /* 0x0002e20000047ab9 */ /* 0x000fe20000000a00 */
[----:B------:R-:W-:Y:S01]  /*f620*/  IMAD R7, R14, R7, R9 ;  /* 0x000000070e077224 */ /* 0x000fe200078e0209 */
[----:B------:R-:W-:-:S04]  /*f630*/  SHF.R.S32.HI R9, RZ, 0x1f, R3 ;  /* 0x0000001fff097819 */ /* 0x000fc80000011403 */
[----:B------:R-:W-:Y:S02]  /*f640*/  SHF.R.S32.HI R3, RZ, 0x1f, R7 ;  /* 0x0000001fff037819 */ /* 0x000fe40000011407 */
[----:B------:R-:W-:-:S03]  /*f650*/  IADD3.X R5, R9, R5, R6, P0, !PT ;  /* 0x0000000509057210 */ /* 0x000fc600007fe406 */
[----:B------:R-:W-:Y:S02]  /*f660*/  IMAD R6, R3, UR4, RZ ;  /* 0x0000000403067c24 */ /* 0x000fe4000f8e02ff */
[----:B------:R-:W-:-:S04]  /*f670*/  IMAD.WIDE.U32 R4, R7, UR4, R4 ;  /* 0x0000000407047c25 */ /* 0x000fc8000f8e0004 */
[----:B------:R-:W-:Y:S01]  /*f680*/  IMAD R3, R7, UR5, R6 ;  /* 0x0000000507037c24 */ /* 0x000fe2000f8e0206 */
[----:B------:R-:W-:Y:S02]  /*f690*/  ULDC.64 UR4, c[0x0][0xb50] ;  /* 0x0002d40000047ab9 */ /* 0x000fe40000000a00 */
[----:B------:R-:W-:Y:S01]  /*f6a0*/  LEA R6, P0, R4, UR4, 0x2 ;  /* 0x0000000404067c11 */ /* 0x000fe2000f8010ff */
[----:B------:R-:W-:-:S05]  /*f6b0*/  IMAD.IADD R3, R5, 0x1, R3 ;  /* 0x0000000105037824 */ /* 0x000fca00078e0203 */
[----:B------:R-:W-:Y:S01]  /*f6c0*/  LEA.HI.X R7, R4, UR5, R3, 0x2, P0 ;  /* 0x0000000504077c11 */ /* 0x000fe200080f1403 */
[----:B------:R-:W-:-:S05]  /*f6d0*/  IMAD.MOV.U32 R3, RZ, RZ, -0x800000 ;  /* 0xff800000ff037424 */ /* 0x000fca00078e00ff */
[----:B------:R3:W-:Y:S02]  /*f6e0*/  STG.E desc[UR40][R6.64], R3 ;  /* 0x0000000306007986 */ /* 0x0007e4000c101928 */
.L_x_741:
[----:B------:R-:W-:Y:S05]  /*f6f0*/  BSYNC B1 ;  /* 0x0000000000017941 */ /* 0x000fea0003800000 */
.L_x_740:
[----:B------:R-:W4:Y:S01]  /*f700*/  @P2 LDC R9, c[0x0][0xbf0] ;  /* 0x0002fc00ff092b82 */ /* 0x000f220000000800 */
[----:B------:R-:W-:Y:S01]  /*f710*/  ULDC.64 UR4, c[0x0][0xaa0] ;  /* 0x0002a80000047ab9 */ /* 0x000fe20000000a00 */
[----:B---3--:R-:W-:Y:S02]  /*f720*/  IMAD R6, R212, 0x20, R228 ;  /* 0x00000020d4067824 */ /* 0x008fe400078e02e4 */
[----:B------:R-:W-:Y:S02]  /*f730*/  IMAD R3, R11, UR4, RZ ;  /* 0x000000040b037c24 */ /* 0x000fe4000f8e02ff */
[----:B------:R-:W-:-:S04]  /*f740*/  IMAD.WIDE.U32 R4, R0, UR4, RZ ;  /* 0x0000000400047c25 */ /* 0x000fc8000f8e00ff */
[----:B------:R-:W-:Y:S01]  /*f750*/  IMAD R3, R0, UR5, R3 ;  /* 0x0000000500037c24 */ /* 0x000fe2000f8e0203 */
[----:B------:R-:W-:Y:S01]  /*f760*/  ULDC.64 UR4, c[0x0][0xae8] ;  /* 0x0002ba0000047ab9 */ /* 0x000fe20000000a00 */
[----:B------:R-:W-:Y:S02]  /*f770*/  IMAD R10, R219, 0x80, R6 ;  /* 0x00000080db0a7824 */ /* 0x000fe400078e0206 */
[----:B------:R-:W-:Y:S02]  /*f780*/  IMAD R0, R12, UR4, RZ ;  /* 0x000000040c007c24 */ /* 0x000fe4000f8e02ff */
[----:B------:R-:W-:Y:S02]  /*f790*/  IMAD.IADD R5, R5, 0x1, R3 ;  /* 0x0000000105057824 */ /* 0x000fe400078e0203 */
[----:B------:R-:W-:Y:S02]  /*f7a0*/  IMAD R7, R213, UR5, R0 ;  /* 0x00000005d5077c24 */ /* 0x000fe4000f8e0200 */
[----:B--2---:R-:W-:-:S04]  /*f7b0*/  @P2 IMAD.HI.U32 R0, R10, R25, RZ ;  /* 0x000000190a002227 */ /* 0x004fc800078e00ff */
[----:B------:R-:W-:Y:S01]  /*f7c0*/  IMAD.WIDE.U32 R4, R213, UR4, R4 ;  /* 0x00000004d5047c25 */ /* 0x000fe2000f8e0004 */
[----:B------:R-:W-:-:S03]  /*f7d0*/  ULDC.64 UR4, c[0x0][0xaf0] ;  /* 0x0002bc0000047ab9 */ /* 0x000fc60000000a00 */
[----:B------:R-:W-:Y:S01]  /*f7e0*/  IMAD.MOV.U32 R3, RZ, RZ, R10 ;  /* 0x000000ffff037224 */ /* 0x000fe200078e000a */
[----:B----4-:R-:W-:Y:S01]  /*f7f0*/  @P2 SHF.R.U32.HI R3, RZ, R9, R0 ;  /* 0x00000009ff032219 */ /* 0x010fe20000011600 */
[----:B------:R-:W-:Y:S02]  /*f800*/  IMAD.IADD R5, R5, 0x1, R7 ;  /* 0x0000000105057824 */ /* 0x000fe400078e0207 */
[----:B------:R-:W-:Y:S01]  /*f810*/  IMAD R6, R229, UR4, RZ ;  /* 0x00000004e5067c24 */ /* 0x000fe2000f8e02ff */
[--C-:B------:R-:W-:Y:S01]  /*f820*/  SHF.R.S32.HI R0, RZ, 0x1f, R3.reuse ;  /* 0x0000001fff007819 */ /* 0x100fe20000011403 */
[----:B------:R-:W-:Y:S02]  /*f830*/  IMAD.MOV R7, RZ, RZ, -R3 ;  /* 0x000000ffff077224 */ /* 0x000fe400078e0a03 */
[C---:B------:R-:W-:Y:S02]  /*f840*/  IMAD R9, R13.reuse, UR5, R6 ;  /* 0x000000050d097c24 */ /* 0x040fe4000f8e0206 */
[----:B------:R-:W-:Y:S01]  /*f850*/  IMAD.WIDE.U32 R4, R13, UR4, R4 ;  /* 0x000000040d047c25 */ /* 0x000fe2000f8e0004 */
[----:B------:R-:W-:-:S03]  /*f860*/  ULDC.64 UR4, c[0x0][0xae0] ;  /* 0x0002b80000047ab9 */ /* 0x000fc60000000a00 */
[----:B------:R-:W-:Y:S02]  /*f870*/  IMAD R7, R21, R7, R10 ;  /* 0x0000000715077224 */ /* 0x000fe400078e020a */
[----:B------:R-:W-:Y:S02]  /*f880*/  IMAD R6, R0, UR4, RZ ;  /* 0x0000000400067c24 */ /* 0x000fe4000f8e02ff */
[----:B------:R-:W-:Y:S01]  /*f890*/  IMAD.IADD R5, R5, 0x1, R9 ;  /* 0x0000000105057824 */ /* 0x000fe200078e0209 */
[----:B------:R-:W-:Y:S01]  /*f8a0*/  SHF.R.S32.HI R0, RZ, 0x1f, R7 ;  /* 0x0000001fff007819 */ /* 0x000fe20000011407 */
[C---:B------:R-:W-:Y:S02]  /*f8b0*/  IMAD R9, R3.reuse, UR5, R6 ;  /* 0x0000000503097c24 */ /* 0x040fe4000f8e0206 */
[----:B------:R-:W-:Y:S01]  /*f8c0*/  IMAD.WIDE.U32 R4, R3, UR4, R4 ;  /* 0x0000000403047c25 */ /* 0x000fe2000f8e0004 */
[----:B------:R-:W-:-:S03]  /*f8d0*/  ULDC.64 UR4, c[0x0][0xad8] ;  /* 0x0002b60000047ab9 */ /* 0x000fc60000000a00 */
[----:B------:R-:W-:Y:S02]  /*f8e0*/  IMAD R0, R0, UR4, RZ ;  /* 0x0000000400007c24 */ /* 0x000fe4000f8e02ff */
[----:B------:R-:W-:Y:S02]  /*f8f0*/  IMAD.IADD R5, R5, 0x1, R9 ;  /* 0x0000000105057824 */ /* 0x000fe400078e0209 */
[C---:B------:R-:W-:Y:S02]  /*f900*/  IMAD R3, R7.reuse, UR5, R0 ;  /* 0x0000000507037c24 */ /* 0x040fe4000f8e0200 */
[----:B------:R-:W-:Y:S01]  /*f910*/  IMAD.WIDE.U32 R4, R7, UR4, R4 ;  /* 0x0000000407047c25 */ /* 0x000fe2000f8e0004 */
[----:B------:R-:W-:-:S03]  /*f920*/  ULDC.64 UR4, c[0x0][0xa80] ;  /* 0x0002a00000047ab9 */ /* 0x000fc60000000a00 */
[----:B------:R-:W-:Y:S01]  /*f930*/  IMAD.IADD R5, R5, 0x1, R3 ;  /* 0x0000000105057824 */ /* 0x000fe200078e0203 */
[----:B------:R-:W-:Y:S01]  /*f940*/  LEA R3, P0, R4, UR4, 0x1 ;  /* 0x0000000404037c11 */ /* 0x000fe2000f8008ff */
[----:B------:R-:W-:-:S03]  /*f950*/  UMOV UR4, 0xffffffff ;  /* 0xffffffff00047882 */ /* 0x000fc60000000000 */
[----:B------:R-:W-:Y:S01]  /*f960*/  LEA.HI.X R4, R4, UR5, R5, 0x1, P0 ;  /* 0x0000000504047c11 */ /* 0x000fe200080f0c05 */
[----:B------:R-:W-:Y:S08]  /*f970*/  BRA.DIV UR4, `(.L_x_742) ;  /* 0x0000008604007947 */ /* 0x000ff0000b800000 */
[----:B------:R2:W3:Y:S04]  /*f980*/  SHFL.IDX PT, R0, R4, RZ, 0x181f ;  /* 0x00181fff04007589 */ /* 0x0004e800000e0000 */
[----:B------:R2:W4:Y:S02]  /*f990*/  SHFL.IDX PT, R14, R3, RZ, 0x181f ;  /* 0x00181fff030e7589 */ /* 0x00052400000e0000 */
.L_x_936:
[----:B------:R-:W-:Y:S01]  /*f9a0*/  IMAD R8, R8, R21, RZ ;  /* 0x0000001508087224 */ /* 0x000fe200078e02ff */
[----:B------:R-:W-:Y:S01]  /*f9b0*/  BSSY B1, `(.L_x_743) ;  /* 0x0000019000017945 */ /* 0x000fe20003800000 */
[----:B------:R-:W-:-:S05]  /*f9c0*/  IMAD R7, R219, 0x80, R228 ;  /* 0x00000080db077824 */ /* 0x000fca00078e02e4 */
[----:B------:R-:W-:-:S13]  /*f9d0*/  ISETP.GE.AND P0, PT, R7, R8, PT ;  /* 0x000000080700720c */ /* 0x000fda0003f06270 */
[----:B------:R-:W-:Y:S05]  /*f9e0*/  @P0 BRA `(.L_x_744) ;  /* 0x0000000000540947 */ /* 0x000fea0003800000 */
[----:B------:R-:W-:Y:S01]  /*f9f0*/  ULDC UR4, c[0x0][0xac8] ;  /* 0x0002b20000047ab9 */ /* 0x000fe20000000800 */
[----:B------:R-:W-:Y:S02]  /*fa00*/  SHF.R.S32.HI R5, RZ, 0x1f, R205 ;  /* 0x0000001fff057819 */ /* 0x000fe400000114cd */
[----:B------:R-:W-:Y:S02]  /*fa10*/  ISETP.GE.AND P3, PT, R205, UR4, PT ;  /* 0x00000004cd007c0c */ /* 0x000fe4000bf66270 */
[----:B------:R-:W-:Y:S02]  /*fa20*/  ISETP.GE.AND P2, PT, R210, UR4, PT ;  /* 0x00000004d2007c0c */ /* 0x000fe4000bf46270 */
[----:B------:R-:W-:Y:S02]  /*fa30*/  ISETP.GE.AND P1, PT, R209, UR4, PT ;  /* 0x00000004d1007c0c */ /* 0x000fe4000bf26270 */
[----:B------:R-:W-:Y:S02]  /*fa40*/  ISETP.GE.AND P0, PT, R211, UR4, PT ;  /* 0x00000004d3007c0c */ /* 0x000fe4000bf06270 */
[----:B------:R-:W-:-:S02]  /*fa50*/  SHF.R.S32.HI R9, RZ, 0x1f, R210 ;  /* 0x0000001fff097819 */ /* 0x000fc400000114d2 */
[----:B------:R-:W-:-:S03]  /*fa60*/  SHF.R.S32.HI R6, RZ, 0x1f, R209 ;  /* 0x0000001fff067819 */ /* 0x000fc600000114d1 */
[CC--:B----4-:R-:W-:Y:S02]  /*fa70*/  @!P3 LEA R10, P5, R205.reuse, R14.reuse, 0x1 ;  /* 0x0000000ecd0ab211 */ /* 0x0d0fe400078a08ff */
[C---:B------:R-:W-:Y:S02]  /*fa80*/  @!P2 LEA R12, P4, R210.reuse, R14, 0x1 ;  /* 0x0000000ed20ca211 */ /* 0x040fe400078808ff */
[----:B---3--:R-:W-:Y:S02]  /*fa90*/  @!P3 LEA.HI.X R11, R205, R0, R5, 0x1, P5 ;  /* 0x00000000cd0bb211 */ /* 0x008fe400028f0c05 */
[----:B------:R-:W-:Y:S02]  /*faa0*/  @!P1 LEA R20, P5, R209, R14, 0x1 ;  /* 0x0000000ed1149211 */ /* 0x000fe400078a08ff */
[----:B------:R-:W-:Y:S01]  /*fab0*/  @!P2 LEA.HI.X R13, R210, R0, R9, 0x1, P4 ;  /* 0x00000000d20da211 */ /* 0x000fe200020f0c09 */
[----:B------:R3:W-:Y:S01]  /*fac0*/  @!P3 ST.E.128 desc[UR40][R10.64], RZ ;  /* 0x000000ff0a00b985 */ /* 0x0007e2000c101d28 */
[----:B------:R-:W-:-:S02]  /*fad0*/  SHF.R.S32.HI R5, RZ, 0x1f, R211 ;  /* 0x0000001fff057819 */ /* 0x000fc400000114d3 */
[----:B------:R-:W-:Y:S01]  /*fae0*/  @!P0 LEA R14, P4, R211, R14, 0x1 ;  /* 0x0000000ed30e8211 */ /* 0x000fe200078808ff */
[----:B------:R3:W-:Y:S01]  /*faf0*/  @!P2 ST.E.128 desc[UR40][R12.64], RZ ;  /* 0x000000ff0c00a985 */ /* 0x0007e2000c101d28 */
[-C--:B------:R-:W-:Y:S02]  /*fb00*/  @!P1 LEA.HI.X R21, R209, R0.reuse, R6, 0x1, P5 ;  /* 0x00000000d1159211 */ /* 0x080fe400028f0c06 */
[----:B------:R-:W-:-:S03]  /*fb10*/  @!P0 LEA.HI.X R15, R211, R0, R5, 0x1, P4 ;  /* 0x00000000d30f8211 */ /* 0x000fc600020f0c05 */
[----:B------:R3:W-:Y:S04]  /*fb20*/  @!P1 ST.E.128 desc[UR40][R20.64], RZ ;  /* 0x000000ff14009985 */ /* 0x0007e8000c101d28 */
[----:B------:R3:W-:Y:S02]  /*fb30*/  @!P0 ST.E.128 desc[UR40][R14.64], RZ ;  /* 0x000000ff0e008985 */ /* 0x0007e4000c101d28 */
.L_x_744:
[----:B------:R-:W-:Y:S05]  /*fb40*/  BSYNC B1 ;  /* 0x0000000000017941 */ /* 0x000fea0003800000 */
.L_x_743:
[----:B------:R-:W-:-:S03]  /*fb50*/  UMOV UR4, 0xffffffff ;  /* 0xffffffff00047882 */ /* 0x000fc60000000000 */
[----:B------:R-:W-:Y:S05]  /*fb60*/  BRA.DIV UR4, `(.L_x_745) ;  /* 0x0000008204b87947 */ /* 0x000fea000b800000 */
[----:B---3--:R3:W0:Y:S04]  /*fb70*/  SHFL.IDX PT, R0, R4, 0x1, 0x181f ;  /* 0x00381f0004007f89 */ /* 0x00862800000e0000 */
[----:B----4-:R3:W4:Y:S02]  /*fb80*/  SHFL.IDX PT, R14, R3, 0x1, 0x181f ;  /* 0x00381f00030e7f89 */ /* 0x01072400000e0000 */
.L_x_940:
[----:B------:R-:W-:Y:S01]  /*fb90*/  VIADD R5, R7, 0x20 ;  /* 0x0000002007057836 */ /* 0x000fe20000000000 */
[----:B------:R-:W-:Y:S04]  /*fba0*/  BSSY B1, `(.L_x_746) ;  /* 0x0000018000017945 */ /* 0x000fe80003800000 */
        /* <DEDUP_REMOVED lines=12> */
[----:B0-----:R-:W-:Y:S02]  /*fc70*/  @!P3 LEA.HI.X R11, R205, R0, R6, 0x1, P5 ;  /* 0x00000000cd0bb211 */ /* 0x001fe400028f0c06 */
        /* <DEDUP_REMOVED lines=10> */
.L_x_747:
[----:B------:R-:W-:Y:S05]  /*fd20*/  BSYNC B1 ;  /* 0x0000000000017941 */ /* 0x000fea0003800000 */
.L_x_746:
[----:B------:R-:W-:-:S03]  /*fd30*/  UMOV UR4, 0xffffffff ;  /* 0xffffffff00047882 */ /* 0x000fc60000000000 */
[----:B------:R-:W-:Y:S05]  /*fd40*/  BRA.DIV UR4, `(.L_x_748) ;  /* 0x0000008204887947 */ /* 0x000fea000b800000 */
[----:B0-----:R0:W0:Y:S04]  /*fd50*/  SHFL.IDX PT, R0, R4, 0x2, 0x181f ;  /* 0x00581f0004007f89 */ /* 0x00102800000e0000 */
[----:B----4-:R4:W0:Y:S02]  /*fd60*/  SHFL.IDX PT, R14, R3, 0x2, 0x181f ;  /* 0x00581f00030e7f89 */ /* 0x01082400000e0000 */
.L_x_944:
        /* <DEDUP_REMOVED lines=12> */
[CC--:B0-----:R-:W-:Y:S02]  /*fe30*/  @!P3 LEA R10, P5, R205.reuse, R14.reuse, 0x1 ;  /* 0x0000000ecd0ab211 */ /* 0x0c1fe400078a08ff */
[C---:B------:R-:W-:Y:S02]  /*fe40*/  @!P2 LEA R12, P4, R210.reuse, R14, 0x1 ;  /* 0x0000000ed20ca211 */ /* 0x040fe400078808ff */
[----:B------:R-:W-:Y:S02]  /*fe50*/  @!P3 LEA.HI.X R11, R205, R0, R6, 0x1, P5 ;  /* 0x00000000cd0bb211 */ /* 0x000fe400028f0c06 */
        /* <DEDUP_REMOVED lines=10> */
.L_x_750:
[----:B------:R-:W-:Y:S05]  /*ff00*/  BSYNC B1 ;  /* 0x0000000000017941 */ /* 0x000fea0003800000 */
.L_x_749:
[----:B------:R-:W-:-:S03]  /*ff10*/  UMOV UR4, 0xffffffff ;  /* 0xffffffff00047882 */ /* 0x000fc60000000000 */
[----:B------:R-:W-:Y:S05]  /*ff20*/  BRA.DIV UR4, `(.L_x_751) ;  /* 0x0000008204587947 */ /* 0x000fea000b800000 */
[----:B0-----:R0:W0:Y:S04]  /*ff30*/  SHFL.IDX PT, R0, R4, 0x3, 0x181f ;  /* 0x00781f0004007f89 */ /* 0x00102800000e0000 */
[----:B------:R0:W0:Y:S02]  /*ff40*/  SHFL.IDX PT, R14, R3, 0x3, 0x181f ;  /* 0x00781f00030e7f89 */ /* 0x00002400000e0000 */
.L_x_948:
[----:B0-234-:R-:W-:-:S05]  /*ff50*/  VIADD R3, R7, 0x60 ;  /* 0x0000006007037836 */ /* 0x01dfca0000000000 */
        /* <DEDUP_REMOVED lines=9> */
[----:B------:R-:W-:Y:S02]  /*fff0*/  SHF.R.S32.HI R11, RZ, 0x1f, R209 ;  /* 0x0000001fff0b7819 */ /* 0x000fe400000114d1 */
[----:B------:R-:W-:Y:S02]  /*10000*/  SHF.R.S32.HI R10, RZ, 0x1f, R211 ;  /* 0x0000001fff0a7819 */ /* 0x000fe400000114d3 */
[CC--:B------:R-:W-:Y:S02]  /*10010*/  @!P3 LEA R4, P5, R205.reuse, R14.reuse, 0x1 ;  /* 0x0000000ecd04b211 */ /* 0x0c0fe400078a08ff */
[----:B------:R-:W-:Y:S02]  /*10020*/  @!P2 LEA R6, P4, R210, R14, 0x1 ;  /* 0x0000000ed206a211 */ /* 0x000fe400078808ff */
[----:B------:R-:W-:Y:S02]  /*10030*/  @!P3 LEA.HI.X R5, R205, R0, R9, 0x1, P5 ;  /* 0x00000000cd05b211 */ /* 0x000fe400028f0c09 */
[----:B------:R-:W-:-:S02]  /*10040*/  @!P1 LEA R8, P5, R209, R14, 0x1 ;  /* 0x0000000ed1089211 */ /* 0x000fc400078a08ff */
[----:B------:R-:W-:Y:S01]  /*10050*/  @!P2 LEA.HI.X R7, R210, R0, R12, 0x1, P4 ;  /* 0x00000000d207a211 */ /* 0x000fe200020f0c0c */
[----:B------:R0:W-:Y:S01]  /*10060*/  @!P3 ST.E.128 desc[UR40][R4.64], RZ ;  /* 0x000000ff0400b985 */ /* 0x0001e2000c101d28 */
[----:B------:R-:W-:Y:S02]  /*10070*/  @!P0 LEA R14, P4, R211, R14, 0x1 ;  /* 0x0000000ed30e8211 */ /* 0x000fe400078808ff */
[-C--:B------:R-:W-:Y:S01]  /*10080*/  @!P1 LEA.HI.X R9, R209, R0.reuse, R11, 0x1, P5 ;  /* 0x00000000d1099211 */ /* 0x080fe200028f0c0b */
[----:B------:R0:W-:Y:S01]  /*10090*/  @!P2 ST.E.128 desc[UR40][R6.64], RZ ;  /* 0x000000ff0600a985 */ /* 0x0001e2000c101d28 */
[----:B------:R-:W-:-:S03]  /*100a0*/  @!P0 LEA.HI.X R15, R211, R0, R10, 0x1, P4 ;  /* 0x00000000d30f8211 */ /* 0x000fc600020f0c0a */
[----:B------:R0:W-:Y:S04]  /*100b0*/  @!P1 ST.E.128 desc[UR40][R8.64], RZ ;  /* 0x000000ff08009985 */ /* 0x0001e8000c101d28 */
[----:B------:R0:W-:Y:S02]  /*100c0*/  @!P0 ST.E.128 desc[UR40][R14.64], RZ ;  /* 0x000000ff0e008985 */ /* 0x0001e4000c101d28 */
.L_x_738:
[----:B------:R-:W-:Y:S05]  /*100d0*/  BSYNC B0 ;  /* 0x0000000000007941 */ /* 0x000fea0003800000 */
.L_x_729:
[----:B------:R-:W-:Y:S02]  /*100e0*/  ULDC UR4, c[0x0][0xc3c] ;  /* 0x00030f0000047ab9 */ /* 0x000fe40000000800 */
[----:B-1----:R-:W-:-:S13]  /*100f0*/  ISETP.GE.AND P0, PT, R91, UR4, PT ;  /* 0x000000045b007c0c */ /* 0x002fda000bf06270 */
[----:B------:R-:W-:Y:S05]  /*10100*/  @!P0 BRA `(.L_x_752) ;  /* 0xffffff0c00d08947 */ /* 0x000fea000383ffff */
[----:B------:R-:W-:Y:S05]  /*10110*/  BRA `(.L_x_619) ;  /* 0x0000007400407947 */ /* 0x000fea0003800000 */
.L_x_617:
[----:B------:R-:W-:-:S08]  /*10120*/  NOP ;  /* 0x0000000000007918 */ /* 0x000fd00000000000 */
[----:B--2---:R-:W0:-:S00]  /*10130*/  USETMAXREG.DEALLOC.CTAPOOL 0x18 ;  /* 0x00000018000079c8 */ /* 0x004e0000080e0500 */
[----:B0-----:R-:W2:Y:S01]  /*10140*/  LDL.LU R2, [R1+0x1c] ;  /* 0x00001c0001027983 */ /* 0x001ea20000300800 */
[----:B------:R-:W-:-:S06]  /*10150*/  LOP3.LUT R0, R0, 0x3, RZ, 0xc0, !PT ;  /* 0x0000000300007812 */ /* 0x000fcc00078ec0ff */
[----:B------:R-:W0:Y:S02]  /*10160*/  SHFL.IDX PT, R0, R0, RZ, 0x1f ;  /* 0x00001fff00007589 */ /* 0x000e2400000e0000 */
[----:B0-----:R-:W-:Y:S01]  /*10170*/  ISETP.NE.AND P0, PT, R0, RZ, PT ;  /* 0x000000ff0000720c */ /* 0x001fe20003f05270 */
[----:B------:R-:W-:Y:S01]  /*10180*/  IMAD.MOV.U32 R0, RZ, RZ, RZ ;  /* 0x000000ffff007224 */ /* 0x000fe200078e00ff */
[----:B--2---:R-:W-:-:S11]  /*10190*/  LOP3.LUT R2, R2, 0xfffffffd, RZ, 0xc0, !PT ;  /* 0xfffffffd02027812 */ /* 0x004fd600078ec0ff */
[----:B------:R-:W-:-:S05]  /*101a0*/  @P0 LOP3.LUT R2, R2, 0x2, RZ, 0xfc, !PT ;  /* 0x0000000202020812 */ /* 0x000fca00078efcff */
[----:B------:R0:W-:Y:S01]  /*101b0*/  STL [R1+0x1c], R2 ;  /* 0x00001c0201007387 */ /* 0x0001e20000100800 */
        /* <DEDUP_REMOVED lines=8> */
.L_x_753:
        /* <DEDUP_REMOVED lines=42> */
.L_x_759:
        /* <DEDUP_REMOVED lines=12> */
.L_x_758:
[----:B------:R-:W-:Y:S05]  /*105a0*/  BSYNC B0 ;  /* 0x0000000000007941 */ /* 0x000fea0003800000 */
.L_x_757:
        /* <DEDUP_REMOVED lines=22> */
.L_x_755:
        /* <DEDUP_REMOVED lines=16> */
.L_x_760:
[----:B-1----:R-:W-:Y:S01]  /*10810*/  IMAD R16, R16, UR5, R7 ;  /* 0x0000000510107c24 */ /* 0x002fe2000f8e0207 */
[----:B------:R-:W-:Y:S01]  /*10820*/  IABS R6, R0 ;  /* 0x0000000000067213 */ /* 0x000fe20000000000 */
[----:B------:R-:W-:Y:S02]  /*10830*/  IMAD R7, R11, R4, RZ ;  /* 0x000000040b077224 */ /* 0x000fe400078e02ff */
[----:B0-----:R-:W-:Y:S01]  /*10840*/  IMAD.MOV.U32 R2, RZ, RZ, RZ ;  /* 0x000000ffff027224 */ /* 0x001fe200078e00ff */
[----:B------:R-:W-:Y:S01]  /*10850*/  IADD3 R17, -R16, UR6, RZ ;  /* 0x0000000610117c10 */ /* 0x000fe2000fffe1ff */
[----:B------:R-:W-:Y:S02]  /*10860*/  IMAD.MOV R6, RZ, RZ, -R6 ;  /* 0x000000ffff067224 */ /* 0x000fe400078e0a06 */
[----:B------:R-:W-:Y:S01]  /*10870*/  IMAD.HI.U32 R2, R3, R7, R2 ;  /* 0x0000000703027227 */ /* 0x000fe200078e0002 */
[----:B------:R-:W-:-:S03]  /*10880*/  IABS R3, R17 ;  /* 0x0000001100037213 */ /* 0x000fc60000000000 */
[----:B------:R-:W-:Y:S02]  /*10890*/  VIADD R19, R19, UR4 ;  /* 0x0000000413137c36 */ /* 0x000fe40008000000 */
        /* <DEDUP_REMOVED lines=16> */
.L_x_756:
[----:B------:R-:W-:Y:S02]  /*109a0*/  IMAD.MOV.U32 R17, RZ, RZ, RZ ;  /* 0x000000ffff117224 */ /* 0x000fe400078e00ff */
[----:B------:R-:W-:Y:S02]  /*109b0*/  IMAD.U32 R16, RZ, RZ, UR6 ;  /* 0x00000006ff107e24 */ /* 0x000fe4000f8e00ff */
[----:B------:R-:W-:-:S07]  /*109c0*/  IMAD.MOV.U32 R18, RZ, RZ, RZ ;  /* 0x000000ffff127224 */ /* 0x000fce00078e00ff */
.L_x_761:
[----:B------:R-:W-:-:S13]  /*109d0*/  ISETP.NE.AND P0, PT, R5, RZ, PT ;  /* 0x000000ff0500720c */ /* 0x000fda0003f05270 */
[----:B------:R-:W0:Y:S01]  /*109e0*/  @!P0 S2R R3, SR_CgaCtaId ;  /* 0x0000000000038919 */ /* 0x000e220000008800 */
[----:B------:R-:W-:-:S04]  /*109f0*/  @!P0 MOV R0, 0x400 ;  /* 0x0000040000008802 */ /* 0x000fc80000000f00 */
[----:B0-----:R-:W-:-:S05]  /*10a00*/  @!P0 LEA R0, R3, R0, 0x18 ;  /* 0x0000000003008211 */ /* 0x001fca00078ec0ff */
[----:B------:R2:W-:Y:S01]  /*10a10*/  @!P0 STS.128 [R0+0x228d0], R16 ;  /* 0x0228d01000008388 */ /* 0x0005e20000000c00 */
[----:B------:R-:W-:Y:S06]  /*10a20*/  BAR.ARV 0x5, 0x180 ;  /* 0x0146000000007b1d */ /* 0x000fec0000002000 */
.L_x_754:
        /* <DEDUP_REMOVED lines=11> */
[----:B------:R-:W-:Y:S01]  /*10ae0*/  ULDC.64 UR38, c[0x0][0x198] ;  /* 0x0000660000267ab9 */ /* 0x000fe20000000a00 */
[----:B------:R-:W-:Y:S01]  /*10af0*/  ULDC UR36, c[0x0][0xc] ;  /* 0x0000030000247ab9 */ /* 0x000fe20000000800 */
        /* <DEDUP_REMOVED lines=17> */
[----:B------:R0:W-:Y:S04]  /*10c10*/  STL [R1+0xc], RZ ;  /* 0x00000cff01007387 */ /* 0x0001e80000100800 */
[----:B------:R0:W-:Y:S04]  /*10c20*/  STL [R1+0x18], R0 ;  /* 0x0000180001007387 */ /* 0x0001e80000100800 */
[----:B------:R0:W-:Y:S02]  /*10c30*/  STL [R1+0x3c], RZ ;  /* 0x00003cff01007387 */ /* 0x0001e40000100800 */
.L_x_902:
[----:B0-2---:R-:W0:Y:S02]  /*10c40*/  LDC.64 R2, c[0x0][0xc88] ;  /* 0x00032200ff027b82 */ /* 0x005e240000000a00 */
[----:B0-----:R-:W-:-:S05]  /*10c50*/  IMAD.WIDE R2, R19, 0x4, R2 ;  /* 0x0000000413027825 */ /* 0x001fca00078e0202 */
[----:B------:R-:W2:Y:S01]  /*10c60*/  LDG.E R15, desc[UR40][R2.64] ;  /* 0x00000028020f7981 */ /* 0x000ea2000c1e1900 */
[----:B------:R-:W-:Y:S05]  /*10c70*/  YIELD ;  /* 0x0000000000007946 */ /* 0x000fea0003800000 */
[----:B------:R-:W-:Y:S01]  /*10c80*/  ULDC.64 UR4, c[0x0][0xa28] ;  /* 0x00028a0000047ab9 */ /* 0x000fe20000000a00 */
[----:B---3--:R-:W-:Y:S01]  /*10c90*/  IMAD.MOV.U32 R0, RZ, RZ, RZ ;  /* 0x000000ffff007224 */ /* 0x008fe200078e00ff */
[----:B------:R-:W-:Y:S01]  /*10ca0*/  ISETP.NE.U32.AND P0, PT, RZ, UR4, PT ;  /* 0x00000004ff007c0c */ /* 0x000fe2000bf05070 */
[----:B------:R-:W-:Y:S01]  /*10cb0*/  ULDC.64 UR10, c[0x0][0xa18] ;  /* 0x00028600000a7ab9 */ /* 0x000fe20000000a00 */
        /* <DEDUP_REMOVED lines=9> */
[----:B------:R0:W-:Y:S01]  /*10d50*/  STL [R1+0x40], R4 ;  /* 0x0000400401007387 */ /* 0x0001e20000100800 */
[----:B------:R-:W-:Y:S02]  /*10d60*/  ISETP.NE.U32.AND P2, PT, RZ, UR4, PT ;  /* 0x00000004ff007c0c */ /* 0x000fe4000bf45070 */
[----:B------:R-:W-:Y:S01]  /*10d70*/  SHF.L.U64.HI R13, R15, 0x2, R4 ;  /* 0x000000020f0d7819 */ /* 0x000fe20000010204 */
[----:B-1---5:R1:W5:Y:S01]  /*10d80*/  @P0 LDG.E R0, desc[UR40][R2.64] ;  /* 0x0000002802000981 */ /* 0x022362000c1e1900 */
[----:B------:R-:W-:Y:S01]  /*10d90*/  ISETP.NE.AND.EX P2, PT, RZ, UR5, PT, P2 ;  /* 0x00000005ff007c0c */ /* 0x000fe2000bf45320 */
[----:B------:R-:W-:Y:S01]  /*10da0*/  IMAD.MOV.U32 R12, RZ, RZ, RZ ;  /* 0x000000ffff0c7224 */ /* 0x000fe200078e00ff */
[----:B------:R-:W-:Y:S01]  /*10db0*/  ISETP.NE.U32.AND P3, PT, RZ, UR10, PT ;  /* 0x0000000aff007c0c */ /* 0x000fe2000bf65070 */
[----:B------:R-:W-:Y:S01]  /*10dc0*/  STL [R1], R14 ;  /* 0x0000000e01007387 */ /* 0x000fe20000100800 */
[----:B------:R-:W-:-:S02]  /*10dd0*/  ISETP.NE.U32.AND P0, PT, RZ, UR6, PT ;  /* 0x00000006ff007c0c */ /* 0x000fc4000bf05070 */
[C---:B0-----:R-:W-:Y:S01]  /*10de0*/  IADD3 R4, P4, R14.reuse, UR4, RZ ;  /* 0x000000040e047c10 */ /* 0x041fe2000ff9e0ff */
[----:B------:R-:W-:Y:S01]  /*10df0*/  STL [R1+0x20], R13 ;  /* 0x0000200d01007387 */ /* 0x000fe20000100800 */
[----:B------:R-:W-:Y:S02]  /*10e00*/  ISETP.NE.AND.EX P3, PT, RZ, UR11, PT, P3 ;  /* 0x0000000bff007c0c */ /* 0x000fe4000bf65330 */
[----:B-1----:R-:W-:Y:S02]  /*10e10*/  CS2R R2, SRZ ;  /* 0x0000000000027805 */ /* 0x002fe4000001ff00 */
[C---:B------:R-:W-:Y:S02]  /*10e20*/  IADD3.X R5, R13.reuse, UR5, RZ, P4, !PT ;  /* 0x000000050d057c10 */ /* 0x040fe4000a7fe4ff */
[----:B------:R-:W-:Y:S02]  /*10e30*/  IADD3 R6, P4, R14, UR8, RZ ;  /* 0x000000080e067c10 */ /* 0x000fe4000ff9e0ff */
[----:B------:R-:W-:Y:S01]  /*10e40*/  ISETP.NE.U32.AND P1, PT, RZ, UR8, PT ;  /* 0x00000008ff007c0c */ /* 0x000fe2000bf25070 */
[----:B------:R-:W2:Y:S01]  /*10e50*/  @P2 LDG.E R2, desc[UR40][R4.64] ;  /* 0x0000002804022981 */ /* 0x000ea2000c1e1900 */
[----:B------:R-:W-:Y:S01]  /*10e60*/  IADD3.X R7, R13, UR9, RZ, P4, !PT ;  /* 0x000000090d077c10 */ /* 0x000fe2000a7fe4ff */
[----:B------:R-:W-:Y:S01]  /*10e70*/  ULDC UR4, c[0x0][0x288] ;  /* 0x0000a20000047ab9 */ /* 0x000fe20000000800 */
[----:B------:R-:W-:-:S02]  /*10e80*/  ISETP.NE.AND.EX P0, PT, RZ, UR7, PT, P0 ;  /* 0x00000007ff007c0c */ /* 0x000fc4000bf05300 */
[----:B------:R-:W-:Y:S02]  /*10e90*/  ISETP.NE.AND.EX P1, PT, RZ, UR9, PT, P1 ;  /* 0x00000009ff007c0c */ /* 0x000fe4000bf25310 */
[C---:B------:R-:W-:Y:S02]  /*10ea0*/  @P3 IADD3 R10, P4, R14.reuse, UR10, RZ ;  /* 0x0000000a0e0a3c10 */ /* 0x040fe4000ff9e0ff */
[----:B------:R-:W-:Y:S02]  /*10eb0*/  IADD3 R8, P5, R14, UR6, RZ ;  /* 0x000000060e087c10 */ /* 0x000fe4000ffbe0ff */
[C---:B------:R-:W-:Y:S02]  /*10ec0*/  @P3 IADD3.X R11, R13.reuse, UR11, RZ, P4, !PT ;  /* 0x0000000b0d0b3c10 */ /* 0x040fe4000a7fe4ff */
[----:B------:R-:W-:-:S05]  /*10ed0*/  IADD3.X R9, R13, UR7, RZ, P5, !PT ;  /* 0x000000070d097c10 */ /* 0x000fca000affe4ff */
[----:B------:R-:W5:Y:S04]  /*10ee0*/  @P0 LDG.E R12, desc[UR40][R8.64] ;  /* 0x00000028080c0981 */ /* 0x000f68000c1e1900 */
[----:B------:R-:W5:Y:S04]  /*10ef0*/  @P1 LDG.E R3, desc[UR40][R6.64] ;  /* 0x0000002806031981 */ /* 0x000f68000c1e1900 */
[----:B--2---:R0:W-:Y:S02]  /*10f00*/  STL [R1+0x38], R2 ;  /* 0x0000380201007387 */ /* 0x0041e40000100800 */
[----:B0-----:R-:W-:Y:S01]  /*10f10*/  IMAD.U32 R2, RZ, RZ, UR4 ;  /* 0x00000004ff027e24 */ /* 0x001fe2000f8e00ff */
[----:B------:R-:W-:-:S05]  /*10f20*/  ULDC.64 UR4, c[0x0][0x418] ;  /* 0x0001060000047ab9 */ /* 0x000fca0000000a00 */
[----:B------:R0:W2:Y:S01]  /*10f30*/  @P3 LDG.E R2, desc[UR40][R10.64] ;  /* 0x000000280a023981 */ /* 0x0000a2000c1e1900 */
[----:B------:R-:W-:-:S03]  /*10f40*/  UISETP.NE.U32.AND UP0, UPT, UR4, URZ, UPT ;  /* 0x0000003f0400728c */ /* 0x000fc6000bf05070 */
[----:B------:R-:W-:Y:S01]  /*10f50*/  ULDC UR4, c[0x0][0x424] ;  /* 0x0001090000047ab9 */ /* 0x000fe20000000800 */
[----:B------:R-:W-:-:S03]  /*10f60*/  UISETP.NE.AND.EX UP0, UPT, UR5, URZ, UPT, UP0 ;  /* 0x0000003f0500728c */ /* 0x000fc6000bf05300 */
[----:B------:R-:W-:Y:S01]  /*10f70*/  ULDC UR5, c[0x0][0x2f0] ;  /* 0x0000bc0000057ab9 */ /* 0x000fe20000000800 */
[----:B------:R-:W-:-:S04]  /*10f80*/  USEL UR4, UR4, 0x1, UP0 ;  /* 0x0000000104047887 */ /* 0x000fc80008000000 */
[----:B------:R-:W-:-:S03]  /*10f90*/  UIMAD UR4, UR4, UR5, URZ ;  /* 0x00000005040472a4 */ /* 0x000fc6000f8e023f */
[----:B------:R-:W-:Y:S02]  /*10fa0*/  ULDC UR5, c[0x0][0x348] ;  /* 0x0000d20000057ab9 */ /* 0x000fe40000000800 */
[----:B0-----:R-:W-:Y:S01]  /*10fb0*/  IMAD.U32 R10, RZ, RZ, UR5 ;  /* 0x00000005ff0a7e24 */ /* 0x001fe2000f8e00ff */
[----:B--2---:R0:W-:Y:S02]  /*10fc0*/  STL [R1+0x54], R2 ;  /* 0x0000540201007387 */ /* 0x0041e40000100800 */
[----:B0-----:R-:W-:Y:S01]  /*10fd0*/  IMAD.U32 R2, RZ, RZ, UR4 ;  /* 0x00000004ff027e24 */ /* 0x001fe2000f8e00ff */
[----:B------:R-:W-:Y:S06]  /*10fe0*/  @P3 BRA `(.L_x_763) ;  /* 0x0000000000143947 */ /* 0x000fec0003800000 */
[----:B------:R-:W-:Y:S05]  /*10ff0*/  @!P2 BRA `(.L_x_763) ;  /* 0x000000000010a947 */ /* 0x000fea0003800000 */
[----:B------:R-:W2:Y:S04]  /*11000*/  LDG.E R11, desc[UR40][R4.64] ;  /* 0x00000028040b7981 */ /* 0x000ea8000c1e1900 */
[----:B------:R-:W2:Y:S02]  /*11010*/  LDG.E R4, desc[UR40][R4.64+0x4] ;  /* 0x0000042804047981 */ /* 0x000ea4000c1e1900 */
[----:B--2---:R-:W-:-:S05]  /*11020*/  IMAD.IADD R4, R4, 0x1, -R11 ;  /* 0x0000000104047824 */ /* 0x004fca00078e0a0b */
[----:B------:R0:W-:Y:S02]  /*11030*/  STL [R1+0x54], R4 ;  /* 0x0000540401007387 */ /* 0x0001e40000100800 */
.L_x_763:
[----:B------:R-:W-:Y:S01]  /*11040*/  IMAD.MOV.U32 R11, RZ, RZ, R15 ;  /* 0x000000ffff0b7224 */ /* 0x000fe200078e000f */
[----:B------:R-:W-:Y:S01]  /*11050*/  ULDC.64 UR4, c[0x0][0xa20] ;  /* 0x0002880000047ab9 */ /* 0x000fe20000000a00 */
[----:B0----5:R-:W-:Y:S01]  /*11060*/  IMAD.IADD R4, R12, 0x1, R0 ;  /* 0x000000010c047824 */ /* 0x021fe200078e0200 */
[----:B------:R-:W-:Y:S02]  /*11070*/  ISETP.NE.U32.AND P2, PT, RZ, UR4, PT ;  /* 0x00000004ff007c0c */ /* 0x000fe4000bf45070 */
[----:B------:R0:W-:Y:S02]  /*11080*/  STL [R1+0x10], R11 ;  /* 0x0000100b01007387 */ /* 0x0001e40000100800 */
[----:B------:R-:W-:Y:S02]  /*11090*/  ISETP.NE.AND.EX P2, PT, RZ, UR5, PT, P2 ;  /* 0x00000005ff007c0c */ /* 0x000fe4000bf45320 */
[----:B------:R0:W-:Y:S11]  /*110a0*/  STL [R1+0x24], R4 ;  /* 0x0000240401007387 */ /* 0x0001f60000100800 */
[----:B0-----:R-:W-:Y:S05]  /*110b0*/  @!P2 BRA `(.L_x_764) ;  /* 0x000000000010a947 */ /* 0x001fea0003800000 */
[----:B------:R-:W-:-:S04]  /*110c0*/  IADD3 R4, P0, R14, UR4, RZ ;  /* 0x000000040e047c10 */ /* 0x000fc8000ff1e0ff */
[----:B------:R-:W-:-:S05]  /*110d0*/  IADD3.X R5, R13, UR5, RZ, P0, !PT ;  /* 0x000000050d057c10 */ /* 0x000fca00087fe4ff */
[----:B------:R0:W5:Y:S01]  /*110e0*/  LDG.E R2, desc[UR40][R4.64] ;  /* 0x0000002804027981 */ /* 0x000162000c1e1900 */
[----:B------:R-:W-:Y:S05]  /*110f0*/  BRA `(.L_x_765) ;  /* 0x0000000000107947 */ /* 0x000fea0003800000 */
.L_x_764:
[----:B------:R-:W-:Y:S05]  /*11100*/  @!P0 BRA `(.L_x_765) ;  /* 0x00000000000c8947 */ /* 0x000fea0003800000 */
[----:B------:R-:W2:Y:S04]  /*11110*/  LDG.E R4, desc[UR40][R8.64] ;  /* 0x0000002808047981 */ /* 0x000ea8000c1e1900 */
[----:B------:R-:W2:Y:S02]  /*11120*/  LDG.E R2, desc[UR40][R8.64+0x4] ;  /* 0x0000042808027981 */ /* 0x000ea4000c1e1900 */
[----:B--2---:R-:W-:-:S07]  /*11130*/  IMAD.IADD R2, R2, 0x1, -R4 ;  /* 0x0000000102027824 */ /* 0x004fce00078e0a04 */
.L_x_765:
[----:B-----5:R-:W-:Y:S02]  /*11140*/  IMAD.IADD R0, R2, 0x1, -R0 ;  /* 0x0000000102007824 */ /* 0x020fe400078e0a00 */
[----:B------:R-:W2:Y:S04]  /*11150*/  @P1 LDG.E R2, desc[UR40][R6.64] ;  /* 0x0000002806021981 */ /* 0x000ea8000c1e1900 */
[----:B------:R-:W2:Y:S01]  /*11160*/  @P1 LDG.E R6, desc[UR40][R6.64+0x4] ;  /* 0x0000042806061981 */ /* 0x000ea2000c1e1900 */
[----:B------:R-:W-:Y:S01]  /*11170*/  BSSY B0, `(.L_x_766) ;  /* 0x0000150000007945 */ /* 0x000fe20003800000 */
[----:B--2---:R-:W-:-:S04]  /*11180*/  @P1 IMAD.IADD R10, R6, 0x1, -R2 ;  /* 0x00000001060a1824 */ /* 0x004fc800078e0a02 */
[----:B0-----:R-:W-:-:S04]  /*11190*/  IMAD.IADD R4, R0, 0x1, R10 ;  /* 0x0000000100047824 */ /* 0x001fc800078e020a */
[----:B------:R-:W-:Y:S01]  /*111a0*/  VIADD R2, R4, 0x5f ;  /* 0x0000005f04027836 */ /* 0x000fe20000000000 */
[----:B------:R0:W-:Y:S03]  /*111b0*/  STL [R1+0x50], R4 ;  /* 0x0000500401007387 */ /* 0x0001e60000100800 */
[----:B------:R-:W-:-:S05]  /*111c0*/  IMAD.HI R2, R2, 0x2aaaaaab, RZ ;  /* 0x2aaaaaab02027827 */ /* 0x000fca00078e02ff */
[----:B0-----:R-:W-:-:S04]  /*111d0*/  SHF.R.U32.HI R4, RZ, 0x1f, R2 ;  /* 0x0000001fff047819 */ /* 0x001fc80000011602 */
[----:B------:R-:W-:-:S05]  /*111e0*/  LEA.HI.SX32 R5, R2, R4, 0x1c ;  /* 0x0000000402057211 */ /* 0x000fca00078fe2ff */
[--C-:B------:R-:W-:Y:S01]  /*111f0*/  IMAD R2, R5, 0x60, -R0.reuse ;  /* 0x0000006005027824 */ /* 0x100fe200078e0a00 */
[----:B------:R0:W-:Y:S01]  /*11200*/  STL [R1+0x30], R5 ;  /* 0x0000300501007387 */ /* 0x0001e20000100800 */
[----:B------:R-:W-:-:S03]  /*11210*/  IMAD.MOV R0, RZ, RZ, -R0 ;  /* 0x000000ffff007224 */ /* 0x000fc600078e0a00 */
[----:B------:R-:W-:Y:S02]  /*11220*/  VIMNMX R10, R2, R10, PT ;  /* 0x0000000a020a7248 */ /* 0x000fe40003fe0100 */
[----:B------:R-:W-:-:S04]  /*11230*/  VIMNMX R0, RZ, R0, !PT ;  /* 0x00000000ff007248 */ /* 0x000fc80007fe0100 */
[----:B------:R-:W-:Y:S01]  /*11240*/  ISETP.GT.AND P0, PT, R10, R0, PT ;  /* 0x000000000a00720c */ /* 0x000fe20003f04270 */
[----:B0-----:R-:W-:-:S05]  /*11250*/  IMAD.WIDE.U32 R4, R0, -0x55555555, RZ ;  /* 0xaaaaaaab00047825 */ /* 0x001fca00078e00ff */
        /* <DEDUP_REMOVED lines=8> */
[----:B------:R-:W-:Y:S05]  /*112e0*/  @!P2 BRA `(.L_x_767) ;  /* 0x0000001000e0a947 */ /* 0x000fea0003800000 */
[----:B------:R-:W-:Y:S01]  /*112f0*/  UMOV UR4, 0xffffffff ;  /* 0xffffffff00047882 */ /* 0x000fe20000000000 */
[----:B------:R-:W-:Y:S02]  /*11300*/  SEL R0, R11, RZ, !P1 ;  /* 0x000000ff0b007207 */ /* 0x000fe40004800000 */
[----:B------:R-:W-:Y:S05]  /*11310*/  BRA.DIV UR4, `(.L_x_768) ;  /* 0x0000006e04a47947 */ /* 0x000fea000b800000 */
[----:B------:R-:W0:Y:S02]  /*11320*/  S2R R4, SR_TID.X ;  /* 0x0000000000047919 */ /* 0x000e240000002100 */
[----:B0-----:R-:W-:-:S04]  /*11330*/  SHF.R.U32.HI R4, RZ, 0x5, R4 ;  /* 0x00000005ff047819 */ /* 0x001fc80000011604 */
[----:B------:R-:W-:-:S05]  /*11340*/  LOP3.LUT R4, R4, 0x3, RZ, 0xc0, !PT ;  /* 0x0000000304047812 */ /* 0x000fca00078ec0ff */
[----:B------:R0:W1:Y:S02]  /*11350*/  SHFL.IDX PT, R14, R4, RZ, 0x1f ;  /* 0x00001fff040e7589 */ /* 0x00006400000e0000 */
.L_x_951:
[----:B-1----:R-:W-:Y:S02]  /*11360*/  ISETP.NE.AND P0, PT, R14, RZ, PT ;  /* 0x000000ff0e00720c */ /* 0x002fe40003f05270 */
[----:B------:R-:W-:-:S11]  /*11370*/  PLOP3.LUT P6, PT, PT, PT, PT, 0x8, 0x0 ;  /* 0x000000000000781c */ /* 0x000fd60003fce170 */
[----:B------:R-:W-:Y:S05]  /*11380*/  @P0 BRA `(.L_x_769) ;  /* 0x00000000000c0947 */ /* 0x000fea0003800000 */
[----:B------:R-:W-:-:S03]  /*11390*/  UMOV UR4, 0xffffffff ;  /* 0xffffffff00047882 */ /* 0x000fc60000000000 */
[----:B------:R-:W-:Y:S05]  /*113a0*/  BRA.DIV UR4, `(.L_x_770) ;  /* 0x0000006e04b47947 */ /* 0x000fea000b800000 */
[----:B------:R-:W-:-:S13]  /*113b0*/  ELECT P6, URZ, PT ;  /* 0x00000000003f782f */ /* 0x000fda00038c0000 */
.L_x_769:
[----:B0-----:R-:W2:Y:S04]  /*113c0*/  LDL R4, [R1+0x3c] ;  /* 0x00003c0001047983 */ /* 0x001ea80000100800 */
[----:B------:R-:W3:Y:S01]  /*113d0*/  LDL R6, [R1+0x4] ;  /* 0x0000040001067983 */ /* 0x000ee20000100800 */
[----:B------:R-:W-:Y:S01]  /*113e0*/  BSSY B1, `(.L_x_771) ;  /* 0x0000008000017945 */ /* 0x000fe20003800000 */
[----:B--2---:R-:W-:-:S05]  /*113f0*/  VIADD R4, R4, 0x1 ;  /* 0x0000000104047836 */ /* 0x004fca0000000000 */
[----:B------:R-:W-:-:S04]  /*11400*/  LEA.HI R5, R4, R4, RZ, 0x1 ;  /* 0x0000000404057211 */ /* 0x000fc800078f08ff */
[----:B------:R-:W-:-:S05]  /*11410*/  LOP3.LUT R5, R5, 0xfffffffe, RZ, 0xc0, !PT ;  /* 0xfffffffe05057812 */ /* 0x000fca00078ec0ff */
[----:B------:R-:W-:-:S05]  /*11420*/  IMAD.IADD R4, R4, 0x1, -R5 ;  /* 0x0000000104047824 */ /* 0x000fca00078e0a05 */
[----:B------:R-:W-:-:S04]  /*11430*/  SHF.L.U32 R4, R4, 0x1f, RZ ;  /* 0x0000001f04047819 */ /* 0x000fc800000006ff */
[----:B---3--:R-:W0:Y:S02]  /*11440*/  SYNCS.PHASECHK.TRANS64.TRYWAIT P0, [R6+URZ+0x22820], R4 ;  /* 0x02282004060075a7 */ /* 0x008e24000800017f */
[----:B0-----:R-:W-:Y:S05]  /*11450*/  @!P0 BRA `(.L_x_772) ;  /* 0x0000006c00a88947 */ /* 0x001fea0003800000 */
.L_x_954:
[----:B------:R-:W-:Y:S05]  /*11460*/  BSYNC B1 ;  /* 0x0000000000017941 */ /* 0x000fea0003800000 */
.L_x_771:
[----:B------:R-:W-:Y:S04]  /*11470*/  BSSY B1, `(.L_x_773) ;  /* 0x0000083000017945 */ /* 0x000fe80003800000 */
[----:B------:R-:W-:Y:S05]  /*11480*/  @!P6 BRA `(.L_x_774) ;  /* 0x000000080004e947 */ /* 0x000fea0003800000 */
[----:B------:R-:W2:Y:S04]  /*11490*/  LDL R6, [R1+0x4] ;  /* 0x0000040001067983 */ /* 0x000ea80000100800 */
[----:B------:R-:W3:Y:S01]  /*114a0*/  LDL R7, [R1+0xc] ;  /* 0x00000c0001077983 */ /* 0x000ee20000100800 */
[----:B0-----:R-:W0:Y:S01]  /*114b0*/  S2R R5, SR_TID.X ;  /* 0x0000000000057919 */ /* 0x001e220000002100 */
[----:B--2---:R-:W-:Y:S02]  /*114c0*/  IMAD.MOV.U32 R9, RZ, RZ, R6 ;  /* 0x000000ffff097224 */ /* 0x004fe400078e0006 */
[----:B------:R-:W2:Y:S02]  /*114d0*/  LDL R6, [R1+0x18] ;  /* 0x0000180001067983 */ /* 0x000ea40000100800 */
[----:B---3--:R-:W-:Y:S01]  /*114e0*/  IMAD R4, R7, 0x8, R9 ;  /* 0x0000000807047824 */ /* 0x008fe200078e0209 */
[----:B0-----:R-:W-:Y:S01]  /*114f0*/  LOP3.LUT R5, R5, 0x7f, RZ, 0xc0, !PT ;  /* 0x0000007f05057812 */ /* 0x001fe200078ec0ff */
[----:B------:R-:W-:Y:S03]  /*11500*/  BSSY B2, `(.L_x_775) ;  /* 0x0000005000027945 */ /* 0x000fe60003800000 */
[----:B------:R-:W-:-:S02]  /*11510*/  ISETP.NE.AND P1, PT, R5, RZ, PT ;  /* 0x000000ff0500720c */ /* 0x000fc40003f25270 */
[----:B--2---:R-:W-:-:S04]  /*11520*/  SHF.L.U32 R9, R6, 0x1f, RZ ;  /* 0x0000001f06097819 */ /* 0x004fc800000006ff */
[----:B------:R-:W0:Y:S02]  /*11530*/  SYNCS.PHASECHK.TRANS64.TRYWAIT P0, [R4+URZ+0x228a0], R9 ;  /* 0x0228a009040075a7 */ /* 0x000e24000800017f */
[----:B0-----:R-:W-:Y:S05]  /*11540*/  @!P0 BRA `(.L_x_776) ;  /* 0x0000006c00848947 */ /* 0x001fea0003800000 */
.L_x_955:
[----:B------:R-:W-:Y:S05]  /*11550*/  BSYNC B2 ;  /* 0x0000000000027941 */ /* 0x000fea0003800000 */
.L_x_775:
        /* <DEDUP_REMOVED lines=9> */
.L_x_778:
[----:B------:R-:W-:Y:S05]  /*115f0*/  BSYNC B2 ;  /* 0x0000000000027941 */ /* 0x000fea0003800000 */
.L_x_777:
[----:B------:R-:W2:Y:S04]  /*11600*/  LDL R7, [R1+0x4] ;  /* 0x0000040001077983 */ /* 0x000ea80000100800 */
[----:B------:R-:W2:Y:S01]  /*11610*/  LDL R6, [R1+0xc] ;  /* 0x00000c0001067983 */ /* 0x000ea20000100800 */
[----:B------:R-:W-:Y:S01]  /*11620*/  IMAD.MOV.U32 R12, RZ, RZ, RZ ;  /* 0x000000ffff0c7224 */ /* 0x000fe200078e00ff */
[----:B------:R-:W-:Y:S01]  /*11630*/  UIADD3 UR4, UP0, UR38, 0x570, URZ ;  /* 0x0000057026047890 */ /* 0x000fe2000ff1e03f */
[----:B------:R-:W-:Y:S01]  /*11640*/  IMAD R5, R8, 0x60, R3 ;  /* 0x0000006008057824 */ /* 0x000fe200078e0203 */
[----:B------:R-:W-:Y:S01]  /*11650*/  PLOP3.LUT P0, PT, PT, PT, PT, 0x80, 0x0 ;  /* 0x000000000000781c */ /* 0x000fe20003f0f070 */
[----:B------:R-:W-:Y:S01]  /*11660*/  UMOV UR6, 0x0 ;  /* 0x0000000000067882 */ /* 0x000fe20000000000 */
[----:B------:R-:W-:Y:S01]  /*11670*/  R2UR UR10, R12 ;  /* 0x000000000c0a72ca */ /* 0x000fe200000e0000 */
[----:B------:R-:W-:Y:S01]  /*11680*/  VIADD R5, R5, 0xffffffa0 ;  /* 0xffffffa005057836 */ /* 0x000fe20000000000 */
[----:B------:R-:W-:Y:S01]  /*11690*/  UIADD3.X UR5, URZ, UR39, URZ, UP0, !UPT ;  /* 0x000000273f057290 */ /* 0x000fe200087fe43f */
[----:B------:R-:W-:Y:S01]  /*116a0*/  UMOV UR7, 0x12f00000 ;  /* 0x12f0000000077882 */ /* 0x000fe20000000000 */
[----:B--2---:R-:W-:-:S02]  /*116b0*/  IMAD R6, R6, 0x3000, R7 ;  /* 0x0000300006067824 */ /* 0x004fc400078e0207 */
[----:B------:R-:W-:Y:S02]  /*116c0*/  VIADD R7, R4, 0x22890 ;  /* 0x0002289004077836 */ /* 0x000fe40000000000 */
[----:B------:R-:W-:-:S07]  /*116d0*/  VIADD R6, R6, 0x1c400 ;  /* 0x0001c40006067836 */ /* 0x000fce0000000000 */
.L_x_779:
        /* <DEDUP_REMOVED lines=13> */
.L_x_956:
[----:B------:R-:W-:Y:S05]  /*117b0*/  BSYNC B2 ;  /* 0x0000000000027941 */ /* 0x000fea0003800000 */
.L_x_780:
[----:B------:R-:W-:Y:S01]  /*117c0*/  BSSY B2, `(.L_x_782) ;  /* 0x000000b000027945 */ /* 0x000fe20003800000 */
[----:B------:R-:W-:Y:S02]  /*117d0*/  IMAD.MOV.U32 R10, RZ, RZ, 0x0 ;  /* 0x00000000ff0a7424 */ /* 0x000fe400078e00ff */
[----:B------:R-:W-:Y:S01]  /*117e0*/  IMAD.MOV.U32 R11, RZ, RZ, 0x12f00000 ;  /* 0x12f00000ff0b7424 */ /* 0x000fe200078e00ff */
[----:B------:R-:W-:Y:S06]  /*117f0*/  @P1 BRA `(.L_x_783) ;  /* 0x00000000001c1947 */ /* 0x000fec0003800000 */
[----:B------:R-:W2:Y:S02]  /*11800*/  S2R R6, SR_TID.X ;  /* 0x0000000000067919 */ /* 0x000ea40000002100 */
[----:B--2---:R-:W-:Y:S01]  /*11810*/  LOP3.LUT R7, R6, 0x1f, RZ, 0xc0, !PT ;  /* 0x0000001f06077812 */ /* 0x004fe200078ec0ff */
[----:B------:R-:W-:-:S03]  /*11820*/  IMAD.MOV.U32 R6, RZ, RZ, 0xc000 ;  /* 0x0000c000ff067424 */ /* 0x000fc600078e00ff */
[----:B------:R-:W-:Y:S01]  /*11830*/  ISETP.NE.AND P0, PT, R7, RZ, PT ;  /* 0x000000ff0700720c */ /* 0x000fe20003f05270 */
[----:B------:R2:W-:-:S12]  /*11840*/  SYNCS.ARRIVE.TRANS64 RZ, [R4+URZ+0x228b0], R6 ;  /* 0x0228b00604ff79a7 */ /* 0x0005d8000800003f */
[----:B--2---:R-:W-:Y:S05]  /*11850*/  @!P0 BRA `(.L_x_783) ;  /* 0x0000000000048947 */ /* 0x004fea0003800000 */
[----:B------:R-:W-:Y:S01]  /*11860*/  BPT.TRAP 0x1 ;  /* 0x000000040000795c */ /* 0x000fe20000300000 */
.L_x_783:
[----:B------:R-:W-:Y:S05]  /*11870*/  BSYNC B2 ;  /* 0x0000000000027941 */ /* 0x000fea0003800000 */
.L_x_782:
[----:B------:R-:W2:Y:S04]  /*11880*/  LDL R7, [R1+0x4] ;  /* 0x0000040001077983 */ /* 0x000ea80000100800 */
[----:B------:R-:W2:Y:S01]  /*11890*/  LDL R6, [R1+0xc] ;  /* 0x00000c0001067983 */ /* 0x000ea20000100800 */
[----:B------:R-:W-:Y:S01]  /*118a0*/  R2UR UR10, R12 ;  /* 0x000000000c0a72ca */ /* 0x000fe200000e0000 */
[----:B------:R-:W-:Y:S01]  /*118b0*/  UIADD3 UR4, UP0, UR38, 0x670, URZ ;  /* 0x0000067026047890 */ /* 0x000fe2000ff1e03f */
[----:B------:R-:W-:Y:S01]  /*118c0*/  R2UR UR6, R10 ;  /* 0x000000000a0672ca */ /* 0x000fe200000e0000 */
[----:B01----:R-:W-:Y:S01]  /*118d0*/  VIADD R4, R4, 0x228b0 ;  /* 0x000228b004047836 */ /* 0x003fe20000000000 */
[----:B------:R-:W-:Y:S01]  /*118e0*/  R2UR UR7, R11 ;  /* 0x000000000b0772ca */ /* 0x000fe200000e0000 */
[----:B------:R-:W-:Y:S01]  /*118f0*/  UIADD3.X UR5, URZ, UR39, URZ, UP0, !UPT ;  /* 0x000000273f057290 */ /* 0x000fe200087fe43f */
[----:B------:R-:W-:Y:S01]  /*11900*/  PLOP3.LUT P0, PT, PT, PT, PT, 0x80, 0x0 ;  /* 0x000000000000781c */ /* 0x000fe20003f0f070 */
[----:B--2---:R-:W-:-:S04]  /*11910*/  IMAD R7, R6, 0xc000, R7 ;  /* 0x0000c00006077824 */ /* 0x004fc800078e0207 */
[----:B------:R-:W-:-:S08]  /*11920*/  VIADD R6, R7, 0x400 ;  /* 0x0000040007067836 */ /* 0x000fd00000000000 */
.L_x_784:
        /* <DEDUP_REMOVED lines=15> */
.L_x_785:
        /* <DEDUP_REMOVED lines=15> */
.L_x_786:
        /* <DEDUP_REMOVED lines=15> */
.L_x_787:
        /* <DEDUP_REMOVED lines=10> */
.L_x_774:
[----:B------:R-:W-:Y:S05]  /*11ca0*/  BSYNC B1 ;  /* 0x0000000000017941 */ /* 0x000fea0003800000 */
.L_x_773:
[----:B------:R-:W2:Y:S04]  /*11cb0*/  LDL.LU R9, [R1+0xc] ;  /* 0x00000c0001097983 */ /* 0x000ea80000300800 */
[----:B------:R-:W3:Y:S01]  /*11cc0*/  LDL.LU R7, [R1+0x18] ;  /* 0x0000180001077983 */ /* 0x000ee20000300800 */
[----:B0-----:R-:W-:Y:S01]  /*11cd0*/  VIADD R4, R8, 0xfffffffe ;  /* 0xfffffffe08047836 */ /* 0x001fe20000000000 */
[----:B------:R-:W-:-:S04]  /*11ce0*/  PLOP3.LUT P0, PT, PT, PT, PT, 0x8, 0x0 ;  /* 0x000000000000781c */ /* 0x000fc80003f0e170 */
[----:B------:R-:W-:Y:S01]  /*11cf0*/  ISETP.GE.AND P2, PT, R4, R2, PT ;  /* 0x000000020400720c */ /* 0x000fe20003f46270 */
[----:B--2---:R-:W-:-:S05]  /*11d00*/  VIADD R5, R9, 0x1 ;  /* 0x0000000109057836 */ /* 0x004fca0000000000 */
[----:B------:R-:W-:-:S04]  /*11d10*/  ISETP.NE.AND P1, PT, R5, 0x2, PT ;  /* 0x000000020500780c */ /* 0x000fc80003f25270 */
[----:B------:R-:W-:Y:S02]  /*11d20*/  SEL R6, RZ, 0x1, P1 ;  /* 0x00000001ff067807 */ /* 0x000fe40000800000 */
[----:B------:R-:W-:Y:S02]  /*11d30*/  SEL R5, R5, RZ, P1 ;  /* 0x000000ff05057207 */ /* 0x000fe40000800000 */
[----:B---3--:R-:W-:-:S03]  /*11d40*/  LOP3.LUT R7, R7, R6, RZ, 0x3c, !PT ;  /* 0x0000000607077212 */ /* 0x008fc600078e3cff */
[----:B------:R0:W-:Y:S04]  /*11d50*/  STL [R1+0xc], R5 ;  /* 0x00000c0501007387 */ /* 0x0001e80000100800 */
[----:B------:R0:W-:Y:S01]  /*11d60*/  STL [R1+0x18], R7 ;  /* 0x0000180701007387 */ /* 0x0001e20000100800 */
[----:B------:R-:W-:Y:S05]  /*11d70*/  @!P2 BRA `(.L_x_767) ;  /* 0x00000008003ca947 */ /* 0x000fea0003800000 */
.L_x_803:
[----:B------:R-:W-:Y:S05]  /*11d80*/  YIELD ;  /* 0x0000000000007946 */ /* 0x000fea0003800000 */
[----:B------:R-:W-:Y:S04]  /*11d90*/  BSSY B1, `(.L_x_788) ;  /* 0x0000081000017945 */ /* 0x000fe80003800000 */
[----:B-1----:R-:W-:Y:S05]  /*11da0*/  @!P6 BRA `(.L_x_789) ;  /* 0x0000000400fce947 */ /* 0x002fea0003800000 */
[----:B------:R-:W2:Y:S04]  /*11db0*/  LDL R8, [R1+0x4] ;  /* 0x0000040001087983 */ /* 0x000ea80000100800 */
[----:B0-----:R-:W2:Y:S04]  /*11dc0*/  LDL R5, [R1+0xc] ;  /* 0x00000c0001057983 */ /* 0x001ea80000100800 */
[----:B------:R-:W3:Y:S01]  /*11dd0*/  LDL R6, [R1+0x18] ;  /* 0x0000180001067983 */ /* 0x000ee20000100800 */
[----:B------:R-:W0:Y:S01]  /*11de0*/  S2R R7, SR_TID.X ;  /* 0x0000000000077919 */ /* 0x000e220000002100 */
[----:B------:R-:W-:Y:S01]  /*11df0*/  BSSY B2, `(.L_x_790) ;  /* 0x0000007000027945 */ /* 0x000fe20003800000 */
[----:B0-----:R-:W-:-:S04]  /*11e00*/  LOP3.LUT R7, R7, 0x7f, RZ, 0xc0, !PT ;  /* 0x0000007f07077812 */ /* 0x001fc800078ec0ff */
[----:B------:R-:W-:Y:S01]  /*11e10*/  ISETP.NE.AND P2, PT, R7, RZ, PT ;  /* 0x000000ff0700720c */ /* 0x000fe20003f45270 */
[----:B--2---:R-:W-:Y:S01]  /*11e20*/  IMAD R5, R5, 0x8, R8 ;  /* 0x0000000805057824 */ /* 0x004fe200078e0208 */
[----:B---3--:R-:W-:-:S04]  /*11e30*/  SHF.L.U32 R6, R6, 0x1f, RZ ;  /* 0x0000001f06067819 */ /* 0x008fc800000006ff */
[----:B------:R-:W0:Y:S02]  /*11e40*/  SYNCS.PHASECHK.TRANS64.TRYWAIT P1, [R5+URZ+0x228a0], R6 ;  /* 0x0228a006050075a7 */ /* 0x000e24000802017f */
[----:B0-----:R-:W-:Y:S05]  /*11e50*/  @!P1 BRA `(.L_x_791) ;  /* 0x0000006400689947 */ /* 0x001fea0003800000 */
.L_x_957:
[----:B------:R-:W-:Y:S05]  /*11e60*/  BSYNC B2 ;  /* 0x0000000000027941 */ /* 0x000fea0003800000 */
.L_x_790:
        /* <DEDUP_REMOVED lines=9> */
.L_x_793:
[----:B------:R-:W-:Y:S05]  /*11f00*/  BSYNC B2 ;  /* 0x0000000000027941 */ /* 0x000fea0003800000 */
.L_x_792:
[----:B------:R-:W2:Y:S04]  /*11f10*/  LDL R8, [R1+0x4] ;  /* 0x0000040001087983 */ /* 0x000ea80000100800 */
[----:B------:R-:W2:Y:S01]  /*11f20*/  LDL R7, [R1+0xc] ;  /* 0x00000c0001077983 */ /* 0x000ea20000100800 */
[----:B------:R-:W-:Y:S01]  /*11f30*/  IMAD.MOV.U32 R12, RZ, RZ, RZ ;  /* 0x000000ffff0c7224 */ /* 0x000fe200078e00ff */
[----:B------:R-:W-:Y:S01]  /*11f40*/  UIADD3 UR4, UP0, UR38, 0x570, URZ ;  /* 0x0000057026047890 */ /* 0x000fe2000ff1e03f */
[----:B------:R-:W-:Y:S01]  /*11f50*/  PLOP3.LUT P1, PT, PT, PT, PT, 0x80, 0x0 ;  /* 0x000000000000781c */ /* 0x000fe20003f2f070 */
[----:B------:R-:W-:Y:S01]  /*11f60*/  VIADD R9, R5, 0x22890 ;  /* 0x0002289005097836 */ /* 0x000fe20000000000 */
[----:B------:R-:W-:Y:S01]  /*11f70*/  UMOV UR6, 0x0 ;  /* 0x0000000000067882 */ /* 0x000fe20000000000 */
[----:B------:R-:W-:Y:S01]  /*11f80*/  R2UR UR10, R12 ;  /* 0x000000000c0a72ca */ /* 0x000fe200000e0000 */
[----:B------:R-:W-:Y:S01]  /*11f90*/  UIADD3.X UR5, URZ, UR39, URZ, UP0, !UPT ;  /* 0x000000273f057290 */ /* 0x000fe200087fe43f */
[----:B------:R-:W-:Y:S01]  /*11fa0*/  UMOV UR7, 0x12f00000 ;  /* 0x12f0000000077882 */ /* 0x000fe20000000000 */
[----:B--2---:R-:W-:-:S02]  /*11fb0*/  IMAD R7, R7, 0x3000, R8 ;  /* 0x0000300007077824 */ /* 0x004fc400078e0208 */
[----:B------:R-:W-:Y:S02]  /*11fc0*/  IMAD R8, R4, 0x60, R3 ;  /* 0x0000006004087824 */ /* 0x000fe400078e0203 */
[----:B------:R-:W-:-:S08]  /*11fd0*/  VIADD R7, R7, 0x1c400 ;  /* 0x0001c40007077836 */ /* 0x000fd00000000000 */
.L_x_794:
        /* <DEDUP_REMOVED lines=13> */
.L_x_958:
[----:B------:R-:W-:Y:S05]  /*120b0*/  BSYNC B2 ;  /* 0x0000000000027941 */ /* 0x000fea0003800000 */
.L_x_795:
        /* <DEDUP_REMOVED lines=11> */
.L_x_798:
[----:B------:R-:W-:Y:S05]  /*12170*/  BSYNC B2 ;  /* 0x0000000000027941 */ /* 0x000fea0003800000 */
.L_x_797:
        /* <DEDUP_REMOVED lines=11> */
.L_x_799:
        /* <DEDUP_REMOVED lines=15> */
.L_x_800:
        /* <DEDUP_REMOVED lines=15> */
.L_x_801:
        /* <DEDUP_REMOVED lines=15> */
.L_x_802:
        /* <DEDUP_REMOVED lines=10> */
.L_x_789:
[----:B------:R-:W-:Y:S05]  /*125a0*/  BSYNC B1 ;  /* 0x0000000000017941 */ /* 0x000fea0003800000 */
.L_x_788:
[----:B------:R-:W2:Y:S04]  /*125b0*/  LDL.LU R9, [R1+0xc] ;  /* 0x00000c0001097983 */ /* 0x000ea80000300800 */
[----:B0-----:R-:W3:Y:S01]  /*125c0*/  LDL.LU R7, [R1+0x18] ;  /* 0x0000180001077983 */ /* 0x001ee20000300800 */
[C---:B------:R-:W-:Y:S01]  /*125d0*/  ISETP.GT.AND P2, PT, R4.reuse, R2, PT ;  /* 0x000000020400720c */ /* 0x040fe20003f44270 */
[----:B------:R-:W-:Y:S02]  /*125e0*/  VIADD R4, R4, 0xffffffff ;  /* 0xffffffff04047836 */ /* 0x000fe40000000000 */
[----:B--2---:R-:W-:-:S05]  /*125f0*/  VIADD R5, R9, 0x1 ;  /* 0x0000000109057836 */ /* 0x004fca0000000000 */
[----:B------:R-:W-:-:S04]  /*12600*/  ISETP.NE.AND P1, PT, R5, 0x2, PT ;  /* 0x000000020500780c */ /* 0x000fc80003f25270 */
[----:B------:R-:W-:Y:S02]  /*12610*/  SEL R6, RZ, 0x1, P1 ;  /* 0x00000001ff067807 */ /* 0x000fe40000800000 */
[----:B------:R-:W-:Y:S02]  /*12620*/  SEL R5, R5, RZ, P1 ;  /* 0x000000ff05057207 */ /* 0x000fe40000800000 */
[----:B---3--:R-:W-:-:S05]  /*12630*/  LOP3.LUT R7, R7, R6, RZ, 0x3c, !PT ;  /* 0x0000000607077212 */ /* 0x008fca00078e3cff */
[----:B------:R1:W-:Y:S04]  /*12640*/  STL [R1+0x18], R7 ;  /* 0x0000180701007387 */ /* 0x0003e80000100800 */
[----:B------:R1:W-:Y:S01]  /*12650*/  STL [R1+0xc], R5 ;  /* 0x00000c0501007387 */ /* 0x0003e20000100800 */
[----:B------:R-:W-:Y:S05]  /*12660*/  @P2 BRA `(.L_x_803) ;  /* 0xfffffff400c42947 */ /* 0x000fea000383ffff */
.L_x_767:
[----:B------:R-:W-:Y:S05]  /*12670*/  BSYNC B0 ;  /* 0x0000000000007941 */ /* 0x000fea0003800000 */
.L_x_766:
[----:B01----:R-:W2:Y:S01]  /*12680*/  LDL R5, [R1+0x50] ;  /* 0x0000500001057983 */ /* 0x003ea20000100800 */
[----:B------:R-:W-:Y:S05]  /*12690*/  @!P0 WARPSYNC.ALL ;  /* 0x0000000000008948 */ /* 0x000fea0003800000 */
[----:B------:R-:W-:Y:S06]  /*126a0*/  @!P0 BAR.SYNC.DEFER_BLOCKING 0xc, 0x180 ;  /* 0x0306000000008b1d */ /* 0x000fec0000010000 */
[----:B------:R-:W-:Y:S01]  /*126b0*/  BSSY B7, `(.L_x_804) ;  /* 0x0000419000077945 */ /* 0x000fe20003800000 */
[----:B--2---:R-:W-:-:S13]  /*126c0*/  ISETP.GT.AND P0, PT, R5, RZ, PT ;  /* 0x000000ff0500720c */ /* 0x004fda0003f04270 */
[----:B------:R-:W-:Y:S05]  /*126d0*/  @P0 BRA `(.L_x_805) ;  /* 0x0000000000440947 */ /* 0x000fea0003800000 */
[----:B------:R-:W0:Y:S02]  /*126e0*/  S2R R5, SR_TID.X ;  /* 0x0000000000057919 */ /* 0x000e240000002100 */
[----:B0-----:R-:W-:-:S04]  /*126f0*/  LOP3.LUT R5, R5, 0x7f, RZ, 0xc0, !PT ;  /* 0x0000007f05057812 */ /* 0x001fc800078ec0ff */
[----:B------:R-:W-:-:S13]  /*12700*/  ISETP.NE.AND P0, PT, R5, RZ, PT ;  /* 0x000000ff0500720c */ /* 0x000fda0003f05270 */
[----:B------:R-:W-:Y:S05]  /*12710*/  @P0 BRA `(.L_x_806) ;  /* 0x0000004000480947 */ /* 0x000fea0003800000 */
[----:B------:R-:W0:Y:S01]  /*12720*/  S2R R3, SR_LANEID ;  /* 0x0000000000037919 */ /* 0x000e220000000000 */
[----:B------:R-:W-:Y:S02]  /*12730*/  VOTEU.ANY UR4, UPT, PT ;  /* 0x0000000000047886 */ /* 0x000fe400038e0100 */
[----:B------:R-:W0:Y:S08]  /*12740*/  FLO.U32 R0, UR4 ;  /* 0x0000000400007d00 */ /* 0x000e3000080e0000 */
[----:B------:R-:W1:Y:S01]  /*12750*/  POPC R5, UR4 ;  /* 0x0000000400057d09 */ /* 0x000e620008000000 */
[----:B0-----:R-:W-:-:S02]  /*12760*/  ISETP.EQ.U32.AND P0, PT, R0, R3, PT ;  /* 0x000000030000720c */ /* 0x001fc40003f02070 */
[----:B------:R-:W1:Y:S11]  /*12770*/  LDC.64 R2, c[0x0][0xc60] ;  /* 0x00031800ff027b82 */ /* 0x000e760000000a00 */
[----:B-1----:R-:W2:Y:S01]  /*12780*/  @P0 ATOMG.E.ADD.STRONG.GPU PT, R3, desc[UR40][R2.64], R5 ;  /* 0x00000005020309a8 */ /* 0x002ea200081ee1e8 */
[----:B------:R-:W0:Y:S02]  /*12790*/  S2R R4, SR_LTMASK ;  /* 0x0000000000047919 */ /* 0x000e240000003900 */
[----:B0-----:R-:W-:-:S04]  /*127a0*/  LOP3.LUT R4, R4, UR4, RZ, 0xc0, !PT ;  /* 0x0000000404047c12 */ /* 0x001fc8000f8ec0ff */
[----:B------:R-:W0:Y:S01]  /*127b0*/  POPC R7, R4 ;  /* 0x0000000400077309 */ /* 0x000e220000000000 */
[----:B--2---:R-:W0:Y:S02]  /*127c0*/  SHFL.IDX PT, R0, R3, R0, 0x1f ;  /* 0x00001f0003007589 */ /* 0x004e2400000e0000 */
[----:B0-----:R-:W-:Y:S01]  /*127d0*/  IADD3 R16, R0, UR36, R7 ;  /* 0x0000002400107c10 */ /* 0x001fe2000fffe007 */
[----:B------:R-:W-:Y:S06]  /*127e0*/  BRA `(.L_x_806) ;  /* 0x0000004000147947 */ /* 0x000fec0003800000 */
.L_x_805:
        /* <DEDUP_REMOVED lines=21> */
.L_x_808:
[----:B------:R-:W-:Y:S05]  /*12940*/  BSYNC B6 ;  /* 0x0000000000067941 */ /* 0x000fea0003800000 */
.L_x_807:
        /* <DEDUP_REMOVED lines=9> */
[----:B------:R0:W1:Y:S01]  /*129e0*/  LDC.64 R2, c[0x4][R0] ;  /* 0x0100000000027b82 */ /* 0x0000620000000a00 */
        /* <DEDUP_REMOVED lines=11> */
.L_x_811:
        /* <DEDUP_REMOVED lines=16> */
.L_x_810:
[----:B------:R-:W-:Y:S05]  /*12ba0*/  BSYNC B6 ;  /* 0x0000000000067941 */ /* 0x000fea0003800000 */
.L_x_809:
[----:B------:R-:W2:Y:S01]  /*12bb0*/  LDL.LU R2, [R1] ;  /* 0x0000000001027983 */ /* 0x000ea20000300800 */
[----:B------:R-:W-:-:S03]  /*12bc0*/  ULDC.64 UR4, c[0x0][0x9f8] ;  /* 0x00027e0000047ab9 */ /* 0x000fc60000000a00 */
[----:B------:R-:W3:Y:S04]  /*12bd0*/  LDL.LU R4, [R1+0x20] ;  /* 0x0000200001047983 */ /* 0x000ee80000300800 */
[----:B------:R-:W4:Y:S01]  /*12be0*/  LDL R7, [R1+0x10] ;  /* 0x0000100001077983 */ /* 0x000f220000100800 */
        /* <DEDUP_REMOVED lines=8> */
[----:B0-----:R-:W0:Y:S01]  /*12c70*/  LDC.64 R2, c[0x0][0x418] ;  /* 0x00010600ff027b82 */ /* 0x001e220000000a00 */
[----:B--2---:R-:W-:Y:S01]  /*12c80*/  SHF.R.S32.HI R8, RZ, 0x1f, R7 ;  /* 0x0000001fff087819 */ /* 0x004fe20000011407 */
[----:B------:R1:W-:Y:S04]  /*12c90*/  @P0 STL [R1+0x10], R7 ;  /* 0x0000100701000387 */ /* 0x0003e80000100800 */
[----:B------:R1:W-:Y:S04]  /*12ca0*/  STL [R1+0x34], R9 ;  /* 0x0000340901007387 */ /* 0x0003e80000100800 */
[----:B------:R1:W-:Y:S01]  /*12cb0*/  STL [R1+0x20], R8 ;  /* 0x0000200801007387 */ /* 0x0003e20000100800 */
[----:B0-----:R-:W-:Y:S01]  /*12cc0*/  LOP3.LUT P0, RZ, R2, UR4, RZ, 0xfc, !PT ;  /* 0x0000000402ff7c12 */ /* 0x001fe2000f80fcff */
[----:B------:R-:W-:-:S03]  /*12cd0*/  UMOV UR4, 0xffffffff ;  /* 0xffffffff00047882 */ /* 0x000fc60000000000 */
[----:B------:R-:W-:-:S04]  /*12ce0*/  LOP3.LUT P0, RZ, R3, UR5, RZ, 0xfc, P0 ;  /* 0x0000000503ff7c12 */ /* 0x000fc8000800fcff */
[----:B------:R-:W-:Y:S01]  /*12cf0*/  SEL R0, R7, RZ, !P0 ;  /* 0x000000ff07007207 */ /* 0x000fe20004000000 */
[----:B-1----:R-:W-:Y:S08]  /*12d00*/  BRA.DIV UR4, `(.L_x_812) ;  /* 0x0000005604e47947 */ /* 0x002ff0000b800000 */
[----:B------:R-:W0:Y:S02]  /*12d10*/  S2R R4, SR_TID.X ;  /* 0x0000000000047919 */ /* 0x000e240000002100 */
[----:B0-----:R-:W-:-:S04]  /*12d20*/  SHF.R.U32.HI R4, RZ, 0x5, R4 ;  /* 0x00000005ff047819 */ /* 0x001fc80000011604 */
[----:B------:R-:W-:-:S05]  /*12d30*/  LOP3.LUT R4, R4, 0x3, RZ, 0xc0, !PT ;  /* 0x0000000304047812 */ /* 0x000fca00078ec0ff */
[----:B------:R0:W1:Y:S02]  /*12d40*/  SHFL.IDX PT, R14, R4, RZ, 0x1f ;  /* 0x00001fff040e7589 */ /* 0x00006400000e0000 */
.L_x_961:
[----:B0-----:R-:W2:Y:S01]  /*12d50*/  LDL.LU R4, [R1+0x1c] ;  /* 0x00001c0001047983 */ /* 0x001ea20000300800 */
[----:B------:R-:W-:Y:S02]  /*12d60*/  PLOP3.LUT P1, PT, PT, PT, PT, 0x8, 0x0 ;  /* 0x000000000000781c */ /* 0x000fe40003f2e170 */
[----:B-1----:R-:W-:Y:S01]  /*12d70*/  ISETP.NE.AND P0, PT, R14, RZ, PT ;  /* 0x000000ff0e00720c */ /* 0x002fe20003f05270 */
[----:B------:R0:W-:Y:S01]  /*12d80*/  STL [R1], R0 ;  /* 0x0000000001007387 */ /* 0x0001e20000100800 */
[----:B--2---:R-:W-:-:S09]  /*12d90*/  LOP3.LUT R4, R4, 0xfffffffe, RZ, 0xc0, !PT ;  /* 0xfffffffe04047812 */ /* 0x004fd200078ec0ff */
[----:B------:R-:W-:-:S05]  /*12da0*/  @P1 LOP3.LUT R4, R4, 0x1, RZ, 0xfc, !PT ;  /* 0x0000000104041812 */ /* 0x000fca00078efcff */
[----:B------:R0:W-:Y:S01]  /*12db0*/  STL [R1+0x1c], R4 ;  /* 0x00001c0401007387 */ /* 0x0001e20000100800 */
[----:B------:R-:W-:Y:S05]  /*12dc0*/  @P0 BRA `(.L_x_813) ;  /* 0x0000000400240947 */ /* 0x000fea0003800000 */
[----:B------:R-:W-:-:S03]  /*12dd0*/  UMOV UR4, 0xffffffff ;  /* 0xffffffff00047882 */ /* 0x000fc60000000000 */
[----:B------:R-:W-:Y:S05]  /*12de0*/  BRA.DIV UR4, `(.L_x_814) ;  /* 0x0000005604e07947 */ /* 0x000fea000b800000 */
[----:B------:R-:W-:-:S13]  /*12df0*/  ELECT P6, URZ, PT ;  /* 0x00000000003f782f */ /* 0x000fda00038c0000 */
.L_x_964:
[----:B------:R-:W-:Y:S05]  /*12e00*/  @!P6 BRA `(.L_x_813) ;  /* 0x000000040014e947 */ /* 0x000fea0003800000 */
[----:B------:R1:W-:Y:S01]  /*12e10*/  STL [R1+0x5c], R9 ;  /* 0x00005c0901007387 */ /* 0x0003e20000100800 */
[----:B------:R-:W-:-:S04]  /*12e20*/  ISETP.NE.U32.AND P0, PT, R2, RZ, PT ;  /* 0x000000ff0200720c */ /* 0x000fc80003f05070 */
[----:B------:R-:W-:-:S13]  /*12e30*/  ISETP.NE.AND.EX P0, PT, R3, RZ, PT, P0 ;  /* 0x000000ff0300720c */ /* 0x000fda0003f05300 */
[----:B-1----:R-:W-:Y:S05]  /*12e40*/  @!P0 BRA `(.L_x_815) ;  /* 0x0000000000508947 */ /* 0x002fea0003800000 */
[----:B------:R-:W1:Y:S01]  /*12e50*/  LDC R6, c[0x0][0x43c] ;  /* 0x00010f00ff067b82 */ /* 0x000e620000000800 */
[----:B0-----:R-:W-:Y:S01]  /*12e60*/  IMAD.MOV.U32 R0, RZ, RZ, R9 ;  /* 0x000000ffff007224 */ /* 0x001fe200078e0009 */
[----:B------:R-:W-:Y:S01]  /*12e70*/  ULDC.64 UR4, c[0x0][0x428] ;  /* 0x00010a0000047ab9 */ /* 0x000fe20000000a00 */
[----:B-1----:R-:W-:-:S13]  /*12e80*/  ISETP.NE.AND P0, PT, R6, 0x1, PT ;  /* 0x000000010600780c */ /* 0x002fda0003f05270 */
        /* <DEDUP_REMOVED lines=14> */
[----:B------:R-:W2:Y:S04]  /*12f70*/  LDG.E R0, desc[UR40][R2.64] ;  /* 0x0000002802007981 */ /* 0x000ea8000c1e1900 */
[----:B--2---:R1:W-:Y:S02]  /*12f80*/  STL [R1], R0 ;  /* 0x0000000001007387 */ /* 0x0043e40000100800 */
.L_x_815:
[----:B------:R-:W2:Y:S04]  /*12f90*/  LDL R7, [R1+0x4] ;  /* 0x0000040001077983 */ /* 0x000ea80000100800 */
[----:B01----:R-:W2:Y:S04]  /*12fa0*/  LDL R0, [R1+0x8] ;  /* 0x0000080001007983 */ /* 0x003ea80000100800 */
[----:B------:R-:W3:Y:S01]  /*12fb0*/  LDL R2, [R1+0x14] ;  /* 0x0000140001027983 */ /* 0x000ee20000100800 */
[----:B--2---:R-:W-:Y:S01]  /*12fc0*/  IMAD R0, R0, 0x8, R7 ;  /* 0x0000000800007824 */ /* 0x004fe200078e0207 */
[----:B---3--:R-:W-:-:S04]  /*12fd0*/  SHF.L.U32 R2, R2, 0x1f, RZ ;  /* 0x0000001f02027819 */ /* 0x008fc800000006ff */
[----:B------:R-:W0:Y:S02]  /*12fe0*/  SYNCS.PHASECHK.TRANS64.TRYWAIT P0, [R0+URZ+0x22840], R2 ;  /* 0x02284002000075a7 */ /* 0x000e24000800017f */
[----:B0-----:R-:W-:Y:S05]  /*12ff0*/  @!P0 BRA `(.L_x_816) ;  /* 0x00000054007c8947 */ /* 0x001fea0003800000 */
.L_x_965:
[----:B------:R-:W1:Y:S02]  /*13000*/  S2R R3, SR_TID.X ;  /* 0x0000000000037919 */ /* 0x000e640000002100 */
[----:B-1----:R-:W-:-:S04]  /*13010*/  LOP3.LUT R3, R3, 0x7f, RZ, 0xc0, !PT ;  /* 0x0000007f03037812 */ /* 0x002fc800078ec0ff */
[----:B------:R-:W-:-:S13]  /*13020*/  ISETP.NE.AND P0, PT, R3, RZ, PT ;  /* 0x000000ff0300720c */ /* 0x000fda0003f05270 */
        /* <DEDUP_REMOVED lines=8> */
.L_x_817:
[----:B------:R-:W2:Y:S04]  /*130b0*/  LDL R7, [R1+0x4] ;  /* 0x0000040001077983 */ /* 0x000ea80000100800 */
[----:B------:R-:W2:Y:S04]  /*130c0*/  LDL R6, [R1+0x8] ;  /* 0x0000080001067983 */ /* 0x000ea80000100800 */
[----:B------:R-:W3:Y:S04]  /*130d0*/  LDL R5, [R1+0x5c] ;  /* 0x00005c0001057983 */ /* 0x000ee80000100800 */
[----:B------:R-:W4:Y:S04]  /*130e0*/  LDL R4, [R1+0x24] ;  /* 0x0000240001047983 */ /* 0x000f280000100800 */
[----:B------:R-:W5:Y:S04]  /*130f0*/  LDL R3, [R1] ;  /* 0x0000000001037983 */ /* 0x000f680000100800 */
[----:B0-----:R-:W5:Y:S01]  /*13100*/  LDL.LU R2, [R1+0x1c] ;  /* 0x00001c0001027983 */ /* 0x001f620000300800 */
[----:B------:R-:W-:Y:S01]  /*13110*/  R2UR UR9, R0 ;  /* 0x00000000000972ca */ /* 0x000fe200000e0000 */
[----:B------:R-:W-:Y:S01]  /*13120*/  UIADD3 UR6, UP0, UR38, 0x370, URZ ;  /* 0x0000037026067890 */ /* 0x000fe2000ff1e03f */
[----:B------:R-:W-:Y:S01]  /*13130*/  PLOP3.LUT P0, PT, PT, PT, PT, 0x80, 0x0 ;  /* 0x000000000000781c */ /* 0x000fe20003f0f070 */
[----:B------:R-:W-:Y:S01]  /*13140*/  UMOV UR5, 0x14f00000 ;  /* 0x14f0000000057882 */ /* 0x000fe20000000000 */
[----:B------:R-:W-:Y:S01]  /*13150*/  R2UR UR12, R18 ;  /* 0x00000000120c72ca */ /* 0x000fe200000e0000 */
[----:B------:R-:W-:Y:S01]  /*13160*/  UIADD3.X UR7, URZ, UR39, URZ, UP0, !UPT ;  /* 0x000000273f077290 */ /* 0x000fe200087fe43f */
[----:B------:R-:W-:-:S07]  /*13170*/  UMOV UR10, URZ ;  /* 0x0000003f000a7c82 */ /* 0x000fce0008000000 */
[----:B------:R-:W-:Y:S01]  /*13180*/  UIADD3 UR9, UR9, 0x22830, URZ ;  /* 0x0002283009097890 */ /* 0x000fe2000fffe03f */
[----:B--2---:R-:W-:Y:S01]  /*13190*/  IMAD R0, R6, 0x3000, R7 ;  /* 0x0000300006007824 */ /* 0x004fe200078e0207 */
[----:B---3--:R-:W-:-:S04]  /*131a0*/  R2UR UR11, R5 ;  /* 0x00000000050b72ca */ /* 0x008fc800000e0000 */
[----:B------:R-:W-:Y:S02]  /*131b0*/  R2UR UR8, R0 ;  /* 0x00000000000872ca */ /* 0x000fe400000e0000 */
[----:B----4-:R-:W-:Y:S02]  /*131c0*/  R2UR UR4, R4 ;  /* 0x00000000040472ca */ /* 0x010fe400000e0000 */
[----:B-----5:R-:W-:Y:S02]  /*131d0*/  R2UR UR13, R3 ;  /* 0x00000000030d72ca */ /* 0x020fe400000e0000 */
[----:B------:R-:W-:-:S07]  /*131e0*/  LOP3.LUT R2, R2, 0xfffffffe, RZ, 0xc0, !PT ;  /* 0xfffffffe02027812 */ /* 0x000fce00078ec0ff */
[----:B------:R-:W-:Y:S01]  /*131f0*/  UIADD3 UR8, UR8, 0x1c400, URZ ;  /* 0x0001c40008087890 */ /* 0x000fe2000fffe03f */
[----:B------:R-:W-:Y:S01]  /*13200*/  @P0 LOP3.LUT R2, R2, 0x1, RZ, 0xfc, !PT ;  /* 0x0000000102020812 */ /* 0x000fe200078efcff */
[----:B------:R-:W-:-:S03]  /*13210*/  UIMAD UR11, UR11, 0x60, UR4 ;  /* 0x000000600b0b78a4 */ /* 0x000fc6000f8e0204 */
[----:B------:R-:W-:Y:S01]  /*13220*/  UMOV UR4, 0x0 ;  /* 0x0000000000047882 */ /* 0x000fe20000000000 */
[----:B------:R1:W-:Y:S05]  /*13230*/  STL [R1+0x1c], R2 ;  /* 0x00001c0201007387 */ /* 0x0003ea0000100800 */
[----:B------:R1:W-:Y:S01]  /*13240*/  UTMALDG.4D [UR8], [UR6], desc[UR4] ;  /* 0x00000408060075b4 */ /* 0x0003e20008019000 */
[----:B------:R-:W-:Y:S02]  /*13250*/  NOP ;  /* 0x0000000000007918 */ /* 0x000fe40000000000 */
.L_x_813:
[----:B-1----:R-:W2:Y:S04]  /*13260*/  LDL R2, [R1+0x4] ;  /* 0x0000040001027983 */ /* 0x002ea80000100800 */
[----:B------:R-:W3:Y:S04]  /*13270*/  LDL.LU R3, [R1+0x38] ;  /* 0x0000380001037983 */ /* 0x000ee80000300800 */
[----:B------:R-:W4:Y:S04]  /*13280*/  LDL.LU R5, [R1+0x28] ;  /* 0x0000280001057983 */ /* 0x000f280000300800 */
[----:B0-----:R-:W5:Y:S01]  /*13290*/  LDL.LU R4, [R1+0x40] ;  /* 0x0000400001047983 */ /* 0x001f620000300800 */
[----:B------:R-:W-:Y:S05]  /*132a0*/  WARPSYNC.ALL ;  /* 0x0000000000007948 */ /* 0x000fea0003800000 */
[----:B------:R-:W-:Y:S01]  /*132b0*/  ULDC.64 UR4, c[0x0][0x298] ;  /* 0x0000a60000047ab9 */ /* 0x000fe20000000a00 */
[----:B------:R-:W-:Y:S01]  /*132c0*/  ULDC.64 UR6, c[0x0][0xa00] ;  /* 0x0002800000067ab9 */ /* 0x000fe20000000a00 */
[----:B------:R-:W-:Y:S01]  /*132d0*/  BSSY B6, `(.L_x_818) ;  /* 0x0000024000067945 */ /* 0x000fe20003800000 */
[----:B------:R-:W-:Y:S01]  /*132e0*/  BAR.SYNC.DEFER_BLOCKING 0x8, 0x180 ;  /* 0x0206000000007b1d */ /* 0x000fe20000010000 */
[----:B------:R-:W-:-:S04]  /*132f0*/  ISETP.NE.U32.AND P0, PT, RZ, UR6, PT ;  /* 0x00000006ff007c0c */ /* 0x000fc8000bf05070 */
[----:B------:R-:W-:Y:S01]  /*13300*/  ISETP.NE.AND.EX P0, PT, RZ, UR7, PT, P0 ;  /* 0x00000007ff007c0c */ /* 0x000fe2000bf05300 */
[----:B--2---:R-:W-:Y:S01]  /*13310*/  VIADD R2, R2, 0x18400 ;  /* 0x0001840002027836 */ /* 0x004fe20000000000 */
[----:B---3--:R-:W-:-:S04]  /*13320*/  SHF.R.S32.HI R0, RZ, 0x1f, R3 ;  /* 0x0000001fff007819 */ /* 0x008fc80000011403 */
        /* <DEDUP_REMOVED lines=9> */
[----:B0-----:R-:W-:Y:S01]  /*133c0*/  IMAD.IADD R2, R3, 0x1, R0 ;  /* 0x0000000103027824 */ /* 0x001fe200078e0200 */
[----:B------:R-:W-:-:S05]  /*133d0*/  SHF.R.S32.HI R0, RZ, 0x1f, R18 ;  /* 0x0000001fff007819 */ /* 0x000fca0000011412 */
[----:B------:R1:W-:Y:S04]  /*133e0*/  STL [R1+0x40], R0 ;  /* 0x0000400001007387 */ /* 0x0003e80000100800 */
[----:B------:R1:W-:Y:S01]  /*133f0*/  STL [R1+0x38], R2 ;  /* 0x0000380201007387 */ /* 0x0003e20000100800 */
[----:B------:R-:W-:Y:S05]  /*13400*/  @!P1 BRA `(.L_x_819) ;  /* 0x0000000000409947 */ /* 0x000fea0003800000 */
[----:B-1----:R-:W-:Y:S01]  /*13410*/  MOV R2, 0x0 ;  /* 0x0000000000027802 */ /* 0x002fe20000000f00 */
        /* <DEDUP_REMOVED lines=15> */
.L_x_819:
[----:B------:R-:W-:Y:S05]  /*13510*/  BSYNC B6 ;  /* 0x0000000000067941 */ /* 0x000fea0003800000 */
.L_x_818:
[----:B-1----:R-:W2:Y:S01]  /*13520*/  LDL.LU R4, [R1+0x38] ;  /* 0x0000380001047983 */ /* 0x002ea20000300800 */
[----:B------:R-:W0:Y:S01]  /*13530*/  LDC R7, c[0x0][0x448] ;  /* 0x00011200ff077b82 */ /* 0x000e220000000800 */
        /* <DEDUP_REMOVED lines=8> */
[----:B0-----:R-:W-:Y:S01]  /*135c0*/  ISETP.NE.AND P0, PT, R7, 0x1, PT ;  /* 0x000000010700780c */ /* 0x001fe20003f05270 */
[----:B------:R-:W0:Y:S02]  /*135d0*/  S2R R8, SR_TID.X ;  /* 0x0000000000087919 */ /* 0x000e240000002100 */
[----:B0-----:R-:W-:-:S05]  /*135e0*/  IMAD.SHL.U32 R9, R8, 0x8, RZ ;  /* 0x0000000808097824 */ /* 0x001fca00078e00ff */
[----:B------:R-:W-:Y:S01]  /*135f0*/  LOP3.LUT R9, R9, 0x38, RZ, 0xc0, !PT ;  /* 0x0000003809097812 */ /* 0x000fe200078ec0ff */
[----:B--2---:R-:W-:Y:S02]  /*13600*/  IMAD.MOV.U32 R3, RZ, RZ, R4 ;  /* 0x000000ffff037224 */ /* 0x004fe400078e0004 */
[----:B------:R-:W0:Y:S01]  /*13610*/  S2R R4, SR_TID.X ;  /* 0x0000000000047919 */ /* 0x000e220000002100 */
        /* <DEDUP_REMOVED lines=11> */
[C---:B0-----:R-:W-:Y:S01]  /*136d0*/  LOP3.LUT R5, R4.reuse, 0x7f, RZ, 0xc0, !PT ;  /* 0x0000007f04057812 */ /* 0x041fe200078ec0ff */
[----:B------:R-:W-:-:S03]  /*136e0*/  IMAD.SHL.U32 R4, R4, 0x10, RZ ;  /* 0x0000001004047824 */ /* 0x000fc600078e00ff */
[----:B------:R-:W-:-:S04]  /*136f0*/  SHF.R.U32.HI R5, RZ, 0x3, R5 ;  /* 0x00000003ff057819 */ /* 0x000fc80000011605 */
[----:B------:R-:W-:Y:S02]  /*13700*/  LOP3.LUT R4, R5, 0x70, R4, 0xf8, !PT ;  /* 0x0000007005047812 */ /* 0x000fe400078ef804 */
[----:B------:R-:W0:Y:S02]  /*13710*/  @P0 LDC R5, c[0x0][0x44c] ;  /* 0x00011300ff050b82 */ /* 0x000e240000000800 */
[----:B------:R-:W-:-:S05]  /*13720*/  LOP3.LUT R0, R4, R17, RZ, 0xfc, !PT ;  /* 0x0000001104007212 */ /* 0x000fca00078efcff */
[----:B------:R-:W-:Y:S02]  /*13730*/  IMAD.MOV.U32 R4, RZ, RZ, R0 ;  /* 0x000000ffff047224 */ /* 0x000fe400078e0000 */
[----:B0-----:R-:W-:-:S05]  /*13740*/  @P0 IMAD.HI.U32 R5, R0, R5, RZ ;  /* 0x0000000500050227 */ /* 0x001fca00078e00ff */
        /* <DEDUP_REMOVED lines=19> */
[----:B-1----:R-:W-:Y:S09]  /*13880*/  BRA.DIV UR4, `(.L_x_820) ;  /* 0x0000004e046c7947 */ /* 0x002ff2000b800000 */
[----:B------:R-:W2:Y:S01]  /*13890*/  LDL.LU R6, [R1+0x54] ;  /* 0x0000540001067983 */ /* 0x000ea20000300800 */
[----:B------:R-:W0:Y:S02]  /*138a0*/  S2R R5, SR_TID.X ;  /* 0x0000000000057919 */ /* 0x000e240000002100 */
[----:B0-----:R-:W-:-:S04]  /*138b0*/  LOP3.LUT R5, R5, 0x7f, RZ, 0xc0, !PT ;  /* 0x0000007f05057812 */ /* 0x001fc800078ec0ff */
[----:B------:R-:W-:-:S05]  /*138c0*/  SHF.R.U32.HI R5, RZ, 0x3, R5 ;  /* 0x00000003ff057819 */ /* 0x000fca0000011605 */
[----:B------:R-:W-:-:S04]  /*138d0*/  IMAD.IADD R2, R5, 0x1, R17 ;  /* 0x0000000105027824 */ /* 0x000fc800078e0211 */
[----:B------:R-:W-:Y:S02]  /*138e0*/  VIADD R5, R2, 0x10 ;  /* 0x0000001002057836 */ /* 0x000fe40000000000 */
[----:B--2---:R-:W-:Y:S02]  /*138f0*/  IMAD R3, R6, R7, RZ ;  /* 0x0000000706037224 */ /* 0x004fe400078e02ff */
[----:B------:R-:W0:Y:S04]  /*13900*/  SHFL.IDX PT, R7, R4, RZ, 0x181f ;  /* 0x00181fff04077589 */ /* 0x000e2800000e0000 */
[----:B------:R-:W1:Y:S01]  /*13910*/  SHFL.IDX PT, R6, R0, RZ, 0x181f ;  /* 0x00181fff00067589 */ /* 0x000e6200000e0000 */
[----:B------:R-:W-:-:S13]  /*13920*/  ISETP.GE.AND P1, PT, R2, R3, PT ;  /* 0x000000030200720c */ /* 0x000fda0003f26270 */
        /* <DEDUP_REMOVED lines=58> */
[----:B------:R-:W-:Y:S01]  /*13cd0*/  @!P1 IMAD.MOV.U32 R6, RZ, RZ, R5 ;  /* 0x000000ffff069224 */ /* 0x000fe200078e0005 */
[----:B------:R-:W0:Y:S04]  /*13ce0*/  SHFL.IDX PT, R0, R0, 0x7, 0x181f ;  /* 0x00f81f0000007f89 */ /* 0x000e2800000e0000 */
[----:B------:R1:W-:Y:S04]  /*13cf0*/  @!P1 LDGSTS.E.BYPASS.LTC128B.128 [R10+0x1b400], desc[UR40][R6.64], !P0 ;  /* 0x1b400000060a9fae */ /* 0x0003e8000c101d68 */
[----:B------:R-:W2:Y:S02]  /*13d00*/  SHFL.IDX PT, R4, R4, 0x7, 0x181f ;  /* 0x00f81f0004047f89 */ /* 0x000ea400000e0000 */
.L_x_982:
[----:B------:R3:W5:Y:S01]  /*13d10*/  LDL R9, [R1+0x4] ;  /* 0x0000040001097983 */ /* 0x0007620000100800 */
[----:B------:R-:W4:Y:S01]  /*13d20*/  S2R R5, SR_TID.X ;  /* 0x0000000000057919 */ /* 0x000f220000002100 */
[----:B------:R-:W-:-:S05]  /*13d30*/  VIADD R2, R2, 0x70 ;  /* 0x0000007002027836 */ /* 0x000fca0000000000 */
[----:B------:R-:W-:Y:S01]  /*13d40*/  ISETP.GE.AND P1, PT, R2, R3, PT ;  /* 0x000000030200720c */ /* 0x000fe20003f26270 */
[----:B----4-:R-:W-:-:S05]  /*13d50*/  IMAD.SHL.U32 R5, R5, 0x8, RZ ;  /* 0x0000000805057824 */ /* 0x010fca00078e00ff */
[----:B------:R-:W-:-:S07]  /*13d60*/  LOP3.LUT R5, R5, 0x38, RZ, 0xc0, !PT ;  /* 0x0000003805057812 */ /* 0x000fce00078ec0ff */
[----:B--2---:R-:W-:-:S05]  /*13d70*/  @!P1 LEA R2, P2, R5, R4, 0x1 ;  /* 0x0000000405029211 */ /* 0x004fca00078408ff */
[----:B0-----:R-:W-:-:S05]  /*13d80*/  @!P1 IMAD.X R3, RZ, RZ, R0, P2 ;  /* 0x000000ffff039224 */ /* 0x001fca00010e0600 */
[----:B------:R-:W-:Y:S01]  /*13d90*/  @!PT LDS RZ, [RZ] ;  /* 0x00000000fffff984 */ /* 0x000fe20000000800 */
[----:B------:R-:W-:Y:S01]  /*13da0*/  @!PT LDS RZ, [RZ] ;  /* 0x00000000fffff984 */ /* 0x000fe20000000800 */
[----:B------:R-:W-:Y:S01]  /*13db0*/  @!PT LDS RZ, [RZ] ;  /* 0x00000000fffff984 */ /* 0x000fe20000000800 */
[----:B------:R3:W-:Y:S01]  /*13dc0*/  @!P1 LDGSTS.E.BYPASS.LTC128B.128 [R10+0x1bc00], desc[UR40][R2.64], !P0 ;  /* 0x1bc00000020a9fae */ /* 0x0007e2000c101d68 */
[----:B------:R-:W-:Y:S01]  /*13dd0*/  PLOP3.LUT P0, PT, PT, PT, PT, 0x80, 0x0 ;  /* 0x000000000000781c */ /* 0x000fe20003f0f070 */
[----:B------:R-:W-:-:S12]  /*13de0*/  NOP ;  /* 0x0000000000007918 */ /* 0x000fd80000000000 */
.L_x_821:
[----:B---3--:R-:W2:Y:S01]  /*13df0*/  LDL R2, [R1+0x4] ;  /* 0x0000040001027983 */ /* 0x008ea20000100800 */
        /* <DEDUP_REMOVED lines=16> */
[----:B------:R-:W2:Y:S03]  /*13f00*/  SYNCS.PHASECHK.TRANS64.TRYWAIT P0, [R2+URZ+0x22820], R0 ;  /* 0x02282000020075a7 */ /* 0x000ea6000800017f */
[----:B0-2---:R-:W-:Y:S05]  /*13f10*/  @!P0 BRA `(.L_x_823) ;  /* 0x0000005000608947 */ /* 0x005fea0003800000 */
.L_x_983:
[----:B------:R-:W-:Y:S05]  /*13f20*/  BSYNC B0 ;  /* 0x0000000000007941 */ /* 0x000fea0003800000 */
.L_x_822:
[----:B0-----:R-:W2:Y:S01]  /*13f30*/  LDL R2, [R1+0x1c] ;  /* 0x00001c0001027983 */ /* 0x001ea20000100800 */
[----:B------:R-:W-:Y:S01]  /*13f40*/  BSSY B0, `(.L_x_824) ;  /* 0x0000063000007945 */ /* 0x000fe20003800000 */
[----:B--2---:R-:W-:-:S13]  /*13f50*/  LOP3.LUT P0, RZ, R2, 0x1, RZ, 0xc0, !PT ;  /* 0x0000000102ff7812 */ /* 0x004fda000780c0ff */
        /* <DEDUP_REMOVED lines=13> */
.L_x_984:
[----:B------:R-:W-:Y:S05]  /*14030*/  BSYNC B1 ;  /* 0x0000000000017941 */ /* 0x000fea0003800000 */
.L_x_826:
[----:B------:R-:W-:Y:S04]  /*14040*/  BSSY B1, `(.L_x_828) ;  /* 0x0000009000017945 */ /* 0x000fe80003800000 */
        /* <DEDUP_REMOVED lines=8> */
.L_x_829:
[----:B------:R-:W-:Y:S05]  /*140d0*/  BSYNC B1 ;  /* 0x0000000000017941 */ /* 0x000fea0003800000 */
.L_x_828:
        /* <DEDUP_REMOVED lines=14> */
.L_x_830:
        /* <DEDUP_REMOVED lines=16> */
.L_x_831:
        /* <DEDUP_REMOVED lines=16> */
.L_x_832:
        /* <DEDUP_REMOVED lines=16> */
.L_x_833:
        /* <DEDUP_REMOVED lines=11> */
.L_x_825:
[----:B------:R-:W-:Y:S05]  /*14570*/  BSYNC B0 ;  /* 0x0000000000007941 */ /* 0x000fea0003800000 */
.L_x_824:
[----:B------:R-:W2:Y:S01]  /*14580*/  LDL.LU R4, [R1+0x50] ;  /* 0x0000500001047983 */ /* 0x000ea20000300800 */
[----:B------:R-:W-:Y:S01]  /*14590*/  BSSY B0, `(.L_x_834) ;  /* 0x000020f000007945 */ /* 0x000fe20003800000 */
[----:B--2---:R-:W-:-:S13]  /*145a0*/  ISETP.GE.AND P0, PT, R4, 0x61, PT ;  /* 0x000000610400780c */ /* 0x004fda0003f06270 */
[----:B------:R-:W-:Y:S05]  /*145b0*/  @!P0 BRA `(.L_x_835) ;  /* 0x0000002000308947 */ /* 0x000fea0003800000 */
[----:B------:R-:W1:Y:S01]  /*145c0*/  LDL R4, [R1+0x30] ;  /* 0x0000300001047983 */ /* 0x000e620000100800 */
[----:B------:R-:W-:Y:S01]  /*145d0*/  IMAD.MOV.U32 R0, RZ, RZ, 0x1 ;  /* 0x00000001ff007424 */ /* 0x000fe200078e00ff */
[----:B------:R-:W-:Y:S01]  /*145e0*/  BSSY B2, `(.L_x_836) ;  /* 0x00000b3000027945 */ /* 0x000fe20003800000 */
[----:B-1----:R-:W-:-:S05]  /*145f0*/  IMAD.MOV R6, RZ, RZ, -R4 ;  /* 0x000000ffff067224 */ /* 0x002fca00078e0a04 */
        /* <DEDUP_REMOVED lines=10> */
[----:B--2---:R-:W-:Y:S01]  /*146a0*/  LOP3.LUT P2, RZ, R5, 0x1, RZ, 0xc0, !PT ;  /* 0x0000000105ff7812 */ /* 0x004fe2000784c0ff */
[----:B---3--:R-:W-:-:S05]  /*146b0*/  VIADD R2, R4, 0x1 ;  /* 0x0000000104027836 */ /* 0x008fca0000000000 */
[----:B------:R-:W-:-:S04]  /*146c0*/  ISETP.NE.AND P0, PT, R2, 0x2, PT ;  /* 0x000000020200780c */ /* 0x000fc80003f05270 */
[----:B------:R-:W-:Y:S02]  /*146d0*/  SEL R3, RZ, 0x1, P0 ;  /* 0x00000001ff037807 */ /* 0x000fe40000000000 */
[----:B------:R-:W-:Y:S02]  /*146e0*/  SEL R8, R2, RZ, P0 ;  /* 0x000000ff02087207 */ /* 0x000fe40000000000 */
        /* <DEDUP_REMOVED lines=11> */
[----:B-----5:R-:W3:Y:S01]  /*147a0*/  LDL R9, [R1+0x10] ;  /* 0x0000100001097983 */ /* 0x020ee20000100800 */
        /* <DEDUP_REMOVED lines=16> */
.L_x_840:
[----:B-1----:R-:W2:Y:S01]  /*148b0*/  LDL R2, [R1+0x4] ;  /* 0x0000040001027983 */ /* 0x002ea20000100800 */
[----:B------:R-:W-:Y:S01]  /*148c0*/  SHF.L.U32 R5, R7, 0x1f, RZ ;  /* 0x0000001f07057819 */ /* 0x000fe200000006ff */
[----:B------:R-:W1:Y:S01]  /*148d0*/  S2R R3, SR_TID.X ;  /* 0x0000000000037919 */ /* 0x000e620000002100 */
[----:B------:R-:W-:Y:S01]  /*148e0*/  BSSY B3, `(.L_x_841) ;  /* 0x0000006000037945 */ /* 0x000fe20003800000 */
[----:B-1----:R-:W-:-:S04]  /*148f0*/  LOP3.LUT R3, R3, 0x7f, RZ, 0xc0, !PT ;  /* 0x0000007f03037812 */ /* 0x002fc800078ec0ff */
[----:B------:R-:W-:Y:S01]  /*14900*/  ISETP.NE.AND P1, PT, R3, RZ, PT ;  /* 0x000000ff0300720c */ /* 0x000fe20003f25270 */
[----:B--2---:R-:W-:-:S04]  /*14910*/  IMAD R2, R8, 0x8, R2 ;  /* 0x0000000808027824 */ /* 0x004fc800078e0202 */
[----:B------:R-:W1:Y:S02]  /*14920*/  SYNCS.PHASECHK.TRANS64.TRYWAIT P0, [R2+URZ+0x22840], R5 ;  /* 0x02284005020075a7 */ /* 0x000e64000800017f */
[----:B-1----:R-:W-:Y:S06]  /*14930*/  @!P0 BRA `(.L_x_842) ;  /* 0x0000004800048947 */ /* 0x002fec0003800000 */
.L_x_985:
[----:B------:R-:W-:Y:S05]  /*14940*/  BSYNC B3 ;  /* 0x0000000000037941 */ /* 0x000fea0003800000 */
.L_x_841:
        /* <DEDUP_REMOVED lines=9> */
.L_x_844:
[----:B------:R-:W-:Y:S05]  /*149e0*/  BSYNC B3 ;  /* 0x0000000000037941 */ /* 0x000fea0003800000 */
.L_x_843:
        /* <DEDUP_REMOVED lines=14> */
.L_x_845:
        /* <DEDUP_REMOVED lines=14> */
.L_x_986:
[----:B------:R-:W-:Y:S05]  /*14bb0*/  BSYNC B3 ;  /* 0x0000000000037941 */ /* 0x000fea0003800000 */
.L_x_846:
[----:B------:R-:W-:Y:S01]  /*14bc0*/  BSSY B3, `(.L_x_848) ;  /* 0x000000b000037945 */ /* 0x000fe20003800000 */
[----:B------:R-:W-:Y:S02]  /*14bd0*/  IMAD.MOV.U32 R8, RZ, RZ, 0x0 ;  /* 0x00000000ff087424 */ /* 0x000fe400078e00ff */
[----:B-----5:R-:W-:Y:S01]  /*14be0*/  IMAD.MOV.U32 R9, RZ, RZ, 0x14f00000 ;  /* 0x14f00000ff097424 */ /* 0x020fe200078e00ff */
        /* <DEDUP_REMOVED lines=8> */
.L_x_849:
[----:B------:R-:W-:Y:S05]  /*14c70*/  BSYNC B3 ;  /* 0x0000000000037941 */ /* 0x000fea0003800000 */
.L_x_848:
        /* <DEDUP_REMOVED lines=11> */
.L_x_850:
        /* <DEDUP_REMOVED lines=16> */
.L_x_851:
        /* <DEDUP_REMOVED lines=16> */
.L_x_852:
        /* <DEDUP_REMOVED lines=16> */
.L_x_853:
        /* <DEDUP_REMOVED lines=11> */
.L_x_839:
[----:B------:R-:W-:Y:S05]  /*150e0*/  BSYNC B1 ;  /* 0x0000000000017941 */ /* 0x000fea0003800000 */
.L_x_838:
[----:B------:R-:W2:Y:S02]  /*150f0*/  LDL.LU R4, [R1+0x30] ;  /* 0x0000300001047983 */ /* 0x000ea40000300800 */
[----:B--2---:R-:W-:-:S07]  /*15100*/  VIADD R0, R4, 0xfffffffd ;  /* 0xfffffffd04007836 */ /* 0x004fce0000000000 */
.L_x_837:
[----:B------:R-:W-:Y:S05]  /*15110*/  BSYNC B2 ;  /* 0x0000000000027941 */ /* 0x000fea0003800000 */
.L_x_836:
[----:B------:R-:W2:Y:S01]  /*15120*/  LDL.LU R2, [R1+0x34] ;  /* 0x0000340001027983 */ /* 0x000ea20000300800 */
[----:B------:R-:W-:-:S05]  /*15130*/  IMAD.MOV R6, RZ, RZ, -R6 ;  /* 0x000000ffff067224 */ /* 0x000fca00078e0a06 */
[----:B--2---:R-:W-:-:S13]  /*15140*/  ISETP.NE.AND P0, PT, R2, R6, PT ;  /* 0x000000060200720c */ /* 0x004fda0003f05270 */
[----:B------:R-:W-:Y:S05]  /*15150*/  @!P0 BRA `(.L_x_835) ;  /* 0x0000001400488947 */ /* 0x000fea0003800000 */
.L_x_886:
[----:B------:R-:W2:Y:S04]  /*15160*/  LDL R4, [R1+0x1c] ;  /* 0x00001c0001047983 */ /* 0x000ea80000100800 */
[----:B------:R-:W0:Y:S04]  /*15170*/  LDL.LU R3, [R1+0x8] ;  /* 0x0000080001037983 */ /* 0x000e280000300800 */
[----:B------:R-:W3:Y:S01]  /*15180*/  LDL.LU R2, [R1+0x14] ;  /* 0x0000140001027983 */ /* 0x000ee20000300800 */
[----:B------:R-:W-:Y:S05]  /*15190*/  YIELD ;  /* 0x0000000000007946 */ /* 0x000fea0003800000 */
[----:B------:R-:W-:Y:S01]  /*151a0*/  BSSY B1, `(.L_x_854) ;  /* 0x00000a2000017945 */ /* 0x000fe20003800000 */
[----:B--2---:R-:W-:Y:S01]  /*151b0*/  LOP3.LUT P1, RZ, R4, 0x1, RZ, 0xc0, !PT ;  /* 0x0000000104ff7812 */ /* 0x004fe2000782c0ff */
[----:B0-----:R-:W-:-:S05]  /*151c0*/  VIADD R7, R3, 0x1 ;  /* 0x0000000103077836 */ /* 0x001fca0000000000 */
[----:B------:R-:W-:-:S04]  /*151d0*/  ISETP.NE.AND P0, PT, R7, 0x2, PT ;  /* 0x000000020700780c */ /* 0x000fc80003f05270 */
[----:B------:R-:W-:Y:S02]  /*151e0*/  SEL R6, RZ, 0x1, P0 ;  /* 0x00000001ff067807 */ /* 0x000fe40000000000 */
[----:B------:R-:W-:Y:S02]  /*151f0*/  SEL R7, R7, RZ, P0 ;  /* 0x000000ff07077207 */ /* 0x000fe40000000000 */
[----:B---3--:R-:W-:Y:S01]  /*15200*/  LOP3.LUT R6, R2, R6, RZ, 0x3c, !PT ;  /* 0x0000000602067212 */ /* 0x008fe200078e3cff */
[----:B------:R-:W-:Y:S06]  /*15210*/  @!P1 BRA `(.L_x_855) ;  /* 0x0000000800689947 */ /* 0x000fec0003800000 */
[----:B------:R-:W-:Y:S01]  /*15220*/  ULDC.64 UR4, c[0x0][0x418] ;  /* 0x0001060000047ab9 */ /* 0x000fe20000000a00 */
[----:B------:R-:W-:Y:S01]  /*15230*/  IMAD.MOV.U32 R8, RZ, RZ, R0 ;  /* 0x000000ffff087224 */ /* 0x000fe200078e0000 */
[----:B------:R-:W-:-:S04]  /*15240*/  ISETP.NE.U32.AND P0, PT, RZ, UR4, PT ;  /* 0x00000004ff007c0c */ /* 0x000fc8000bf05070 */
[----:B------:R-:W-:-:S13]  /*15250*/  ISETP.NE.AND.EX P0, PT, RZ, UR5, PT, P0 ;  /* 0x00000005ff007c0c */ /* 0x000fda000bf05300 */
[----:B------:R-:W-:Y:S05]  /*15260*/  @!P0 BRA `(.L_x_856) ;  /* 0x0000000000508947 */ /* 0x000fea0003800000 */
[----:B-----5:R-:W2:Y:S01]  /*15270*/  LDL R9, [R1+0x20] ;  /* 0x0000200001097983 */ /* 0x020ea20000100800 */
        /* <DEDUP_REMOVED lines=19> */
.L_x_856:
[----:B0-----:R-:W2:Y:S01]  /*153b0*/  LDL R2, [R1+0x4] ;  /* 0x0000040001027983 */ /* 0x001ea20000100800 */
[----:B------:R-:W0:Y:S02]  /*153c0*/  S2R R3, SR_TID.X ;  /* 0x0000000000037919 */ /* 0x000e240000002100 */
[----:B0-----:R-:W-:Y:S01]  /*153d0*/  LOP3.LUT R4, R3, 0x7f, RZ, 0xc0, !PT ;  /* 0x0000007f03047812 */ /* 0x001fe200078ec0ff */
[----:B------:R-:W-:Y:S03]  /*153e0*/  BSSY B2, `(.L_x_857) ;  /* 0x0000006000027945 */ /* 0x000fe60003800000 */
[----:B------:R-:W-:Y:S01]  /*153f0*/  ISETP.NE.AND P1, PT, R4, RZ, PT ;  /* 0x000000ff0400720c */ /* 0x000fe20003f25270 */
[----:B--2---:R-:W-:Y:S01]  /*15400*/  IMAD R3, R7, 0x8, R2 ;  /* 0x0000000807037824 */ /* 0x004fe200078e0202 */
[----:B------:R-:W-:-:S04]  /*15410*/  SHF.L.U32 R2, R6, 0x1f, RZ ;  /* 0x0000001f06027819 */ /* 0x000fc800000006ff */
[----:B------:R-:W0:Y:S02]  /*15420*/  SYNCS.PHASECHK.TRANS64.TRYWAIT P0, [R3+URZ+0x22840], R2 ;  /* 0x02284002030075a7 */ /* 0x000e24000800017f */
[----:B0-----:R-:W-:Y:S05]  /*15430*/  @!P0 BRA `(.L_x_858) ;  /* 0x0000003c006c8947 */ /* 0x001fea0003800000 */
.L_x_987:
[----:B------:R-:W-:Y:S05]  /*15440*/  BSYNC B2 ;  /* 0x0000000000027941 */ /* 0x000fea0003800000 */
.L_x_857:
        /* <DEDUP_REMOVED lines=9> */
.L_x_860:
[----:B------:R-:W-:Y:S05]  /*154e0*/  BSYNC B2 ;  /* 0x0000000000027941 */ /* 0x000fea0003800000 */
.L_x_859:
        /* <DEDUP_REMOVED lines=13> */
.L_x_861:
[----:B-----5:R-:W2:Y:S01]  /*155c0*/  LDL R9, [R1] ;  /* 0x0000000001097983 */ /* 0x020ea20000100800 */
        /* <DEDUP_REMOVED lines=13> */
.L_x_988:
[----:B------:R-:W-:Y:S05]  /*156a0*/  BSYNC B2 ;  /* 0x0000000000027941 */ /* 0x000fea0003800000 */
.L_x_862:
        /* <DEDUP_REMOVED lines=11> */
.L_x_865:
[----:B------:R-:W-:Y:S05]  /*15760*/  BSYNC B2 ;  /* 0x0000000000027941 */ /* 0x000fea0003800000 */
.L_x_864:
        /* <DEDUP_REMOVED lines=10> */
.L_x_866:
        /* <DEDUP_REMOVED lines=16> */
.L_x_867:
        /* <DEDUP_REMOVED lines=16> */
.L_x_868:
        /* <DEDUP_REMOVED lines=16> */
.L_x_869:
        /* <DEDUP_REMOVED lines=11> */
.L_x_855:
[----:B------:R-:W-:Y:S05]  /*15bc0*/  BSYNC B1 ;  /* 0x0000000000017941 */ /* 0x000fea0003800000 */
.L_x_854:
[----:B------:R-:W2:Y:S01]  /*15bd0*/  LDL R5, [R1+0x1c] ;  /* 0x00001c0001057983 */ /* 0x000ea20000100800 */
[----:B------:R-:W-:Y:S01]  /*15be0*/  VIADD R7, R7, 0x1 ;  /* 0x0000000107077836 */ /* 0x000fe20000000000 */
[----:B------:R-:W-:Y:S04]  /*15bf0*/  BSSY B1, `(.L_x_870) ;  /* 0x00000a5000017945 */ /* 0x000fe80003800000 */
[----:B------:R-:W-:-:S04]  /*15c00*/  ISETP.NE.AND P0, PT, R7, 0x2, PT ;  /* 0x000000020700780c */ /* 0x000fc80003f05270 */
[----:B------:R-:W-:Y:S02]  /*15c10*/  SEL R2, RZ, 0x1, P0 ;  /* 0x00000001ff027807 */ /* 0x000fe40000000000 */
[----:B-----5:R-:W-:Y:S02]  /*15c20*/  SEL R9, R7, RZ, P0 ;  /* 0x000000ff07097207 */ /* 0x020fe40000000000 */
[----:B------:R-:W-:-:S05]  /*15c30*/  LOP3.LUT R8, R6, R2, RZ, 0x3c, !PT ;  /* 0x0000000206087212 */ /* 0x000fca00078e3cff */
[----:B------:R0:W-:Y:S04]  /*15c40*/  STL [R1+0x14], R8 ;  /* 0x0000140801007387 */ /* 0x0001e80000100800 */
[----:B------:R0:W-:Y:S01]  /*15c50*/  STL [R1+0x8], R9 ;  /* 0x0000080901007387 */ /* 0x0001e20000100800 */
[----:B--2---:R-:W-:-:S13]  /*15c60*/  LOP3.LUT P2, RZ, R5, 0x1, RZ, 0xc0, !PT ;  /* 0x0000000105ff7812 */ /* 0x004fda000784c0ff */
        /* <DEDUP_REMOVED lines=26> */
.L_x_872:
        /* <DEDUP_REMOVED lines=9> */
.L_x_989:
[----:B------:R-:W-:Y:S05]  /*15ea0*/  BSYNC B2 ;  /* 0x0000000000027941 */ /* 0x000fea0003800000 */
.L_x_873:
        /* <DEDUP_REMOVED lines=9> */
.L_x_876:
[----:B------:R-:W-:Y:S05]  /*15f40*/  BSYNC B2 ;  /* 0x0000000000027941 */ /* 0x000fea0003800000 */
.L_x_875:
        /* <DEDUP_REMOVED lines=14> */
.L_x_877:
        /* <DEDUP_REMOVED lines=14> */
.L_x_990:
[----:B------:R-:W-:Y:S05]  /*16110*/  BSYNC B2 ;  /* 0x0000000000027941 */ /* 0x000fea0003800000 */
.L_x_878:
        /* <DEDUP_REMOVED lines=11> */
.L_x_881:
[----:B------:R-:W-:Y:S05]  /*161d0*/  BSYNC B2 ;  /* 0x0000000000027941 */ /* 0x000fea0003800000 */
.L_x_880:
        /* <DEDUP_REMOVED lines=11> */
.L_x_882:
        /* <DEDUP_REMOVED lines=16> */
.L_x_883:
        /* <DEDUP_REMOVED lines=16> */
.L_x_884:
        /* <DEDUP_REMOVED lines=16> */
.L_x_885:
        /* <DEDUP_REMOVED lines=11> */
.L_x_871:
[----:B------:R-:W-:Y:S05]  /*16640*/  BSYNC B1 ;  /* 0x0000000000017941 */ /* 0x000fea0003800000 */
.L_x_870:
[C---:B------:R-:W-:Y:S01]  /*16650*/  ISETP.GT.AND P0, PT, R0.reuse, 0x1, PT ;  /* 0x000000010000780c */ /* 0x040fe20003f04270 */
[----:B------:R-:W-:-:S12]  /*16660*/  VIADD R0, R0, 0xfffffffe ;  /* 0xfffffffe00007836 */ /* 0x000fd80000000000 */
[----:B------:R-:W-:Y:S05]  /*16670*/  @P0 BRA `(.L_x_886) ;  /* 0xffffffe800b80947 */ /* 0x000fea000383ffff */
.L_x_835:
[----:B------:R-:W-:Y:S05]  /*16680*/  BSYNC B0 ;  /* 0x0000000000007941 */ /* 0x000fea0003800000 */
.L_x_834:
[----:B------:R-:W2:Y:S04]  /*16690*/  LDL.LU R4, [R1+0x8] ;  /* 0x0000080001047983 */ /* 0x000ea80000300800 */
[----:B------:R-:W3:Y:S01]  /*166a0*/  LDL.LU R3, [R1+0x14] ;  /* 0x0000140001037983 */ /* 0x000ee20000300800 */
[----:B------:R-:W4:Y:S01]  /*166b0*/  S2R R2, SR_TID.X ;  /* 0x0000000000027919 */ /* 0x000f220000002100 */
[----:B------:R-:W-:Y:S01]  /*166c0*/  BSSY B0, `(.L_x_887) ;  /* 0x0000015000007945 */ /* 0x000fe20003800000 */
[----:B----4-:R-:W-:-:S04]  /*166d0*/  LOP3.LUT R2, R2, 0x7f, RZ, 0xc0, !PT ;  /* 0x0000007f02027812 */ /* 0x010fc800078ec0ff */
[----:B------:R-:W-:Y:S01]  /*166e0*/  ISETP.NE.AND P1, PT, R2, RZ, PT ;  /* 0x000000ff0200720c */ /* 0x000fe20003f25270 */
[----:B--2---:R-:W-:-:S05]  /*166f0*/  VIADD R0, R4, 0x1 ;  /* 0x0000000104007836 */ /* 0x004fca0000000000 */
[----:B------:R-:W-:-:S04]  /*16700*/  ISETP.NE.AND P0, PT, R0, 0x2, PT ;  /* 0x000000020000780c */ /* 0x000fc80003f05270 */
[----:B------:R-:W-:-:S04]  /*16710*/  SEL R2, RZ, 0x1, P0 ;  /* 0x00000001ff027807 */ /* 0x000fc80000000000 */
[----:B---3--:R-:W-:-:S05]  /*16720*/  LOP3.LUT R3, R3, R2, RZ, 0x3c, !PT ;  /* 0x0000000203037212 */ /* 0x008fca00078e3cff */
[----:B------:R2:W-:Y:S01]  /*16730*/  STL [R1+0x14], R3 ;  /* 0x0000140301007387 */ /* 0x0005e20000100800 */
[----:B------:R-:W-:Y:S05]  /*16740*/  @P1 BRA `(.L_x_888) ;  /* 0x0000000000301947 */ /* 0x000fea0003800000 */
[----:B--2---:R-:W2:Y:S01]  /*16750*/  S2R R3, SR_LANEID ;  /* 0x0000000000037919 */ /* 0x004ea20000000000 */
[----:B------:R-:W-:Y:S02]  /*16760*/  VOTEU.ANY UR4, UPT, PT ;  /* 0x0000000000047886 */ /* 0x000fe400038e0100 */
[----:B------:R-:W2:Y:S08]  /*16770*/  FLO.U32 R4, UR4 ;  /* 0x0000000400047d00 */ /* 0x000eb000080e0000 */
[----:B------:R-:W3:Y:S01]  /*16780*/  POPC R5, UR4 ;  /* 0x0000000400057d09 */ /* 0x000ee20008000000 */
[----:B--2---:R-:W-:-:S02]  /*16790*/  ISETP.EQ.U32.AND P1, PT, R4, R3, PT ;  /* 0x000000030400720c */ /* 0x004fc40003f22070 */
[----:B------:R-:W3:Y:S11]  /*167a0*/  LDC.64 R2, c[0x0][0xc60] ;  /* 0x00031800ff027b82 */ /* 0x000ef60000000a00 */
[----:B---3--:R-:W2:Y:S01]  /*167b0*/  @P1 ATOMG.E.ADD.STRONG.GPU PT, R3, desc[UR40][R2.64], R5 ;  /* 0x00000005020319a8 */ /* 0x008ea200081ee1e8 */
[----:B-1----:R-:W1:Y:S02]  /*167c0*/  S2R R6, SR_LTMASK ;  /* 0x0000000000067919 */ /* 0x002e640000003900 */
[----:B-1----:R-:W-:-:S04]  /*167d0*/  LOP3.LUT R6, R6, UR4, RZ, 0xc0, !PT ;  /* 0x0000000406067c12 */ /* 0x002fc8000f8ec0ff */
[----:B0-----:R-:W0:Y:S01]  /*167e0*/  POPC R7, R6 ;  /* 0x0000000600077309 */ /* 0x001e220000000000 */
[----:B--2---:R-:W0:Y:S02]  /*167f0*/  SHFL.IDX PT, R4, R3, R4, 0x1f ;  /* 0x00001f0403047589 */ /* 0x004e2400000e0000 */
[----:B0-----:R-:W-:-:S07]  /*16800*/  IADD3 R16, R4, UR36, R7 ;  /* 0x0000002404107c10 */ /* 0x001fce000fffe007 */
.L_x_888:
[----:B------:R-:W-:Y:S05]  /*16810*/  BSYNC B0 ;  /* 0x0000000000007941 */ /* 0x000fea0003800000 */
.L_x_887:
[----:B------:R-:W-:-:S05]  /*16820*/  SEL R0, R0, RZ, P0 ;  /* 0x000000ff00007207 */ /* 0x000fca0000000000 */
[----:B------:R3:W-:Y:S02]  /*16830*/  STL [R1+0x8], R0 ;  /* 0x0000080001007387 */ /* 0x0007e40000100800 */
.L_x_806:
[----:B------:R-:W-:Y:S05]  /*16840*/  BSYNC B7 ;  /* 0x0000000000077941 */ /* 0x000fea0003800000 */
.L_x_804:
[----:B---3--:R-:W3:Y:S02]  /*16850*/  LDL R0, [R1+0x1c] ;  /* 0x00001c0001007983 */ /* 0x008ee40000100800 */
[----:B---3--:R-:W-:-:S13]  /*16860*/  LOP3.LUT P0, RZ, R0, 0x2, RZ, 0xc0, !PT ;  /* 0x0000000200ff7812 */ /* 0x008fda000780c0ff */
[----:B------:R-:W-:Y:S05]  /*16870*/  @!P0 BRA `(.L_x_889) ;  /* 0x0000000000288947 */ /* 0x000fea0003800000 */
[----:B------:R-:W-:Y:S05]  /*16880*/  WARPSYNC.ALL ;  /* 0x0000000000007948 */ /* 0x000fea0003800000 */
[----:B------:R-:W3:Y:S08]  /*16890*/  S2UR UR5, SR_CgaCtaId ;  /* 0x00000000000579c3 */ /* 0x000ef00000008800 */
[----:B------:R-:W-:Y:S06]  /*168a0*/  BAR.SYNC.DEFER_BLOCKING 0x5, 0x180 ;  /* 0x0146000000007b1d */ /* 0x000fec0000010000 */
[----:B------:R-:W-:-:S02]  /*168b0*/  UMOV UR4, 0x400 ;  /* 0x0000040000047882 */ /* 0x000fc40000000000 */
[----:B---3--:R-:W-:-:S06]  /*168c0*/  ULEA UR4, UR5, UR4, 0x18 ;  /* 0x0000000405047291 */ /* 0x008fcc000f8ec03f */
[----:B------:R-:W-:-:S05]  /*168d0*/  IMAD.U32 R0, RZ, RZ, UR4 ;  /* 0x00000004ff007e24 */ /* 0x000fca000f8e00ff */
[----:B------:R3:W4:Y:S04]  /*168e0*/  LDS.128 R16, [R0+0x228d0] ;  /* 0x0228d00000107984 */ /* 0x0007280000000c00 */
[----:B------:R3:W-:Y:S01]  /*168f0*/  STL [R1+0x4], R0 ;  /* 0x0000040001007387 */ /* 0x0007e20000100800 */
[----:B------:R-:W-:Y:S06]  /*16900*/  BAR.ARV 0x4, 0x180 ;  /* 0x0106000000007b1d */ /* 0x000fec0000002000 */
[----:B------:R-:W-:Y:S05]  /*16910*/  BRA `(.L_x_890) ;  /* 0x0000000800487947 */ /* 0x000fea0003800000 */
.L_x_889:
[----:B------:R-:W0:Y:S01]  /*16920*/  S2R R0, SR_TID.X ;  /* 0x0000000000007919 */ /* 0x000e220000002100 */
[----:B------:R-:W-:Y:S01]  /*16930*/  UMOV UR4, 0xffffffff ;  /* 0xffffffff00047882 */ /* 0x000fe20000000000 */
[----:B01----:R-:W-:-:S04]  /*16940*/  LOP3.LUT R7, R0, 0x1f, RZ, 0xc0, !PT ;  /* 0x0000001f00077812 */ /* 0x003fc800078ec0ff */
[----:B------:R-:W-:Y:S01]  /*16950*/  ISETP.NE.AND P0, PT, R7, 0x1f, PT ;  /* 0x0000001f0700780c */ /* 0x000fe20003f05270 */
[----:B------:R-:W-:-:S12]  /*16960*/  BRA.DIV UR4, `(.L_x_891) ;  /* 0x0000002a04707947 */ /* 0x000fd8000b800000 */
[----:B------:R-:W-:Y:S01]  /*16970*/  IMAD.IADD R5, R19, 0x1, R7 ;  /* 0x0000000113057824 */ /* 0x000fe200078e0207 */
[----:B------:R-:W-:-:S04]  /*16980*/  ULDC UR4, c[0x0][0xc3c] ;  /* 0x00030f0000047ab9 */ /* 0x000fc80000000800 */
[----:B------:R-:W-:-:S13]  /*16990*/  ISETP.GE.OR P1, PT, R5, UR4, !P0 ;  /* 0x0000000405007c0c */ /* 0x000fda000c726670 */
[----:B--2---:R-:W0:Y:S02]  /*169a0*/  @!P1 LDC.64 R2, c[0x0][0xc80] ;  /* 0x00032000ff029b82 */ /* 0x004e240000000a00 */
[----:B0-----:R-:W-:-:S06]  /*169b0*/  @!P1 IMAD.WIDE R2, R5, 0x4, R2 ;  /* 0x0000000405029825 */ /* 0x001fcc00078e0202 */
[----:B------:R0:W2:Y:S01]  /*169c0*/  @!P1 LDG.E R3, desc[UR40][R2.64] ;  /* 0x0000002802039981 */ /* 0x0000a2000c1e1900 */
[C---:B------:R-:W-:Y:S02]  /*169d0*/  ISETP.GE.U32.AND P2, PT, R7.reuse, 0x2, PT ;  /* 0x000000020700780c */ /* 0x040fe40003f46070 */
[C---:B------:R-:W-:Y:S01]  /*169e0*/  ISETP.GE.U32.AND P3, PT, R7.reuse, 0x4, PT ;  /* 0x000000040700780c */ /* 0x040fe20003f66070 */
[----:B------:R-:W-:Y:S01]  /*169f0*/  SHFL.IDX PT, R4, R16, 0x1, 0x1f ;  /* 0x00201f0010047f89 */ /* 0x000fe200000e0000 */
[C---:B------:R-:W-:Y:S02]  /*16a00*/  ISETP.GE.U32.AND P4, PT, R7.reuse, 0x8, PT ;  /* 0x000000080700780c */ /* 0x040fe40003f86070 */
[C---:B------:R-:W-:Y:S01]  /*16a10*/  ISETP.GE.U32.AND P5, PT, R7.reuse, 0x10, PT ;  /* 0x000000100700780c */ /* 0x040fe20003fa6070 */
[----:B0-----:R-:W-:Y:S02]  /*16a20*/  IMAD.MOV.U32 R2, RZ, RZ, RZ ;  /* 0x000000ffff027224 */ /* 0x001fe400078e00ff */
[----:B--2---:R-:W-:Y:S01]  /*16a30*/  @!P1 IMAD.MOV.U32 R2, RZ, RZ, R3 ;  /* 0x000000ffff029224 */ /* 0x004fe200078e0003 */
[----:B------:R-:W-:-:S04]  /*16a40*/  ISETP.NE.AND P1, PT, R7, RZ, PT ;  /* 0x000000ff0700720c */ /* 0x000fc80003f25270 */
        /* <DEDUP_REMOVED lines=14> */
[----:B------:R-:W-:Y:S02]  /*16b30*/  IMAD.IADD R3, R3, 0x1, R0 ;  /* 0x0000000103037824 */ /* 0x000fe400078e0200 */
[----:B------:R0:W1:Y:S04]  /*16b40*/  SHFL.IDX PT, R0, R16, RZ, 0x1f ;  /* 0x00001fff10007589 */ /* 0x00006800000e0000 */
[----:B------:R0:W2:Y:S02]  /*16b50*/  SHFL.IDX PT, R6, R3, 0x1f, 0x1f ;  /* 0x03e01f0003067f89 */ /* 0x0000a400000e0000 */
.L_x_1000:
[----:B------:R-:W-:Y:S02]  /*16b60*/  ULDC UR4, c[0x0][0xc38] ;  /* 0x00030e0000047ab9 */ /* 0x000fe40000000800 */
[----:B0-----:R-:W-:-:S04]  /*16b70*/  IMAD.U32 R16, RZ, RZ, UR4 ;  /* 0x00000004ff107e24 */ /* 0x001fc8000f8e00ff */
[----:B--2---:R-:W-:-:S04]  /*16b80*/  IMAD R6, R6, R16, RZ ;  /* 0x0000001006067224 */ /* 0x004fc800078e02ff */
[----:B------:R-:W-:-:S05]  /*16b90*/  IMAD.IADD R4, R4, 0x1, R6 ;  /* 0x0000000104047824 */ /* 0x000fca00078e0206 */
[----:B-1----:R-:W-:-:S13]  /*16ba0*/  ISETP.GT.AND P6, PT, R4, R0, PT ;  /* 0x000000000400720c */ /* 0x002fda0003fc4270 */
[----:B------:R-:W-:Y:S05]  /*16bb0*/  @P6 BRA `(.L_x_892) ;  /* 0x00000000009c6947 */ /* 0x000fea0003800000 */
.L_x_897:
[----:B0-----:R-:W0:Y:S01]  /*16bc0*/  LDC R2, c[0x0][0xc3c] ;  /* 0x00030f00ff027b82 */ /* 0x001e220000000800 */
[----:B------:R-:W-:-:S05]  /*16bd0*/  VIADD R19, R19, 0x1f ;  /* 0x0000001f13137836 */ /* 0x000fca0000000000 */
[----:B0-----:R-:W-:-:S13]  /*16be0*/  ISETP.GE.AND P6, PT, R19, R2, PT ;  /* 0x000000021300720c */ /* 0x001fda0003fc6270 */
[----:B------:R-:W-:Y:S05]  /*16bf0*/  @P6 BRA `(.L_x_893) ;  /* 0x0000000400446947 */ /* 0x000fea0003800000 */
[----:B------:R-:W0:Y:S01]  /*16c00*/  S2R R3, SR_TID.X ;  /* 0x0000000000037919 */ /* 0x000e220000002100 */
[----:B------:R-:W-:Y:S01]  /*16c10*/  BSSY B0, `(.L_x_894) ;  /* 0x0000009000007945 */ /* 0x000fe20003800000 */
[----:B0-----:R-:W-:-:S05]  /*16c20*/  LOP3.LUT R3, R3, 0x1f, RZ, 0xc0, !PT ;  /* 0x0000001f03037812 */ /* 0x001fca00078ec0ff */
[----:B------:R-:W-:-:S05]  /*16c30*/  IMAD.IADD R5, R19, 0x1, R3 ;  /* 0x0000000113057824 */ /* 0x000fca00078e0203 */
[----:B------:R-:W-:Y:S01]  /*16c40*/  ISETP.GE.OR P6, PT, R5, R2, !P0 ;  /* 0x000000020500720c */ /* 0x000fe200047c6670 */
[----:B------:R-:W-:-:S12]  /*16c50*/  IMAD.MOV.U32 R2, RZ, RZ, RZ ;  /* 0x000000ffff027224 */ /* 0x000fd800078e00ff */
[----:B------:R-:W-:Y:S05]  /*16c60*/  @P6 BRA `(.L_x_895) ;  /* 0x00000000000c6947 */ /* 0x000fea0003800000 */
[----:B------:R-:W0:Y:S02]  /*16c70*/  LDC.64 R2, c[0x0][0xc80] ;  /* 0x00032000ff027b82 */ /* 0x000e240000000a00 */
[----:B0-----:R-:W-:-:S06]  /*16c80*/  IMAD.WIDE R2, R5, 0x4, R2 ;  /* 0x0000000405027825 */ /* 0x001fcc00078e0202 */
[----:B------:R0:W5:Y:S02]  /*16c90*/  LDG.E R2, desc[UR40][R2.64] ;  /* 0x0000002802027981 */ /* 0x000164000c1e1900 */
.L_x_895:
[----:B------:R-:W-:Y:S05]  /*16ca0*/  BSYNC B0 ;  /* 0x0000000000007941 */ /* 0x000fea0003800000 */
.L_x_894:
[----:B------:R-:W-:-:S03]  /*16cb0*/  UMOV UR4, 0xffffffff ;  /* 0xffffffff00047882 */ /* 0x000fc60000000000 */
[----:B------:R-:W-:Y:S05]  /*16cc0*/  BRA.DIV UR4, `(.L_x_896) ;  /* 0x0000002a04d47947 */ /* 0x000fea000b800000 */
[----:B-----5:R-:W0:Y:S02]  /*16cd0*/  SHFL.UP PT, R14, R2, 0x1, RZ ;  /* 0x04200000020e7989 */ /* 0x020e2400000e00ff */
        /* <DEDUP_REMOVED lines=14> */
[----:B------:R0:W1:Y:S02]  /*16dc0*/  SHFL.IDX PT, R6, R3, 0x1f, 0x1f ;  /* 0x03e01f0003067f89 */ /* 0x00006400000e0000 */
.L_x_1008:
[----:B------:R-:W-:Y:S02]  /*16dd0*/  ULDC UR4, c[0x0][0xc38] ;  /* 0x00030e0000047ab9 */ /* 0x000fe40000000800 */
[----:B------:R-:W-:-:S04]  /*16de0*/  IMAD.U32 R16, RZ, RZ, UR4 ;  /* 0x00000004ff107e24 */ /* 0x000fc8000f8e00ff */
[----:B-1----:R-:W-:-:S04]  /*16df0*/  IMAD R6, R6, R16, RZ ;  /* 0x0000001006067224 */ /* 0x002fc800078e02ff */
[----:B------:R-:W-:-:S05]  /*16e00*/  IMAD.IADD R4, R6, 0x1, R4 ;  /* 0x0000000106047824 */ /* 0x000fca00078e0204 */
[----:B------:R-:W-:-:S13]  /*16e10*/  ISETP.GT.AND P6, PT, R4, R0, PT ;  /* 0x000000000400720c */ /* 0x000fda0003fc4270 */
[----:B------:R-:W-:Y:S05]  /*16e20*/  @!P6 BRA `(.L_x_897) ;  /* 0xfffffffc0064e947 */ /* 0x000fea000383ffff */
.L_x_892:
[----:B------:R-:W-:Y:S01]  /*16e30*/  IMAD.IADD R6, R4, 0x1, -R6 ;  /* 0x0000000104067824 */ /* 0x000fe200078e0a06 */
[----:B------:R-:W-:-:S03]  /*16e40*/  UMOV UR4, 0xffffffff ;  /* 0xffffffff00047882 */ /* 0x000fc60000000000 */
[----:B------:R-:W-:-:S05]  /*16e50*/  IMAD R4, R3, R16, R6 ;  /* 0x0000001003047224 */ /* 0x000fca00078e0206 */
[----:B------:R-:W-:Y:S01]  /*16e60*/  ISETP.GT.AND P6, PT, R4, R0, PT ;  /* 0x000000000400720c */ /* 0x000fe20003fc4270 */
[----:B------:R-:W-:-:S12]  /*16e70*/  BRA.DIV UR4, `(.L_x_898) ;  /* 0x0000002e043c7947 */ /* 0x000fd8000b800000 */
[----:B------:R-:W-:-:S04]  /*16e80*/  VOTE.ANY R5, PT, !P6 ;  /* 0x0000000000057806 */ /* 0x000fc800070e0100 */
[----:B------:R-:W1:Y:S02]  /*16e90*/  POPC R4, R5 ;  /* 0x0000000500047309 */ /* 0x000e640000000000 */
[----:B-1----:R1:W2:Y:S02]  /*16ea0*/  SHFL.IDX PT, R17, R2, R4, 0x1f ;  /* 0x00001f0402117589 */ /* 0x0022a400000e0000 */
.L_x_1012:
[----:B------:R-:W-:Y:S01]  /*16eb0*/  ISETP.NE.AND P0, PT, R5, RZ, PT ;  /* 0x000000ff0500720c */ /* 0x000fe20003f05270 */
[----:B-1----:R-:W-:-:S12]  /*16ec0*/  IMAD.MOV.U32 R2, RZ, RZ, RZ ;  /* 0x000000ffff027224 */ /* 0x002fd800078e00ff */
[----:B------:R-:W-:Y:S05]  /*16ed0*/  @!P0 BRA `(.L_x_899) ;  /* 0x0000000000108947 */ /* 0x000fea0003800000 */
[----:B------:R-:W-:Y:S01]  /*16ee0*/  UMOV UR4, 0xffffffff ;  /* 0xffffffff00047882 */ /* 0x000fe20000000000 */
[----:B------:R-:W-:Y:S02]  /*16ef0*/  VIADD R12, R4, 0xffffffff ;  /* 0xffffffff040c7836 */ /* 0x000fe40000000000 */
[----:B------:R-:W-:Y:S05]  /*16f00*/  BRA.DIV UR4, `(.L_x_900) ;  /* 0x0000002e04607947 */ /* 0x000fea000b800000 */
[----:B------:R1:W3:Y:S02]  /*16f10*/  SHFL.IDX PT, R2, R3, R12, 0x1f ;  /* 0x00001f0c03027589 */ /* 0x0002e400000e0000 */
.L_x_899:
[----:B--2---:R-:W-:Y:S01]  /*16f20*/  IABS R5, R17 ;  /* 0x0000001100057213 */ /* 0x004fe20000000000 */
[----:B---3--:R-:W-:Y:S02]  /*16f30*/  IMAD R16, R2, R16, R6 ;  /* 0x0000001002107224 */ /* 0x008fe400078e0206 */
[----:B------:R-:W-:Y:S01]  /*16f40*/  IMAD.IADD R19, R4, 0x1, R19 ;  /* 0x0000000104137824 */ /* 0x000fe200078e0213 */
[----:B------:R-:W2:Y:S01]  /*16f50*/  I2F.RP R2, R5 ;  /* 0x0000000500027306 */ /* 0x000ea20000209400 */
[----:B------:R-:W-:-:S07]  /*16f60*/  IMAD.IADD R0, R0, 0x1, -R16 ;  /* 0x0000000100007824 */ /* 0x000fce00078e0a10 */
[----:B--2---:R-:W2:Y:S02]  /*16f70*/  MUFU.RCP R2, R2 ;  /* 0x0000000200027308 */ /* 0x004ea40000001000 */
[----:B--2---:R-:W-:-:S06]  /*16f80*/  VIADD R2, R2, 0xffffffe ;  /* 0x0ffffffe02027836 */ /* 0x004fcc0000000000 */
[----:B01----:R-:W0:Y:S02]  /*16f90*/  F2I.FTZ.U32.TRUNC.NTZ R3, R2 ;  /* 0x0000000200037305 */ /* 0x003e24000021f000 */
[----:B0-----:R-:W-:-:S04]  /*16fa0*/  IMAD.MOV R2, RZ, RZ, -R3 ;  /* 0x000000ffff027224 */ /* 0x001fc800078e0a03 */
[----:B------:R-:W-:Y:S02]  /*16fb0*/  IMAD R6, R2, R5, RZ ;  /* 0x0000000502067224 */ /* 0x000fe400078e02ff */
[----:B------:R-:W-:-:S04]  /*16fc0*/  IMAD.MOV.U32 R2, RZ, RZ, RZ ;  /* 0x000000ffff027224 */ /* 0x000fc800078e00ff */
[----:B------:R-:W-:Y:S01]  /*16fd0*/  IMAD.HI.U32 R2, R3, R6, R2 ;  /* 0x0000000603027227 */ /* 0x000fe200078e0002 */
[----:B------:R-:W-:Y:S02]  /*16fe0*/  IABS R6, R17 ;  /* 0x0000001100067213 */ /* 0x000fe40000000000 */
[----:B------:R-:W-:-:S03]  /*16ff0*/  IABS R3, R0 ;  /* 0x0000000000037213 */ /* 0x000fc60000000000 */
[----:B------:R-:W-:Y:S02]  /*17000*/  IMAD.MOV R6, RZ, RZ, -R6 ;  /* 0x000000ffff067224 */ /* 0x000fe400078e0a06 */
        /* <DEDUP_REMOVED lines=16> */
.L_x_893:
[----:B------:R-:W-:Y:S01]  /*17110*/  UMOV UR4, URZ ;  /* 0x0000003f00047c82 */ /* 0x000fe20008000000 */
[----:B------:R-:W-:Y:S01]  /*17120*/  UMOV UR5, URZ ;  /* 0x0000003f00057c82 */ /* 0x000fe20008000000 */
[----:B------:R-:W-:Y:S01]  /*17130*/  ULDC UR6, c[0x0][0xc3c] ;  /* 0x00030f0000067ab9 */ /* 0x000fe20000000800 */
[----:B------:R-:W-:Y:S02]  /*17140*/  IMAD.MOV.U32 R16, RZ, RZ, R0 ;  /* 0x000000ffff107224 */ /* 0x000fe400078e0000 */
[----:B------:R-:W-:Y:S02]  /*17150*/  IMAD.U32 R17, RZ, RZ, UR4 ;  /* 0x00000004ff117e24 */ /* 0x000fe4000f8e00ff */
[----:B------:R-:W-:Y:S02]  /*17160*/  IMAD.U32 R18, RZ, RZ, UR5 ;  /* 0x00000005ff127e24 */ /* 0x000fe4000f8e00ff */
[----:B------:R-:W-:-:S07]  /*17170*/  IMAD.U32 R19, RZ, RZ, UR6 ;  /* 0x00000006ff137e24 */ /* 0x000fce000f8e00ff */
.L_x_901:
[----:B------:R0:W2:Y:S01]  /*17180*/  LDL R3, [R1+0x4] ;  /* 0x0000040001037983 */ /* 0x0000a20000100800 */
[----:B------:R-:W1:Y:S01]  /*17190*/  S2R R0, SR_TID.X ;  /* 0x0000000000007919 */ /* 0x000e620000002100 */
[----:B------:R-:W-:Y:S05]  /*171a0*/  WARPSYNC.ALL ;  /* 0x0000000000007948 */ /* 0x000fea0003800000 */
[----:B-1----:R-:W-:Y:S01]  /*171b0*/  LOP3.LUT R0, R0, 0x1f, RZ, 0xc0, !PT ;  /* 0x0000001f00007812 */ /* 0x002fe200078ec0ff */
[----:B------:R-:W-:Y:S03]  /*171c0*/  BAR.SYNC.DEFER_BLOCKING 0x4, 0x180 ;  /* 0x0106000000007b1d */ /* 0x000fe60000010000 */
[----:B------:R-:W-:-:S13]  /*171d0*/  ISETP.NE.AND P0, PT, R0, RZ, PT ;  /* 0x000000ff0000720c */ /* 0x000fda0003f05270 */
[----:B------:R-:W2:Y:S01]  /*171e0*/  @!P0 S2R R0, SR_CgaCtaId ;  /* 0x0000000000008919 */ /* 0x000ea20000008800 */
[----:B------:R-:W-:-:S04]  /*171f0*/  @!P0 MOV R2, 0x400 ;  /* 0x0000040000028802 */ /* 0x000fc80000000f00 */
[----:B--2---:R-:W-:-:S05]  /*17200*/  @!P0 LEA R3, R0, R2, 0x18 ;  /* 0x0000000200038211 */ /* 0x004fca00078ec0ff */
[----:B------:R0:W-:Y:S04]  /*17210*/  @!P0 STS.128 [R3+0x228d0], R16 ;  /* 0x0228d01003008388 */ /* 0x0001e80000000c00 */
[----:B------:R0:W-:Y:S01]  /*17220*/  @!P0 STL [R1+0x4], R3 ;  /* 0x0000040301008387 */ /* 0x0001e20000100800 */
[----:B------:R-:W-:Y:S06]  /*17230*/  BAR.ARV 0x5, 0x180 ;  /* 0x0146000000007b1d */ /* 0x000fec0000002000 */
.L_x_890:
[----:B------:R-:W-:Y:S02]  /*17240*/  ULDC UR4, c[0x0][0xc3c] ;  /* 0x00030f0000047ab9 */ /* 0x000fe40000000800 */
[----:B----4-:R-:W-:-:S13]  /*17250*/  ISETP.GE.AND P0, PT, R19, UR4, PT ;  /* 0x0000000413007c0c */ /* 0x010fda000bf06270 */
[----:B------:R-:W-:Y:S05]  /*17260*/  @!P0 BRA `(.L_x_902) ;  /* 0xffffff9800748947 */ /* 0x000fea000383ffff */
[----:B------:R-:W-:Y:S05]  /*17270*/  BSYNC B8 ;  /* 0x0000000000087941 */ /* 0x000fea0003800000 */
.L_x_762:
[----:B---3--:R-:W3:Y:S01]  /*17280*/  LDL.LU R0, [R1+0x3c] ;  /* 0x00003c0001007983 */ /* 0x008ee20000300800 */
[----:B------:R-:W-:Y:S01]  /*17290*/  BSSY B0, `(.L_x_903) ;  /* 0x000000b000007945 */ /* 0x000fe20003800000 */
[----:B------:R-:W4:Y:S01]  /*172a0*/  S2R R5, SR_CgaCtaId ;  /* 0x0000000000057919 */ /* 0x000f220000008800 */
[----:B---3--:R-:W-:-:S05]  /*172b0*/  VIADD R0, R0, 0x1 ;  /* 0x0000000100007836 */ /* 0x008fca0000000000 */
[----:B0-----:R-:W-:-:S04]  /*172c0*/  LEA.HI R2, R0, R0, RZ, 0x1 ;  /* 0x0000000000027211 */ /* 0x001fc800078f08ff */
[----:B--2---:R-:W-:-:S05]  /*172d0*/  LOP3.LUT R3, R2, 0xfffffffe, RZ, 0xc0, !PT ;  /* 0xfffffffe02037812 */ /* 0x004fca00078ec0ff */
[----:B------:R-:W-:Y:S01]  /*172e0*/  IMAD.IADD R3, R0, 0x1, -R3 ;  /* 0x0000000100037824 */ /* 0x000fe200078e0a03 */
[----:B------:R-:W-:-:S04]  /*172f0*/  MOV R0, 0x400 ;  /* 0x0000040000007802 */ /* 0x000fc80000000f00 */
[----:B----4-:R-:W-:Y:S02]  /*17300*/  LEA R0, R5, R0, 0x18 ;  /* 0x0000000005007211 */ /* 0x010fe400078ec0ff */
[----:B------:R-:W-:-:S04]  /*17310*/  SHF.L.U32 R3, R3, 0x1f, RZ ;  /* 0x0000001f03037819 */ /* 0x000fc800000006ff */
[----:B------:R-:W0:Y:S02]  /*17320*/  SYNCS.PHASECHK.TRANS64.TRYWAIT P0, [R0+URZ+0x22820], R3 ;  /* 0x02282003000075a7 */ /* 0x000e24000800017f */
[----:B0-----:R-:W-:Y:S05]  /*17330*/  @!P0 BRA `(.L_x_904) ;  /* 0x00000028007c8947 */ /* 0x001fea0003800000 */
.L_x_1015:
[----:B------:R-:W-:Y:S05]  /*17340*/  BSYNC B0 ;  /* 0x0000000000007941 */ /* 0x000fea0003800000 */
.L_x_903:
[----:B------:R-:W-:-:S03]  /*17350*/  UMOV UR4, 0xffffffff ;  /* 0xffffffff00047882 */ /* 0x000fc60000000000 */
[----:B------:R-:W-:Y:S05]  /*17360*/  BRA.DIV UR4, `(.L_x_905) ;  /* 0x0000002a04847947 */ /* 0x000fea000b800000 */
[----:B------:R-:W2:Y:S02]  /*17370*/  S2R R2, SR_TID.X ;  /* 0x0000000000027919 */ /* 0x000ea40000002100 */
[----:B--2---:R-:W-:-:S04]  /*17380*/  SHF.R.U32.HI R2, RZ, 0x5, R2 ;  /* 0x00000005ff027819 */ /* 0x004fc80000011602 */
[----:B------:R-:W-:-:S05]  /*17390*/  LOP3.LUT R2, R2, 0x3, RZ, 0xc0, !PT ;  /* 0x0000000302027812 */ /* 0x000fca00078ec0ff */
[----:B------:R2:W3:Y:S02]  /*173a0*/  SHFL.IDX PT, R14, R2, RZ, 0x1f ;  /* 0x00001fff020e7589 */ /* 0x0004e400000e0000 */
.L_x_1018:
[----:B---3--:R-:W-:-:S13]  /*173b0*/  ISETP.NE.AND P0, PT, R14, RZ, PT ;  /* 0x000000ff0e00720c */ /* 0x008fda0003f05270 */
[----:B------:R-:W-:Y:S05]  /*173c0*/  @P0 BRA `(.L_x_619) ;  /* 0x0000000000940947 */ /* 0x000fea0003800000 */
[----:B------:R-:W-:-:S03]  /*173d0*/  UMOV UR4, 0xffffffff ;  /* 0xffffffff00047882 */ /* 0x000fc60000000000 */
[----:B------:R-:W-:Y:S05]  /*173e0*/  BRA.DIV UR4, `(.L_x_906) ;  /* 0x0000002a04987947 */ /* 0x000fea000b800000 */
[----:B------:R-:W-:-:S13]  /*173f0*/  ELECT P6, URZ, PT ;  /* 0x00000000003f782f */ /* 0x000fda00038c0000 */
.L_x_1021:
[----:B------:R-:W-:Y:S05]  /*17400*/  @!P6 BRA `(.L_x_619) ;  /* 0x000000000084e947 */ /* 0x000fea0003800000 */
[----:B--2---:R-:W2:Y:S02]  /*17410*/  LDL.LU R2, [R1+0x60] ;  /* 0x0000600001027983 */ /* 0x004ea40000300800 */
[----:B--2---:R-:W-:-:S04]  /*17420*/  LOP3.LUT R2, R2, 0x2, RZ, 0xfc, !PT ;  /* 0x0000000202027812 */ /* 0x004fc800078efcff */
[----:B------:R-:W-:-:S13]  /*17430*/  ISETP.NE.AND P2, PT, R2, 0x3, PT ;  /* 0x000000030200780c */ /* 0x000fda0003f45270 */
[----:B------:R-:W-:Y:S05]  /*17440*/  @!P2 BRA `(.L_x_907) ;  /* 0x000000000004a947 */ /* 0x000fea0003800000 */
[----:B------:R-:W-:Y:S01]  /*17450*/  BPT.TRAP 0x1 ;  /* 0x000000040000795c */ /* 0x000fe20000300000 */
.L_x_907:
[----:B0-----:R-:W2:Y:S04]  /*17460*/  LDL R3, [R1+0x8] ;  /* 0x0000080001037983 */ /* 0x001ea80000100800 */
[----:B-1----:R-:W3:Y:S01]  /*17470*/  LDL.LU R7, [R1+0x14] ;  /* 0x0000140001077983 */ /* 0x002ee20000300800 */
        /* <DEDUP_REMOVED lines=12> */
.L_x_1022:
[----:B------:R-:W1:Y:S02]  /*17540*/  SYNCS.PHASECHK.TRANS64.TRYWAIT P0, [R7+URZ], R2 ;  /* 0x00000002070075a7 */ /* 0x000e64000800017f */
[----:B-1----:R-:W-:Y:S05]  /*17550*/  @!P0 BRA `(.L_x_909) ;  /* 0x0000002800708947 */ /* 0x002fea0003800000 */
.L_x_1023:
[----:B------:R-:W-:Y:S05]  /*17560*/  @!P2 BRA `(.L_x_910) ;  /* 0x000000000004a947 */ /* 0x000fea0003800000 */
[----:B------:R-:W-:Y:S01]  /*17570*/  BPT.TRAP 0x1 ;  /* 0x000000040000795c */ /* 0x000fe20000300000 */
.L_x_910:
[----:B------:R-:W2:Y:S01]  /*17580*/  LDL.LU R4, [R1+0x8] ;  /* 0x0000080001047983 */ /* 0x000ea20000300800 */
[----:B------:R-:W-:-:S04]  /*17590*/  VIADD R0, R0, 0x22860 ;  /* 0x0002286000007836 */ /* 0x000fc80000000000 */
[----:B--2---:R-:W-:-:S04]  /*175a0*/  IMAD R4, R4, 0x8, R0 ;  /* 0x0000000804047824 */ /* 0x004fc800078e0200 */
[----:B------:R-:W2:Y:S02]  /*175b0*/  SYNCS.PHASECHK.TRANS64.TRYWAIT P0, [R4+URZ], R5 ;  /* 0x00000005040075a7 */ /* 0x000ea4000800017f */
[----:B--2---:R-:W-:Y:S05]  /*175c0*/  @!P0 BRA `(.L_x_911) ;  /* 0x0000002800688947 */ /* 0x004fea0003800000 */
.L_x_1024:
[----:B------:R-:W-:-:S07]  /*175d0*/  IMAD R3, R3, 0x8, R0 ;  /* 0x0000000803037824 */ /* 0x000fce00078e0200 */
.L_x_912:
[----:B---3--:R3:W4:Y:S02]  /*175e0*/  SYNCS.PHASECHK.TRANS64.TRYWAIT P0, [R3+URZ], R2 ;  /* 0x00000002030075a7 */ /* 0x008724000800017f */
[----:B----4-:R-:W-:Y:S05]  /*175f0*/  @!P0 NANOSLEEP.SYNCS 0x989680 ;  /* 0x009896800000895d */ /* 0x010fea0003900000 */
[----:B------:R-:W4:Y:S02]  /*17600*/  @!P0 SYNCS.PHASECHK.TRANS64 P0, [R3+URZ], R2 ;  /* 0x00000002030085a7 */ /* 0x000f24000800007f */
[----:B----4-:R-:W-:Y:S05]  /*17610*/  @!P0 BRA `(.L_x_912) ;  /* 0xfffffffc00f08947 */ /* 0x010fea000383ffff */
.L_x_619:
[----:B------:R-:W-:Y:S05]  /*17620*/  BSYNC B9 ;  /* 0x0000000000097941 */ /* 0x000fea0003800000 */
.L_x_616:
[----:B------:R-:W-:Y:S05]  /*17630*/  EXIT ;  /* 0x000000000000794d */ /* 0x000fea0003800000 */
.L_x_637:
[----:B0-----:R0:W1:Y:S02]  /*17640*/  SYNCS.PHASECHK.TRANS64.TRYWAIT P6, [R97+URZ+0x22890], R108 ;  /* 0x0228906c610075a7 */ /* 0x00106400080c017f */
[----:B-1----:R-:W-:Y:S05]  /*17650*/  @!P6 NANOSLEEP.SYNCS 0x989680 ;  /* 0x009896800000e95d */ /* 0x002fea0003900000 */
[----:B------:R-:W1:Y:S02]  /*17660*/  @!P6 SYNCS.PHASECHK.TRANS64 P6, [R97+URZ+0x22890], R108 ;  /* 0x0228906c6100e5a7 */ /* 0x000e6400080c007f */
[----:B-1----:R-:W-:Y:S05]  /*17670*/  @!P6 BRA `(.L_x_637) ;  /* 0xfffffffc00f0e947 */ /* 0x002fea000383ffff */
[----:B------:R-:W-:Y:S05]  /*17680*/  BRA `(.L_x_913) ;  /* 0xfffffeb400487947 */ /* 0x000fea000383ffff */
.L_x_655:
[----:B0-----:R0:W1:Y:S02]  /*17690*/  SYNCS.PHASECHK.TRANS64.TRYWAIT P5, [R97+URZ+0x22890], R108 ;  /* 0x0228906c610075a7 */ /* 0x00106400080a017f */
[----:B-1----:R-:W-:Y:S05]  /*176a0*/  @!P5 NANOSLEEP.SYNCS 0x989680 ;  /* 0x009896800000d95d */ /* 0x002fea0003900000 */
[----:B------:R-:W1:Y:S02]  /*176b0*/  @!P5 SYNCS.PHASECHK.TRANS64 P5, [R97+URZ+0x22890], R108 ;  /* 0x0228906c6100d5a7 */ /* 0x000e6400080a007f */
[----:B-1----:R-:W-:Y:S05]  /*176c0*/  @!P5 BRA `(.L_x_655) ;  /* 0xfffffffc00f0d947 */ /* 0x002fea000383ffff */
[----:B------:R-:W-:Y:S05]  /*176d0*/  BRA `(.L_x_914) ;  /* 0xfffffec400f07947 */ /* 0x000fea000383ffff */
.L_x_664:
[----:B0-----:R0:W1:Y:S02]  /*176e0*/  SYNCS.PHASECHK.TRANS64.TRYWAIT P4, [R97+URZ+0x22890], R108 ;  /* 0x0228906c610075a7 */ /* 0x001064000808017f */
[----:B-1----:R-:W-:Y:S05]  /*176f0*/  @!P4 NANOSLEEP.SYNCS 0x989680 ;  /* 0x009896800000c95d */ /* 0x002fea0003900000 */
[----:B------:R-:W1:Y:S02]  /*17700*/  @!P4 SYNCS.PHASECHK.TRANS64 P4, [R97+URZ+0x22890], R108 ;  /* 0x0228906c6100c5a7 */ /* 0x000e64000808007f */
[----:B-1----:R-:W-:Y:S05]  /*17710*/  @!P4 BRA `(.L_x_664) ;  /* 0xfffffffc00f0c947 */ /* 0x002fea000383ffff */
[----:B------:R-:W-:Y:S05]  /*17720*/  BRA `(.L_x_915) ;  /* 0xfffffed800147947 */ /* 0x000fea000383ffff */
.L_x_670:
[----:B-1----:R1:W2:Y:S02]  /*17730*/  SYNCS.PHASECHK.TRANS64.TRYWAIT P3, [R97+URZ+0x228b0], R108 ;  /* 0x0228b06c610075a7 */ /* 0x0022a4000806017f */
[----:B--2---:R-:W-:Y:S05]  /*17740*/  @!P3 NANOSLEEP.SYNCS 0x989680 ;  /* 0x009896800000b95d */ /* 0x004fea0003900000 */
[----:B------:R-:W2:Y:S02]  /*17750*/  @!P3 SYNCS.PHASECHK.TRANS64 P3, [R97+URZ+0x228b0], R108 ;  /* 0x0228b06c6100b5a7 */ /* 0x000ea4000806007f */
[----:B--2---:R-:W-:Y:S05]  /*17760*/  @!P3 BRA `(.L_x_670) ;  /* 0xfffffffc00f0b947 */ /* 0x004fea000383ffff */
[----:B------:R-:W-:Y:S05]  /*17770*/  BRA `(.L_x_916) ;  /* 0xfffffed800a47947 */ /* 0x000fea000383ffff */
.L_x_678:
[----:B------:R-:W-:Y:S01]  /*17780*/  BSSY B0, `(.L_x_917) ;  /* 0x0000008000007945 */ /* 0x000fe20003800000 */
[----:B------:R-:W-:Y:S02]  /*17790*/  IMAD.MOV.U32 R13, RZ, RZ, R234 ;  /* 0x000000ffff0d7224 */ /* 0x000fe400078e00ea */
[----:B------:R-:W-:Y:S02]  /*177a0*/  IMAD.MOV.U32 R12, RZ, RZ, RZ ;  /* 0x000000ffff0c7224 */ /* 0x000fe400078e00ff */
[----:B------:R-:W-:Y:S02]  /*177b0*/  IMAD.MOV.U32 R11, RZ, RZ, 0x1f ;  /* 0x0000001fff0b7424 */ /* 0x000fe400078e00ff */
[----:B------:R-:W-:-:S07]  /*177c0*/  IMAD.MOV.U32 R15, RZ, RZ, -0x1 ;  /* 0xffffffffff0f7424 */ /* 0x000fce00078e00ff */
[----:B-----5:R-:W-:Y:S05]  /*177d0*/  WARPSYNC.COLLECTIVE R15, `(.L_x_918) ;  /* 0x000000000f087348 */ /* 0x020fea0003c00000 */
[----:B------:R0:W1:Y:S02]  /*177e0*/  SHFL.IDX P6, R14, R13, R12, R11 ;  /* 0x0000000c0d0e7389 */ /* 0x00006400000c000b */
[----:B01---5:R-:W-:Y:S01]  /*177f0*/  ENDCOLLECTIVE ;  /* 0x000000000000791b */ /* 0x023fe20003800000 */
.L_x_918:
[----:B------:R-:W-:Y:S05]  /*17800*/  BSYNC B0 ;  /* 0x0000000000007941 */ /* 0x000fea0003800000 */
.L_x_917:
[----:B------:R-:W-:Y:S05]  /*17810*/  BRA `(.L_x_919) ;  /* 0xfffffee400447947 */ /* 0x000fea000383ffff */
.L_x_690:
[----:B------:R-:W-:Y:S01]  /*17820*/  BSSY B1, `(.L_x_920) ;  /* 0x0000008000017945 */ /* 0x000fe20003800000 */
[----:B------:R-:W-:Y:S02]  /*17830*/  IMAD.MOV.U32 R13, RZ, RZ, R25 ;  /* 0x000000ffff0d7224 */ /* 0x000fe400078e0019 */
[----:B------:R-:W-:Y:S02]  /*17840*/  IMAD.MOV.U32 R12, RZ, RZ, RZ ;  /* 0x000000ffff0c7224 */ /* 0x000fe400078e00ff */
[----:B------:R-:W-:Y:S02]  /*17850*/  IMAD.MOV.U32 R11, RZ, RZ, 0x1c1f ;  /* 0x00001c1fff0b7424 */ /* 0x000fe400078e00ff */
[----:B------:R-:W-:-:S07]  /*17860*/  IMAD.MOV.U32 R15, RZ, RZ, -0x1 ;  /* 0xffffffffff0f7424 */ /* 0x000fce00078e00ff */
[----:B0-----:R-:W-:Y:S05]  /*17870*/  WARPSYNC.COLLECTIVE R15, `(.L_x_921) ;  /* 0x000000000f087348 */ /* 0x001fea0003c00000 */
[----:B------:R1:W2:Y:S02]  /*17880*/  SHFL.IDX P6, R14, R13, R12, R11 ;  /* 0x0000000c0d0e7389 */ /* 0x0002a400000c000b */
[----:B012---:R-:W-:Y:S01]  /*17890*/  ENDCOLLECTIVE ;  /* 0x000000000000791b */ /* 0x007fe20003800000 */
.L_x_921:
[----:B------:R-:W-:Y:S05]  /*178a0*/  BSYNC B1 ;  /* 0x0000000000017941 */ /* 0x000fea0003800000 */
.L_x_920:
[----:B------:R-:W-:Y:S02]  /*178b0*/  IMAD.MOV.U32 R13, RZ, RZ, R24 ;  /* 0x000000ffff0d7224 */ /* 0x000fe400078e0018 */
[----:B------:R-:W-:Y:S02]  /*178c0*/  IMAD.MOV.U32 R12, RZ, RZ, RZ ;  /* 0x000000ffff0c7224 */ /* 0x000fe400078e00ff */
[----:B------:R-:W-:Y:S02]  /*178d0*/  IMAD.MOV.U32 R11, RZ, RZ, 0x1c1f ;  /* 0x00001c1fff0b7424 */ /* 0x000fe400078e00ff */
[----:B------:R-:W-:Y:S02]  /*178e0*/  IMAD.MOV.U32 R15, RZ, RZ, -0x1 ;  /* 0xffffffffff0f7424 */ /* 0x000fe400078e00ff */
[----:B------:R-:W-:-:S07]  /*178f0*/  IMAD.MOV.U32 R0, RZ, RZ, R14 ;  /* 0x000000ffff007224 */ /* 0x000fce00078e000e */
[----:B------:R-:W-:Y:S05]  /*17900*/  WARPSYNC.COLLECTIVE R15, `(.L_x_922) ;  /* 0x000000000f087348 */ /* 0x000fea0003c00000 */
[----:B------:R0:W1:Y:S02]  /*17910*/  SHFL.IDX P6, R14, R13, R12, R11 ;  /* 0x0000000c0d0e7389 */ /* 0x00006400000c000b */
[----:B01----:R-:W-:Y:S01]  /*17920*/  ENDCOLLECTIVE ;  /* 0x000000000000791b */ /* 0x003fe20003800000 */
.L_x_922:
[----:B------:R-:W-:Y:S02]  /*17930*/  IMAD.MOV.U32 R13, RZ, RZ, R27 ;  /* 0x000000ffff0d7224 */ /* 0x000fe400078e001b */
[----:B------:R-:W-:-:S07]  /*17940*/  IMAD.MOV.U32 R3, RZ, RZ, R14 ;  /* 0x000000ffff037224 */ /* 0x000fce00078e000e */
[----:B------:R-:W-:Y:S05]  /*17950*/  WARPSYNC.COLLECTIVE R15, `(.L_x_923) ;  /* 0x000000000f087348 */ /* 0x000fea0003c00000 */
[----:B------:R0:W1:Y:S02]  /*17960*/  SHFL.IDX P6, R14, R13, R12, R11 ;  /* 0x0000000c0d0e7389 */ /* 0x00006400000c000b */
[----:B01----:R-:W-:Y:S01]  /*17970*/  ENDCOLLECTIVE ;  /* 0x000000000000791b */ /* 0x003fe20003800000 */
.L_x_923:
[----:B------:R-:W-:Y:S02]  /*17980*/  IMAD.MOV.U32 R13, RZ, RZ, R26 ;  /* 0x000000ffff0d7224 */ /* 0x000fe400078e001a */
[----:B------:R-:W-:-:S07]  /*17990*/  IMAD.MOV.U32 R4, RZ, RZ, R14 ;  /* 0x000000ffff047224 */ /* 0x000fce00078e000e */
[----:B------:R-:W-:Y:S05]  /*179a0*/  WARPSYNC.COLLECTIVE R15, `(.L_x_924) ;  /* 0x000000000f087348 */ /* 0x000fea0003c00000 */
[----:B------:R0:W1:Y:S02]  /*179b0*/  SHFL.IDX P6, R14, R13, R12, R11 ;  /* 0x0000000c0d0e7389 */ /* 0x00006400000c000b */
[----:B01----:R-:W-:Y:S01]  /*179c0*/  ENDCOLLECTIVE ;  /* 0x000000000000791b */ /* 0x003fe20003800000 */
.L_x_924:
[----:B------:R-:W-:Y:S05]  /*179d0*/  BRA `(.L_x_925) ;  /* 0xfffffee800487947 */ /* 0x000fea000383ffff */
.L_x_694:
[----:B0-----:R0:W1:Y:S02]  /*179e0*/  SYNCS.PHASECHK.TRANS64.TRYWAIT P0, [R18+URZ+0x22800], R5 ;  /* 0x02280005120075a7 */ /* 0x001064000800017f */
[----:B-1----:R-:W-:Y:S05]  /*179f0*/  @!P0 NANOSLEEP.SYNCS 0x989680 ;  /* 0x009896800000895d */ /* 0x002fea0003900000 */
[----:B------:R-:W1:Y:S02]  /*17a00*/  @!P0 SYNCS.PHASECHK.TRANS64 P0, [R18+URZ+0x22800], R5 ;  /* 0x02280005120085a7 */ /* 0x000e64000800007f */
[----:B-1----:R-:W-:Y:S05]  /*17a10*/  @!P0 BRA `(.L_x_694) ;  /* 0xfffffffc00f08947 */ /* 0x002fea000383ffff */
[----:B------:R-:W-:Y:S05]  /*17a20*/  BRA `(.L_x_926) ;  /* 0xfffffeec00507947 */ /* 0x000fea000383ffff */
.L_x_702:
        /* <DEDUP_REMOVED lines=8> */
.L_x_928:
[----:B------:R-:W-:Y:S05]  /*17ab0*/  BSYNC B1 ;  /* 0x0000000000017941 */ /* 0x000fea0003800000 */
.L_x_927:
        /* <DEDUP_REMOVED lines=8> */
.L_x_929:
[----:B------:R-:W-:Y:S02]  /*17b40*/  IMAD.MOV.U32 R13, RZ, RZ, R27 ;  /* 0x000000ffff0d7224 */ /* 0x000fe400078e001b */
[----:B------:R-:W-:-:S07]  /*17b50*/  IMAD.MOV.U32 R3, RZ, RZ, R14 ;  /* 0x000000ffff037224 */ /* 0x000fce00078e000e */
[----:B------:R-:W-:Y:S05]  /*17b60*/  WARPSYNC.COLLECTIVE R15, `(.L_x_930) ;  /* 0x000000000f087348 */ /* 0x000fea0003c00000 */
[----:B------:R0:W1:Y:S02]  /*17b70*/  SHFL.IDX P6, R14, R13, R12, R11 ;  /* 0x0000000c0d0e7389 */ /* 0x00006400000c000b */
[----:B01----:R-:W-:Y:S01]  /*17b80*/  ENDCOLLECTIVE ;  /* 0x000000000000791b */ /* 0x003fe20003800000 */
.L_x_930:
[----:B------:R-:W-:Y:S02]  /*17b90*/  IMAD.MOV.U32 R13, RZ, RZ, R26 ;  /* 0x000000ffff0d7224 */ /* 0x000fe400078e001a */
[----:B------:R-:W-:-:S07]  /*17ba0*/  IMAD.MOV.U32 R4, RZ, RZ, R14 ;  /* 0x000000ffff047224 */ /* 0x000fce00078e000e */
[----:B------:R-:W-:Y:S05]  /*17bb0*/  WARPSYNC.COLLECTIVE R15, `(.L_x_931) ;  /* 0x000000000f087348 */ /* 0x000fea0003c00000 */
[----:B------:R0:W1:Y:S02]  /*17bc0*/  SHFL.IDX P6, R14, R13, R12, R11 ;  /* 0x0000000c0d0e7389 */ /* 0x00006400000c000b */
[----:B01----:R-:W-:Y:S01]  /*17bd0*/  ENDCOLLECTIVE ;  /* 0x000000000000791b */ /* 0x003fe20003800000 */
.L_x_931:
[----:B------:R-:W-:Y:S05]  /*17be0*/  BRA `(.L_x_932) ;  /* 0xfffffef400bc7947 */ /* 0x000fea000383ffff */
.L_x_706:
[----:B0-----:R0:W1:Y:S02]  /*17bf0*/  SYNCS.PHASECHK.TRANS64.TRYWAIT P1, [R18+URZ+0x22800], R5 ;  /* 0x02280005120075a7 */ /* 0x001064000802017f */
[----:B-1----:R-:W-:Y:S05]  /*17c00*/  @!P1 NANOSLEEP.SYNCS 0x989680 ;  /* 0x009896800000995d */ /* 0x002fea0003900000 */
[----:B------:R-:W1:Y:S02]  /*17c10*/  @!P1 SYNCS.PHASECHK.TRANS64 P1, [R18+URZ+0x22800], R5 ;  /* 0x02280005120095a7 */ /* 0x000e64000802007f */
[----:B-1----:R-:W-:Y:S05]  /*17c20*/  @!P1 BRA `(.L_x_706) ;  /* 0xfffffffc00f09947 */ /* 0x002fea000383ffff */
[----:B------:R-:W-:Y:S05]  /*17c30*/  BRA `(.L_x_933) ;  /* 0xfffffef800947947 */ /* 0x000fea000383ffff */
.L_x_712:
[----:B0-----:R0:W2:Y:S02]  /*17c40*/  SYNCS.PHASECHK.TRANS64.TRYWAIT P1, [R14+URZ+0x22830], R13 ;  /* 0x0228300d0e0075a7 */ /* 0x0010a4000802017f */
[----:B--2---:R-:W-:Y:S05]  /*17c50*/  @!P1 NANOSLEEP.SYNCS 0x989680 ;  /* 0x009896800000995d */ /* 0x004fea0003900000 */
[----:B------:R-:W2:Y:S02]  /*17c60*/  @!P1 SYNCS.PHASECHK.TRANS64 P1, [R14+URZ+0x22830], R13 ;  /* 0x0228300d0e0095a7 */ /* 0x000ea4000802007f */
[----:B--2---:R-:W-:Y:S05]  /*17c70*/  @!P1 BRA `(.L_x_712) ;  /* 0xfffffffc00f09947 */ /* 0x004fea000383ffff */
[----:B------:R-:W-:Y:S05]  /*17c80*/  BRA `(.L_x_711) ;  /* 0xffffff0400b87947 */ /* 0x000fea000383ffff */
.L_x_717:
[----:B-1----:R1:W2:Y:S02]  /*17c90*/  SYNCS.PHASECHK.TRANS64.TRYWAIT P2, [R14+URZ+0x22850], R13 ;  /* 0x0228500d0e0075a7 */ /* 0x0022a4000804017f */
[----:B--2---:R-:W-:Y:S05]  /*17ca0*/  @!P2 NANOSLEEP.SYNCS 0x989680 ;  /* 0x009896800000a95d */ /* 0x004fea0003900000 */
[----:B------:R-:W2:Y:S02]  /*17cb0*/  @!P2 SYNCS.PHASECHK.TRANS64 P2, [R14+URZ+0x22850], R13 ;  /* 0x0228500d0e00a5a7 */ /* 0x000ea4000804007f */
[----:B--2---:R-:W-:Y:S05]  /*17cc0*/  @!P2 BRA `(.L_x_717) ;  /* 0xfffffffc00f0a947 */ /* 0x004fea000383ffff */
[----:B------:R-:W-:Y:S05]  /*17cd0*/  BRA `(.L_x_716) ;  /* 0xffffff2000dc7947 */ /* 0x000fea000383ffff */
.L_x_722:
[----:B-1----:R1:W2:Y:S02]  /*17ce0*/  SYNCS.PHASECHK.TRANS64.TRYWAIT P3, [R15+URZ+0x22830], R20 ;  /* 0x022830140f0075a7 */ /* 0x0022a4000806017f */
[----:B--2---:R-:W-:Y:S05]  /*17cf0*/  @!P3 NANOSLEEP.SYNCS 0x989680 ;  /* 0x009896800000b95d */ /* 0x004fea0003900000 */
[----:B------:R-:W2:Y:S02]  /*17d00*/  @!P3 SYNCS.PHASECHK.TRANS64 P3, [R15+URZ+0x22830], R20 ;  /* 0x022830140f00b5a7 */ /* 0x000ea4000806007f */
[----:B--2---:R-:W-:Y:S05]  /*17d10*/  @!P3 BRA `(.L_x_722) ;  /* 0xfffffffc00f0b947 */ /* 0x004fea000383ffff */
[----:B------:R-:W-:Y:S05]  /*17d20*/  BRA `(.L_x_721) ;  /* 0xffffff2800147947 */ /* 0x000fea000383ffff */
.L_x_727:
[----:B--2---:R2:W3:Y:S02]  /*17d30*/  SYNCS.PHASECHK.TRANS64.TRYWAIT P3, [R15+URZ+0x22850], R20 ;  /* 0x022850140f0075a7 */ /* 0x0044e4000806017f */
[----:B---3--:R-:W-:Y:S05]  /*17d40*/  @!P3 NANOSLEEP.SYNCS 0x989680 ;  /* 0x009896800000b95d */ /* 0x008fea0003900000 */
[----:B------:R-:W3:Y:S02]  /*17d50*/  @!P3 SYNCS.PHASECHK.TRANS64 P3, [R15+URZ+0x22850], R20 ;  /* 0x022850140f00b5a7 */ /* 0x000ee4000806007f */
[----:B---3--:R-:W-:Y:S05]  /*17d60*/  @!P3 BRA `(.L_x_727) ;  /* 0xfffffffc00f0b947 */ /* 0x008fea000383ffff */
[----:B------:R-:W-:Y:S05]  /*17d70*/  BRA `(.L_x_726) ;  /* 0xffffff4400f07947 */ /* 0x000fea000383ffff */
.L_x_742:
[----:B------:R-:W-:Y:S02]  /*17d80*/  IMAD.MOV.U32 R13, RZ, RZ, R4 ;  /* 0x000000ffff0d7224 */ /* 0x000fe400078e0004 */
[----:B------:R-:W-:Y:S02]  /*17d90*/  IMAD.MOV.U32 R12, RZ, RZ, RZ ;  /* 0x000000ffff0c7224 */ /* 0x000fe400078e00ff */
[----:B------:R-:W-:Y:S02]  /*17da0*/  IMAD.MOV.U32 R11, RZ, RZ, 0x181f ;  /* 0x0000181fff0b7424 */ /* 0x000fe400078e00ff */
[----:B------:R-:W-:-:S07]  /*17db0*/  IMAD.MOV.U32 R15, RZ, RZ, -0x1 ;  /* 0xffffffffff0f7424 */ /* 0x000fce00078e00ff */
[----:B01----:R-:W-:Y:S05]  /*17dc0*/  WARPSYNC.COLLECTIVE R15, `(.L_x_934) ;  /* 0x000000000f087348 */ /* 0x003fea0003c00000 */
[----:B------:R2:W3:Y:S02]  /*17dd0*/  SHFL.IDX P6, R14, R13, R12, R11 ;  /* 0x0000000c0d0e7389 */ /* 0x0004e400000c000b */
[----:B0123--:R-:W-:Y:S01]  /*17de0*/  ENDCOLLECTIVE ;  /* 0x000000000000791b */ /* 0x00ffe20003800000 */
.L_x_934:
[----:B------:R-:W-:Y:S02]  /*17df0*/  IMAD.MOV.U32 R13, RZ, RZ, R3 ;  /* 0x000000ffff0d7224 */ /* 0x000fe400078e0003 */
[----:B------:R-:W-:-:S07]  /*17e00*/  IMAD.MOV.U32 R0, RZ, RZ, R14 ;  /* 0x000000ffff007224 */ /* 0x000fce00078e000e */
[----:B------:R-:W-:Y:S05]  /*17e10*/  WARPSYNC.COLLECTIVE R15, `(.L_x_935) ;  /* 0x000000000f087348 */ /* 0x000fea0003c00000 */
[----:B------:R0:W1:Y:S02]  /*17e20*/  SHFL.IDX P6, R14, R13, R12, R11 ;  /* 0x0000000c0d0e7389 */ /* 0x00006400000c000b */
[----:B01----:R-:W-:Y:S01]  /*17e30*/  ENDCOLLECTIVE ;  /* 0x000000000000791b */ /* 0x003fe20003800000 */
.L_x_935:
[----:B------:R-:W-:Y:S05]  /*17e40*/  BRA `(.L_x_936) ;  /* 0xffffff7800d47947 */ /* 0x000fea000383ffff */
.L_x_745:
[----:B------:R-:W-:Y:S01]  /*17e50*/  BSSY B1, `(.L_x_937) ;  /* 0x0000008000017945 */ /* 0x000fe20003800000 */
[----:B---3--:R-:W-:Y:S02]  /*17e60*/  IMAD.MOV.U32 R13, RZ, RZ, R4 ;  /* 0x000000ffff0d7224 */ /* 0x008fe400078e0004 */
[----:B------:R-:W-:Y:S02]  /*17e70*/  IMAD.MOV.U32 R12, RZ, RZ, 0x1 ;  /* 0x00000001ff0c7424 */ /* 0x000fe400078e00ff */
[----:B------:R-:W-:Y:S02]  /*17e80*/  IMAD.MOV.U32 R11, RZ, RZ, 0x181f ;  /* 0x0000181fff0b7424 */ /* 0x000fe400078e00ff */
[----:B------:R-:W-:-:S07]  /*17e90*/  IMAD.MOV.U32 R15, RZ, RZ, -0x1 ;  /* 0xffffffffff0f7424 */ /* 0x000fce00078e00ff */
[----:B012-4-:R-:W-:Y:S05]  /*17ea0*/  WARPSYNC.COLLECTIVE R15, `(.L_x_938) ;  /* 0x000000000f087348 */ /* 0x017fea0003c00000 */
[----:B----4-:R3:W4:Y:S02]  /*17eb0*/  SHFL.IDX P6, R14, R13, R12, R11 ;  /* 0x0000000c0d0e7389 */ /* 0x01072400000c000b */
[----:B01234-:R-:W-:Y:S01]  /*17ec0*/  ENDCOLLECTIVE ;  /* 0x000000000000791b */ /* 0x01ffe20003800000 */
.L_x_938:
[----:B------:R-:W-:Y:S05]  /*17ed0*/  BSYNC B1 ;  /* 0x0000000000017941 */ /* 0x000fea0003800000 */
.L_x_937:
[----:B------:R-:W-:Y:S02]  /*17ee0*/  IMAD.MOV.U32 R13, RZ, RZ, R3 ;  /* 0x000000ffff0d7224 */ /* 0x000fe400078e0003 */
[----:B------:R-:W-:Y:S02]  /*17ef0*/  IMAD.MOV.U32 R12, RZ, RZ, 0x1 ;  /* 0x00000001ff0c7424 */ /* 0x000fe400078e00ff */
[----:B------:R-:W-:Y:S02]  /*17f00*/  IMAD.MOV.U32 R11, RZ, RZ, 0x181f ;  /* 0x0000181fff0b7424 */ /* 0x000fe400078e00ff */
[----:B------:R-:W-:Y:S02]  /*17f10*/  IMAD.MOV.U32 R15, RZ, RZ, -0x1 ;  /* 0xffffffffff0f7424 */ /* 0x000fe400078e00ff */
[----:B------:R-:W-:-:S07]  /*17f20*/  IMAD.MOV.U32 R0, RZ, RZ, R14 ;  /* 0x000000ffff007224 */ /* 0x000fce00078e000e */
[----:B------:R-:W-:Y:S05]  /*17f30*/  WARPSYNC.COLLECTIVE R15, `(.L_x_939) ;  /* 0x000000000f087348 */ /* 0x000fea0003c00000 */
[----:B------:R0:W1:Y:S02]  /*17f40*/  SHFL.IDX P6, R14, R13, R12, R11 ;  /* 0x0000000c0d0e7389 */ /* 0x00006400000c000b */
[----:B01----:R-:W-:Y:S01]  /*17f50*/  ENDCOLLECTIVE ;  /* 0x000000000000791b */ /* 0x003fe20003800000 */
.L_x_939:
[----:B------:R-:W-:Y:S05]  /*17f60*/  BRA `(.L_x_940) ;  /* 0xffffff7c00087947 */ /* 0x000fea000383ffff */
.L_x_748:
[----:B------:R-:W-:Y:S01]  /*17f70*/  BSSY B1, `(.L_x_941) ;  /* 0x0000008000017945 */ /* 0x000fe20003800000 */
[----:B0-----:R-:W-:Y:S02]  /*17f80*/  IMAD.MOV.U32 R13, RZ, RZ, R4 ;  /* 0x000000ffff0d7224 */ /* 0x001fe400078e0004 */
[----:B------:R-:W-:Y:S02]  /*17f90*/  IMAD.MOV.U32 R12, RZ, RZ, 0x2 ;  /* 0x00000002ff0c7424 */ /* 0x000fe400078e00ff */
[----:B------:R-:W-:Y:S02]  /*17fa0*/  IMAD.MOV.U32 R11, RZ, RZ, 0x181f ;  /* 0x0000181fff0b7424 */ /* 0x000fe400078e00ff */
[----:B------:R-:W-:-:S07]  /*17fb0*/  IMAD.MOV.U32 R15, RZ, RZ, -0x1 ;  /* 0xffffffffff0f7424 */ /* 0x000fce00078e00ff */
[----:B-1234-:R-:W-:Y:S05]  /*17fc0*/  WARPSYNC.COLLECTIVE R15, `(.L_x_942) ;  /* 0x000000000f087348 */ /* 0x01efea0003c00000 */
[----:B----4-:R0:W4:Y:S02]  /*17fd0*/  SHFL.IDX P6, R14, R13, R12, R11 ;  /* 0x0000000c0d0e7389 */ /* 0x01012400000c000b */
[----:B01234-:R-:W-:Y:S01]  /*17fe0*/  ENDCOLLECTIVE ;  /* 0x000000000000791b */ /* 0x01ffe20003800000 */
.L_x_942:
[----:B------:R-:W-:Y:S05]  /*17ff0*/  BSYNC B1 ;  /* 0x0000000000017941 */ /* 0x000fea0003800000 */
.L_x_941:
        /* <DEDUP_REMOVED lines=8> */
.L_x_943:
[----:B------:R-:W-:Y:S05]  /*18080*/  BRA `(.L_x_944) ;  /* 0xffffff7c00387947 */ /* 0x000fea000383ffff */
.L_x_751:
[----:B------:R-:W-:Y:S01]  /*18090*/  BSSY B1, `(.L_x_945) ;  /* 0x0000008000017945 */ /* 0x000fe20003800000 */
[----:B0-----:R-:W-:Y:S02]  /*180a0*/  IMAD.MOV.U32 R13, RZ, RZ, R4 ;  /* 0x000000ffff0d7224 */ /* 0x001fe400078e0004 */
[----:B------:R-:W-:Y:S02]  /*180b0*/  IMAD.MOV.U32 R12, RZ, RZ, 0x3 ;  /* 0x00000003ff0c7424 */ /* 0x000fe400078e00ff */
[----:B------:R-:W-:Y:S02]  /*180c0*/  IMAD.MOV.U32 R11, RZ, RZ, 0x181f ;  /* 0x0000181fff0b7424 */ /* 0x000fe400078e00ff */
[----:B------:R-:W-:-:S07]  /*180d0*/  IMAD.MOV.U32 R15, RZ, RZ, -0x1 ;  /* 0xffffffffff0f7424 */ /* 0x000fce00078e00ff */
[----:B-1234-:R-:W-:Y:S05]  /*180e0*/  WARPSYNC.COLLECTIVE R15, `(.L_x_946) ;  /* 0x000000000f087348 */ /* 0x01efea0003c00000 */
[----:B------:R0:W0:Y:S02]  /*180f0*/  SHFL.IDX P6, R14, R13, R12, R11 ;  /* 0x0000000c0d0e7389 */ /* 0x00002400000c000b */
[----:B01234-:R-:W-:Y:S01]  /*18100*/  ENDCOLLECTIVE ;  /* 0x000000000000791b */ /* 0x01ffe20003800000 */
.L_x_946:
[----:B------:R-:W-:Y:S05]  /*18110*/  BSYNC B1 ;  /* 0x0000000000017941 */ /* 0x000fea0003800000 */
.L_x_945:
        /* <DEDUP_REMOVED lines=8> */
.L_x_947:
[----:B------:R-:W-:Y:S05]  /*181a0*/  BRA `(.L_x_948) ;  /* 0xffffff7c00687947 */ /* 0x000fea000383ffff */
.L_x_768:
[----:B------:R-:W0:Y:S01]  /*181b0*/  S2R R9, SR_TID.X ;  /* 0x0000000000097919 */ /* 0x000e220000002100 */
        /* <DEDUP_REMOVED lines=10> */
.L_x_950:
[----:B------:R-:W-:Y:S05]  /*18260*/  BSYNC B1 ;  /* 0x0000000000017941 */ /* 0x000fea0003800000 */
.L_x_949:
[----:B------:R-:W-:Y:S05]  /*18270*/  BRA `(.L_x_951) ;  /* 0xffffff9000387947 */ /* 0x000fea000383ffff */
.L_x_770:
[----:B------:R-:W-:Y:S01]  /*18280*/  BSSY B1, `(.L_x_952) ;  /* 0x0000006000017945 */ /* 0x000fe20003800000 */
[----:B------:R-:W-:-:S07]  /*18290*/  IMAD.MOV.U32 R15, RZ, RZ, -0x1 ;  /* 0xffffffffff0f7424 */ /* 0x000fce00078e00ff */
[----:B0-----:R-:W-:Y:S05]  /*182a0*/  WARPSYNC.COLLECTIVE R15, `(.L_x_953) ;  /* 0x000000000f0c7348 */ /* 0x001fea0003c00000 */
[----:B------:R-:W-:Y:S02]  /*182b0*/  ELECT P6, UR62, PT ;  /* 0x00000000003e782f */ /* 0x000fe400038c0000 */
[----:B------:R-:W-:Y:S01]  /*182c0*/  MOV R14, UR62 ;  /* 0x0000003e000e7c02 */ /* 0x000fe20008000f00 */
[----:B0-----:R-:W-:Y:S10]  /*182d0*/  ENDCOLLECTIVE ;  /* 0x000000000000791b */ /* 0x001ff40003800000 */
.L_x_953:
[----:B------:R-:W-:Y:S05]  /*182e0*/  BSYNC B1 ;  /* 0x0000000000017941 */ /* 0x000fea0003800000 */
.L_x_952:
[----:B------:R-:W-:Y:S05]  /*182f0*/  BRA `(.L_x_769) ;  /* 0xffffff9000307947 */ /* 0x000fea000383ffff */
.L_x_772:
[----:B0-----:R-:W2:Y:S02]  /*18300*/  LDL R5, [R1+0x4] ;  /* 0x0000040001057983 */ /* 0x001ea40000100800 */
[----:B--2---:R0:W1:Y:S02]  /*18310*/  SYNCS.PHASECHK.TRANS64.TRYWAIT P0, [R5+URZ+0x22820], R4 ;  /* 0x02282004050075a7 */ /* 0x004064000800017f */
[----:B-1----:R-:W-:Y:S05]  /*18320*/  @!P0 NANOSLEEP.SYNCS 0x989680 ;  /* 0x009896800000895d */ /* 0x002fea0003900000 */
[----:B------:R-:W1:Y:S02]  /*18330*/  @!P0 SYNCS.PHASECHK.TRANS64 P0, [R5+URZ+0x22820], R4 ;  /* 0x02282004050085a7 */ /* 0x000e64000800007f */
[----:B-1----:R-:W-:Y:S05]  /*18340*/  @!P0 BRA `(.L_x_772) ;  /* 0xfffffffc00ec8947 */ /* 0x002fea000383ffff */
[----:B------:R-:W-:Y:S05]  /*18350*/  BRA `(.L_x_954) ;  /* 0xffffff9000407947 */ /* 0x000fea000383ffff */
.L_x_776:
[----:B0-----:R0:W1:Y:S02]  /*18360*/  SYNCS.PHASECHK.TRANS64.TRYWAIT P0, [R4+URZ+0x228a0], R9 ;  /* 0x0228a009040075a7 */ /* 0x001064000800017f */
[----:B-1----:R-:W-:Y:S05]  /*18370*/  @!P0 NANOSLEEP.SYNCS 0x989680 ;  /* 0x009896800000895d */ /* 0x002fea0003900000 */
[----:B------:R-:W1:Y:S02]  /*18380*/  @!P0 SYNCS.PHASECHK.TRANS64 P0, [R4+URZ+0x228a0], R9 ;  /* 0x0228a009040085a7 */ /* 0x000e64000800007f */
[----:B-1----:R-:W-:Y:S05]  /*18390*/  @!P0 BRA `(.L_x_776) ;  /* 0xfffffffc00f08947 */ /* 0x002fea000383ffff */
[----:B------:R-:W-:Y:S05]  /*183a0*/  BRA `(.L_x_955) ;  /* 0xffffff9000687947 */ /* 0x000fea000383ffff */
.L_x_781:
[----:B-1----:R1:W2:Y:S02]  /*183b0*/  SYNCS.PHASECHK.TRANS64.TRYWAIT P0, [R4+URZ+0x228c0], R9 ;  /* 0x0228c009040075a7 */ /* 0x0022a4000800017f */
[----:B--2---:R-:W-:Y:S05]  /*183c0*/  @!P0 NANOSLEEP.SYNCS 0x989680 ;  /* 0x009896800000895d */ /* 0x004fea0003900000 */
[----:B------:R-:W2:Y:S02]  /*183d0*/  @!P0 SYNCS.PHASECHK.TRANS64 P0, [R4+URZ+0x228c0], R9 ;  /* 0x0228c009040085a7 */ /* 0x000ea4000800007f */
[----:B--2---:R-:W-:Y:S05]  /*183e0*/  @!P0 BRA `(.L_x_781) ;  /* 0xfffffffc00f08947 */ /* 0x004fea000383ffff */
[----:B------:R-:W-:Y:S05]  /*183f0*/  BRA `(.L_x_956) ;  /* 0xffffff9000ec7947 */ /* 0x000fea000383ffff */
.L_x_791:
[----:B0-----:R0:W1:Y:S02]  /*18400*/  SYNCS.PHASECHK.TRANS64.TRYWAIT P1, [R5+URZ+0x228a0], R6 ;  /* 0x0228a006050075a7 */ /* 0x001064000802017f */
[----:B-1----:R-:W-:Y:S05]  /*18410*/  @!P1 NANOSLEEP.SYNCS 0x989680 ;  /* 0x009896800000995d */ /* 0x002fea0003900000 */
[----:B------:R-:W1:Y:S02]  /*18420*/  @!P1 SYNCS.PHASECHK.TRANS64 P1, [R5+URZ+0x228a0], R6 ;  /* 0x0228a006050095a7 */ /* 0x000e64000802007f */
[----:B-1----:R-:W-:Y:S05]  /*18430*/  @!P1 BRA `(.L_x_791) ;  /* 0xfffffffc00f09947 */ /* 0x002fea000383ffff */
[----:B------:R-:W-:Y:S05]  /*18440*/  BRA `(.L_x_957) ;  /* 0xffffff9800847947 */ /* 0x000fea000383ffff */
.L_x_796:
[----:B-1----:R1:W2:Y:S02]  /*18450*/  SYNCS.PHASECHK.TRANS64.TRYWAIT P1, [R5+URZ+0x228c0], R6 ;  /* 0x0228c006050075a7 */ /* 0x0022a4000802017f */
[----:B--2---:R-:W-:Y:S05]  /*18460*/  @!P1 NANOSLEEP.SYNCS 0x989680 ;  /* 0x009896800000995d */ /* 0x004fea0003900000 */
[----:B------:R-:W2:Y:S02]  /*18470*/  @!P1 SYNCS.PHASECHK.TRANS64 P1, [R5+URZ+0x228c0], R6 ;  /* 0x0228c006050095a7 */ /* 0x000ea4000802007f */
[----:B--2---:R-:W-:Y:S05]  /*18480*/  @!P1 BRA `(.L_x_796) ;  /* 0xfffffffc00f09947 */ /* 0x004fea000383ffff */
[----:B------:R-:W-:Y:S05]  /*18490*/  BRA `(.L_x_958) ;  /* 0xffffff9c00047947 */ /* 0x000fea000383ffff */
.L_x_812:
        /* <DEDUP_REMOVED lines=11> */
.L_x_960:
[----:B------:R-:W-:Y:S05]  /*18550*/  BSYNC B0 ;  /* 0x0000000000007941 */ /* 0x000fea0003800000 */
.L_x_959:
[----:B------:R-:W-:Y:S05]  /*18560*/  BRA `(.L_x_961) ;  /* 0xffffffa400f87947 */ /* 0x000fea000383ffff */
.L_x_814:
[----:B------:R-:W-:Y:S01]  /*18570*/  BSSY B0, `(.L_x_962) ;  /* 0x0000006000007945 */ /* 0x000fe20003800000 */
[----:B------:R-:W-:-:S07]  /*18580*/  IMAD.MOV.U32 R15, RZ, RZ, -0x1 ;  /* 0xffffffffff0f7424 */ /* 0x000fce00078e00ff */
[----:B0-----:R-:W-:Y:S05]  /*18590*/  WARPSYNC.COLLECTIVE R15, `(.L_x_963) ;  /* 0x000000000f0c7348 */ /* 0x001fea0003c00000 */
[----:B------:R-:W-:Y:S02]  /*185a0*/  ELECT P6, UR62, PT ;  /* 0x00000000003e782f */ /* 0x000fe400038c0000 */
[----:B------:R-:W-:Y:S01]  /*185b0*/  MOV R14, UR62 ;  /* 0x0000003e000e7c02 */ /* 0x000fe20008000f00 */
[----:B0-----:R-:W-:Y:S10]  /*185c0*/  ENDCOLLECTIVE ;  /* 0x000000000000791b */ /* 0x001ff40003800000 */
.L_x_963:
[----:B------:R-:W-:Y:S05]  /*185d0*/  BSYNC B0 ;  /* 0x0000000000007941 */ /* 0x000fea0003800000 */
.L_x_962:
[----:B------:R-:W-:Y:S05]  /*185e0*/  BRA `(.L_x_964) ;  /* 0xffffffa800047947 */ /* 0x000fea000383ffff */
.L_x_816:
[----:B0-----:R0:W1:Y:S02]  /*185f0*/  SYNCS.PHASECHK.TRANS64.TRYWAIT P0, [R0+URZ+0x22840], R2 ;  /* 0x02284002000075a7 */ /* 0x001064000800017f */
[----:B-1----:R-:W-:Y:S05]  /*18600*/  @!P0 NANOSLEEP.SYNCS 0x989680 ;  /* 0x009896800000895d */ /* 0x002fea0003900000 */
[----:B------:R-:W1:Y:S02]  /*18610*/  @!P0 SYNCS.PHASECHK.TRANS64 P0, [R0+URZ+0x22840], R2 ;  /* 0x02284002000085a7 */ /* 0x000e64000800007f */
[----:B-1----:R-:W-:Y:S05]  /*18620*/  @!P0 BRA `(.L_x_816) ;  /* 0xfffffffc00f08947 */ /* 0x002fea000383ffff */
[----:B------:R-:W-:Y:S05]  /*18630*/  BRA `(.L_x_965) ;  /* 0xffffffa800707947 */ /* 0x000fea000383ffff */
.L_x_820:
[----:B------:R-:W2:Y:S01]  /*18640*/  LDL.LU R11, [R1+0x54] ;  /* 0x00005400010b7983 */ /* 0x000ea20000300800 */
[----:B------:R-:W-:Y:S01]  /*18650*/  IMAD.MOV.U32 R13, RZ, RZ, R0 ;  /* 0x000000ffff0d7224 */ /* 0x000fe200078e0000 */
[----:B------:R-:W-:Y:S01]  /*18660*/  LOP3.LUT R8, R8, 0x7f, RZ, 0xc0, !PT ;  /* 0x0000007f08087812 */ /* 0x000fe200078ec0ff */
[----:B------:R-:W-:Y:S02]  /*18670*/  IMAD.MOV.U32 R12, RZ, RZ, RZ ;  /* 0x000000ffff0c7224 */ /* 0x000fe400078e00ff */
[----:B------:R-:W-:Y:S01]  /*18680*/  IMAD.MOV.U32 R15, RZ, RZ, -0x1 ;  /* 0xffffffffff0f7424 */ /* 0x000fe200078e00ff */
[----:B------:R-:W-:-:S05]  /*18690*/  SHF.R.U32.HI R5, RZ, 0x3, R8 ;  /* 0x00000003ff057819 */ /* 0x000fca0000011608 */
[----:B------:R-:W-:-:S04]  /*186a0*/  IMAD.IADD R2, R5, 0x1, R17 ;  /* 0x0000000105027824 */ /* 0x000fc800078e0211 */
[C---:B------:R-:W-:Y:S02]  /*186b0*/  VIADD R5, R2.reuse, 0x10 ;  /* 0x0000001002057836 */ /* 0x040fe40000000000 */
[----:B------:R-:W-:Y:S02]  /*186c0*/  VIADD R8, R2, 0x60 ;  /* 0x0000006002087836 */ /* 0x000fe40000000000 */
[----:B--2---:R-:W-:Y:S02]  /*186d0*/  IMAD R3, R11, R7, RZ ;  /* 0x000000070b037224 */ /* 0x004fe400078e02ff */
[----:B------:R-:W-:-:S03]  /*186e0*/  IMAD.MOV.U32 R11, RZ, RZ, 0x181f ;  /* 0x0000181fff0b7424 */ /* 0x000fc600078e00ff */
[----:B------:R-:W-:-:S13]  /*186f0*/  ISETP.GE.AND P1, PT, R2, R3, PT ;  /* 0x000000030200720c */ /* 0x000fda0003f26270 */
[----:B-----5:R-:W-:Y:S05]  /*18700*/  WARPSYNC.COLLECTIVE R15, `(.L_x_966) ;  /* 0x000000000f087348 */ /* 0x020fea0003c00000 */
[----:B------:R0:W1:Y:S02]  /*18710*/  SHFL.IDX P6, R14, R13, R12, R11 ;  /* 0x0000000c0d0e7389 */ /* 0x00006400000c000b */
[----:B01---5:R-:W-:Y:S01]  /*18720*/  ENDCOLLECTIVE ;  /* 0x000000000000791b */ /* 0x023fe20003800000 */
.L_x_966:
[----:B------:R-:W-:Y:S02]  /*18730*/  IMAD.MOV.U32 R13, RZ, RZ, R4 ;  /* 0x000000ffff0d7224 */ /* 0x000fe400078e0004 */
[----:B------:R-:W-:-:S07]  /*18740*/  IMAD.MOV.U32 R6, RZ, RZ, R14 ;  /* 0x000000ffff067224 */ /* 0x000fce00078e000e */
[----:B------:R-:W-:Y:S05]  /*18750*/  WARPSYNC.COLLECTIVE R15, `(.L_x_967) ;  /* 0x000000000f087348 */ /* 0x000fea0003c00000 */
[----:B------:R0:W1:Y:S02]  /*18760*/  SHFL.IDX P6, R14, R13, R12, R11 ;  /* 0x0000000c0d0e7389 */ /* 0x00006400000c000b */
[----:B01----:R-:W-:Y:S01]  /*18770*/  ENDCOLLECTIVE ;  /* 0x000000000000791b */ /* 0x003fe20003800000 */
.L_x_967:
[----:B------:R-:W-:Y:S02]  /*18780*/  IMAD.MOV.U32 R13, RZ, RZ, R0 ;  /* 0x000000ffff0d7224 */ /* 0x000fe400078e0000 */
[----:B------:R-:W-:Y:S02]  /*18790*/  IMAD.MOV.U32 R12, RZ, RZ, 0x1 ;  /* 0x00000001ff0c7424 */ /* 0x000fe400078e00ff */
[----:B------:R-:W-:-:S07]  /*187a0*/  IMAD.MOV.U32 R7, RZ, RZ, R14 ;  /* 0x000000ffff077224 */ /* 0x000fce00078e000e */
[----:B------:R-:W-:Y:S05]  /*187b0*/  WARPSYNC.COLLECTIVE R15, `(.L_x_968) ;  /* 0x000000000f087348 */ /* 0x000fea0003c00000 */
[----:B------:R0:W1:Y:S02]  /*187c0*/  SHFL.IDX P6, R14, R13, R12, R11 ;  /* 0x0000000c0d0e7389 */ /* 0x00006400000c000b */
[----:B01----:R-:W-:Y:S01]  /*187d0*/  ENDCOLLECTIVE ;  /* 0x000000000000791b */ /* 0x003fe20003800000 */
.L_x_968:
        /* <DEDUP_REMOVED lines=15> */
.L_x_969:
[----:B------:R-:W-:Y:S02]  /*188d0*/  IMAD.MOV.U32 R13, RZ, RZ, R0 ;  /* 0x000000ffff0d7224 */ /* 0x000fe400078e0000 */
[----:B------:R-:W-:Y:S02]  /*188e0*/  IMAD.MOV.U32 R12, RZ, RZ, 0x2 ;  /* 0x00000002ff0c7424 */ /* 0x000fe400078e00ff */
[----:B------:R-:W-:-:S07]  /*188f0*/  IMAD.MOV.U32 R5, RZ, RZ, R14 ;  /* 0x000000ffff057224 */ /* 0x000fce00078e000e */
[----:B------:R-:W-:Y:S05]  /*18900*/  WARPSYNC.COLLECTIVE R15, `(.L_x_970) ;  /* 0x000000000f087348 */ /* 0x000fea0003c00000 */
[----:B------:R0:W1:Y:S02]  /*18910*/  SHFL.IDX P6, R14, R13, R12, R11 ;  /* 0x0000000c0d0e7389 */ /* 0x00006400000c000b */
[----:B01----:R-:W-:Y:S01]  /*18920*/  ENDCOLLECTIVE ;  /* 0x000000000000791b */ /* 0x003fe20003800000 */
.L_x_970:
        /* <DEDUP_REMOVED lines=15> */
.L_x_971:
[----:B------:R-:W-:Y:S02]  /*18a20*/  IMAD.MOV.U32 R13, RZ, RZ, R0 ;  /* 0x000000ffff0d7224 */ /* 0x000fe400078e0000 */
[----:B------:R-:W-:Y:S02]  /*18a30*/  IMAD.MOV.U32 R12, RZ, RZ, 0x3 ;  /* 0x00000003ff0c7424 */ /* 0x000fe400078e00ff */
[----:B------:R-:W-:-:S07]  /*18a40*/  IMAD.MOV.U32 R5, RZ, RZ, R14 ;  /* 0x000000ffff057224 */ /* 0x000fce00078e000e */
[----:B------:R-:W-:Y:S05]  /*18a50*/  WARPSYNC.COLLECTIVE R15, `(.L_x_972) ;  /* 0x000000000f087348 */ /* 0x000fea0003c00000 */
[----:B------:R0:W1:Y:S02]  /*18a60*/  SHFL.IDX P6, R14, R13, R12, R11 ;  /* 0x0000000c0d0e7389 */ /* 0x00006400000c000b */
[----:B01----:R-:W-:Y:S01]  /*18a70*/  ENDCOLLECTIVE ;  /* 0x000000000000791b */ /* 0x003fe20003800000 */
.L_x_972:
        /* <DEDUP_REMOVED lines=15> */
.L_x_973:
[----:B------:R-:W-:Y:S02]  /*18b70*/  IMAD.MOV.U32 R13, RZ, RZ, R0 ;  /* 0x000000ffff0d7224 */ /* 0x000fe400078e0000 */
[----:B------:R-:W-:Y:S02]  /*18b80*/  IMAD.MOV.U32 R12, RZ, RZ, 0x4 ;  /* 0x00000004ff0c7424 */ /* 0x000fe400078e00ff */
[----:B------:R-:W-:-:S07]  /*18b90*/  IMAD.MOV.U32 R5, RZ, RZ, R14 ;  /* 0x000000ffff057224 */ /* 0x000fce00078e000e */
[----:B------:R-:W-:Y:S05]  /*18ba0*/  WARPSYNC.COLLECTIVE R15, `(.L_x_974) ;  /* 0x000000000f087348 */ /* 0x000fea0003c00000 */
[----:B------:R0:W1:Y:S02]  /*18bb0*/  SHFL.IDX P6, R14, R13, R12, R11 ;  /* 0x0000000c0d0e7389 */ /* 0x00006400000c000b */
[----:B01----:R-:W-:Y:S01]  /*18bc0*/  ENDCOLLECTIVE ;  /* 0x000000000000791b */ /* 0x003fe20003800000 */
.L_x_974:
        /* <DEDUP_REMOVED lines=15> */
.L_x_975:
[----:B------:R-:W-:Y:S02]  /*18cc0*/  IMAD.MOV.U32 R13, RZ, RZ, R0 ;  /* 0x000000ffff0d7224 */ /* 0x000fe400078e0000 */
[----:B------:R-:W-:Y:S02]  /*18cd0*/  IMAD.MOV.U32 R12, RZ, RZ, 0x5 ;  /* 0x00000005ff0c7424 */ /* 0x000fe400078e00ff */
[----:B------:R-:W-:-:S07]  /*18ce0*/  IMAD.MOV.U32 R5, RZ, RZ, R14 ;  /* 0x000000ffff057224 */ /* 0x000fce00078e000e */
[----:B------:R-:W-:Y:S05]  /*18cf0*/  WARPSYNC.COLLECTIVE R15, `(.L_x_976) ;  /* 0x000000000f087348 */ /* 0x000fea0003c00000 */
[----:B------:R0:W1:Y:S02]  /*18d00*/  SHFL.IDX P6, R14, R13, R12, R11 ;  /* 0x0000000c0d0e7389 */ /* 0x00006400000c000b */
[----:B01----:R-:W-:Y:S01]  /*18d10*/  ENDCOLLECTIVE ;  /* 0x000000000000791b */ /* 0x003fe20003800000 */
.L_x_976:
        /* <DEDUP_REMOVED lines=15> */
.L_x_977:
[----:B------:R-:W-:Y:S02]  /*18e10*/  IMAD.MOV.U32 R13, RZ, RZ, R0 ;  /* 0x000000ffff0d7224 */ /* 0x000fe400078e0000 */
[----:B------:R-:W-:Y:S02]  /*18e20*/  IMAD.MOV.U32 R12, RZ, RZ, 0x6 ;  /* 0x00000006ff0c7424 */ /* 0x000fe400078e00ff */
[----:B------:R-:W-:-:S07]  /*18e30*/  IMAD.MOV.U32 R5, RZ, RZ, R14 ;  /* 0x000000ffff057224 */ /* 0x000fce00078e000e */
[----:B------:R-:W-:Y:S05]  /*18e40*/  WARPSYNC.COLLECTIVE R15, `(.L_x_978) ;  /* 0x000000000f087348 */ /* 0x000fea0003c00000 */
[----:B------:R0:W1:Y:S02]  /*18e50*/  SHFL.IDX P6, R14, R13, R12, R11 ;  /* 0x0000000c0d0e7389 */ /* 0x00006400000c000b */
[----:B01----:R-:W-:Y:S01]  /*18e60*/  ENDCOLLECTIVE ;  /* 0x000000000000791b */ /* 0x003fe20003800000 */
.L_x_978:
        /* <DEDUP_REMOVED lines=14> */
.L_x_979:
[----:B------:R-:W-:Y:S02]  /*18f50*/  IMAD.MOV.U32 R13, RZ, RZ, R0 ;  /* 0x000000ffff0d7224 */ /* 0x000fe400078e0000 */
[----:B------:R-:W-:Y:S02]  /*18f60*/  IMAD.MOV.U32 R12, RZ, RZ, 0x7 ;  /* 0x00000007ff0c7424 */ /* 0x000fe400078e00ff */
[----:B------:R-:W-:-:S07]  /*18f70*/  IMAD.MOV.U32 R5, RZ, RZ, R14 ;  /* 0x000000ffff057224 */ /* 0x000fce00078e000e */
[----:B------:R-:W-:Y:S05]  /*18f80*/  WARPSYNC.COLLECTIVE R15, `(.L_x_980) ;  /* 0x000000000f087348 */ /* 0x000fea0003c00000 */
[----:B------:R0:W1:Y:S02]  /*18f90*/  SHFL.IDX P6, R14, R13, R12, R11 ;  /* 0x0000000c0d0e7389 */ /* 0x00006400000c000b */
[----:B01----:R-:W-:Y:S01]  /*18fa0*/  ENDCOLLECTIVE ;  /* 0x000000000000791b */ /* 0x003fe20003800000 */
.L_x_980:
        /* <DEDUP_REMOVED lines=13> */
.L_x_981:
[----:B------:R-:W-:Y:S01]  /*19080*/  IMAD.MOV.U32 R4, RZ, RZ, R14 ;  /* 0x000000ffff047224 */ /* 0x000fe200078e000e */
[----:B------:R-:W-:Y:S06]  /*19090*/  BRA `(.L_x_982) ;  /* 0xffffffac001c7947 */ /* 0x000fec000383ffff */
.L_x_823:
[----:B0-----:R-:W2:Y:S02]  /*190a0*/  LDL R2, [R1+0x4] ;  /* 0x0000040001027983 */ /* 0x001ea40000100800 */
[----:B--2---:R0:W2:Y:S02]  /*190b0*/  SYNCS.PHASECHK.TRANS64.TRYWAIT P0, [R2+URZ+0x22820], R0 ;  /* 0x02282000020075a7 */ /* 0x0040a4000800017f */
[----:B--2---:R-:W-:Y:S05]  /*190c0*/  @!P0 NANOSLEEP.SYNCS 0x989680 ;  /* 0x009896800000895d */ /* 0x004fea0003900000 */
[----:B------:R-:W2:Y:S02]  /*190d0*/  @!P0 SYNCS.PHASECHK.TRANS64 P0, [R2+URZ+0x22820], R0 ;  /* 0x02282000020085a7 */ /* 0x000ea4000800007f */
[----:B--2---:R-:W-:Y:S05]  /*190e0*/  @!P0 BRA `(.L_x_823) ;  /* 0xfffffffc00ec8947 */ /* 0x004fea000383ffff */
[----:B------:R-:W-:Y:S05]  /*190f0*/  BRA `(.L_x_983) ;  /* 0xffffffac00887947 */ /* 0x000fea000383ffff */
.L_x_827:
[----:B0-----:R0:W2:Y:S02]  /*19100*/  SYNCS.PHASECHK.TRANS64.TRYWAIT P0, [R2+URZ+0x22860], R0 ;  /* 0x02286000020075a7 */ /* 0x0010a4000800017f */
[----:B--2---:R-:W-:Y:S05]  /*19110*/  @!P0 NANOSLEEP.SYNCS 0x989680 ;  /* 0x009896800000895d */ /* 0x004fea0003900000 */
[----:B------:R-:W2:Y:S02]  /*19120*/  @!P0 SYNCS.PHASECHK.TRANS64 P0, [R2+URZ+0x22860], R0 ;  /* 0x02286000020085a7 */ /* 0x000ea4000800007f */
[----:B--2---:R-:W-:Y:S05]  /*19130*/  @!P0 BRA `(.L_x_827) ;  /* 0xfffffffc00f08947 */ /* 0x004fea000383ffff */
[----:B------:R-:W-:Y:S05]  /*19140*/  BRA `(.L_x_984) ;  /* 0xffffffac00b87947 */ /* 0x000fea000383ffff */
.L_x_842:
[----:B-1----:R1:W2:Y:S02]  /*19150*/  SYNCS.PHASECHK.TRANS64.TRYWAIT P0, [R2+URZ+0x22840], R5 ;  /* 0x02284005020075a7 */ /* 0x0022a4000800017f */
[----:B--2---:R-:W-:Y:S05]  /*19160*/  @!P0 NANOSLEEP.SYNCS 0x989680 ;  /* 0x009896800000895d */ /* 0x004fea0003900000 */
[----:B------:R-:W2:Y:S02]  /*19170*/  @!P0 SYNCS.PHASECHK.TRANS64 P0, [R2+URZ+0x22840], R5 ;  /* 0x02284005020085a7 */ /* 0x000ea4000800007f */
[----:B--2---:R-:W-:Y:S05]  /*19180*/  @!P0 BRA `(.L_x_842) ;  /* 0xfffffffc00f08947 */ /* 0x004fea000383ffff */
[----:B------:R-:W-:Y:S05]  /*19190*/  BRA `(.L_x_985) ;  /* 0xffffffb400e87947 */ /* 0x000fea000383ffff */
.L_x_847:
[----:B0-----:R0:W2:Y:S02]  /*191a0*/  SYNCS.PHASECHK.TRANS64.TRYWAIT P0, [R2+URZ+0x22860], R5 ;  /* 0x02286005020075a7 */ /* 0x0010a4000800017f */
[----:B--2---:R-:W-:Y:S05]  /*191b0*/  @!P0 NANOSLEEP.SYNCS 0x989680 ;  /* 0x009896800000895d */ /* 0x004fea0003900000 */
[----:B------:R-:W2:Y:S02]  /*191c0*/  @!P0 SYNCS.PHASECHK.TRANS64 P0, [R2+URZ+0x22860], R5 ;  /* 0x02286005020085a7 */ /* 0x000ea4000800007f */
[----:B--2---:R-:W-:Y:S05]  /*191d0*/  @!P0 BRA `(.L_x_847) ;  /* 0xfffffffc00f08947 */ /* 0x004fea000383ffff */
[----:B------:R-:W-:Y:S05]  /*191e0*/  BRA `(.L_x_986) ;  /* 0xffffffb800707947 */ /* 0x000fea000383ffff */
.L_x_858:
[----:B0-----:R0:W1:Y:S02]  /*191f0*/  SYNCS.PHASECHK.TRANS64.TRYWAIT P0, [R3+URZ+0x22840], R2 ;  /* 0x02284002030075a7 */ /* 0x001064000800017f */
[----:B-1----:R-:W-:Y:S05]  /*19200*/  @!P0 NANOSLEEP.SYNCS 0x989680 ;  /* 0x009896800000895d */ /* 0x002fea0003900000 */
[----:B------:R-:W1:Y:S02]  /*19210*/  @!P0 SYNCS.PHASECHK.TRANS64 P0, [R3+URZ+0x22840], R2 ;  /* 0x02284002030085a7 */ /* 0x000e64000800007f */
[----:B-1----:R-:W-:Y:S05]  /*19220*/  @!P0 BRA `(.L_x_858) ;  /* 0xfffffffc00f08947 */ /* 0x002fea000383ffff */
[----:B------:R-:W-:Y:S05]  /*19230*/  BRA `(.L_x_987) ;  /* 0xffffffc000807947 */ /* 0x000fea000383ffff */
.L_x_863:
[----:B-1----:R1:W2:Y:S02]  /*19240*/  SYNCS.PHASECHK.TRANS64.TRYWAIT P0, [R3+URZ+0x22860], R2 ;  /* 0x02286002030075a7 */ /* 0x0022a4000800017f */
[----:B--2---:R-:W-:Y:S05]  /*19250*/  @!P0 NANOSLEEP.SYNCS 0x989680 ;  /* 0x009896800000895d */ /* 0x004fea0003900000 */
[----:B------:R-:W2:Y:S02]  /*19260*/  @!P0 SYNCS.PHASECHK.TRANS64 P0, [R3+URZ+0x22860], R2 ;  /* 0x02286002030085a7 */ /* 0x000ea4000800007f */
[----:B--2---:R-:W-:Y:S05]  /*19270*/  @!P0 BRA `(.L_x_863) ;  /* 0xfffffffc00f08947 */ /* 0x004fea000383ffff */
[----:B------:R-:W-:Y:S05]  /*19280*/  BRA `(.L_x_988) ;  /* 0xffffffc400047947 */ /* 0x000fea000383ffff */
.L_x_874:
[----:B0-----:R0:W1:Y:S02]  /*19290*/  SYNCS.PHASECHK.TRANS64.TRYWAIT P0, [R3+URZ+0x22840], R2 ;  /* 0x02284002030075a7 */ /* 0x001064000800017f */
[----:B-1----:R-:W-:Y:S05]  /*192a0*/  @!P0 NANOSLEEP.SYNCS 0x989680 ;  /* 0x009896800000895d */ /* 0x002fea0003900000 */
[----:B------:R-:W1:Y:S02]  /*192b0*/  @!P0 SYNCS.PHASECHK.TRANS64 P0, [R3+URZ+0x22840], R2 ;  /* 0x02284002030085a7 */ /* 0x000e64000800007f */
[----:B-1----:R-:W-:Y:S05]  /*192c0*/  @!P0 BRA `(.L_x_874) ;  /* 0xfffffffc00f08947 */ /* 0x002fea000383ffff */
[----:B------:R-:W-:Y:S05]  /*192d0*/  BRA `(.L_x_989) ;  /* 0xffffffc800f07947 */ /* 0x000fea000383ffff */
.L_x_879:
[----:B-1----:R1:W2:Y:S02]  /*192e0*/  SYNCS.PHASECHK.TRANS64.TRYWAIT P0, [R3+URZ+0x22860], R2 ;  /* 0x02286002030075a7 */ /* 0x0022a4000800017f */
[----:B--2---:R-:W-:Y:S05]  /*192f0*/  @!P0 NANOSLEEP.SYNCS 0x989680 ;  /* 0x009896800000895d */ /* 0x004fea0003900000 */
[----:B------:R-:W2:Y:S02]  /*19300*/  @!P0 SYNCS.PHASECHK.TRANS64 P0, [R3+URZ+0x22860], R2 ;  /* 0x02286002030085a7 */ /* 0x000ea4000800007f */
[----:B--2---:R-:W-:Y:S05]  /*19310*/  @!P0 BRA `(.L_x_879) ;  /* 0xfffffffc00f08947 */ /* 0x004fea000383ffff */
[----:B------:R-:W-:Y:S05]  /*19320*/  BRA `(.L_x_990) ;  /* 0xffffffcc00787947 */ /* 0x000fea000383ffff */
.L_x_891:
[----:B------:R-:W-:Y:S01]  /*19330*/  BSSY B0, `(.L_x_991) ;  /* 0x0000008000007945 */ /* 0x000fe20003800000 */
[----:B------:R-:W-:Y:S02]  /*19340*/  IMAD.MOV.U32 R13, RZ, RZ, R16 ;  /* 0x000000ffff0d7224 */ /* 0x000fe400078e0010 */
[----:B------:R-:W-:Y:S02]  /*19350*/  IMAD.MOV.U32 R12, RZ, RZ, RZ ;  /* 0x000000ffff0c7224 */ /* 0x000fe400078e00ff */
[----:B------:R-:W-:Y:S02]  /*19360*/  IMAD.MOV.U32 R11, RZ, RZ, 0x1f ;  /* 0x0000001fff0b7424 */ /* 0x000fe400078e00ff */
[----:B------:R-:W-:-:S07]  /*19370*/  IMAD.MOV.U32 R15, RZ, RZ, -0x1 ;  /* 0xffffffffff0f7424 */ /* 0x000fce00078e00ff */
[----:B--2--5:R-:W-:Y:S05]  /*19380*/  WARPSYNC.COLLECTIVE R15, `(.L_x_992) ;  /* 0x000000000f087348 */ /* 0x024fea0003c00000 */
[----:B------:R0:W1:Y:S02]  /*19390*/  SHFL.IDX P6, R14, R13, R12, R11 ;  /* 0x0000000c0d0e7389 */ /* 0x00006400000c000b */
[----:B012--5:R-:W-:Y:S01]  /*193a0*/  ENDCOLLECTIVE ;  /* 0x000000000000791b */ /* 0x027fe20003800000 */
.L_x_992:
[----:B------:R-:W-:Y:S05]  /*193b0*/  BSYNC B0 ;  /* 0x0000000000007941 */ /* 0x000fea0003800000 */
.L_x_991:
        /* <DEDUP_REMOVED lines=9> */
.L_x_993:
        /* <DEDUP_REMOVED lines=18> */
.L_x_994:
[----:B------:R-:W-:Y:S02]  /*19570*/  IMAD.MOV.U32 R12, RZ, RZ, 0x2 ;  /* 0x00000002ff0c7424 */ /* 0x000fe400078e00ff */
[----:B------:R-:W-:-:S05]  /*19580*/  IMAD.MOV.U32 R3, RZ, RZ, R14 ;  /* 0x000000ffff037224 */ /* 0x000fca00078e000e */
[----:B------:R-:W-:-:S05]  /*19590*/  SEL R5, R3, RZ, P1 ;  /* 0x000000ff03057207 */ /* 0x000fca0000800000 */
[----:B------:R-:W-:-:S04]  /*195a0*/  IMAD.IADD R3, R2, 0x1, R5 ;  /* 0x0000000102037824 */ /* 0x000fc800078e0205 */
[----:B------:R-:W-:-:S07]  /*195b0*/  IMAD.MOV.U32 R13, RZ, RZ, R3 ;  /* 0x000000ffff0d7224 */ /* 0x000fce00078e0003 */
[----:B------:R-:W-:Y:S05]  /*195c0*/  WARPSYNC.COLLECTIVE R15, `(.L_x_995) ;  /* 0x000000000f087348 */ /* 0x000fea0003c00000 */
[----:B------:R0:W1:Y:S02]  /*195d0*/  SHFL.UP P6, R14, R13, R12, R11 ;  /* 0x0400000c0d0e7389 */ /* 0x00006400000c000b */
[----:B01----:R-:W-:Y:S01]  /*195e0*/  ENDCOLLECTIVE ;  /* 0x000000000000791b */ /* 0x003fe20003800000 */
.L_x_995:
        /* <DEDUP_REMOVED lines=8> */
.L_x_996:
        /* <DEDUP_REMOVED lines=8> */
.L_x_997:
        /* <DEDUP_REMOVED lines=8> */
.L_x_998:
[----:B------:R-:W-:Y:S02]  /*19770*/  IMAD.MOV.U32 R12, RZ, RZ, 0x1f ;  /* 0x0000001fff0c7424 */ /* 0x000fe400078e00ff */
[----:B------:R-:W-:Y:S02]  /*19780*/  IMAD.MOV.U32 R11, RZ, RZ, 0x1f ;  /* 0x0000001fff0b7424 */ /* 0x000fe400078e00ff */
[----:B------:R-:W-:-:S05]  /*19790*/  IMAD.MOV.U32 R5, RZ, RZ, R14 ;  /* 0x000000ffff057224 */ /* 0x000fca00078e000e */
[----:B------:R-:W-:-:S05]  /*197a0*/  SEL R5, R5, RZ, P5 ;  /* 0x000000ff05057207 */ /* 0x000fca0002800000 */
[----:B------:R-:W-:-:S04]  /*197b0*/  IMAD.IADD R3, R3, 0x1, R5 ;  /* 0x0000000103037824 */ /* 0x000fc800078e0205 */
[----:B------:R-:W-:-:S07]  /*197c0*/  IMAD.MOV.U32 R13, RZ, RZ, R3 ;  /* 0x000000ffff0d7224 */ /* 0x000fce00078e0003 */
[----:B------:R-:W-:Y:S05]  /*197d0*/  WARPSYNC.COLLECTIVE R15, `(.L_x_999) ;  /* 0x000000000f087348 */ /* 0x000fea0003c00000 */
[----:B------:R0:W1:Y:S02]  /*197e0*/  SHFL.IDX P6, R14, R13, R12, R11 ;  /* 0x0000000c0d0e7389 */ /* 0x00006400000c000b */
[----:B01----:R-:W-:Y:S01]  /*197f0*/  ENDCOLLECTIVE ;  /* 0x000000000000791b */ /* 0x003fe20003800000 */
.L_x_999:
[----:B------:R-:W-:Y:S01]  /*19800*/  IMAD.MOV.U32 R6, RZ, RZ, R14 ;  /* 0x000000ffff067224 */ /* 0x000fe200078e000e */
[----:B------:R-:W-:Y:S06]  /*19810*/  BRA `(.L_x_1000) ;  /* 0xffffffd000d07947 */ /* 0x000fec000383ffff */
.L_x_896:
[----:B------:R-:W-:Y:S01]  /*19820*/  BSSY B0, `(.L_x_1001) ;  /* 0x0000008000007945 */ /* 0x000fe20003800000 */
[----:B-----5:R-:W-:Y:S02]  /*19830*/  IMAD.MOV.U32 R13, RZ, RZ, R2 ;  /* 0x000000ffff0d7224 */ /* 0x020fe400078e0002 */
[----:B------:R-:W-:Y:S02]  /*19840*/  IMAD.MOV.U32 R12, RZ, RZ, 0x1 ;  /* 0x00000001ff0c7424 */ /* 0x000fe400078e00ff */
[----:B------:R-:W-:Y:S02]  /*19850*/  IMAD.MOV.U32 R11, RZ, RZ, RZ ;  /* 0x000000ffff0b7224 */ /* 0x000fe400078e00ff */
[----:B------:R-:W-:-:S07]  /*19860*/  IMAD.MOV.U32 R15, RZ, RZ, -0x1 ;  /* 0xffffffffff0f7424 */ /* 0x000fce00078e00ff */
[----:B0-----:R-:W-:Y:S05]  /*19870*/  WARPSYNC.COLLECTIVE R15, `(.L_x_1002) ;  /* 0x000000000f087348 */ /* 0x001fea0003c00000 */
[----:B------:R1:W2:Y:S02]  /*19880*/  SHFL.UP P6, R14, R13, R12, R11 ;  /* 0x0400000c0d0e7389 */ /* 0x0002a400000c000b */
[----:B012---:R-:W-:Y:S01]  /*19890*/  ENDCOLLECTIVE ;  /* 0x000000000000791b */ /* 0x007fe20003800000 */
.L_x_1002:
[----:B------:R-:W-:Y:S05]  /*198a0*/  BSYNC B0 ;  /* 0x0000000000007941 */ /* 0x000fea0003800000 */
.L_x_1001:
        /* <DEDUP_REMOVED lines=9> */
.L_x_1003:
        /* <DEDUP_REMOVED lines=8> */
.L_x_1004:
        /* <DEDUP_REMOVED lines=8> */
.L_x_1005:
        /* <DEDUP_REMOVED lines=8> */
.L_x_1006:
        /* <DEDUP_REMOVED lines=9> */
.L_x_1007:
[----:B------:R-:W-:Y:S01]  /*19b50*/  IMAD.MOV.U32 R6, RZ, RZ, R14 ;  /* 0x000000ffff067224 */ /* 0x000fe200078e000e */
[----:B------:R-:W-:Y:S06]  /*19b60*/  BRA `(.L_x_1008) ;  /* 0xffffffd000987947 */ /* 0x000fec000383ffff */
.L_x_898:
[----:B------:R-:W-:Y:S01]  /*19b70*/  BSSY B0, `(.L_x_1009) ;  /* 0x0000006000007945 */ /* 0x000fe20003800000 */
[----:B------:R-:W-:Y:S01]  /*19b80*/  PLOP3.LUT P6, PT, P6, PT, PT, 0x8, 0x0 ;  /* 0x000000000000781c */ /* 0x000fe200037ce170 */
[----:B------:R-:W-:-:S12]  /*19b90*/  IMAD.MOV.U32 R15, RZ, RZ, -0x1 ;  /* 0xffffffffff0f7424 */ /* 0x000fd800078e00ff */
[----:B0----5:R-:W-:Y:S05]  /*19ba0*/  WARPSYNC.COLLECTIVE R15, `(.L_x_1010) ;  /* 0x000000000f087348 */ /* 0x021fea0003c00000 */
[----:B------:R-:W-:Y:S01]  /*19bb0*/  VOTE.ANY R14, PT, P6 ;  /* 0x00000000000e7806 */ /* 0x000fe200030e0100 */
[----:B0----5:R-:W-:Y:S06]  /*19bc0*/  ENDCOLLECTIVE ;  /* 0x000000000000791b */ /* 0x021fec0003800000 */
.L_x_1010:
[----:B------:R-:W-:Y:S05]  /*19bd0*/  BSYNC B0 ;  /* 0x0000000000007941 */ /* 0x000fea0003800000 */
.L_x_1009:
        /* <DEDUP_REMOVED lines=9> */
.L_x_1011:
[----:B------:R-:W-:Y:S01]  /*19c70*/  IMAD.MOV.U32 R17, RZ, RZ, R14 ;  /* 0x000000ffff117224 */ /* 0x000fe200078e000e */
[----:B------:R-:W-:Y:S06]  /*19c80*/  BRA `(.L_x_1012) ;  /* 0xffffffd000887947 */ /* 0x000fec000383ffff */
.L_x_900:
[----:B------:R-:W-:Y:S01]  /*19c90*/  BSSY B0, `(.L_x_1013) ;  /* 0x0000007000007945 */ /* 0x000fe20003800000 */
[----:B------:R-:W-:Y:S02]  /*19ca0*/  IMAD.MOV.U32 R13, RZ, RZ, R3 ;  /* 0x000000ffff0d7224 */ /* 0x000fe400078e0003 */
[----:B------:R-:W-:Y:S02]  /*19cb0*/  IMAD.MOV.U32 R11, RZ, RZ, 0x1f ;  /* 0x0000001fff0b7424 */ /* 0x000fe400078e00ff */
[----:B------:R-:W-:-:S07]  /*19cc0*/  IMAD.MOV.U32 R15, RZ, RZ, -0x1 ;  /* 0xffffffffff0f7424 */ /* 0x000fce00078e00ff */
[----:B0-2--5:R-:W-:Y:S05]  /*19cd0*/  WARPSYNC.COLLECTIVE R15, `(.L_x_1014) ;  /* 0x000000000f087348 */ /* 0x025fea0003c00000 */
[----:B------:R1:W3:Y:S02]  /*19ce0*/  SHFL.IDX P6, R14, R13, R12, R11 ;  /* 0x0000000c0d0e7389 */ /* 0x0002e400000c000b */
[----:B0123-5:R-:W-:Y:S01]  /*19cf0*/  ENDCOLLECTIVE ;  /* 0x000000000000791b */ /* 0x02ffe20003800000 */
.L_x_1014:
[----:B------:R-:W-:Y:S05]  /*19d00*/  BSYNC B0 ;  /* 0x0000000000007941 */ /* 0x000fea0003800000 */
.L_x_1013:
[----:B------:R-:W-:Y:S01]  /*19d10*/  IMAD.MOV.U32 R2, RZ, RZ, R14 ;  /* 0x000000ffff027224 */ /* 0x000fe200078e000e */
[----:B------:R-:W-:Y:S06]  /*19d20*/  BRA `(.L_x_899) ;  /* 0xffffffd0007c7947 */ /* 0x000fec000383ffff */
.L_x_904:
[----:B0-----:R0:W2:Y:S02]  /*19d30*/  SYNCS.PHASECHK.TRANS64.TRYWAIT P0, [R0+URZ+0x22820], R3 ;  /* 0x02282003000075a7 */ /* 0x0010a4000800017f */
[----:B--2---:R-:W-:Y:S05]  /*19d40*/  @!P0 NANOSLEEP.SYNCS 0x989680 ;  /* 0x009896800000895d */ /* 0x004fea0003900000 */
[----:B------:R-:W2:Y:S02]  /*19d50*/  @!P0 SYNCS.PHASECHK.TRANS64 P0, [R0+URZ+0x22820], R3 ;  /* 0x02282003000085a7 */ /* 0x000ea4000800007f */
[----:B--2---:R-:W-:Y:S05]  /*19d60*/  @!P0 BRA `(.L_x_904) ;  /* 0xfffffffc00f08947 */ /* 0x004fea000383ffff */
[----:B------:R-:W-:Y:S05]  /*19d70*/  BRA `(.L_x_1015) ;  /* 0xffffffd400707947 */ /* 0x000fea000383ffff */
.L_x_905:
        /* <DEDUP_REMOVED lines=8> */
[----:B01---5:R-:W-:Y:S05]  /*19e00*/  WARPSYNC.COLLECTIVE R15, `(.L_x_1017) ;  /* 0x000000000f087348 */ /* 0x023fea0003c00000 */
[----:B------:R2:W3:Y:S02]  /*19e10*/  SHFL.IDX P6, R14, R13, R12, R11 ;  /* 0x0000000c0d0e7389 */ /* 0x0004e400000c000b */
[----:B0123-5:R-:W-:Y:S01]  /*19e20*/  ENDCOLLECTIVE ;  /* 0x000000000000791b */ /* 0x02ffe20003800000 */
.L_x_1017:
[----:B------:R-:W-:Y:S05]  /*19e30*/  BSYNC B0 ;  /* 0x0000000000007941 */ /* 0x000fea0003800000 */
.L_x_1016:
[----:B------:R-:W-:Y:S05]  /*19e40*/  BRA `(.L_x_1018) ;  /* 0xffffffd400587947 */ /* 0x000fea000383ffff */
.L_x_906:
[----:B------:R-:W-:Y:S01]  /*19e50*/  BSSY B0, `(.L_x_1019) ;  /* 0x0000006000007945 */ /* 0x000fe20003800000 */
[----:B------:R-:W-:-:S07]  /*19e60*/  IMAD.MOV.U32 R15, RZ, RZ, -0x1 ;  /* 0xffffffffff0f7424 */ /* 0x000fce00078e00ff */
[----:B012--5:R-:W-:Y:S05]  /*19e70*/  WARPSYNC.COLLECTIVE R15, `(.L_x_1020) ;  /* 0x000000000f0c7348 */ /* 0x027fea0003c00000 */
[----:B------:R-:W-:Y:S02]  /*19e80*/  ELECT P6, UR62, PT ;  /* 0x00000000003e782f */ /* 0x000fe400038c0000 */
[----:B------:R-:W-:Y:S01]  /*19e90*/  MOV R14, UR62 ;  /* 0x0000003e000e7c02 */ /* 0x000fe20008000f00 */
[----:B012--5:R-:W-:Y:S10]  /*19ea0*/  ENDCOLLECTIVE ;  /* 0x000000000000791b */ /* 0x027ff40003800000 */
.L_x_1020:
[----:B------:R-:W-:Y:S05]  /*19eb0*/  BSYNC B0 ;  /* 0x0000000000007941 */ /* 0x000fea0003800000 */
.L_x_1019:
[----:B------:R-:W-:Y:S05]  /*19ec0*/  BRA `(.L_x_1021) ;  /* 0xffffffd4004c7947 */ /* 0x000fea000383ffff */
.L_x_908:
[----:B0-----:R0:W1:Y:S02]  /*19ed0*/  SYNCS.PHASECHK.TRANS64.TRYWAIT P0, [R6+URZ], R5 ;  /* 0x00000005060075a7 */ /* 0x001064000800017f */
[----:B-1----:R-:W-:Y:S05]  /*19ee0*/  @!P0 NANOSLEEP.SYNCS 0x989680 ;  /* 0x009896800000895d */ /* 0x002fea0003900000 */
[----:B------:R-:W1:Y:S02]  /*19ef0*/  @!P0 SYNCS.PHASECHK.TRANS64 P0, [R6+URZ], R5 ;  /* 0x00000005060085a7 */ /* 0x000e64000800007f */
[----:B-1----:R-:W-:Y:S05]  /*19f00*/  @!P0 BRA `(.L_x_908) ;  /* 0xfffffffc00f08947 */ /* 0x002fea000383ffff */
[----:B------:R-:W-:Y:S05]  /*19f10*/  BRA `(.L_x_1022) ;  /* 0xffffffd400887947 */ /* 0x000fea000383ffff */
.L_x_909:
[----:B-1----:R1:W2:Y:S02]  /*19f20*/  SYNCS.PHASECHK.TRANS64.TRYWAIT P0, [R7+URZ], R2 ;  /* 0x00000002070075a7 */ /* 0x0022a4000800017f */
[----:B--2---:R-:W-:Y:S05]  /*19f30*/  @!P0 NANOSLEEP.SYNCS 0x989680 ;  /* 0x009896800000895d */ /* 0x004fea0003900000 */
[----:B------:R-:W2:Y:S02]  /*19f40*/  @!P0 SYNCS.PHASECHK.TRANS64 P0, [R7+URZ], R2 ;  /* 0x00000002070085a7 */ /* 0x000ea4000800007f */
[----:B--2---:R-:W-:Y:S05]  /*19f50*/  @!P0 BRA `(.L_x_909) ;  /* 0xfffffffc00f08947 */ /* 0x004fea000383ffff */
[----:B------:R-:W-:Y:S05]  /*19f60*/  BRA `(.L_x_1023) ;  /* 0xffffffd4007c7947 */ /* 0x000fea000383ffff */
.L_x_911:
[----:B--2---:R2:W3:Y:S02]  /*19f70*/  SYNCS.PHASECHK.TRANS64.TRYWAIT P0, [R4+URZ], R5 ;  /* 0x00000005040075a7 */ /* 0x0044e4000800017f */
[----:B---3--:R-:W-:Y:S05]  /*19f80*/  @!P0 NANOSLEEP.SYNCS 0x989680 ;  /* 0x009896800000895d */ /* 0x008fea0003900000 */
[----:B------:R-:W3:Y:S02]  /*19f90*/  @!P0 SYNCS.PHASECHK.TRANS64 P0, [R4+URZ], R5 ;  /* 0x00000005040085a7 */ /* 0x000ee4000800007f */
[----:B---3--:R-:W-:Y:S05]  /*19fa0*/  @!P0 BRA `(.L_x_911) ;  /* 0xfffffffc00f08947 */ /* 0x008fea000383ffff */
[----:B------:R-:W-:Y:S05]  /*19fb0*/  BRA `(.L_x_1024) ;  /* 0xffffffd400847947 */ /* 0x000fea000383ffff */
.L_x_1025:
        /* <DEDUP_REMOVED lines=12> */
.L_x_6033:


//--------------------- .text._ZN7cutlass13device_kernelIN5flash11enable_sm90INS1_16FlashAttnFwdSm90INS1_25CollectiveMainloopFwdSm90ILi2EN4cute5tupleIJNS5_1CILi1EEES8_S8_EEENS6_IJNS7_ILi128EEENS7_ILi96EEENS7_ILi64EEEEEELi256ENS_10bfloat16_tEfNS_4arch4Sm90ELb0ELb0ELb1ELb1ELb0ELb0ELb1ELb1ELb0ELb1ELb0ELb0EEENS1_21CollectiveEpilogueFwdINS6_IJSA_NS7_ILi256EEESB_EEES9_SE_SG_Li256ELb1ELb1ELb0ELb0EEENS1_36VarlenDynamicPersistentTileSchedulerILi128ELi96ELi256ELi128ELb0ELb1ELb1ELb0ELb1ELb1EEEEEEEEEvNT_6ParamsE --------------------------
	.section	.text._ZN7cutlass13device_kernelIN5flash11enable_sm90INS1_16FlashAttnFwdSm90INS1_25CollectiveMainloopFwdSm90ILi2EN4cute5tupleIJNS5_1CILi1EEES8_S8_EEENS6_IJNS7_ILi128EEENS7_ILi96EEENS7_ILi64EEEEEELi256ENS_10bfloat16_tEfNS_4arch4Sm90ELb0ELb0ELb1ELb1ELb0ELb0ELb1ELb1ELb0ELb1ELb0ELb0EEENS1_21CollectiveEpilogueFwdINS6_IJSA_NS7_ILi256EEESB_EEES9_SE_SG_Li256ELb1ELb1ELb0ELb0EEENS1_36VarlenDynamicPersistentTileSchedulerILi128ELi96ELi256ELi128ELb0ELb1ELb1ELb0ELb1ELb1EEEEEEEEEvNT_6ParamsE,"ax",@progbits
	.align	128
.text._ZN7cutlass13device_kernelIN5flash11enable_sm90INS1_16FlashAttnFwdSm90INS1_25CollectiveMainloopFwdSm90ILi2EN4cute5tupleIJNS5_1CILi1EEES8_S8_EEENS6_IJNS7_ILi128EEENS7_ILi96EEENS7_ILi64EEEEEELi256ENS_10bfloat16_tEfNS_4arch4Sm90ELb0ELb0ELb1ELb1ELb0ELb0ELb1ELb1ELb0ELb1ELb0ELb0EEENS1_21CollectiveEpilogueFwdINS6_IJSA_NS7_ILi256EEESB_EEES9_SE_SG_Li256ELb1ELb1ELb0ELb0EEENS1_36VarlenDynamicPersistentTileSchedulerILi128ELi96ELi256ELi128ELb0ELb1ELb1ELb0ELb1ELb1EEEEEEEEEvNT_6ParamsE:
        .type           _ZN7cutlass13device_kernelIN5flash11enable_sm90INS1_16FlashAttnFwdSm90INS1_25CollectiveMainloopFwdSm90ILi2EN4cute5tupleIJNS5_1CILi1EEES8_S8_EEENS6_IJNS7_ILi128EEENS7_ILi96EEENS7_ILi64EEEEEELi256ENS_10bfloat16_tEfNS_4arch4Sm90ELb0ELb0ELb1ELb1ELb0ELb0ELb1ELb1ELb0ELb1ELb0ELb0EEENS1_21CollectiveEpilogueFwdINS6_IJSA_NS7_ILi256EEESB_EEES9_SE_SG_Li256ELb1ELb1ELb0ELb0EEENS1_36VarlenDynamicPersistentTileSchedulerILi128ELi96ELi256ELi128ELb0ELb1ELb1ELb0ELb1ELb1EEEEEEEEEvNT_6ParamsE,@function
        .size           _ZN7cutlass13device_kernelIN5flash11enable_sm90INS1_16FlashAttnFwdSm90INS1_25CollectiveMainloopFwdSm90ILi2EN4cute5tupleIJNS5_1CILi1EEES8_S8_EEENS6_IJNS7_ILi128EEENS7_ILi96EEENS7_ILi64EEEEEELi256ENS_10bfloat16_tEfNS_4arch4Sm90ELb0ELb0ELb1ELb1ELb0ELb0ELb1ELb1ELb0ELb1ELb0ELb0EEENS1_21CollectiveEpilogueFwdINS6_IJSA_NS7_ILi256EEESB_EEES9_SE_SG_Li256ELb1ELb1ELb0ELb0EEENS1_36VarlenDynamicPersistentTileSchedulerILi128ELi96ELi256ELi128ELb0ELb1ELb1ELb0ELb1ELb1EEEEEEEEEvNT_6ParamsE,(.L_x_6034 - _ZN7cutlass13device_kernelIN5flash11enable_sm90INS1_16FlashAttnFwdSm90INS1_25CollectiveMainloopFwdSm90ILi2EN4cute5tupleIJNS5_1CILi1EEES8_S8_EEENS6_IJNS7_ILi128EEENS7_ILi96EEENS7_ILi64EEEEEELi256ENS_10bfloat16_tEfNS_4arch4Sm90ELb0ELb0ELb1ELb1ELb0ELb0ELb1ELb1ELb0ELb1ELb0ELb0EEENS1_21CollectiveEpilogueFwdINS6_IJSA_NS7_ILi256EEESB_EEES9_SE_SG_Li256ELb1ELb1ELb0ELb0EEENS1_36VarlenDynamicPersistentTileSchedulerILi128ELi96ELi256ELi128ELb0ELb1ELb1ELb0ELb1ELb1EEEEEEEEEvNT_6ParamsE)
        .other          _ZN7cutlass13device_kernelIN5flash11enable_sm90INS1_16FlashAttnFwdSm90INS1_25CollectiveMainloopFwdSm90ILi2EN4cute5tupleIJNS5_1CILi1EEES8_S8_EEENS6_IJNS7_ILi128EEENS7_ILi96EEENS7_ILi64EEEEEELi256ENS_10bfloat16_tEfNS_4arch4Sm90ELb0ELb0ELb1ELb1ELb0ELb0ELb1ELb1ELb0ELb1ELb0ELb0EEENS1_21CollectiveEpilogueFwdINS6_IJSA_NS7_ILi256EEESB_EEES9_SE_SG_Li256ELb1ELb1ELb0ELb0EEENS1_36VarlenDynamicPersistentTileSchedulerILi128ELi96ELi256ELi128ELb0ELb1ELb1ELb0ELb1ELb1EEEEEEEEEvNT_6ParamsE,@"STO_CUDA_ENTRY STV_DEFAULT"
_ZN7cutlass13device_kernelIN5flash11enable_sm90INS1_16FlashAttnFwdSm90INS1_25CollectiveMainloopFwdSm90ILi2EN4cute5tupleIJNS5_1CILi1EEES8_S8_EEENS6_IJNS7_ILi128EEENS7_ILi96EEENS7_ILi64EEEEEELi256ENS_10bfloat16_tEfNS_4arch4Sm90ELb0ELb0ELb1ELb1ELb0ELb0ELb1ELb1ELb0ELb1ELb0ELb0EEENS1_21CollectiveEpilogueFwdINS6_IJSA_NS7_ILi256EEESB_EEES9_SE_SG_Li256ELb1ELb1ELb0ELb0EEENS1_36VarlenDynamicPersistentTileSchedulerILi128ELi96ELi256ELi128ELb0ELb1ELb1ELb0ELb1ELb1EEEEEEEEEvNT_6ParamsE:
        /* <DEDUP_REMOVED lines=18> */
.L_x_1027:
[----:B------:R-:W-:Y:S05]  /*0120*/  BSYNC B0 ;  /* 0x0000000000007941 */ /* 0x000fea0003800000 */
.L_x_1026:
        /* <DEDUP_REMOVED lines=43> */
.L_x_1028:
        /* <DEDUP_REMOVED lines=22> */
.L_x_1029:
        /* <DEDUP_REMOVED lines=18> */
.L_x_1030:
        /* <DEDUP_REMOVED lines=22> */
.L_x_1031:
        /* <DEDUP_REMOVED lines=22> */
.L_x_1032:
[----:B0-----:R-:W-:Y:S01]  /*0920*/  UMOV UR4, 0x1 ;  /* 0x0000000100047882 */ /* 0x001fe20000000000 */
[----:B------:R-:W-:Y:S01]  /*0930*/  PLOP3.LUT P0, PT, PT, PT, UP0, 0x80, 0x0 ;  /* 0x000000000000781c */ /* 0x000fe20003f0f008 */
[----:B------:R-:W-:Y:S01]  /*0940*/  USEL UR4, UR4, 0x2, !UP0 ;  /* 0x0000000204047887 */ /* 0x000fe2000c000000 */
[----:B------:R-:W-:Y:S01]  /*0950*/  NOP ;  /* 0x0000000000007918 */ /* 0x000fe20000000000 */
[----:B------:R-:W-:-:S04]  /*0960*/  ULDC.64 UR38, c[0x0][0x208] ;  /* 0x0000820000267ab9 */ /* 0x000fc80000000a00 */
[----:B------:R-:W-:-:S05]  /*0970*/  IMAD.U32 R2, RZ, RZ, UR4 ;  /* 0x00000004ff027e24 */ /* 0x000fca000f8e00ff */
[----:B------:R0:W-:Y:S01]  /*0980*/  STL [R1+0x74], R2 ;  /* 0x0000740201007387 */ /* 0x0001e20000100800 */
[----:B-123--:R-:W-:Y:S06]  /*0990*/  BAR.SYNC.DEFER_BLOCKING 0x0 ;  /* 0x0000000000007b1d */ /* 0x00efec0000010000 */
[----:B------:R-:W-:Y:S05]  /*09a0*/  @!P0 BRA `(.L_x_1033) ;  /* 0x0000009800c88947 */ /* 0x000fea0003800000 */
.L_x_1034:
[----:B------:R-:W-:-:S08]  /*09b0*/  NOP ;  /* 0x0000000000007918 */ /* 0x000fd00000000000 */
[----:B------:R-:W1:Y:S02]  /*09c0*/  USETMAXREG.TRY_ALLOC.CTAPOOL UP0, 0xf0 ;  /* 0x000000f0000079c8 */ /* 0x000e640008000600 */
[----:B-1----:R-:W-:-:S13]  /*09d0*/  PLOP3.LUT P0, PT, PT, PT, UP0, 0x80, 0x0 ;  /* 0x000000000000781c */ /* 0x002fda0003f0f008 */
[----:B------:R-:W-:Y:S05]  /*09e0*/  @!P0 BRA `(.L_x_1034) ;  /* 0xfffffffc00f08947 */ /* 0x000fea000383ffff */
[----:B------:R-:W1:Y:S01]  /*09f0*/  S2R R0, SR_TID.X ;  /* 0x0000000000007919 */ /* 0x000e620000002100 */
[----:B------:R-:W2:Y:S01]  /*0a00*/  S2UR UR5, SR_CgaCtaId ;  /* 0x00000000000579c3 */ /* 0x000ea20000008800 */
[----:B------:R-:W-:-:S07]  /*0a10*/  UMOV UR4, 0x400 ;  /* 0x0000040000047882 */ /* 0x000fce0000000000 */
[----:B------:R-:W-:Y:S06]  /*0a20*/  BAR.ARV 0x8, 0x180 ;  /* 0x0206000000007b1d */ /* 0x000fec0000002000 */
[----:B--2---:R-:W-:Y:S01]  /*0a30*/  ULEA UR4, UR5, UR4, 0x18 ;  /* 0x0000000405047291 */ /* 0x004fe2000f8ec03f */
[----:B-1----:R-:W-:-:S04]  /*0a40*/  SHF.R.U32.HI R0, RZ, 0x7, R0 ;  /* 0x00000007ff007819 */ /* 0x002fc80000011600 */
[----:B------:R-:W-:-:S13]  /*0a50*/  ISETP.NE.AND P0, PT, R0, 0x1, PT ;  /* 0x000000010000780c */ /* 0x000fda0003f05270 */
[----:B------:R-:W-:Y:S08]  /*0a60*/  @!P0 BAR.ARV 0x9, 0x100 ;  /* 0x0244000000008b1d */ /* 0x000ff00000002000 */
[----:B------:R-:W-:Y:S06]  /*0a70*/  BAR.SYNC.DEFER_BLOCKING 0x5, 0x180 ;  /* 0x0146000000007b1d */ /* 0x000fec0000010000 */
[----:B------:R-:W1:Y:S01]  /*0a80*/  LDS.128 R12, [UR4+0x324d0] ;  /* 0x0324d004ff0c7984 */ /* 0x000e620008000c00 */
[----:B------:R-:W-:Y:S01]  /*0a90*/  ULDC UR4, c[0x0][0xd3c] ;  /* 0x00034f0000047ab9 */ /* 0x000fe20000000800 */
[----:B------:R-:W-:Y:S06]  /*0aa0*/  BAR.ARV 0x4, 0x180 ;  /* 0x0106000000007b1d */ /* 0x000fec0000002000 */
[----:B-1----:R-:W-:-:S13]  /*0ab0*/  ISETP.GE.AND P0, PT, R15, UR4, PT ;  /* 0x000000040f007c0c */ /* 0x002fda000bf06270 */
[----:B------:R-:W-:Y:S05]  /*0ac0*/  @P0 EXIT ;  /* 0x000000000000094d */ /* 0x000fea0003800000 */
[----:B0-----:R-:W2:Y:S01]  /*0ad0*/  LDL R2, [R1+0x74] ;  /* 0x0000740001027983 */ /* 0x001ea20000100800 */
[----:B------:R-:W-:Y:S01]  /*0ae0*/  R2UR UR5, R13 ;  /* 0x000000000d0572ca */ /* 0x000fe200000e0000 */
[----:B------:R-:W-:Y:S01]  /*0af0*/  UMOV UR37, URZ ;  /* 0x0000003f00257c82 */ /* 0x000fe20008000000 */
[----:B------:R-:W-:Y:S01]  /*0b00*/  R2UR UR6, R14 ;  /* 0x000000000e0672ca */ /* 0x000fe200000e0000 */
[----:B------:R-:W0:Y:S01]  /*0b10*/  S2R R0, SR_TID.X ;  /* 0x0000000000007919 */ /* 0x000e220000002100 */
[----:B------:R-:W-:Y:S01]  /*0b20*/  UMOV UR36, URZ ;  /* 0x0000003f00247c82 */ /* 0x000fe20008000000 */
[----:B0-----:R-:W-:-:S05]  /*0b30*/  VIADD R231, R0, 0xffffff80 ;  /* 0xffffff8000e77836 */ /* 0x001fca0000000000 */
[----:B------:R-:W-:-:S04]  /*0b40*/  SHF.R.S32.HI R0, RZ, 0x1f, R231 ;  /* 0x0000001fff007819 */ /* 0x000fc800000114e7 */
[CC--:B------:R-:W-:Y:S02]  /*0b50*/  LEA.HI R3, R0.reuse, R231.reuse, RZ, 0x4 ;  /* 0x000000e700037211 */ /* 0x0c0fe400078f20ff */
[CC--:B------:R-:W-:Y:S02]  /*0b60*/  LEA.HI R4, R0.reuse, R231.reuse, RZ, 0x5 ;  /* 0x000000e700047211 */ /* 0x0c0fe400078f28ff */
[----:B------:R-:W-:Y:S02]  /*0b70*/  SHF.R.S32.HI R6, RZ, 0x4, R3 ;  /* 0x00000004ff067819 */ /* 0x000fe40000011403 */
[----:B------:R-:W-:Y:S01]  /*0b80*/  LEA.HI R11, R0, R231, RZ, 0x2 ;  /* 0x000000e7000b7211 */ /* 0x000fe200078f10ff */
[----:B------:R-:W-:Y:S01]  /*0b90*/  IMAD.SHL.U32 R5, R4, 0x20, RZ ;  /* 0x0000002004057824 */ /* 0x000fe200078e00ff */
[C---:B------:R-:W-:Y:S02]  /*0ba0*/  LOP3.LUT R4, R3.reuse, 0x3fffff0, RZ, 0xc0, !PT ;  /* 0x03fffff003047812 */ /* 0x040fe400078ec0ff */
[----:B------:R-:W-:-:S02]  /*0bb0*/  LEA.HI R3, R3, R6, RZ, 0x1 ;  /* 0x0000000603037211 */ /* 0x000fc400078f08ff */
[----:B------:R-:W-:Y:S01]  /*0bc0*/  LOP3.LUT R5, R5, 0xfffffc00, RZ, 0xc0, !PT ;  /* 0xfffffc0005057812 */ /* 0x000fe200078ec0ff */
[----:B------:R-:W-:Y:S01]  /*0bd0*/  IMAD.IADD R4, R231, 0x1, -R4 ;  /* 0x00000001e7047824 */ /* 0x000fe200078e0a04 */
[----:B------:R-:W-:-:S03]  /*0be0*/  LOP3.LUT R3, R3, 0x1ffffffe, RZ, 0xc0, !PT ;  /* 0x1ffffffe03037812 */ /* 0x000fc600078ec0ff */
[----:B------:R-:W-:Y:S02]  /*0bf0*/  IMAD R4, R4, 0x40, R5 ;  /* 0x0000004004047824 */ /* 0x000fe400078e0205 */
[----:B------:R-:W-:Y:S01]  /*0c00*/  IMAD.IADD R3, R6, 0x1, -R3 ;  /* 0x0000000106037824 */ /* 0x000fe200078e0a03 */
[----:B------:R-:W-:-:S03]  /*0c10*/  LOP3.LUT R6, R11, 0xfffffffc, RZ, 0xc0, !PT ;  /* 0xfffffffc0b067812 */ /* 0x000fc600078ec0ff */
[----:B------:R-:W-:Y:S02]  /*0c20*/  IMAD R225, R3, 0x8, R4 ;  /* 0x0000000803e17824 */ /* 0x000fe400078e0204 */
[----:B------:R-:W-:Y:S01]  /*0c30*/  IMAD.IADD R5, R231, 0x1, -R6 ;  /* 0x00000001e7057824 */ /* 0x000fe200078e0a06 */
[----:B--2---:R-:W-:Y:S02]  /*0c40*/  R2UR UR4, R2 ;  /* 0x00000000020472ca */ /* 0x004fe400000e0000 */
[CC--:B------:R-:W-:Y:S02]  /*0c50*/  LEA.HI R2, R0.reuse, R231.reuse, RZ, 0x7 ;  /* 0x000000e700027211 */ /* 0x0c0fe400078f38ff */
[----:B------:R-:W-:Y:S02]  /*0c60*/  LEA.HI R0, R0, R231, RZ, 0x3 ;  /* 0x000000e700007211 */ /* 0x000fe400078f18ff */
[----:B------:R-:W-:Y:S02]  /*0c70*/  LOP3.LUT R220, R2, 0xffffff80, RZ, 0xc0, !PT ;  /* 0xffffff8002dc7812 */ /* 0x000fe400078ec0ff */
[----:B------:R-:W-:-:S02]  /*0c80*/  SHF.R.S32.HI R221, RZ, 0x7, R2 ;  /* 0x00000007ffdd7819 */ /* 0x000fc40000011402 */
[----:B------:R-:W-:Y:S01]  /*0c90*/  SHF.R.S32.HI R204, RZ, 0x3, R0 ;  /* 0x00000003ffcc7819 */ /* 0x000fe20000011400 */
[----:B------:R-:W-:Y:S01]  /*0ca0*/  IMAD.IADD R220, R231, 0x1, -R220 ;  /* 0x00000001e7dc7824 */ /* 0x000fe200078e0adc */
[----:B------:R-:W-:Y:S01]  /*0cb0*/  LEA.HI R2, R2, R221, RZ, 0x1 ;  /* 0x000000dd02027211 */ /* 0x000fe200078f08ff */
[----:B------:R-:W-:-:S03]  /*0cc0*/  ULOP3.LUT UR4, UR4, 0x1, URZ, 0xfc, !UPT ;  /* 0x0000000104047892 */ /* 0x000fc6000f8efc3f */
[----:B------:R-:W-:Y:S02]  /*0cd0*/  SHF.R.S32.HI R7, RZ, 0x1f, R220 ;  /* 0x0000001fff077819 */ /* 0x000fe400000114dc */
[----:B------:R-:W-:Y:S01]  /*0ce0*/  LOP3.LUT R6, R2, 0x3fffffe, RZ, 0xc0, !PT ;  /* 0x03fffffe02067812 */ /* 0x000fe200078ec0ff */
[----:B------:R-:W-:Y:S01]  /*0cf0*/  IMAD.U32 R226, RZ, RZ, UR4 ;  /* 0x00000004ffe27e24 */ /* 0x000fe2000f8e00ff */
[CC--:B------:R-:W-:Y:S01]  /*0d00*/  LEA.HI R8, R7.reuse, R220.reuse, RZ, 0x2 ;  /* 0x000000dc07087211 */ /* 0x0c0fe200078f10ff */
[----:B------:R-:W-:Y:S01]  /*0d10*/  UMOV UR4, URZ ;  /* 0x0000003f00047c82 */ /* 0x000fe20008000000 */
[----:B------:R-:W-:Y:S01]  /*0d20*/  LEA.HI R7, R7, R220, RZ, 0x5 ;  /* 0x000000dc07077211 */ /* 0x000fe200078f28ff */
[----:B------:R-:W-:Y:S01]  /*0d30*/  IMAD.IADD R6, R221, 0x1, -R6 ;  /* 0x00000001dd067824 */ /* 0x000fe200078e0a06 */
[--C-:B------:R-:W-:Y:S01]  /*0d40*/  SHF.R.S32.HI R9, RZ, 0x2, R8.reuse ;  /* 0x00000002ff097819 */ /* 0x100fe20000011408 */
[----:B------:R-:W-:Y:S01]  /*0d50*/  IMAD.U32 R219, RZ, RZ, UR4 ;  /* 0x00000004ffdb7e24 */ /* 0x000fe2000f8e00ff */
[----:B------:R-:W-:-:S02]  /*0d60*/  SHF.R.S32.HI R10, RZ, 0x1f, R8 ;  /* 0x0000001fff0a7819 */ /* 0x000fc40000011408 */
[----:B------:R-:W-:Y:S02]  /*0d70*/  LOP3.LUT R2, R0, 0xfffffff8, RZ, 0xc0, !PT ;  /* 0xfffffff800027812 */ /* 0x000fe400078ec0ff */
[----:B------:R-:W-:Y:S02]  /*0d80*/  LEA.HI R10, R10, R9, RZ, 0x3 ;  /* 0x000000090a0a7211 */ /* 0x000fe400078f18ff */
[----:B------:R-:W-:Y:S01]  /*0d90*/  SHF.R.S32.HI R7, RZ, 0x5, R7 ;  /* 0x00000005ff077819 */ /* 0x000fe20000011407 */
[----:B------:R-:W-:Y:S01]  /*0da0*/  IMAD.IADD R201, R231, 0x1, -R2 ;  /* 0x00000001e7c97824 */ /* 0x000fe200078e0a02 */
[----:B------:R-:W-:Y:S02]  /*0db0*/  LOP3.LUT R10, R10, 0xfffffff8, RZ, 0xc0, !PT ;  /* 0xfffffff80a0a7812 */ /* 0x000fe400078ec0ff */
[----:B------:R-:W-:Y:S01]  /*0dc0*/  LOP3.LUT R223, R8, 0x7ffffffc, RZ, 0xc0, !PT ;  /* 0x7ffffffc08df7812 */ /* 0x000fe200078ec0ff */
[----:B------:R-:W-:Y:S02]  /*0dd0*/  IMAD.SHL.U32 R2, R201, 0x8, RZ ;  /* 0x00000008c9027824 */ /* 0x000fe400078e00ff */
[----:B------:R-:W-:Y:S01]  /*0de0*/  IMAD.IADD R10, R9, 0x1, -R10 ;  /* 0x00000001090a7824 */ /* 0x000fe200078e0a0a */
[----:B------:R-:W-:Y:S01]  /*0df0*/  LEA.HI R9, R5, R5, RZ, 0x1 ;  /* 0x0000000505097211 */ /* 0x000fe200078f08ff */
[C---:B------:R-:W-:Y:S01]  /*0e00*/  VIADD R23, R2.reuse, 0x40 ;  /* 0x0000004002177836 */ /* 0x040fe20000000000 */
[----:B------:R-:W-:Y:S01]  /*0e10*/  SHF.R.S32.HI R230, RZ, 0x1f, R2 ;  /* 0x0000001fffe67819 */ /* 0x000fe20000011402 */
[----:B------:R-:W-:Y:S01]  /*0e20*/  IMAD R7, R7, 0x10, R10 ;  /* 0x0000001007077824 */ /* 0x000fe200078e020a */
[----:B------:R-:W-:Y:S01]  /*0e30*/  LOP3.LUT R10, R9, 0x1ffffffe, RZ, 0xc0, !PT ;  /* 0x1ffffffe090a7812 */ /* 0x000fe200078ec0ff */
[C---:B------:R-:W-:Y:S01]  /*0e40*/  VIADD R22, R2.reuse, 0x80 ;  /* 0x0000008002167836 */ /* 0x040fe20000000000 */
[----:B------:R-:W-:Y:S01]  /*0e50*/  SHF.R.S32.HI R229, RZ, 0x1f, R23 ;  /* 0x0000001fffe57819 */ /* 0x000fe20000011417 */
[----:B------:R-:W-:-:S02]  /*0e60*/  VIADD R200, R2, 0xc0 ;  /* 0x000000c002c87836 */ /* 0x000fc40000000000 */
[----:B------:R-:W-:Y:S01]  /*0e70*/  IMAD.IADD R5, R5, 0x1, -R10 ;  /* 0x0000000105057824 */ /* 0x000fe200078e0a0a */
[----:B------:R-:W-:Y:S01]  /*0e80*/  SHF.R.S32.HI R228, RZ, 0x1f, R22 ;  /* 0x0000001fffe47819 */ /* 0x000fe20000011416 */
[----:B------:R-:W-:Y:S01]  /*0e90*/  IMAD R222, R6, 0x40, R7 ;  /* 0x0000004006de7824 */ /* 0x000fe200078e0207 */
[----:B------:R-:W-:Y:S01]  /*0ea0*/  SHF.R.S32.HI R227, RZ, 0x1f, R200 ;  /* 0x0000001fffe37819 */ /* 0x000fe200000114c8 */
[----:B------:R-:W-:Y:S02]  /*0eb0*/  IMAD.MOV.U32 R7, RZ, RZ, R15 ;  /* 0x000000ffff077224 */ /* 0x000fe400078e000f */
[----:B------:R-:W-:Y:S02]  /*0ec0*/  IMAD.IADD R223, R220, 0x1, -R223 ;  /* 0x00000001dcdf7824 */ /* 0x000fe400078e0adf */
[----:B------:R-:W-:-:S07]  /*0ed0*/  IMAD R224, R5, 0x8, R222 ;  /* 0x0000000805e07824 */ /* 0x000fce00078e02de */
.L_x_1077:
[----:B0-23--:R-:W0:Y:S01]  /*0ee0*/  LDC.64 R4, c[0x0][0xd88] ;  /* 0x00036200ff047b82 */ /* 0x00de220000000a00 */
[----:B------:R-:W-:Y:S01]  /*0ef0*/  ULDC.64 UR8, c[0x0][0xb20] ;  /* 0x0002c80000087ab9 */ /* 0x000fe20000000a00 */
[----:B------:R-:W-:Y:S01]  /*0f00*/  ULDC.64 UR10, c[0x0][0x418] ;  /* 0x00010600000a7ab9 */ /* 0x000fe20000000a00 */
[----:B------:R-:W-:Y:S01]  /*0f10*/  IMAD.MOV.U32 R0, RZ, RZ, RZ ;  /* 0x000000ffff007224 */ /* 0x000fe200078e00ff */
[----:B------:R-:W-:Y:S01]  /*0f20*/  ULDC UR4, c[0x0][0x424] ;  /* 0x0001090000047ab9 */ /* 0x000fe20000000800 */
[----:B------:R-:W-:Y:S01]  /*0f30*/  ULDC UR7, c[0x0][0x2f0] ;  /* 0x0000bc0000077ab9 */ /* 0x000fe20000000800 */
[----:B0-----:R-:W-:-:S06]  /*0f40*/  IMAD.WIDE R4, R7, 0x4, R4 ;  /* 0x0000000407047825 */ /* 0x001fcc00078e0204 */
[----:B------:R-:W2:Y:S01]  /*0f50*/  LDG.E R4, desc[UR38][R4.64] ;  /* 0x0000002604047981 */ /* 0x000ea2000c1e1900 */
[----:B------:R-:W-:-:S04]  /*0f60*/  UISETP.NE.U32.AND UP0, UPT, UR8, URZ, UPT ;  /* 0x0000003f0800728c */ /* 0x000fc8000bf05070 */
[----:B------:R-:W-:-:S06]  /*0f70*/  UISETP.NE.AND.EX UP0, UPT, UR9, URZ, UPT, UP0 ;  /* 0x0000003f0900728c */ /* 0x000fcc000bf05300 */
[----:B------:R-:W-:Y:S02]  /*0f80*/  PLOP3.LUT P0, PT, PT, PT, UP0, 0x80, 0x0 ;  /* 0x000000000000781c */ /* 0x000fe40003f0f008 */
[----:B--2---:R-:W-:-:S13]  /*0f90*/  R2UR UR61, R4 ;  /* 0x00000000043d72ca */ /* 0x004fda00000e0000 */
[----:B------:R-:W-:Y:S02]  /*0fa0*/  USHF.R.S32.HI UR12, URZ, 0x1f, UR61 ;  /* 0x0000001f3f0c7899 */ /* 0x000fe4000801143d */
[----:B------:R-:W-:-:S04]  /*0fb0*/  @UP0 ULEA UR8, UP1, UR61, UR8, 0x2 ;  /* 0x000000083d080291 */ /* 0x000fc8000f82103f */
[----:B------:R-:W-:Y:S02]  /*0fc0*/  @UP0 ULEA.HI.X UR9, UR61, UR9, UR12, 0x2, UP1 ;  /* 0x000000093d090291 */ /* 0x000fe400088f140c */
[----:B------:R-:W-:Y:S02]  /*0fd0*/  IMAD.U32 R218, RZ, RZ, UR12 ;  /* 0x0000000cffda7e24 */ /* 0x000fe4000f8e00ff */
[----:B------:R-:W-:Y:S02]  /*0fe0*/  IMAD.U32 R6, RZ, RZ, UR8 ;  /* 0x00000008ff067e24 */ /* 0x000fe4000f8e00ff */
[----:B------:R-:W-:Y:S01]  /*0ff0*/  IMAD.U32 R7, RZ, RZ, UR9 ;  /* 0x00000009ff077e24 */ /* 0x000fe2000f8e00ff */
[----:B------:R-:W-:Y:S02]  /*1000*/  ULDC.64 UR8, c[0x0][0xb18] ;  /* 0x0002c60000087ab9 */ /* 0x000fe40000000a00 */
[----:B------:R-:W-:Y:S02]  /*1010*/  UISETP.NE.U32.AND UP1, UPT, UR8, URZ, UPT ;  /* 0x0000003f0800728c */ /* 0x000fe4000bf25070 */
[----:B------:R-:W-:Y:S01]  /*1020*/  UISETP.NE.U32.AND UP0, UPT, UR10, URZ, UPT ;  /* 0x0000003f0a00728c */ /* 0x000fe2000bf05070 */
[----:B------:R0:W5:Y:S01]  /*1030*/  @P0 LDG.E R0, desc[UR38][R6.64] ;  /* 0x0000002606000981 */ /* 0x000162000c1e1900 */
[----:B------:R-:W-:-:S02]  /*1040*/  UISETP.NE.AND.EX UP1, UPT, UR9, URZ, UPT, UP1 ;  /* 0x0000003f0900728c */ /* 0x000fc4000bf25310 */
[----:B------:R-:W-:-:S04]  /*1050*/  UISETP.NE.AND.EX UP0, UPT, UR11, URZ, UPT, UP0 ;  /* 0x0000003f0b00728c */ /* 0x000fc8000bf05300 */
[----:B------:R-:W-:Y:S01]  /*1060*/  USEL UR4, UR4, 0x1, UP0 ;  /* 0x0000000104047887 */ /* 0x000fe20008000000 */
[----:B------:R-:W-:-:S03]  /*1070*/  PLOP3.LUT P0, PT, PT, PT, UP1, 0x80, 0x0 ;  /* 0x000000000000781c */ /* 0x000fc60003f0f018 */
[----:B------:R-:W-:Y:S02]  /*1080*/  UIMAD UR4, UR4, UR7, URZ ;  /* 0x00000007040472a4 */ /* 0x000fe4000f8e023f */
[----:B------:R-:W-:-:S04]  /*1090*/  @UP1 ULEA UR8, UP0, UR61, UR8, 0x2 ;  /* 0x000000083d081291 */ /* 0x000fc8000f80103f */
[----:B------:R-:W-:Y:S01]  /*10a0*/  @UP1 ULEA.HI.X UR9, UR61, UR9, UR12, 0x2, UP0 ;  /* 0x000000093d091291 */ /* 0x000fe200080f140c */
[----:B------:R-:W-:Y:S02]  /*10b0*/  IMAD.U32 R153, RZ, RZ, UR4 ;  /* 0x00000004ff997e24 */ /* 0x000fe4000f8e00ff */
[----:B------:R-:W-:-:S03]  /*10c0*/  IMAD.U32 R4, RZ, RZ, UR8 ;  /* 0x00000008ff047e24 */ /* 0x000fc6000f8e00ff */
[----:B------:R-:W-:-:S05]  /*10d0*/  IMAD.U32 R5, RZ, RZ, UR9 ;  /* 0x00000009ff057e24 */ /* 0x000fca000f8e00ff */
[----:B------:R0:W5:Y:S01]  /*10e0*/  @P0 LDG.E R153, desc[UR38][R4.64] ;  /* 0x0000002604990981 */ /* 0x000162000c1e1900 */
[----:B------:R-:W-:Y:S02]  /*10f0*/  IMAD.U32 R203, RZ, RZ, UR5 ;  /* 0x00000005ffcb7e24 */ /* 0x000fe4000f8e00ff */
[----:B------:R-:W-:Y:S01]  /*1100*/  IMAD.U32 R202, RZ, RZ, UR6 ;  /* 0x00000006ffca7e24 */ /* 0x000fe2000f8e00ff */
[----:B-1--4-:R-:W-:Y:S06]  /*1110*/  @P0 BRA `(.L_x_1035) ;  /* 0x00000000002c0947 */ /* 0x012fec0003800000 */
[----:B------:R-:W-:Y:S02]  /*1120*/  ULDC.64 UR4, c[0x0][0xb00] ;  /* 0x0002c00000047ab9 */ /* 0x000fe40000000a00 */
[----:B------:R-:W-:-:S04]  /*1130*/  ISETP.NE.U32.AND P0, PT, RZ, UR4, PT ;  /* 0x00000004ff007c0c */ /* 0x000fc8000bf05070 */
[----:B------:R-:W-:-:S13]  /*1140*/  ISETP.NE.AND.EX P0, PT, RZ, UR5, PT, P0 ;  /* 0x00000005ff007c0c */ /* 0x000fda000bf05300 */
[----:B------:R-:W-:Y:S05]  /*1150*/  @!P0 BRA `(.L_x_1035) ;  /* 0x00000000001c8947 */ /* 0x000fea0003800000 */
[----:B------:R-:W-:Y:S02]  /*1160*/  ULDC.64 UR4, c[0x0][0xb00] ;  /* 0x0002c00000047ab9 */ /* 0x000fe40000000a00 */
[----:B------:R-:W-:-:S06]  /*1170*/  UIMAD.WIDE UR4, UR61, 0x4, UR4 ;  /* 0x000000043d0478a5 */ /* 0x000fcc000f8e0204 */
[----:B0-----:R-:W-:Y:S02]  /*1180*/  IMAD.U32 R4, RZ, RZ, UR4 ;  /* 0x00000004ff047e24 */ /* 0x001fe4000f8e00ff */
[----:B------:R-:W-:-:S05]  /*1190*/  IMAD.U32 R5, RZ, RZ, UR5 ;  /* 0x00000005ff057e24 */ /* 0x000fca000f8e00ff */
[----:B-----5:R-:W2:Y:S04]  /*11a0*/  LDG.E R153, desc[UR38][R4.64] ;  /* 0x0000002604997981 */ /* 0x020ea8000c1e1900 */
[----:B------:R-:W2:Y:S02]  /*11b0*/  LDG.E R6, desc[UR38][R4.64+0x4] ;  /* 0x0000042604067981 */ /* 0x000ea4000c1e1900 */
[----:B--2---:R-:W-:-:S07]  /*11c0*/  IMAD.IADD R153, R6, 0x1, -R153 ;  /* 0x0000000106997824 */ /* 0x004fce00078e0a99 */
.L_x_1035:
[----:B-----5:R-:W-:Y:S01]  /*11d0*/  IMAD.IADD R153, R153, 0x1, -R0 ;  /* 0x0000000199997824 */ /* 0x020fe200078e0a00 */
[----:B------:R-:W-:Y:S01]  /*11e0*/  PLOP3.LUT P0, PT, PT, PT, PT, 0x80, 0x0 ;  /* 0x000000000000781c */ /* 0x000fe20003f0f070 */
[----:B------:R-:W-:Y:S01]  /*11f0*/  IMAD.MOV.U32 R3, RZ, RZ, RZ ;  /* 0x000000ffff037224 */ /* 0x000fe200078e00ff */
[----:B------:R-:W-:Y:S01]  /*1200*/  CS2R R8, SRZ ;  /* 0x0000000000087805 */ /* 0x000fe2000001ff00 */
[C---:B------:R-:W-:Y:S01]  /*1210*/  VIADD R0, R153.reuse, 0x5f ;  /* 0x0000005f99007836 */ /* 0x040fe20000000000 */
[----:B------:R-:W-:Y:S01]  /*1220*/  ISETP.GE.AND P1, PT, R153, 0x1, PT ;  /* 0x000000019900780c */ /* 0x000fe20003f26270 */
[----:B------:R-:W-:Y:S01]  /*1230*/  IMAD.MOV.U32 R150, RZ, RZ, RZ ;  /* 0x000000ffff967224 */ /* 0x000fe200078e00ff */
[----:B------:R-:W-:Y:S01]  /*1240*/  CS2R R148, SRZ ;  /* 0x0000000000947805 */ /* 0x000fe2000001ff00 */
[----:B------:R-:W-:Y:S01]  /*1250*/  IMAD.HI R0, R0, 0x2aaaaaab, RZ ;  /* 0x2aaaaaab00007827 */ /* 0x000fe200078e02ff */
[----:B------:R-:W-:Y:S02]  /*1260*/  CS2R R146, SRZ ;  /* 0x0000000000927805 */ /* 0x000fe4000001ff00 */
[----:B------:R-:W-:-:S02]  /*1270*/  CS2R R144, SRZ ;  /* 0x0000000000907805 */ /* 0x000fc4000001ff00 */
[----:B------:R-:W-:Y:S02]  /*1280*/  CS2R R142, SRZ ;  /* 0x00000000008e7805 */ /* 0x000fe4000001ff00 */
[----:B------:R-:W-:Y:S02]  /*1290*/  CS2R R140, SRZ ;  /* 0x00000000008c7805 */ /* 0x000fe4000001ff00 */
[----:B0-----:R-:W-:Y:S02]  /*12a0*/  SHF.R.U32.HI R5, RZ, 0x1f, R0 ;  /* 0x0000001fff057819 */ /* 0x001fe40000011600 */
[----:B------:R-:W-:Y:S02]  /*12b0*/  CS2R R138, SRZ ;  /* 0x00000000008a7805 */ /* 0x000fe4000001ff00 */
[----:B------:R-:W-:Y:S02]  /*12c0*/  CS2R R136, SRZ ;  /* 0x0000000000887805 */ /* 0x000fe4000001ff00 */
[----:B------:R-:W-:-:S02]  /*12d0*/  CS2R R134, SRZ ;  /* 0x0000000000867805 */ /* 0x000fc4000001ff00 */
[----:B------:R-:W-:Y:S01]  /*12e0*/  LEA.HI.SX32 R152, R0, R5, 0x1c ;  /* 0x0000000500987211 */ /* 0x000fe200078fe2ff */
[----:B------:R-:W-:Y:S01]  /*12f0*/  IMAD.MOV.U32 R0, RZ, RZ, RZ ;  /* 0x000000ffff007224 */ /* 0x000fe200078e00ff */
        /* <DEDUP_REMOVED lines=54> */
[----:B------:R-:W-:Y:S01]  /*1660*/  CS2R R24, SRZ ;  /* 0x0000000000187805 */ /* 0x000fe2000001ff00 */
[----:B------:R-:W-:Y:S06]  /*1670*/  @!P1 BRA `(.L_x_1036) ;  /* 0x0000005c00e09947 */ /* 0x000fec0003800000 */
[----:B------:R-:W0:Y:S01]  /*1680*/  S2R R4, SR_CgaCtaId ;  /* 0x0000000000047919 */ /* 0x000e220000008800 */
[----:B------:R-:W-:Y:S01]  /*1690*/  MOV R3, 0x400 ;  /* 0x0000040000037802 */ /* 0x000fe20000000f00 */
[----:B------:R-:W1:Y:S03]  /*16a0*/  SHFL.IDX PT, R0, R221, RZ, 0x1f ;  /* 0x00001fffdd007589 */ /* 0x000e6600000e0000 */
[----:B0-----:R-:W-:Y:S02]  /*16b0*/  LEA R4, R4, R3, 0x18 ;  /* 0x0000000304047211 */ /* 0x001fe400078ec0ff */
[----:B-1----:R-:W-:-:S03]  /*16c0*/  LEA.HI R3, R0, R0, RZ, 0x1 ;  /* 0x0000000000037211 */ /* 0x002fc600078f08ff */
[----:B------:R-:W-:Y:S01]  /*16d0*/  VIADD R4, R4, 0x18400 ;  /* 0x0001840004047836 */ /* 0x000fe20000000000 */
[----:B------:R-:W-:-:S04]  /*16e0*/  LOP3.LUT R3, R3, 0xffffe, RZ, 0xc0, !PT ;  /* 0x000ffffe03037812 */ /* 0x000fc800078ec0ff */
[----:B------:R-:W-:Y:S01]  /*16f0*/  LOP3.LUT P0, RZ, R4, 0x1bf, RZ, 0xc0, !PT ;  /* 0x000001bf04ff7812 */ /* 0x000fe2000780c0ff */
[----:B------:R-:W-:-:S12]  /*1700*/  IMAD.IADD R16, R0, 0x1, -R3 ;  /* 0x0000000100107824 */ /* 0x000fd800078e0a03 */
        /* <DEDUP_REMOVED lines=17> */
.L_x_1037:
[----:B------:R-:W0:Y:S01]  /*1820*/  S2R R3, SR_CgaCtaId ;  /* 0x0000000000037919 */ /* 0x000e220000008800 */
[----:B------:R-:W-:Y:S02]  /*1830*/  R2UR UR5, R219 ;  /* 0x00000000db0572ca */ /* 0x000fe400000e0000 */
[----:B------:R-:W-:Y:S01]  /*1840*/  MOV R0, 0x400 ;  /* 0x0000040000007802 */ /* 0x000fe20000000f00 */
[----:B------:R-:W1:Y:S10]  /*1850*/  S2R R17, SR_TID.X ;  /* 0x0000000000117919 */ /* 0x000e740000002100 */
[----:B------:R-:W-:-:S04]  /*1860*/  ULEA.HI UR4, UR5, UR5, URZ, 0x1 ;  /* 0x0000000505047291 */ /* 0x000fc8000f8f083f */
        /* <DEDUP_REMOVED lines=9> */
.L_x_1208:
[----:B------:R-:W-:Y:S05]  /*1900*/  WARPSYNC.ALL ;  /* 0x0000000000007948 */ /* 0x000fea0003800000 */
[----:B------:R-:W-:Y:S01]  /*1910*/  R2UR UR4, R226 ;  /* 0x00000000e20472ca */ /* 0x000fe200000e0000 */
[----:B------:R1:W-:-:S12]  /*1920*/  BAR.SYNC.DEFER_BLOCKING R215, 0x100 ;  /* 0x000400d70000751d */ /* 0x0003d80000010000 */
[----:B------:R-:W-:-:S05]  /*1930*/  IMAD.U32 R0, RZ, RZ, UR4 ;  /* 0x00000004ff007e24 */ /* 0x000fca000f8e00ff */
[----:B------:R-:W-:-:S13]  /*1940*/  ISETP.NE.AND P0, PT, R0, 0x3, PT ;  /* 0x000000030000780c */ /* 0x000fda0003f05270 */
[----:B-1----:R-:W-:Y:S05]  /*1950*/  @!P0 BRA `(.L_x_1039) ;  /* 0x0000000000048947 */ /* 0x002fea0003800000 */
[----:B------:R-:W-:Y:S01]  /*1960*/  BPT.TRAP 0x1 ;  /* 0x000000040000795c */ /* 0x000fe20000300000 */
.L_x_1039:
[----:B------:R-:W-:Y:S02]  /*1970*/  IMAD.U32 R5, RZ, RZ, UR36 ;  /* 0x00000024ff057e24 */ /* 0x000fe4000f8e00ff */
[----:B------:R-:W-:Y:S02]  /*1980*/  IMAD.U32 R6, RZ, RZ, UR37 ;  /* 0x00000025ff067e24 */ /* 0x000fe4000f8e00ff */
[----:B------:R-:W-:-:S03]  /*1990*/  IMAD R0, R5, 0x8, R4 ;  /* 0x0000000805007824 */ /* 0x000fc600078e0204 */
[----:B------:R-:W-:-:S04]  /*19a0*/  SHF.L.U32 R5, R6, 0x1f, RZ ;  /* 0x0000001f06057819 */ /* 0x000fc800000006ff */
[----:B------:R1:W2:Y:S01]  /*19b0*/  SYNCS.PHASECHK.TRANS64.TRYWAIT P1, [R0+URZ+0x32430], R5 ;  /* 0x03243005000075a7 */ /* 0x0002a2000802017f */
[----:B------:R-:W-:Y:S05]  /*19c0*/  @!P0 BRA `(.L_x_1040) ;  /* 0x0000000000048947 */ /* 0x000fea0003800000 */
[----:B------:R-:W-:Y:S01]  /*19d0*/  BPT.TRAP 0x1 ;  /* 0x000000040000795c */ /* 0x000fe20000300000 */
.L_x_1040:
[----:B------:R-:W-:Y:S01]  /*19e0*/  IMAD R16, R16, 0x2000, R4 ;  /* 0x0000200010107824 */ /* 0x000fe200078e0204 */
[----:B--2---:R-:W-:Y:S06]  /*19f0*/  @P1 BRA `(.L_x_1041) ;  /* 0x0000000000081947 */ /* 0x004fec0003800000 */
[----:B------:R-:W2:Y:S02]  /*1a00*/  SYNCS.PHASECHK.TRANS64.TRYWAIT P1, [R0+URZ+0x32430], R5 ;  /* 0x03243005000075a7 */ /* 0x000ea4000802017f */
[----:B--2---:R-:W-:Y:S05]  /*1a10*/  @!P1 BRA `(.L_x_1042) ;  /* 0x000000f400d89947 */ /* 0x004fea0003800000 */
.L_x_1041:
[----:B------:R-:W-:Y:S01]  /*1a20*/  R2UR UR4, R4 ;  /* 0x00000000040472ca */ /* 0x000fe200000e0000 */
[----:B------:R-:W-:Y:S01]  /*1a30*/  WARPGROUP.ARRIVE ;  /* 0x00000000000079c5 */ /* 0x000fe20000000000 */
[----:B------:R-:W-:Y:S01]  /*1a40*/  R2UR UR5, R16 ;  /* 0x00000000100572ca */ /* 0x000fe200000e0000 */
[----:B------:R-:W-:Y:S01]  /*1a50*/  UMOV UR13, 0x40000040 ;  /* 0x40000040000d7882 */ /* 0x000fe20000000000 */
[----:B------:R-:W-:Y:S01]  /*1a60*/  UMOV UR15, 0x40000040 ;  /* 0x40000040000f7882 */ /* 0x000fe20000000000 */
[----:B------:R-:W-:-:S08]  /*1a70*/  IMAD.U32 R21, RZ, RZ, UR13 ;  /* 0x0000000dff157e24 */ /* 0x000fd0000f8e00ff */
[----:B------:R-:W-:Y:S02]  /*1a80*/  UIADD3 UR4, UR4, 0x1c400, URZ ;  /* 0x0001c40004047890 */ /* 0x000fe4000fffe03f */
[----:B------:R-:W-:Y:S02]  /*1a90*/  UIADD3 UR6, UR5, 0x18400, URZ ;  /* 0x0001840005067890 */ /* 0x000fe4000fffe03f */
[----:B------:R-:W-:Y:S02]  /*1aa0*/  USHF.R.U32.HI UR4, URZ, 0x4, UR4 ;  /* 0x000000043f047899 */ /* 0x000fe40008011604 */
[----:B------:R-:W-:Y:S02]  /*1ab0*/  USHF.R.U32.HI UR6, URZ, 0x4, UR6 ;  /* 0x000000043f067899 */ /* 0x000fe40008011606 */
[----:B------:R-:W-:Y:S02]  /*1ac0*/  ULOP3.LUT UR4, UR4, 0x3fff, URZ, 0xc0, !UPT ;  /* 0x00003fff04047892 */ /* 0x000fe4000f8ec03f */
[----:B------:R-:W-:-:S02]  /*1ad0*/  ULOP3.LUT UR6, UR6, 0x3fff, URZ, 0xc0, !UPT ;  /* 0x00003fff06067892 */ /* 0x000fc4000f8ec03f */
[----:B------:R-:W-:Y:S02]  /*1ae0*/  ULOP3.LUT UR60, UR4, 0x10000, URZ, 0xfc, !UPT ;  /* 0x00010000043c7892 */ /* 0x000fe4000f8efc3f */
[----:B------:R-:W-:Y:S02]  /*1af0*/  ULOP3.LUT UR8, UR6, 0x10000, URZ, 0xfc, !UPT ;  /* 0x0001000006087892 */ /* 0x000fe4000f8efc3f */
[----:B------:R-:W-:Y:S02]  /*1b00*/  UIMAD UR4, UR36, 0x300, UR60 ;  /* 0x00000300240478a4 */ /* 0x000fe4000f8e023c */
[----:B------:R-:W-:Y:S02]  /*1b10*/  UIADD3 UR6, UR8, 0x2, URZ ;  /* 0x0000000208067890 */ /* 0x000fe4000fffe03f */
[----:B------:R-:W-:Y:S01]  /*1b20*/  UIADD3 UR7, UR4, 0x2, URZ ;  /* 0x0000000204077890 */ /* 0x000fe2000fffe03f */
[----:B------:R-:W-:Y:S02]  /*1b30*/  UMOV UR12, UR8 ;  /* 0x00000008000c7c82 */ /* 0x000fe40008000000 */
[----:B------:R-:W-:Y:S01]  /*1b40*/  UMOV UR14, UR4 ;  /* 0x00000004000e7c82 */ /* 0x000fe20008000000 */
[----:B------:R-:W-:Y:S01]  /*1b50*/  IMAD.U32 R20, RZ, RZ, UR12 ;  /* 0x0000000cff147e24 */ /* 0x000fe2000f8e00ff */
[----:B------:R-:W-:Y:S01]  /*1b60*/  HGMMA.64x96x16.F32.BF16 R24, gdesc[UR12], RZ, !UPT, gsb0 ;  /* 0x016000000c1879f0 */ /* 0x000fe2000c0018ff */
[----:B------:R-:W-:Y:S01]  /*1b70*/  UMOV UR12, UR6 ;  /* 0x00000006000c7c82 */ /* 0x000fe20008000000 */
[----:B------:R-:W-:Y:S01]  /*1b80*/  UMOV UR13, 0x40000040 ;  /* 0x40000040000d7882 */ /* 0x000fe20000000000 */
[----:B------:R-:W-:Y:S01]  /*1b90*/  UMOV UR14, UR7 ;  /* 0x00000007000e7c82 */ /* 0x000fe20008000000 */
[----:B------:R-:W-:Y:S01]  /*1ba0*/  UMOV UR15, 0x40000040 ;  /* 0x40000040000f7882 */ /* 0x000fe20000000000 */
[----:B------:R-:W-:Y:S01]  /*1bb0*/  UIADD3 UR6, UR8, 0x4, URZ ;  /* 0x0000000408067890 */ /* 0x000fe2000fffe03f */
[----:B------:R-:W-:Y:S01]  /*1bc0*/  IMAD.U32 R18, RZ, RZ, UR12 ;  /* 0x0000000cff127e24 */ /* 0x000fe2000f8e00ff */
[----:B------:R-:W-:Y:S01]  /*1bd0*/  UIADD3 UR7, UR4, 0x4, URZ ;  /* 0x0000000404077890 */ /* 0x000fe2000fffe03f */
[----:B------:R-:W-:Y:S01]  /*1be0*/  IMAD.U32 R19, RZ, RZ, UR13 ;  /* 0x0000000dff137e24 */ /* 0x000fe2000f8e00ff */
[----:B------:R-:W-:Y:S01]  /*1bf0*/  UIADD3 UR4, UR4, 0x6, URZ ;  /* 0x0000000604047890 */ /* 0x000fe2000fffe03f */
[----:B------:R-:W-:-:S02]  /*1c00*/  WARPGROUP.DEPBAR.LE gsb0, 0x0 ;  /* 0x00008000000079c5 */ /* 0x000fc40000010000 */
[----:B------:R-:W-:-:S06]  /*1c10*/  WARPGROUP.ARRIVE ;  /* 0x00000000000079c5 */ /* 0x000fcc0000000000 */
[----:B------:R-:W-:Y:S01]  /*1c20*/  HGMMA.64x96x16.F32.BF16 R24, gdesc[UR12], R24, gsb0 ;  /* 0x016000000c1879f0 */ /* 0x000fe20008001818 */
[----:B------:R-:W-:Y:S01]  /*1c30*/  UMOV UR12, UR6 ;  /* 0x00000006000c7c82 */ /* 0x000fe20008000000 */
[----:B------:R-:W-:Y:S01]  /*1c40*/  UMOV UR13, 0x40000040 ;  /* 0x40000040000d7882 */ /* 0x000fe20000000000 */
[----:B------:R-:W-:Y:S01]  /*1c50*/  UMOV UR14, UR7 ;  /* 0x00000007000e7c82 */ /* 0x000fe20008000000 */
[----:B------:R-:W-:Y:S01]  /*1c60*/  UMOV UR15, 0x40000040 ;  /* 0x40000040000f7882 */ /* 0x000fe20000000000 */
[----:B------:R-:W-:Y:S01]  /*1c70*/  UIADD3 UR6, UR8, 0x6, URZ ;  /* 0x0000000608067890 */ /* 0x000fe2000fffe03f */
[----:B------:R-:W-:Y:S02]  /*1c80*/  IMAD.U32 R16, RZ, RZ, UR12 ;  /* 0x0000000cff107e24 */ /* 0x000fe4000f8e00ff */
[----:B------:R-:W-:Y:S01]  /*1c90*/  IMAD.U32 R17, RZ, RZ, UR13 ;  /* 0x0000000dff117e24 */ /* 0x000fe2000f8e00ff */
[----:B------:R-:W-:Y:S02]  /*1ca0*/  WARPGROUP.DEPBAR.LE gsb0, 0x0 ;  /* 0x00008000000079c5 */ /* 0x000fe40000010000 */
[----:B------:R-:W-:-:S06]  /*1cb0*/  WARPGROUP.ARRIVE ;  /* 0x00000000000079c5 */ /* 0x000fcc0000000000 */
[----:B------:R-:W-:Y:S01]  /*1cc0*/  HGMMA.64x96x16.F32.BF16 R24, gdesc[UR12], R24, gsb0 ;  /* 0x016000000c1879f0 */ /* 0x000fe20008001818 */
[----:B------:R-:W-:Y:S01]  /*1cd0*/  UMOV UR12, UR6 ;  /* 0x00000006000c7c82 */ /* 0x000fe20008000000 */
[----:B------:R-:W-:Y:S01]  /*1ce0*/  UMOV UR13, 0x40000040 ;  /* 0x40000040000d7882 */ /* 0x000fe20000000000 */
[----:B------:R-:W-:Y:S01]  /*1cf0*/  UMOV UR14, UR4 ;  /* 0x00000004000e7c82 */ /* 0x000fe20008000000 */
[----:B------:R-:W-:Y:S01]  /*1d00*/  UMOV UR15, 0x40000040 ;  /* 0x40000040000f7882 */ /* 0x000fe20000000000 */
[----:B------:R-:W-:Y:S02]  /*1d10*/  IMAD.U32 R14, RZ, RZ, UR12 ;  /* 0x0000000cff0e7e24 */ /* 0x000fe4000f8e00ff */
[----:B------:R-:W-:Y:S01]  /*1d20*/  IMAD.U32 R15, RZ, RZ, UR13 ;  /* 0x0000000dff0f7e24 */ /* 0x000fe2000f8e00ff */
[----:B------:R-:W-:Y:S02]  /*1d30*/  WARPGROUP.DEPBAR.LE gsb0, 0x0 ;  /* 0x00008000000079c5 */ /* 0x000fe40000010000 */
[----:B------:R-:W-:-:S06]  /*1d40*/  WARPGROUP.ARRIVE ;  /* 0x00000000000079c5 */ /* 0x000fcc0000000000 */
[----:B------:R-:W-:Y:S03]  /*1d50*/  HGMMA.64x96x16.F32.BF16 R24, gdesc[UR12], R24, gsb0 ;  /* 0x016000000c1879f0 */ /* 0x000fe60008001818 */
[----:B------:R-:W-:Y:S02]  /*1d60*/  WARPGROUP.DEPBAR.LE gsb0, 0x0 ;  /* 0x00008000000079c5 */ /* 0x000fe40000010000 */
[----:B------:R-:W3:Y:S02]  /*1d70*/  SYNCS.PHASECHK.TRANS64.TRYWAIT P1, [R4+URZ+0x32410], R3 ;  /* 0x03241003040075a7 */ /* 0x000ee4000802017f */
[----:B---3--:R-:W-:Y:S05]  /*1d80*/  @!P1 BRA `(.L_x_1043) ;  /* 0x000000f400109947 */ /* 0x008fea0003800000 */
.L_x_1209:
[----:B------:R-:W-:Y:S05]  /*1d90*/  @!P0 BRA `(.L_x_1044) ;  /* 0x0000000000048947 */ /* 0x000fea0003800000 */
[----:B------:R-:W-:Y:S01]  /*1da0*/  BPT.TRAP 0x1 ;  /* 0x000000040000795c */ /* 0x000fe20000300000 */
.L_x_1044:
[----:B------:R4:W0:Y:S01]  /*1db0*/  SYNCS.PHASECHK.TRANS64.TRYWAIT P1, [R0+URZ+0x32450], R5 ;  /* 0x03245005000075a7 */ /* 0x000822000802017f */
[----:B------:R-:W-:Y:S05]  /*1dc0*/  @!P0 BRA `(.L_x_1045) ;  /* 0x0000000000048947 */ /* 0x000fea0003800000 */
[----:B------:R-:W-:Y:S01]  /*1dd0*/  BPT.TRAP 0x1 ;  /* 0x000000040000795c */ /* 0x000fe20000300000 */
.L_x_1045:
[----:B0-----:R-:W-:Y:S05]  /*1de0*/  @P1 BRA `(.L_x_1046) ;  /* 0x0000000000081947 */ /* 0x001fea0003800000 */
[----:B------:R-:W0:Y:S02]  /*1df0*/  SYNCS.PHASECHK.TRANS64.TRYWAIT P1, [R0+URZ+0x32450], R5 ;  /* 0x03245005000075a7 */ /* 0x000e24000802017f */
[----:B0-----:R-:W-:Y:S05]  /*1e00*/  @!P1 BRA `(.L_x_1047) ;  /* 0x000000f400049947 */ /* 0x001fea0003800000 */
.L_x_1046:
[----:B------:R-:W-:Y:S01]  /*1e10*/  R2UR UR4, R4 ;  /* 0x00000000040472ca */ /* 0x000fe200000e0000 */
[----:B------:R-:W-:Y:S01]  /*1e20*/  UIADD3 UR5, UR5, 0x22400, URZ ;  /* 0x0002240005057890 */ /* 0x000fe2000fffe03f */
[----:B------:R-:W-:Y:S01]  /*1e30*/  WARPGROUP.ARRIVE ;  /* 0x00000000000079c5 */ /* 0x000fe20000000000 */
[----:B------:R-:W-:Y:S01]  /*1e40*/  UMOV UR9, 0x40000040 ;  /* 0x4000004000097882 */ /* 0x000fe20000000000 */
[----:B------:R-:W-:Y:S01]  /*1e50*/  UMOV UR11, 0x40000040 ;  /* 0x40000040000b7882 */ /* 0x000fe20000000000 */
[----:B------:R-:W-:Y:S01]  /*1e60*/  USHF.R.U32.HI UR5, URZ, 0x4, UR5 ;  /* 0x000000043f057899 */ /* 0x000fe20008011605 */
[----:B-12-4-:R-:W-:Y:S01]  /*1e70*/  IMAD.U32 R5, RZ, RZ, UR9 ;  /* 0x00000009ff057e24 */ /* 0x016fe2000f8e00ff */
[----:B------:R-:W-:Y:S01]  /*1e80*/  UMOV UR13, 0x40000040 ;  /* 0x40000040000d7882 */ /* 0x000fe20000000000 */
[----:B------:R-:W-:Y:S01]  /*1e90*/  UMOV UR15, 0x40000040 ;  /* 0x40000040000f7882 */ /* 0x000fe20000000000 */
[----:B------:R-:W-:Y:S01]  /*1ea0*/  IMAD.U32 R7, RZ, RZ, UR13 ;  /* 0x0000000dff077e24 */ /* 0x000fe2000f8e00ff */
[----:B------:R-:W-:Y:S01]  /*1eb0*/  UMOV UR17, 0x40000040 ;  /* 0x4000004000117882 */ /* 0x000fe20000000000 */
[----:B------:R-:W-:Y:S01]  /*1ec0*/  UMOV UR19, 0x40000040 ;  /* 0x4000004000137882 */ /* 0x000fe20000000000 */
[----:B------:R-:W-:Y:S01]  /*1ed0*/  UMOV UR21, 0x40000040 ;  /* 0x4000004000157882 */ /* 0x000fe20000000000 */
[----:B------:R-:W-:Y:S01]  /*1ee0*/  UIADD3 UR4, UR4, 0x400, URZ ;  /* 0x0000040004047890 */ /* 0x000fe2000fffe03f */
[----:B------:R-:W0:Y:S01]  /*1ef0*/  S2R R73, SR_TID.X ;  /* 0x0000000000497919 */ /* 0x000e220000002100 */
[----:B------:R-:W-:Y:S01]  /*1f00*/  UMOV UR23, 0x40000040 ;  /* 0x4000004000177882 */ /* 0x000fe20000000000 */
[----:B------:R-:W-:Y:S01]  /*1f10*/  UMOV UR25, 0x40000040 ;  /* 0x4000004000197882 */ /* 0x000fe20000000000 */
[----:B------:R-:W-:Y:S01]  /*1f20*/  USHF.R.U32.HI UR4, URZ, 0x4, UR4 ;  /* 0x000000043f047899 */ /* 0x000fe20008011604 */
[----:B------:R-:W-:Y:S01]  /*1f30*/  UMOV UR27, 0x40000040 ;  /* 0x40000040001b7882 */ /* 0x000fe20000000000 */
[----:B------:R-:W-:-:S02]  /*1f40*/  UMOV UR29, 0x40000040 ;  /* 0x40000040001d7882 */ /* 0x000fc40000000000 */
[----:B------:R-:W-:Y:S02]  /*1f50*/  ULOP3.LUT UR6, UR4, 0x3fff, URZ, 0xc0, !UPT ;  /* 0x00003fff04067892 */ /* 0x000fe4000f8ec03f */
[----:B------:R-:W-:Y:S02]  /*1f60*/  ULOP3.LUT UR4, UR5, 0x3fff, URZ, 0xc0, !UPT ;  /* 0x00003fff05047892 */ /* 0x000fe4000f8ec03f */
[----:B------:R-:W-:Y:S02]  /*1f70*/  ULOP3.LUT UR7, UR6, 0x10000, URZ, 0xfc, !UPT ;  /* 0x0001000006077892 */ /* 0x000fe4000f8efc3f */
[----:B------:R-:W-:Y:S02]  /*1f80*/  ULOP3.LUT UR4, UR4, 0x10000, URZ, 0xfc, !UPT ;  /* 0x0001000004047892 */ /* 0x000fe4000f8efc3f */
[----:B------:R-:W-:Y:S02]  /*1f90*/  UIMAD UR5, UR36, 0xc00, UR7 ;  /* 0x00000c00240578a4 */ /* 0x000fe4000f8e0207 */
[----:B------:R-:W-:-:S02]  /*1fa0*/  UIADD3 UR16, UR4, 0x404, URZ ;  /* 0x0000040404107890 */ /* 0x000fc4000fffe03f */
[----:B------:R-:W-:Y:S01]  /*1fb0*/  UIADD3 UR18, UR5, 0x304, URZ ;  /* 0x0000030405127890 */ /* 0x000fe2000fffe03f */
[----:B------:R-:W-:Y:S02]  /*1fc0*/  UMOV UR8, UR4 ;  /* 0x0000000400087c82 */ /* 0x000fe40008000000 */
[----:B------:R-:W-:Y:S01]  /*1fd0*/  UMOV UR10, UR5 ;  /* 0x00000005000a7c82 */ /* 0x000fe20008000000 */
[----:B---3--:R-:W-:Y:S01]  /*1fe0*/  IMAD.U32 R4, RZ, RZ, UR8 ;  /* 0x00000008ff047e24 */ /* 0x008fe2000f8e00ff */
[----:B------:R-:W-:Y:S01]  /*1ff0*/  HGMMA.64x96x16.F32.BF16 R24, gdesc[UR8], R24, gsb0 ;  /* 0x01600000081879f0 */ /* 0x000fe20008001818 */
[----:B------:R-:W-:Y:S02]  /*2000*/  UIADD3 UR8, UR4, 0x2, URZ ;  /* 0x0000000204087890 */ /* 0x000fe4000fffe03f */
[----:B------:R-:W-:Y:S02]  /*2010*/  UIADD3 UR9, UR5, 0x2, URZ ;  /* 0x0000000205097890 */ /* 0x000fe4000fffe03f */
[----:B------:R-:W-:Y:S01]  /*2020*/  UIADD3 UR10, UR5, 0x300, URZ ;  /* 0x00000300050a7890 */ /* 0x000fe2000fffe03f */
[----:B------:R-:W-:-:S02]  /*2030*/  UMOV UR11, 0x40000040 ;  /* 0x40000040000b7882 */ /* 0x000fc40000000000 */
[----:B------:R-:W-:Y:S01]  /*2040*/  UMOV UR12, UR8 ;  /* 0x00000008000c7c82 */ /* 0x000fe20008000000 */
[----:B------:R-:W-:Y:S01]  /*2050*/  UIADD3 UR8, UR4, 0x4, URZ ;  /* 0x0000000404087890 */ /* 0x000fe2000fffe03f */
[----:B------:R-:W-:Y:S01]  /*2060*/  IMAD.U32 R6, RZ, RZ, UR12 ;  /* 0x0000000cff067e24 */ /* 0x000fe2000f8e00ff */
[----:B------:R-:W-:Y:S01]  /*2070*/  UMOV UR14, UR9 ;  /* 0x00000009000e7c82 */ /* 0x000fe20008000000 */
[----:B------:R-:W-:Y:S02]  /*2080*/  UIADD3 UR9, UR5, 0x4, URZ ;  /* 0x0000000405097890 */ /* 0x000fe4000fffe03f */
[----:B------:R-:W-:Y:S02]  /*2090*/  UIADD3 UR20, UR4, 0x406, URZ ;  /* 0x0000040604147890 */ /* 0x000fe4000fffe03f */
[----:B------:R-:W-:Y:S02]  /*20a0*/  UIADD3 UR22, UR5, 0x306, URZ ;  /* 0x0000030605167890 */ /* 0x000fe4000fffe03f */
[----:B------:R-:W-:-:S02]  /*20b0*/  UIADD3 UR24, UR4, 0x800, URZ ;  /* 0x0000080004187890 */ /* 0x000fc4000fffe03f */
[----:B------:R-:W-:Y:S02]  /*20c0*/  UIADD3 UR26, UR5, 0x600, URZ ;  /* 0x00000600051a7890 */ /* 0x000fe4000fffe03f */
[----:B------:R-:W-:Y:S02]  /*20d0*/  UIADD3 UR28, UR4, 0x802, URZ ;  /* 0x00000802041c7890 */ /* 0x000fe4000fffe03f */
[----:B------:R-:W-:Y:S01]  /*20e0*/  UIADD3 UR30, UR5, 0x602, URZ ;  /* 0x00000602051e7890 */ /* 0x000fe2000fffe03f */
[----:B------:R-:W-:Y:S01]  /*20f0*/  UMOV UR31, 0x40000040 ;  /* 0x40000040001f7882 */ /* 0x000fe20000000000 */
[----:B------:R-:W-:Y:S02]  /*2100*/  UIADD3 UR32, UR4, 0x804, URZ ;  /* 0x0000080404207890 */ /* 0x000fe4000fffe03f */
[----:B------:R-:W-:Y:S01]  /*2110*/  UIADD3 UR34, UR5, 0x604, URZ ;  /* 0x0000060405227890 */ /* 0x000fe2000fffe03f */
[----:B------:R-:W-:Y:S01]  /*2120*/  UMOV UR33, 0x40000040 ;  /* 0x4000004000217882 */ /* 0x000fe20000000000 */
[----:B------:R-:W-:Y:S01]  /*2130*/  UMOV UR35, 0x40000040 ;  /* 0x4000004000237882 */ /* 0x000fe20000000000 */
[----:B------:R-:W-:-:S02]  /*2140*/  UIADD3 UR40, UR4, 0x806, URZ ;  /* 0x0000080604287890 */ /* 0x000fc4000fffe03f */
[----:B------:R-:W-:Y:S01]  /*2150*/  UIADD3 UR42, UR5, 0x606, URZ ;  /* 0x00000606052a7890 */ /* 0x000fe2000fffe03f */
[----:B------:R-:W-:Y:S01]  /*2160*/  UMOV UR41, 0x40000040 ;  /* 0x4000004000297882 */ /* 0x000fe20000000000 */
        /* <DEDUP_REMOVED lines=13> */
[----:B------:R-:W-:Y:S01]  /*2240*/  UMOV UR57, 0x40000040 ;  /* 0x4000004000397882 */ /* 0x000fe20000000000 */
[----:B------:R-:W-:Y:S01]  /*2250*/  UMOV UR59, 0x40000040 ;  /* 0x40000040003b7882 */ /* 0x000fe20000000000 */
[----:B------:R-:W-:Y:S01]  /*2260*/  ULOP3.LUT UR6, UR6, 0x3000000, URZ, 0xfc, !UPT ;  /* 0x0300000006067892 */ /* 0x000fe2000f8efc3f */
        /* <DEDUP_REMOVED lines=21> */
[----:B------:R-:W-:Y:S01]  /*23c0*/  UMOV UR9, 0x40000040 ;  /* 0x4000004000097882 */ /* 0x000fe20000000000 */
[----:B------:R-:W-:Y:S01]  /*23d0*/  IMAD.U32 R11, RZ, RZ, UR13 ;  /* 0x0000000dff0b7e24 */ /* 0x000fe2000f8e00ff */
[----:B------:R-:W-:Y:S02]  /*23e0*/  WARPGROUP.DEPBAR.LE gsb0, 0x0 ;  /* 0x00008000000079c5 */ /* 0x000fe40000010000 */
[----:B------:R-:W-:-:S06]  /*23f0*/  WARPGROUP.ARRIVE ;  /* 0x00000000000079c5 */ /* 0x000fcc0000000000 */
[----:B------:R-:W-:Y:S01]  /*2400*/  HGMMA.64x96x16.F32.BF16 R24, gdesc[UR12], R24, gsb0 ;  /* 0x016000000c1879f0 */ /* 0x000fe20008001818 */
[----:B------:R-:W-:Y:S02]  /*2410*/  UIADD3 UR12, UR4, 0x402, URZ ;  /* 0x00000402040c7890 */ /* 0x000fe4000fffe03f */
[----:B------:R-:W-:Y:S01]  /*2420*/  UIADD3 UR14, UR5, 0x302, URZ ;  /* 0x00000302050e7890 */ /* 0x000fe2000fffe03f */
[----:B------:R-:W-:Y:S01]  /*2430*/  UMOV UR13, 0x40000040 ;  /* 0x40000040000d7882 */ /* 0x000fe20000000000 */
[----:B------:R-:W-:Y:S01]  /*2440*/  UMOV UR15, 0x40000040 ;  /* 0x40000040000f7882 */ /* 0x000fe20000000000 */
[----:B------:R-:W-:Y:S02]  /*2450*/  UIADD3 UR4, UR4, 0xc06, URZ ;  /* 0x00000c0604047890 */ /* 0x000fe4000fffe03f */
[----:B------:R-:W-:-:S05]  /*2460*/  UIADD3 UR5, UR5, 0x906, URZ ;  /* 0x0000090605057890 */ /* 0x000fca000fffe03f */
[----:B------:R-:W-:Y:S01]  /*2470*/  UMOV UR56, UR4 ;  /* 0x0000000400387c82 */ /* 0x000fe20008000000 */
[----:B------:R-:W-:Y:S01]  /*2480*/  ULDC UR4, c[0x0][0xad0] ;  /* 0x0002b40000047ab9 */ /* 0x000fe20000000800 */
[----:B------:R-:W-:Y:S01]  /*2490*/  UMOV UR58, UR5 ;  /* 0x00000005003a7c82 */ /* 0x000fe20008000000 */
[----:B------:R-:W-:Y:S01]  /*24a0*/  ULDC UR5, c[0x0][0xa80] ;  /* 0x0002a00000057ab9 */ /* 0x000fe20000000800 */
[----:B------:R-:W-:Y:S01]  /*24b0*/  IMAD.U32 R12, RZ, RZ, UR56 ;  /* 0x00000038ff0c7e24 */ /* 0x000fe2000f8e00ff */
[----:B------:R-:W-:Y:S02]  /*24c0*/  WARPGROUP.DEPBAR.LE gsb0, 0x0 ;  /* 0x00008000000079c5 */ /* 0x000fe40000010000 */
[----:B------:R-:W-:-:S06]  /*24d0*/  WARPGROUP.ARRIVE ;  /* 0x00000000000079c5 */ /* 0x000fcc0000000000 */
[----:B------:R-:W-:Y:S01]  /*24e0*/  HGMMA.64x96x16.F32.BF16 R24, gdesc[UR8], R24, gsb0 ;  /* 0x01600000081879f0 */ /* 0x000fe20008001818 */
[----:B------:R-:W-:Y:S02]  /*24f0*/  UMOV UR11, 0x40000040 ;  /* 0x40000040000b7882 */ /* 0x000fe40000000000 */
        /* <DEDUP_REMOVED lines=40> */
[----:B------:R1:W2:Y:S01]  /*2780*/  MUFU.TANH R3, R24 ;  /* 0x0000001800037308 */ /* 0x0002a20000002400 */
        /* <DEDUP_REMOVED lines=8> */
[----:B-1----:R-:W-:-:S02]  /*2810*/  IMAD R24, R152, -0x60, R153 ;  /* 0xffffffa098187824 */ /* 0x002fc400078e0299 */
[----:B------:R-:W-:Y:S01]  /*2820*/  FMUL.FTZ R40, R40, UR4 ;  /* 0x0000000428287c20 */ /* 0x000fe20008410000 */
[----:B------:R-:W-:Y:S01]  /*2830*/  FMUL.FTZ R41, R41, UR4 ;  /* 0x0000000429297c20 */ /* 0x000fe20008410000 */
[----:B------:R-:W-:Y:S01]  /*2840*/  FMUL.FTZ R35, R35, UR4 ;  /* 0x0000000423237c20 */ /* 0x000fe20008410000 */
[----:B------:R-:W-:Y:S02]  /*2850*/  VIADD R24, R24, 0x60 ;  /* 0x0000006018187836 */ /* 0x000fe40000000000 */
[----:B------:R-:W-:Y:S01]  /*2860*/  FMUL.FTZ R44, R44, UR4 ;  /* 0x000000042c2c7c20 */ /* 0x000fe20008410000 */
[----:B------:R-:W-:Y:S01]  /*2870*/  FMUL.FTZ R38, R38, UR4 ;  /* 0x0000000426267c20 */ /* 0x000fe20008410000 */
[----:B------:R-:W1:Y:S01]  /*2880*/  MUFU.TANH R26, R26 ;  /* 0x0000001a001a7308 */ /* 0x000e620000002400 */
[----:B------:R-:W-:Y:S02]  /*2890*/  IMAD R72, R223, -0x2, R24 ;  /* 0xfffffffedf487824 */ /* 0x000fe400078e0218 */
[----:B------:R-:W-:Y:S01]  /*28a0*/  FMUL.FTZ R45, R45, UR4 ;  /* 0x000000042d2d7c20 */ /* 0x000fe20008410000 */
[----:B------:R-:W-:Y:S01]  /*28b0*/  FMUL.FTZ R39, R39, UR4 ;  /* 0x0000000427277c20 */ /* 0x000fe20008410000 */
[----:B------:R-:W-:Y:S01]  /*28c0*/  FMUL.FTZ R48, R48, UR4 ;  /* 0x0000000430307c20 */ /* 0x000fe20008410000 */
[----:B------:R-:W-:Y:S01]  /*28d0*/  FMUL.FTZ R42, R42, UR4 ;  /* 0x000000042a2a7c20 */ /* 0x000fe20008410000 */
[C---:B------:R-:W-:Y:S01]  /*28e0*/  ISETP.GT.AND P4, PT, R72.reuse, RZ, PT ;  /* 0x000000ff4800720c */ /* 0x040fe20003f84270 */
[----:B------:R-:W-:Y:S01]  /*28f0*/  FMUL.FTZ R49, R49, UR4 ;  /* 0x0000000431317c20 */ /* 0x000fe20008410000 */
[----:B------:R-:W4:Y:S01]  /*2900*/  MUFU.TANH R27, R27 ;  /* 0x0000001b001b7308 */ /* 0x000f220000002400 */
[C---:B------:R-:W-:Y:S01]  /*2910*/  ISETP.GT.AND P5, PT, R72.reuse, 0x1, PT ;  /* 0x000000014800780c */ /* 0x040fe20003fa4270 */
[----:B------:R-:W-:Y:S01]  /*2920*/  FMUL.FTZ R43, R43, UR4 ;  /* 0x000000042b2b7c20 */ /* 0x000fe20008410000 */
[----:B------:R-:W-:Y:S01]  /*2930*/  ISETP.GT.AND P2, PT, R72, 0x10, PT ;  /* 0x000000104800780c */ /* 0x000fe20003f44270 */
[----:B------:R-:W-:Y:S01]  /*2940*/  FMUL.FTZ R52, R52, UR4 ;  /* 0x0000000434347c20 */ /* 0x000fe20008410000 */
[----:B------:R-:W-:Y:S01]  /*2950*/  ISETP.GT.AND P6, PT, R72, 0x8, PT ;  /* 0x000000084800780c */ /* 0x000fe20003fc4270 */
[----:B------:R-:W-:Y:S01]  /*2960*/  FMUL.FTZ R46, R46, UR4 ;  /* 0x000000042e2e7c20 */ /* 0x000fe20008410000 */
[----:B--2---:R-:W-:Y:S01]  /*2970*/  FSEL R3, R3, -INF , P4 ;  /* 0xff80000003037808 */ /* 0x004fe20002000000 */
[----:B------:R-:W2:Y:S01]  /*2980*/  MUFU.TANH R32, R32 ;  /* 0x0000002000207308 */ /* 0x000ea20000002400 */
[----:B---3--:R-:W-:Y:S01]  /*2990*/  FSEL R25, R25, -INF , P5 ;  /* 0xff80000019197808 */ /* 0x008fe20002800000 */
[----:B------:R-:W-:Y:S01]  /*29a0*/  FMUL.FTZ R53, R53, UR4 ;  /* 0x0000000435357c20 */ /* 0x000fe20008410000 */
[----:B-1----:R-:W-:Y:S01]  /*29b0*/  FSEL R24, R26, -INF , P4 ;  /* 0xff8000001a187808 */ /* 0x002fe20002000000 */
[----:B------:R-:W-:Y:S01]  /*29c0*/  FMUL.FTZ R47, R47, UR4 ;  /* 0x000000042f2f7c20 */ /* 0x000fe20008410000 */
[----:B------:R-:W-:Y:S01]  /*29d0*/  ISETP.GT.AND P1, PT, R72, 0x9, PT ;  /* 0x000000094800780c */ /* 0x000fe20003f24270 */
[----:B------:R-:W-:Y:S01]  /*29e0*/  FMUL.FTZ R56, R56, UR4 ;  /* 0x0000000438387c20 */ /* 0x000fe20008410000 */
[----:B------:R-:W-:Y:S01]  /*29f0*/  ISETP.GT.AND P3, PT, R72, 0x11, PT ;  /* 0x000000114800780c */ /* 0x000fe20003f64270 */
[----:B------:R-:W1:Y:S01]  /*2a00*/  MUFU.TANH R28, R28 ;  /* 0x0000001c001c7308 */ /* 0x000e620000002400 */
[----:B----4-:R-:W-:Y:S01]  /*2a10*/  FSEL R26, R27, -INF , P5 ;  /* 0xff8000001b1a7808 */ /* 0x010fe20002800000 */
[----:B------:R-:W-:Y:S01]  /*2a20*/  FMUL.FTZ R50, R50, UR4 ;  /* 0x0000000432327c20 */ /* 0x000fe20008410000 */
[C---:B------:R-:W-:Y:S01]  /*2a30*/  ISETP.GT.AND P4, PT, R72.reuse, 0x18, PT ;  /* 0x000000184800780c */ /* 0x040fe20003f84270 */
[----:B------:R-:W-:Y:S01]  /*2a40*/  FMUL.FTZ R57, R57, UR4 ;  /* 0x0000000439397c20 */ /* 0x000fe20008410000 */
[----:B------:R-:W-:Y:S01]  /*2a50*/  ISETP.GT.AND P5, PT, R72, 0x19, PT ;  /* 0x000000194800780c */ /* 0x000fe20003fa4270 */
[----:B------:R-:W-:Y:S01]  /*2a60*/  FMUL.FTZ R51, R51, UR4 ;  /* 0x0000000433337c20 */ /* 0x000fe20008410000 */
[----:B------:R-:W-:Y:S01]  /*2a70*/  FMUL.FTZ R60, R60, UR4 ;  /* 0x000000043c3c7c20 */ /* 0x000fe20008410000 */
[----:B------:R-:W3:Y:S01]  /*2a80*/  MUFU.TANH R29, R29 ;  /* 0x0000001d001d7308 */ /* 0x000ee20000002400 */
[----:B--2---:R-:W-:Y:S01]  /*2a90*/  FSEL R184, R32, -INF , P2 ;  /* 0xff80000020b87808 */ /* 0x004fe20001000000 */
[----:B------:R-:W-:Y:S01]  /*2aa0*/  FMUL.FTZ R54, R54, UR4 ;  /* 0x0000000436367c20 */ /* 0x000fe20008410000 */
[----:B------:R-:W-:Y:S01]  /*2ab0*/  FMNMX.FTZ R32, R3, R25, !PT ;  /* 0x0000001903207209 */ /* 0x000fe20007810000 */
[----:B------:R-:W-:Y:S01]  /*2ac0*/  FMUL.FTZ R61, R61, UR4 ;  /* 0x000000043d3d7c20 */ /* 0x000fe20008410000 */
[----:B------:R-:W-:Y:S01]  /*2ad0*/  FMUL.FTZ R55, R55, UR4 ;  /* 0x0000000437377c20 */ /* 0x000fe20008410000 */
[----:B------:R-:W-:Y:S01]  /*2ae0*/  FMUL.FTZ R64, R64, UR4 ;  /* 0x0000000440407c20 */ /* 0x000fe20008410000 */
[----:B------:R-:W-:Y:S01]  /*2af0*/  FMUL.FTZ R58, R58, UR4 ;  /* 0x000000043a3a7c20 */ /* 0x000fe20008410000 */
[----:B------:R-:W2:Y:S01]  /*2b00*/  MUFU.TANH R31, R31 ;  /* 0x0000001f001f7308 */ /* 0x000ea20000002400 */
        /* <DEDUP_REMOVED lines=8> */
[----:B---3--:R-:W-:Y:S01]  /*2b90*/  FSEL R29, R29, -INF , P1 ;  /* 0xff8000001d1d7808 */ /* 0x008fe20000800000 */
[----:B------:R-:W-:Y:S01]  /*2ba0*/  FMUL.FTZ R66, R66, UR4 ;  /* 0x0000000442427c20 */ /* 0x000fe20008410000 */
[----:B------:R-:W-:Y:S01]  /*2bb0*/  FMUL.FTZ R67, R67, UR4 ;  /* 0x0000000443437c20 */ /* 0x000fe20008410000 */
[----:B------:R-:W-:Y:S01]  /*2bc0*/  FMUL.FTZ R69, R69, UR4 ;  /* 0x0000000445457c20 */ /* 0x000fe20008410000 */
[----:B------:R-:W-:Y:S01]  /*2bd0*/  FMUL.FTZ R70, R70, UR4 ;  /* 0x0000000446467c20 */ /* 0x000fe20008410000 */
[----:B------:R-:W-:Y:S01]  /*2be0*/  FMUL.FTZ R71, R71, UR4 ;  /* 0x0000000447477c20 */ /* 0x000fe20008410000 */
[----:B------:R-:W-:Y:S01]  /*2bf0*/  UIMAD UR4, UR36, 0xc00, UR6 ;  /* 0x00000c00240478a4 */ /* 0x000fe2000f8e0206 */
[----:B------:R-:W3:Y:S01]  /*2c00*/  MUFU.TANH R36, R36 ;  /* 0x0000002400247308 */ /* 0x000ee20000002400 */
[----:B--2---:R-:W-:-:S02]  /*2c10*/  FSEL R28, R31, -INF , P1 ;  /* 0xff8000001f1c7808 */ /* 0x004fc40000800000 */
[----:B------:R-:W-:Y:S02]  /*2c20*/  FMNMX.FTZ R31, R29, R32, !PT ;  /* 0x000000201d1f7209 */ /* 0x000fe40007810000 */
[----:B------:R-:W-:Y:S01]  /*2c30*/  ISETP.GT.AND P1, PT, R72, 0x21, PT ;  /* 0x000000214800780c */ /* 0x000fe20003f24270 */
[----:B------:R-:W-:Y:S01]  /*2c40*/  UMOV UR10, UR4 ;  /* 0x00000004000a7c82 */ /* 0x000fe20008000000 */
[----:B------:R-:W-:Y:S01]  /*2c50*/  FMNMX.FTZ R32, R184, R31, !PT ;  /* 0x0000001fb8207209 */ /* 0x000fe20007810000 */
[----:B------:R-:W2:Y:S01]  /*2c60*/  MUFU.TANH R30, R30 ;  /* 0x0000001e001e7308 */ /* 0x000ea20000002400 */
[----:B-1----:R-:W-:Y:S02]  /*2c70*/  FSEL R185, R33, -INF , P3 ;  /* 0xff80000021b97808 */ /* 0x002fe40001800000 */
[----:B------:R-:W-:Y:S02]  /*2c80*/  FMNMX.FTZ R31, R24, R26, !PT ;  /* 0x0000001a181f7209 */ /* 0x000fe40007810000 */
[----:B------:R-:W-:-:S03]  /*2c90*/  FMNMX.FTZ R33, R185, R32, !PT ;  /* 0x00000020b9217209 */ /* 0x000fc60007810000 */
[----:B------:R-:W1:Y:S01]  /*2ca0*/  MUFU.TANH R37, R37 ;  /* 0x0000002500257308 */ /* 0x000e620000002400 */
[----:B---3--:R-:W-:-:S04]  /*2cb0*/  FSEL R186, R36, -INF , P4 ;  /* 0xff80000024ba7808 */ /* 0x008fc80002000000 */
[----:B------:R-:W-:-:S03]  /*2cc0*/  FMNMX.FTZ R33, R186, R33, !PT ;  /* 0x00000021ba217209 */ /* 0x000fc60007810000 */
[----:B------:R-:W3:Y:S01]  /*2cd0*/  MUFU.TANH R34, R34 ;  /* 0x0000002200227308 */ /* 0x000ee20000002400 */
[----:B--2---:R-:W-:Y:S02]  /*2ce0*/  FSEL R30, R30, -INF , P6 ;  /* 0xff8000001e1e7808 */ /* 0x004fe40003000000 */
[----:B------:R-:W-:Y:S02]  /*2cf0*/  ISETP.GT.AND P6, PT, R72, 0x20, PT ;  /* 0x000000204800780c */ /* 0x000fe40003fc4270 */
[----:B------:R-:W-:-:S03]  /*2d00*/  FMNMX.FTZ R31, R30, R31, !PT ;  /* 0x0000001f1e1f7209 */ /* 0x000fc60007810000 */
[----:B------:R-:W2:Y:S01]  /*2d10*/  MUFU.TANH R40, R40 ;  /* 0x0000002800287308 */ /* 0x000ea20000002400 */
[----:B-1----:R-:W-:Y:S02]  /*2d20*/  FSEL R188, R37, -INF , P5 ;  /* 0xff80000025bc7808 */ /* 0x002fe40002800000 */
[----:B------:R-:W-:-:S05]  /*2d30*/  FMNMX.FTZ R32, R28, R31, !PT ;  /* 0x0000001f1c207209 */ /* 0x000fca0007810000 */
[----:B------:R-:W1:Y:S01]  /*2d40*/  MUFU.TANH R41, R41 ;  /* 0x0000002900297308 */ /* 0x000e620000002400 */
[----:B---3--:R-:W-:Y:S02]  /*2d50*/  FSEL R189, R34, -INF , P2 ;  /* 0xff80000022bd7808 */ /* 0x008fe40001000000 */
[----:B------:R-:W-:Y:S02]  /*2d60*/  FMNMX.FTZ R34, R188, R33, !PT ;  /* 0x00000021bc227209 */ /* 0x000fe40007810000 */
[----:B------:R-:W-:Y:S02]  /*2d70*/  ISETP.GT.AND P2, PT, R72, 0x28, PT ;  /* 0x000000284800780c */ /* 0x000fe40003f44270 */
[----:B------:R-:W-:Y:S01]  /*2d80*/  FMNMX.FTZ R31, R189, R32, !PT ;  /* 0x00000020bd1f7209 */ /* 0x000fe20007810000 */
[----:B------:R-:W3:Y:S01]  /*2d90*/  MUFU.TANH R35, R35 ;  /* 0x0000002300237308 */ /* 0x000ee20000002400 */
[----:B--2---:R-:W-:-:S04]  /*2da0*/  FSEL R197, R40, -INF , P6 ;  /* 0xff80000028c57808 */ /* 0x004fc80003000000 */
[----:B------:R-:W-:-:S03]  /*2db0*/  FMNMX.FTZ R33, R197, R34, !PT ;  /* 0x00000022c5217209 */ /* 0x000fc60007810000 */
[----:B------:R-:W2:Y:S01]  /*2dc0*/  MUFU.TANH R44, R44 ;  /* 0x0000002c002c7308 */ /* 0x000ea20000002400 */
[----:B-1----:R-:W-:-:S04]  /*2dd0*/  FSEL R194, R41, -INF , P1 ;  /* 0xff80000029c27808 */ /* 0x002fc80000800000 */
[----:B------:R-:W-:-:S03]  /*2de0*/  FMNMX.FTZ R33, R194, R33, !PT ;  /* 0x00000021c2217209 */ /* 0x000fc60007810000 */
[----:B------:R-:W1:Y:S01]  /*2df0*/  MUFU.TANH R38, R38 ;  /* 0x0000002600267308 */ /* 0x000e620000002400 */
[----:B---3--:R-:W-:Y:S02]  /*2e00*/  FSEL R190, R35, -INF , P3 ;  /* 0xff80000023be7808 */ /* 0x008fe40001800000 */
[----:B------:R-:W-:Y:S02]  /*2e10*/  ISETP.GT.AND P3, PT, R72, 0x29, PT ;  /* 0x000000294800780c */ /* 0x000fe40003f64270 */
[----:B------:R-:W-:-:S03]  /*2e20*/  FMNMX.FTZ R32, R190, R31, !PT ;  /* 0x0000001fbe207209 */ /* 0x000fc60007810000 */
[----:B------:R-:W3:Y:S01]  /*2e30*/  MUFU.TANH R45, R45 ;  /* 0x0000002d002d7308 */ /* 0x000ee20000002400 */
[----:B--2---:R-:W-:-:S04]  /*2e40*/  FSEL R208, R44, -INF , P2 ;  /* 0xff8000002cd07808 */ /* 0x004fc80001000000 */
[----:B------:R-:W-:-:S03]  /*2e50*/  FMNMX.FTZ R33, R208, R33, !PT ;  /* 0x00000021d0217209 */ /* 0x000fc60007810000 */
[----:B------:R-:W2:Y:S01]  /*2e60*/  MUFU.TANH R39, R39 ;  /* 0x0000002700277308 */ /* 0x000ea20000002400 */
[----:B-1----:R-:W-:Y:S02]  /*2e70*/  FSEL R191, R38, -INF , P4 ;  /* 0xff80000026bf7808 */ /* 0x002fe40002000000 */
[----:B------:R-:W-:Y:S02]  /*2e80*/  ISETP.GT.AND P4, PT, R72, 0x30, PT ;  /* 0x000000304800780c */ /* 0x000fe40003f84270 */
        /* <DEDUP_REMOVED lines=82> */
[----:B-1----:R-:W-:-:S04]  /*33b0*/  FSEL R213, R62, -INF , P4 ;  /* 0xff8000003ed57808 */ /* 0x002fc80002000000 */
[----:B------:R-:W-:-:S03]  /*33c0*/  FMNMX.FTZ R31, R213, R32, !PT ;  /* 0x00000020d51f7209 */ /* 0x000fc60007810000 */
[----:B------:R-:W1:Y:S01]  /*33d0*/  MUFU.TANH R67, R67 ;  /* 0x0000004300437308 */ /* 0x000e620000002400 */
[----:B---3--:R-:W-:-:S04]  /*33e0*/  FSEL R214, R63, -INF , P5 ;  /* 0xff8000003fd67808 */ /* 0x008fc80002800000 */
        /* <DEDUP_REMOVED lines=9> */
[----:B------:R-:W-:Y:S02]  /*3480*/  FMNMX.FTZ R34, R177, R34, !PT ;  /* 0x00000022b1227209 */ /* 0x000fe40007810000 */
[----:B--2---:R-:W-:-:S03]  /*3490*/  FSEL R180, R70, -INF , P2 ;  /* 0xff80000046b47808 */ /* 0x004fc60001000000 */
[----:B------:R-:W2:Y:S01]  /*34a0*/  SHFL.BFLY PT, R33, R34, 0x2, 0x1f ;  /* 0x0c401f0022217f89 */ /* 0x000ea200000e0000 */
[----:B------:R-:W-:Y:S02]  /*34b0*/  ISETP.GE.AND P2, PT, R153, 0x61, PT ;  /* 0x000000619900780c */ /* 0x000fe40003f46270 */
[----:B------:R-:W-:Y:S02]  /*34c0*/  FMNMX.FTZ R32, R180, R31, !PT ;  /* 0x0000001fb4207209 */ /* 0x000fe40007810000 */
[----:B-1----:R-:W-:-:S04]  /*34d0*/  FSEL R181, R71, -INF , P3 ;  /* 0xff80000047b57808 */ /* 0x002fc80001800000 */
[----:B------:R-:W-:-:S05]  /*34e0*/  FMNMX.FTZ R32, R181, R32, !PT ;  /* 0x00000020b5207209 */ /* 0x000fca0007810000 */
[----:B------:R-:W1:Y:S01]  /*34f0*/  SHFL.BFLY PT, R31, R32, 0x2, 0x1f ;  /* 0x0c401f00201f7f89 */ /* 0x000e6200000e0000 */
[----:B--2---:R-:W-:-:S05]  /*3500*/  FMNMX.FTZ R33, R34, R33, !PT ;  /* 0x0000002122217209 */ /* 0x004fca0007810000 */
[----:B------:R-:W2:Y:S01]  /*3510*/  SHFL.BFLY PT, R36, R33, 0x1, 0x1f ;  /* 0x0c201f0021247f89 */ /* 0x000ea200000e0000 */
[----:B-1----:R-:W-:-:S05]  /*3520*/  FMNMX.FTZ R31, R32, R31, !PT ;  /* 0x0000001f201f7209 */ /* 0x002fca0007810000 */
[----:B------:R-:W1:Y:S01]  /*3530*/  SHFL.BFLY PT, R34, R31, 0x1, 0x1f ;  /* 0x0c201f001f227f89 */ /* 0x000e6200000e0000 */
[----:B--2---:R-:W-:-:S04]  /*3540*/  FMNMX.FTZ R187, R33, R36, !PT ;  /* 0x0000002421bb7209 */ /* 0x004fc80007810000 */
[C---:B------:R-:W-:Y:S01]  /*3550*/  FSETP.NEU.FTZ.AND P1, PT, R187.reuse, -INF , PT ;  /* 0xff800000bb00780b */ /* 0x040fe20003f3d000 */
[----:B------:R-:W-:-:S05]  /*3560*/  FMUL.FTZ R182, R187, UR5 ;  /* 0x00000005bbb67c20 */ /* 0x000fca0008410000 */
[----:B------:R-:W-:-:S05]  /*3570*/  FSEL R182, R182, RZ, P1 ;  /* 0x000000ffb6b67208 */ /* 0x000fca0000800000 */
[--C-:B------:R-:W-:Y:S01]  /*3580*/  FFMA.FTZ R3, R3, UR5, -R182.reuse ;  /* 0x0000000503037c23 */ /* 0x100fe200080108b6 */
[----:B-1----:R-:W-:Y:S01]  /*3590*/  FMNMX.FTZ R193, R31, R34, !PT ;  /* 0x000000221fc17209 */ /* 0x002fe20007810000 */
[--C-:B------:R-:W-:Y:S01]  /*35a0*/  FFMA.FTZ R155, R25, UR5, -R182.reuse ;  /* 0x00000005199b7c23 */ /* 0x100fe200080108b6 */
[--C-:B------:R-:W-:Y:S01]  /*35b0*/  FFMA.FTZ R160, R27, UR5, -R182.reuse ;  /* 0x000000051ba07c23 */ /* 0x100fe200080108b6 */
[--C-:B------:R-:W-:Y:S01]  /*35c0*/  FFMA.FTZ R161, R29, UR5, -R182.reuse ;  /* 0x000000051da17c23 */ /* 0x100fe200080108b6 */
[C---:B------:R-:W-:Y:S01]  /*35d0*/  FSETP.NEU.FTZ.AND P1, PT, R193.reuse, -INF , PT ;  /* 0xff800000c100780b */ /* 0x040fe20003f3d000 */
[----:B------:R-:W-:Y:S01]  /*35e0*/  FMUL.FTZ R183, R193, UR5 ;  /* 0x00000005c1b77c20 */ /* 0x000fe20008410000 */
[----:B------:R-:W-:Y:S01]  /*35f0*/  MUFU.EX2 R3, R3 ;  /* 0x0000000300037308 */ /* 0x000fe20000000800 */
[--C-:B------:R-:W-:Y:S01]  /*3600*/  FFMA.FTZ R184, R184, UR5, -R182.reuse ;  /* 0x00000005b8b87c23 */ /* 0x100fe200080108b6 */
[--C-:B------:R-:W-:Y:S01]  /*3610*/  FFMA.FTZ R185, R185, UR5, -R182.reuse ;  /* 0x00000005b9b97c23 */ /* 0x100fe200080108b6 */
[--C-:B------:R-:W-:Y:S01]  /*3620*/  FFMA.FTZ R186, R186, UR5, -R182.reuse ;  /* 0x00000005baba7c23 */ /* 0x100fe200080108b6 */
[----:B------:R-:W-:Y:S01]  /*3630*/  FSEL R183, R183, RZ, P1 ;  /* 0x000000ffb7b77208 */ /* 0x000fe20000800000 */
[--C-:B------:R-:W-:Y:S01]  /*3640*/  FFMA.FTZ R188, R188, UR5, -R182.reuse ;  /* 0x00000005bcbc7c23 */ /* 0x100fe200080108b6 */
[----:B0-----:R-:W-:Y:S01]  /*3650*/  LOP3.LUT P1, RZ, R73, 0x7f, RZ, 0xc0, !PT ;  /* 0x0000007f49ff7812 */ /* 0x001fe2000782c0ff */
[----:B------:R-:W-:Y:S01]  /*3660*/  FFMA.FTZ R197, R197, UR5, -R182 ;  /* 0x00000005c5c57c23 */ /* 0x000fe200080108b6 */
[----:B------:R-:W-:Y:S01]  /*3670*/  SHF.R.U32.HI R73, RZ, 0x7, R73 ;  /* 0x00000007ff497819 */ /* 0x000fe20000011649 */
[--C-:B------:R-:W-:Y:S01]  /*3680*/  FFMA.FTZ R162, R24, UR5, -R183.reuse ;  /* 0x0000000518a27c23 */ /* 0x100fe200080108b7 */
[--C-:B------:R-:W-:Y:S01]  /*3690*/  FFMA.FTZ R163, R26, UR5, -R183.reuse ;  /* 0x000000051aa37c23 */ /* 0x100fe200080108b7 */
[--C-:B------:R-:W-:Y:S01]  /*36a0*/  FFMA.FTZ R164, R30, UR5, -R183.reuse ;  /* 0x000000051ea47c23 */ /* 0x100fe200080108b7 */
[----:B------:R-:W-:Y:S01]  /*36b0*/  IADD3 R154, -R73, 0xb, RZ ;  /* 0x0000000b499a7810 */ /* 0x000fe20007ffe1ff */
[--C-:B------:R-:W-:Y:S01]  /*36c0*/  FFMA.FTZ R165, R28, UR5, -R183.reuse ;  /* 0x000000051ca57c23 */ /* 0x100fe200080108b7 */
[----:B------:R-:W0:Y:S01]  /*36d0*/  MUFU.EX2 R155, R155 ;  /* 0x0000009b009b7308 */ /* 0x000e220000000800 */
[--C-:B------:R-:W-:Y:S01]  /*36e0*/  FFMA.FTZ R189, R189, UR5, -R183.reuse ;  /* 0x00000005bdbd7c23 */ /* 0x100fe200080108b7 */
[--C-:B------:R-:W-:Y:S01]  /*36f0*/  FFMA.FTZ R190, R190, UR5, -R183.reuse ;  /* 0x00000005bebe7c23 */ /* 0x100fe200080108b7 */
[--C-:B------:R-:W-:Y:S01]  /*3700*/  FFMA.FTZ R191, R191, UR5, -R183.reuse ;  /* 0x00000005bfbf7c23 */ /* 0x100fe200080108b7 */
[----:B------:R-:W-:Y:S01]  /*3710*/  FFMA.FTZ R192, R192, UR5, -R183 ;  /* 0x00000005c0c07c23 */ /* 0x000fe200080108b7 */
[----:B------:R-:W-:-:S02]  /*3720*/  @!P1 VIADD R24, R0, 0x32440 ;  /* 0x0003244000189836 */ /* 0x000fc40000000000 */
[--C-:B------:R-:W-:Y:S01]  /*3730*/  FFMA.FTZ R194, R194, UR5, -R182.reuse ;  /* 0x00000005c2c27c23 */ /* 0x100fe200080108b6 */
[--C-:B------:R-:W-:Y:S01]  /*3740*/  FFMA.FTZ R208, R208, UR5, -R182.reuse ;  /* 0x00000005d0d07c23 */ /* 0x100fe200080108b6 */
[----:B------:R-:W-:Y:S01]  /*3750*/  MUFU.EX2 R160, R160 ;  /* 0x000000a000a07308 */ /* 0x000fe20000000800 */
[----:B------:R-:W-:Y:S01]  /*3760*/  FFMA.FTZ R210, R210, UR5, -R182 ;  /* 0x00000005d2d27c23 */ /* 0x000fe200080108b6 */
[----:B------:R-:W-:Y:S01]  /*3770*/  @!P1 PRMT R24, RZ, 0x654, R24 ;  /* 0x00000654ff189816 */ /* 0x000fe20000000018 */
[----:B------:R1:W-:Y:S06]  /*3780*/  BAR.ARV R154, 0x100 ;  /* 0x0004009a0000751d */ /* 0x0003ec0000002000 */
[----:B------:R2:W-:Y:S01]  /*3790*/  @!P1 SYNCS.ARRIVE.TRANS64.RED.A1T0 RZ, [R24+URZ], RZ ;  /* 0x000000ff18ff99a7 */ /* 0x0005e2000810043f */
[----:B------:R-:W3:Y:S01]  /*37a0*/  MUFU.EX2 R161, R161 ;  /* 0x000000a100a17308 */ /* 0x000ee20000000800 */
[----:B------:R4:W-:Y:S01]  /*37b0*/  BAR.SYNC.DEFER_BLOCKING R215, 0x100 ;  /* 0x000400d70000751d */ /* 0x0009e20000010000 */
[----:B0-----:R-:W-:Y:S01]  /*37c0*/  F2FP.BF16.F32.PACK_AB R156, R155, R3 ;  /* 0x000000039b9c723e */ /* 0x001fe200000010ff */
[--C-:B------:R-:W-:Y:S01]  /*37d0*/  FFMA.FTZ R196, R196, UR5, -R183.reuse ;  /* 0x00000005c4c47c23 */ /* 0x100fe200080108b7 */
        /* <DEDUP_REMOVED lines=12> */
[----:B------:R-:W0:Y:S01]  /*38a0*/  MUFU.EX2 R163, R163 ;  /* 0x000000a300a37308 */ /* 0x000e220000000800 */
[----:B---3--:R-:W-:Y:S01]  /*38b0*/  F2FP.BF16.F32.PACK_AB R158, R161, R160 ;  /* 0x000000a0a19e723e */ /* 0x008fe200000010ff */
[--C-:B----4-:R-:W-:Y:S01]  /*38c0*/  FFMA.FTZ R215, R174, UR5, -R182.reuse ;  /* 0x00000005aed77c23 */ /* 0x110fe200080108b6 */
        /* <DEDUP_REMOVED lines=12> */
[--C-:B------:R-:W-:Y:S01]  /*3990*/  FFMA.FTZ R178, R178, UR5, -R183.reuse ;  /* 0x00000005b2b27c23 */ /* 0x100fe200080108b7 */
[----:B------:R-:W3:Y:S01]  /*39a0*/  MUFU.EX2 R165, R165 ;  /* 0x000000a500a57308 */ /* 0x000ee20000000800 */
[----:B0-----:R-:W-:Y:S01]  /*39b0*/  F2FP.BF16.F32.PACK_AB R157, R163, R162 ;  /* 0x000000a2a39d723e */ /* 0x001fe200000010ff */
[--C-:B------:R-:W-:Y:S01]  /*39c0*/  FFMA.FTZ R179, R179, UR5, -R183.reuse ;  /* 0x00000005b3b37c23 */ /* 0x100fe200080108b7 */
[--C-:B------:R-:W-:Y:S01]  /*39d0*/  FFMA.FTZ R180, R180, UR5, -R183.reuse ;  /* 0x00000005b4b47c23 */ /* 0x100fe200080108b7 */
[----:B------:R-:W-:Y:S01]  /*39e0*/  FFMA.FTZ R181, R181, UR5, -R183 ;  /* 0x00000005b5b57c23 */ /* 0x000fe200080108b7 */
[----:B------:R-:W-:Y:S01]  /*39f0*/  FADD.FTZ R3, R3, R155 ;  /* 0x0000009b03037221 */ /* 0x000fe20000010000 */
[----:B------:R-:W-:Y:S01]  /*3a00*/  FADD.FTZ R163, R162, R163 ;  /* 0x000000a3a2a37221 */ /* 0x000fe20000010000 */
[----:B------:R-:W-:Y:S01]  /*3a10*/  @!P1 VIADD R0, R0, 0x32460 ;  /* 0x0003246000009836 */ /* 0x000fe20000000000 */
[----:B------:R-:W-:Y:S01]  /*3a20*/  MUFU.EX2 R184, R184 ;  /* 0x000000b800b87308 */ /* 0x000fe20000000800 */
[----:B------:R-:W-:-:S03]  /*3a30*/  FADD.FTZ R160, R160, R3 ;  /* 0x00000003a0a07221 */ /* 0x000fc60000010000 */
[----:B------:R-:W-:Y:S01]  /*3a40*/  @!P1 PRMT R0, RZ, 0x654, R0 ;  /* 0x00000654ff009816 */ /* 0x000fe20000000000 */
[----:B------:R-:W-:-:S03]  /*3a50*/  FADD.FTZ R161, R161, R160 ;  /* 0x000000a0a1a17221 */ /* 0x000fc60000010000 */
[----:B------:R-:W0:Y:S01]  /*3a60*/  MUFU.EX2 R185, R185 ;  /* 0x000000b900b97308 */ /* 0x000e220000000800 */
[----:B---3--:R-:W-:Y:S01]  /*3a70*/  F2FP.BF16.F32.PACK_AB R159, R165, R164 ;  /* 0x000000a4a59f723e */ /* 0x008fe200000010ff */
[----:B------:R-:W-:-:S03]  /*3a80*/  FADD.FTZ R164, R164, R163 ;  /* 0x000000a3a4a47221 */ /* 0x000fc60000010000 */
[----:B--2---:R-:W-:Y:S01]  /*3a90*/  WARPGROUP.ARRIVE ;  /* 0x00000000000079c5 */ /* 0x004fe20000000000 */
[----:B------:R-:W-:Y:S02]  /*3aa0*/  FADD.FTZ R164, R165, R164 ;  /* 0x000000a4a5a47221 */ /* 0x000fe40000010000 */
[----:B------:R-:W-:Y:S03]  /*3ab0*/  MUFU.EX2 R186, R186 ;  /* 0x000000ba00ba7308 */ /* 0x000fe60000000800 */
[----:B------:R-:W-:Y:S01]  /*3ac0*/  HGMMA.64x256x16.F32.BF16 R24, R156, gdesc[UR8].tnspB, RZ, !UPT, gsb0 ;  /* 0x43e000089c187df0 */ /* 0x000fe2000c0018ff */
[----:B------:R-:W-:Y:S01]  /*3ad0*/  UIADD3 UR10, UR4, 0x80, URZ ;  /* 0x00000080040a7890 */ /* 0x000fe2000fffe03f */
[----:B------:R-:W-:-:S03]  /*3ae0*/  UMOV UR11, 0x40000040 ;  /* 0x40000040000b7882 */ /* 0x000fc60000000000 */
        /* <DEDUP_REMOVED lines=13> */
[----:B------:R-:W1:Y:S08]  /*3bc0*/  MUFU.EX2 R168, R168 ;  /* 0x000000a800a87308 */ /* 0x000e700000000800 */
[----:B------:R-:W-:Y:S08]  /*3bd0*/  MUFU.EX2 R170, R170 ;  /* 0x000000aa00aa7308 */ /* 0x000ff00000000800 */
[----:B------:R-:W-:Y:S08]  /*3be0*/  MUFU.EX2 R198, R198 ;  /* 0x000000c600c67308 */ /* 0x000ff00000000800 */
[----:B------:R-:W-:Y:S08]  /*3bf0*/  MUFU.EX2 R205, R205 ;  /* 0x000000cd00cd7308 */ /* 0x000ff00000000800 */
[----:B------:R-:W1:Y:S08]  /*3c00*/  MUFU.EX2 R167, R167 ;  /* 0x000000a700a77308 */ /* 0x000e700000000800 */
        /* <DEDUP_REMOVED lines=52> */
[----:B------:R-:W-:Y:S01]  /*3f50*/  FADD.FTZ R197, R168, R197 ;  /* 0x000000c5a8c57221 */ /* 0x000fe20000010000 */
[----:B------:R-:W-:Y:S01]  /*3f60*/  UMOV UR11, 0x40000040 ;  /* 0x40000040000b7882 */ /* 0x000fe20000000000 */
[----:B------:R-:W-:Y:S02]  /*3f70*/  FADD.FTZ R196, R167, R196 ;  /* 0x000000c4a7c47221 */ /* 0x000fe40000010000 */
[C---:B------:R-:W-:Y:S02]  /*3f80*/  FADD.FTZ R197, R170.reuse, R197 ;  /* 0x000000c5aac57221 */ /* 0x040fe40000010000 */
[----:B------:R-:W-:Y:S01]  /*3f90*/  FADD.FTZ R196, R169, R196 ;  /* 0x000000c4a9c47221 */ /* 0x000fe20000010000 */
[----:B------:R-:W-:Y:S02]  /*3fa0*/  WARPGROUP.DEPBAR.LE gsb0, 0x0 ;  /* 0x00008000000079c5 */ /* 0x000fe40000010000 */
[----:B------:R-:W-:-:S02]  /*3fb0*/  F2FP.BF16.F32.PACK_AB R156, R170, R168 ;  /* 0x000000a8aa9c723e */ /* 0x000fc400000010ff */
[----:B------:R-:W-:Y:S02]  /*3fc0*/  F2FP.BF16.F32.PACK_AB R157, R169, R167 ;  /* 0x000000a7a99d723e */ /* 0x000fe400000010ff */
[----:B------:R-:W-:Y:S01]  /*3fd0*/  F2FP.BF16.F32.PACK_AB R158, R205, R198 ;  /* 0x000000c6cd9e723e */ /* 0x000fe200000010ff */
[----:B------:R-:W-:Y:S01]  /*3fe0*/  FADD.FTZ R198, R198, R197 ;  /* 0x000000c5c6c67221 */ /* 0x000fe20000010000 */
[C---:B------:R-:W-:Y:S01]  /*3ff0*/  F2FP.BF16.F32.PACK_AB R159, R206.reuse, R199 ;  /* 0x000000c7ce9f723e */ /* 0x040fe200000010ff */
[----:B------:R-:W-:Y:S02]  /*4000*/  FADD.FTZ R199, R199, R196 ;  /* 0x000000c4c7c77221 */ /* 0x000fe40000010000 */
[----:B------:R-:W-:Y:S01]  /*4010*/  FADD.FTZ R205, R205, R198 ;  /* 0x000000c6cdcd7221 */ /* 0x000fe20000010000 */
[----:B------:R-:W-:Y:S01]  /*4020*/  WARPGROUP.ARRIVE ;  /* 0x00000000000079c5 */ /* 0x000fe20000000000 */
[----:B------:R-:W-:-:S06]  /*4030*/  FADD.FTZ R206, R206, R199 ;  /* 0x000000c7cece7221 */ /* 0x000fcc0000010000 */
        /* <DEDUP_REMOVED lines=28> */
[----:B------:R-:W-:-:S03]  /*4200*/  FADD.FTZ R179, R179, R178 ;  /* 0x000000b2b3b37221 */ /* 0x000fc60000010000 */
[----:B------:R-:W-:Y:S01]  /*4210*/  WARPGROUP.ARRIVE ;  /* 0x00000000000079c5 */ /* 0x000fe20000000000 */
[----:B------:R-:W-:-:S04]  /*4220*/  FADD.FTZ R180, R180, R179 ;  /* 0x000000b3b4b47221 */ /* 0x000fc80000010000 */
[----:B------:R-:W-:-:S08]  /*4230*/  FADD.FTZ R3, R181, R180 ;  /* 0x000000b4b5037221 */ /* 0x000fd00000010000 */
[----:B------:R-:W-:Y:S03]  /*4240*/  HGMMA.64x256x16.F32.BF16 R24, R156, gdesc[UR8].tnspB, R24, gsb0 ;  /* 0x43e000089c187df0 */ /* 0x000fe60008001818 */
[----:B------:R-:W-:Y:S02]  /*4250*/  WARPGROUP.DEPBAR.LE gsb0, 0x0 ;  /* 0x00008000000079c5 */ /* 0x000fe40000010000 */
[----:B------:R0:W-:Y:S02]  /*4260*/  @!P1 SYNCS.ARRIVE.TRANS64.RED.A1T0 RZ, [R0+URZ], RZ ;  /* 0x000000ff00ff99a7 */ /* 0x0001e4000810043f */
[----:B0-----:R-:W-:-:S04]  /*4270*/  FADD.FTZ R0, R176, R175 ;  /* 0x000000afb0007221 */ /* 0x001fc80000010000 */
[----:B------:R-:W-:Y:S01]  /*4280*/  FADD.FTZ R0, R177, R0 ;  /* 0x00000000b1007221 */ /* 0x000fe20000010000 */
[----:B------:R-:W-:Y:S06]  /*4290*/  @!P2 BRA `(.L_x_1048) ;  /* 0x000000280044a947 */ /* 0x000fec0003800000 */
[----:B------:R-:W-:Y:S02]  /*42a0*/  VIADD R205, R152, 0xfffffffe ;  /* 0xfffffffe98cd7836 */ /* 0x000fe40000000000 */
[----:B------:R-:W-:Y:S02]  /*42b0*/  IMAD.MOV.U32 R207, RZ, RZ, R193 ;  /* 0x000000ffffcf7224 */ /* 0x000fe400078e00c1 */
[----:B------:R-:W-:-:S07]  /*42c0*/  IMAD.MOV.U32 R206, RZ, RZ, R187 ;  /* 0x000000ffffce7224 */ /* 0x000fce00078e00bb */
.L_x_1057:
[----:B------:R-:W-:Y:S01]  /*42d0*/  UIADD3 UR36, UR36, 0x1, URZ ;  /* 0x0000000124247890 */ /* 0x000fe2000fffe03f */
[C---:B------:R-:W-:Y:S01]  /*42e0*/  ISETP.GT.AND P2, PT, R205.reuse, RZ, PT ;  /* 0x000000ffcd00720c */ /* 0x040fe20003f44270 */
[----:B------:R-:W-:Y:S02]  /*42f0*/  VIADD R205, R205, 0xffffffff ;  /* 0xffffffffcdcd7836 */ /* 0x000fe40000000000 */
[----:B------:R-:W-:-:S04]  /*4300*/  UISETP.NE.AND UP0, UPT, UR36, 0x2, UPT ;  /* 0x000000022400788c */ /* 0x000fc8000bf05270 */
[----:B------:R-:W-:Y:S02]  /*4310*/  USEL UR4, URZ, 0x1, UP0 ;  /* 0x000000013f047887 */ /* 0x000fe40008000000 */
[----:B------:R-:W-:Y:S02]  /*4320*/  USEL UR36, UR36, URZ, UP0 ;  /* 0x0000003f24247287 */ /* 0x000fe40008000000 */
[----:B------:R-:W-:Y:S01]  /*4330*/  ULOP3.LUT UR37, UR37, UR4, URZ, 0x3c, !UPT ;  /* 0x0000000425257292 */ /* 0x000fe2000f8e3c3f */
[----:B0-----:R-:W-:Y:S11]  /*4340*/  @!P0 BRA `(.L_x_1049) ;  /* 0x0000000000048947 */ /* 0x001ff60003800000 */
[----:B------:R-:W-:Y:S01]  /*4350*/  BPT.TRAP 0x1 ;  /* 0x000000040000795c */ /* 0x000fe20000300000 */
.L_x_1049:
        /* <DEDUP_REMOVED lines=9> */
.L_x_1050:
[----:B-1----:R-:W-:Y:S05]  /*43f0*/  @P3 BRA `(.L_x_1051) ;  /* 0x0000000000083947 */ /* 0x002fea0003800000 */
[----:B------:R-:W1:Y:S02]  /*4400*/  SYNCS.PHASECHK.TRANS64.TRYWAIT P3, [UR4+0x32430], R208 ;  /* 0x032430d0ff0075a7 */ /* 0x000e640008060144 */
[----:B-1----:R-:W-:Y:S05]  /*4410*/  @!P3 BRA `(.L_x_1052) ;  /* 0x000000cc0094b947 */ /* 0x002fea0003800000 */
.L_x_1051:
[----:B------:R-:W-:Y:S01]  /*4420*/  R2UR UR56, R20 ;  /* 0x00000000143872ca */ /* 0x000fe200000e0000 */
[----:B------:R-:W-:Y:S01]  /*4430*/  UIMAD UR5, UR36, 0x300, UR60 ;  /* 0x00000300240578a4 */ /* 0x000fe2000f8e023c */
[----:B------:R-:W-:Y:S01]  /*4440*/  R2UR UR57, R21 ;  /* 0x00000000153972ca */ /* 0x000fe200000e0000 */
[----:B-1----:R-:W-:Y:S01]  /*4450*/  WARPGROUP.ARRIVE ;  /* 0x00000000000079c5 */ /* 0x002fe20000000000 */
[----:B------:R-:W-:-:S04]  /*4460*/  UMOV UR59, 0x40000040 ;  /* 0x40000040003b7882 */ /* 0x000fc80000000000 */
[----:B------:R-:W-:-:S07]  /*4470*/  UMOV UR58, UR5 ;  /* 0x00000005003a7c82 */ /* 0x000fce0008000000 */
[----:B------:R-:W-:Y:S01]  /*4480*/  HGMMA.64x96x16.F32.BF16 R152, gdesc[UR56], RZ, !UPT, gsb0 ;  /* 0x01600000389879f0 */ /* 0x000fe2000c0018ff */
[----:B------:R-:W-:Y:S01]  /*4490*/  R2UR UR56, R18 ;  /* 0x00000000123872ca */ /* 0x000fe200000e0000 */
[----:B------:R-:W-:Y:S01]  /*44a0*/  UIADD3 UR58, UR5, 0x2, URZ ;  /* 0x00000002053a7890 */ /* 0x000fe2000fffe03f */
[----:B------:R-:W-:Y:S01]  /*44b0*/  R2UR UR57, R19 ;  /* 0x00000000133972ca */ /* 0x000fe200000e0000 */
[----:B------:R-:W-:Y:S01]  /*44c0*/  UMOV UR59, 0x40000040 ;  /* 0x40000040003b7882 */ /* 0x000fe20000000000 */
[----:B------:R-:W-:Y:S02]  /*44d0*/  WARPGROUP.DEPBAR.LE gsb0, 0x0 ;  /* 0x00008000000079c5 */ /* 0x000fe40000010000 */
[----:B------:R-:W-:-:S09]  /*44e0*/  WARPGROUP.ARRIVE ;  /* 0x00000000000079c5 */ /* 0x000fd20000000000 */
[----:B------:R-:W-:Y:S01]  /*44f0*/  HGMMA.64x96x16.F32.BF16 R152, gdesc[UR56], R152, gsb0 ;  /* 0x01600000389879f0 */ /* 0x000fe20008001898 */
        /* <DEDUP_REMOVED lines=13> */
[----:B------:R-:W-:Y:S03]  /*45d0*/  HGMMA.64x96x16.F32.BF16 R152, gdesc[UR56], R152, gsb0 ;  /* 0x01600000389879f0 */ /* 0x000fe60008001898 */
[----:B------:R-:W-:Y:S02]  /*45e0*/  WARPGROUP.DEPBAR.LE gsb0, 0x0 ;  /* 0x00008000000079c5 */ /* 0x000fe40000010000 */
[----:B------:R-:W-:Y:S05]  /*45f0*/  @!P0 BRA `(.L_x_1053) ;  /* 0x0000000000048947 */ /* 0x000fea0003800000 */
[----:B------:R-:W-:Y:S01]  /*4600*/  BPT.TRAP 0x1 ;  /* 0x000000040000795c */ /* 0x000fe20000300000 */
.L_x_1053:
[----:B------:R1:W2:Y:S01]  /*4610*/  SYNCS.PHASECHK.TRANS64.TRYWAIT P3, [UR4+0x32450], R208 ;  /* 0x032450d0ff0075a7 */ /* 0x0002a20008060144 */
[----:B------:R-:W-:Y:S05]  /*4620*/  @!P0 BRA `(.L_x_1054) ;  /* 0x0000000000048947 */ /* 0x000fea0003800000 */
[----:B------:R-:W-:Y:S01]  /*4630*/  BPT.TRAP 0x1 ;  /* 0x000000040000795c */ /* 0x000fe20000300000 */
.L_x_1054:
[----:B--2---:R-:W-:Y:S05]  /*4640*/  @P3 BRA `(.L_x_1055) ;  /* 0x0000000000083947 */ /* 0x004fea0003800000 */
[----:B------:R-:W2:Y:S02]  /*4650*/  SYNCS.PHASECHK.TRANS64.TRYWAIT P3, [UR4+0x32450], R208 ;  /* 0x032450d0ff0075a7 */ /* 0x000ea40008060144 */
[----:B--2---:R-:W-:Y:S05]  /*4660*/  @!P3 BRA `(.L_x_1056) ;  /* 0x000000cc0018b947 */ /* 0x004fea0003800000 */
.L_x_1055:
[----:B------:R-:W-:Y:S01]  /*4670*/  R2UR UR56, R4 ;  /* 0x00000000043872ca */ /* 0x000fe200000e0000 */
[----:B------:R-:W-:Y:S01]  /*4680*/  UIMAD UR5, UR36, 0xc00, UR7 ;  /* 0x00000c00240578a4 */ /* 0x000fe2000f8e0207 */
[----:B------:R-:W-:Y:S01]  /*4690*/  R2UR UR57, R5 ;  /* 0x00000000053972ca */ /* 0x000fe200000e0000 */
[----:B------:R-:W-:Y:S01]  /*46a0*/  WARPGROUP.ARRIVE ;  /* 0x00000000000079c5 */ /* 0x000fe20000000000 */
[----:B------:R-:W-:Y:S01]  /*46b0*/  UMOV UR59, 0x40000040 ;  /* 0x40000040003b7882 */ /* 0x000fe20000000000 */
[----:B------:R-:W-:-:S04]  /*46c0*/  UIADD3 UR10, UR5, 0x300, URZ ;  /* 0x00000300050a7890 */ /* 0x000fc8000fffe03f */
[----:B------:R-:W3:Y:S01]  /*46d0*/  S2R R215, SR_TID.X ;  /* 0x0000000000d77919 */ /* 0x000ee20000002100 */
[----:B------:R-:W-:Y:S01]  /*46e0*/  UMOV UR11, 0x40000040 ;  /* 0x40000040000b7882 */ /* 0x000fe20000000000 */
[----:B------:R-:W-:Y:S01]  /*46f0*/  UMOV UR58, UR5 ;  /* 0x00000005003a7c82 */ /* 0x000fe20008000000 */
[----:B------:R-:W-:Y:S01]  /*4700*/  UIADD3 UR14, UR5, 0x302, URZ ;  /* 0x00000302050e7890 */ /* 0x000fe2000fffe03f */
[----:B------:R-:W-:Y:S01]  /*4710*/  UMOV UR15, 0x40000040 ;  /* 0x40000040000f7882 */ /* 0x000fe20000000000 */
[----:B------:R-:W-:Y:S01]  /*4720*/  UIADD3 UR18, UR5, 0x304, URZ ;  /* 0x0000030405127890 */ /* 0x000fe2000fffe03f */
[----:B------:R-:W-:Y:S01]  /*4730*/  UMOV UR19, 0x40000040 ;  /* 0x4000004000137882 */ /* 0x000fe20000000000 */
[----:B------:R-:W-:Y:S01]  /*4740*/  HGMMA.64x96x16.F32.BF16 R152, gdesc[UR56], R152, gsb0 ;  /* 0x01600000389879f0 */ /* 0x000fe20008001898 */
[----:B------:R-:W-:Y:S01]  /*4750*/  R2UR UR56, R6 ;  /* 0x00000000063872ca */ /* 0x000fe200000e0000 */
[----:B------:R-:W-:Y:S01]  /*4760*/  UIADD3 UR58, UR5, 0x2, URZ ;  /* 0x00000002053a7890 */ /* 0x000fe2000fffe03f */
[----:B------:R-:W-:Y:S01]  /*4770*/  R2UR UR57, R7 ;  /* 0x00000000073972ca */ /* 0x000fe200000e0000 */
[----:B------:R-:W-:Y:S01]  /*4780*/  UMOV UR59, 0x40000040 ;  /* 0x40000040003b7882 */ /* 0x000fe20000000000 */
[----:B------:R-:W-:Y:S01]  /*4790*/  UIADD3 UR22, UR5, 0x306, URZ ;  /* 0x0000030605167890 */ /* 0x000fe2000fffe03f */
        /* <DEDUP_REMOVED lines=12> */
[----:B---3--:R-:W-:Y:S01]  /*4860*/  SHF.R.U32.HI R217, RZ, 0x7, R215 ;  /* 0x00000007ffd97819 */ /* 0x008fe200000116d7 */
[----:B------:R-:W-:Y:S01]  /*4870*/  UMOV UR51, 0x40000040 ;  /* 0x4000004000337882 */ /* 0x000fe20000000000 */
[----:B------:R-:W-:Y:S01]  /*4880*/  UIADD3 UR54, UR5, 0x904, URZ ;  /* 0x0000090405367890 */ /* 0x000fe2000fffe03f */
[----:B------:R-:W-:Y:S01]  /*4890*/  UMOV UR55, 0x40000040 ;  /* 0x4000004000377882 */ /* 0x000fe20000000000 */
[----:B------:R-:W-:-:S02]  /*48a0*/  WARPGROUP.DEPBAR.LE gsb0, 0x0 ;  /* 0x00008000000079c5 */ /* 0x000fc40000010000 */
[----:B------:R-:W-:-:S06]  /*48b0*/  WARPGROUP.ARRIVE ;  /* 0x00000000000079c5 */ /* 0x000fcc0000000000 */
        /* <DEDUP_REMOVED lines=19> */
[----:B------:R-:W-:Y:S01]  /*49f0*/  ULDC UR5, c[0x0][0xad0] ;  /* 0x0002b40000057ab9 */ /* 0x000fe20000000800 */
        /* <DEDUP_REMOVED lines=47> */
[----:B012---:R-:W-:Y:S01]  /*4cf0*/  FMUL.FTZ R208, R165, UR5 ;  /* 0x00000005a5d07c20 */ /* 0x007fe20008410000 */
        /* <DEDUP_REMOVED lines=13> */
[----:B---3--:R-:W-:Y:S01]  /*4dd0*/  FMNMX.FTZ R186, R152, R206, !PT ;  /* 0x000000ce98ba7209 */ /* 0x008fe20007810000 */
        /* <DEDUP_REMOVED lines=26> */
[----:B------:R-:W-:-:S04]  /*4f80*/  FMUL.FTZ R199, R199, UR5 ;  /* 0x00000005c7c77c20 */ /* 0x000fc80008410000 */
        /* <DEDUP_REMOVED lines=20> */
[----:B0-----:R-:W-:Y:S01]  /*50d0*/  FMNMX.FTZ R212, R166, R189, !PT ;  /* 0x000000bda6d47209 */ /* 0x001fe20007810000 */
[----:B------:R-:W-:-:S06]  /*50e0*/  FMUL.FTZ R189, R193, UR5 ;  /* 0x00000005c1bd7c20 */ /* 0x000fcc0008410000 */
        /* <DEDUP_REMOVED lines=31> */
[----:B0-----:R-:W-:Y:S01]  /*52e0*/  FMNMX.FTZ R187, R175, R194, !PT ;  /* 0x000000c2afbb7209 */ /* 0x001fe20007810000 */
[----:B------:R-:W-:Y:S01]  /*52f0*/  FMUL.FTZ R194, R197, UR5 ;  /* 0x00000005c5c27c20 */ /* 0x000fe20008410000 */
[----:B------:R-:W-:-:S05]  /*5300*/  FMUL.FTZ R197, R198, UR5 ;  /* 0x00000005c6c57c20 */ /* 0x000fca0008410000 */
        /* <DEDUP_REMOVED lines=13> */
[----:B------:R-:W-:-:S05]  /*53e0*/  ULDC UR5, c[0x0][0xa80] ;  /* 0x0002a00000057ab9 */ /* 0x000fca0000000800 */
        /* <DEDUP_REMOVED lines=21> */
[----:B--2---:R-:W-:Y:S02]  /*5540*/  FMNMX.FTZ R198, R197, R198, !PT ;  /* 0x000000c6c5c67209 */ /* 0x004fe40007810000 */
[----:B0-----:R-:W-:-:S05]  /*5550*/  FMNMX.FTZ R195, R194, R193, !PT ;  /* 0x000000c1c2c37209 */ /* 0x001fca0007810000 */
[----:B------:R-:W0:Y:S01]  /*5560*/  SHFL.BFLY PT, R212, R195, 0x2, 0x1f ;  /* 0x0c401f00c3d47f89 */ /* 0x000e2200000e0000 */
[----:B-1----:R-:W-:-:S05]  /*5570*/  FMNMX.FTZ R198, R199, R198, !PT ;  /* 0x000000c6c7c67209 */ /* 0x002fca0007810000 */
[----:B------:R-:W1:Y:S01]  /*5580*/  SHFL.BFLY PT, R193, R198, 0x2, 0x1f ;  /* 0x0c401f00c6c17f89 */ /* 0x000e6200000e0000 */
[----:B0-----:R-:W-:-:S05]  /*5590*/  FMNMX.FTZ R212, R195, R212, !PT ;  /* 0x000000d4c3d47209 */ /* 0x001fca0007810000 */
[----:B------:R-:W0:Y:S01]  /*55a0*/  SHFL.BFLY PT, R187, R212, 0x1, 0x1f ;  /* 0x0c201f00d4bb7f89 */ /* 0x000e2200000e0000 */
[----:B-1----:R-:W-:-:S05]  /*55b0*/  FMNMX.FTZ R193, R198, R193, !PT ;  /* 0x000000c1c6c17209 */ /* 0x002fca0007810000 */
[----:B------:R-:W1:Y:S01]  /*55c0*/  SHFL.BFLY PT, R214, R193, 0x1, 0x1f ;  /* 0x0c201f00c1d67f89 */ /* 0x000e6200000e0000 */
[----:B0-----:R-:W-:-:S05]  /*55d0*/  FMNMX.FTZ R187, R212, R187, !PT ;  /* 0x000000bbd4bb7209 */ /* 0x001fca0007810000 */
[C---:B------:R-:W-:Y:S01]  /*55e0*/  FADD.FTZ R195, -R187.reuse, R206 ;  /* 0x000000cebbc37221 */ /* 0x040fe20000010100 */
[----:B------:R-:W-:Y:S01]  /*55f0*/  FMUL.FTZ R206, R187, UR5 ;  /* 0x00000005bbce7c20 */ /* 0x000fe20008410000 */
[----:B-1----:R-:W-:Y:S02]  /*5600*/  FMNMX.FTZ R193, R193, R214, !PT ;  /* 0x000000d6c1c17209 */ /* 0x002fe40007810000 */
[----:B------:R-:W-:Y:S01]  /*5610*/  FMUL.FTZ R195, R195, UR5 ;  /* 0x00000005c3c37c20 */ /* 0x000fe20008410000 */
[--C-:B------:R-:W-:Y:S01]  /*5620*/  FFMA.FTZ R198, R156, UR5, -R206.reuse ;  /* 0x000000059cc67c23 */ /* 0x100fe200080108ce */
[--C-:B------:R-:W-:Y:S01]  /*5630*/  FFMA.FTZ R212, R157, UR5, -R206.reuse ;  /* 0x000000059dd47c23 */ /* 0x100fe200080108ce */
[----:B------:R-:W-:Y:S02]  /*5640*/  VIADD R157, R217, 0x8 ;  /* 0x00000008d99d7836 */ /* 0x000fe40000000000 */
[C---:B------:R-:W-:Y:S01]  /*5650*/  FMUL.FTZ R216, R193.reuse, UR5 ;  /* 0x00000005c1d87c20 */ /* 0x040fe20008410000 */
[----:B------:R-:W-:Y:S01]  /*5660*/  FADD.FTZ R156, -R193, R207 ;  /* 0x000000cfc19c7221 */ /* 0x000fe20000010100 */
[--C-:B------:R-:W-:Y:S01]  /*5670*/  FFMA.FTZ R152, R152, UR5, -R206.reuse ;  /* 0x0000000598987c23 */ /* 0x100fe200080108ce */
[----:B------:R-:W-:Y:S01]  /*5680*/  FFMA.FTZ R153, R153, UR5, -R206 ;  /* 0x0000000599997c23 */ /* 0x000fe200080108ce */
[----:B------:R-:W-:Y:S01]  /*5690*/  FFMA.FTZ R214, R155, UR5, -R216 ;  /* 0x000000059bd67c23 */ /* 0x000fe200080108d8 */
[----:B------:R-:W-:-:S02]  /*56a0*/  IMAD.U32 R155, RZ, RZ, UR4 ;  /* 0x00000004ff9b7e24 */ /* 0x000fc4000f8e00ff */
[----:B------:R-:W-:Y:S01]  /*56b0*/  FMUL.FTZ R207, R156, UR5 ;  /* 0x000000059ccf7c20 */ /* 0x000fe20008410000 */
[--C-:B------:R-:W-:Y:S01]  /*56c0*/  FFMA.FTZ R213, R154, UR5, -R216.reuse ;  /* 0x000000059ad57c23 */ /* 0x100fe200080108d8 */
[----:B------:R-:W-:Y:S01]  /*56d0*/  IADD3 R154, -R217, 0xb, RZ ;  /* 0x0000000bd99a7810 */ /* 0x000fe20007ffe1ff */
[----:B------:R-:W-:Y:S02]  /*56e0*/  @!P1 VIADD R156, R155, 0x32440 ;  /* 0x000324409b9c9836 */ /* 0x000fe40000000000 */
[--C-:B------:R-:W-:Y:S01]  /*56f0*/  FFMA.FTZ R215, R158, UR5, -R216.reuse ;  /* 0x000000059ed77c23 */ /* 0x100fe200080108d8 */
[----:B------:R-:W-:Y:S01]  /*5700*/  FFMA.FTZ R217, R159, UR5, -R216 ;  /* 0x000000059fd97c23 */ /* 0x000fe200080108d8 */
[----:B------:R-:W0:Y:S01]  /*5710*/  MUFU.EX2 R195, R195 ;  /* 0x000000c300c37308 */ /* 0x000e220000000800 */
[----:B------:R-:W-:Y:S01]  /*5720*/  UIMAD UR4, UR36, 0xc00, UR6 ;  /* 0x00000c00240478a4 */ /* 0x000fe2000f8e0206 */
[----:B------:R-:W-:Y:S01]  /*5730*/  @!P1 PRMT R156, RZ, 0x654, R156 ;  /* 0x00000654ff9c9816 */ /* 0x000fe2000000009c */
[----:B------:R1:W-:Y:S06]  /*5740*/  BAR.ARV R154, 0x100 ;  /* 0x0004009a0000751d */ /* 0x0003ec0000002000 */
[----:B------:R2:W-:Y:S01]  /*5750*/  @!P1 SYNCS.ARRIVE.TRANS64.RED.A1T0 RZ, [R156+URZ], RZ ;  /* 0x000000ff9cff99a7 */ /* 0x0005e2000810043f */
[----:B------:R-:W3:Y:S01]  /*5760*/  MUFU.EX2 R207, R207 ;  /* 0x000000cf00cf7308 */ /* 0x000ee20000000800 */
[----:B------:R-:W-:Y:S01]  /*5770*/  UMOV UR10, UR4 ;  /* 0x00000004000a7c82 */ /* 0x000fe20008000000 */
[--C-:B------:R-:W-:Y:S01]  /*5780*/  FFMA.FTZ R160, R160, UR5, -R206.reuse ;  /* 0x00000005a0a07c23 */ /* 0x100fe200080108ce */
[--C-:B------:R-:W-:Y:S01]  /*5790*/  FFMA.FTZ R161, R161, UR5, -R206.reuse ;  /* 0x00000005a1a17c23 */ /* 0x100fe200080108ce */
[--C-:B------:R-:W-:Y:S01]  /*57a0*/  FFMA.FTZ R164, R164, UR5, -R206.reuse ;  /* 0x00000005a4a47c23 */ /* 0x100fe200080108ce */
[----:B------:R-:W-:Y:S01]  /*57b0*/  FFMA.FTZ R208, R208, UR5, -R206 ;  /* 0x00000005d0d07c23 */ /* 0x000fe200080108ce */
[--C-:B------:R-:W-:Y:S01]  /*57c0*/  FFMA.FTZ R162, R162, UR5, -R216.reuse ;  /* 0x00000005a2a27c23 */ /* 0x100fe200080108d8 */
[-C--:B0-----:R-:W-:Y:S01]  /*57d0*/  FMUL.FTZ R24, R24, R195.reuse ;  /* 0x000000c318187220 */ /* 0x081fe20000410000 */
        /* <DEDUP_REMOVED lines=139> */
[--C-:B------:R-:W-:Y:S01]  /*6090*/  FFMA.FTZ R209, R209, UR5, -R216.reuse ;  /* 0x00000005d1d17c23 */ /* 0x100fe200080108d8 */
[----:B----4-:R-:W-:Y:S01]  /*60a0*/  F2FP.BF16.F32.PACK_AB R157, R214, R213 ;  /* 0x000000d5d69d723e */ /* 0x010fe200000010ff */
[----:B------:R-:W-:Y:S01]  /*60b0*/  FFMA.FTZ R210, R210, UR5, -R216 ;  /* 0x00000005d2d27c23 */ /* 0x000fe200080108d8 */
[----:B-----5:R-:W-:Y:S01]  /*60c0*/  F2FP.BF16.F32.PACK_AB R159, R217, R215 ;  /* 0x000000d7d99f723e */ /* 0x020fe200000010ff */
[----:B------:R-:W-:Y:S01]  /*60d0*/  MUFU.EX2 R160, R160 ;  /* 0x000000a000a07308 */ /* 0x000fe20000000800 */
[--C-:B------:R-:W-:Y:S01]  /*60e0*/  FFMA.FTZ R165, R165, UR5, -R206.reuse ;  /* 0x00000005a5a57c23 */ /* 0x100fe200080108ce */
[--C-:B------:R-:W-:Y:S01]  /*60f0*/  FFMA.FTZ R166, R166, UR5, -R206.reuse ;  /* 0x00000005a6a67c23 */ /* 0x100fe200080108ce */
[----:B------:R-:W-:Y:S01]  /*6100*/  WARPGROUP.ARRIVE ;  /* 0x00000000000079c5 */ /* 0x000fe20000000000 */
[--C-:B------:R-:W-:Y:S01]  /*6110*/  FFMA.FTZ R169, R169, UR5, -R206.reuse ;  /* 0x00000005a9a97c23 */ /* 0x100fe200080108ce */
[----:B------:R-:W-:Y:S01]  /*6120*/  FFMA.FTZ R171, R171, UR5, -R206 ;  /* 0x00000005abab7c23 */ /* 0x000fe200080108ce */
[--C-:B------:R-:W-:Y:S01]  /*6130*/  FFMA.FTZ R167, R167, UR5, -R216.reuse ;  /* 0x00000005a7a77c23 */ /* 0x100fe200080108d8 */
[--C-:B------:R-:W-:Y:S01]  /*6140*/  FFMA.FTZ R168, R168, UR5, -R216.reuse ;  /* 0x00000005a8a87c23 */ /* 0x100fe200080108d8 */
[----:B------:R-:W0:Y:S01]  /*6150*/  MUFU.EX2 R161, R161 ;  /* 0x000000a100a17308 */ /* 0x000e220000000800 */
[----:B------:R-:W-:Y:S01]  /*6160*/  HGMMA.64x256x16.F32.BF16 R24, R156, gdesc[UR8].tnspB, R24, gsb0 ;  /* 0x43e000089c187df0 */ /* 0x000fe20008001818 */
[----:B------:R-:W-:Y:S01]  /*6170*/  UIADD3 UR10, UR4, 0x80, URZ ;  /* 0x00000080040a7890 */ /* 0x000fe2000fffe03f */
[--C-:B------:R-:W-:Y:S01]  /*6180*/  FFMA.FTZ R173, R173, UR5, -R216.reuse ;  /* 0x00000005adad7c23 */ /* 0x100fe200080108d8 */
[----:B------:R-:W-:Y:S01]  /*6190*/  UMOV UR11, 0x40000040 ;  /* 0x40000040000b7882 */ /* 0x000fe20000000000 */
[----:B------:R-:W-:Y:S01]  /*61a0*/  FFMA.FTZ R175, R175, UR5, -R216 ;  /* 0x00000005afaf7c23 */ /* 0x000fe200080108d8 */
[--C-:B------:R-:W-:Y:S01]  /*61b0*/  FFMA.FTZ R170, R170, UR5, -R206.reuse ;  /* 0x00000005aaaa7c23 */ /* 0x100fe200080108ce */
[--C-:B------:R-:W-:Y:S01]  /*61c0*/  FFMA.FTZ R172, R172, UR5, -R206.reuse ;  /* 0x00000005acac7c23 */ /* 0x100fe200080108ce */
[----:B------:R-:W-:Y:S01]  /*61d0*/  MUFU.EX2 R164, R164 ;  /* 0x000000a400a47308 */ /* 0x000fe20000000800 */
[--C-:B------:R-:W-:Y:S01]  /*61e0*/  FFMA.FTZ R177, R177, UR5, -R206.reuse ;  /* 0x00000005b1b17c23 */ /* 0x100fe200080108ce */
[----:B------:R-:W-:Y:S01]  /*61f0*/  FFMA.FTZ R179, R179, UR5, -R206 ;  /* 0x00000005b3b37c23 */ /* 0x000fe200080108ce */
[--C-:B------:R-:W-:Y:S01]  /*6200*/  FFMA.FTZ R174, R174, UR5, -R216.reuse ;  /* 0x00000005aeae7c23 */ /* 0x100fe200080108d8 */
[--C-:B------:R-:W-:Y:S01]  /*6210*/  FFMA.FTZ R176, R176, UR5, -R216.reuse ;  /* 0x00000005b0b07c23 */ /* 0x100fe200080108d8 */
[--C-:B------:R-:W-:Y:S01]  /*6220*/  FFMA.FTZ R181, R181, UR5, -R216.reuse ;  /* 0x00000005b5b57c23 */ /* 0x100fe200080108d8 */
[----:B------:R-:W-:Y:S01]  /*6230*/  FFMA.FTZ R183, R183, UR5, -R216 ;  /* 0x00000005b7b77c23 */ /* 0x000fe200080108d8 */
[--C-:B------:R-:W-:Y:S01]  /*6240*/  FFMA.FTZ R178, R178, UR5, -R206.reuse ;  /* 0x00000005b2b27c23 */ /* 0x100fe200080108ce */
[----:B------:R-:W2:Y:S01]  /*6250*/  MUFU.EX2 R208, R208 ;  /* 0x000000d000d07308 */ /* 0x000ea20000000800 */
[--C-:B------:R-:W-:Y:S01]  /*6260*/  FFMA.FTZ R180, R180, UR5, -R206.reuse ;  /* 0x00000005b4b47c23 */ /* 0x100fe200080108ce */
[--C-:B------:R-:W-:Y:S01]  /*6270*/  FFMA.FTZ R185, R185, UR5, -R206.reuse ;  /* 0x00000005b9b97c23 */ /* 0x100fe200080108ce */
[----:B------:R-:W-:Y:S01]  /*6280*/  FFMA.FTZ R188, R188, UR5, -R206 ;  /* 0x00000005bcbc7c23 */ /* 0x000fe200080108ce */
[--C-:B------:R-:W-:Y:S01]  /*6290*/  FFMA.FTZ R182, R182, UR5, -R216.reuse ;  /* 0x00000005b6b67c23 */ /* 0x100fe200080108d8 */
[--C-:B------:R-:W-:Y:S01]  /*62a0*/  FFMA.FTZ R184, R184, UR5, -R216.reuse ;  /* 0x00000005b8b87c23 */ /* 0x100fe200080108d8 */
[--C-:B------:R-:W-:Y:S01]  /*62b0*/  FFMA.FTZ R190, R190, UR5, -R216.reuse ;  /* 0x00000005bebe7c23 */ /* 0x100fe200080108d8 */
[----:B------:R-:W-:Y:S01]  /*62c0*/  FFMA.FTZ R211, R211, UR5, -R216 ;  /* 0x00000005d3d37c23 */ /* 0x000fe200080108d8 */
[----:B------:R-:W-:Y:S01]  /*62d0*/  MUFU.EX2 R162, R162 ;  /* 0x000000a200a27308 */ /* 0x000fe20000000800 */
[----:B------:R-:W-:Y:S01]  /*62e0*/  FFMA.FTZ R233, R194, UR5, -R206 ;  /* 0x00000005c2e97c23 */ /* 0x000fe200080108ce */
[--C-:B------:R-:W-:Y:S01]  /*62f0*/  FFMA.FTZ R194, R196, UR5, -R216.reuse ;  /* 0x00000005c4c27c23 */ /* 0x100fe200080108d8 */
[----:B------:R-:W-:Y:S01]  /*6300*/  FFMA.FTZ R196, R197, UR5, -R216 ;  /* 0x00000005c5c47c23 */ /* 0x000fe200080108d8 */
[--C-:B------:R-:W-:Y:S01]  /*6310*/  FFMA.FTZ R186, R186, UR5, -R206.reuse ;  /* 0x00000005baba7c23 */ /* 0x100fe200080108ce */
[--C-:B------:R-:W-:Y:S01]  /*6320*/  FFMA.FTZ R189, R189, UR5, -R206.reuse ;  /* 0x00000005bdbd7c23 */ /* 0x100fe200080108ce */
[----:B------:R-:W-:Y:S01]  /*6330*/  FFMA.FTZ R192, R192, UR5, -R206 ;  /* 0x00000005c0c07c23 */ /* 0x000fe200080108ce */
[--C-:B------:R-:W-:Y:S01]  /*6340*/  FFMA.FTZ R191, R191, UR5, -R216.reuse ;  /* 0x00000005bfbf7c23 */ /* 0x100fe200080108d8 */
[----:B------:R-:W3:Y:S01]  /*6350*/  MUFU.EX2 R163, R163 ;  /* 0x000000a300a37308 */ /* 0x000ee20000000800 */
[----:B------:R-:W-:Y:S01]  /*6360*/  FFMA.FTZ R197, R199, UR5, -R216 ;  /* 0x00000005c7c57c23 */ /* 0x000fe200080108d8 */
[----:B------:R-:W-:Y:S01]  /*6370*/  FFMA.FTZ R0, R195, R0, R152 ;  /* 0x00000000c3007223 */ /* 0x000fe20000010098 */
[----:B------:R-:W-:Y:S01]  /*6380*/  FFMA.FTZ R3, R207, R3, R213 ;  /* 0x00000003cf037223 */ /* 0x000fe200000100d5 */
[----:B------:R-:W-:-:S02]  /*6390*/  @!P1 VIADD R155, R155, 0x32460 ;  /* 0x000324609b9b9836 */ /* 0x000fc40000000000 */
[----:B------:R-:W-:Y:S01]  /*63a0*/  FADD.FTZ R153, R153, R0 ;  /* 0x0000000099997221 */ /* 0x000fe20000010000 */
[----:B------:R-:W-:Y:S01]  /*63b0*/  FADD.FTZ R214, R214, R3 ;  /* 0x00000003d6d67221 */ /* 0x000fe20000010000 */
[----:B------:R-:W-:Y:S01]  /*63c0*/  MUFU.EX2 R209, R209 ;  /* 0x000000d100d17308 */ /* 0x000fe20000000800 */
[----:B------:R-:W-:Y:S01]  /*63d0*/  @!P1 PRMT R155, RZ, 0x654, R155 ;  /* 0x00000654ff9b9816 */ /* 0x000fe2000000009b */
[----:B------:R-:W-:Y:S01]  /*63e0*/  FADD.FTZ R153, R198, R153 ;  /* 0x00000099c6997221 */ /* 0x000fe20000010000 */
[----:B------:R-:W-:Y:S01]  /*63f0*/  FADD.FTZ R214, R215, R214 ;  /* 0x000000d6d7d67221 */ /* 0x000fe20000010000 */
[----:B------:R-:W-:Y:S02]  /*6400*/  IMAD.MOV.U32 R207, RZ, RZ, R193 ;  /* 0x000000ffffcf7224 */ /* 0x000fe400078e00c1 */
[----:B------:R-:W-:Y:S01]  /*6410*/  FADD.FTZ R153, R212, R153 ;  /* 0x00000099d4997221 */ /* 0x000fe20000010000 */
[----:B------:R-:W-:Y:S01]  /*6420*/  FADD.FTZ R217, R217, R214 ;  /* 0x000000d6d9d97221 */ /* 0x000fe20000010000 */
[----:B------:R-:W4:Y:S01]  /*6430*/  MUFU.EX2 R210, R210 ;  /* 0x000000d200d27308 */ /* 0x000f220000000800 */
[----:B------:R-:W-:-:S07]  /*6440*/  IMAD.MOV.U32 R206, RZ, RZ, R187 ;  /* 0x000000ffffce7224 */ /* 0x000fce00078e00bb */
[----:B------:R-:W-:Y:S08]  /*6450*/  MUFU.EX2 R165, R165 ;  /* 0x000000a500a57308 */ /* 0x000ff00000000800 */
[----:B------:R-:W5:Y:S08]  /*6460*/  MUFU.EX2 R166, R166 ;  /* 0x000000a600a67308 */ /* 0x000f700000000800 */
[----:B------:R-:W-:Y:S08]  /*6470*/  MUFU.EX2 R169, R169 ;  /* 0x000000a900a97308 */ /* 0x000ff00000000800 */
[----:B------:R-:W1:Y:S08]  /*6480*/  MUFU.EX2 R171, R171 ;  /* 0x000000ab00ab7308 */ /* 0x000e700000000800 */
[----:B------:R-:W-:Y:S08]  /*6490*/  MUFU.EX2 R167, R167 ;  /* 0x000000a700a77308 */ /* 0x000ff00000000800 */
[----:B------:R-:W1:Y:S08]  /*64a0*/  MUFU.EX2 R168, R168 ;  /* 0x000000a800a87308 */ /* 0x000e700000000800 */
        /* <DEDUP_REMOVED lines=20> */
[----:B------:R-:W-:Y:S01]  /*65f0*/  MUFU.EX2 R192, R192 ;  /* 0x000000c000c07308 */ /* 0x000fe20000000800 */
[----:B------:R-:W-:-:S02]  /*6600*/  WARPGROUP.DEPBAR.LE gsb0, 0x0 ;  /* 0x00008000000079c5 */ /* 0x000fc40000010000 */
[----:B0-----:R-:W-:-:S05]  /*6610*/  F2FP.BF16.F32.PACK_AB R156, R161, R160 ;  /* 0x000000a0a19c723e */ /* 0x001fca00000010ff */
[----:B------:R-:W0:Y:S01]  /*6620*/  MUFU.EX2 R233, R233 ;  /* 0x000000e900e97308 */ /* 0x000e220000000800 */
[----:B--2---:R-:W-:Y:S01]  /*6630*/  F2FP.BF16.F32.PACK_AB R158, R208, R164 ;  /* 0x000000a4d09e723e */ /* 0x004fe200000010ff */
[----:B------:R-:W-:Y:S01]  /*6640*/  FADD.FTZ R160, R160, R153 ;  /* 0x00000099a0a07221 */ /* 0x000fe20000010000 */
[----:B---3--:R-:W-:Y:S01]  /*6650*/  F2FP.BF16.F32.PACK_AB R157, R163, R162 ;  /* 0x000000a2a39d723e */ /* 0x008fe200000010ff */
[----:B------:R-:W-:Y:S01]  /*6660*/  FADD.FTZ R162, R162, R217 ;  /* 0x000000d9a2a27221 */ /* 0x000fe20000010000 */
[----:B----4-:R-:W-:Y:S01]  /*6670*/  F2FP.BF16.F32.PACK_AB R159, R210, R209 ;  /* 0x000000d1d29f723e */ /* 0x010fe200000010ff */
[----:B------:R-:W-:Y:S02]  /*6680*/  FADD.FTZ R161, R161, R160 ;  /* 0x000000a0a1a17221 */ /* 0x000fe40000010000 */
[----:B------:R-:W-:Y:S01]  /*6690*/  MUFU.EX2 R191, R191 ;  /* 0x000000bf00bf7308 */ /* 0x000fe20000000800 */
[----:B------:R-:W-:Y:S01]  /*66a0*/  WARPGROUP.ARRIVE ;  /* 0x00000000000079c5 */ /* 0x000fe20000000000 */
[----:B------:R-:W-:Y:S01]  /*66b0*/  FADD.FTZ R162, R163, R162 ;  /* 0x000000a2a3a27221 */ /* 0x000fe20000010000 */
[----:B------:R-:W-:-:S03]  /*66c0*/  FADD.FTZ R161, R164, R161 ;  /* 0x000000a1a4a17221 */ /* 0x000fc60000010000 */
[----:B------:R-:W-:Y:S01]  /*66d0*/  FADD.FTZ R209, R209, R162 ;  /* 0x000000a2d1d17221 */ /* 0x000fe20000010000 */
[----:B------:R-:W-:Y:S01]  /*66e0*/  HGMMA.64x256x16.F32.BF16 R24, R156, gdesc[UR8].tnspB, R24, gsb0 ;  /* 0x43e000089c187df0 */ /* 0x000fe20008001818 */
[----:B------:R-:W-:Y:S01]  /*66f0*/  UIADD3 UR10, UR4, 0x100, URZ ;  /* 0x00000100040a7890 */ /* 0x000fe2000fffe03f */
[----:B------:R-:W2:Y:S01]  /*6700*/  MUFU.EX2 R194, R194 ;  /* 0x000000c200c27308 */ /* 0x000ea20000000800 */
[----:B------:R-:W-:Y:S01]  /*6710*/  UMOV UR11, 0x40000040 ;  /* 0x40000040000b7882 */ /* 0x000fe20000000000 */
[----:B------:R-:W-:Y:S01]  /*6720*/  FADD.FTZ R208, R208, R161 ;  /* 0x000000a1d0d07221 */ /* 0x000fe20000010000 */
[----:B------:R-:W-:-:S05]  /*6730*/  FADD.FTZ R210, R210, R209 ;  /* 0x000000d1d2d27221 */ /* 0x000fca0000010000 */
[----:B------:R-:W-:Y:S08]  /*6740*/  MUFU.EX2 R196, R196 ;  /* 0x000000c400c47308 */ /* 0x000ff00000000800 */
[----:B------:R-:W3:Y:S01]  /*6750*/  MUFU.EX2 R197, R197 ;  /* 0x000000c500c57308 */ /* 0x000ee20000000800 */
[----:B------:R-:W-:Y:S02]  /*6760*/  WARPGROUP.DEPBAR.LE gsb0, 0x0 ;  /* 0x00008000000079c5 */ /* 0x000fe40000010000 */
[----:B-----5:R-:W-:Y:S01]  /*6770*/  F2FP.BF16.F32.PACK_AB R156, R166, R165 ;  /* 0x000000a5a69c723e */ /* 0x020fe200000010ff */
[----:B------:R-:W-:Y:S01]  /*6780*/  FADD.FTZ R165, R165, R208 ;  /* 0x000000d0a5a57221 */ /* 0x000fe20000010000 */
[----:B-1----:R-:W-:-:S02]  /*6790*/  F2FP.BF16.F32.PACK_AB R158, R171, R169 ;  /* 0x000000a9ab9e723e */ /* 0x002fc400000010ff */
[----:B------:R-:W-:Y:S01]  /*67a0*/  F2FP.BF16.F32.PACK_AB R157, R168, R167 ;  /* 0x000000a7a89d723e */ /* 0x000fe200000010ff */
[----:B------:R-:W-:Y:S01]  /*67b0*/  FADD.FTZ R167, R167, R210 ;  /* 0x000000d2a7a77221 */ /* 0x000fe20000010000 */
[----:B------:R-:W-:Y:S01]  /*67c0*/  F2FP.BF16.F32.PACK_AB R159, R175, R173 ;  /* 0x000000adaf9f723e */ /* 0x000fe200000010ff */
[----:B------:R-:W-:Y:S02]  /*67d0*/  FADD.FTZ R166, R166, R165 ;  /* 0x000000a5a6a67221 */ /* 0x000fe40000010000 */
[----:B------:R-:W-:Y:S01]  /*67e0*/  FADD.FTZ R168, R168, R167 ;  /* 0x000000a7a8a87221 */ /* 0x000fe20000010000 */
[----:B------:R-:W-:Y:S01]  /*67f0*/  WARPGROUP.ARRIVE ;  /* 0x00000000000079c5 */ /* 0x000fe20000000000 */
[----:B------:R-:W-:Y:S02]  /*6800*/  FADD.FTZ R166, R169, R166 ;  /* 0x000000a6a9a67221 */ /* 0x000fe40000010000 */
[----:B------:R-:W-:Y:S02]  /*6810*/  FADD.FTZ R168, R173, R168 ;  /* 0x000000a8ada87221 */ /* 0x000fe40000010000 */
[----:B------:R-:W-:Y:S01]  /*6820*/  FADD.FTZ R171, R171, R166 ;  /* 0x000000a6abab7221 */ /* 0x000fe20000010000 */
[----:B------:R-:W-:Y:S01]  /*6830*/  HGMMA.64x256x16.F32.BF16 R24, R156, gdesc[UR8].tnspB, R24, gsb0 ;  /* 0x43e000089c187df0 */ /* 0x000fe20008001818 */
[----:B------:R-:W-:Y:S01]  /*6840*/  UIADD3 UR10, UR4, 0x180, URZ ;  /* 0x00000180040a7890 */ /* 0x000fe2000fffe03f */
[----:B------:R-:W-:Y:S01]  /*6850*/  FADD.FTZ R175, R175, R168 ;  /* 0x000000a8afaf7221 */ /* 0x000fe20000010000 */
[----:B------:R-:W-:Y:S01]  /*6860*/  UMOV UR11, 0x40000040 ;  /* 0x40000040000b7882 */ /* 0x000fe20000000000 */
[----:B------:R-:W-:-:S02]  /*6870*/  FADD.FTZ R171, R170, R171 ;  /* 0x000000abaaab7221 */ /* 0x000fc40000010000 */
[----:B------:R-:W-:Y:S01]  /*6880*/  FADD.FTZ R175, R174, R175 ;  /* 0x000000afaeaf7221 */ /* 0x000fe20000010000 */
[----:B------:R-:W-:Y:S02]  /*6890*/  WARPGROUP.DEPBAR.LE gsb0, 0x0 ;  /* 0x00008000000079c5 */ /* 0x000fe40000010000 */
[C---:B------:R-:W-:Y:S01]  /*68a0*/  F2FP.BF16.F32.PACK_AB R156, R172.reuse, R170 ;  /* 0x000000aaac9c723e */ /* 0x040fe200000010ff */
[----:B------:R-:W-:Y:S01]  /*68b0*/  FADD.FTZ R172, R172, R171 ;  /* 0x000000abacac7221 */ /* 0x000fe20000010000 */
[----:B------:R-:W-:Y:S02]  /*68c0*/  F2FP.BF16.F32.PACK_AB R158, R179, R177 ;  /* 0x000000b1b39e723e */ /* 0x000fe400000010ff */
[C---:B------:R-:W-:Y:S01]  /*68d0*/  F2FP.BF16.F32.PACK_AB R157, R176.reuse, R174 ;  /* 0x000000aeb09d723e */ /* 0x040fe200000010ff */
[----:B------:R-:W-:Y:S01]  /*68e0*/  FADD.FTZ R176, R176, R175 ;  /* 0x000000afb0b07221 */ /* 0x000fe20000010000 */
[----:B------:R-:W-:Y:S01]  /*68f0*/  F2FP.BF16.F32.PACK_AB R159, R183, R181 ;  /* 0x000000b5b79f723e */ /* 0x000fe200000010ff */
[----:B------:R-:W-:-:S02]  /*6900*/  FADD.FTZ R172, R177, R172 ;  /* 0x000000acb1ac7221 */ /* 0x000fc40000010000 */
[----:B------:R-:W-:Y:S01]  /*6910*/  FADD.FTZ R176, R181, R176 ;  /* 0x000000b0b5b07221 */ /* 0x000fe20000010000 */
[----:B------:R-:W-:Y:S01]  /*6920*/  WARPGROUP.ARRIVE ;  /* 0x00000000000079c5 */ /* 0x000fe20000000000 */
[----:B------:R-:W-:Y:S02]  /*6930*/  FADD.FTZ R179, R179, R172 ;  /* 0x000000acb3b37221 */ /* 0x000fe40000010000 */
[----:B------:R-:W-:Y:S02]  /*6940*/  FADD.FTZ R183, R183, R176 ;  /* 0x000000b0b7b77221 */ /* 0x000fe40000010000 */
[----:B------:R-:W-:-:S04]  /*6950*/  FADD.FTZ R179, R178, R179 ;  /* 0x000000b3b2b37221 */ /* 0x000fc80000010000 */
[----:B------:R-:W-:Y:S01]  /*6960*/  HGMMA.64x256x16.F32.BF16 R24, R156, gdesc[UR8].tnspB, R24, gsb0 ;  /* 0x43e000089c187df0 */ /* 0x000fe20008001818 */
[----:B------:R-:W-:Y:S01]  /*6970*/  UIADD3 UR10, UR4, 0x200, URZ ;  /* 0x00000200040a7890 */ /* 0x000fe2000fffe03f */
[----:B------:R-:W-:Y:S01]  /*6980*/  FADD.FTZ R183, R182, R183 ;  /* 0x000000b7b6b77221 */ /* 0x000fe20000010000 */
[----:B------:R-:W-:-:S03]  /*6990*/  UMOV UR11, 0x40000040 ;  /* 0x40000040000b7882 */ /* 0x000fc60000000000 */
[----:B------:R-:W-:Y:S01]  /*69a0*/  FADD.FTZ R183, R184, R183 ;  /* 0x000000b7b8b77221 */ /* 0x000fe20000010000 */
[----:B------:R-:W-:Y:S02]  /*69b0*/  WARPGROUP.DEPBAR.LE gsb0, 0x0 ;  /* 0x00008000000079c5 */ /* 0x000fe40000010000 */
[C---:B------:R-:W-:Y:S01]  /*69c0*/  F2FP.BF16.F32.PACK_AB R156, R180.reuse, R178 ;  /* 0x000000b2b49c723e */ /* 0x040fe200000010ff */
[----:B------:R-:W-:Y:S01]  /*69d0*/  FADD.FTZ R180, R180, R179 ;  /* 0x000000b3b4b47221 */ /* 0x000fe20000010000 */
[----:B------:R-:W-:Y:S02]  /*69e0*/  F2FP.BF16.F32.PACK_AB R158, R188, R185 ;  /* 0x000000b9bc9e723e */ /* 0x000fe400000010ff */
[----:B------:R-:W-:Y:S01]  /*69f0*/  F2FP.BF16.F32.PACK_AB R157, R184, R182 ;  /* 0x000000b6b89d723e */ /* 0x000fe200000010ff */
[----:B------:R-:W-:Y:S01]  /*6a00*/  FADD.FTZ R185, R185, R180 ;  /* 0x000000b4b9b97221 */ /* 0x000fe20000010000 */
[----:B------:R-:W-:Y:S01]  /*6a10*/  F2FP.BF16.F32.PACK_AB R159, R211, R190 ;  /* 0x000000bed39f723e */ /* 0x000fe200000010ff */
[----:B------:R-:W-:-:S02]  /*6a20*/  FADD.FTZ R190, R190, R183 ;  /* 0x000000b7bebe7221 */ /* 0x000fc40000010000 */
[----:B------:R-:W-:Y:S01]  /*6a30*/  FADD.FTZ R185, R188, R185 ;  /* 0x000000b9bcb97221 */ /* 0x000fe20000010000 */
[----:B------:R-:W-:Y:S01]  /*6a40*/  WARPGROUP.ARRIVE ;  /* 0x00000000000079c5 */ /* 0x000fe20000000000 */
[----:B------:R-:W-:-:S08]  /*6a50*/  FADD.FTZ R190, R211, R190 ;  /* 0x000000bed3be7221 */ /* 0x000fd00000010000 */
[----:B------:R-:W-:Y:S01]  /*6a60*/  HGMMA.64x256x16.F32.BF16 R24, R156, gdesc[UR8].tnspB, R24, gsb0 ;  /* 0x43e000089c187df0 */ /* 0x000fe20008001818 */
[----:B------:R-:W-:Y:S01]  /*6a70*/  UIADD3 UR10, UR4, 0x280, URZ ;  /* 0x00000280040a7890 */ /* 0x000fe2000fffe03f */
[----:B------:R-:W-:Y:S01]  /*6a80*/  UMOV UR11, 0x40000040 ;  /* 0x40000040000b7882 */ /* 0x000fe20000000000 */
[----:B------:R-:W-:Y:S02]  /*6a90*/  WARPGROUP.DEPBAR.LE gsb0, 0x0 ;  /* 0x00008000000079c5 */ /* 0x000fe40000010000 */
[----:B------:R-:W-:Y:S01]  /*6aa0*/  F2FP.BF16.F32.PACK_AB R156, R189, R186 ;  /* 0x000000babd9c723e */ /* 0x000fe200000010ff */
[----:B------:R-:W-:Y:S01]  /*6ab0*/  FADD.FTZ R186, R186, R185 ;  /* 0x000000b9baba7221 */ /* 0x000fe20000010000 */
[----:B0-----:R-:W-:Y:S02]  /*6ac0*/  F2FP.BF16.F32.PACK_AB R158, R233, R192 ;  /* 0x000000c0e99e723e */ /* 0x001fe400000010ff */
[----:B--2---:R-:W-:Y:S01]  /*6ad0*/  F2FP.BF16.F32.PACK_AB R157, R194, R191 ;  /* 0x000000bfc29d723e */ /* 0x004fe200000010ff */
[----:B------:R-:W-:Y:S01]  /*6ae0*/  FADD.FTZ R191, R191, R190 ;  /* 0x000000bebfbf7221 */ /* 0x000fe20000010000 */
[----:B---3--:R-:W-:Y:S01]  /*6af0*/  F2FP.BF16.F32.PACK_AB R159, R197, R196 ;  /* 0x000000c4c59f723e */ /* 0x008fe200000010ff */
[----:B------:R-:W-:-:S02]  /*6b00*/  FADD.FTZ R189, R189, R186 ;  /* 0x000000babdbd7221 */ /* 0x000fc40000010000 */
[----:B------:R-:W-:Y:S01]  /*6b10*/  FADD.FTZ R191, R194, R191 ;  /* 0x000000bfc2bf7221 */ /* 0x000fe20000010000 */
[----:B------:R-:W-:Y:S01]  /*6b20*/  WARPGROUP.ARRIVE ;  /* 0x00000000000079c5 */ /* 0x000fe20000000000 */
[----:B------:R-:W-:Y:S02]  /*6b30*/  FADD.FTZ R0, R192, R189 ;  /* 0x000000bdc0007221 */ /* 0x000fe40000010000 */
[----:B------:R-:W-:Y:S02]  /*6b40*/  FADD.FTZ R196, R196, R191 ;  /* 0x000000bfc4c47221 */ /* 0x000fe40000010000 */
[----:B------:R-:W-:-:S08]  /*6b50*/  FADD.FTZ R0, R233, R0 ;  /* 0x00000000e9007221 */ /* 0x000fd00000010000 */
[----:B------:R-:W-:Y:S01]  /*6b60*/  HGMMA.64x256x16.F32.BF16 R24, R156, gdesc[UR8].tnspB, R24, gsb0 ;  /* 0x43e000089c187df0 */ /* 0x000fe20008001818 */
[----:B------:R-:W-:Y:S02]  /*6b70*/  FADD.FTZ R3, R197, R196 ;  /* 0x000000c4c5037221 */ /* 0x000fe40000010000 */
[----:B------:R-:W-:Y:S02]  /*6b80*/  WARPGROUP.DEPBAR.LE gsb0, 0x0 ;  /* 0x00008000000079c5 */ /* 0x000fe40000010000 */
[----:B------:R0:W-:Y:S01]  /*6b90*/  @!P1 SYNCS.ARRIVE.TRANS64.RED.A1T0 RZ, [R155+URZ], RZ ;  /* 0x000000ff9bff99a7 */ /* 0x0001e2000810043f */
[----:B------:R-:W-:Y:S05]  /*6ba0*/  @P2 BRA `(.L_x_1057) ;  /* 0xffffffd400c82947 */ /* 0x000fea000383ffff */
.L_x_1048:
[----:B------:R-:W1:Y:S01]  /*6bb0*/  SHFL.BFLY PT, R5, R0, 0x2, 0x1f ;  /* 0x0c401f0000057f89 */ /* 0x000e6200000e0000 */
[----:B------:R-:W-:Y:S01]  /*6bc0*/  R2UR UR4, R219 ;  /* 0x00000000db0472ca */ /* 0x000fe200000e0000 */
[----:B------:R-:W-:Y:S01]  /*6bd0*/  UIADD3 UR36, UR36, 0x1, URZ ;  /* 0x0000000124247890 */ /* 0x000fe2000fffe03f */
[----:B------:R-:W-:Y:S01]  /*6be0*/  IMAD.U32 R11, RZ, RZ, UR5 ;  /* 0x00000005ff0b7e24 */ /* 0x000fe2000f8e00ff */
[----:B------:R-:W2:Y:S01]  /*6bf0*/  SHFL.BFLY PT, R6, R3, 0x2, 0x1f ;  /* 0x0c401f0003067f89 */ /* 0x000ea200000e0000 */
[----:B------:R-:W-:Y:S01]  /*6c00*/  IMAD.MOV.U32 R8, RZ, RZ, -0x800000 ;  /* 0xff800000ff087424 */ /* 0x000fe200078e00ff */
[----:B------:R-:W-:Y:S01]  /*6c10*/  UISETP.NE.AND UP0, UPT, UR36, 0x2, UPT ;  /* 0x000000022400788c */ /* 0x000fe2000bf05270 */
[----:B------:R3:W-:Y:S07]  /*6c20*/  BAR.ARV R154, 0x100 ;  /* 0x0004009a0000751d */ /* 0x0007ee0000002000 */
[----:B------:R-:W-:Y:S01]  /*6c30*/  UIADD3 UR4, UR4, 0x1, URZ ;  /* 0x0000000104047890 */ /* 0x000fe2000fffe03f */
[----:B------:R-:W-:Y:S06]  /*6c40*/  BAR.ARV 0x8, 0x180 ;  /* 0x0206000000007b1d */ /* 0x000fec0000002000 */
[----:B------:R-:W-:Y:S01]  /*6c50*/  IMAD.U32 R219, RZ, RZ, UR4 ;  /* 0x00000004ffdb7e24 */ /* 0x000fe2000f8e00ff */
[----:B------:R-:W-:Y:S01]  /*6c60*/  USEL UR4, URZ, 0x1, UP0 ;  /* 0x000000013f047887 */ /* 0x000fe20008000000 */
[----:B-1----:R-:W-:Y:S01]  /*6c70*/  FADD.FTZ R5, R5, R0 ;  /* 0x0000000005057221 */ /* 0x002fe20000010000 */
[----:B------:R-:W-:Y:S01]  /*6c80*/  IMAD.MOV.U32 R0, RZ, RZ, RZ ;  /* 0x000000ffff007224 */ /* 0x000fe200078e00ff */
[----:B------:R-:W-:Y:S01]  /*6c90*/  PLOP3.LUT P0, PT, PT, PT, PT, 0x8, 0x0 ;  /* 0x000000000000781c */ /* 0x000fe20003f0e170 */
[----:B------:R-:W-:Y:S01]  /*6ca0*/  USEL UR36, UR36, URZ, UP0 ;  /* 0x0000003f24247287 */ /* 0x000fe20008000000 */
[----:B--2---:R-:W-:Y:S01]  /*6cb0*/  FADD.FTZ R6, R6, R3 ;  /* 0x0000000306067221 */ /* 0x004fe20000010000 */
[----:B------:R-:W1:Y:S01]  /*6cc0*/  SHFL.BFLY PT, R4, R5, 0x1, 0x1f ;  /* 0x0c201f0005047f89 */ /* 0x000e6200000e0000 */
[----:B------:R-:W-:Y:S01]  /*6cd0*/  IMAD.MOV.U32 R3, RZ, RZ, -0x800000 ;  /* 0xff800000ff037424 */ /* 0x000fe200078e00ff */
[----:B------:R-:W-:-:S02]  /*6ce0*/  ULOP3.LUT UR37, UR37, UR4, URZ, 0x3c, !UPT ;  /* 0x0000000425257292 */ /* 0x000fc4000f8e3c3f */
[----:B------:R-:W2:Y:S01]  /*6cf0*/  SHFL.BFLY PT, R7, R6, 0x1, 0x1f ;  /* 0x0c201f0006077f89 */ /* 0x000ea200000e0000 */
[----:B-1----:R-:W-:Y:S01]  /*6d00*/  FADD.FTZ R9, R5, R4 ;  /* 0x0000000405097221 */ /* 0x002fe20000010000 */
[----:B------:R-:W-:Y:S02]  /*6d10*/  IMAD.MOV.U32 R4, RZ, RZ, RZ ;  /* 0x000000ffff047224 */ /* 0x000fe400078e00ff */
[----:B--2---:R-:W-:Y:S02]  /*6d20*/  FADD.FTZ R7, R6, R7 ;  /* 0x0000000706077221 */ /* 0x004fe40000010000 */
[----:B------:R-:W-:-:S03]  /*6d30*/  FSETP.NE.FTZ.AND P1, PT, R9, RZ, PT ;  /* 0x000000ff0900720b */ /* 0x000fc60003f35000 */
[----:B------:R-:W-:-:S10]  /*6d40*/  FSETP.NE.FTZ.AND P2, PT, R7, RZ, PT ;  /* 0x000000ff0700720b */ /* 0x000fd40003f55000 */
[----:B------:R-:W1:Y:S03]  /*6d50*/  @P1 MUFU.RCP R4, R9 ;  /* 0x0000000900041308 */ /* 0x000e660000001000 */
[----:B------:R-:W-:-:S05]  /*6d60*/  @P2 FMUL.FTZ R11, R11, 0.69314718246459960938 ;  /* 0x3f3172180b0b2820 */ /* 0x000fca0000410000 */
[----:B------:R-:W2:Y:S08]  /*6d70*/  @P1 MUFU.LG2 R5, R9 ;  /* 0x0000000900051308 */ /* 0x000eb00000000c00 */
[----:B------:R-:W4:Y:S01]  /*6d80*/  @P2 MUFU.LG2 R6, R7 ;  /* 0x0000000700062308 */ /* 0x000f220000000c00 */
[-C--:B-1----:R-:W-:Y:S01]  /*6d90*/  FMUL.FTZ R24, R24, R4.reuse ;  /* 0x0000000418187220 */ /* 0x082fe20000410000 */
[-C--:B------:R-:W-:Y:S01]  /*6da0*/  FMUL.FTZ R25, R25, R4.reuse ;  /* 0x0000000419197220 */ /* 0x080fe20000410000 */
[-C--:B------:R-:W-:Y:S01]  /*6db0*/  FMUL.FTZ R28, R28, R4.reuse ;  /* 0x000000041c1c7220 */ /* 0x080fe20000410000 */
[-C--:B------:R-:W-:Y:S01]  /*6dc0*/  FMUL.FTZ R29, R29, R4.reuse ;  /* 0x000000041d1d7220 */ /* 0x080fe20000410000 */
[-C--:B------:R-:W-:Y:S01]  /*6dd0*/  FMUL.FTZ R32, R32, R4.reuse ;  /* 0x0000000420207220 */ /* 0x080fe20000410000 */
[-C--:B------:R-:W-:Y:S01]  /*6de0*/  FMUL.FTZ R33, R33, R4.reuse ;  /* 0x0000000421217220 */ /* 0x080fe20000410000 */
[-C--:B------:R-:W-:Y:S01]  /*6df0*/  FMUL.FTZ R36, R36, R4.reuse ;  /* 0x0000000424247220 */ /* 0x080fe20000410000 */
[----:B------:R-:W1:Y:S01]  /*6e00*/  @P2 MUFU.RCP R0, R7 ;  /* 0x0000000700002308 */ /* 0x000e620000001000 */
        /* <DEDUP_REMOVED lines=57> */
[----:B------:R-:W-:-:S02]  /*71a0*/  IMAD.U32 R4, RZ, RZ, UR5 ;  /* 0x00000005ff047e24 */ /* 0x000fc4000f8e00ff */
[----:B--2---:R-:W-:Y:S01]  /*71b0*/  @P1 FMUL.FTZ R5, R5, 0.69314718246459960938 ;  /* 0x3f31721805051820 */ /* 0x004fe20000410000 */
[----:B----4-:R-:W-:Y:S01]  /*71c0*/  @P2 FMUL.FTZ R6, R6, 0.69314718246459960938 ;  /* 0x3f31721806062820 */ /* 0x010fe20000410000 */
[-C--:B-1----:R-:W-:Y:S01]  /*71d0*/  FMUL.FTZ R9, R83, R0.reuse ;  /* 0x0000000053097220 */ /* 0x082fe20000410000 */
[----:B------:R-:W-:Y:S01]  /*71e0*/  @P1 FMUL.FTZ R4, R4, 0.69314718246459960938 ;  /* 0x3f31721804041820 */ /* 0x000fe20000410000 */
[-C--:B------:R-:W-:Y:S01]  /*71f0*/  FMUL.FTZ R166, R27, R0.reuse ;  /* 0x000000001ba67220 */ /* 0x080fe20000410000 */
[-C--:B------:R-:W-:Y:S01]  /*7200*/  FMUL.FTZ R165, R35, R0.reuse ;  /* 0x0000000023a57220 */ /* 0x080fe20000410000 */
[-C--:B------:R-:W-:Y:S01]  /*7210*/  FMUL.FTZ R163, R43, R0.reuse ;  /* 0x000000002ba37220 */ /* 0x080fe20000410000 */
[-C--:B------:R-:W-:Y:S01]  /*7220*/  FMUL.FTZ R161, R51, R0.reuse ;  /* 0x0000000033a17220 */ /* 0x080fe20000410000 */
[-C--:B------:R-:W-:Y:S01]  /*7230*/  FMUL.FTZ R159, R59, R0.reuse ;  /* 0x000000003b9f7220 */ /* 0x080fe20000410000 */
[-C--:B------:R-:W-:Y:S01]  /*7240*/  FMUL.FTZ R157, R67, R0.reuse ;  /* 0x00000000439d7220 */ /* 0x080fe20000410000 */
        /* <DEDUP_REMOVED lines=59> */
.L_x_1036:
        /* <DEDUP_REMOVED lines=31> */
[----:B------:R-:W-:Y:S02]  /*77f0*/  MOV R4, R151 ;  /* 0x0000009700047202 */ /* 0x000fe40000000f00 */
[----:B0-----:R-:W-:-:S02]  /*7800*/  MOV R5, R6 ;  /* 0x0000000600057202 */ /* 0x001fc40000000f00 */
[----:B------:R-:W-:Y:S02]  /*7810*/  F2FP.BF16.F32.PACK_AB R51, R160, R51 ;  /* 0x00000033a033723e */ /* 0x000fe400000010ff */
[----:B------:R-:W-:Y:S01]  /*7820*/  F2FP.BF16.F32.PACK_AB R57, R159, R58 ;  /* 0x0000003a9f39723e */ /* 0x000fe200000010ff */
[----:B------:R-:W-:Y:S01]  /*7830*/  IMAD.WIDE R102, R225, 0x2, R4 ;  /* 0x00000002e1667825 */ /* 0x000fe200078e0204 */
[----:B------:R-:W-:Y:S02]  /*7840*/  F2FP.BF16.F32.PACK_AB R64, R65, R64 ;  /* 0x000000404140723e */ /* 0x000fe400000010ff */
[----:B------:R-:W-:Y:S02]  /*7850*/  F2FP.BF16.F32.PACK_AB R58, R61, R60 ;  /* 0x0000003c3d3a723e */ /* 0x000fe400000010ff */
[C---:B------:R-:W-:Y:S02]  /*7860*/  IADD3 R153, P1, R102.reuse, 0x20, RZ ;  /* 0x0000002066997810 */ /* 0x040fe40007f3e0ff */
[----:B------:R-:W-:-:S02]  /*7870*/  LOP3.LUT R11, R102, 0x380, RZ, 0xc0, !PT ;  /* 0x00000380660b7812 */ /* 0x000fc400078ec0ff */
[C---:B------:R-:W-:Y:S01]  /*7880*/  IADD3 R173, P0, R102.reuse, 0x40, RZ ;  /* 0x0000004066ad7810 */ /* 0x040fe20007f1e0ff */
[--C-:B------:R-:W-:Y:S01]  /*7890*/  IMAD.X R13, RZ, RZ, R103.reuse, P1 ;  /* 0x000000ffff0d7224 */ /* 0x100fe200008e0667 */
[C---:B------:R-:W-:Y:S02]  /*78a0*/  IADD3 R175, P4, R102.reuse, 0x60, RZ ;  /* 0x0000006066af7810 */ /* 0x040fe40007f9e0ff */
        /* <DEDUP_REMOVED lines=10> */
[----:B------:R-:W-:Y:S01]  /*7950*/  SHF.R.U64 R11, R11, 0x3, RZ ;  /* 0x000000030b0b7819 */ /* 0x000fe200000012ff */
[--C-:B------:R-:W-:Y:S01]  /*7960*/  IMAD.X R39, RZ, RZ, R103.reuse, P2 ;  /* 0x000000ffff277224 */ /* 0x100fe200010e0667 */
[----:B------:R-:W-:Y:S01]  /*7970*/  LOP3.LUT R12, R153, 0x380, RZ, 0xc0, !PT ;  /* 0x00000380990c7812 */ /* 0x000fe200078ec0ff */
[----:B------:R-:W-:Y:S01]  /*7980*/  IMAD.X R47, RZ, RZ, R103, P1 ;  /* 0x000000ffff2f7224 */ /* 0x000fe200008e0667 */
[----:B------:R-:W-:-:S02]  /*7990*/  IADD3 R187, P0, R102, 0x8020, RZ ;  /* 0x0000802066bb7810 */ /* 0x000fc40007f1e0ff */
        /* <DEDUP_REMOVED lines=14> */
[----:B------:R-:W-:Y:S01]  /*7a80*/  IMAD.X R11, RZ, RZ, R103, P1 ;  /* 0x000000ffff0b7224 */ /* 0x000fe200008e0667 */
[----:B------:R-:W-:-:S02]  /*7a90*/  LOP3.LUT R16, R175, 0x380, RZ, 0xc0, !PT ;  /* 0x00000380af107812 */ /* 0x000fc400078ec0ff */
[----:B------:R-:W-:Y:S02]  /*7aa0*/  LOP3.LUT R18, R177, 0x380, RZ, 0xc0, !PT ;  /* 0x00000380b1127812 */ /* 0x000fe400078ec0ff */
[----:B------:R-:W-:Y:S02]  /*7ab0*/  SHF.R.U64 R12, R12, 0x3, RZ ;  /* 0x000000030c0c7819 */ /* 0x000fe400000012ff */
[----:B------:R-:W-:Y:S02]  /*7ac0*/  LOP3.LUT R20, R179, 0x380, RZ, 0xc0, !PT ;  /* 0x00000380b3147812 */ /* 0x000fe400078ec0ff */
[----:B------:R-:W-:Y:S02]  /*7ad0*/  SHF.R.U64 R14, R14, 0x3, RZ ;  /* 0x000000030e0e7819 */ /* 0x000fe400000012ff */
[----:B------:R-:W-:Y:S02]  /*7ae0*/  LOP3.LUT R30, R181, 0x380, RZ, 0xc0, !PT ;  /* 0x00000380b51e7812 */ /* 0x000fe400078ec0ff */
[----:B------:R-:W-:-:S02]  /*7af0*/  SHF.R.U64 R16, R16, 0x3, RZ ;  /* 0x0000000310107819 */ /* 0x000fc400000012ff */
[----:B------:R-:W-:Y:S02]  /*7b00*/  LOP3.LUT R38, R183, 0x380, RZ, 0xc0, !PT ;  /* 0x00000380b7267812 */ /* 0x000fe400078ec0ff */
[----:B------:R-:W-:Y:S01]  /*7b10*/  MOV R102, R102 ;  /* 0x0000006600667202 */ /* 0x000fe20000000f00 */
[----:B------:R-:W-:Y:S01]  /*7b20*/  BAR.SYNC.DEFER_BLOCKING 0x1, 0x100 ;  /* 0x0044000000007b1d */ /* 0x000fe20000010000 */
[----:B------:R-:W-:Y:S02]  /*7b30*/  SHF.R.U64 R18, R18, 0x3, RZ ;  /* 0x0000000312127819 */ /* 0x000fe400000012ff */
[----:B------:R-:W-:Y:S02]  /*7b40*/  LOP3.LUT R46, R185, 0x380, RZ, 0xc0, !PT ;  /* 0x00000380b92e7812 */ /* 0x000fe400078ec0ff */
[----:B------:R-:W-:Y:S02]  /*7b50*/  LOP3.LUT R103, R98, 0x380, RZ, 0xc0, !PT ;  /* 0x0000038062677812 */ /* 0x000fe400078ec0ff */
[----:B------:R-:W-:-:S02]  /*7b60*/  LOP3.LUT R12, R12, R153, RZ, 0x3c, !PT ;  /* 0x000000990c0c7212 */ /* 0x000fc400078e3cff */
[----:B------:R-:W-:Y:S02]  /*7b70*/  SHF.R.U64 R20, R20, 0x3, RZ ;  /* 0x0000000314147819 */ /* 0x000fe400000012ff */
[----:B------:R-:W-:Y:S02]  /*7b80*/  LOP3.LUT R54, R187, 0x380, RZ, 0xc0, !PT ;  /* 0x00000380bb367812 */ /* 0x000fe400078ec0ff */
[----:B------:R-:W-:Y:S02]  /*7b90*/  LOP3.LUT R14, R14, R173, RZ, 0x3c, !PT ;  /* 0x000000ad0e0e7212 */ /* 0x000fe400078e3cff */
[----:B------:R-:W-:Y:S02]  /*7ba0*/  SHF.R.U64 R30, R30, 0x3, RZ ;  /* 0x000000031e1e7819 */ /* 0x000fe400000012ff */
[----:B------:R-:W-:Y:S02]  /*7bb0*/  LOP3.LUT R62, R189, 0x380, RZ, 0xc0, !PT ;  /* 0x00000380bd3e7812 */ /* 0x000fe400078ec0ff */
[----:B------:R-:W-:-:S02]  /*7bc0*/  LOP3.LUT R16, R16, R175, RZ, 0x3c, !PT ;  /* 0x000000af10107212 */ /* 0x000fc400078e3cff */
[----:B------:R-:W-:Y:S02]  /*7bd0*/  SHF.R.U64 R38, R38, 0x3, RZ ;  /* 0x0000000326267819 */ /* 0x000fe400000012ff */
[----:B------:R-:W-:Y:S01]  /*7be0*/  LOP3.LUT R70, R191, 0x380, RZ, 0xc0, !PT ;  /* 0x00000380bf467812 */ /* 0x000fe200078ec0ff */
[----:B------:R-:W-:Y:S01]  /*7bf0*/  STSM.16.M88.4 [R102], R24 ;  /* 0x0000001866007844 */ /* 0x000fe20000000200 */
[----:B------:R-:W-:Y:S02]  /*7c00*/  LOP3.LUT R18, R18, R177, RZ, 0x3c, !PT ;  /* 0x000000b112127212 */ /* 0x000fe400078e3cff */
[----:B------:R-:W-:Y:S02]  /*7c10*/  SHF.R.U64 R46, R46, 0x3, RZ ;  /* 0x000000032e2e7819 */ /* 0x000fe400000012ff */
[----:B------:R-:W-:Y:S02]  /*7c20*/  LOP3.LUT R78, R193, 0x380, RZ, 0xc0, !PT ;  /* 0x00000380c14e7812 */ /* 0x000fe400078ec0ff */
[----:B------:R-:W-:-:S02]  /*7c30*/  SHF.R.U64 R103, R103, 0x3, RZ ;  /* 0x0000000367677819 */ /* 0x000fc400000012ff */
[----:B------:R-:W-:Y:S02]  /*7c40*/  LOP3.LUT R20, R20, R179, RZ, 0x3c, !PT ;  /* 0x000000b314147212 */ /* 0x000fe400078e3cff */
[----:B------:R-:W-:Y:S02]  /*7c50*/  SHF.R.U64 R54, R54, 0x3, RZ ;  /* 0x0000000336367819 */ /* 0x000fe400000012ff */
[----:B------:R-:W-:Y:S02]  /*7c60*/  LOP3.LUT R94, R6, 0x380, RZ, 0xc0, !PT ;  /* 0x00000380065e7812 */ /* 0x000fe400078ec0ff */
[----:B------:R-:W-:Y:S02]  /*7c70*/  MOV R13, R12 ;  /* 0x0000000c000d7202 */ /* 0x000fe40000000f00 */
[----:B------:R-:W-:Y:S02]  /*7c80*/  LOP3.LUT R30, R30, R181, RZ, 0x3c, !PT ;  /* 0x000000b51e1e7212 */ /* 0x000fe400078e3cff */
[----:B------:R-:W-:Y:S01]  /*7c90*/  SHF.R.U64 R62, R62, 0x3, RZ ;  /* 0x000000033e3e7819 */ /* 0x000fe200000012ff */
[----:B------:R-:W-:Y:S01]  /*7ca0*/  STSM.16.M88.4 [R13], R32 ;  /* 0x000000200d007844 */ /* 0x000fe20000000200 */
[----:B------:R-:W-:-:S02]  /*7cb0*/  MOV R14, R14 ;  /* 0x0000000e000e7202 */ /* 0x000fc40000000f00 */
[----:B------:R-:W-:Y:S02]  /*7cc0*/  LOP3.LUT R38, R38, R183, RZ, 0x3c, !PT ;  /* 0x000000b726267212 */ /* 0x000fe400078e3cff */
[----:B------:R-:W-:Y:S01]  /*7cd0*/  SHF.R.U64 R70, R70, 0x3, RZ ;  /* 0x0000000346467819 */ /* 0x000fe200000012ff */
[----:B------:R0:W-:Y:S01]  /*7ce0*/  STSM.16.M88.4 [R14], R40 ;  /* 0x000000280e007844 */ /* 0x0001e20000000200 */
[----:B------:R-:W-:Y:S02]  /*7cf0*/  LOP3.LUT R153, R152, 0x380, RZ, 0xc0, !PT ;  /* 0x0000038098997812 */ /* 0x000fe400078ec0ff */
[----:B------:R-:W-:Y:S02]  /*7d00*/  MOV R16, R16 ;  /* 0x0000001000107202 */ /* 0x000fe40000000f00 */
[----:B------:R-:W-:Y:S02]  /*7d10*/  LOP3.LUT R46, R46, R185, RZ, 0x3c, !PT ;  /* 0x000000b92e2e7212 */ /* 0x000fe400078e3cff */
[----:B------:R-:W-:Y:S01]  /*7d20*/  SHF.R.U64 R78, R78, 0x3, RZ ;  /* 0x000000034e4e7819 */ /* 0x000fe200000012ff */
[----:B------:R1:W-:Y:S01]  /*7d30*/  STSM.16.M88.4 [R16], R48 ;  /* 0x0000003010007844 */ /* 0x0003e20000000200 */
[----:B------:R-:W-:-:S02]  /*7d40*/  LOP3.LUT R98, R103, R98, RZ, 0x3c, !PT ;  /* 0x0000006267627212 */ /* 0x000fc400078e3cff */
[----:B------:R-:W-:Y:S02]  /*7d50*/  MOV R18, R18 ;  /* 0x0000001200127202 */ /* 0x000fe40000000f00 */
[----:B------:R-:W-:Y:S02]  /*7d60*/  F2FP.BF16.F32.PACK_AB R59, R158, R59 ;  /* 0x0000003b9e3b723e */ /* 0x000fe400000010ff */
[----:B------:R-:W-:Y:S02]  /*7d70*/  F2FP.BF16.F32.PACK_AB R65, R157, R66 ;  /* 0x000000429d41723e */ /* 0x000fe400000010ff */
[----:B------:R-:W-:Y:S01]  /*7d80*/  F2FP.BF16.F32.PACK_AB R72, R73, R72 ;  /* 0x000000484948723e */ /* 0x000fe200000010ff */
[----:B------:R1:W-:Y:S01]  /*7d90*/  STSM.16.M88.4 [R18], R56 ;  /* 0x0000003812007844 */ /* 0x0003e20000000200 */
[----:B------:R-:W-:Y:S02]  /*7da0*/  LOP3.LUT R54, R54, R187, RZ, 0x3c, !PT ;  /* 0x000000bb36367212 */ /* 0x000fe400078e3cff */
[----:B------:R-:W-:-:S02]  /*7db0*/  SHF.R.U64 R29, R94, 0x3, RZ ;  /* 0x000000035e1d7819 */ /* 0x000fc400000012ff */
[----:B------:R-:W-:Y:S02]  /*7dc0*/  MOV R20, R20 ;  /* 0x0000001400147202 */ /* 0x000fe40000000f00 */
[----:B------:R-:W-:Y:S02]  /*7dd0*/  F2FP.BF16.F32.PACK_AB R66, R69, R68 ;  /* 0x000000444542723e */ /* 0x000fe400000010ff */
[----:B------:R-:W-:Y:S02]  /*7de0*/  F2FP.BF16.F32.PACK_AB R67, R156, R67 ;  /* 0x000000439c43723e */ /* 0x000fe400000010ff */
[----:B------:R-:W-:Y:S02]  /*7df0*/  F2FP.BF16.F32.PACK_AB R73, R155, R74 ;  /* 0x0000004a9b49723e */ /* 0x000fe400000010ff */
[----:B------:R-:W-:Y:S01]  /*7e00*/  F2FP.BF16.F32.PACK_AB R80, R81, R80 ;  /* 0x000000505150723e */ /* 0x000fe200000010ff */
[----:B------:R1:W-:Y:S01]  /*7e10*/  STSM.16.M88.4 [R20], R64 ;  /* 0x0000004014007844 */ /* 0x0003e20000000200 */
[----:B------:R-:W-:-:S02]  /*7e20*/  LOP3.LUT R62, R62, R189, RZ, 0x3c, !PT ;  /* 0x000000bd3e3e7212 */ /* 0x000fc400078e3cff */
[----:B------:R-:W-:Y:S02]  /*7e30*/  MOV R30, R30 ;  /* 0x0000001e001e7202 */ /* 0x000fe40000000f00 */
[----:B------:R-:W-:Y:S02]  /*7e40*/  F2FP.BF16.F32.PACK_AB R74, R77, R76 ;  /* 0x0000004c4d4a723e */ /* 0x000fe400000010ff */
[----:B------:R-:W-:Y:S01]  /*7e50*/  F2FP.BF16.F32.PACK_AB R75, R154, R75 ;  /* 0x0000004b9a4b723e */ /* 0x000fe200000010ff */
[----:B------:R-:W2:Y:S01]  /*7e60*/  LDC R77, c[0x0][0xce8] ;  /* 0x00033a00ff4d7b82 */ /* 0x000ea20000000800 */
[----:B------:R-:W-:Y:S02]  /*7e70*/  F2FP.BF16.F32.PACK_AB R81, R9, R82 ;  /* 0x000000520951723e */ /* 0x000fe400000010ff */
[----:B------:R-:W-:Y:S01]  /*7e80*/  LOP3.LUT R70, R70, R191, RZ, 0x3c, !PT ;  /* 0x000000bf46467212 */ /* 0x000fe200078e3cff */
[----:B------:R1:W-:Y:S01]  /*7e90*/  STSM.16.M88.4 [R30], R72 ;  /* 0x000000481e007844 */ /* 0x0003e20000000200 */
[----:B------:R-:W-:-:S02]  /*7ea0*/  SHF.R.U64 R153, R153, 0x3, RZ ;  /* 0x0000000399997819 */ /* 0x000fc400000012ff */
[----:B------:R-:W-:Y:S02]  /*7eb0*/  MOV R38, R38 ;  /* 0x0000002600267202 */ /* 0x000fe40000000f00 */
[----:B------:R-:W-:Y:S02]  /*7ec0*/  F2FP.BF16.F32.PACK_AB R82, R85, R84 ;  /* 0x000000545552723e */ /* 0x000fe400000010ff */
[----:B------:R-:W-:Y:S02]  /*7ed0*/  F2FP.BF16.F32.PACK_AB R83, R83, R86 ;  /* 0x000000565353723e */ /* 0x000fe400000010ff */
[----:B------:R-:W-:Y:S02]  /*7ee0*/  LOP3.LUT R78, R78, R193, RZ, 0x3c, !PT ;  /* 0x000000c14e4e7212 */ /* 0x000fe400078e3cff */
[----:B------:R-:W-:Y:S01]  /*7ef0*/  MOV R46, R46 ;  /* 0x0000002e002e7202 */ /* 0x000fe20000000f00 */
[----:B------:R1:W-:Y:S01]  /*7f00*/  STSM.16.M88.4 [R38], R80 ;  /* 0x0000005026007844 */ /* 0x0003e20000000200 */
[----:B------:R-:W-:-:S02]  /*7f10*/  MOV R12, R98 ;  /* 0x00000062000c7202 */ /* 0x000fc40000000f00 */
[----:B------:R-:W-:Y:S02]  /*7f20*/  F2FP.BF16.F32.PACK_AB R84, R89, R88 ;  /* 0x000000585954723e */ /* 0x000fe400000010ff */
[----:B------:R-:W-:Y:S02]  /*7f30*/  F2FP.BF16.F32.PACK_AB R85, R91, R90 ;  /* 0x0000005a5b55723e */ /* 0x000fe400000010ff */
        /* <DEDUP_REMOVED lines=8> */
[----:B------:R-:W-:Y:S02]  /*7fc0*/  F2FP.BF16.F32.PACK_AB R98, R101, R100 ;  /* 0x000000646562723e */ /* 0x000fe400000010ff */
[----:B------:R-:W-:Y:S02]  /*7fd0*/  F2FP.BF16.F32.PACK_AB R99, R171, R170 ;  /* 0x000000aaab63723e */ /* 0x000fe400000010ff */
[----:B------:R-:W-:Y:S02]  /*7fe0*/  F2FP.BF16.F32.PACK_AB R105, R107, R106 ;  /* 0x0000006a6b69723e */ /* 0x000fe400000010ff */
[----:B------:R-:W-:Y:S01]  /*7ff0*/  F2FP.BF16.F32.PACK_AB R112, R113, R112 ;  /* 0x000000707170723e */ /* 0x000fe200000010ff */
[----:B------:R1:W-:Y:S01]  /*8000*/  STSM.16.M88.4 [R54], R96 ;  /* 0x0000006036007844 */ /* 0x0003e20000000200 */
[----:B------:R-:W-:-:S02]  /*8010*/  MOV R62, R62 ;  /* 0x0000003e003e7202 */ /* 0x000fc40000000f00 */
[----:B------:R-:W-:Y:S02]  /*8020*/  F2FP.BF16.F32.PACK_AB R106, R109, R108 ;  /* 0x0000006c6d6a723e */ /* 0x000fe400000010ff */
[----:B------:R-:W-:Y:S02]  /*8030*/  F2FP.BF16.F32.PACK_AB R107, R111, R110 ;  /* 0x0000006e6f6b723e */ /* 0x000fe400000010ff */
[----:B------:R-:W-:Y:S02]  /*8040*/  F2FP.BF16.F32.PACK_AB R113, R115, R114 ;  /* 0x000000727371723e */ /* 0x000fe400000010ff */
[----:B------:R-:W-:Y:S01]  /*8050*/  F2FP.BF16.F32.PACK_AB R120, R121, R120 ;  /* 0x000000787978723e */ /* 0x000fe200000010ff */
[----:B------:R1:W-:Y:S01]  /*8060*/  STSM.16.M88.4 [R62], R104 ;  /* 0x000000683e007844 */ /* 0x0003e20000000200 */
[----:B------:R-:W-:Y:S02]  /*8070*/  LOP3.LUT R10, R153, R152, RZ, 0x3c, !PT ;  /* 0x00000098990a7212 */ /* 0x000fe400078e3cff */
[----:B------:R-:W-:-:S02]  /*8080*/  MOV R70, R70 ;  /* 0x0000004600467202 */ /* 0x000fc40000000f00 */
[----:B------:R-:W-:Y:S02]  /*8090*/  F2FP.BF16.F32.PACK_AB R114, R117, R116 ;  /* 0x000000747572723e */ /* 0x000fe400000010ff */
[----:B------:R-:W-:Y:S02]  /*80a0*/  F2FP.BF16.F32.PACK_AB R115, R119, R118 ;  /* 0x000000767773723e */ /* 0x000fe400000010ff */
[----:B------:R-:W-:Y:S02]  /*80b0*/  F2FP.BF16.F32.PACK_AB R121, R123, R122 ;  /* 0x0000007a7b79723e */ /* 0x000fe400000010ff */
[----:B------:R-:W-:Y:S01]  /*80c0*/  F2FP.BF16.F32.PACK_AB R128, R129, R128 ;  /* 0x000000808180723e */ /* 0x000fe200000010ff */
[----:B------:R1:W-:Y:S01]  /*80d0*/  STSM.16.M88.4 [R70], R112 ;  /* 0x0000007046007844 */ /* 0x0003e20000000200 */
[----:B------:R-:W-:Y:S02]  /*80e0*/  MOV R78, R78 ;  /* 0x0000004e004e7202 */ /* 0x000fe40000000f00 */
[----:B------:R-:W-:-:S02]  /*80f0*/  F2FP.BF16.F32.PACK_AB R122, R125, R124 ;  /* 0x0000007c7d7a723e */ /* 0x000fc400000010ff */
[----:B------:R-:W-:Y:S02]  /*8100*/  F2FP.BF16.F32.PACK_AB R123, R127, R126 ;  /* 0x0000007e7f7b723e */ /* 0x000fe400000010ff */
[----:B------:R-:W-:Y:S02]  /*8110*/  F2FP.BF16.F32.PACK_AB R129, R131, R130 ;  /* 0x000000828381723e */ /* 0x000fe400000010ff */
[----:B------:R-:W-:Y:S01]  /*8120*/  F2FP.BF16.F32.PACK_AB R136, R137, R136 ;  /* 0x000000888988723e */ /* 0x000fe200000010ff */
[----:B------:R1:W-:Y:S01]  /*8130*/  STSM.16.M88.4 [R78], R120 ;  /* 0x000000784e007844 */ /* 0x0003e20000000200 */
[----:B------:R-:W-:Y:S02]  /*8140*/  MOV R94, R94 ;  /* 0x0000005e005e7202 */ /* 0x000fe40000000f00 */
[----:B------:R-:W-:Y:S02]  /*8150*/  F2FP.BF16.F32.PACK_AB R130, R133, R132 ;  /* 0x000000848582723e */ /* 0x000fe400000010ff */
[----:B------:R-:W-:-:S02]  /*8160*/  F2FP.BF16.F32.PACK_AB R131, R135, R134 ;  /* 0x000000868783723e */ /* 0x000fc400000010ff */
[----:B------:R-:W-:Y:S02]  /*8170*/  F2FP.BF16.F32.PACK_AB R137, R139, R138 ;  /* 0x0000008a8b89723e */ /* 0x000fe400000010ff */
[----:B------:R-:W-:Y:S01]  /*8180*/  F2FP.BF16.F32.PACK_AB R144, R145, R144 ;  /* 0x000000909190723e */ /* 0x000fe200000010ff */
        /* <DEDUP_REMOVED lines=8> */
[----:B------:R-:W-:Y:S02]  /*8210*/  R2UR UR4, R218 ;  /* 0x00000000da0472ca */ /* 0x000fe400000e0000 */
[----:B------:R-:W-:Y:S01]  /*8220*/  PLOP3.LUT P0, PT, PT, PT, UP0, 0x80, 0x0 ;  /* 0x000000000000781c */ /* 0x000fe20003f0f008 */
[----:B------:R1:W-:Y:S01]  /*8230*/  STSM.16.M88.4 [R6], R144 ;  /* 0x0000009006007844 */ /* 0x0003e20000000200 */
[----:B------:R-:W-:-:S09]  /*8240*/  R2UR UR12, R203 ;  /* 0x00000000cb0c72ca */ /* 0x000fd200000e0000 */
[----:B------:R-:W-:Y:S02]  /*8250*/  USHF.L.U64.HI UR11, UR61, 0x2, UR4 ;  /* 0x000000023d0b7899 */ /* 0x000fe40008010204 */
[----:B------:R-:W-:-:S04]  /*8260*/  UIADD3 UR4, UP1, UR10, UR8, URZ ;  /* 0x000000080a047290 */ /* 0x000fc8000ff3e03f */
[----:B------:R-:W-:Y:S02]  /*8270*/  UIADD3.X UR7, UR11, UR9, URZ, UP1, !UPT ;  /* 0x000000090b077290 */ /* 0x000fe40008ffe43f */
[----:B------:R-:W-:Y:S01]  /*8280*/  IMAD.U32 R10, RZ, RZ, UR4 ;  /* 0x00000004ff0a7e24 */ /* 0x000fe2000f8e00ff */
[----:B------:R-:W-:-:S03]  /*8290*/  ULDC.64 UR8, c[0x0][0xd08] ;  /* 0x0003420000087ab9 */ /* 0x000fc60000000a00 */
[----:B------:R-:W-:Y:S01]  /*82a0*/  IMAD.U32 R11, RZ, RZ, UR7 ;  /* 0x00000007ff0b7e24 */ /* 0x000fe2000f8e00ff */
[----:B------:R-:W-:Y:S06]  /*82b0*/  BAR.SYNC.DEFER_BLOCKING 0x1, 0x100 ;  /* 0x0044000000007b1d */ /* 0x000fec0000010000 */
[----:B------:R-:W3:Y:S01]  /*82c0*/  @P0 LDG.E R0, desc[UR38][R10.64] ;  /* 0x000000260a000981 */ /* 0x000ee2000c1e1900 */
[----:B------:R-:W-:Y:S01]  /*82d0*/  UISETP.NE.U32.AND UP1, UPT, UR8, URZ, UPT ;  /* 0x0000003f0800728c */ /* 0x000fe2000bf25070 */
[----:B--2---:R-:W-:Y:S01]  /*82e0*/  ISETP.NE.AND P1, PT, R77, 0x1, PT ;  /* 0x000000014d00780c */ /* 0x004fe20003f25270 */
[----:B------:R-:W-:Y:S01]  /*82f0*/  ULDC UR7, c[0x0][0xb88] ;  /* 0x0002e20000077ab9 */ /* 0x000fe20000000800 */
[----:B------:R-:W-:Y:S01]  /*8300*/  UMOV UR4, URZ ;  /* 0x0000003f00047c82 */ /* 0x000fe20008000000 */
[----:B------:R-:W-:Y:S01]  /*8310*/  UISETP.NE.AND.EX UP1, UPT, UR9, URZ, UPT, UP1 ;  /* 0x0000003f0900728c */ /* 0x000fe2000bf25310 */
[----:B------:R-:W-:-:S05]  /*8320*/  IMAD.U32 R17, RZ, RZ, UR12 ;  /* 0x0000000cff117e24 */ /* 0x000fca000f8e00ff */
[----:B------:R-:W-:-:S04]  /*8330*/  PLOP3.LUT P2, PT, PT, PT, UP1, 0x80, 0x0 ;  /* 0x000000000000781c */ /* 0x000fc80003f4f018 */
[----:B------:R-:W2:Y:S01]  /*8340*/  @P1 LDC R9, c[0x0][0xcec] ;  /* 0x00033b00ff091b82 */ /* 0x000ea20000000800 */
[----:B------:R-:W-:-:S04]  /*8350*/  @UP1 UIADD3 UR8, UP2, UR10, UR8, URZ ;  /* 0x000000080a081290 */ /* 0x000fc8000ff5e03f */
[----:B------:R-:W-:Y:S02]  /*8360*/  @UP1 UIADD3.X UR9, UR11, UR9, URZ, UP2, !UPT ;  /* 0x000000090b091290 */ /* 0x000fe400097fe43f */
[----:B0-----:R-:W-:Y:S01]  /*8370*/  IMAD.U32 R14, RZ, RZ, UR8 ;  /* 0x00000008ff0e7e24 */ /* 0x001fe2000f8e00ff */
[----:B------:R-:W0:Y:S03]  /*8380*/  @P1 LDC R13, c[0x0][0xcf0] ;  /* 0x00033c00ff0d1b82 */ /* 0x000e260000000800 */
[----:B------:R-:W-:Y:S01]  /*8390*/  IMAD.U32 R15, RZ, RZ, UR9 ;  /* 0x00000009ff0f7e24 */ /* 0x000fe2000f8e00ff */
[----:B---3--:R-:W-:Y:S01]  /*83a0*/  @P0 R2UR UR4, R0 ;  /* 0x00000000000402ca */ /* 0x008fe200000e0000 */
[----:B------:R-:W-:-:S06]  /*83b0*/  IMAD.U32 R0, RZ, RZ, UR7 ;  /* 0x00000007ff007e24 */ /* 0x000fcc000f8e00ff */
[----:B------:R1:W5:Y:S01]  /*83c0*/  @P2 LDG.E R0, desc[UR38][R14.64] ;  /* 0x000000260e002981 */ /* 0x000362000c1e1900 */
[----:B0-2---:R-:W-:Y:S07]  /*83d0*/  @P2 BRA `(.L_x_1060) ;  /* 0x0000000000102947 */ /* 0x005fee0003800000 */
[----:B------:R-:W-:Y:S05]  /*83e0*/  @!P0 BRA `(.L_x_1060) ;  /* 0x00000000000c8947 */ /* 0x000fea0003800000 */
[----:B-1----:R-:W2:Y:S04]  /*83f0*/  LDG.E R15, desc[UR38][R10.64] ;  /* 0x000000260a0f7981 */ /* 0x002ea8000c1e1900 */
[----:B-----5:R-:W2:Y:S02]  /*8400*/  LDG.E R0, desc[UR38][R10.64+0x4] ;  /* 0x000004260a007981 */ /* 0x020ea4000c1e1900 */
[----:B--2---:R-:W-:-:S07]  /*8410*/  IMAD.IADD R0, R0, 0x1, -R15 ;  /* 0x0000000100007824 */ /* 0x004fce00078e0a0f */
.L_x_1060:
[----:B------:R-:W-:Y:S01]  /*8420*/  R2UR UR17, R202 ;  /* 0x00000000ca1172ca */ /* 0x000fe200000e0000 */
[----:B------:R-:W-:Y:S01]  /*8430*/  ULDC.64 UR12, c[0x0][0xc90] ;  /* 0x00032400000c7ab9 */ /* 0x000fe20000000a00 */
[----:B------:R-:W-:Y:S01]  /*8440*/  R2UR UR15, R218 ;  /* 0x00000000da0f72ca */ /* 0x000fe200000e0000 */
[----:B------:R-:W-:Y:S01]  /*8450*/  USHF.R.S32.HI UR11, URZ, 0x1f, UR4 ;  /* 0x0000001f3f0b7899 */ /* 0x000fe20008011404 */
[----:B-1----:R-:W-:Y:S01]  /*8460*/  IMAD R12, R17, 0x80, R224 ;  /* 0x00000080110c7824 */ /* 0x002fe200078e02e0 */
[----:B------:R-:W-:Y:S01]  /*8470*/  UMOV UR10, UR4 ;  /* 0x00000004000a7c82 */ /* 0x000fe20008000000 */
[----:B------:R-:W-:Y:S01]  /*8480*/  USEL UR61, UR61, URZ, !UP0 ;  /* 0x0000003f3d3d7287 */ /* 0x000fe2000c000000 */
[----:B------:R-:W-:Y:S01]  /*8490*/  R2UR UR16, R203 ;  /* 0x00000000cb1072ca */ /* 0x000fe200000e0000 */
[----:B------:R-:W-:-:S04]  /*84a0*/  @P1 IMAD.HI.U32 R6, R12, R9, RZ ;  /* 0x000000090c061227 */ /* 0x000fc800078e00ff */
[----:B------:R-:W-:Y:S01]  /*84b0*/  IMAD.MOV.U32 R10, RZ, RZ, R12 ;  /* 0x000000ffff0a7224 */ /* 0x000fe200078e000c */
[----:B------:R-:W-:Y:S01]  /*84c0*/  USHF.R.S32.HI UR14, URZ, 0x1f, UR17 ;  /* 0x0000001f3f0e7899 */ /* 0x000fe20008011411 */
[----:B------:R-:W-:Y:S01]  /*84d0*/  @P1 SHF.R.U32.HI R10, RZ, R13, R6 ;  /* 0x0000000dff0a1219 */ /* 0x000fe20000011606 */
[----:B------:R-:W-:Y:S01]  /*84e0*/  UIMAD.WIDE.U32 UR8, UR17, UR12, UR10 ;  /* 0x0000000c110872a5 */ /* 0x000fe2000f8e000a */
[----:B------:R-:W-:Y:S01]  /*84f0*/  IMAD R9, R204, 0x40, R2 ;  /* 0x00000040cc097824 */ /* 0x000fe200078e0202 */
[----:B------:R-:W-:Y:S01]  /*8500*/  UIMAD UR7, UR14, UR12, URZ ;  /* 0x0000000c0e0772a4 */ /* 0x000fe2000f8e023f */
[----:B-----5:R-:W-:Y:S01]  /*8510*/  IMAD R81, R0, R77, RZ ;  /* 0x0000004d00517224 */ /* 0x020fe200078e02ff */
[----:B------:R-:W-:Y:S01]  /*8520*/  USEL UR15, UR15, URZ, !UP0 ;  /* 0x0000003f0f0f7287 */ /* 0x000fe2000c000000 */
[----:B------:R-:W-:Y:S01]  /*8530*/  IMAD.MOV R6, RZ, RZ, -R10 ;  /* 0x000000ffff067224 */ /* 0x000fe200078e0a0a */
[----:B------:R-:W-:Y:S01]  /*8540*/  UIMAD UR7, UR17, UR13, UR7 ;  /* 0x0000000d110772a4 */ /* 0x000fe2000f8e0207 */
[----:B------:R-:W-:-:S02]  /*8550*/  IMAD.WIDE R4, R9, 0x2, R4 ;  /* 0x0000000209047825 */ /* 0x000fc400078e0204 */
[----:B------:R-:W-:Y:S01]  /*8560*/  ULDC.64 UR12, c[0x0][0xc98] ;  /* 0x00032600000c7ab9 */ /* 0x000fe20000000a00 */
[----:B------:R-:W-:Y:S01]  /*8570*/  UIADD3 UR9, UR9, UR7, URZ ;  /* 0x0000000709097290 */ /* 0x000fe2000fffe03f */
[----:B------:R-:W-:Y:S01]  /*8580*/  IMAD R9, R77, R6, R12 ;  /* 0x000000064d097224 */ /* 0x000fe200078e020c */
[----:B------:R-:W-:Y:S01]  /*8590*/  UIMAD UR7, UR15, UR12, URZ ;  /* 0x0000000c0f0772a4 */ /* 0x000fe2000f8e023f */
[----:B------:R-:W-:Y:S01]  /*85a0*/  SHF.R.S32.HI R6, RZ, 0x1f, R10 ;  /* 0x0000001fff067819 */ /* 0x000fe2000001140a */
[----:B------:R-:W-:Y:S01]  /*85b0*/  UIMAD.WIDE.U32 UR8, UR61, UR12, UR8 ;  /* 0x0000000c3d0872a5 */ /* 0x000fe2000f8e0008 */
[C---:B------:R-:W-:Y:S01]  /*85c0*/  IADD3 R37, P2, R4.reuse, 0x5000, RZ ;  /* 0x0000500004257810 */ /* 0x040fe20007f5e0ff */
[----:B------:R-:W-:Y:S01]  /*85d0*/  UIMAD UR7, UR61, UR13, UR7 ;  /* 0x0000000d3d0772a4 */ /* 0x000fe2000f8e0207 */
[C---:B------:R-:W-:Y:S02]  /*85e0*/  IADD3 R17, P5, R4.reuse, 0x1000, RZ ;  /* 0x0000100004117810 */ /* 0x040fe40007fbe0ff */
[----:B------:R-:W-:Y:S01]  /*85f0*/  IADD3 R25, P4, R4, 0x2000, RZ ;  /* 0x0000200004197810 */ /* 0x000fe20007f9e0ff */
[----:B------:R-:W-:Y:S01]  /*8600*/  ULDC.64 UR12, c[0x0][0xba0] ;  /* 0x0002e800000c7ab9 */ /* 0x000fe20000000a00 */
[----:B------:R-:W-:Y:S01]  /*8610*/  IADD3 R10, P0, R10, UR8, RZ ;  /* 0x000000080a0a7c10 */ /* 0x000fe2000ff1e0ff */
[----:B------:R-:W-:Y:S01]  /*8620*/  IMAD.U32 R11, RZ, RZ, UR7 ;  /* 0x00000007ff0b7e24 */ /* 0x000fe2000f8e00ff */
[----:B------:R-:W-:-:S02]  /*8630*/  LOP3.LUT R36, R37, 0x380, RZ, 0xc0, !PT ;  /* 0x0000038025247812 */ /* 0x000fc400078ec0ff */
[----:B------:R-:W-:Y:S02]  /*8640*/  LOP3.LUT R16, R17, 0x380, RZ, 0xc0, !PT ;  /* 0x0000038011107812 */ /* 0x000fe400078ec0ff */
        /* <DEDUP_REMOVED lines=8> */
[----:B------:R-:W-:-:S02]  /*86d0*/  SHF.R.U64 R36, R36, 0x3, RZ ;  /* 0x0000000324247819 */ /* 0x000fc400000012ff */
[----:B------:R-:W-:Y:S01]  /*86e0*/  SHF.R.U64 R28, R28, 0x3, RZ ;  /* 0x000000031c1c7819 */ /* 0x000fe200000012ff */
[----:B------:R-:W-:Y:S01]  /*86f0*/  IMAD R13, R9, UR9, R6 ;  /* 0x00000009090d7c24 */ /* 0x000fe2000f8e0206 */
[----:B------:R-:W-:Y:S01]  /*8700*/  ULDC.64 UR8, c[0x0][0xc50] ;  /* 0x0003140000087ab9 */ /* 0x000fe20000000a00 */
[----:B------:R-:W-:Y:S02]  /*8710*/  IADD3 R33, P3, R4, 0x4000, RZ ;  /* 0x0000400004217810 */ /* 0x000fe40007f7e0ff */
[----:B------:R-:W-:Y:S01]  /*8720*/  IMAD.IADD R9, R11, 0x1, R13 ;  /* 0x000000010b097824 */ /* 0x000fe200078e020d */
[----:B------:R-:W-:Y:S02]  /*8730*/  LEA R12, P6, R10, UR8, 0x2 ;  /* 0x000000080a0c7c11 */ /* 0x000fe4000f8c10ff */
[----:B------:R-:W-:Y:S01]  /*8740*/  LOP3.LUT R28, R28, R29, RZ, 0x3c, !PT ;  /* 0x0000001d1c1c7212 */ /* 0x000fe200078e3cff */
[----:B------:R-:W-:Y:S01]  /*8750*/  IMAD.X R29, RZ, RZ, R5, P0 ;  /* 0x000000ffff1d7224 */ /* 0x000fe200000e0605 */
[----:B------:R-:W-:Y:S01]  /*8760*/  SHF.R.U64 R16, R16, 0x3, RZ ;  /* 0x0000000310107819 */ /* 0x000fe200000012ff */
[----:B------:R-:W-:Y:S01]  /*8770*/  SHFL.IDX PT, R20, R12, RZ, 0x1c1f ;  /* 0x001c1fff0c147589 */ /* 0x000fe200000e0000 */
[----:B------:R-:W-:-:S02]  /*8780*/  SHF.R.U64 R24, R24, 0x3, RZ ;  /* 0x0000000318187819 */ /* 0x000fc400000012ff */
[----:B------:R-:W-:Y:S01]  /*8790*/  IADD3 R57, P0, R4, 0x9000, RZ ;  /* 0x0000900004397810 */ /* 0x000fe20007f1e0ff */
[----:B------:R-:W-:Y:S01]  /*87a0*/  SHFL.IDX PT, R50, R12, 0x1, 0x1c1f ;  /* 0x003c1f000c327f89 */ /* 0x000fe200000e0000 */
[----:B------:R-:W-:Y:S01]  /*87b0*/  LEA.HI.X R14, R10, UR9, R9, 0x2, P6 ;  /* 0x000000090a0e7c11 */ /* 0x000fe2000b0f1409 */
[----:B------:R-:W-:Y:S01]  /*87c0*/  IMAD.U32 R9, RZ, RZ, UR16 ;  /* 0x00000010ff097e24 */ /* 0x000fe2000f8e00ff */
[----:B------:R-:W-:Y:S01]  /*87d0*/  LOP3.LUT R36, R36, R37, RZ, 0x3c, !PT ;  /* 0x0000002524247212 */ /* 0x000fe200078e3cff */
[--C-:B------:R-:W-:Y:S01]  /*87e0*/  IMAD.X R37, RZ, RZ, R5.reuse, P2 ;  /* 0x000000ffff257224 */ /* 0x100fe200010e0605 */
[----:B------:R-:W-:Y:S01]  /*87f0*/  LOP3.LUT R32, R33, 0x380, RZ, 0xc0, !PT ;  /* 0x0000038021207812 */ /* 0x000fe200078ec0ff */
[----:B------:R-:W0:Y:S01]  /*8800*/  SHFL.IDX PT, R21, R14, RZ, 0x1c1f ;  /* 0x001c1fff0e157589 */ /* 0x000e2200000e0000 */
[----:B------:R-:W-:Y:S01]  /*8810*/  LOP3.LUT R16, R16, R17, RZ, 0x3c, !PT ;  /* 0x0000001110107212 */ /* 0x000fe200078e3cff */
[--C-:B------:R-:W-:Y:S01]  /*8820*/  IMAD.X R17, RZ, RZ, R5.reuse, P5 ;  /* 0x000000ffff117224 */ /* 0x100fe200028e0605 */
[----:B------:R-:W-:Y:S01]  /*8830*/  LOP3.LUT R24, R24, R25, RZ, 0x3c, !PT ;  /* 0x0000001918187212 */ /* 0x000fe200078e3cff */
[----:B------:R-:W-:Y:S01]  /*8840*/  IMAD.X R25, RZ, RZ, R5, P4 ;  /* 0x000000ffff197224 */ /* 0x000fe200020e0605 */
[----:B------:R-:W-:Y:S01]  /*8850*/  LOP3.LUT R56, R57, 0x380, RZ, 0xc0, !PT ;  /* 0x0000038039387812 */ /* 0x000fe200078ec0ff */
[----:B------:R-:W1:Y:S01]  /*8860*/  SHFL.IDX PT, R51, R14, 0x1, 0x1c1f ;  /* 0x003c1f000e337f89 */ /* 0x000e6200000e0000 */
[C---:B------:R-:W-:Y:S01]  /*8870*/  IADD3 R49, P2, R4.reuse, 0xb000, RZ ;  /* 0x0000b00004317810 */ /* 0x040fe20007f5e0ff */
[----:B------:R-:W-:Y:S01]  /*8880*/  IMAD R18, R9, 0x80, R222 ;  /* 0x0000008009127824 */ /* 0x000fe200078e02de */
[----:B------:R-:W-:-:S02]  /*8890*/  IADD3 R41, P6, R4, 0x6000, RZ ;  /* 0x0000600004297810 */ /* 0x000fc40007fde0ff */
[----:B------:R-:W-:Y:S01]  /*88a0*/  IADD3 R45, P5, R4, 0x7000, RZ ;  /* 0x00007000042d7810 */ /* 0x000fe20007fbe0ff */
[----:B------:R-:W-:Y:S01]  /*88b0*/  VIADD R6, R18, 0x8 ;  /* 0x0000000812067836 */ /* 0x000fe20000000000 */
[----:B------:R-:W-:Y:S02]  /*88c0*/  IADD3 R65, P4, R4, 0x8000, RZ ;  /* 0x0000800004417810 */ /* 0x000fe40007f9e0ff */
[----:B------:R-:W-:Y:S02]  /*88d0*/  SHF.R.U64 R32, R32, 0x3, RZ ;  /* 0x0000000320207819 */ /* 0x000fe400000012ff */
[----:B------:R-:W-:Y:S02]  /*88e0*/  SHF.R.U64 R56, R56, 0x3, RZ ;  /* 0x0000000338387819 */ /* 0x000fe400000012ff */
[----:B------:R-:W-:Y:S02]  /*88f0*/  LOP3.LUT R48, R49, 0x380, RZ, 0xc0, !PT ;  /* 0x0000038031307812 */ /* 0x000fe400078ec0ff */
[----:B------:R-:W-:-:S02]  /*8900*/  LOP3.LUT R40, R41, 0x380, RZ, 0xc0, !PT ;  /* 0x0000038029287812 */ /* 0x000fc400078ec0ff */
[----:B------:R-:W-:Y:S02]  /*8910*/  LOP3.LUT R44, R45, 0x380, RZ, 0xc0, !PT ;  /* 0x000003802d2c7812 */ /* 0x000fe400078ec0ff */
[----:B------:R-:W-:Y:S02]  /*8920*/  LOP3.LUT R64, R65, 0x380, RZ, 0xc0, !PT ;  /* 0x0000038041407812 */ /* 0x000fe400078ec0ff */
[----:B------:R-:W-:Y:S01]  /*8930*/  LOP3.LUT R32, R32, R33, RZ, 0x3c, !PT ;  /* 0x0000002120207212 */ /* 0x000fe200078e3cff */
[--C-:B------:R-:W-:Y:S01]  /*8940*/  IMAD.X R33, RZ, RZ, R5.reuse, P3 ;  /* 0x000000ffff217224 */ /* 0x100fe200018e0605 */
[----:B------:R-:W-:Y:S01]  /*8950*/  LOP3.LUT R56, R56, R57, RZ, 0x3c, !PT ;  /* 0x0000003938387212 */ /* 0x000fe200078e3cff */
[----:B------:R-:W-:Y:S01]  /*8960*/  IMAD.X R57, RZ, RZ, R5, P0 ;  /* 0x000000ffff397224 */ /* 0x000fe200000e0605 */
[----:B------:R-:W-:Y:S02]  /*8970*/  SHF.R.U64 R48, R48, 0x3, RZ ;  /* 0x0000000330307819 */ /* 0x000fe400000012ff */
[----:B------:R-:W-:-:S02]  /*8980*/  IADD3 R11, P3, R4, 0xa000, RZ ;  /* 0x0000a000040b7810 */ /* 0x000fc40007f7e0ff */
[----:B------:R-:W-:Y:S02]  /*8990*/  SHF.R.U64 R40, R40, 0x3, RZ ;  /* 0x0000000328287819 */ /* 0x000fe400000012ff */
[----:B------:R-:W-:Y:S02]  /*89a0*/  SHF.R.U64 R44, R44, 0x3, RZ ;  /* 0x000000032c2c7819 */ /* 0x000fe400000012ff */
[----:B------:R-:W-:Y:S02]  /*89b0*/  SHF.R.U64 R64, R64, 0x3, RZ ;  /* 0x0000000340407819 */ /* 0x000fe400000012ff */
[----:B------:R-:W-:Y:S02]  /*89c0*/  LOP3.LUT P0, RZ, R220, 0x3, RZ, 0xc0, !PT ;  /* 0x00000003dcff7812 */ /* 0x000fe4000780c0ff */
[----:B------:R-:W-:Y:S01]  /*89d0*/  LOP3.LUT R48, R48, R49, RZ, 0x3c, !PT ;  /* 0x0000003130307212 */ /* 0x000fe200078e3cff */
[----:B------:R-:W-:Y:S01]  /*89e0*/  IMAD.X R49, RZ, RZ, R5, P2 ;  /* 0x000000ffff317224 */ /* 0x000fe200010e0605 */
[----:B------:R-:W-:-:S02]  /*89f0*/  LOP3.LUT R10, R11, 0x380, RZ, 0xc0, !PT ;  /* 0x000003800b0a7812 */ /* 0x000fc400078ec0ff */
[----:B------:R-:W-:Y:S01]  /*8a00*/  LOP3.LUT R40, R40, R41, RZ, 0x3c, !PT ;  /* 0x0000002928287212 */ /* 0x000fe200078e3cff */
[--C-:B------:R-:W-:Y:S01]  /*8a10*/  IMAD.X R41, RZ, RZ, R5.reuse, P6 ;  /* 0x000000ffff297224 */ /* 0x100fe200030e0605 */
[----:B------:R-:W-:Y:S01]  /*8a20*/  LOP3.LUT R44, R44, R45, RZ, 0x3c, !PT ;  /* 0x0000002d2c2c7212 */ /* 0x000fe200078e3cff */
[--C-:B------:R-:W-:Y:S01]  /*8a30*/  IMAD.X R45, RZ, RZ, R5.reuse, P5 ;  /* 0x000000ffff2d7224 */ /* 0x100fe200028e0605 */
[----:B------:R-:W-:Y:S01]  /*8a40*/  LOP3.LUT R64, R64, R65, RZ, 0x3c, !PT ;  /* 0x0000004140407212 */ /* 0x000fe200078e3cff */
[----:B------:R-:W-:Y:S01]  /*8a50*/  IMAD.X R65, RZ, RZ, R5, P4 ;  /* 0x000000ffff417224 */ /* 0x000fe200020e0605 */
[-C--:B------:R-:W-:Y:S02]  /*8a60*/  ISETP.GE.OR P2, PT, R18, R81.reuse, P0 ;  /* 0x000000511200720c */ /* 0x080fe40000746670 */
[----:B------:R-:W-:Y:S02]  /*8a70*/  ISETP.GE.OR P0, PT, R6, R81, P0 ;  /* 0x000000510600720c */ /* 0x000fe40000706670 */
[----:B------:R-:W-:-:S02]  /*8a80*/  IADD3 R73, P6, R4, 0xc000, RZ ;  /* 0x0000c00004497810 */ /* 0x000fc40007fde0ff */
[C---:B------:R-:W-:Y:S02]  /*8a90*/  IADD3 R69, P5, R4.reuse, 0xd000, RZ ;  /* 0x0000d00004457810 */ /* 0x040fe40007fbe0ff */
[C---:B------:R-:W-:Y:S02]  /*8aa0*/  IADD3 R61, P4, R4.reuse, 0xe000, RZ ;  /* 0x0000e000043d7810 */ /* 0x040fe40007f9e0ff */
[----:B------:R-:W-:Y:S02]  /*8ab0*/  LOP3.LUT R13, R4, 0x380, RZ, 0xc0, !PT ;  /* 0x00000380040d7812 */ /* 0x000fe400078ec0ff */
[----:B------:R-:W-:Y:S01]  /*8ac0*/  SHF.R.U64 R10, R10, 0x3, RZ ;  /* 0x000000030a0a7819 */ /* 0x000fe200000012ff */
[----:B0-----:R0:W-:Y:S01]  /*8ad0*/  @!P2 ST.E desc[UR38][R20.64], R8 ;  /* 0x000000081400a985 */ /* 0x0011e2000c101926 */
[----:B------:R-:W-:Y:S02]  /*8ae0*/  LOP3.LUT R72, R73, 0x380, RZ, 0xc0, !PT ;  /* 0x0000038049487812 */ /* 0x000fe400078ec0ff */
[----:B------:R-:W-:Y:S01]  /*8af0*/  LOP3.LUT R68, R69, 0x380, RZ, 0xc0, !PT ;  /* 0x0000038045447812 */ /* 0x000fe200078ec0ff */
[----:B-1----:R1:W-:Y:S01]  /*8b00*/  @!P0 ST.E desc[UR38][R50.64], R3 ;  /* 0x0000000332008985 */ /* 0x0023e2000c101926 */
[----:B------:R-:W-:-:S02]  /*8b10*/  LOP3.LUT R60, R61, 0x380, RZ, 0xc0, !PT ;  /* 0x000003803d3c7812 */ /* 0x000fc400078ec0ff */
[----:B------:R-:W-:Y:S01]  /*8b20*/  SHF.R.U64 R13, R13, 0x3, RZ ;  /* 0x000000030d0d7819 */ /* 0x000fe200000012ff */
[----:B------:R-:W-:Y:S01]  /*8b30*/  UIMAD UR7, UR11, UR12, URZ ;  /* 0x0000000c0b0772a4 */ /* 0x000fe2000f8e023f */
[----:B------:R-:W-:Y:S01]  /*8b40*/  LOP3.LUT R10, R10, R11, RZ, 0x3c, !PT ;  /* 0x0000000b0a0a7212 */ /* 0x000fe200078e3cff */
[--C-:B------:R-:W-:Y:S01]  /*8b50*/  IMAD.X R11, RZ, RZ, R5.reuse, P3 ;  /* 0x000000ffff0b7224 */ /* 0x100fe200018e0605 */
[----:B------:R-:W-:Y:S01]  /*8b60*/  IADD3 R9, P3, R4, 0xf000, RZ ;  /* 0x0000f00004097810 */ /* 0x000fe20007f7e0ff */
[----:B0-----:R-:W0:Y:S01]  /*8b70*/  @P1 LDC R21, c[0x0][0xcf0] ;  /* 0x00033c00ff151b82 */ /* 0x001e220000000800 */
[----:B------:R-:W-:Y:S01]  /*8b80*/  SHF.R.U64 R72, R72, 0x3, RZ ;  /* 0x0000000348487819 */ /* 0x000fe200000012ff */
[----:B------:R-:W-:Y:S01]  /*8b90*/  UIMAD.WIDE.U32 UR8, UR4, UR12, URZ ;  /* 0x0000000c040872a5 */ /* 0x000fe2000f8e003f */
[----:B------:R-:W-:Y:S01]  /*8ba0*/  SHF.R.U64 R68, R68, 0x3, RZ ;  /* 0x0000000344447819 */ /* 0x000fe200000012ff */
[--C-:B------:R-:W-:Y:S01]  /*8bb0*/  IMAD.X R53, RZ, RZ, R5.reuse, P3 ;  /* 0x000000ffff357224 */ /* 0x100fe200018e0605 */
[----:B------:R-:W-:Y:S01]  /*8bc0*/  SHF.R.U64 R60, R60, 0x3, RZ ;  /* 0x000000033c3c7819 */ /* 0x000fe200000012ff */
[----:B------:R-:W-:Y:S01]  /*8bd0*/  ULDC.64 UR10, c[0x0][0xbe8] ;  /* 0x0002fa00000a7ab9 */ /* 0x000fe20000000a00 */
[----:B------:R-:W-:Y:S01]  /*8be0*/  LOP3.LUT R4, R13, R4, RZ, 0x3c, !PT ;  /* 0x000000040d047212 */ /* 0x000fe200078e3cff */
[----:B-1----:R-:W-:Y:S01]  /*8bf0*/  IMAD.U32 R3, RZ, RZ, UR16 ;  /* 0x00000010ff037e24 */ /* 0x002fe2000f8e00ff */
[----:B------:R-:W-:Y:S01]  /*8c00*/  LOP3.LUT R72, R72, R73, RZ, 0x3c, !PT ;  /* 0x0000004948487212 */ /* 0x000fe200078e3cff */
[--C-:B------:R-:W-:Y:S01]  /*8c10*/  IMAD.X R73, RZ, RZ, R5.reuse, P6 ;  /* 0x000000ffff497224 */ /* 0x100fe200030e0605 */
[----:B------:R-:W-:Y:S01]  /*8c20*/  LOP3.LUT R68, R68, R69, RZ, 0x3c, !PT ;  /* 0x0000004544447212 */ /* 0x000fe200078e3cff */
[--C-:B------:R-:W-:Y:S01]  /*8c30*/  IMAD.X R69, RZ, RZ, R5.reuse, P5 ;  /* 0x000000ffff457224 */ /* 0x100fe200028e0605 */
[----:B------:R-:W-:Y:S01]  /*8c40*/  LOP3.LUT R60, R60, R61, RZ, 0x3c, !PT ;  /* 0x0000003d3c3c7212 */ /* 0x000fe200078e3cff */
[----:B------:R-:W-:Y:S01]  /*8c50*/  IMAD.X R61, RZ, RZ, R5, P4 ;  /* 0x000000ffff3d7224 */ /* 0x000fe200020e0605 */
[----:B------:R1:W5:Y:S01]  /*8c60*/  LD.E.128 R12, desc[UR38][R4.64] ;  /* 0x00000026040c7980 */ /* 0x000362000c101d00 */
[----:B------:R-:W-:Y:S01]  /*8c70*/  LOP3.LUT R0, R9, 0x380, RZ, 0xc0, !PT ;  /* 0x0000038009007812 */ /* 0x000fe200078ec0ff */
[----:B------:R-:W-:-:S02]  /*8c80*/  UIMAD UR7, UR4, UR13, UR7 ;  /* 0x0000000d040772a4 */ /* 0x000fc4000f8e0207 */
[----:B------:R-:W5:Y:S01]  /*8c90*/  LD.E.128 R16, desc[UR38][R16.64] ;  /* 0x0000002610107980 */ /* 0x000f62000c101d00 */
[----:B------:R-:W-:-:S03]  /*8ca0*/  SHF.R.U64 R0, R0, 0x3, RZ ;  /* 0x0000000300007819 */ /* 0x000fc600000012ff */
[----:B------:R-:W5:Y:S01]  /*8cb0*/  LD.E.128 R24, desc[UR38][R24.64] ;  /* 0x0000002618187980 */ /* 0x000f62000c101d00 */
[----:B------:R-:W-:Y:S01]  /*8cc0*/  LOP3.LUT R52, R0, R9, RZ, 0x3c, !PT ;  /* 0x0000000900347212 */ /* 0x000fe200078e3cff */
[----:B-1----:R-:W1:Y:S01]  /*8cd0*/  @P1 LDC R5, c[0x0][0xcec] ;  /* 0x00033b00ff051b82 */ /* 0x002e620000000800 */
[----:B------:R-:W-:Y:S01]  /*8ce0*/  IMAD R0, R201, 0x20, R204 ;  /* 0x00000020c9007824 */ /* 0x000fe200078e02cc */
[----:B------:R-:W-:Y:S01]  /*8cf0*/  UIADD3 UR9, UR9, UR7, URZ ;  /* 0x0000000709097290 */ /* 0x000fe2000fffe03f */
        /* <DEDUP_REMOVED lines=15> */
[----:B-1----:R-:W-:-:S03]  /*8df0*/  @P1 IMAD.HI.U32 R0, R20, R5, RZ ;  /* 0x0000000514001227 */ /* 0x002fc600078e00ff */
[----:B------:R-:W5:Y:S02]  /*8e00*/  LD.E.128 R64, desc[UR38][R64.64] ;  /* 0x0000002640407980 */ /* 0x000f64000c101d00 */
[----:B0-----:R-:W-:Y:S01]  /*8e10*/  @P1 SHF.R.U32.HI R3, RZ, R21, R0 ;  /* 0x00000015ff031219 */ /* 0x001fe20000011600 */
[----:B------:R-:W-:Y:S01]  /*8e20*/  UIADD3 UR4, UR9, UR4, URZ ;  /* 0x0000000409047290 */ /* 0x000fe2000fffe03f */
[----:B------:R-:W-:Y:S01]  /*8e30*/  IMAD.U32 R4, RZ, RZ, UR8 ;  /* 0x00000008ff047e24 */ /* 0x000fe2000f8e00ff */
[----:B------:R-:W5:Y:S01]  /*8e40*/  LD.E.128 R56, desc[UR38][R56.64] ;  /* 0x0000002638387980 */ /* 0x000f62000c101d00 */
[--C-:B------:R-:W-:Y:S01]  /*8e50*/  SHF.R.S32.HI R0, RZ, 0x1f, R3.reuse ;  /* 0x0000001fff007819 */ /* 0x100fe20000011403 */
[----:B------:R-:W-:Y:S02]  /*8e60*/  IMAD.MOV R6, RZ, RZ, -R3 ;  /* 0x000000ffff067224 */ /* 0x000fe400078e0a03 */
[----:B------:R-:W-:Y:S01]  /*8e70*/  IMAD.U32 R5, RZ, RZ, UR9 ;  /* 0x00000009ff057e24 */ /* 0x000fe2000f8e00ff */
[----:B------:R-:W-:Y:S01]  /*8e80*/  ULDC.64 UR8, c[0x0][0xbe0] ;  /* 0x0002f80000087ab9 */ /* 0x000fe20000000a00 */
[----:B------:R-:W-:Y:S01]  /*8e90*/  IMAD R21, R77, R6, R20 ;  /* 0x000000064d157224 */ /* 0x000fe200078e0214 */
[----:B------:R-:W5:Y:S01]  /*8ea0*/  LD.E.128 R8, desc[UR38][R10.64] ;  /* 0x000000260a087980 */ /* 0x000f62000c101d00 */
[----:B------:R-:W-:-:S02]  /*8eb0*/  IMAD R0, R0, UR8, RZ ;  /* 0x0000000800007c24 */ /* 0x000fc4000f8e02ff */
[----:B------:R-:W-:Y:S01]  /*8ec0*/  IMAD.U32 R5, RZ, RZ, UR4 ;  /* 0x00000004ff057e24 */ /* 0x000fe2000f8e00ff */
[----:B------:R-:W5:Y:S01]  /*8ed0*/  LD.E.128 R48, desc[UR38][R48.64] ;  /* 0x0000002630307980 */ /* 0x000f62000c101d00 */
[C---:B------:R-:W-:Y:S01]  /*8ee0*/  IMAD R77, R3.reuse, UR9, R0 ;  /* 0x00000009034d7c24 */ /* 0x040fe2000f8e0200 */
[----:B------:R-:W-:Y:S02]  /*8ef0*/  SHF.R.S32.HI R0, RZ, 0x1f, R21 ;  /* 0x0000001fff007819 */ /* 0x000fe40000011415 */
[----:B------:R-:W5:Y:S01]  /*8f00*/  LD.E.128 R72, desc[UR38][R72.64] ;  /* 0x0000002648487980 */ /* 0x000f62000c101d00 */
[----:B------:R-:W-:Y:S01]  /*8f10*/  IMAD.WIDE.U32 R4, R3, UR8, R4 ;  /* 0x0000000803047c25 */ /* 0x000fe2000f8e0004 */
[----:B------:R-:W-:Y:S02]  /*8f20*/  ULDC.64 UR8, c[0x0][0xbd8] ;  /* 0x0002f60000087ab9 */ /* 0x000fe40000000a00 */
[----:B------:R-:W5:Y:S04]  /*8f30*/  LD.E.128 R68, desc[UR38][R68.64] ;  /* 0x0000002644447980 */ /* 0x000f68000c101d00 */
[----:B------:R-:W5:Y:S04]  /*8f40*/  LD.E.128 R60, desc[UR38][R60.64] ;  /* 0x000000263c3c7980 */ /* 0x000f68000c101d00 */
[----:B------:R-:W5:Y:S01]  /*8f50*/  LD.E.128 R52, desc[UR38][R52.64] ;  /* 0x0000002634347980 */ /* 0x000f62000c101d00 */
[----:B------:R-:W-:Y:S01]  /*8f60*/  IMAD.U32 R79, RZ, RZ, UR16 ;  /* 0x00000010ff4f7e24 */ /* 0x000fe2000f8e00ff */
        /* <DEDUP_REMOVED lines=8> */
[----:B------:R-:W-:Y:S02]  /*8ff0*/  IMAD R80, R79, 0x80, R204 ;  /* 0x000000804f507824 */ /* 0x000fe400078e02cc */
[C---:B------:R-:W-:Y:S02]  /*9000*/  IMAD R3, R21.reuse, UR9, R6 ;  /* 0x0000000915037c24 */ /* 0x040fe4000f8e0206 */
[----:B------:R-:W-:Y:S01]  /*9010*/  IMAD.WIDE.U32 R4, R21, UR8, R4 ;  /* 0x0000000815047c25 */ /* 0x000fe2000f8e0004 */
[----:B------:R-:W-:Y:S01]  /*9020*/  ISETP.GE.AND P2, PT, R80, R81, PT ;  /* 0x000000515000720c */ /* 0x000fe20003f46270 */
[----:B------:R-:W-:Y:S02]  /*9030*/  ULDC.64 UR8, c[0x0][0xb80] ;  /* 0x0002e00000087ab9 */ /* 0x000fe40000000a00 */
[----:B------:R-:W-:Y:S01]  /*9040*/  IMAD.IADD R3, R5, 0x1, R3 ;  /* 0x0000000105037824 */ /* 0x000fe200078e0203 */
[----:B------:R-:W-:Y:S01]  /*9050*/  LEA R6, P3, R4, UR8, 0x1 ;  /* 0x0000000804067c11 */ /* 0x000fe2000f8608ff */
[----:B------:R-:W-:-:S02]  /*9060*/  VIADD R151, R151, 0x32420 ;  /* 0x0003242097977836 */ /* 0x000fc40000000000 */
[----:B------:R-:W-:Y:S01]  /*9070*/  VIADD R0, R80, 0x20 ;  /* 0x0000002050007836 */ /* 0x000fe20000000000 */
[----:B------:R-:W-:Y:S02]  /*9080*/  LEA.HI.X R3, R4, UR9, R3, 0x1, P3 ;  /* 0x0000000904037c11 */ /* 0x000fe400098f0c03 */
[----:B------:R-:W-:Y:S02]  /*9090*/  PRMT R151, RZ, 0x654, R151 ;  /* 0x00000654ff977816 */ /* 0x000fe40000000097 */
[-C--:B------:R-:W-:Y:S01]  /*90a0*/  ISETP.GE.AND P1, PT, R0, R81.reuse, PT ;  /* 0x000000510000720c */ /* 0x080fe20003f26270 */
[----:B------:R-:W-:Y:S01]  /*90b0*/  VIADD R0, R80, 0x40 ;  /* 0x0000004050007836 */ /* 0x000fe20000000000 */
[----:B0-----:R0:W-:Y:S01]  /*90c0*/  SYNCS.ARRIVE.TRANS64.RED.A1T0 RZ, [R151+URZ], RZ ;  /* 0x000000ff97ff79a7 */ /* 0x0011e2000810043f */
        /* <DEDUP_REMOVED lines=22> */
.L_x_1062:
[----:B------:R-:W-:Y:S05]  /*9230*/  BSYNC B1 ;  /* 0x0000000000017941 */ /* 0x000fea0003800000 */
.L_x_1061:
        /* <DEDUP_REMOVED lines=21> */
.L_x_1064:
[----:B------:R-:W-:Y:S05]  /*9390*/  BSYNC B1 ;  /* 0x0000000000017941 */ /* 0x000fea0003800000 */
.L_x_1063:
[----:B0-----:R0:W0:Y:S01]  /*93a0*/  SHFL.IDX PT, R17, R3, 0x2, 0x181f ;  /* 0x00581f0003117f89 */ /* 0x00102200000e0000 */
        /* <DEDUP_REMOVED lines=11> */
[----:B------:R-:W-:Y:S02]  /*9460*/  @!P3 LEA.HI.X R5, R2, R17, R230, 0x1, P6 ;  /* 0x000000110205b211 */ /* 0x000fe400030f0ce6 */
        /* <DEDUP_REMOVED lines=8> */
.L_x_1066:
[----:B------:R-:W-:Y:S05]  /*94f0*/  BSYNC B1 ;  /* 0x0000000000017941 */ /* 0x000fea0003800000 */
.L_x_1065:
[----:B------:R-:W-:Y:S01]  /*9500*/  VIADD R0, R80, 0x60 ;  /* 0x0000006050007836 */ /* 0x000fe20000000000 */
[----:B0--3--:R-:W0:Y:S04]  /*9510*/  SHFL.IDX PT, R3, R3, 0x3, 0x181f ;  /* 0x00781f0003037f89 */ /* 0x009e2800000e0000 */
[----:B------:R-:W-:Y:S01]  /*9520*/  ISETP.GE.AND P0, PT, R0, R81, PT ;  /* 0x000000510000720c */ /* 0x000fe20003f06270 */
[----:B------:R3:W0:-:S12]  /*9530*/  SHFL.IDX PT, R13, R6, 0x3, 0x181f ;  /* 0x00781f00060d7f89 */ /* 0x00061800000e0000 */
[----:B---3--:R-:W-:Y:S05]  /*9540*/  @P0 BRA `(.L_x_1067) ;  /* 0x0000000c00cc0947 */ /* 0x008fea0003800000 */
[----:B------:R-:W-:Y:S02]  /*9550*/  ULDC UR4, c[0x0][0xbc8] ;  /* 0x0002f20000047ab9 */ /* 0x000fe40000000800 */
[----:B------:R-:W-:Y:S02]  /*9560*/  ISETP.GE.AND P3, PT, R2, UR4, PT ;  /* 0x0000000402007c0c */ /* 0x000fe4000bf66270 */
[----:B------:R-:W-:Y:S02]  /*9570*/  ISETP.GE.AND P4, PT, R23, UR4, PT ;  /* 0x0000000417007c0c */ /* 0x000fe4000bf86270 */
[----:B------:R-:W-:-:S09]  /*9580*/  ISETP.GE.AND P5, PT, R22, UR4, PT ;  /* 0x0000000416007c0c */ /* 0x000fd2000bfa6270 */
[-C--:B0-----:R-:W-:Y:S02]  /*9590*/  @!P3 LEA R4, P0, R2, R13.reuse, 0x1 ;  /* 0x0000000d0204b211 */ /* 0x081fe400078008ff */
[CC--:B------:R-:W-:Y:S02]  /*95a0*/  @!P4 LEA R8, P1, R23.reuse, R13.reuse, 0x1 ;  /* 0x0000000d1708c211 */ /* 0x0c0fe400078208ff */
[----:B------:R-:W-:Y:S02]  /*95b0*/  @!P5 LEA R10, P2, R22, R13, 0x1 ;  /* 0x0000000d160ad211 */ /* 0x000fe400078408ff */
[-C--:B------:R-:W-:Y:S02]  /*95c0*/  @!P3 LEA.HI.X R5, R2, R3.reuse, R230, 0x1, P0 ;  /* 0x000000030205b211 */ /* 0x080fe400000f0ce6 */
[-C--:B------:R-:W-:Y:S02]  /*95d0*/  @!P4 LEA.HI.X R9, R23, R3.reuse, R229, 0x1, P1 ;  /* 0x000000031709c211 */ /* 0x080fe400008f0ce5 */
[----:B------:R-:W-:Y:S01]  /*95e0*/  @!P5 LEA.HI.X R11, R22, R3, R228, 0x1, P2 ;  /* 0x00000003160bd211 */ /* 0x000fe200010f0ce4 */
[----:B------:R3:W-:Y:S01]  /*95f0*/  @!P3 ST.E.128 desc[UR38][R4.64], R28 ;  /* 0x0000001c0400b985 */ /* 0x0007e2000c101d26 */
[----:B------:R-:W-:-:S03]  /*9600*/  ISETP.GE.AND P0, PT, R200, UR4, PT ;  /* 0x00000004c8007c0c */ /* 0x000fc6000bf06270 */
[----:B------:R3:W-:Y:S04]  /*9610*/  @!P4 ST.E.128 desc[UR38][R8.64], R44 ;  /* 0x0000002c0800c985 */ /* 0x0007e8000c101d26 */
[----:B------:R3:W-:Y:S06]  /*9620*/  @!P5 ST.E.128 desc[UR38][R10.64], R48 ;  /* 0x000000300a00d985 */ /* 0x0007ec000c101d26 */
[----:B------:R-:W-:Y:S05]  /*9630*/  @P0 BRA `(.L_x_1067) ;  /* 0x0000000c00900947 */ /* 0x000fea0003800000 */
[----:B---3--:R-:W-:-:S04]  /*9640*/  LEA R4, P0, R200, R13, 0x1 ;  /* 0x0000000dc8047211 */ /* 0x008fc800078008ff */
[----:B------:R-:W-:-:S05]  /*9650*/  LEA.HI.X R5, R200, R3, R227, 0x1, P0 ;  /* 0x00000003c8057211 */ /* 0x000fca00000f0ce3 */
[----:B------:R0:W-:Y:S01]  /*9660*/  ST.E.128 desc[UR38][R4.64], R52 ;  /* 0x0000003404007985 */ /* 0x0001e2000c101d26 */
[----:B------:R-:W-:Y:S05]  /*9670*/  BRA `(.L_x_1067) ;  /* 0x0000000c00807947 */ /* 0x000fea0003800000 */
.L_x_1059:
[----:B------:R-:W-:Y:S01]  /*9680*/  ULDC.64 UR8, c[0x0][0xd00] ;  /* 0x0003400000087ab9 */ /* 0x000fe20000000a00 */
[----:B------:R-:W-:Y:S01]  /*9690*/  ULDC UR4, c[0x0][0xb88] ;  /* 0x0002e20000047ab9 */ /* 0x000fe20000000800 */
[----:B------:R-:W-:Y:S01]  /*96a0*/  UISETP.NE.U32.AND UP0, UPT, UR8, URZ, UPT ;  /* 0x0000003f0800728c */ /* 0x000fe2000bf05070 */
[----:B------:R-:W0:Y:S01]  /*96b0*/  LDC R13, c[0x0][0xce8] ;  /* 0x00033a00ff0d7b82 */ /* 0x000e220000000800 */
[----:B------:R-:W-:Y:S02]  /*96c0*/  R2UR UR7, R202 ;  /* 0x00000000ca0772ca */ /* 0x000fe400000e0000 */
        /* <DEDUP_REMOVED lines=29> */
.L_x_1068:
[----:B------:R-:W-:Y:S01]  /*98a0*/  R2UR UR7, R218 ;  /* 0x00000000da0772ca */ /* 0x000fe200000e0000 */
[----:B------:R-:W-:Y:S01]  /*98b0*/  USEL UR61, UR61, URZ, !UP0 ;  /* 0x0000003f3d3d7287 */ /* 0x000fe2000c000000 */
[----:B------:R-:W-:Y:S11]  /*98c0*/  BSSY B1, `(.L_x_1069) ;  /* 0x000002f000017945 */ /* 0x000ff60003800000 */
[----:B------:R-:W-:Y:S01]  /*98d0*/  USEL UR12, UR7, URZ, !UP0 ;  /* 0x0000003f070c7287 */ /* 0x000fe2000c000000 */
[----:B------:R-:W-:Y:S11]  /*98e0*/  @P1 BRA `(.L_x_1070) ;  /* 0x0000000000b01947 */ /* 0x000ff60003800000 */
[----:B------:R-:W0:Y:S01]  /*98f0*/  S2R R4, SR_TID.X ;  /* 0x0000000000047919 */ /* 0x000e220000002100 */
[----:B------:R-:W1:Y:S01]  /*9900*/  LDC R6, c[0x0][0xce8] ;  /* 0x00033a00ff067b82 */ /* 0x000e620000000800 */
[----:B------:R-:W-:-:S13]  /*9910*/  R2UR UR7, R203 ;  /* 0x00000000cb0772ca */ /* 0x000fda00000e0000 */
        /* <DEDUP_REMOVED lines=8> */
[----:B------:R-:W-:Y:S01]  /*99a0*/  R2UR UR13, R202 ;  /* 0x00000000ca0d72ca */ /* 0x000fe200000e0000 */
[----:B------:R-:W-:Y:S01]  /*99b0*/  UIMAD UR7, UR11, UR14, URZ ;  /* 0x0000000e0b0772a4 */ /* 0x000fe2000f8e023f */
[----:B------:R-:W-:Y:S01]  /*99c0*/  UMOV UR8, UR4 ;  /* 0x0000000400087c82 */ /* 0x000fe20008000000 */
[----:B------:R-:W-:-:S08]  /*99d0*/  UMOV UR9, UR10 ;  /* 0x0000000a00097c82 */ /* 0x000fd00008000000 */
[----:B------:R-:W0:Y:S02]  /*99e0*/  @P1 LDC R4, c[0x0][0xcec] ;  /* 0x00033b00ff041b82 */ /* 0x000e240000000800 */
[----:B------:R-:W-:Y:S02]  /*99f0*/  UIMAD.WIDE.U32 UR8, UR13, UR14, UR8 ;  /* 0x0000000e0d0872a5 */ /* 0x000fe4000f8e0008 */
[----:B------:R-:W-:-:S03]  /*9a00*/  UIMAD UR7, UR13, UR15, UR7 ;  /* 0x0000000f0d0772a4 */ /* 0x000fc6000f8e0207 */
[----:B------:R-:W-:Y:S01]  /*9a10*/  ULDC.64 UR14, c[0x0][0xc98] ;  /* 0x00032600000e7ab9 */ /* 0x000fe20000000a00 */
[----:B------:R-:W1:Y:S01]  /*9a20*/  @P1 LDC R8, c[0x0][0xcf0] ;  /* 0x00033c00ff081b82 */ /* 0x000e620000000800 */
[----:B------:R-:W-:Y:S02]  /*9a30*/  UIADD3 UR9, UR9, UR7, URZ ;  /* 0x0000000709097290 */ /* 0x000fe4000fffe03f */
[----:B------:R-:W-:Y:S02]  /*9a40*/  UIMAD UR7, UR12, UR14, URZ ;  /* 0x0000000e0c0772a4 */ /* 0x000fe4000f8e023f */
[----:B------:R-:W-:Y:S02]  /*9a50*/  UIMAD.WIDE.U32 UR8, UR61, UR14, UR8 ;  /* 0x0000000e3d0872a5 */ /* 0x000fe4000f8e0008 */
[----:B------:R-:W-:-:S03]  /*9a60*/  UIMAD UR7, UR61, UR15, UR7 ;  /* 0x0000000f3d0772a4 */ /* 0x000fc6000f8e0207 */
        /* <DEDUP_REMOVED lines=20> */
.L_x_1070:
[----:B------:R-:W-:Y:S05]  /*9bb0*/  BSYNC B1 ;  /* 0x0000000000017941 */ /* 0x000fea0003800000 */
.L_x_1069:
[----:B------:R-:W-:Y:S01]  /*9bc0*/  R2UR UR13, R203 ;  /* 0x00000000cb0d72ca */ /* 0x000fe200000e0000 */
[----:B------:R-:W1:Y:S01]  /*9bd0*/  @P0 LDC R5, c[0x0][0xcf0] ;  /* 0x00033c00ff050b82 */ /* 0x000e620000000800 */
[----:B------:R-:W-:Y:S01]  /*9be0*/  ULDC.64 UR14, c[0x0][0xba0] ;  /* 0x0002e800000e7ab9 */ /* 0x000fe20000000a00 */
[----:B------:R-:W-:Y:S01]  /*9bf0*/  R2UR UR16, R202 ;  /* 0x00000000ca1072ca */ /* 0x000fe200000e0000 */
[----:B------:R-:W-:Y:S01]  /*9c00*/  UIMAD UR7, UR10, UR14, URZ ;  /* 0x0000000e0a0772a4 */ /* 0x000fe2000f8e023f */
[----:B0-----:R-:W-:Y:S01]  /*9c10*/  IMAD R3, R201, 0x20, R204 ;  /* 0x00000020c9037824 */ /* 0x001fe200078e02cc */
[----:B------:R-:W-:Y:S01]  /*9c20*/  UIMAD.WIDE.U32 UR8, UR4, UR14, URZ ;  /* 0x0000000e040872a5 */ /* 0x000fe2000f8e003f */
[----:B------:R-:W-:Y:S01]  /*9c30*/  BSSY B1, `(.L_x_1071) ;  /* 0x0000042000017945 */ /* 0x000fe20003800000 */
[----:B------:R-:W-:-:S03]  /*9c40*/  UIMAD UR7, UR4, UR15, UR7 ;  /* 0x0000000f040772a4 */ /* 0x000fc6000f8e0207 */
[----:B------:R-:W-:Y:S01]  /*9c50*/  ULDC.64 UR14, c[0x0][0xbe8] ;  /* 0x0002fa00000e7ab9 */ /* 0x000fe20000000a00 */
[----:B------:R-:W-:Y:S01]  /*9c60*/  UIADD3 UR9, UR9, UR7, URZ ;  /* 0x0000000709097290 */ /* 0x000fe2000fffe03f */
[----:B------:R-:W-:Y:S01]  /*9c70*/  IMAD.U32 R8, RZ, RZ, UR13 ;  /* 0x0000000dff087e24 */ /* 0x000fe2000f8e00ff */
[----:B------:R-:W-:Y:S01]  /*9c80*/  UIMAD UR4, UR11, UR14, URZ ;  /* 0x0000000e0b0472a4 */ /* 0x000fe2000f8e023f */
[----:B------:R-:W-:Y:S01]  /*9c90*/  IMAD.U32 R15, RZ, RZ, UR13 ;  /* 0x0000000dff0f7e24 */ /* 0x000fe2000f8e00ff */
[----:B------:R-:W-:Y:S01]  /*9ca0*/  UIMAD.WIDE.U32 UR8, UR16, UR14, UR8 ;  /* 0x0000000e100872a5 */ /* 0x000fe2000f8e0008 */
[----:B------:R-:W-:Y:S01]  /*9cb0*/  IMAD R8, R8, 0x80, R3 ;  /* 0x0000008008087824 */ /* 0x000fe200078e0203 */
[----:B------:R-:W-:Y:S01]  /*9cc0*/  UIMAD UR4, UR16, UR15, UR4 ;  /* 0x0000000f100472a4 */ /* 0x000fe2000f8e0204 */
[----:B------:R-:W-:Y:S02]  /*9cd0*/  ULDC.64 UR10, c[0x0][0xbf0] ;  /* 0x0002fc00000a7ab9 */ /* 0x000fe40000000a00 */
[----:B------:R-:W-:Y:S01]  /*9ce0*/  @P0 IMAD.HI.U32 R4, R8, R11, RZ ;  /* 0x0000000b08040227 */ /* 0x000fe200078e00ff */
[----:B------:R-:W-:-:S02]  /*9cf0*/  UIADD3 UR9, UR9, UR4, URZ ;  /* 0x0000000409097290 */ /* 0x000fc4000fffe03f */
[----:B------:R-:W-:Y:S01]  /*9d00*/  UIMAD UR4, UR12, UR10, URZ ;  /* 0x0000000a0c0472a4 */ /* 0x000fe2000f8e023f */
[----:B------:R-:W-:Y:S01]  /*9d10*/  IMAD.MOV.U32 R3, RZ, RZ, R8 ;  /* 0x000000ffff037224 */ /* 0x000fe200078e0008 */
[----:B-1----:R-:W-:Y:S01]  /*9d20*/  @P0 SHF.R.U32.HI R3, RZ, R5, R4 ;  /* 0x00000005ff030219 */ /* 0x002fe20000011604 */
[----:B------:R-:W-:Y:S02]  /*9d30*/  UIMAD.WIDE.U32 UR8, UR61, UR10, UR8 ;  /* 0x0000000a3d0872a5 */ /* 0x000fe4000f8e0008 */
[----:B------:R-:W-:Y:S01]  /*9d40*/  UIMAD UR4, UR61, UR11, UR4 ;  /* 0x0000000b3d0472a4 */ /* 0x000fe2000f8e0204 */
[--C-:B------:R-:W-:Y:S01]  /*9d50*/  SHF.R.S32.HI R4, RZ, 0x1f, R3.reuse ;  /* 0x0000001fff047819 */ /* 0x100fe20000011403 */
[----:B------:R-:W-:Y:S01]  /*9d60*/  IMAD.MOV R9, RZ, RZ, -R3 ;  /* 0x000000ffff097224 */ /* 0x000fe200078e0a03 */
[----:B------:R-:W-:Y:S01]  /*9d70*/  ULDC.64 UR10, c[0x0][0xbe0] ;  /* 0x0002f800000a7ab9 */ /* 0x000fe20000000a00 */
[----:B------:R-:W-:Y:S02]  /*9d80*/  UIADD3 UR4, UR9, UR4, URZ ;  /* 0x0000000409047290 */ /* 0x000fe4000fffe03f */
[----:B------:R-:W-:-:S02]  /*9d90*/  IMAD.U32 R5, RZ, RZ, UR9 ;  /* 0x00000009ff057e24 */ /* 0x000fc4000f8e00ff */
[----:B------:R-:W-:Y:S02]  /*9da0*/  IMAD R6, R4, UR10, RZ ;  /* 0x0000000a04067c24 */ /* 0x000fe4000f8e02ff */
[----:B------:R-:W-:Y:S01]  /*9db0*/  IMAD.U32 R4, RZ, RZ, UR8 ;  /* 0x00000008ff047e24 */ /* 0x000fe2000f8e00ff */
[----:B------:R-:W-:Y:S01]  /*9dc0*/  ULDC.64 UR8, c[0x0][0xbd8] ;  /* 0x0002f60000087ab9 */ /* 0x000fe20000000a00 */
[----:B------:R-:W-:Y:S02]  /*9dd0*/  IMAD.U32 R5, RZ, RZ, UR4 ;  /* 0x00000004ff057e24 */ /* 0x000fe4000f8e00ff */
[----:B------:R-:W-:Y:S02]  /*9de0*/  IMAD R9, R13, R9, R8 ;  /* 0x000000090d097224 */ /* 0x000fe400078e0208 */
[C---:B------:R-:W-:Y:S02]  /*9df0*/  IMAD R11, R3.reuse, UR11, R6 ;  /* 0x0000000b030b7c24 */ /* 0x040fe4000f8e0206 */
        /* <DEDUP_REMOVED lines=37> */
.L_x_1072:
[----:B------:R-:W-:Y:S05]  /*a050*/  BSYNC B1 ;  /* 0x0000000000017941 */ /* 0x000fea0003800000 */
.L_x_1071:
        /* <DEDUP_REMOVED lines=21> */
.L_x_1074:
[----:B------:R-:W-:Y:S05]  /*a1b0*/  BSYNC B1 ;  /* 0x0000000000017941 */ /* 0x000fea0003800000 */
.L_x_1073:
        /* <DEDUP_REMOVED lines=21> */
.L_x_1076:
[----:B------:R-:W-:Y:S05]  /*a310*/  BSYNC B1 ;  /* 0x0000000000017941 */ /* 0x000fea0003800000 */
.L_x_1075:
        /* <DEDUP_REMOVED lines=22> */
.L_x_1067:
[----:B------:R-:W-:Y:S05]  /*a480*/  BSYNC B0 ;  /* 0x0000000000007941 */ /* 0x000fea0003800000 */
.L_x_1058:
[----:B------:R-:W-:Y:S02]  /*a490*/  ULDC UR4, c[0x0][0xd3c] ;  /* 0x00034f0000047ab9 */ /* 0x000fe40000000800 */
[----:B------:R-:W-:-:S13]  /*a4a0*/  ISETP.GE.AND P0, PT, R7, UR4, PT ;  /* 0x0000000407007c0c */ /* 0x000fda000bf06270 */
[----:B------:R-:W-:Y:S05]  /*a4b0*/  @!P0 BRA `(.L_x_1077) ;  /* 0xffffff6800888947 */ /* 0x000fea000383ffff */
[----:B------:R-:W-:Y:S05]  /*a4c0*/  EXIT ;  /* 0x000000000000794d */ /* 0x000fea0003800000 */
.L_x_1033:
[----:B------:R-:W-:-:S08]  /*a4d0*/  NOP ;  /* 0x0000000000007918 */ /* 0x000fd00000000000 */
[----:B0-----:R-:W0:-:S00]  /*a4e0*/  USETMAXREG.DEALLOC.CTAPOOL 0x18 ;  /* 0x00000018000079c8 */ /* 0x001e0000080e0500 */
        /* <DEDUP_REMOVED lines=16> */
.L_x_1078:
        /* <DEDUP_REMOVED lines=42> */
.L_x_1084:
        /* <DEDUP_REMOVED lines=12> */
.L_x_1083:
[----:B------:R-:W-:Y:S05]  /*a950*/  BSYNC B0 ;  /* 0x0000000000007941 */ /* 0x000fea0003800000 */
.L_x_1082:
        /* <DEDUP_REMOVED lines=22> */
.L_x_1080:
        /* <DEDUP_REMOVED lines=16> */
.L_x_1085:
        /* <DEDUP_REMOVED lines=25> */
.L_x_1081:
[----:B------:R-:W-:Y:S02]  /*ad50*/  IMAD.MOV.U32 R17, RZ, RZ, RZ ;  /* 0x000000ffff117224 */ /* 0x000fe400078e00ff */
[----:B------:R-:W-:Y:S02]  /*ad60*/  IMAD.U32 R16, RZ, RZ, UR6 ;  /* 0x00000006ff107e24 */ /* 0x000fe4000f8e00ff */
[----:B------:R-:W-:-:S07]  /*ad70*/  IMAD.MOV.U32 R18, RZ, RZ, RZ ;  /* 0x000000ffff127224 */ /* 0x000fce00078e00ff */
.L_x_1086:
[----:B------:R-:W-:-:S13]  /*ad80*/  ISETP.NE.AND P0, PT, R5, RZ, PT ;  /* 0x000000ff0500720c */ /* 0x000fda0003f05270 */
[----:B------:R-:W0:Y:S01]  /*ad90*/  @!P0 S2R R3, SR_CgaCtaId ;  /* 0x0000000000038919 */ /* 0x000e220000008800 */
[----:B------:R-:W-:-:S04]  /*ada0*/  @!P0 MOV R0, 0x400 ;  /* 0x0000040000008802 */ /* 0x000fc80000000f00 */
[----:B0-----:R-:W-:-:S05]  /*adb0*/  @!P0 LEA R0, R3, R0, 0x18 ;  /* 0x0000000003008211 */ /* 0x001fca00078ec0ff */
[----:B------:R0:W-:Y:S01]  /*adc0*/  @!P0 STS.128 [R0+0x324d0], R16 ;  /* 0x0324d01000008388 */ /* 0x0001e20000000c00 */
[----:B------:R-:W-:Y:S06]  /*add0*/  BAR.ARV 0x5, 0x180 ;  /* 0x0146000000007b1d */ /* 0x000fec0000002000 */
.L_x_1079:
[----:B0-----:R-:W-:Y:S01]  /*ade0*/  IMAD.MOV.U32 R0, RZ, RZ, 0x1 ;  /* 0x00000001ff007424 */ /* 0x001fe200078e00ff */
[----:B------:R0:W-:Y:S01]  /*adf0*/  STL [R1+0x8], RZ ;  /* 0x000008ff01007387 */ /* 0x0001e20000100800 */
[----:B------:R-:W-:Y:S02]  /*ae00*/  ULDC UR4, c[0x0][0xd3c] ;  /* 0x00034f0000047ab9 */ /* 0x000fe40000000800 */
[----:B-1----:R-:W-:Y:S01]  /*ae10*/  ISETP.GE.AND P0, PT, R19, UR4, PT ;  /* 0x0000000413007c0c */ /* 0x002fe2000bf06270 */
[----:B------:R0:W-:Y:S04]  /*ae20*/  STL [R1+0x18], R0 ;  /* 0x0000180001007387 */ /* 0x0001e80000100800 */
[----:B------:R0:W-:Y:S08]  /*ae30*/  STL [R1+0x6c], RZ ;  /* 0x00006cff01007387 */ /* 0x0001f00000100800 */
[----:B0-----:R-:W-:Y:S05]  /*ae40*/  @P0 BRA `(.L_x_1087) ;  /* 0x0000005c00bc0947 */ /* 0x001fea0003800000 */
[----:B------:R-:W0:Y:S01]  /*ae50*/  S2R R5, SR_TID.X ;  /* 0x0000000000057919 */ /* 0x000e220000002100 */
[----:B------:R-:W1:Y:S01]  /*ae60*/  S2UR UR5, SR_CgaCtaId ;  /* 0x00000000000579c3 */ /* 0x000e620000008800 */
[----:B------:R-:W-:Y:S01]  /*ae70*/  UMOV UR4, 0x400 ;  /* 0x0000040000047882 */ /* 0x000fe20000000000 */
[----:B------:R-:W-:Y:S01]  /*ae80*/  BSSY B8, `(.L_x_1087) ;  /* 0x00005eb000087945 */ /* 0x000fe20003800000 */
[----:B------:R-:W-:Y:S01]  /*ae90*/  ULDC UR40, c[0x0][0xc] ;  /* 0x0000030000287ab9 */ /* 0x000fe20000000800 */
[----:B------:R-:W-:Y:S01]  /*aea0*/  ULDC.64 UR36, c[0x0][0x198] ;  /* 0x0000660000247ab9 */ /* 0x000fe20000000a00 */
[----:B-1----:R-:W-:Y:S01]  /*aeb0*/  ULEA UR4, UR5, UR4, 0x18 ;  /* 0x0000000405047291 */ /* 0x002fe2000f8ec03f */
[C---:B0-----:R-:W-:Y:S01]  /*aec0*/  IMAD.SHL.U32 R0, R5.reuse, 0x8, RZ ;  /* 0x0000000805007824 */ /* 0x041fe200078e00ff */
[----:B------:R-:W-:-:S04]  /*aed0*/  LOP3.LUT R4, R5, 0x7f, RZ, 0xc0, !PT ;  /* 0x0000007f05047812 */ /* 0x000fc800078ec0ff */
[C---:B------:R-:W-:Y:S02]  /*aee0*/  LOP3.LUT R2, R0.reuse, 0x1f8, RZ, 0xc0, !PT ;  /* 0x000001f800027812 */ /* 0x040fe400078ec0ff */
[----:B------:R-:W-:Y:S02]  /*aef0*/  LOP3.LUT R0, R0, 0x38, RZ, 0xc0, !PT ;  /* 0x0000003800007812 */ /* 0x000fe400078ec0ff */
        /* <DEDUP_REMOVED lines=8> */
[----:B------:R-:W-:Y:S01]  /*af80*/  STL [R1+0x4], R4 ;  /* 0x0000040401007387 */ /* 0x000fe20000100800 */
[----:B------:R-:W-:-:S03]  /*af90*/  IMAD.MOV.U32 R2, RZ, RZ, 0x1 ;  /* 0x00000001ff027424 */ /* 0x000fc600078e00ff */
[----:B------:R0:W-:Y:S04]  /*afa0*/  STL [R1+0x10], R3 ;  /* 0x0000100301007387 */ /* 0x0001e80000100800 */
[----:B------:R-:W-:Y:S04]  /*afb0*/  STL [R1+0x6c], RZ ;  /* 0x00006cff01007387 */ /* 0x000fe80000100800 */
[----:B------:R1:W-:Y:S01]  /*afc0*/  STL [R1+0x18], R2 ;  /* 0x0000180201007387 */ /* 0x0003e20000100800 */
[----:B0-----:R-:W-:-:S03]  /*afd0*/  LOP3.LUT R3, R0, 0x40, RZ, 0xfc, !PT ;  /* 0x0000004000037812 */ /* 0x001fc600078efcff */
[----:B------:R0:W-:Y:S01]  /*afe0*/  STL [R1+0x8], RZ ;  /* 0x000008ff01007387 */ /* 0x0001e20000100800 */
[C---:B-1----:R-:W-:Y:S02]  /*aff0*/  LOP3.LUT R2, R0.reuse, 0x80, RZ, 0xfc, !PT ;  /* 0x0000008000027812 */ /* 0x042fe400078efcff */
[----:B------:R-:W-:-:S07]  /*b000*/  LOP3.LUT R0, R0, 0xc0, RZ, 0xfc, !PT ;  /* 0x000000c000007812 */ /* 0x000fce00078efcff */
.L_x_1195:
[----:B01----:R-:W1:Y:S02]  /*b010*/  LDC.64 R2, c[0x0][0xd88] ;  /* 0x00036200ff027b82 */ /* 0x003e640000000a00 */
[----:B-1----:R-:W-:-:S05]  /*b020*/  IMAD.WIDE R2, R19, 0x4, R2 ;  /* 0x0000000413027825 */ /* 0x002fca00078e0202 */
[----:B--2---:R-:W2:Y:S01]  /*b030*/  LDG.E R11, desc[UR38][R2.64] ;  /* 0x00000026020b7981 */ /* 0x004ea2000c1e1900 */
[----:B------:R-:W-:Y:S05]  /*b040*/  YIELD ;  /* 0x0000000000007946 */ /* 0x000fea0003800000 */
[----:B------:R-:W-:Y:S01]  /*b050*/  ULDC.64 UR4, c[0x0][0xb20] ;  /* 0x0002c80000047ab9 */ /* 0x000fe20000000a00 */
[----:B------:R-:W-:Y:S01]  /*b060*/  IMAD.MOV.U32 R0, RZ, RZ, RZ ;  /* 0x000000ffff007224 */ /* 0x000fe200078e00ff */
        /* <DEDUP_REMOVED lines=23> */
[----:B--2---:R-:W-:-:S02]  /*b1e0*/  IADD3 R2, P3, R10, UR4, RZ ;  /* 0x000000040a027c10 */ /* 0x004fc4000ff7e0ff */
[----:B-1----:R-:W-:Y:S02]  /*b1f0*/  IADD3 R4, P4, R10, UR8, RZ ;  /* 0x000000080a047c10 */ /* 0x002fe4000ff9e0ff */
        /* <DEDUP_REMOVED lines=8> */
[----:B-1----:R-:W-:-:S04]  /*b280*/  @P2 IADD3 R6, P3, R10, UR6, RZ ;  /* 0x000000060a062c10 */ /* 0x002fc8000ff7e0ff */
        /* <DEDUP_REMOVED lines=8> */
[----:B-1----:R-:W-:Y:S01]  /*b310*/  IMAD.U32 R6, RZ, RZ, UR4 ;  /* 0x00000004ff067e24 */ /* 0x002fe2000f8e00ff */
[----:B--2---:R1:W-:Y:S01]  /*b320*/  STL [R1+0x38], R12 ;  /* 0x0000380c01007387 */ /* 0x0043e20000100800 */
[----:B------:R-:W-:Y:S05]  /*b330*/  @P2 BRA `(.L_x_1088) ;  /* 0x0000000000142947 */ /* 0x000fea0003800000 */
[----:B------:R-:W-:Y:S05]  /*b340*/  @!P1 BRA `(.L_x_1088) ;  /* 0x0000000000109947 */ /* 0x000fea0003800000 */
[----:B------:R-:W2:Y:S04]  /*b350*/  LDG.E R7, desc[UR38][R2.64] ;  /* 0x0000002602077981 */ /* 0x000ea8000c1e1900 */
[----:B------:R-:W2:Y:S02]  /*b360*/  LDG.E R2, desc[UR38][R2.64+0x4] ;  /* 0x0000042602027981 */ /* 0x000ea4000c1e1900 */
[----:B--2---:R-:W-:-:S05]  /*b370*/  IMAD.IADD R2, R2, 0x1, -R7 ;  /* 0x0000000102027824 */ /* 0x004fca00078e0a07 */
[----:B------:R2:W-:Y:S02]  /*b380*/  STL [R1+0x38], R2 ;  /* 0x0000380201007387 */ /* 0x0005e40000100800 */
.L_x_1088:
[----:B--2---:R-:W-:Y:S01]  /*b390*/  IMAD.MOV.U32 R2, RZ, RZ, R11 ;  /* 0x000000ffff027224 */ /* 0x004fe200078e000b */
[----:B------:R-:W-:Y:S01]  /*b3a0*/  ULDC.64 UR4, c[0x0][0xb18] ;  /* 0x0002c60000047ab9 */ /* 0x000fe20000000a00 */
[----:B-----5:R-:W-:Y:S01]  /*b3b0*/  IMAD.IADD R3, R8, 0x1, R0 ;  /* 0x0000000108037824 */ /* 0x020fe200078e0200 */
[----:B------:R-:W-:Y:S02]  /*b3c0*/  ISETP.NE.U32.AND P1, PT, RZ, UR4, PT ;  /* 0x00000004ff007c0c */ /* 0x000fe4000bf25070 */
[----:B------:R2:W-:Y:S02]  /*b3d0*/  STL [R1+0xc], R2 ;  /* 0x00000c0201007387 */ /* 0x0005e40000100800 */
[----:B------:R-:W-:Y:S02]  /*b3e0*/  ISETP.NE.AND.EX P1, PT, RZ, UR5, PT, P1 ;  /* 0x00000005ff007c0c */ /* 0x000fe4000bf25310 */
[----:B------:R2:W-:Y:S11]  /*b3f0*/  STL [R1+0x20], R3 ;  /* 0x0000200301007387 */ /* 0x0005f60000100800 */
[----:B--2---:R-:W-:Y:S05]  /*b400*/  @!P1 BRA `(.L_x_1089) ;  /* 0x0000000000109947 */ /* 0x004fea0003800000 */
[----:B------:R-:W-:-:S04]  /*b410*/  IADD3 R6, P0, R10, UR4, RZ ;  /* 0x000000040a067c10 */ /* 0x000fc8000ff1e0ff */
[----:B------:R-:W-:-:S05]  /*b420*/  IADD3.X R7, R9, UR5, RZ, P0, !PT ;  /* 0x0000000509077c10 */ /* 0x000fca00087fe4ff */
[----:B------:R2:W5:Y:S01]  /*b430*/  LDG.E R6, desc[UR38][R6.64] ;  /* 0x0000002606067981 */ /* 0x000562000c1e1900 */
[----:B------:R-:W-:Y:S05]  /*b440*/  BRA `(.L_x_1090) ;  /* 0x0000000000107947 */ /* 0x000fea0003800000 */
.L_x_1089:
[----:B------:R-:W-:Y:S05]  /*b450*/  @!P0 BRA `(.L_x_1090) ;  /* 0x00000000000c8947 */ /* 0x000fea0003800000 */
[----:B------:R-:W2:Y:S04]  /*b460*/  LDG.E R6, desc[UR38][R4.64] ;  /* 0x0000002604067981 */ /* 0x000ea8000c1e1900 */
[----:B------:R-:W2:Y:S02]  /*b470*/  LDG.E R4, desc[UR38][R4.64+0x4] ;  /* 0x0000042604047981 */ /* 0x000ea4000c1e1900 */
[----:B--2---:R-:W-:-:S07]  /*b480*/  IMAD.IADD R6, R4, 0x1, -R6 ;  /* 0x0000000104067824 */ /* 0x004fce00078e0a06 */
.L_x_1090:
[----:B-----5:R-:W-:Y:S01]  /*b490*/  IMAD.IADD R2, R6, 0x1, -R0 ;  /* 0x0000000106027824 */ /* 0x020fe200078e0a00 */
[----:B------:R-:W-:Y:S03]  /*b4a0*/  BSSY B7, `(.L_x_1091) ;  /* 0x00004e6000077945 */ /* 0x000fe60003800000 */
[C---:B------:R-:W-:Y:S01]  /*b4b0*/  VIADD R0, R2.reuse, 0x5f ;  /* 0x0000005f02007836 */ /* 0x040fe20000000000 */
[----:B------:R3:W-:Y:S01]  /*b4c0*/  STL [R1+0x48], R2 ;  /* 0x0000480201007387 */ /* 0x0007e20000100800 */
[----:B------:R-:W-:Y:S02]  /*b4d0*/  ISETP.GT.AND P0, PT, R2, RZ, PT ;  /* 0x000000ff0200720c */ /* 0x000fe40003f04270 */
[----:B------:R-:W-:-:S05]  /*b4e0*/  IMAD.HI R0, R0, 0x2aaaaaab, RZ ;  /* 0x2aaaaaab00007827 */ /* 0x000fca00078e02ff */
[----:B---3--:R-:W-:-:S04]  /*b4f0*/  SHF.R.U32.HI R2, RZ, 0x1f, R0 ;  /* 0x0000001fff027819 */ /* 0x008fc80000011600 */
[----:B------:R-:W-:-:S05]  /*b500*/  LEA.HI.SX32 R0, R0, R2, 0x1c ;  /* 0x0000000200007211 */ /* 0x000fca00078fe2ff */
[----:B------:R3:W-:Y:S01]  /*b510*/  STL [R1+0x30], R0 ;  /* 0x0000300001007387 */ /* 0x0007e20000100800 */
[----:B------:R-:W-:Y:S05]  /*b520*/  @P0 BRA `(.L_x_1092) ;  /* 0x0000000000440947 */ /* 0x000fea0003800000 */
[----:B------:R-:W4:Y:S02]  /*b530*/  S2R R3, SR_TID.X ;  /* 0x0000000000037919 */ /* 0x000f240000002100 */
[----:B----4-:R-:W-:-:S04]  /*b540*/  LOP3.LUT R3, R3, 0x7f, RZ, 0xc0, !PT ;  /* 0x0000007f03037812 */ /* 0x010fc800078ec0ff */
[----:B------:R-:W-:-:S13]  /*b550*/  ISETP.NE.AND P0, PT, R3, RZ, PT ;  /* 0x000000ff0300720c */ /* 0x000fda0003f05270 */
[----:B------:R-:W-:Y:S05]  /*b560*/  @P0 BRA `(.L_x_1093) ;  /* 0x0000004c00640947 */ /* 0x000fea0003800000 */
[----:B------:R-:W4:Y:S01]  /*b570*/  S2R R3, SR_LANEID ;  /* 0x0000000000037919 */ /* 0x000f220000000000 */
[----:B------:R-:W-:Y:S01]  /*b580*/  VOTEU.ANY UR4, UPT, PT ;  /* 0x0000000000047886 */ /* 0x000fe200038e0100 */
[----:B------:R-:W5:Y:S01]  /*b590*/  LDC.64 R4, c[0x0][0xd60] ;  /* 0x00035800ff047b82 */ /* 0x000f620000000a00 */
[----:B---3--:R-:W4:Y:S08]  /*b5a0*/  FLO.U32 R0, UR4 ;  /* 0x0000000400007d00 */ /* 0x008f3000080e0000 */
[----:B------:R-:W5:Y:S01]  /*b5b0*/  POPC R2, UR4 ;  /* 0x0000000400027d09 */ /* 0x000f620008000000 */
[----:B----4-:R-:W-:-:S13]  /*b5c0*/  ISETP.EQ.U32.AND P0, PT, R0, R3, PT ;  /* 0x000000030000720c */ /* 0x010fda0003f02070 */
[----:B-----5:R-:W3:Y:S01]  /*b5d0*/  @P0 ATOMG.E.ADD.STRONG.GPU PT, R5, desc[UR38][R4.64], R2 ;  /* 0x00000002040509a8 */ /* 0x020ee200081ee1e6 */
[----:B------:R-:W4:Y:S02]  /*b5e0*/  S2R R3, SR_LTMASK ;  /* 0x0000000000037919 */ /* 0x000f240000003900 */
[----:B----4-:R-:W-:-:S06]  /*b5f0*/  LOP3.LUT R3, R3, UR4, RZ, 0xc0, !PT ;  /* 0x0000000403037c12 */ /* 0x010fcc000f8ec0ff */
[----:B------:R-:W4:Y:S01]  /*b600*/  POPC R3, R3 ;  /* 0x0000000300037309 */ /* 0x000f220000000000 */
[----:B---3--:R-:W4:Y:S02]  /*b610*/  SHFL.IDX PT, R0, R5, R0, 0x1f ;  /* 0x00001f0005007589 */ /* 0x008f2400000e0000 */
[----:B----4-:R-:W-:Y:S01]  /*b620*/  IADD3 R16, R0, UR40, R3 ;  /* 0x0000002800107c10 */ /* 0x010fe2000fffe003 */
[----:B------:R-:W-:Y:S06]  /*b630*/  BRA `(.L_x_1093) ;  /* 0x0000004c00307947 */ /* 0x000fec0003800000 */
.L_x_1092:
[----:B---3--:R-:W3:Y:S01]  /*b640*/  LDL R0, [R1+0x4] ;  /* 0x0000040001007983 */ /* 0x008ee20000100800 */
[----:B------:R-:W-:Y:S01]  /*b650*/  BSSY B6, `(.L_x_1094) ;  /* 0x0000014000067945 */ /* 0x000fe20003800000 */
[----:B---3--:R-:W-:-:S05]  /*b660*/  VIADD R0, R0, 0x1c400 ;  /* 0x0001c40000007836 */ /* 0x008fca0000000000 */
[----:B------:R-:W-:-:S13]  /*b670*/  LOP3.LUT P0, RZ, R0, 0x3ff, RZ, 0xc0, !PT ;  /* 0x000003ff00ff7812 */ /* 0x000fda000780c0ff */
[----:B------:R-:W-:Y:S05]  /*b680*/  @!P0 BRA `(.L_x_1095) ;  /* 0x0000000000408947 */ /* 0x000fea0003800000 */
[----:B------:R-:W-:Y:S01]  /*b690*/  MOV R2, 0x0 ;  /* 0x0000000000027802 */ /* 0x000fe20000000f00 */
[----:B------:R-:W-:Y:S01]  /*b6a0*/  ULDC.64 UR6, c[0x4][0x98] ;  /* 0x0100260000067ab9 */ /* 0x000fe20000000a00 */
[----:B------:R-:W-:Y:S01]  /*b6b0*/  ULDC.64 UR8, c[0x4][0xa0] ;  /* 0x0100280000087ab9 */ /* 0x000fe20000000a00 */
[----:B------:R-:W-:Y:S01]  /*b6c0*/  ULDC.64 UR4, c[0x4][0x8] ;  /* 0x0100020000047ab9 */ /* 0x000fe20000000a00 */
[----:B------:R-:W-:Y:S02]  /*b6d0*/  IMAD.U32 R4, RZ, RZ, UR6 ;  /* 0x00000006ff047e24 */ /* 0x000fe4000f8e00ff */
[----:B------:R-:W3:Y:S01]  /*b6e0*/  LDC.64 R2, c[0x4][R2] ;  /* 0x0100000002027b82 */ /* 0x000ee20000000a00 */
[----:B------:R-:W-:Y:S02]  /*b6f0*/  IMAD.U32 R5, RZ, RZ, UR7 ;  /* 0x00000007ff057e24 */ /* 0x000fe4000f8e00ff */
[----:B------:R-:W-:Y:S02]  /*b700*/  IMAD.U32 R6, RZ, RZ, UR8 ;  /* 0x00000008ff067e24 */ /* 0x000fe4000f8e00ff */
[----:B--2---:R-:W-:-:S02]  /*b710*/  IMAD.U32 R7, RZ, RZ, UR9 ;  /* 0x00000009ff077e24 */ /* 0x004fc4000f8e00ff */
[----:B------:R-:W-:Y:S02]  /*b720*/  IMAD.U32 R10, RZ, RZ, UR4 ;  /* 0x00000004ff0a7e24 */ /* 0x000fe4000f8e00ff */
[----:B------:R-:W-:Y:S02]  /*b730*/  IMAD.U32 R11, RZ, RZ, UR5 ;  /* 0x00000005ff0b7e24 */ /* 0x000fe4000f8e00ff */
[----:B------:R-:W-:Y:S02]  /*b740*/  IMAD.MOV.U32 R8, RZ, RZ, 0x70 ;  /* 0x00000070ff087424 */ /* 0x000fe400078e00ff */
[----:B-1----:R-:W-:Y:S02]  /*b750*/  IMAD.MOV.U32 R12, RZ, RZ, 0x1 ;  /* 0x00000001ff0c7424 */ /* 0x002fe400078e00ff */
[----:B------:R-:W-:-:S07]  /*b760*/  IMAD.MOV.U32 R13, RZ, RZ, RZ ;  /* 0x000000ffff0d7224 */ /* 0x000fce00078e00ff */
[----:B------:R-:W-:-:S07]  /*b770*/  LEPC R20, `(.L_x_1095) ;  /* 0x000000001014794e */ /* 0x000fce0000000000 */
[----:B0--3--:R-:W-:Y:S05]  /*b780*/  CALL.ABS.NOINC R2 ;  /* 0x0000000002007343 */ /* 0x009fea0003c00000 */
.L_x_1095:
[----:B------:R-:W-:Y:S05]  /*b790*/  BSYNC B6 ;  /* 0x0000000000067941 */ /* 0x000fea0003800000 */
.L_x_1094:
[----:B------:R-:W3:Y:S01]  /*b7a0*/  LDL R2, [R1+0x4] ;  /* 0x0000040001027983 */ /* 0x000ee20000100800 */
        /* <DEDUP_REMOVED lines=8> */
[----:B------:R3:W4:Y:S01]  /*b830*/  LDC.64 R2, c[0x4][R0] ;  /* 0x0100000000027b82 */ /* 0x0007220000000a00 */
[----:B------:R-:W-:Y:S02]  /*b840*/  IMAD.U32 R4, RZ, RZ, UR6 ;  /* 0x00000006ff047e24 */ /* 0x000fe4000f8e00ff */
[----:B------:R-:W-:Y:S02]  /*b850*/  IMAD.U32 R5, RZ, RZ, UR7 ;  /* 0x00000007ff057e24 */ /* 0x000fe4000f8e00ff */
[----:B------:R-:W-:Y:S02]  /*b860*/  IMAD.U32 R6, RZ, RZ, UR8 ;  /* 0x00000008ff067e24 */ /* 0x000fe4000f8e00ff */
[----:B--2---:R-:W-:-:S02]  /*b870*/  IMAD.U32 R7, RZ, RZ, UR9 ;  /* 0x00000009ff077e24 */ /* 0x004fc4000f8e00ff */
[----:B------:R-:W-:Y:S02]  /*b880*/  IMAD.U32 R10, RZ, RZ, UR4 ;  /* 0x00000004ff0a7e24 */ /* 0x000fe4000f8e00ff */
[----:B------:R-:W-:Y:S02]  /*b890*/  IMAD.U32 R11, RZ, RZ, UR5 ;  /* 0x00000005ff0b7e24 */ /* 0x000fe4000f8e00ff */
[----:B------:R-:W-:Y:S02]  /*b8a0*/  IMAD.MOV.U32 R8, RZ, RZ, 0x70 ;  /* 0x00000070ff087424 */ /* 0x000fe400078e00ff */
[----:B-1----:R-:W-:Y:S02]  /*b8b0*/  IMAD.MOV.U32 R12, RZ, RZ, 0x1 ;  /* 0x00000001ff0c7424 */ /* 0x002fe400078e00ff */
[----:B---3--:R-:W-:-:S07]  /*b8c0*/  IMAD.MOV.U32 R13, RZ, RZ, RZ ;  /* 0x000000ffff0d7224 */ /* 0x008fce00078e00ff */
[----:B------:R-:W-:-:S07]  /*b8d0*/  LEPC R20, `(.L_x_1098) ;  /* 0x000000001014794e */ /* 0x000fce0000000000 */
[----:B0---4-:R-:W-:Y:S05]  /*b8e0*/  CALL.ABS.NOINC R2 ;  /* 0x0000000002007343 */ /* 0x011fea0003c00000 */
.L_x_1098:
        /* <DEDUP_REMOVED lines=16> */
.L_x_1097:
[----:B------:R-:W-:Y:S05]  /*b9f0*/  BSYNC B6 ;  /* 0x0000000000067941 */ /* 0x000fea0003800000 */
.L_x_1096:
[----:B------:R-:W3:Y:S01]  /*ba00*/  LDL.LU R2, [R1] ;  /* 0x0000000001027983 */ /* 0x000ee20000300800 */
[----:B------:R-:W-:-:S03]  /*ba10*/  ULDC.64 UR4, c[0x0][0xaf0] ;  /* 0x0002bc0000047ab9 */ /* 0x000fc60000000a00 */
[----:B------:R-:W4:Y:S04]  /*ba20*/  LDL.LU R4, [R1+0x1c] ;  /* 0x00001c0001047983 */ /* 0x000f280000300800 */
[----:B--2---:R-:W2:Y:S01]  /*ba30*/  LDL R7, [R1+0xc] ;  /* 0x00000c0001077983 */ /* 0x004ea20000100800 */
[----:B------:R-:W-:-:S03]  /*ba40*/  ISETP.NE.U32.AND P0, PT, RZ, UR4, PT ;  /* 0x00000004ff007c0c */ /* 0x000fc6000bf05070 */
[----:B------:R-:W5:Y:S01]  /*ba50*/  LDL R0, [R1+0x30] ;  /* 0x0000300001007983 */ /* 0x000f620000100800 */
[----:B------:R-:W-:-:S13]  /*ba60*/  ISETP.NE.AND.EX P0, PT, RZ, UR5, PT, P0 ;  /* 0x00000005ff007c0c */ /* 0x000fda000bf05300 */
[----:B---3--:R-:W-:-:S04]  /*ba70*/  @P0 IADD3 R2, P1, R2, UR4, RZ ;  /* 0x0000000402020c10 */ /* 0x008fc8000ff3e0ff */
[----:B----4-:R-:W-:Y:S01]  /*ba80*/  @P0 IADD3.X R3, R4, UR5, RZ, P1, !PT ;  /* 0x0000000504030c10 */ /* 0x010fe20008ffe4ff */
[----:B------:R-:W-:-:S04]  /*ba90*/  ULDC.64 UR4, c[0x0][0xb00] ;  /* 0x0002c00000047ab9 */ /* 0x000fc80000000a00 */
[----:B--2---:R2:W3:Y:S01]  /*baa0*/  @P0 LDG.E R7, desc[UR38][R2.64] ;  /* 0x0000002602070981 */ /* 0x0044e2000c1e1900 */
[----:B-----5:R-:W-:Y:S01]  /*bab0*/  VIADD R9, R0, 0xffffffff ;  /* 0xffffffff00097836 */ /* 0x020fe20000000000 */
[----:B--2---:R-:W2:Y:S01]  /*bac0*/  LDC.64 R2, c[0x0][0x418] ;  /* 0x00010600ff027b82 */ /* 0x004ea20000000a00 */
[----:B---3--:R-:W-:Y:S01]  /*bad0*/  SHF.R.S32.HI R8, RZ, 0x1f, R7 ;  /* 0x0000001fff087819 */ /* 0x008fe20000011407 */
[----:B------:R3:W-:Y:S04]  /*bae0*/  @P0 STL [R1+0xc], R7 ;  /* 0x00000c0701000387 */ /* 0x0007e80000100800 */
[----:B------:R3:W-:Y:S04]  /*baf0*/  STL [R1+0x2c], R9 ;  /* 0x00002c0901007387 */ /* 0x0007e80000100800 */
[----:B------:R3:W-:Y:S01]  /*bb00*/  STL [R1+0x1c], R8 ;  /* 0x00001c0801007387 */ /* 0x0007e20000100800 */
[----:B--2---:R-:W-:Y:S01]  /*bb10*/  LOP3.LUT P0, RZ, R2, UR4, RZ, 0xfc, !PT ;  /* 0x0000000402ff7c12 */ /* 0x004fe2000f80fcff */
[----:B------:R-:W-:-:S03]  /*bb20*/  UMOV UR4, 0xffffffff ;  /* 0xffffffff00047882 */ /* 0x000fc60000000000 */
[----:B------:R-:W-:-:S04]  /*bb30*/  LOP3.LUT P0, RZ, R3, UR5, RZ, 0xfc, P0 ;  /* 0x0000000503ff7c12 */ /* 0x000fc8000800fcff */
[----:B------:R-:W-:Y:S01]  /*bb40*/  SEL R0, R7, RZ, !P0 ;  /* 0x000000ff07007207 */ /* 0x000fe20004000000 */
[----:B---3--:R-:W-:Y:S08]  /*bb50*/  BRA.DIV UR4, `(.L_x_1099) ;  /* 0x0000005604f47947 */ /* 0x008ff0000b800000 */
[----:B------:R-:W2:Y:S02]  /*bb60*/  S2R R4, SR_TID.X ;  /* 0x0000000000047919 */ /* 0x000ea40000002100 */
[----:B--2---:R-:W-:-:S04]  /*bb70*/  SHF.R.U32.HI R4, RZ, 0x5, R4 ;  /* 0x00000005ff047819 */ /* 0x004fc80000011604 */
[----:B------:R-:W-:-:S05]  /*bb80*/  LOP3.LUT R4, R4, 0x3, RZ, 0xc0, !PT ;  /* 0x0000000304047812 */ /* 0x000fca00078ec0ff */
[----:B------:R2:W3:Y:S02]  /*bb90*/  SHFL.IDX PT, R14, R4, RZ, 0x1f ;  /* 0x00001fff040e7589 */ /* 0x0004e400000e0000 */
.L_x_1212:
[----:B--2---:R-:W2:Y:S01]  /*bba0*/  LDL.LU R4, [R1+0x14] ;  /* 0x0000140001047983 */ /* 0x004ea20000300800 */
[----:B------:R-:W-:Y:S02]  /*bbb0*/  PLOP3.LUT P1, PT, PT, PT, PT, 0x8, 0x0 ;  /* 0x000000000000781c */ /* 0x000fe40003f2e170 */
[----:B---3--:R-:W-:Y:S01]  /*bbc0*/  ISETP.NE.AND P0, PT, R14, RZ, PT ;  /* 0x000000ff0e00720c */ /* 0x008fe20003f05270 */
        /* <DEDUP_REMOVED lines=8> */
.L_x_1215:
[----:B------:R-:W-:Y:S05]  /*bc50*/  @!P6 BRA `(.L_x_1100) ;  /* 0x000000040014e947 */ /* 0x000fea0003800000 */
[----:B------:R2:W-:Y:S01]  /*bc60*/  STL [R1+0x70], R9 ;  /* 0x0000700901007387 */ /* 0x0005e20000100800 */
[----:B------:R-:W-:-:S04]  /*bc70*/  ISETP.NE.U32.AND P0, PT, R2, RZ, PT ;  /* 0x000000ff0200720c */ /* 0x000fc80003f05070 */
[----:B------:R-:W-:-:S13]  /*bc80*/  ISETP.NE.AND.EX P0, PT, R3, RZ, PT, P0 ;  /* 0x000000ff0300720c */ /* 0x000fda0003f05300 */
[----:B--2---:R-:W-:Y:S05]  /*bc90*/  @!P0 BRA `(.L_x_1102) ;  /* 0x0000000000508947 */ /* 0x004fea0003800000 */
[----:B------:R-:W2:Y:S01]  /*bca0*/  LDC R6, c[0x0][0x43c] ;  /* 0x00010f00ff067b82 */ /* 0x000ea20000000800 */
[----:B---3--:R-:W-:Y:S01]  /*bcb0*/  IMAD.MOV.U32 R0, RZ, RZ, R9 ;  /* 0x000000ffff007224 */ /* 0x008fe200078e0009 */
[----:B------:R-:W-:Y:S01]  /*bcc0*/  ULDC.64 UR4, c[0x0][0x428] ;  /* 0x00010a0000047ab9 */ /* 0x000fe20000000a00 */
[----:B--2---:R-:W-:-:S13]  /*bcd0*/  ISETP.NE.AND P0, PT, R6, 0x1, PT ;  /* 0x000000010600780c */ /* 0x004fda0003f05270 */
        /* <DEDUP_REMOVED lines=14> */
[----:B------:R-:W2:Y:S04]  /*bdc0*/  LDG.E R0, desc[UR38][R2.64] ;  /* 0x0000002602007981 */ /* 0x000ea8000c1e1900 */
[----:B--2---:R2:W-:Y:S02]  /*bdd0*/  STL [R1], R0 ;  /* 0x0000000001007387 */ /* 0x0045e40000100800 */
.L_x_1102:
[----:B------:R-:W4:Y:S04]  /*bde0*/  LDL R7, [R1+0x4] ;  /* 0x0000040001077983 */ /* 0x000f280000100800 */
[----:B--23--:R-:W4:Y:S04]  /*bdf0*/  LDL R0, [R1+0x8] ;  /* 0x0000080001007983 */ /* 0x00cf280000100800 */
[----:B------:R-:W2:Y:S01]  /*be00*/  LDL R2, [R1+0x18] ;  /* 0x0000180001027983 */ /* 0x000ea20000100800 */
[----:B----4-:R-:W-:Y:S01]  /*be10*/  IMAD R0, R0, 0x8, R7 ;  /* 0x0000000800007824 */ /* 0x010fe200078e0207 */
[----:B--2---:R-:W-:-:S04]  /*be20*/  SHF.L.U32 R2, R2, 0x1f, RZ ;  /* 0x0000001f02027819 */ /* 0x004fc800000006ff */
[----:B------:R-:W2:Y:S02]  /*be30*/  SYNCS.PHASECHK.TRANS64.TRYWAIT P0, [R0+URZ+0x32440], R2 ;  /* 0x03244002000075a7 */ /* 0x000ea4000800017f */
[----:B--2---:R-:W-:Y:S05]  /*be40*/  @!P0 BRA `(.L_x_1103) ;  /* 0x00000054008c8947 */ /* 0x004fea0003800000 */
.L_x_1216:
        /* <DEDUP_REMOVED lines=11> */
.L_x_1104:
[----:B------:R-:W3:Y:S04]  /*bf00*/  LDL R7, [R1+0x4] ;  /* 0x0000040001077983 */ /* 0x000ee80000100800 */
[----:B------:R-:W3:Y:S04]  /*bf10*/  LDL R6, [R1+0x8] ;  /* 0x0000080001067983 */ /* 0x000ee80000100800 */
[----:B------:R-:W4:Y:S04]  /*bf20*/  LDL R5, [R1+0x70] ;  /* 0x0000700001057983 */ /* 0x000f280000100800 */
[----:B------:R-:W5:Y:S04]  /*bf30*/  LDL R4, [R1+0x20] ;  /* 0x0000200001047983 */ /* 0x000f680000100800 */
[----:B------:R-:W5:Y:S04]  /*bf40*/  LDL R3, [R1] ;  /* 0x0000000001037983 */ /* 0x000f680000100800 */
[----:B--2---:R-:W2:Y:S01]  /*bf50*/  LDL.LU R2, [R1+0x14] ;  /* 0x0000140001027983 */ /* 0x004ea20000300800 */
        /* <DEDUP_REMOVED lines=8> */
[----:B---3--:R-:W-:Y:S01]  /*bfe0*/  IMAD R0, R6, 0x3000, R7 ;  /* 0x0000300006007824 */ /* 0x008fe200078e0207 */
[----:B----4-:R-:W-:-:S04]  /*bff0*/  R2UR UR11, R5 ;  /* 0x00000000050b72ca */ /* 0x010fc800000e0000 */
[----:B------:R-:W-:Y:S02]  /*c000*/  R2UR UR8, R0 ;  /* 0x00000000000872ca */ /* 0x000fe400000e0000 */
[----:B-----5:R-:W-:Y:S02]  /*c010*/  R2UR UR4, R4 ;  /* 0x00000000040472ca */ /* 0x020fe400000e0000 */
[----:B------:R-:W-:Y:S02]  /*c020*/  R2UR UR13, R3 ;  /* 0x00000000030d72ca */ /* 0x000fe400000e0000 */
[----:B--2---:R-:W-:-:S07]  /*c030*/  LOP3.LUT R2, R2, 0xfffffffe, RZ, 0xc0, !PT ;  /* 0xfffffffe02027812 */ /* 0x004fce00078ec0ff */
[----:B------:R-:W-:Y:S01]  /*c040*/  UIADD3 UR8, UR8, 0x1c400, URZ ;  /* 0x0001c40008087890 */ /* 0x000fe2000fffe03f */
[----:B------:R-:W-:Y:S01]  /*c050*/  @P0 LOP3.LUT R2, R2, 0x1, RZ, 0xfc, !PT ;  /* 0x0000000102020812 */ /* 0x000fe200078efcff */
[----:B------:R-:W-:-:S03]  /*c060*/  UIMAD UR11, UR11, 0x60, UR4 ;  /* 0x000000600b0b78a4 */ /* 0x000fc6000f8e0204 */
[----:B------:R-:W-:Y:S01]  /*c070*/  UMOV UR4, 0x0 ;  /* 0x0000000000047882 */ /* 0x000fe20000000000 */
[----:B------:R2:W-:Y:S05]  /*c080*/  STL [R1+0x14], R2 ;  /* 0x0000140201007387 */ /* 0x0005ea0000100800 */
[----:B------:R2:W-:Y:S01]  /*c090*/  UTMALDG.4D [UR8], [UR6], desc[UR4] ;  /* 0x00000408060075b4 */ /* 0x0005e20008019000 */
[----:B------:R-:W-:Y:S02]  /*c0a0*/  NOP ;  /* 0x0000000000007918 */ /* 0x000fe40000000000 */
.L_x_1100:
[----:B---3--:R-:W3:Y:S04]  /*c0b0*/  LDL R0, [R1+0x4] ;  /* 0x0000040001007983 */ /* 0x008ee80000100800 */
[----:B------:R-:W4:Y:S04]  /*c0c0*/  LDL.LU R4, [R1+0x24] ;  /* 0x0000240001047983 */ /* 0x000f280000300800 */
[----:B------:R-:W5:Y:S04]  /*c0d0*/  LDL.LU R3, [R1+0x3c] ;  /* 0x00003c0001037983 */ /* 0x000f680000300800 */
[----:B--2---:R-:W2:Y:S01]  /*c0e0*/  LDL R2, [R1+0x28] ;  /* 0x0000280001027983 */ /* 0x004ea20000100800 */
[----:B------:R-:W-:Y:S05]  /*c0f0*/  WARPSYNC.ALL ;  /* 0x0000000000007948 */ /* 0x000fea0003800000 */
[----:B------:R-:W-:Y:S01]  /*c100*/  ULDC.64 UR4, c[0x0][0xaf8] ;  /* 0x0002be0000047ab9 */ /* 0x000fe20000000a00 */
[----:B------:R-:W-:Y:S01]  /*c110*/  BSSY B6, `(.L_x_1105) ;  /* 0x000001f000067945 */ /* 0x000fe20003800000 */
[----:B------:R-:W-:Y:S01]  /*c120*/  BAR.SYNC.DEFER_BLOCKING 0x8, 0x180 ;  /* 0x0206000000007b1d */ /* 0x000fe20000010000 */
[----:B------:R-:W-:-:S04]  /*c130*/  ISETP.NE.U32.AND P0, PT, RZ, UR4, PT ;  /* 0x00000004ff007c0c */ /* 0x000fc8000bf05070 */
[----:B------:R-:W-:Y:S01]  /*c140*/  ISETP.NE.AND.EX P0, PT, RZ, UR5, PT, P0 ;  /* 0x00000005ff007c0c */ /* 0x000fe2000bf05300 */
[----:B---3--:R-:W-:-:S05]  /*c150*/  VIADD R0, R0, 0x18400 ;  /* 0x0001840000007836 */ /* 0x008fca0000000000 */
[----:B------:R-:W-:Y:S02]  /*c160*/  LOP3.LUT P1, RZ, R0, 0x3ff, RZ, 0xc0, !PT ;  /* 0x000003ff00ff7812 */ /* 0x000fe4000782c0ff */
[----:B----4-:R-:W-:Y:S02]  /*c170*/  SEL R0, R4, RZ, !P0 ;  /* 0x000000ff04007207 */ /* 0x010fe40004000000 */
[----:B-----5:R-:W-:-:S03]  /*c180*/  SEL R3, R3, RZ, !P0 ;  /* 0x000000ff03037207 */ /* 0x020fc60004000000 */
[----:B------:R3:W-:Y:S01]  /*c190*/  STL [R1+0x34], R0 ;  /* 0x0000340001007387 */ /* 0x0007e20000100800 */
[----:B--2---:R-:W-:-:S03]  /*c1a0*/  SHF.R.S32.HI R2, RZ, 0x1f, R2 ;  /* 0x0000001fff027819 */ /* 0x004fc60000011402 */
[----:B------:R2:W-:Y:S01]  /*c1b0*/  STL [R1+0x58], R3 ;  /* 0x0000580301007387 */ /* 0x0005e20000100800 */
[----:B---3--:R-:W-:-:S05]  /*c1c0*/  SHF.R.S32.HI R0, RZ, 0x1f, R18 ;  /* 0x0000001fff007819 */ /* 0x008fca0000011412 */
        /* <DEDUP_REMOVED lines=15> */
[----:B-1----:R-:W-:Y:S02]  /*c2c0*/  IMAD.MOV.U32 R12, RZ, RZ, 0x1 ;  /* 0x00000001ff0c7424 */ /* 0x002fe400078e00ff */
[----:B------:R-:W-:-:S07]  /*c2d0*/  IMAD.MOV.U32 R13, RZ, RZ, RZ ;  /* 0x000000ffff0d7224 */ /* 0x000fce00078e00ff */
[----:B------:R-:W-:-:S07]  /*c2e0*/  LEPC R20, `(.L_x_1106) ;  /* 0x000000001014794e */ /* 0x000fce0000000000 */
[----:B0-2---:R-:W-:Y:S05]  /*c2f0*/  CALL.ABS.NOINC R2 ;  /* 0x0000000002007343 */ /* 0x005fea0003c00000 */
.L_x_1106:
[----:B------:R-:W-:Y:S05]  /*c300*/  BSYNC B6 ;  /* 0x0000000000067941 */ /* 0x000fea0003800000 */
.L_x_1105:
[----:B------:R-:W3:Y:S01]  /*c310*/  LDL R4, [R1+0x40] ;  /* 0x0000400001047983 */ /* 0x000ee20000100800 */
[----:B------:R-:W4:Y:S03]  /*c320*/  LDC R6, c[0x0][0x448] ;  /* 0x00011200ff067b82 */ /* 0x000f260000000800 */
[----:B------:R-:W3:Y:S04]  /*c330*/  LDL R10, [R1+0x28] ;  /* 0x00002800010a7983 */ /* 0x000ee80000100800 */
[----:B------:R-:W3:Y:S01]  /*c340*/  LDL R9, [R1+0x50] ;  /* 0x0000500001097983 */ /* 0x000ee20000100800 */
[----:B--2---:R-:W2:Y:S01]  /*c350*/  S2R R2, SR_TID.X ;  /* 0x0000000000027919 */ /* 0x004ea20000002100 */
[----:B------:R-:W0:Y:S02]  /*c360*/  S2R R0, SR_TID.X ;  /* 0x0000000000007919 */ /* 0x000e240000002100 */
[----:B------:R-:W3:Y:S04]  /*c370*/  LDL R8, [R1+0x58] ;  /* 0x0000580001087983 */ /* 0x000ee80000100800 */
[----:B------:R-:W3:Y:S01]  /*c380*/  LDL R7, [R1+0x34] ;  /* 0x0000340001077983 */ /* 0x000ee20000100800 */
[----:B----4-:R-:W-:Y:S01]  /*c390*/  ISETP.NE.AND P0, PT, R6, 0x1, PT ;  /* 0x000000010600780c */ /* 0x010fe20003f05270 */
[----:B------:R-:W-:Y:S01]  /*c3a0*/  IMAD.SHL.U32 R17, R17, 0x80, RZ ;  /* 0x0000008011117824 */ /* 0x000fe200078e00ff */
[----:B------:R-:W-:Y:S01]  /*c3b0*/  ULDC.64 UR4, c[0x0][0x298] ;  /* 0x0000a60000047ab9 */ /* 0x000fe20000000a00 */
[----:B------:R-:W-:-:S10]  /*c3c0*/  ULDC.64 UR6, c[0x0][0x280] ;  /* 0x0000a00000067ab9 */ /* 0x000fd40000000a00 */
[----:B------:R-:W4:Y:S01]  /*c3d0*/  @P0 LDC R3, c[0x0][0x450] ;  /* 0x00011400ff030b82 */ /* 0x000f220000000800 */
[----:B--2---:R-:W-:-:S04]  /*c3e0*/  LOP3.LUT R2, R2, 0x7f, RZ, 0xc0, !PT ;  /* 0x0000007f02027812 */ /* 0x004fc800078ec0ff */
[----:B------:R-:W-:Y:S01]  /*c3f0*/  SHF.R.U32.HI R2, RZ, 0x3, R2 ;  /* 0x00000003ff027819 */ /* 0x000fe20000011602 */
[----:B0-----:R-:W-:-:S05]  /*c400*/  IMAD.SHL.U32 R0, R0, 0x10, RZ ;  /* 0x0000001000007824 */ /* 0x001fca00078e00ff */
[----:B------:R-:W-:Y:S02]  /*c410*/  LOP3.LUT R0, R2, 0x70, R0, 0xf8, !PT ;  /* 0x0000007002007812 */ /* 0x000fe400078ef800 */
[----:B------:R-:W0:Y:S02]  /*c420*/  @P0 LDC R2, c[0x0][0x44c] ;  /* 0x00011300ff020b82 */ /* 0x000e240000000800 */
[----:B------:R-:W-:-:S05]  /*c430*/  LOP3.LUT R5, R0, R17, RZ, 0xfc, !PT ;  /* 0x0000001100057212 */ /* 0x000fca00078efcff */
[----:B------:R-:W-:Y:S01]  /*c440*/  IMAD.MOV.U32 R0, RZ, RZ, R5 ;  /* 0x000000ffff007224 */ /* 0x000fe200078e0005 */
[----:B------:R2:W-:Y:S01]  /*c450*/  STL [R1+0x24], R5 ;  /* 0x0000240501007387 */ /* 0x0005e20000100800 */
[----:B0-----:R-:W-:-:S05]  /*c460*/  @P0 IMAD.HI.U32 R2, R5, R2, RZ ;  /* 0x0000000205020227 */ /* 0x001fca00078e00ff */
[----:B----4-:R-:W-:Y:S01]  /*c470*/  @P0 SHF.R.U32.HI R0, RZ, R3, R2 ;  /* 0x00000003ff000219 */ /* 0x010fe20000011602 */
[----:B---3--:R-:W-:-:S04]  /*c480*/  IMAD R2, R4, UR4, RZ ;  /* 0x0000000404027c24 */ /* 0x008fc8000f8e02ff */
[C---:B------:R-:W-:Y:S02]  /*c490*/  IMAD R4, R10.reuse, UR5, R2 ;  /* 0x000000050a047c24 */ /* 0x040fe4000f8e0202 */
[----:B------:R-:W-:Y:S01]  /*c4a0*/  IMAD.WIDE.U32 R2, R10, UR4, RZ ;  /* 0x000000040a027c25 */ /* 0x000fe2000f8e00ff */
[----:B------:R-:W-:-:S03]  /*c4b0*/  ULDC.64 UR4, c[0x0][0x2d8] ;  /* 0x0000b60000047ab9 */ /* 0x000fc60000000a00 */
[----:B------:R-:W-:Y:S02]  /*c4c0*/  IMAD.IADD R3, R3, 0x1, R4 ;  /* 0x0000000103037824 */ /* 0x000fe400078e0204 */
[----:B------:R-:W-:Y:S02]  /*c4d0*/  IMAD R4, R9, UR4, RZ ;  /* 0x0000000409047c24 */ /* 0x000fe4000f8e02ff */
[----:B------:R0:W5:Y:S01]  /*c4e0*/  LDL R9, [R1+0x10] ;  /* 0x0000100001097983 */ /* 0x0001620000100800 */
[----:B------:R-:W-:-:S04]  /*c4f0*/  IMAD.WIDE.U32 R2, R18, UR4, R2 ;  /* 0x0000000412027c25 */ /* 0x000fc8000f8e0002 */
[----:B------:R-:W-:Y:S01]  /*c500*/  IMAD R4, R18, UR5, R4 ;  /* 0x0000000512047c24 */ /* 0x000fe2000f8e0204 */
[----:B------:R-:W-:-:S03]  /*c510*/  ULDC.64 UR4, c[0x0][0x2e0] ;  /* 0x0000b80000047ab9 */ /* 0x000fc60000000a00 */
[----:B------:R-:W-:Y:S02]  /*c520*/  IMAD.IADD R3, R3, 0x1, R4 ;  /* 0x0000000103037824 */ /* 0x000fe400078e0204 */
[----:B------:R-:W-:Y:S02]  /*c530*/  IMAD R4, R8, UR4, RZ ;  /* 0x0000000408047c24 */ /* 0x000fe4000f8e02ff */
[----:B------:R-:W-:-:S04]  /*c540*/  IMAD.WIDE.U32 R2, R7, UR4, R2 ;  /* 0x0000000407027c25 */ /* 0x000fc8000f8e0002 */
[----:B------:R-:W-:Y:S01]  /*c550*/  IMAD R4, R7, UR5, R4 ;  /* 0x0000000507047c24 */ /* 0x000fe2000f8e0204 */
[----:B------:R-:W-:-:S03]  /*c560*/  ULDC.64 UR4, c[0x0][0x2d0] ;  /* 0x0000b40000047ab9 */ /* 0x000fc60000000a00 */
[----:B------:R-:W-:Y:S01]  /*c570*/  IMAD.IADD R3, R3, 0x1, R4 ;  /* 0x0000000103037824 */ /* 0x000fe200078e0204 */
[----:B------:R-:W-:-:S05]  /*c580*/  SHF.R.S32.HI R4, RZ, 0x1f, R0 ;  /* 0x0000001fff047819 */ /* 0x000fca0000011400 */
[----:B------:R-:W-:Y:S02]  /*c590*/  IMAD R4, R4, UR4, RZ ;  /* 0x0000000404047c24 */ /* 0x000fe4000f8e02ff */
[----:B------:R-:W-:-:S04]  /*c5a0*/  IMAD.WIDE.U32 R2, R0, UR4, R2 ;  /* 0x0000000400027c25 */ /* 0x000fc8000f8e0002 */
[----:B------:R-:W-:Y:S01]  /*c5b0*/  IMAD R4, R0, UR5, R4 ;  /* 0x0000000500047c24 */ /* 0x000fe2000f8e0204 */
[----:B------:R-:W-:Y:S01]  /*c5c0*/  ULDC.64 UR4, c[0x0][0x2c8] ;  /* 0x0000b20000047ab9 */ /* 0x000fe20000000a00 */
[----:B------:R-:W-:-:S04]  /*c5d0*/  IMAD.MOV R0, RZ, RZ, -R0 ;  /* 0x000000ffff007224 */ /* 0x000fc800078e0a00 */
[----:B------:R-:W-:Y:S02]  /*c5e0*/  IMAD R0, R6, R0, R5 ;  /* 0x0000000006007224 */ /* 0x000fe400078e0205 */
[----:B--2---:R-:W2:Y:S01]  /*c5f0*/  S2R R5, SR_TID.X ;  /* 0x0000000000057919 */ /* 0x004ea20000002100 */
[----:B------:R-:W-:Y:S02]  /*c600*/  IMAD.IADD R3, R3, 0x1, R4 ;  /* 0x0000000103037824 */ /* 0x000fe400078e0204 */
[----:B------:R-:W-:-:S05]  /*c610*/  SHF.R.S32.HI R4, RZ, 0x1f, R0 ;  /* 0x0000001fff047819 */ /* 0x000fca0000011400 */
[----:B------:R-:W-:Y:S02]  /*c620*/  IMAD R4, R4, UR4, RZ ;  /* 0x0000000404047c24 */ /* 0x000fe4000f8e02ff */
[----:B------:R-:W-:Y:S01]  /*c630*/  IMAD.WIDE.U32 R2, R0, UR4, R2 ;  /* 0x0000000400027c25 */ /* 0x000fe2000f8e0002 */
[----:B------:R-:W-:-:S03]  /*c640*/  ULDC UR4, c[0x0][0x2b8] ;  /* 0x0000ae0000047ab9 */ /* 0x000fc60000000800 */
[----:B------:R-:W-:Y:S01]  /*c650*/  IMAD R4, R0, UR5, R4 ;  /* 0x0000000500047c24 */ /* 0x000fe2000f8e0204 */
[----:B------:R-:W-:-:S03]  /*c660*/  LEA R0, P1, R2, UR6, 0x1 ;  /* 0x0000000602007c11 */ /* 0x000fc6000f8208ff */
[----:B------:R-:W-:Y:S02]  /*c670*/  IMAD.IADD R4, R3, 0x1, R4 ;  /* 0x0000000103047824 */ /* 0x000fe400078e0204 */
[----:B--2---:R-:W-:-:S05]  /*c680*/  IMAD.SHL.U32 R10, R5, 0x8, RZ ;  /* 0x00000008050a7824 */ /* 0x004fca00078e00ff */
[----:B------:R-:W-:Y:S02]  /*c690*/  LOP3.LUT R10, R10, 0x38, RZ, 0xc0, !PT ;  /* 0x000000380a0a7812 */ /* 0x000fe400078ec0ff */
[----:B------:R-:W-:Y:S02]  /*c6a0*/  LOP3.LUT R5, R5, 0x7f, RZ, 0xc0, !PT ;  /* 0x0000007f05057812 */ /* 0x000fe400078ec0ff */
[----:B------:R-:W-:Y:S01]  /*c6b0*/  ISETP.GE.AND P0, PT, R10, UR4, PT ;  /* 0x000000040a007c0c */ /* 0x000fe2000bf06270 */
[----:B------:R-:W-:Y:S01]  /*c6c0*/  UMOV UR4, 0xffffffff ;  /* 0xffffffff00047882 */ /* 0x000fe20000000000 */
[----:B------:R-:W-:Y:S02]  /*c6d0*/  LEA.HI.X R2, R2, UR7, R4, 0x1, P1 ;  /* 0x0000000702027c11 */ /* 0x000fe400088f0c04 */
[----:B------:R-:W-:Y:S01]  /*c6e0*/  SHF.R.U32.HI R8, RZ, 0x3, R5 ;  /* 0x00000003ff087819 */ /* 0x000fe20000011605 */
[----:B0-----:R-:W-:Y:S08]  /*c6f0*/  BRA.DIV UR4, `(.L_x_1107) ;  /* 0x0000004e04747947 */ /* 0x001ff0000b800000 */
[----:B------:R-:W2:Y:S01]  /*c700*/  LDL R7, [R1+0x38] ;  /* 0x0000380001077983 */ /* 0x000ea20000100800 */
[----:B------:R-:W-:-:S03]  /*c710*/  IMAD.IADD R17, R8, 0x1, R17 ;  /* 0x0000000108117824 */ /* 0x000fc600078e0211 */
[----:B------:R-:W0:Y:S01]  /*c720*/  SHFL.IDX PT, R5, R0, RZ, 0x181f ;  /* 0x00181fff00057589 */ /* 0x000e2200000e0000 */
[----:B------:R-:W-:-:S03]  /*c730*/  VIADD R8, R17, 0x10 ;  /* 0x0000001011087836 */ /* 0x000fc60000000000 */
[----:B------:R-:W3:Y:S04]  /*c740*/  SHFL.IDX PT, R4, R2, RZ, 0x181f ;  /* 0x00181fff02047589 */ /* 0x000ee800000e0000 */
[----:B------:R4:W-:Y:S01]  /*c750*/  STL [R1+0x3c], R8 ;  /* 0x00003c0801007387 */ /* 0x0009e20000100800 */
[----:B--2---:R-:W-:-:S03]  /*c760*/  IMAD R3, R7, R6, RZ ;  /* 0x0000000607037224 */ /* 0x004fc600078e02ff */
[----:B------:R-:W2:Y:S02]  /*c770*/  SHFL.IDX PT, R6, R0, 0x1, 0x181f ;  /* 0x00381f0000067f89 */ /* 0x000ea400000e0000 */
[CC--:B------:R-:W-:Y:S02]  /*c780*/  ISETP.GE.AND P1, PT, R17.reuse, R3.reuse, PT ;  /* 0x000000031100720c */ /* 0x0c0fe40003f26270 */
[----:B------:R-:W1:Y:S01]  /*c790*/  SHFL.IDX PT, R7, R2, 0x1, 0x181f ;  /* 0x00381f0002077f89 */ /* 0x000e6200000e0000 */
[----:B------:R-:W-:Y:S01]  /*c7a0*/  ISETP.GE.AND P2, PT, R8, R3, PT ;  /* 0x000000030800720c */ /* 0x000fe20003f46270 */
[----:B----4-:R-:W-:-:S05]  /*c7b0*/  VIADD R8, R17, 0x20 ;  /* 0x0000002011087836 */ /* 0x010fca0000000000 */
[----:B------:R-:W-:Y:S04]  /*c7c0*/  STL [R1+0x4c], R8 ;  /* 0x00004c0801007387 */ /* 0x000fe80000100800 */
[----:B0-----:R-:W-:-:S05]  /*c7d0*/  @!P1 LEA R5, P3, R10, R5, 0x1 ;  /* 0x000000050a059211 */ /* 0x001fca00078608ff */
[----:B---3--:R-:W-:-:S05]  /*c7e0*/  @!P1 IMAD.X R4, RZ, RZ, R4, P3 ;  /* 0x000000ffff049224 */ /* 0x008fca00018e0604 */
[----:B------:R-:W-:-:S04]  /*c7f0*/  @!P1 LOP3.LUT R5, R5, R4, RZ, 0x3c, !PT ;  /* 0x0000000405059212 */ /* 0x000fc800078e3cff */
[----:B------:R-:W-:-:S04]  /*c800*/  @!P1 LOP3.LUT R4, R5, R4, RZ, 0x3c, !PT ;  /* 0x0000000405049212 */ /* 0x000fc800078e3cff */
[----:B------:R-:W-:-:S05]  /*c810*/  @!P1 LOP3.LUT R5, R5, R4, RZ, 0x3c, !PT ;  /* 0x0000000405059212 */ /* 0x000fca00078e3cff */
[----:B-----5:R2:W-:Y:S02]  /*c820*/  @!P1 LDGSTS.E.BYPASS.LTC128B.128 [R9+0x18400], desc[UR38][R4.64], !P0 ;  /* 0x1840000004099fae */ /* 0x0205e4000c101d66 */
[----:B--2---:R-:W-:Y:S02]  /*c830*/  @!P2 LEA R5, P1, R10, R6, 0x1 ;  /* 0x000000060a05a211 */ /* 0x004fe400078208ff */
[----:B------:R-:W-:Y:S03]  /*c840*/  SHFL.IDX PT, R6, R2, 0x2, 0x181f ;  /* 0x00581f0002067f89 */ /* 0x000fe600000e0000 */
[----:B-1----:R-:W-:Y:S01]  /*c850*/  @!P2 IMAD.X R4, RZ, RZ, R7, P1 ;  /* 0x000000ffff04a224 */ /* 0x002fe200008e0607 */
[----:B------:R-:W-:Y:S01]  /*c860*/  ISETP.GE.AND P1, PT, R8, R3, PT ;  /* 0x000000030800720c */ /* 0x000fe20003f26270 */
[----:B------:R-:W-:-:S03]  /*c870*/  VIADD R7, R17, 0x30 ;  /* 0x0000003011077836 */ /* 0x000fc60000000000 */
[-C--:B------:R-:W-:Y:S02]  /*c880*/  @!P2 LOP3.LUT R5, R5, R4.reuse, RZ, 0x3c, !PT ;  /* 0x000000040505a212 */ /* 0x080fe400078e3cff */
[----:B------:R-:W-:Y:S02]  /*c890*/  STL [R1+0x54], R7 ;  /* 0x0000540701007387 */ /* 0x000fe40000100800 */
        /* <DEDUP_REMOVED lines=54> */
.L_x_1233:
[----:B------:R1:W5:Y:S01]  /*cc00*/  LDL R8, [R1+0x4] ;  /* 0x0000040001087983 */ /* 0x0003620000100800 */
[----:B0-----:R-:W-:-:S05]  /*cc10*/  VIADD R2, R17, 0x70 ;  /* 0x0000007011027836 */ /* 0x001fca0000000000 */
[----:B------:R-:W-:Y:S01]  /*cc20*/  ISETP.GE.AND P1, PT, R2, R3, PT ;  /* 0x000000030200720c */ /* 0x000fe20003f26270 */
[----:B------:R0:W-:-:S12]  /*cc30*/  STL [R1+0x68], R2 ;  /* 0x0000680201007387 */ /* 0x0001d80000100800 */
[----:B0-----:R-:W-:-:S05]  /*cc40*/  @!P1 LEA R2, P2, R10, R0, 0x1 ;  /* 0x000000000a029211 */ /* 0x001fca00078408ff */
[----:B--2---:R-:W-:-:S05]  /*cc50*/  @!P1 IMAD.X R3, RZ, RZ, R4, P2 ;  /* 0x000000ffff039224 */ /* 0x004fca00010e0604 */
[----:B------:R-:W-:Y:S01]  /*cc60*/  @!PT LDS RZ, [RZ] ;  /* 0x00000000fffff984 */ /* 0x000fe20000000800 */
[----:B------:R-:W-:Y:S01]  /*cc70*/  @!PT LDS RZ, [RZ] ;  /* 0x00000000fffff984 */ /* 0x000fe20000000800 */
[----:B------:R-:W-:Y:S01]  /*cc80*/  @!PT LDS RZ, [RZ] ;  /* 0x00000000fffff984 */ /* 0x000fe20000000800 */
[----:B------:R1:W-:Y:S01]  /*cc90*/  @!P1 LDGSTS.E.BYPASS.LTC128B.128 [R9+0x1bc00], desc[UR38][R2.64], !P0 ;  /* 0x1bc0000002099fae */ /* 0x0003e2000c101d66 */
[----:B------:R-:W-:Y:S01]  /*cca0*/  PLOP3.LUT P0, PT, PT, PT, PT, 0x80, 0x0 ;  /* 0x000000000000781c */ /* 0x000fe20003f0f070 */
[----:B------:R-:W-:-:S12]  /*ccb0*/  NOP ;  /* 0x0000000000007918 */ /* 0x000fd80000000000 */
.L_x_1108:
[----:B-1----:R-:W2:Y:S01]  /*ccc0*/  LDL R2, [R1+0x4] ;  /* 0x0000040001027983 */ /* 0x002ea20000100800 */
[----:B------:R-:W-:Y:S02]  /*ccd0*/  PLOP3.LUT P1, PT, P1, P0, PT, 0xa2, 0x0 ;  /* 0x000000000000781c */ /* 0x000fe40000f21472 */
[----:B--2---:R-:W-:-:S08]  /*cce0*/  @P0 R2UR P1, UR4, R2 ;  /* 0x00000000020402ca */ /* 0x004fd00000020000 */
[----:B------:R-:W-:-:S05]  /*ccf0*/  @P0 PLOP3.LUT P0, PT, P1, PT, PT, 0x80, 0x0 ;  /* 0x000000000000081c */ /* 0x000fca0000f0f070 */
[----:B------:R-:W-:Y:S01]  /*cd00*/  @!P1 SYNCS.ARRIVE.TRANS64.RED.A0T1 RZ, [UR4+0x32400], RZ ;  /* 0x032400ffffff99a7 */ /* 0x000fe20008200404 */
[----:B------:R-:W-:Y:S07]  /*cd10*/  @!P1 ARRIVES.LDGSTSBAR.64.TRANSCNT [UR4+0x32400] ;  /* 0x03240000ff0099b0 */ /* 0x000fee0008000a84 */
[----:B------:R-:W-:Y:S05]  /*cd20*/  @P0 BRA.U.ANY `(.L_x_1108) ;  /* 0xfffffffd00e40947 */ /* 0x000fea000393ffff */
[----:B------:R-:W-:Y:S01]  /*cd30*/  NOP ;  /* 0x0000000000007918 */ /* 0x000fe20000000000 */
[----:B------:R-:W2:Y:S01]  /*cd40*/  LDL.LU R0, [R1+0x40] ;  /* 0x0000400001007983 */ /* 0x000ea20000300800 */
[----:B------:R0:W-:Y:S01]  /*cd50*/  SYNCS.ARRIVE.TRANS64.A1T0 RZ, [R2+URZ+0x32400], RZ ;  /* 0x032400ff02ff79a7 */ /* 0x0001e2000810003f */
[----:B------:R-:W-:Y:S02]  /*cd60*/  ULDC.64 UR4, c[0x0][0x398] ;  /* 0x0000e60000047ab9 */ /* 0x000fe40000000a00 */
[----:B------:R-:W3:Y:S01]  /*cd70*/  LDL.LU R3, [R1+0x28] ;  /* 0x0000280001037983 */ /* 0x000ee20000300800 */
[----:B------:R-:W-:Y:S01]  /*cd80*/  BSSY B6, `(.L_x_1109) ;  /* 0x000001a000067945 */ /* 0x000fe20003800000 */
[----:B0-----:R-:W-:-:S05]  /*cd90*/  VIADD R2, R2, 0x22400 ;  /* 0x0002240002027836 */ /* 0x001fca0000000000 */
[----:B------:R-:W-:Y:S01]  /*cda0*/  LOP3.LUT P0, RZ, R2, 0x3ff, RZ, 0xc0, !PT ;  /* 0x000003ff02ff7812 */ /* 0x000fe2000780c0ff */
[----:B--2---:R-:W-:-:S04]  /*cdb0*/  IMAD R0, R0, UR4, RZ ;  /* 0x0000000400007c24 */ /* 0x004fc8000f8e02ff */
[C---:B---3--:R-:W-:Y:S02]  /*cdc0*/  IMAD R0, R3.reuse, UR5, R0 ;  /* 0x0000000503007c24 */ /* 0x048fe4000f8e0200 */
[----:B------:R-:W-:-:S04]  /*cdd0*/  IMAD.WIDE.U32 R2, R3, UR4, RZ ;  /* 0x0000000403027c25 */ /* 0x000fc8000f8e00ff */
[----:B------:R-:W-:Y:S01]  /*cde0*/  IMAD.IADD R0, R3, 0x1, R0 ;  /* 0x0000000103007824 */ /* 0x000fe200078e0200 */
[----:B------:R0:W-:Y:S04]  /*cdf0*/  STL.64 [R1+0x40], R2 ;  /* 0x0000400201007387 */ /* 0x0001e80000100a00 */
[----:B------:R0:W-:Y:S01]  /*ce00*/  STL [R1+0x28], R0 ;  /* 0x0000280001007387 */ /* 0x0001e20000100800 */
        /* <DEDUP_REMOVED lines=12> */
[----:B-----5:R-:W-:Y:S02]  /*ced0*/  IMAD.MOV.U32 R8, RZ, RZ, 0x70 ;  /* 0x00000070ff087424 */ /* 0x020fe400078e00ff */
[----:B------:R-:W-:Y:S02]  /*cee0*/  IMAD.MOV.U32 R12, RZ, RZ, 0x1 ;  /* 0x00000001ff0c7424 */ /* 0x000fe400078e00ff */
[----:B------:R-:W-:-:S07]  /*cef0*/  IMAD.MOV.U32 R13, RZ, RZ, RZ ;  /* 0x000000ffff0d7224 */ /* 0x000fce00078e00ff */
[----:B------:R-:W-:-:S07]  /*cf00*/  LEPC R20, `(.L_x_1110) ;  /* 0x000000001014794e */ /* 0x000fce0000000000 */
[----:B0-----:R-:W-:Y:S05]  /*cf10*/  CALL.ABS.NOINC R2 ;  /* 0x0000000002007343 */ /* 0x001fea0003c00000 */
.L_x_1110:
[----:B------:R-:W-:Y:S05]  /*cf20*/  BSYNC B6 ;  /* 0x0000000000067941 */ /* 0x000fea0003800000 */
.L_x_1109:
[----:B------:R-:W2:Y:S01]  /*cf30*/  LDL.LU R6, [R1+0x28] ;  /* 0x0000280001067983 */ /* 0x000ea20000300800 */
[----:B------:R-:W-:Y:S01]  /*cf40*/  ULDC.64 UR4, c[0x0][0x3d8] ;  /* 0x0000f60000047ab9 */ /* 0x000fe20000000a00 */
[----:B------:R-:W-:Y:S02]  /*cf50*/  ULDC.64 UR6, c[0x0][0x390] ;  /* 0x0000e40000067ab9 */ /* 0x000fe40000000a00 */
[----:B0-----:R-:W2:Y:S04]  /*cf60*/  LDL.LU.64 R2, [R1+0x40] ;  /* 0x0000400001027983 */ /* 0x001ea80000300a00 */
[----:B------:R-:W3:Y:S04]  /*cf70*/  LDL.LU R0, [R1+0x50] ;  /* 0x0000500001007983 */ /* 0x000ee80000300800 */
[----:B------:R-:W4:Y:S04]  /*cf80*/  LDL.LU R5, [R1+0x58] ;  /* 0x0000580001057983 */ /* 0x000f280000300800 */
[----:B------:R-:W4:Y:S04]  /*cf90*/  LDL.LU R4, [R1+0x34] ;  /* 0x0000340001047983 */ /* 0x000f280000300800 */
[----:B------:R-:W4:Y:S01]  /*cfa0*/  LDL.LU R7, [R1+0x24] ;  /* 0x0000240001077983 */ /* 0x000f220000300800 */
[----:B-----5:R-:W0:Y:S01]  /*cfb0*/  S2R R8, SR_TID.X ;  /* 0x0000000000087919 */ /* 0x020e220000002100 */
[----:B--2---:R-:W-:-:S02]  /*cfc0*/  IMAD.MOV.U32 R3, RZ, RZ, R6 ;  /* 0x000000ffff037224 */ /* 0x004fc400078e0006 */
[----:B------:R-:W1:Y:S01]  /*cfd0*/  LDC R6, c[0x0][0x448] ;  /* 0x00011200ff067b82 */ /* 0x000e620000000800 */
[----:B---3--:R-:W-:Y:S02]  /*cfe0*/  IMAD R0, R0, UR4, RZ ;  /* 0x0000000400007c24 */ /* 0x008fe4000f8e02ff */
[----:B------:R-:W-:-:S04]  /*cff0*/  IMAD.WIDE.U32 R2, R18, UR4, R2 ;  /* 0x0000000412027c25 */ /* 0x000fc8000f8e0002 */
[----:B------:R-:W-:Y:S01]  /*d000*/  IMAD R0, R18, UR5, R0 ;  /* 0x0000000512007c24 */ /* 0x000fe2000f8e0200 */
[----:B------:R-:W-:-:S03]  /*d010*/  ULDC.64 UR4, c[0x0][0x3e0] ;  /* 0x0000f80000047ab9 */ /* 0x000fc60000000a00 */
[----:B------:R-:W-:Y:S02]  /*d020*/  IMAD.IADD R3, R3, 0x1, R0 ;  /* 0x0000000103037824 */ /* 0x000fe400078e0200 */
[----:B----4-:R-:W-:Y:S01]  /*d030*/  IMAD R0, R5, UR4, RZ ;  /* 0x0000000405007c24 */ /* 0x010fe2000f8e02ff */
[----:B-1----:R-:W-:Y:S01]  /*d040*/  ISETP.NE.AND P0, PT, R6, 0x1, PT ;  /* 0x000000010600780c */ /* 0x002fe20003f05270 */
[----:B------:R-:W-:-:S04]  /*d050*/  IMAD.WIDE.U32 R2, R4, UR4, R2 ;  /* 0x0000000404027c25 */ /* 0x000fc8000f8e0002 */
[----:B------:R-:W-:Y:S01]  /*d060*/  IMAD R0, R4, UR5, R0 ;  /* 0x0000000504007c24 */ /* 0x000fe2000f8e0200 */
[----:B------:R-:W-:-:S07]  /*d070*/  ULDC.64 UR4, c[0x0][0x3d0] ;  /* 0x0000f40000047ab9 */ /* 0x000fce0000000a00 */
[----:B------:R-:W1:Y:S08]  /*d080*/  @P0 LDC R4, c[0x0][0x44c] ;  /* 0x00011300ff040b82 */ /* 0x000e700000000800 */
[----:B------:R-:W2:Y:S01]  /*d090*/  @P0 LDC R5, c[0x0][0x450] ;  /* 0x00011400ff050b82 */ /* 0x000ea20000000800 */
[----:B------:R-:W-:Y:S02]  /*d0a0*/  IMAD.IADD R3, R3, 0x1, R0 ;  /* 0x0000000103037824 */ /* 0x000fe400078e0200 */
[----:B------:R-:W-:-:S02]  /*d0b0*/  IMAD.MOV.U32 R0, RZ, RZ, R7 ;  /* 0x000000ffff007224 */ /* 0x000fc400078e0007 */
[----:B-1----:R-:W-:-:S05]  /*d0c0*/  @P0 IMAD.HI.U32 R4, R7, R4, RZ ;  /* 0x0000000407040227 */ /* 0x002fca00078e00ff */
[----:B--2---:R-:W-:-:S04]  /*d0d0*/  @P0 SHF.R.U32.HI R0, RZ, R5, R4 ;  /* 0x00000005ff000219 */ /* 0x004fc80000011604 */
[--C-:B------:R-:W-:Y:S01]  /*d0e0*/  SHF.R.S32.HI R5, RZ, 0x1f, R0.reuse ;  /* 0x0000001fff057819 */ /* 0x100fe20000011400 */
[----:B------:R-:W-:-:S04]  /*d0f0*/  IMAD.MOV R4, RZ, RZ, -R0 ;  /* 0x000000ffff047224 */ /* 0x000fc800078e0a00 */
[----:B------:R-:W-:Y:S02]  /*d100*/  IMAD R5, R5, UR4, RZ ;  /* 0x0000000405057c24 */ /* 0x000fe4000f8e02ff */
[----:B------:R-:W-:-:S04]  /*d110*/  IMAD.WIDE.U32 R2, R0, UR4, R2 ;  /* 0x0000000400027c25 */ /* 0x000fc8000f8e0002 */
[----:B------:R-:W-:Y:S02]  /*d120*/  IMAD R4, R6, R4, R7 ;  /* 0x0000000406047224 */ /* 0x000fe400078e0207 */
[----:B------:R-:W-:Y:S01]  /*d130*/  IMAD R0, R0, UR5, R5 ;  /* 0x0000000500007c24 */ /* 0x000fe2000f8e0205 */
[----:B------:R-:W-:Y:S01]  /*d140*/  ULDC.64 UR4, c[0x0][0x3c8] ;  /* 0x0000f20000047ab9 */ /* 0x000fe20000000a00 */
[C---:B0-----:R-:W-:Y:S02]  /*d150*/  IMAD.SHL.U32 R7, R8.reuse, 0x8, RZ ;  /* 0x0000000808077824 */ /* 0x041fe400078e00ff */
[----:B------:R-:W-:Y:S01]  /*d160*/  IMAD.IADD R3, R3, 0x1, R0 ;  /* 0x0000000103037824 */ /* 0x000fe200078e0200 */
[----:B------:R-:W-:Y:S01]  /*d170*/  SHF.R.S32.HI R0, RZ, 0x1f, R4 ;  /* 0x0000001fff007819 */ /* 0x000fe20000011404 */
[----:B------:R-:W-:-:S04]  /*d180*/  IMAD.SHL.U32 R8, R8, 0x8, RZ ;  /* 0x0000000808087824 */ /* 0x000fc800078e00ff */
[----:B------:R-:W-:Y:S01]  /*d190*/  IMAD R0, R0, UR4, RZ ;  /* 0x0000000400007c24 */ /* 0x000fe2000f8e02ff */
[----:B------:R-:W-:Y:S01]  /*d1a0*/  LOP3.LUT R8, R8, 0x38, RZ, 0xc0, !PT ;  /* 0x0000003808087812 */ /* 0x000fe200078ec0ff */
[----:B------:R-:W-:Y:S01]  /*d1b0*/  IMAD.WIDE.U32 R2, R4, UR4, R2 ;  /* 0x0000000404027c25 */ /* 0x000fe2000f8e0002 */
[----:B------:R-:W-:Y:S01]  /*d1c0*/  LOP3.LUT R7, R7, 0x38, RZ, 0xc0, !PT ;  /* 0x0000003807077812 */ /* 0x000fe200078ec0ff */
[----:B------:R-:W-:Y:S01]  /*d1d0*/  ULDC UR4, c[0x0][0x3b8] ;  /* 0x0000ee0000047ab9 */ /* 0x000fe20000000800 */
[----:B------:R-:W-:Y:S01]  /*d1e0*/  LOP3.LUT R10, R8, 0x40, RZ, 0xfc, !PT ;  /* 0x00000040080a7812 */ /* 0x000fe200078efcff */
[----:B------:R-:W-:Y:S01]  /*d1f0*/  IMAD R0, R4, UR5, R0 ;  /* 0x0000000504007c24 */ /* 0x000fe2000f8e0200 */
[C---:B------:R-:W-:Y:S02]  /*d200*/  LOP3.LUT R9, R8.reuse, 0x80, RZ, 0xfc, !PT ;  /* 0x0000008008097812 */ /* 0x040fe400078efcff */
[----:B------:R-:W-:Y:S01]  /*d210*/  LOP3.LUT R8, R8, 0xc0, RZ, 0xfc, !PT ;  /* 0x000000c008087812 */ /* 0x000fe200078efcff */
[----:B------:R-:W-:Y:S01]  /*d220*/  IMAD.IADD R0, R3, 0x1, R0 ;  /* 0x0000000103007824 */ /* 0x000fe200078e0200 */
[----:B------:R-:W-:-:S02]  /*d230*/  LEA R4, P4, R2, UR6, 0x1 ;  /* 0x0000000602047c11 */ /* 0x000fc4000f8808ff */
[----:B------:R-:W-:Y:S02]  /*d240*/  ISETP.GE.AND P3, PT, R7, UR4, PT ;  /* 0x0000000407007c0c */ /* 0x000fe4000bf66270 */
[----:B------:R-:W-:Y:S02]  /*d250*/  ISETP.GE.AND P2, PT, R10, UR4, PT ;  /* 0x000000040a007c0c */ /* 0x000fe4000bf46270 */
[----:B------:R-:W-:Y:S02]  /*d260*/  ISETP.GE.AND P1, PT, R9, UR4, PT ;  /* 0x0000000409007c0c */ /* 0x000fe4000bf26270 */
[----:B------:R-:W-:Y:S01]  /*d270*/  ISETP.GE.AND P0, PT, R8, UR4, PT ;  /* 0x0000000408007c0c */ /* 0x000fe2000bf06270 */
[----:B------:R-:W-:Y:S01]  /*d280*/  UMOV UR4, 0xffffffff ;  /* 0xffffffff00047882 */ /* 0x000fe20000000000 */
[----:B------:R-:W-:Y:S02]  /*d290*/  LEA.HI.X R0, R2, UR7, R0, 0x1, P4 ;  /* 0x0000000702007c11 */ /* 0x000fe4000a0f0c00 */
[----:B------:R-:W-:Y:S09]  /*d2a0*/  BRA.DIV UR4, `(.L_x_1111) ;  /* 0x0000004e04487947 */ /* 0x000ff2000b800000 */
[----:B------:R-:W2:Y:S04]  /*d2b0*/  LDL.LU R9, [R1+0x38] ;  /* 0x0000380001097983 */ /* 0x000ea80000300800 */
[----:B------:R-:W3:Y:S04]  /*d2c0*/  LDL.LU R3, [R1+0x3c] ;  /* 0x00003c0001037983 */ /* 0x000ee80000300800 */
[----:B------:R-:W4:Y:S04]  /*d2d0*/  LDL.LU R10, [R1+0x4c] ;  /* 0x00004c00010a7983 */ /* 0x000f280000300800 */
[----:B------:R-:W5:Y:S04]  /*d2e0*/  LDL R8, [R1+0x10] ;  /* 0x0000100001087983 */ /* 0x000f680000100800 */
[----:B------:R-:W-:Y:S01]  /*d2f0*/  SHFL.IDX PT, R2, R0, RZ, 0x181f ;  /* 0x00181fff00027589 */ /* 0x000fe200000e0000 */
[----:B--2---:R-:W-:-:S03]  /*d300*/  IMAD R5, R9, R6, RZ ;  /* 0x0000000609057224 */ /* 0x004fc600078e02ff */
[----:B------:R-:W2:Y:S02]  /*d310*/  LDL.LU R9, [R1+0x54] ;  /* 0x0000540001097983 */ /* 0x000ea40000300800 */
[-C--:B---3--:R-:W-:Y:S02]  /*d320*/  ISETP.GE.AND P4, PT, R3, R5.reuse, PT ;  /* 0x000000050300720c */ /* 0x088fe40003f86270 */
[----:B------:R-:W3:Y:S01]  /*d330*/  LDL.LU R11, [R1+0x5c] ;  /* 0x00005c00010b7983 */ /* 0x000ee20000300800 */
[----:B------:R-:W-:-:S03]  /*d340*/  ISETP.GE.AND P5, PT, R17, R5, PT ;  /* 0x000000051100720c */ /* 0x000fc60003fa6270 */
[----:B------:R-:W0:Y:S10]  /*d350*/  SHFL.IDX PT, R3, R4, RZ, 0x181f ;  /* 0x00181fff04037589 */ /* 0x000e3400000e0000 */
[----:B0-----:R-:W-:-:S05]  /*d360*/  @!P5 LEA R3, P6, R7, R3, 0x1 ;  /* 0x000000030703d211 */ /* 0x001fca00078c08ff */
[----:B------:R-:W-:-:S05]  /*d370*/  @!P5 IMAD.X R2, RZ, RZ, R2, P6 ;  /* 0x000000ffff02d224 */ /* 0x000fca00030e0602 */
[----:B------:R-:W-:-:S04]  /*d380*/  @!P5 LOP3.LUT R3, R3, R2, RZ, 0x3c, !PT ;  /* 0x000000020303d212 */ /* 0x000fc800078e3cff */
[----:B------:R-:W-:-:S04]  /*d390*/  @!P5 LOP3.LUT R2, R3, R2, RZ, 0x3c, !PT ;  /* 0x000000020302d212 */ /* 0x000fc800078e3cff */
[----:B------:R-:W-:-:S05]  /*d3a0*/  @!P5 LOP3.LUT R3, R3, R2, RZ, 0x3c, !PT ;  /* 0x000000020303d212 */ /* 0x000fca00078e3cff */
[----:B------:R-:W-:Y:S01]  /*d3b0*/  @!PT LDS RZ, [RZ] ;  /* 0x00000000fffff984 */ /* 0x000fe20000000800 */
[----:B-----5:R-:W-:Y:S04]  /*d3c0*/  @!P5 LDGSTS.E.BYPASS.LTC128B.128 [R8+0x22400], desc[UR38][R2.64], !P3 ;  /* 0x224000000208dfae */ /* 0x020fe8000d901d66 */
[----:B------:R-:W-:Y:S04]  /*d3d0*/  @!P5 LDGSTS.E.BYPASS.LTC128B.128 [R8+0x26400], desc[UR38][R2.64+0x80], !P2 ;  /* 0x264000800208dfae */ /* 0x000fe8000d101d66 */
[----:B------:R-:W-:Y:S04]  /*d3e0*/  @!P5 LDGSTS.E.BYPASS.LTC128B.128 [R8+0x2a400], desc[UR38][R2.64+0x100], !P1 ;  /* 0x2a4001000208dfae */ /* 0x000fe8000c901d66 */
[----:B------:R0:W-:Y:S04]  /*d3f0*/  @!P5 LDGSTS.E.BYPASS.LTC128B.128 [R8+0x2e400], desc[UR38][R2.64+0x180], !P0 ;  /* 0x2e4001800208dfae */ /* 0x0001e8000c101d66 */
        /* <DEDUP_REMOVED lines=10> */
[----:B0-----:R-:W0:Y:S04]  /*d4a0*/  SHFL.IDX PT, R2, R4, 0x2, 0x181f ;  /* 0x00581f0004027f89 */ /* 0x001e2800000e0000 */
[----:B------:R-:W1:Y:S02]  /*d4b0*/  SHFL.IDX PT, R6, R0, 0x2, 0x181f ;  /* 0x00581f0000067f89 */ /* 0x000e6400000e0000 */
[----:B0-----:R-:W-:-:S05]  /*d4c0*/  @!P4 LEA R2, P6, R7, R2, 0x1 ;  /* 0x000000020702c211 */ /* 0x001fca00078c08ff */
[----:B-1----:R-:W-:-:S05]  /*d4d0*/  @!P4 IMAD.X R3, RZ, RZ, R6, P6 ;  /* 0x000000ffff03c224 */ /* 0x002fca00030e0606 */
        /* <DEDUP_REMOVED lines=9> */
[----:B-1----:R-:W-:-:S05]  /*d570*/  @!P4 IMAD.X R3, RZ, RZ, R6, P6 ;  /* 0x000000ffff03c224 */ /* 0x002fca00030e0606 */
[----:B------:R-:W-:Y:S04]  /*d580*/  @!P4 LDGSTS.E.BYPASS.LTC128B.128 [R8+0x23c00], desc[UR38][R2.64], !P3 ;  /* 0x23c000000208cfae */ /* 0x000fe8000d901d66 */
[----:B------:R-:W-:Y:S04]  /*d590*/  @!P4 LDGSTS.E.BYPASS.LTC128B.128 [R8+0x27c00], desc[UR38][R2.64+0x80], !P2 ;  /* 0x27c000800208cfae */ /* 0x000fe8000d101d66 */
[----:B------:R-:W-:Y:S04]  /*d5a0*/  @!P4 LDGSTS.E.BYPASS.LTC128B.128 [R8+0x2bc00], desc[UR38][R2.64+0x100], !P1 ;  /* 0x2bc001000208cfae */ /* 0x000fe8000c901d66 */
[----:B------:R0:W-:Y:S04]  /*d5b0*/  @!P4 LDGSTS.E.BYPASS.LTC128B.128 [R8+0x2fc00], desc[UR38][R2.64+0x180], !P0 ;  /* 0x2fc001800208cfae */ /* 0x0001e8000c101d66 */
[----:B------:R-:W-:Y:S04]  /*d5c0*/  SHFL.IDX PT, R6, R0, 0x4, 0x181f ;  /* 0x00981f0000067f89 */ /* 0x000fe800000e0000 */
[----:B0-----:R-:W0:Y:S01]  /*d5d0*/  SHFL.IDX PT, R2, R4, 0x4, 0x181f ;  /* 0x00981f0004027f89 */ /* 0x001e2200000e0000 */
[----:B---3--:R-:W-:-:S13]  /*d5e0*/  ISETP.GE.AND P4, PT, R11, R5, PT ;  /* 0x000000050b00720c */ /* 0x008fda0003f86270 */
[----:B0-----:R-:W-:-:S05]  /*d5f0*/  @!P4 LEA R2, P6, R7, R2, 0x1 ;  /* 0x000000020702c211 */ /* 0x001fca00078c08ff */
[----:B------:R-:W-:-:S05]  /*d600*/  @!P4 IMAD.X R3, RZ, RZ, R6, P6 ;  /* 0x000000ffff03c224 */ /* 0x000fca00030e0606 */
[----:B------:R-:W-:Y:S04]  /*d610*/  @!P4 LDGSTS.E.BYPASS.LTC128B.128 [R8+0x24400], desc[UR38][R2.64], !P3 ;  /* 0x244000000208cfae */ /* 0x000fe8000d901d66 */
[----:B------:R-:W-:Y:S04]  /*d620*/  @!P4 LDGSTS.E.BYPASS.LTC128B.128 [R8+0x28400], desc[UR38][R2.64+0x80], !P2 ;  /* 0x284000800208cfae */ /* 0x000fe8000d101d66 */
[----:B------:R-:W-:Y:S04]  /*d630*/  @!P4 LDGSTS.E.BYPASS.LTC128B.128 [R8+0x2c400], desc[UR38][R2.64+0x100], !P1 ;  /* 0x2c4001000208cfae */ /* 0x000fe8000c901d66 */
[----:B------:R0:W-:Y:S04]  /*d640*/  @!P4 LDGSTS.E.BYPASS.LTC128B.128 [R8+0x30400], desc[UR38][R2.64+0x180], !P0 ;  /* 0x304001800208cfae */ /* 0x0001e8000c101d66 */
[----:B------:R-:W-:Y:S04]  /*d650*/  SHFL.IDX PT, R6, R0, 0x5, 0x181f ;  /* 0x00b81f0000067f89 */ /* 0x000fe800000e0000 */
[----:B0-----:R-:W0:Y:S01]  /*d660*/  SHFL.IDX PT, R2, R4, 0x5, 0x181f ;  /* 0x00b81f0004027f89 */ /* 0x001e2200000e0000 */
[----:B----4-:R-:W-:-:S13]  /*d670*/  ISETP.GE.AND P4, PT, R10, R5, PT ;  /* 0x000000050a00720c */ /* 0x010fda0003f86270 */
        /* <DEDUP_REMOVED lines=8> */
[----:B--2---:R-:W-:-:S13]  /*d700*/  ISETP.GE.AND P4, PT, R9, R5, PT ;  /* 0x000000050900720c */ /* 0x004fda0003f86270 */
[----:B0-----:R-:W-:-:S05]  /*d710*/  @!P4 LEA R2, P5, R7, R2, 0x1 ;  /* 0x000000020702c211 */ /* 0x001fca00078a08ff */
[----:B------:R-:W-:-:S05]  /*d720*/  @!P4 IMAD.X R3, RZ, RZ, R6, P5 ;  /* 0x000000ffff03c224 */ /* 0x000fca00028e0606 */
[----:B------:R-:W-:Y:S04]  /*d730*/  @!P4 LDGSTS.E.BYPASS.LTC128B.128 [R8+0x25400], desc[UR38][R2.64], !P3 ;  /* 0x254000000208cfae */ /* 0x000fe8000d901d66 */
[----:B------:R-:W-:Y:S04]  /*d740*/  @!P4 LDGSTS.E.BYPASS.LTC128B.128 [R8+0x29400], desc[UR38][R2.64+0x80], !P2 ;  /* 0x294000800208cfae */ /* 0x000fe8000d101d66 */
[----:B------:R-:W-:Y:S04]  /*d750*/  @!P4 LDGSTS.E.BYPASS.LTC128B.128 [R8+0x2d400], desc[UR38][R2.64+0x100], !P1 ;  /* 0x2d4001000208cfae */ /* 0x000fe8000c901d66 */
[----:B------:R0:W-:Y:S04]  /*d760*/  @!P4 LDGSTS.E.BYPASS.LTC128B.128 [R8+0x31400], desc[UR38][R2.64+0x180], !P0 ;  /* 0x314001800208cfae */ /* 0x0001e8000c101d66 */
[----:B------:R1:W2:Y:S04]  /*d770*/  SHFL.IDX PT, R6, R0, 0x7, 0x181f ;  /* 0x00f81f0000067f89 */ /* 0x0002a800000e0000 */
[----:B0-----:R1:W0:Y:S02]  /*d780*/  SHFL.IDX PT, R2, R4, 0x7, 0x181f ;  /* 0x00f81f0004027f89 */ /* 0x00122400000e0000 */
.L_x_1251:
[----:B-1----:R-:W3:Y:S01]  /*d790*/  LDL.LU R0, [R1+0x68] ;  /* 0x0000680001007983 */ /* 0x002ee20000300800 */
[----:B------:R-:W-:Y:S01]  /*d7a0*/  BSSY B0, `(.L_x_1112) ;  /* 0x000000d000007945 */ /* 0x000fe20003800000 */
[----:B---3--:R-:W-:-:S13]  /*d7b0*/  ISETP.GE.AND P4, PT, R0, R5, PT ;  /* 0x000000050000720c */ /* 0x008fda0003f86270 */
[----:B------:R-:W-:Y:S05]  /*d7c0*/  @P4 BRA `(.L_x_1113) ;  /* 0x0000000000284947 */ /* 0x000fea0003800000 */
[----:B------:R-:W3:Y:S01]  /*d7d0*/  LDL R0, [R1+0x10] ;  /* 0x0000100001007983 */ /* 0x000ee20000100800 */
[----:B0-----:R-:W-:-:S05]  /*d7e0*/  LEA R2, P4, R7, R2, 0x1 ;  /* 0x0000000207027211 */ /* 0x001fca00078808ff */
[----:B--2---:R-:W-:-:S05]  /*d7f0*/  IMAD.X R3, RZ, RZ, R6, P4 ;  /* 0x000000ffff037224 */ /* 0x004fca00020e0606 */
[----:B------:R-:W-:Y:S01]  /*d800*/  @!PT LDS RZ, [RZ] ;  /* 0x00000000fffff984 */ /* 0x000fe20000000800 */
[----:B------:R-:W-:Y:S01]  /*d810*/  @!PT LDS RZ, [RZ] ;  /* 0x00000000fffff984 */ /* 0x000fe20000000800 */
[----:B------:R-:W-:Y:S01]  /*d820*/  @!PT LDS RZ, [RZ] ;  /* 0x00000000fffff984 */ /* 0x000fe20000000800 */
[----:B---3--:R1:W-:Y:S04]  /*d830*/  LDGSTS.E.BYPASS.LTC128B.128 [R0+0x25c00], desc[UR38][R2.64], !P3 ;  /* 0x25c0000002007fae */ /* 0x0083e8000d901d66 */
[----:B------:R1:W-:Y:S04]  /*d840*/  LDGSTS.E.BYPASS.LTC128B.128 [R0+0x29c00], desc[UR38][R2.64+0x80], !P2 ;  /* 0x29c0008002007fae */ /* 0x0003e8000d101d66 */
[----:B------:R1:W-:Y:S04]  /*d850*/  LDGSTS.E.BYPASS.LTC128B.128 [R0+0x2dc00], desc[UR38][R2.64+0x100], !P1 ;  /* 0x2dc0010002007fae */ /* 0x0003e8000c901d66 */
[----:B------:R1:W-:Y:S02]  /*d860*/  LDGSTS.E.BYPASS.LTC128B.128 [R0+0x31c00], desc[UR38][R2.64+0x180], !P0 ;  /* 0x31c0018002007fae */ /* 0x0003e4000c101d66 */
.L_x_1113:
[----:B------:R-:W-:Y:S05]  /*d870*/  BSYNC B0 ;  /* 0x0000000000007941 */ /* 0x000fea0003800000 */
.L_x_1112:
[----:B------:R3:W5:Y:S01]  /*d880*/  LDL R7, [R1+0x4] ;  /* 0x0000040001077983 */ /* 0x0007620000100800 */
[----:B------:R-:W-:Y:S01]  /*d890*/  PLOP3.LUT P0, PT, PT, PT, PT, 0x80, 0x0 ;  /* 0x000000000000781c */ /* 0x000fe20003f0f070 */
[----:B------:R-:W-:-:S12]  /*d8a0*/  NOP ;  /* 0x0000000000007918 */ /* 0x000fd80000000000 */
.L_x_1114:
[----:B01----:R-:W4:Y:S01]  /*d8b0*/  LDL R2, [R1+0x4] ;  /* 0x0000040001027983 */ /* 0x003f220000100800 */
[----:B------:R-:W-:Y:S02]  /*d8c0*/  PLOP3.LUT P1, PT, P1, P0, PT, 0xa2, 0x0 ;  /* 0x000000000000781c */ /* 0x000fe40000f21472 */
[----:B----4-:R-:W-:-:S08]  /*d8d0*/  @P0 R2UR P1, UR4, R2 ;  /* 0x00000000020402ca */ /* 0x010fd00000020000 */
[----:B------:R-:W-:-:S05]  /*d8e0*/  @P0 PLOP3.LUT P0, PT, P1, PT, PT, 0x80, 0x0 ;  /* 0x000000000000081c */ /* 0x000fca0000f0f070 */
[----:B------:R-:W-:Y:S01]  /*d8f0*/  @!P1 SYNCS.ARRIVE.TRANS64.RED.A0T1 RZ, [UR4+0x32410], RZ ;  /* 0x032410ffffff99a7 */ /* 0x000fe20008200404 */
[----:B------:R-:W-:Y:S07]  /*d900*/  @!P1 ARRIVES.LDGSTSBAR.64.TRANSCNT [UR4+0x32410] ;  /* 0x03241000ff0099b0 */ /* 0x000fee0008000a84 */
[----:B------:R-:W-:Y:S05]  /*d910*/  @P0 BRA.U.ANY `(.L_x_1114) ;  /* 0xfffffffd00e40947 */ /* 0x000fea000393ffff */
[----:B------:R-:W4:Y:S02]  /*d920*/  LDL.LU R3, [R1+0x6c] ;  /* 0x00006c0001037983 */ /* 0x000f240000300800 */
[----:B----4-:R-:W-:-:S05]  /*d930*/  VIADD R3, R3, 0x1 ;  /* 0x0000000103037836 */ /* 0x010fca0000000000 */
        /* <DEDUP_REMOVED lines=10> */
.L_x_1252:
[----:B------:R-:W-:Y:S05]  /*d9e0*/  BSYNC B0 ;  /* 0x0000000000007941 */ /* 0x000fea0003800000 */
.L_x_1115:
[----:B0-----:R-:W4:Y:S01]  /*d9f0*/  LDL R2, [R1+0x14] ;  /* 0x0000140001027983 */ /* 0x001f220000100800 */
[----:B------:R-:W-:Y:S01]  /*da00*/  BSSY B0, `(.L_x_1117) ;  /* 0x0000063000007945 */ /* 0x000fe20003800000 */
[----:B----4-:R-:W-:-:S13]  /*da10*/  LOP3.LUT P0, RZ, R2, 0x1, RZ, 0xc0, !PT ;  /* 0x0000000102ff7812 */ /* 0x010fda000780c0ff */
[----:B------:R-:W-:Y:S05]  /*da20*/  @!P0 BRA `(.L_x_1118) ;  /* 0x0000000400808947 */ /* 0x000fea0003800000 */
[----:B------:R-:W4:Y:S04]  /*da30*/  LDL R2, [R1+0x4] ;  /* 0x0000040001027983 */ /* 0x000f280000100800 */
[----:B------:R-:W2:Y:S01]  /*da40*/  LDL R4, [R1+0x18] ;  /* 0x0000180001047983 */ /* 0x000ea20000100800 */
[----:B------:R-:W0:Y:S01]  /*da50*/  S2R R3, SR_TID.X ;  /* 0x0000000000037919 */ /* 0x000e220000002100 */
[----:B----4-:R-:W-:Y:S02]  /*da60*/  IMAD.MOV.U32 R5, RZ, RZ, R2 ;  /* 0x000000ffff057224 */ /* 0x010fe400078e0002 */
[----:B------:R-:W4:Y:S01]  /*da70*/  LDL R2, [R1+0x8] ;  /* 0x0000080001027983 */ /* 0x000f220000100800 */
[----:B--2---:R-:W-:Y:S01]  /*da80*/  SHF.L.U32 R0, R4, 0x1f, RZ ;  /* 0x0000001f04007819 */ /* 0x004fe200000006ff */
[----:B------:R-:W-:Y:S01]  /*da90*/  BSSY B1, `(.L_x_1119) ;  /* 0x0000006000017945 */ /* 0x000fe20003800000 */
[----:B0-----:R-:W-:-:S04]  /*daa0*/  LOP3.LUT R3, R3, 0x7f, RZ, 0xc0, !PT ;  /* 0x0000007f03037812 */ /* 0x001fc800078ec0ff */
[----:B------:R-:W-:Y:S01]  /*dab0*/  ISETP.NE.AND P1, PT, R3, RZ, PT ;  /* 0x000000ff0300720c */ /* 0x000fe20003f25270 */
[----:B----4-:R-:W-:-:S04]  /*dac0*/  IMAD R2, R2, 0x8, R5 ;  /* 0x0000000802027824 */ /* 0x010fc800078e0205 */
[----:B------:R-:W0:Y:S02]  /*dad0*/  SYNCS.PHASECHK.TRANS64.TRYWAIT P0, [R2+URZ+0x32460], R0 ;  /* 0x03246000020075a7 */ /* 0x000e24000800017f */
[----:B0-----:R-:W-:Y:S06]  /*dae0*/  @!P0 BRA `(.L_x_1120) ;  /* 0x0000005000a08947 */ /* 0x001fec0003800000 */
.L_x_1253:
[----:B------:R-:W-:Y:S05]  /*daf0*/  BSYNC B1 ;  /* 0x0000000000017941 */ /* 0x000fea0003800000 */
.L_x_1119:
        /* <DEDUP_REMOVED lines=9> */
.L_x_1122:
[----:B------:R-:W-:Y:S05]  /*db90*/  BSYNC B1 ;  /* 0x0000000000017941 */ /* 0x000fea0003800000 */
.L_x_1121:
[----:B------:R-:W2:Y:S04]  /*dba0*/  LDL R5, [R1+0x4] ;  /* 0x0000040001057983 */ /* 0x000ea80000100800 */
[----:B------:R-:W2:Y:S04]  /*dbb0*/  LDL R3, [R1+0x8] ;  /* 0x0000080001037983 */ /* 0x000ea80000100800 */
[----:B------:R-:W4:Y:S04]  /*dbc0*/  LDL R4, [R1+0x20] ;  /* 0x0000200001047983 */ /* 0x000f280000100800 */
[----:B0-----:R-:W4:Y:S01]  /*dbd0*/  LDL R0, [R1+0x70] ;  /* 0x0000700001007983 */ /* 0x001f220000100800 */
        /* <DEDUP_REMOVED lines=8> */
[----:B----4-:R-:W-:Y:S02]  /*dc60*/  IMAD R0, R0, 0x60, R4 ;  /* 0x0000006000007824 */ /* 0x010fe400078e0204 */
[----:B------:R-:W-:-:S07]  /*dc70*/  VIADD R4, R3, 0x400 ;  /* 0x0000040003047836 */ /* 0x000fce0000000000 */
.L_x_1123:
        /* <DEDUP_REMOVED lines=16> */
.L_x_1124:
        /* <DEDUP_REMOVED lines=16> */
.L_x_1125:
        /* <DEDUP_REMOVED lines=16> */
.L_x_1126:
        /* <DEDUP_REMOVED lines=11> */
.L_x_1118:
[----:B------:R-:W-:Y:S05]  /*e030*/  BSYNC B0 ;  /* 0x0000000000007941 */ /* 0x000fea0003800000 */
.L_x_1117:
[----:B------:R-:W4:Y:S01]  /*e040*/  LDL.LU R4, [R1+0x48] ;  /* 0x0000480001047983 */ /* 0x000f220000300800 */
[----:B------:R-:W-:Y:S01]  /*e050*/  BSSY B0, `(.L_x_1127) ;  /* 0x000020f000007945 */ /* 0x000fe20003800000 */
[----:B----4-:R-:W-:-:S13]  /*e060*/  ISETP.GE.AND P0, PT, R4, 0x61, PT ;  /* 0x000000610400780c */ /* 0x010fda0003f06270 */
        /* <DEDUP_REMOVED lines=12> */
[----:B------:R-:W4:Y:S04]  /*e130*/  LDL.LU R4, [R1+0x8] ;  /* 0x0000080001047983 */ /* 0x000f280000300800 */
[----:B-----5:R-:W3:Y:S01]  /*e140*/  LDL.LU R7, [R1+0x18] ;  /* 0x0000180001077983 */ /* 0x020ee20000300800 */
[----:B------:R-:W-:Y:S01]  /*e150*/  BSSY B1, `(.L_x_1131) ;  /* 0x00000a5000017945 */ /* 0x000fe20003800000 */
[----:B--2---:R-:W-:Y:S01]  /*e160*/  LOP3.LUT P2, RZ, R5, 0x1, RZ, 0xc0, !PT ;  /* 0x0000000105ff7812 */ /* 0x004fe2000784c0ff */
[----:B----4-:R-:W-:-:S05]  /*e170*/  VIADD R2, R4, 0x1 ;  /* 0x0000000104027836 */ /* 0x010fca0000000000 */
[----:B------:R-:W-:-:S04]  /*e180*/  ISETP.NE.AND P0, PT, R2, 0x2, PT ;  /* 0x000000020200780c */ /* 0x000fc80003f05270 */
[----:B------:R-:W-:Y:S02]  /*e190*/  SEL R3, RZ, 0x1, P0 ;  /* 0x00000001ff037807 */ /* 0x000fe40000000000 */
[----:B------:R-:W-:Y:S02]  /*e1a0*/  SEL R8, R2, RZ, P0 ;  /* 0x000000ff02087207 */ /* 0x000fe40000000000 */
[----:B---3--:R-:W-:-:S05]  /*e1b0*/  LOP3.LUT R7, R7, R3, RZ, 0x3c, !PT ;  /* 0x0000000307077212 */ /* 0x008fca00078e3cff */
        /* <DEDUP_REMOVED lines=27> */
.L_x_1133:
        /* <DEDUP_REMOVED lines=9> */
.L_x_1254:
[----:B------:R-:W-:Y:S05]  /*e400*/  BSYNC B3 ;  /* 0x0000000000037941 */ /* 0x000fea0003800000 */
.L_x_1134:
        /* <DEDUP_REMOVED lines=9> */
.L_x_1137:
[----:B------:R-:W-:Y:S05]  /*e4a0*/  BSYNC B3 ;  /* 0x0000000000037941 */ /* 0x000fea0003800000 */
.L_x_1136:
        /* <DEDUP_REMOVED lines=14> */
.L_x_1138:
        /* <DEDUP_REMOVED lines=14> */
.L_x_1255:
[----:B------:R-:W-:Y:S05]  /*e670*/  BSYNC B3 ;  /* 0x0000000000037941 */ /* 0x000fea0003800000 */
.L_x_1139:
        /* <DEDUP_REMOVED lines=11> */
.L_x_1142:
[----:B------:R-:W-:Y:S05]  /*e730*/  BSYNC B3 ;  /* 0x0000000000037941 */ /* 0x000fea0003800000 */
.L_x_1141:
        /* <DEDUP_REMOVED lines=11> */
.L_x_1143:
        /* <DEDUP_REMOVED lines=16> */
.L_x_1144:
        /* <DEDUP_REMOVED lines=16> */
.L_x_1145:
        /* <DEDUP_REMOVED lines=16> */
.L_x_1146:
        /* <DEDUP_REMOVED lines=11> */
.L_x_1132:
[----:B------:R-:W-:Y:S05]  /*eba0*/  BSYNC B1 ;  /* 0x0000000000017941 */ /* 0x000fea0003800000 */
.L_x_1131:
[----:B------:R-:W2:Y:S02]  /*ebb0*/  LDL.LU R4, [R1+0x30] ;  /* 0x0000300001047983 */ /* 0x000ea40000300800 */
[----:B--2---:R-:W-:-:S07]  /*ebc0*/  VIADD R0, R4, 0xfffffffd ;  /* 0xfffffffd04007836 */ /* 0x004fce0000000000 */
.L_x_1130:
[----:B------:R-:W-:Y:S05]  /*ebd0*/  BSYNC B2 ;  /* 0x0000000000027941 */ /* 0x000fea0003800000 */
.L_x_1129:
[----:B------:R-:W2:Y:S01]  /*ebe0*/  LDL.LU R2, [R1+0x2c] ;  /* 0x00002c0001027983 */ /* 0x000ea20000300800 */
[----:B------:R-:W-:-:S05]  /*ebf0*/  IMAD.MOV R6, RZ, RZ, -R6 ;  /* 0x000000ffff067224 */ /* 0x000fca00078e0a06 */
[----:B--2---:R-:W-:-:S13]  /*ec00*/  ISETP.NE.AND P0, PT, R2, R6, PT ;  /* 0x000000060200720c */ /* 0x004fda0003f05270 */
[----:B------:R-:W-:Y:S05]  /*ec10*/  @!P0 BRA `(.L_x_1128) ;  /* 0x0000001400488947 */ /* 0x000fea0003800000 */
.L_x_1179:
[----:B------:R-:W2:Y:S04]  /*ec20*/  LDL R4, [R1+0x14] ;  /* 0x0000140001047983 */ /* 0x000ea80000100800 */
[----:B0-----:R-:W0:Y:S04]  /*ec30*/  LDL.LU R3, [R1+0x8] ;  /* 0x0000080001037983 */ /* 0x001e280000300800 */
[----:B------:R-:W4:Y:S01]  /*ec40*/  LDL.LU R2, [R1+0x18] ;  /* 0x0000180001027983 */ /* 0x000f220000300800 */
[----:B------:R-:W-:Y:S05]  /*ec50*/  YIELD ;  /* 0x0000000000007946 */ /* 0x000fea0003800000 */
[----:B------:R-:W-:Y:S01]  /*ec60*/  BSSY B1, `(.L_x_1147) ;  /* 0x00000a2000017945 */ /* 0x000fe20003800000 */
[----:B--2---:R-:W-:Y:S01]  /*ec70*/  LOP3.LUT P1, RZ, R4, 0x1, RZ, 0xc0, !PT ;  /* 0x0000000104ff7812 */ /* 0x004fe2000782c0ff */
[----:B0----5:R-:W-:-:S05]  /*ec80*/  VIADD R7, R3, 0x1 ;  /* 0x0000000103077836 */ /* 0x021fca0000000000 */
[----:B------:R-:W-:-:S04]  /*ec90*/  ISETP.NE.AND P0, PT, R7, 0x2, PT ;  /* 0x000000020700780c */ /* 0x000fc80003f05270 */
[----:B------:R-:W-:Y:S02]  /*eca0*/  SEL R6, RZ, 0x1, P0 ;  /* 0x00000001ff067807 */ /* 0x000fe40000000000 */
[----:B------:R-:W-:Y:S02]  /*ecb0*/  SEL R7, R7, RZ, P0 ;  /* 0x000000ff07077207 */ /* 0x000fe40000000000 */
[----:B----4-:R-:W-:Y:S01]  /*ecc0*/  LOP3.LUT R6, R2, R6, RZ, 0x3c, !PT ;  /* 0x0000000602067212 */ /* 0x010fe200078e3cff */
[----:B------:R-:W-:Y:S06]  /*ecd0*/  @!P1 BRA `(.L_x_1148) ;  /* 0x0000000800689947 */ /* 0x000fec0003800000 */
[----:B------:R-:W-:Y:S01]  /*ece0*/  ULDC.64 UR4, c[0x0][0x418] ;  /* 0x0001060000047ab9 */ /* 0x000fe20000000a00 */
[----:B------:R-:W-:Y:S01]  /*ecf0*/  IMAD.MOV.U32 R8, RZ, RZ, R0 ;  /* 0x000000ffff087224 */ /* 0x000fe200078e0000 */
[----:B------:R-:W-:-:S04]  /*ed00*/  ISETP.NE.U32.AND P0, PT, RZ, UR4, PT ;  /* 0x00000004ff007c0c */ /* 0x000fc8000bf05070 */
[----:B------:R-:W-:-:S13]  /*ed10*/  ISETP.NE.AND.EX P0, PT, RZ, UR5, PT, P0 ;  /* 0x00000005ff007c0c */ /* 0x000fda000bf05300 */
[----:B------:R-:W-:Y:S05]  /*ed20*/  @!P0 BRA `(.L_x_1149) ;  /* 0x0000000000508947 */ /* 0x000fea0003800000 */
[----:B------:R-:W2:Y:S01]  /*ed30*/  LDL R10, [R1+0x1c] ;  /* 0x00001c00010a7983 */ /* 0x000ea20000100800 */
[----:B------:R-:W0:Y:S01]  /*ed40*/  LDC R5, c[0x0][0x43c] ;  /* 0x00010f00ff057b82 */ /* 0x000e220000000800 */
[----:B------:R-:W-:Y:S02]  /*ed50*/  ULDC.64 UR6, c[0x0][0x428] ;  /* 0x00010a0000067ab9 */ /* 0x000fe40000000a00 */
[----:B------:R-:W4:Y:S01]  /*ed60*/  LDL R9, [R1+0xc] ;  /* 0x00000c0001097983 */ /* 0x000f220000100800 */
[----:B0-----:R-:W-:-:S13]  /*ed70*/  ISETP.NE.AND P0, PT, R5, 0x1, PT ;  /* 0x000000010500780c */ /* 0x001fda0003f05270 */
[----:B------:R-:W0:Y:S02]  /*ed80*/  @P0 LDC.64 R2, c[0x0][0x440] ;  /* 0x00011000ff020b82 */ /* 0x000e240000000a00 */
[----:B0-----:R-:W-:-:S04]  /*ed90*/  @P0 IMAD.HI.U32 R4, R0, R2, RZ ;  /* 0x0000000200040227 */ /* 0x001fc800078e00ff */
[----:B------:R-:W-:Y:S01]  /*eda0*/  IMAD.MOV.U32 R2, RZ, RZ, R0 ;  /* 0x000000ffff027224 */ /* 0x000fe200078e0000 */
[----:B------:R-:W-:-:S04]  /*edb0*/  @P0 SHF.R.U32.HI R2, RZ, R3, R4 ;  /* 0x00000003ff020219 */ /* 0x000fc80000011604 */
[--C-:B------:R-:W-:Y:S01]  /*edc0*/  SHF.R.S32.HI R3, RZ, 0x1f, R2.reuse ;  /* 0x0000001fff037819 */ /* 0x100fe20000011402 */
[----:B------:R-:W-:-:S04]  /*edd0*/  IMAD.MOV R8, RZ, RZ, -R2 ;  /* 0x000000ffff087224 */ /* 0x000fc800078e0a02 */
[----:B------:R-:W-:Y:S02]  /*ede0*/  IMAD R8, R5, R8, R0 ;  /* 0x0000000805087224 */ /* 0x000fe400078e0200 */
[----:B--2---:R-:W-:-:S04]  /*edf0*/  IMAD R4, R10, UR6, RZ ;  /* 0x000000060a047c24 */ /* 0x004fc8000f8e02ff */
[C---:B----4-:R-:W-:Y:S02]  /*ee00*/  IMAD R4, R9.reuse, UR7, R4 ;  /* 0x0000000709047c24 */ /* 0x050fe4000f8e0204 */
[----:B------:R-:W-:-:S04]  /*ee10*/  IMAD.WIDE.U32 R2, R9, UR6, R2 ;  /* 0x0000000609027c25 */ /* 0x000fc8000f8e0002 */
[----:B------:R-:W-:Y:S01]  /*ee20*/  IMAD.IADD R3, R4, 0x1, R3 ;  /* 0x0000000104037824 */ /* 0x000fe200078e0203 */
[----:B------:R-:W-:-:S04]  /*ee30*/  LEA R4, P0, R2, UR4, 0x2 ;  /* 0x0000000402047c11 */ /* 0x000fc8000f8010ff */
[----:B------:R-:W-:-:S05]  /*ee40*/  LEA.HI.X R5, R2, UR5, R3, 0x2, P0 ;  /* 0x0000000502057c11 */ /* 0x000fca00080f1403 */
[----:B------:R-:W2:Y:S04]  /*ee50*/  LDG.E R2, desc[UR38][R4.64] ;  /* 0x0000002604027981 */ /* 0x000ea8000c1e1900 */
[----:B--2---:R0:W-:Y:S02]  /*ee60*/  STL [R1], R2 ;  /* 0x0000000201007387 */ /* 0x0041e40000100800 */
.L_x_1149:
[----:B0-----:R-:W2:Y:S01]  /*ee70*/  LDL R2, [R1+0x4] ;  /* 0x0000040001027983 */ /* 0x001ea20000100800 */
[----:B------:R-:W0:Y:S01]  /*ee80*/  S2R R3, SR_TID.X ;  /* 0x0000000000037919 */ /* 0x000e220000002100 */
[----:B------:R-:W-:Y:S01]  /*ee90*/  BSSY B2, `(.L_x_1150) ;  /* 0x0000007000027945 */ /* 0x000fe20003800000 */
[----:B0-----:R-:W-:-:S04]  /*eea0*/  LOP3.LUT R3, R3, 0x7f, RZ, 0xc0, !PT ;  /* 0x0000007f03037812 */ /* 0x001fc800078ec0ff */
[----:B------:R-:W-:Y:S01]  /*eeb0*/  ISETP.NE.AND P1, PT, R3, RZ, PT ;  /* 0x000000ff0300720c */ /* 0x000fe20003f25270 */
[----:B--2---:R-:W-:Y:S01]  /*eec0*/  IMAD R4, R7, 0x8, R2 ;  /* 0x0000000807047824 */ /* 0x004fe200078e0202 */
[----:B------:R-:W-:-:S04]  /*eed0*/  SHF.L.U32 R2, R6, 0x1f, RZ ;  /* 0x0000001f06027819 */ /* 0x000fc800000006ff */
[----:B------:R-:W0:Y:S02]  /*eee0*/  SYNCS.PHASECHK.TRANS64.TRYWAIT P0, [R4+URZ+0x32440], R2 ;  /* 0x03244002040075a7 */ /* 0x000e24000800017f */
[----:B0-----:R-:W-:Y:S05]  /*eef0*/  @!P0 BRA `(.L_x_1151) ;  /* 0x0000003c00d88947 */ /* 0x001fea0003800000 */
.L_x_1256:
[----:B------:R-:W-:Y:S05]  /*ef00*/  BSYNC B2 ;  /* 0x0000000000027941 */ /* 0x000fea0003800000 */
.L_x_1150:
        /* <DEDUP_REMOVED lines=9> */
.L_x_1153:
[----:B------:R-:W-:Y:S05]  /*efa0*/  BSYNC B2 ;  /* 0x0000000000027941 */ /* 0x000fea0003800000 */
.L_x_1152:
[----:B------:R-:W2:Y:S04]  /*efb0*/  LDL R3, [R1+0x4] ;  /* 0x0000040001037983 */ /* 0x000ea80000100800 */
[----:B------:R-:W4:Y:S01]  /*efc0*/  LDL R5, [R1+0x20] ;  /* 0x0000200001057983 */ /* 0x000f220000100800 */
        /* <DEDUP_REMOVED lines=8> */
[----:B----4-:R-:W-:Y:S02]  /*f050*/  IMAD R8, R8, 0x60, R5 ;  /* 0x0000006008087824 */ /* 0x010fe400078e0205 */
[----:B------:R-:W-:Y:S02]  /*f060*/  VIADD R3, R3, 0x1c400 ;  /* 0x0001c40003037836 */ /* 0x000fe40000000000 */
[----:B------:R-:W-:-:S07]  /*f070*/  VIADD R5, R4, 0x32430 ;  /* 0x0003243004057836 */ /* 0x000fce0000000000 */
.L_x_1154:
        /* <DEDUP_REMOVED lines=14> */
.L_x_1257:
[----:B------:R-:W-:Y:S05]  /*f160*/  BSYNC B2 ;  /* 0x0000000000027941 */ /* 0x000fea0003800000 */
.L_x_1155:
[----:B------:R-:W-:Y:S01]  /*f170*/  BSSY B2, `(.L_x_1157) ;  /* 0x000000b000027945 */ /* 0x000fe20003800000 */
[----:B01----:R-:W-:Y:S02]  /*f180*/  IMAD.MOV.U32 R2, RZ, RZ, 0x0 ;  /* 0x00000000ff027424 */ /* 0x003fe400078e00ff */
[----:B------:R-:W-:Y:S01]  /*f190*/  IMAD.MOV.U32 R3, RZ, RZ, 0x14f00000 ;  /* 0x14f00000ff037424 */ /* 0x000fe200078e00ff */
[----:B------:R-:W-:Y:S06]  /*f1a0*/  @P1 BRA `(.L_x_1158) ;  /* 0x00000000001c1947 */ /* 0x000fec0003800000 */
[----:B------:R-:W0:Y:S02]  /*f1b0*/  S2R R5, SR_TID.X ;  /* 0x0000000000057919 */ /* 0x000e240000002100 */
[----:B0-----:R-:W-:Y:S01]  /*f1c0*/  LOP3.LUT R10, R5, 0x1f, RZ, 0xc0, !PT ;  /* 0x0000001f050a7812 */ /* 0x001fe200078ec0ff */
[----:B------:R-:W-:-:S03]  /*f1d0*/  IMAD.MOV.U32 R5, RZ, RZ, 0xc000 ;  /* 0x0000c000ff057424 */ /* 0x000fc600078e00ff */
[----:B------:R-:W-:Y:S01]  /*f1e0*/  ISETP.NE.AND P0, PT, R10, RZ, PT ;  /* 0x000000ff0a00720c */ /* 0x000fe20003f05270 */
[----:B------:R0:W-:-:S12]  /*f1f0*/  SYNCS.ARRIVE.TRANS64 RZ, [R4+URZ+0x32450], R5 ;  /* 0x0324500504ff79a7 */ /* 0x0001d8000800003f */
[----:B0-----:R-:W-:Y:S05]  /*f200*/  @!P0 BRA `(.L_x_1158) ;  /* 0x0000000000048947 */ /* 0x001fea0003800000 */
[----:B------:R-:W-:Y:S01]  /*f210*/  BPT.TRAP 0x1 ;  /* 0x000000040000795c */ /* 0x000fe20000300000 */
.L_x_1158:
[----:B------:R-:W-:Y:S05]  /*f220*/  BSYNC B2 ;  /* 0x0000000000027941 */ /* 0x000fea0003800000 */
.L_x_1157:
[----:B------:R-:W2:Y:S01]  /*f230*/  LDL R5, [R1+0x4] ;  /* 0x0000040001057983 */ /* 0x000ea20000100800 */
        /* <DEDUP_REMOVED lines=9> */
.L_x_1159:
        /* <DEDUP_REMOVED lines=16> */
.L_x_1160:
        /* <DEDUP_REMOVED lines=16> */
.L_x_1161:
        /* <DEDUP_REMOVED lines=16> */
.L_x_1162:
        /* <DEDUP_REMOVED lines=11> */
.L_x_1148:
[----:B------:R-:W-:Y:S05]  /*f680*/  BSYNC B1 ;  /* 0x0000000000017941 */ /* 0x000fea0003800000 */
.L_x_1147:
[----:B------:R-:W2:Y:S01]  /*f690*/  LDL R2, [R1+0x14] ;  /* 0x0000140001027983 */ /* 0x000ea20000100800 */
[----:B------:R-:W-:Y:S01]  /*f6a0*/  VIADD R7, R7, 0x1 ;  /* 0x0000000107077836 */ /* 0x000fe20000000000 */
[----:B------:R-:W-:Y:S04]  /*f6b0*/  BSSY B1, `(.L_x_1163) ;  /* 0x00000a5000017945 */ /* 0x000fe80003800000 */
[----:B------:R-:W-:-:S04]  /*f6c0*/  ISETP.NE.AND P0, PT, R7, 0x2, PT ;  /* 0x000000020700780c */ /* 0x000fc80003f05270 */
[----:B------:R-:W-:Y:S02]  /*f6d0*/  SEL R9, R7, RZ, P0 ;  /* 0x000000ff07097207 */ /* 0x000fe40000000000 */
[----:B--2---:R-:W-:Y:S02]  /*f6e0*/  LOP3.LUT P2, RZ, R2, 0x1, RZ, 0xc0, !PT ;  /* 0x0000000102ff7812 */ /* 0x004fe4000784c0ff */
[----:B------:R-:W-:-:S04]  /*f6f0*/  SEL R2, RZ, 0x1, P0 ;  /* 0x00000001ff027807 */ /* 0x000fc80000000000 */
[----:B------:R-:W-:-:S05]  /*f700*/  LOP3.LUT R8, R6, R2, RZ, 0x3c, !PT ;  /* 0x0000000206087212 */ /* 0x000fca00078e3cff */
[----:B------:R0:W-:Y:S04]  /*f710*/  STL [R1+0x18], R8 ;  /* 0x0000180801007387 */ /* 0x0001e80000100800 */
[----:B------:R0:W-:Y:S01]  /*f720*/  STL [R1+0x8], R9 ;  /* 0x0000080901007387 */ /* 0x0001e20000100800 */
[----:B------:R-:W-:Y:S05]  /*f730*/  @!P2 BRA `(.L_x_1164) ;  /* 0x000000080070a947 */ /* 0x000fea0003800000 */
[----:B------:R-:W-:Y:S01]  /*f740*/  ULDC.64 UR4, c[0x0][0x418] ;  /* 0x0001060000047ab9 */ /* 0x000fe20000000a00 */
[----:B------:R-:W-:Y:S01]  /*f750*/  VIADD R6, R0, 0xffffffff ;  /* 0xffffffff00067836 */ /* 0x000fe20000000000 */
[----:B------:R-:W-:-:S04]  /*f760*/  ISETP.NE.U32.AND P0, PT, RZ, UR4, PT ;  /* 0x00000004ff007c0c */ /* 0x000fc8000bf05070 */
[----:B------:R-:W-:-:S13]  /*f770*/  ISETP.NE.AND.EX P0, PT, RZ, UR5, PT, P0 ;  /* 0x00000005ff007c0c */ /* 0x000fda000bf05300 */
[----:B------:R-:W-:Y:S05]  /*f780*/  @!P0 BRA `(.L_x_1165) ;  /* 0x0000000000508947 */ /* 0x000fea0003800000 */
[----:B------:R-:W2:Y:S01]  /*f790*/  LDL R11, [R1+0x1c] ;  /* 0x00001c00010b7983 */ /* 0x000ea20000100800 */
[----:B------:R-:W1:Y:S01]  /*f7a0*/  LDC R5, c[0x0][0x43c] ;  /* 0x00010f00ff057b82 */ /* 0x000e620000000800 */
[----:B------:R-:W-:Y:S02]  /*f7b0*/  ULDC.64 UR6, c[0x0][0x428] ;  /* 0x00010a0000067ab9 */ /* 0x000fe40000000a00 */
[----:B------:R-:W4:Y:S01]  /*f7c0*/  LDL R10, [R1+0xc] ;  /* 0x00000c00010a7983 */ /* 0x000f220000100800 */
        /* <DEDUP_REMOVED lines=16> */
.L_x_1165:
[----:B-1----:R-:W2:Y:S01]  /*f8d0*/  LDL R2, [R1+0x4] ;  /* 0x0000040001027983 */ /* 0x002ea20000100800 */
[----:B------:R-:W1:Y:S01]  /*f8e0*/  S2R R3, SR_TID.X ;  /* 0x0000000000037919 */ /* 0x000e620000002100 */
[----:B------:R-:W-:Y:S01]  /*f8f0*/  BSSY B2, `(.L_x_1166) ;  /* 0x0000007000027945 */ /* 0x000fe20003800000 */
[----:B-1----:R-:W-:-:S04]  /*f900*/  LOP3.LUT R3, R3, 0x7f, RZ, 0xc0, !PT ;  /* 0x0000007f03037812 */ /* 0x002fc800078ec0ff */
[----:B------:R-:W-:Y:S01]  /*f910*/  ISETP.NE.AND P1, PT, R3, RZ, PT ;  /* 0x000000ff0300720c */ /* 0x000fe20003f25270 */
[----:B--2---:R-:W-:Y:S01]  /*f920*/  IMAD R4, R9, 0x8, R2 ;  /* 0x0000000809047824 */ /* 0x004fe200078e0202 */
[----:B------:R-:W-:-:S04]  /*f930*/  SHF.L.U32 R2, R8, 0x1f, RZ ;  /* 0x0000001f08027819 */ /* 0x000fc800000006ff */
[----:B------:R-:W1:Y:S02]  /*f940*/  SYNCS.PHASECHK.TRANS64.TRYWAIT P0, [R4+URZ+0x32440], R2 ;  /* 0x03244002040075a7 */ /* 0x000e64000800017f */
[----:B-1----:R-:W-:Y:S05]  /*f950*/  @!P0 BRA `(.L_x_1167) ;  /* 0x0000003400688947 */ /* 0x002fea0003800000 */
.L_x_1258:
[----:B------:R-:W-:Y:S05]  /*f960*/  BSYNC B2 ;  /* 0x0000000000027941 */ /* 0x000fea0003800000 */
.L_x_1166:
        /* <DEDUP_REMOVED lines=9> */
.L_x_1169:
[----:B------:R-:W-:Y:S05]  /*fa00*/  BSYNC B2 ;  /* 0x0000000000027941 */ /* 0x000fea0003800000 */
.L_x_1168:
[----:B0-----:R-:W2:Y:S04]  /*fa10*/  LDL R8, [R1+0x4] ;  /* 0x0000040001087983 */ /* 0x001ea80000100800 */
        /* <DEDUP_REMOVED lines=13> */
.L_x_1170:
        /* <DEDUP_REMOVED lines=14> */
.L_x_1259:
[----:B------:R-:W-:Y:S05]  /*fbd0*/  BSYNC B2 ;  /* 0x0000000000027941 */ /* 0x000fea0003800000 */
.L_x_1171:
        /* <DEDUP_REMOVED lines=11> */
.L_x_1174:
[----:B------:R-:W-:Y:S05]  /*fc90*/  BSYNC B2 ;  /* 0x0000000000027941 */ /* 0x000fea0003800000 */
.L_x_1173:
[----:B------:R-:W2:Y:S04]  /*fca0*/  LDL R8, [R1+0x4] ;  /* 0x0000040001087983 */ /* 0x000ea80000100800 */
        /* <DEDUP_REMOVED lines=10> */
.L_x_1175:
        /* <DEDUP_REMOVED lines=16> */
.L_x_1176:
        /* <DEDUP_REMOVED lines=16> */
.L_x_1177:
        /* <DEDUP_REMOVED lines=16> */
.L_x_1178:
        /* <DEDUP_REMOVED lines=11> */
.L_x_1164:
[----:B------:R-:W-:Y:S05]  /*10100*/  BSYNC B1 ;  /* 0x0000000000017941 */ /* 0x000fea0003800000 */
.L_x_1163:
[C---:B------:R-:W-:Y:S01]  /*10110*/  ISETP.GT.AND P0, PT, R0.reuse, 0x1, PT ;  /* 0x000000010000780c */ /* 0x040fe20003f04270 */
[----:B------:R-:W-:-:S12]  /*10120*/  VIADD R0, R0, 0xfffffffe ;  /* 0xfffffffe00007836 */ /* 0x000fd80000000000 */
[----:B------:R-:W-:Y:S05]  /*10130*/  @P0 BRA `(.L_x_1179) ;  /* 0xffffffe800b80947 */ /* 0x000fea000383ffff */
.L_x_1128:
[----:B------:R-:W-:Y:S05]  /*10140*/  BSYNC B0 ;  /* 0x0000000000007941 */ /* 0x000fea0003800000 */
.L_x_1127:
[----:B------:R-:W4:Y:S04]  /*10150*/  LDL.LU R4, [R1+0x8] ;  /* 0x0000080001047983 */ /* 0x000f280000300800 */
[----:B------:R-:W2:Y:S01]  /*10160*/  LDL.LU R3, [R1+0x18] ;  /* 0x0000180001037983 */ /* 0x000ea20000300800 */
[----:B------:R-:W1:Y:S01]  /*10170*/  S2R R2, SR_TID.X ;  /* 0x0000000000027919 */ /* 0x000e620000002100 */
[----:B------:R-:W-:Y:S01]  /*10180*/  BSSY B0, `(.L_x_1180) ;  /* 0x0000015000007945 */ /* 0x000fe20003800000 */
[----:B-1----:R-:W-:-:S04]  /*10190*/  LOP3.LUT R2, R2, 0x7f, RZ, 0xc0, !PT ;  /* 0x0000007f02027812 */ /* 0x002fc800078ec0ff */
[----:B------:R-:W-:Y:S01]  /*101a0*/  ISETP.NE.AND P1, PT, R2, RZ, PT ;  /* 0x000000ff0200720c */ /* 0x000fe20003f25270 */
[----:B----4-:R-:W-:-:S05]  /*101b0*/  VIADD R0, R4, 0x1 ;  /* 0x0000000104007836 */ /* 0x010fca0000000000 */
[----:B------:R-:W-:-:S04]  /*101c0*/  ISETP.NE.AND P0, PT, R0, 0x2, PT ;  /* 0x000000020000780c */ /* 0x000fc80003f05270 */
[----:B------:R-:W-:-:S04]  /*101d0*/  SEL R2, RZ, 0x1, P0 ;  /* 0x00000001ff027807 */ /* 0x000fc80000000000 */
[----:B--2---:R-:W-:-:S05]  /*101e0*/  LOP3.LUT R3, R3, R2, RZ, 0x3c, !PT ;  /* 0x0000000203037212 */ /* 0x004fca00078e3cff */
[----:B------:R1:W-:Y:S01]  /*101f0*/  STL [R1+0x18], R3 ;  /* 0x0000180301007387 */ /* 0x0003e20000100800 */
[----:B------:R-:W-:Y:S05]  /*10200*/  @P1 BRA `(.L_x_1181) ;  /* 0x0000000000301947 */ /* 0x000fea0003800000 */
[----:B-1----:R-:W1:Y:S01]  /*10210*/  S2R R3, SR_LANEID ;  /* 0x0000000000037919 */ /* 0x002e620000000000 */
[----:B------:R-:W-:Y:S01]  /*10220*/  VOTEU.ANY UR4, UPT, PT ;  /* 0x0000000000047886 */ /* 0x000fe200038e0100 */
[----:B------:R-:W2:Y:S01]  /*10230*/  LDC.64 R4, c[0x0][0xd60] ;  /* 0x00035800ff047b82 */ /* 0x000ea20000000a00 */
[----:B------:R-:W1:Y:S02]  /*10240*/  FLO.U32 R2, UR4 ;  /* 0x0000000400027d00 */ /* 0x000e6400080e0000 */
[----:B-1----:R-:W-:-:S06]  /*10250*/  ISETP.EQ.U32.AND P1, PT, R2, R3, PT ;  /* 0x000000030200720c */ /* 0x002fcc0003f22070 */
[----:B------:R-:W2:Y:S07]  /*10260*/  POPC R3, UR4 ;  /* 0x0000000400037d09 */ /* 0x000eae0008000000 */
[----:B--2---:R-:W2:Y:S01]  /*10270*/  @P1 ATOMG.E.ADD.STRONG.GPU PT, R3, desc[UR38][R4.64], R3 ;  /* 0x00000003040319a8 */ /* 0x004ea200081ee1e6 */
[----:B------:R-:W1:Y:S02]  /*10280*/  S2R R6, SR_LTMASK ;  /* 0x0000000000067919 */ /* 0x000e640000003900 */
[----:B-1----:R-:W-:-:S04]  /*10290*/  LOP3.LUT R6, R6, UR4, RZ, 0xc0, !PT ;  /* 0x0000000406067c12 */ /* 0x002fc8000f8ec0ff */
[----:B0----5:R-:W0:Y:S01]  /*102a0*/  POPC R7, R6 ;  /* 0x0000000600077309 */ /* 0x021e220000000000 */
[----:B--2---:R-:W0:Y:S02]  /*102b0*/  SHFL.IDX PT, R2, R3, R2, 0x1f ;  /* 0x00001f0203027589 */ /* 0x004e2400000e0000 */
[----:B0-----:R-:W-:-:S07]  /*102c0*/  IADD3 R16, R2, UR40, R7 ;  /* 0x0000002802107c10 */ /* 0x001fce000fffe007 */
.L_x_1181:
[----:B------:R-:W-:Y:S05]  /*102d0*/  BSYNC B0 ;  /* 0x0000000000007941 */ /* 0x000fea0003800000 */
.L_x_1180:
[----:B------:R-:W-:-:S05]  /*102e0*/  SEL R0, R0, RZ, P0 ;  /* 0x000000ff00007207 */ /* 0x000fca0000000000 */
[----:B------:R2:W-:Y:S02]  /*102f0*/  STL [R1+0x8], R0 ;  /* 0x0000080001007387 */ /* 0x0005e40000100800 */
.L_x_1093:
[----:B------:R-:W-:Y:S05]  /*10300*/  BSYNC B7 ;  /* 0x0000000000077941 */ /* 0x000fea0003800000 */
.L_x_1091:
[----:B--23--:R-:W2:Y:S02]  /*10310*/  LDL R0, [R1+0x14] ;  /* 0x0000140001007983 */ /* 0x00cea40000100800 */
[----:B--2---:R-:W-:-:S13]  /*10320*/  LOP3.LUT P0, RZ, R0, 0x40, RZ, 0xc0, !PT ;  /* 0x0000004000ff7812 */ /* 0x004fda000780c0ff */
[----:B------:R-:W-:Y:S05]  /*10330*/  @!P0 BRA `(.L_x_1182) ;  /* 0x0000000000288947 */ /* 0x000fea0003800000 */
[----:B------:R-:W-:Y:S05]  /*10340*/  WARPSYNC.ALL ;  /* 0x0000000000007948 */ /* 0x000fea0003800000 */
[----:B------:R-:W2:Y:S08]  /*10350*/  S2UR UR5, SR_CgaCtaId ;  /* 0x00000000000579c3 */ /* 0x000eb00000008800 */
[----:B------:R-:W-:Y:S06]  /*10360*/  BAR.SYNC.DEFER_BLOCKING 0x5, 0x180 ;  /* 0x0146000000007b1d */ /* 0x000fec0000010000 */
[----:B------:R-:W-:-:S02]  /*10370*/  UMOV UR4, 0x400 ;  /* 0x0000040000047882 */ /* 0x000fc40000000000 */
[----:B--2---:R-:W-:-:S06]  /*10380*/  ULEA UR4, UR5, UR4, 0x18 ;  /* 0x0000000405047291 */ /* 0x004fcc000f8ec03f */
[----:B------:R-:W-:-:S05]  /*10390*/  IMAD.U32 R0, RZ, RZ, UR4 ;  /* 0x00000004ff007e24 */ /* 0x000fca000f8e00ff */
[----:B------:R2:W3:Y:S04]  /*103a0*/  LDS.128 R16, [R0+0x324d0] ;  /* 0x0324d00000107984 */ /* 0x0004e80000000c00 */
[----:B------:R2:W-:Y:S01]  /*103b0*/  STL [R1+0x4], R0 ;  /* 0x0000040001007387 */ /* 0x0005e20000100800 */
[----:B------:R-:W-:Y:S06]  /*103c0*/  BAR.ARV 0x4, 0x180 ;  /* 0x0106000000007b1d */ /* 0x000fec0000002000 */
[----:B------:R-:W-:Y:S05]  /*103d0*/  BRA `(.L_x_1183) ;  /* 0x0000000800487947 */ /* 0x000fea0003800000 */
.L_x_1182:
[----:B------:R-:W0:Y:S01]  /*103e0*/  S2R R0, SR_TID.X ;  /* 0x0000000000007919 */ /* 0x000e220000002100 */
[----:B------:R-:W-:Y:S01]  /*103f0*/  UMOV UR4, 0xffffffff ;  /* 0xffffffff00047882 */ /* 0x000fe20000000000 */
[----:B0----5:R-:W-:-:S04]  /*10400*/  LOP3.LUT R7, R0, 0x1f, RZ, 0xc0, !PT ;  /* 0x0000001f00077812 */ /* 0x021fc800078ec0ff */
[----:B------:R-:W-:Y:S01]  /*10410*/  ISETP.NE.AND P0, PT, R7, 0x1f, PT ;  /* 0x0000001f0700780c */ /* 0x000fe20003f05270 */
[----:B------:R-:W-:-:S12]  /*10420*/  BRA.DIV UR4, `(.L_x_1184) ;  /* 0x0000002a04dc7947 */ /* 0x000fd8000b800000 */
[----:B------:R-:W-:Y:S01]  /*10430*/  IMAD.IADD R0, R19, 0x1, R7 ;  /* 0x0000000113007824 */ /* 0x000fe200078e0207 */
[----:B------:R-:W-:-:S04]  /*10440*/  ULDC UR4, c[0x0][0xd3c] ;  /* 0x00034f0000047ab9 */ /* 0x000fc80000000800 */
[----:B------:R-:W-:-:S13]  /*10450*/  ISETP.GE.OR P1, PT, R0, UR4, !P0 ;  /* 0x0000000400007c0c */ /* 0x000fda000c726670 */
[----:B-1----:R-:W0:Y:S02]  /*10460*/  @!P1 LDC.64 R2, c[0x0][0xd80] ;  /* 0x00036000ff029b82 */ /* 0x002e240000000a00 */
[----:B0-----:R-:W-:-:S06]  /*10470*/  @!P1 IMAD.WIDE R2, R0, 0x4, R2 ;  /* 0x0000000400029825 */ /* 0x001fcc00078e0202 */
[----:B------:R0:W2:Y:S01]  /*10480*/  @!P1 LDG.E R3, desc[UR38][R2.64] ;  /* 0x0000002602039981 */ /* 0x0000a2000c1e1900 */
[C---:B------:R-:W-:Y:S02]  /*10490*/  ISETP.GE.U32.AND P2, PT, R7.reuse, 0x2, PT ;  /* 0x000000020700780c */ /* 0x040fe40003f46070 */
[C---:B------:R-:W-:Y:S01]  /*104a0*/  ISETP.GE.U32.AND P3, PT, R7.reuse, 0x4, PT ;  /* 0x000000040700780c */ /* 0x040fe20003f66070 */
[----:B------:R-:W-:Y:S01]  /*104b0*/  SHFL.IDX PT, R0, R16, RZ, 0x1f ;  /* 0x00001fff10007589 */ /* 0x000fe200000e0000 */
[C---:B------:R-:W-:Y:S02]  /*104c0*/  ISETP.GE.U32.AND P4, PT, R7.reuse, 0x8, PT ;  /* 0x000000080700780c */ /* 0x040fe40003f86070 */
[C---:B------:R-:W-:Y:S01]  /*104d0*/  ISETP.GE.U32.AND P5, PT, R7.reuse, 0x10, PT ;  /* 0x000000100700780c */ /* 0x040fe20003fa6070 */
[----:B------:R-:W-:Y:S01]  /*104e0*/  SHFL.IDX PT, R4, R16, 0x1, 0x1f ;  /* 0x00201f0010047f89 */ /* 0x000fe200000e0000 */
        /* <DEDUP_REMOVED lines=19> */
.L_x_1269:
[----:B------:R-:W-:Y:S02]  /*10620*/  ULDC UR4, c[0x0][0xd38] ;  /* 0x00034e0000047ab9 */ /* 0x000fe40000000800 */
[----:B------:R-:W-:-:S04]  /*10630*/  IMAD.U32 R16, RZ, RZ, UR4 ;  /* 0x00000004ff107e24 */ /* 0x000fc8000f8e00ff */
[----:B-1----:R-:W-:-:S04]  /*10640*/  IMAD R6, R6, R16, RZ ;  /* 0x0000001006067224 */ /* 0x002fc800078e02ff */
[----:B------:R-:W-:-:S05]  /*10650*/  IMAD.IADD R4, R4, 0x1, R6 ;  /* 0x0000000104047824 */ /* 0x000fca00078e0206 */
[----:B------:R-:W-:-:S13]  /*10660*/  ISETP.GT.AND P6, PT, R4, R0, PT ;  /* 0x000000000400720c */ /* 0x000fda0003fc4270 */
[----:B------:R-:W-:Y:S05]  /*10670*/  @P6 BRA `(.L_x_1185) ;  /* 0x00000000009c6947 */ /* 0x000fea0003800000 */
.L_x_1190:
[----:B------:R-:W1:Y:S01]  /*10680*/  LDC R2, c[0x0][0xd3c] ;  /* 0x00034f00ff027b82 */ /* 0x000e620000000800 */
[----:B------:R-:W-:-:S05]  /*10690*/  VIADD R19, R19, 0x1f ;  /* 0x0000001f13137836 */ /* 0x000fca0000000000 */
[----:B-1----:R-:W-:-:S13]  /*106a0*/  ISETP.GE.AND P6, PT, R19, R2, PT ;  /* 0x000000021300720c */ /* 0x002fda0003fc6270 */
[----:B------:R-:W-:Y:S05]  /*106b0*/  @P6 BRA `(.L_x_1186) ;  /* 0x0000000400446947 */ /* 0x000fea0003800000 */
[----:B0-----:R-:W0:Y:S01]  /*106c0*/  S2R R3, SR_TID.X ;  /* 0x0000000000037919 */ /* 0x001e220000002100 */
        /* <DEDUP_REMOVED lines=9> */
.L_x_1188:
[----:B------:R-:W-:Y:S05]  /*10760*/  BSYNC B0 ;  /* 0x0000000000007941 */ /* 0x000fea0003800000 */
.L_x_1187:
[----:B------:R-:W-:-:S03]  /*10770*/  UMOV UR4, 0xffffffff ;  /* 0xffffffff00047882 */ /* 0x000fc60000000000 */
[----:B------:R-:W-:Y:S05]  /*10780*/  BRA.DIV UR4, `(.L_x_1189) ;  /* 0x0000002e04407947 */ /* 0x000fea000b800000 */
        /* <DEDUP_REMOVED lines=16> */
.L_x_1277:
[----:B------:R-:W-:Y:S02]  /*10890*/  ULDC UR4, c[0x0][0xd38] ;  /* 0x00034e0000047ab9 */ /* 0x000fe40000000800 */
[----:B------:R-:W-:-:S04]  /*108a0*/  IMAD.U32 R16, RZ, RZ, UR4 ;  /* 0x00000004ff107e24 */ /* 0x000fc8000f8e00ff */
[----:B-1----:R-:W-:-:S04]  /*108b0*/  IMAD R6, R6, R16, RZ ;  /* 0x0000001006067224 */ /* 0x002fc800078e02ff */
[----:B------:R-:W-:-:S05]  /*108c0*/  IMAD.IADD R4, R6, 0x1, R4 ;  /* 0x0000000106047824 */ /* 0x000fca00078e0204 */
[----:B------:R-:W-:-:S13]  /*108d0*/  ISETP.GT.AND P6, PT, R4, R0, PT ;  /* 0x000000000400720c */ /* 0x000fda0003fc4270 */
[----:B------:R-:W-:Y:S05]  /*108e0*/  @!P6 BRA `(.L_x_1190) ;  /* 0xfffffffc0064e947 */ /* 0x000fea000383ffff */
.L_x_1185:
        /* <DEDUP_REMOVED lines=8> */
.L_x_1281:
[----:B------:R-:W-:Y:S01]  /*10970*/  ISETP.NE.AND P0, PT, R5, RZ, PT ;  /* 0x000000ff0500720c */ /* 0x000fe20003f05270 */
[----:B-1----:R-:W-:-:S12]  /*10980*/  IMAD.MOV.U32 R2, RZ, RZ, RZ ;  /* 0x000000ffff027224 */ /* 0x002fd800078e00ff */
[----:B------:R-:W-:Y:S05]  /*10990*/  @!P0 BRA `(.L_x_1192) ;  /* 0x0000000000108947 */ /* 0x000fea0003800000 */
[----:B------:R-:W-:Y:S01]  /*109a0*/  UMOV UR4, 0xffffffff ;  /* 0xffffffff00047882 */ /* 0x000fe20000000000 */
[----:B------:R-:W-:Y:S02]  /*109b0*/  VIADD R12, R4, 0xffffffff ;  /* 0xffffffff040c7836 */ /* 0x000fe40000000000 */
[----:B------:R-:W-:Y:S05]  /*109c0*/  BRA.DIV UR4, `(.L_x_1193) ;  /* 0x0000002e04d07947 */ /* 0x000fea000b800000 */
[----:B------:R1:W3:Y:S02]  /*109d0*/  SHFL.IDX PT, R2, R3, R12, 0x1f ;  /* 0x00001f0c03027589 */ /* 0x0002e400000e0000 */
.L_x_1192:
        /* <DEDUP_REMOVED lines=31> */
.L_x_1186:
[----:B------:R-:W-:Y:S01]  /*10bd0*/  UMOV UR4, URZ ;  /* 0x0000003f00047c82 */ /* 0x000fe20008000000 */
[----:B------:R-:W-:Y:S01]  /*10be0*/  UMOV UR5, URZ ;  /* 0x0000003f00057c82 */ /* 0x000fe20008000000 */
[----:B------:R-:W-:Y:S01]  /*10bf0*/  ULDC UR6, c[0x0][0xd3c] ;  /* 0x00034f0000067ab9 */ /* 0x000fe20000000800 */
[----:B------:R-:W-:Y:S02]  /*10c00*/  IMAD.MOV.U32 R16, RZ, RZ, R0 ;  /* 0x000000ffff107224 */ /* 0x000fe400078e0000 */
[----:B------:R-:W-:Y:S02]  /*10c10*/  IMAD.U32 R17, RZ, RZ, UR4 ;  /* 0x00000004ff117e24 */ /* 0x000fe4000f8e00ff */
[----:B------:R-:W-:Y:S02]  /*10c20*/  IMAD.U32 R18, RZ, RZ, UR5 ;  /* 0x00000005ff127e24 */ /* 0x000fe4000f8e00ff */
[----:B------:R-:W-:-:S07]  /*10c30*/  IMAD.U32 R19, RZ, RZ, UR6 ;  /* 0x00000006ff137e24 */ /* 0x000fce000f8e00ff */
.L_x_1194:
[----:B0-----:R0:W2:Y:S01]  /*10c40*/  LDL R3, [R1+0x4] ;  /* 0x0000040001037983 */ /* 0x0010a20000100800 */
        /* <DEDUP_REMOVED lines=11> */
.L_x_1183:
[----:B------:R-:W-:Y:S02]  /*10d00*/  ULDC UR4, c[0x0][0xd3c] ;  /* 0x00034f0000047ab9 */ /* 0x000fe40000000800 */
[----:B---3--:R-:W-:-:S13]  /*10d10*/  ISETP.GE.AND P0, PT, R19, UR4, PT ;  /* 0x0000000413007c0c */ /* 0x008fda000bf06270 */
[----:B------:R-:W-:Y:S05]  /*10d20*/  @!P0 BRA `(.L_x_1195) ;  /* 0xffffffa000b88947 */ /* 0x000fea000383ffff */
[----:B------:R-:W-:Y:S05]  /*10d30*/  BSYNC B8 ;  /* 0x0000000000087941 */ /* 0x000fea0003800000 */
.L_x_1087:
[----:B--2---:R-:W2:Y:S01]  /*10d40*/  LDL.LU R0, [R1+0x6c] ;  /* 0x00006c0001007983 */ /* 0x004ea20000300800 */
[----:B------:R-:W-:Y:S01]  /*10d50*/  BSSY B0, `(.L_x_1196) ;  /* 0x000000b000007945 */ /* 0x000fe20003800000 */
[----:B------:R-:W3:Y:S01]  /*10d60*/  S2R R5, SR_CgaCtaId ;  /* 0x0000000000057919 */ /* 0x000ee20000008800 */
[----:B--2---:R-:W-:-:S05]  /*10d70*/  VIADD R0, R0, 0x1 ;  /* 0x0000000100007836 */ /* 0x004fca0000000000 */
[----:B------:R-:W-:-:S04]  /*10d80*/  LEA.HI R2, R0, R0, RZ, 0x1 ;  /* 0x0000000000027211 */ /* 0x000fc800078f08ff */
[----:B01----:R-:W-:-:S05]  /*10d90*/  LOP3.LUT R3, R2, 0xfffffffe, RZ, 0xc0, !PT ;  /* 0xfffffffe02037812 */ /* 0x003fca00078ec0ff */
[----:B------:R-:W-:Y:S01]  /*10da0*/  IMAD.IADD R3, R0, 0x1, -R3 ;  /* 0x0000000100037824 */ /* 0x000fe200078e0a03 */
[----:B------:R-:W-:-:S04]  /*10db0*/  MOV R0, 0x400 ;  /* 0x0000040000007802 */ /* 0x000fc80000000f00 */
[----:B---3--:R-:W-:Y:S02]  /*10dc0*/  LEA R0, R5, R0, 0x18 ;  /* 0x0000000005007211 */ /* 0x008fe400078ec0ff */
[----:B------:R-:W-:-:S04]  /*10dd0*/  SHF.L.U32 R3, R3, 0x1f, RZ ;  /* 0x0000001f03037819 */ /* 0x000fc800000006ff */
[----:B------:R-:W0:Y:S02]  /*10de0*/  SYNCS.PHASECHK.TRANS64.TRYWAIT P0, [R0+URZ+0x32420], R3 ;  /* 0x03242003000075a7 */ /* 0x000e24000800017f */
[----:B0-----:R-:W-:Y:S05]  /*10df0*/  @!P0 BRA `(.L_x_1197) ;  /* 0x0000002800ec8947 */ /* 0x001fea0003800000 */
.L_x_1284:
[----:B------:R-:W-:Y:S05]  /*10e00*/  BSYNC B0 ;  /* 0x0000000000007941 */ /* 0x000fea0003800000 */
.L_x_1196:
[----:B------:R-:W-:-:S03]  /*10e10*/  UMOV UR4, 0xffffffff ;  /* 0xffffffff00047882 */ /* 0x000fc60000000000 */
[----:B------:R-:W-:Y:S05]  /*10e20*/  BRA.DIV UR4, `(.L_x_1198) ;  /* 0x0000002a04f47947 */ /* 0x000fea000b800000 */
[----:B------:R-:W1:Y:S02]  /*10e30*/  S2R R2, SR_TID.X ;  /* 0x0000000000027919 */ /* 0x000e640000002100 */
[----:B-1----:R-:W-:-:S04]  /*10e40*/  SHF.R.U32.HI R2, RZ, 0x5, R2 ;  /* 0x00000005ff027819 */ /* 0x002fc80000011602 */
[----:B------:R-:W-:-:S05]  /*10e50*/  LOP3.LUT R2, R2, 0x3, RZ, 0xc0, !PT ;  /* 0x0000000302027812 */ /* 0x000fca00078ec0ff */
[----:B------:R1:W2:Y:S02]  /*10e60*/  SHFL.IDX PT, R14, R2, RZ, 0x1f ;  /* 0x00001fff020e7589 */ /* 0x0002a400000e0000 */
.L_x_1287:
[----:B--2---:R-:W-:Y:S01]  /*10e70*/  ISETP.NE.AND P0, PT, R14, RZ, PT ;  /* 0x000000ff0e00720c */ /* 0x004fe20003f05270 */
[----:B------:R-:W-:-:S12]  /*10e80*/  BSSY B0, `(.L_x_1199) ;  /* 0x0000029000007945 */ /* 0x000fd80003800000 */
[----:B------:R-:W-:Y:S05]  /*10e90*/  @P0 BRA `(.L_x_1200) ;  /* 0x00000000009c0947 */ /* 0x000fea0003800000 */
[----:B------:R-:W-:-:S03]  /*10ea0*/  UMOV UR4, 0xffffffff ;  /* 0xffffffff00047882 */ /* 0x000fc60000000000 */
[----:B------:R-:W-:Y:S05]  /*10eb0*/  BRA.DIV UR4, `(.L_x_1201) ;  /* 0x0000002e04047947 */ /* 0x000fea000b800000 */
[----:B------:R-:W-:-:S13]  /*10ec0*/  ELECT P6, URZ, PT ;  /* 0x00000000003f782f */ /* 0x000fda00038c0000 */
.L_x_1290:
[----:B------:R-:W-:Y:S05]  /*10ed0*/  @!P6 BRA `(.L_x_1200) ;  /* 0x00000000008ce947 */ /* 0x000fea0003800000 */
[----:B-1----:R-:W2:Y:S02]  /*10ee0*/  LDL R2, [R1+0x74] ;  /* 0x0000740001027983 */ /* 0x002ea40000100800 */
[----:B--2---:R-:W-:-:S13]  /*10ef0*/  R2UR UR4, R2 ;  /* 0x00000000020472ca */ /* 0x004fda00000e0000 */
[----:B------:R-:W-:-:S06]  /*10f00*/  ULOP3.LUT UR4, UR4, 0x2, URZ, 0xfc, !UPT ;  /* 0x0000000204047892 */ /* 0x000fcc000f8efc3f */
[----:B------:R-:W-:-:S05]  /*10f10*/  IMAD.U32 R2, RZ, RZ, UR4 ;  /* 0x00000004ff027e24 */ /* 0x000fca000f8e00ff */
[----:B------:R-:W-:-:S13]  /*10f20*/  ISETP.NE.AND P2, PT, R2, 0x3, PT ;  /* 0x000000030200780c */ /* 0x000fda0003f45270 */
[----:B------:R-:W-:Y:S05]  /*10f30*/  @!P2 BRA `(.L_x_1202) ;  /* 0x000000000004a947 */ /* 0x000fea0003800000 */
[----:B------:R-:W-:Y:S01]  /*10f40*/  BPT.TRAP 0x1 ;  /* 0x000000040000795c */ /* 0x000fe20000300000 */
.L_x_1202:
[----:B0-----:R-:W2:Y:S04]  /*10f50*/  LDL R3, [R1+0x8] ;  /* 0x0000080001037983 */ /* 0x001ea80000100800 */
[----:B-----5:R-:W3:Y:S01]  /*10f60*/  LDL.LU R7, [R1+0x18] ;  /* 0x0000180001077983 */ /* 0x020ee20000300800 */
        /* <DEDUP_REMOVED lines=12> */
.L_x_1291:
[----:B------:R-:W1:Y:S02]  /*11030*/  SYNCS.PHASECHK.TRANS64.TRYWAIT P0, [R7+URZ], R2 ;  /* 0x00000002070075a7 */ /* 0x000e64000800017f */
[----:B-1----:R-:W-:Y:S05]  /*11040*/  @!P0 BRA `(.L_x_1204) ;  /* 0x0000002800d48947 */ /* 0x002fea0003800000 */
.L_x_1292:
[----:B------:R-:W-:Y:S05]  /*11050*/  @!P2 BRA `(.L_x_1205) ;  /* 0x000000000004a947 */ /* 0x000fea0003800000 */
[----:B------:R-:W-:Y:S01]  /*11060*/  BPT.TRAP 0x1 ;  /* 0x000000040000795c */ /* 0x000fe20000300000 */
.L_x_1205:
[----:B------:R-:W2:Y:S01]  /*11070*/  LDL.LU R4, [R1+0x8] ;  /* 0x0000080001047983 */ /* 0x000ea20000300800 */
[----:B------:R-:W-:-:S04]  /*11080*/  VIADD R0, R0, 0x32460 ;  /* 0x0003246000007836 */ /* 0x000fc80000000000 */
[----:B--2---:R-:W-:-:S04]  /*11090*/  IMAD R4, R4, 0x8, R0 ;  /* 0x0000000804047824 */ /* 0x004fc800078e0200 */
[----:B------:R-:W2:Y:S02]  /*110a0*/  SYNCS.PHASECHK.TRANS64.TRYWAIT P0, [R4+URZ], R5 ;  /* 0x00000005040075a7 */ /* 0x000ea4000800017f */
[----:B--2---:R-:W-:Y:S05]  /*110b0*/  @!P0 BRA `(.L_x_1206) ;  /* 0x0000002800cc8947 */ /* 0x004fea0003800000 */
.L_x_1293:
[----:B------:R-:W-:-:S07]  /*110c0*/  IMAD R3, R3, 0x8, R0 ;  /* 0x0000000803037824 */ /* 0x000fce00078e0200 */
.L_x_1207:
[----:B---3--:R3:W4:Y:S02]  /*110d0*/  SYNCS.PHASECHK.TRANS64.TRYWAIT P0, [R3+URZ], R2 ;  /* 0x00000002030075a7 */ /* 0x008724000800017f */
[----:B----4-:R-:W-:Y:S05]  /*110e0*/  @!P0 NANOSLEEP.SYNCS 0x989680 ;  /* 0x009896800000895d */ /* 0x010fea0003900000 */
[----:B------:R-:W4:Y:S02]  /*110f0*/  @!P0 SYNCS.PHASECHK.TRANS64 P0, [R3+URZ], R2 ;  /* 0x00000002030085a7 */ /* 0x000f24000800007f */
[----:B----4-:R-:W-:Y:S05]  /*11100*/  @!P0 BRA `(.L_x_1207) ;  /* 0xfffffffc00f08947 */ /* 0x010fea000383ffff */
.L_x_1200:
[----:B------:R-:W-:Y:S05]  /*11110*/  BSYNC B0 ;  /* 0x0000000000007941 */ /* 0x000fea0003800000 */
.L_x_1199:
[----:B------:R-:W-:Y:S05]  /*11120*/  EXIT ;  /* 0x000000000000794d */ /* 0x000fea0003800000 */
.L_x_1038:
[----:B0-----:R0:W1:Y:S02]  /*11130*/  SYNCS.PHASECHK.TRANS64.TRYWAIT P0, [R4+URZ+0x32400], R3 ;  /* 0x03240003040075a7 */ /* 0x001064000800017f */
[----:B-1----:R-:W-:Y:S05]  /*11140*/  @!P0 NANOSLEEP.SYNCS 0x989680 ;  /* 0x009896800000895d */ /* 0x002fea0003900000 */
[----:B------:R-:W1:Y:S02]  /*11150*/  @!P0 SYNCS.PHASECHK.TRANS64 P0, [R4+URZ+0x32400], R3 ;  /* 0x03240003040085a7 */ /* 0x000e64000800007f */
[----:B-1----:R-:W-:Y:S05]  /*11160*/  @!P0 BRA `(.L_x_1038) ;  /* 0xfffffffc00f08947 */ /* 0x002fea000383ffff */
[----:B------:R-:W-:Y:S05]  /*11170*/  BRA `(.L_x_1208) ;  /* 0xffffff0400e07947 */ /* 0x000fea000383ffff */
.L_x_1042:
[----:B--2---:R2:W3:Y:S02]  /*11180*/  SYNCS.PHASECHK.TRANS64.TRYWAIT P1, [R0+URZ+0x32430], R5 ;  /* 0x03243005000075a7 */ /* 0x0044e4000802017f */
[----:B---3--:R-:W-:Y:S05]  /*11190*/  @!P1 NANOSLEEP.SYNCS 0x989680 ;  /* 0x009896800000995d */ /* 0x008fea0003900000 */
[----:B------:R-:W3:Y:S02]  /*111a0*/  @!P1 SYNCS.PHASECHK.TRANS64 P1, [R0+URZ+0x32430], R5 ;  /* 0x03243005000095a7 */ /* 0x000ee4000802007f */
[----:B---3--:R-:W-:Y:S05]  /*111b0*/  @!P1 BRA `(.L_x_1042) ;  /* 0xfffffffc00f09947 */ /* 0x008fea000383ffff */
[----:B------:R-:W-:Y:S05]  /*111c0*/  BRA `(.L_x_1041) ;  /* 0xffffff0800147947 */ /* 0x000fea000383ffff */
.L_x_1043:
[----:B---3--:R3:W4:Y:S02]  /*111d0*/  SYNCS.PHASECHK.TRANS64.TRYWAIT P1, [R4+URZ+0x32410], R3 ;  /* 0x03241003040075a7 */ /* 0x008724000802017f */
[----:B----4-:R-:W-:Y:S05]  /*111e0*/  @!P1 NANOSLEEP.SYNCS 0x989680 ;  /* 0x009896800000995d */ /* 0x010fea0003900000 */
[----:B------:R-:W4:Y:S02]  /*111f0*/  @!P1 SYNCS.PHASECHK.TRANS64 P1, [R4+URZ+0x32410], R3 ;  /* 0x03241003040095a7 */ /* 0x000f24000802007f */
[----:B----4-:R-:W-:Y:S05]  /*11200*/  @!P1 BRA `(.L_x_1043) ;  /* 0xfffffffc00f09947 */ /* 0x010fea000383ffff */
[----:B------:R-:W-:Y:S05]  /*11210*/  BRA `(.L_x_1209) ;  /* 0xffffff0800dc7947 */ /* 0x000fea000383ffff */
.L_x_1047:
[----:B------:R0:W0:Y:S02]  /*11220*/  SYNCS.PHASECHK.TRANS64.TRYWAIT P1, [R0+URZ+0x32450], R5 ;  /* 0x03245005000075a7 */ /* 0x000024000802017f */
[----:B0-----:R-:W-:Y:S05]  /*11230*/  @!P1 NANOSLEEP.SYNCS 0x989680 ;  /* 0x009896800000995d */ /* 0x001fea0003900000 */
[----:B------:R-:W0:Y:S02]  /*11240*/  @!P1 SYNCS.PHASECHK.TRANS64 P1, [R0+URZ+0x32450], R5 ;  /* 0x03245005000095a7 */ /* 0x000e24000802007f */
[----:B0-----:R-:W-:Y:S05]  /*11250*/  @!P1 BRA `(.L_x_1047) ;  /* 0xfffffffc00f09947 */ /* 0x001fea000383ffff */
[----:B------:R-:W-:Y:S05]  /*11260*/  BRA `(.L_x_1046) ;  /* 0xffffff0800e87947 */ /* 0x000fea000383ffff */
.L_x_1052:
[----:B-1----:R-:W-:-:S04]  /*11270*/  IMAD.U32 R153, RZ, RZ, UR4 ;  /* 0x00000004ff997e24 */ /* 0x002fc8000f8e00ff */
[----:B------:R1:W2:Y:S03]  /*11280*/  SYNCS.PHASECHK.TRANS64.TRYWAIT P3, [R153+URZ+0x32430], R208 ;  /* 0x032430d0990075a7 */ /* 0x0002a6000806017f */
[----:B--2---:R-:W-:Y:S05]  /*11290*/  @!P3 NANOSLEEP.SYNCS 0x989680 ;  /* 0x009896800000b95d */ /* 0x004fea0003900000 */
[----:B------:R-:W2:Y:S02]  /*112a0*/  @!P3 SYNCS.PHASECHK.TRANS64 P3, [R153+URZ+0x32430], R208 ;  /* 0x032430d09900b5a7 */ /* 0x000ea4000806007f */
[----:B--2---:R-:W-:Y:S05]  /*112b0*/  @!P3 BRA `(.L_x_1052) ;  /* 0xfffffffc00ecb947 */ /* 0x004fea000383ffff */
[----:B------:R-:W-:Y:S05]  /*112c0*/  BRA `(.L_x_1051) ;  /* 0xffffff3000547947 */ /* 0x000fea000383ffff */
.L_x_1056:
[----:B--2---:R-:W-:-:S04]  /*112d0*/  IMAD.U32 R209, RZ, RZ, UR4 ;  /* 0x00000004ffd17e24 */ /* 0x004fc8000f8e00ff */
[----:B------:R2:W3:Y:S03]  /*112e0*/  SYNCS.PHASECHK.TRANS64.TRYWAIT P3, [R209+URZ+0x32450], R208 ;  /* 0x032450d0d10075a7 */ /* 0x0004e6000806017f */
[----:B---3--:R-:W-:Y:S05]  /*112f0*/  @!P3 NANOSLEEP.SYNCS 0x989680 ;  /* 0x009896800000b95d */ /* 0x008fea0003900000 */
[----:B------:R-:W3:Y:S02]  /*11300*/  @!P3 SYNCS.PHASECHK.TRANS64 P3, [R209+URZ+0x32450], R208 ;  /* 0x032450d0d100b5a7 */ /* 0x000ee4000806007f */
[----:B---3--:R-:W-:Y:S05]  /*11310*/  @!P3 BRA `(.L_x_1056) ;  /* 0xfffffffc00ecb947 */ /* 0x008fea000383ffff */
[----:B------:R-:W-:Y:S05]  /*11320*/  BRA `(.L_x_1055) ;  /* 0xffffff3000d07947 */ /* 0x000fea000383ffff */
.L_x_1099:
[----:B------:R-:W2:Y:S01]  /*11330*/  S2R R4, SR_TID.X ;  /* 0x0000000000047919 */ /* 0x000ea20000002100 */
[----:B------:R-:W-:Y:S01]  /*11340*/  BSSY B0, `(.L_x_1210) ;  /* 0x000000a000007945 */ /* 0x000fe20003800000 */
[----:B-1----:R-:W-:Y:S02]  /*11350*/  IMAD.MOV.U32 R12, RZ, RZ, RZ ;  /* 0x000000ffff0c7224 */ /* 0x002fe400078e00ff */
[----:B------:R-:W-:Y:S02]  /*11360*/  IMAD.MOV.U32 R11, RZ, RZ, 0x1f ;  /* 0x0000001fff0b7424 */ /* 0x000fe400078e00ff */
[----:B------:R-:W-:Y:S01]  /*11370*/  IMAD.MOV.U32 R15, RZ, RZ, -0x1 ;  /* 0xffffffffff0f7424 */ /* 0x000fe200078e00ff */
[----:B--2---:R-:W-:-:S04]  /*11380*/  SHF.R.U32.HI R4, RZ, 0x5, R4 ;  /* 0x00000005ff047819 */ /* 0x004fc80000011604 */
[----:B------:R-:W-:-:S05]  /*11390*/  LOP3.LUT R4, R4, 0x3, RZ, 0xc0, !PT ;  /* 0x0000000304047812 */ /* 0x000fca00078ec0ff */
[----:B------:R-:W-:-:S07]  /*113a0*/  IMAD.MOV.U32 R13, RZ, RZ, R4 ;  /* 0x000000ffff0d7224 */ /* 0x000fce00078e0004 */
[----:B0-----:R-:W-:Y:S05]  /*113b0*/  WARPSYNC.COLLECTIVE R15, `(.L_x_1211) ;  /* 0x000000000f087348 */ /* 0x001fea0003c00000 */
[----:B------:R1:W2:Y:S02]  /*113c0*/  SHFL.IDX P6, R14, R13, R12, R11 ;  /* 0x0000000c0d0e7389 */ /* 0x0002a400000c000b */
[----:B012---:R-:W-:Y:S01]  /*113d0*/  ENDCOLLECTIVE ;  /* 0x000000000000791b */ /* 0x007fe20003800000 */
.L_x_1211:
[----:B------:R-:W-:Y:S05]  /*113e0*/  BSYNC B0 ;  /* 0x0000000000007941 */ /* 0x000fea0003800000 */
.L_x_1210:
[----:B------:R-:W-:Y:S05]  /*113f0*/  BRA `(.L_x_1212) ;  /* 0xffffffa400e87947 */ /* 0x000fea000383ffff */
.L_x_1101:
[----:B------:R-:W-:Y:S01]  /*11400*/  BSSY B0, `(.L_x_1213) ;  /* 0x0000006000007945 */ /* 0x000fe20003800000 */
[----:B------:R-:W-:-:S07]  /*11410*/  IMAD.MOV.U32 R15, RZ, RZ, -0x1 ;  /* 0xffffffffff0f7424 */ /* 0x000fce00078e00ff */
[----:B01-3--:R-:W-:Y:S05]  /*11420*/  WARPSYNC.COLLECTIVE R15, `(.L_x_1214) ;  /* 0x000000000f0c7348 */ /* 0x00bfea0003c00000 */
[----:B------:R-:W-:Y:S02]  /*11430*/  ELECT P6, UR62, PT ;  /* 0x00000000003e782f */ /* 0x000fe400038c0000 */
[----:B------:R-:W-:Y:S01]  /*11440*/  MOV R14, UR62 ;  /* 0x0000003e000e7c02 */ /* 0x000fe20008000f00 */
[----:B01-3--:R-:W-:Y:S10]  /*11450*/  ENDCOLLECTIVE ;  /* 0x000000000000791b */ /* 0x00bff40003800000 */
.L_x_1214:
[----:B------:R-:W-:Y:S05]  /*11460*/  BSYNC B0 ;  /* 0x0000000000007941 */ /* 0x000fea0003800000 */
.L_x_1213:
[----:B------:R-:W-:Y:S05]  /*11470*/  BRA `(.L_x_1215) ;  /* 0xffffffa400f47947 */ /* 0x000fea000383ffff */
.L_x_1103:
[----:B--2---:R2:W3:Y:S02]  /*11480*/  SYNCS.PHASECHK.TRANS64.TRYWAIT P0, [R0+URZ+0x32440], R2 ;  /* 0x03244002000075a7 */ /* 0x0044e4000800017f */
[----:B---3--:R-:W-:Y:S05]  /*11490*/  @!P0 NANOSLEEP.SYNCS 0x989680 ;  /* 0x009896800000895d */ /* 0x008fea0003900000 */
[----:B------:R-:W3:Y:S02]  /*114a0*/  @!P0 SYNCS.PHASECHK.TRANS64 P0, [R0+URZ+0x32440], R2 ;  /* 0x03244002000085a7 */ /* 0x000ee4000800007f */
[----:B---3--:R-:W-:Y:S05]  /*114b0*/  @!P0 BRA `(.L_x_1103) ;  /* 0xfffffffc00f08947 */ /* 0x008fea000383ffff */
[----:B------:R-:W-:Y:S05]  /*114c0*/  BRA `(.L_x_1216) ;  /* 0xffffffa800607947 */ /* 0x000fea000383ffff */
.L_x_1107:
[----:B------:R0:W5:Y:S01]  /*114d0*/  LDL R7, [R1+0x38] ;  /* 0x0000380001077983 */ /* 0x0001620000100800 */
[----:B------:R-:W-:Y:S02]  /*114e0*/  IMAD.MOV.U32 R13, RZ, RZ, R2 ;  /* 0x000000ffff0d7224 */ /* 0x000fe400078e0002 */
[----:B-1----:R-:W-:Y:S02]  /*114f0*/  IMAD.MOV.U32 R12, RZ, RZ, RZ ;  /* 0x000000ffff0c7224 */ /* 0x002fe400078e00ff */
[----:B------:R-:W-:Y:S02]  /*11500*/  IMAD.MOV.U32 R11, RZ, RZ, 0x181f ;  /* 0x0000181fff0b7424 */ /* 0x000fe400078e00ff */
[----:B------:R-:W-:Y:S02]  /*11510*/  IMAD.MOV.U32 R15, RZ, RZ, -0x1 ;  /* 0xffffffffff0f7424 */ /* 0x000fe400078e00ff */
[----:B0-----:R-:W-:-:S07]  /*11520*/  IMAD.IADD R17, R8, 0x1, R17 ;  /* 0x0000000108117824 */ /* 0x001fce00078e0211 */
[----:B-----5:R-:W-:Y:S05]  /*11530*/  WARPSYNC.COLLECTIVE R15, `(.L_x_1217) ;  /* 0x000000000f087348 */ /* 0x020fea0003c00000 */
[----:B------:R0:W1:Y:S02]  /*11540*/  SHFL.IDX P6, R14, R13, R12, R11 ;  /* 0x0000000c0d0e7389 */ /* 0x00006400000c000b */
[----:B01---5:R-:W-:Y:S01]  /*11550*/  ENDCOLLECTIVE ;  /* 0x000000000000791b */ /* 0x023fe20003800000 */
.L_x_1217:
[----:B------:R-:W-:-:S05]  /*11560*/  VIADD R8, R17, 0x10 ;  /* 0x0000001011087836 */ /* 0x000fca0000000000 */
[----:B------:R0:W-:Y:S01]  /*11570*/  STL [R1+0x3c], R8 ;  /* 0x00003c0801007387 */ /* 0x0001e20000100800 */
[----:B------:R-:W-:Y:S02]  /*11580*/  IMAD.MOV.U32 R13, RZ, RZ, R0 ;  /* 0x000000ffff0d7224 */ /* 0x000fe400078e0000 */
[----:B------:R-:W-:-:S07]  /*11590*/  IMAD.MOV.U32 R4, RZ, RZ, R14 ;  /* 0x000000ffff047224 */ /* 0x000fce00078e000e */
[----:B0-----:R-:W-:Y:S05]  /*115a0*/  WARPSYNC.COLLECTIVE R15, `(.L_x_1218) ;  /* 0x000000000f087348 */ /* 0x001fea0003c00000 */
[----:B------:R1:W2:Y:S02]  /*115b0*/  SHFL.IDX P6, R14, R13, R12, R11 ;  /* 0x0000000c0d0e7389 */ /* 0x0002a400000c000b */
[----:B012---:R-:W-:Y:S01]  /*115c0*/  ENDCOLLECTIVE ;  /* 0x000000000000791b */ /* 0x007fe20003800000 */
.L_x_1218:
[----:B------:R-:W-:Y:S02]  /*115d0*/  IMAD.MOV.U32 R13, RZ, RZ, R2 ;  /* 0x000000ffff0d7224 */ /* 0x000fe400078e0002 */
[----:B------:R-:W-:Y:S02]  /*115e0*/  IMAD.MOV.U32 R12, RZ, RZ, 0x1 ;  /* 0x00000001ff0c7424 */ /* 0x000fe400078e00ff */
[----:B------:R-:W-:-:S07]  /*115f0*/  IMAD.MOV.U32 R5, RZ, RZ, R14 ;  /* 0x000000ffff057224 */ /* 0x000fce00078e000e */
[----:B------:R-:W-:Y:S05]  /*11600*/  WARPSYNC.COLLECTIVE R15, `(.L_x_1219) ;  /* 0x000000000f087348 */ /* 0x000fea0003c00000 */
[----:B------:R0:W1:Y:S02]  /*11610*/  SHFL.IDX P6, R14, R13, R12, R11 ;  /* 0x0000000c0d0e7389 */ /* 0x00006400000c000b */
[----:B01----:R-:W-:Y:S01]  /*11620*/  ENDCOLLECTIVE ;  /* 0x000000000000791b */ /* 0x003fe20003800000 */
.L_x_1219:
[----:B------:R-:W-:Y:S02]  /*11630*/  IMAD.MOV.U32 R13, RZ, RZ, R0 ;  /* 0x000000ffff0d7224 */ /* 0x000fe400078e0000 */
[----:B------:R-:W-:Y:S02]  /*11640*/  IMAD R3, R7, R6, RZ ;  /* 0x0000000607037224 */ /* 0x000fe400078e02ff */
[----:B------:R-:W-:-:S07]  /*11650*/  IMAD.MOV.U32 R7, RZ, RZ, R14 ;  /* 0x000000ffff077224 */ /* 0x000fce00078e000e */
[----:B------:R-:W-:Y:S05]  /*11660*/  WARPSYNC.COLLECTIVE R15, `(.L_x_1220) ;  /* 0x000000000f087348 */ /* 0x000fea0003c00000 */
[----:B------:R0:W1:Y:S02]  /*11670*/  SHFL.IDX P6, R14, R13, R12, R11 ;  /* 0x0000000c0d0e7389 */ /* 0x00006400000c000b */
[----:B01----:R-:W-:Y:S01]  /*11680*/  ENDCOLLECTIVE ;  /* 0x000000000000791b */ /* 0x003fe20003800000 */
.L_x_1220:
[CC--:B------:R-:W-:Y:S02]  /*11690*/  ISETP.GE.AND P1, PT, R17.reuse, R3.reuse, PT ;  /* 0x000000031100720c */ /* 0x0c0fe40003f26270 */
[----:B------:R-:W-:Y:S01]  /*116a0*/  ISETP.GE.AND P2, PT, R8, R3, PT ;  /* 0x000000030800720c */ /* 0x000fe20003f46270 */
[----:B------:R-:W-:-:S05]  /*116b0*/  VIADD R8, R17, 0x20 ;  /* 0x0000002011087836 */ /* 0x000fca0000000000 */
[----:B------:R0:W-:Y:S01]  /*116c0*/  STL [R1+0x4c], R8 ;  /* 0x00004c0801007387 */ /* 0x0001e20000100800 */
[----:B------:R-:W-:-:S04]  /*116d0*/  IMAD.MOV.U32 R13, RZ, RZ, R2 ;  /* 0x000000ffff0d7224 */ /* 0x000fc800078e0002 */
[----:B------:R-:W-:Y:S01]  /*116e0*/  @!P1 LEA R5, P3, R10, R5, 0x1 ;  /* 0x000000050a059211 */ /* 0x000fe200078608ff */
[----:B------:R-:W-:-:S04]  /*116f0*/  IMAD.MOV.U32 R12, RZ, RZ, 0x2 ;  /* 0x00000002ff0c7424 */ /* 0x000fc800078e00ff */
[----:B------:R-:W-:Y:S02]  /*11700*/  @!P1 IMAD.X R4, RZ, RZ, R4, P3 ;  /* 0x000000ffff049224 */ /* 0x000fe400018e0604 */
[----:B------:R-:W-:-:S03]  /*11710*/  IMAD.MOV.U32 R6, RZ, RZ, R14 ;  /* 0x000000ffff067224 */ /* 0x000fc600078e000e */
[----:B0-----:R-:W-:-:S07]  /*11720*/  @!P1 LOP3.LUT R5, R5, R4, RZ, 0x3c, !PT ;  /* 0x0000000405059212 */ /* 0x001fce00078e3cff */
[----:B------:R-:W-:Y:S05]  /*11730*/  WARPSYNC.COLLECTIVE R15, `(.L_x_1221) ;  /* 0x000000000f087348 */ /* 0x000fea0003c00000 */
[----:B------:R0:W1:Y:S02]  /*11740*/  SHFL.IDX P6, R14, R13, R12, R11 ;  /* 0x0000000c0d0e7389 */ /* 0x00006400000c000b */
[----:B01----:R-:W-:Y:S01]  /*11750*/  ENDCOLLECTIVE ;  /* 0x000000000000791b */ /* 0x003fe20003800000 */
.L_x_1221:
[----:B------:R-:W-:-:S04]  /*11760*/  @!P1 LOP3.LUT R4, R5, R4, RZ, 0x3c, !PT ;  /* 0x0000000405049212 */ /* 0x000fc800078e3cff */
[----:B------:R-:W-:-:S05]  /*11770*/  @!P1 LOP3.LUT R5, R5, R4, RZ, 0x3c, !PT ;  /* 0x0000000405059212 */ /* 0x000fca00078e3cff */
[----:B------:R-:W-:Y:S01]  /*11780*/  @!PT LDS RZ, [RZ] ;  /* 0x00000000fffff984 */ /* 0x000fe20000000800 */
[----:B------:R-:W-:Y:S01]  /*11790*/  @!PT LDS RZ, [RZ] ;  /* 0x00000000fffff984 */ /* 0x000fe20000000800 */
[----:B------:R-:W-:Y:S01]  /*117a0*/  @!PT LDS RZ, [RZ] ;  /* 0x00000000fffff984 */ /* 0x000fe20000000800 */
[----:B------:R0:W-:Y:S01]  /*117b0*/  @!P1 LDGSTS.E.BYPASS.LTC128B.128 [R9+0x18400], desc[UR38][R4.64], !P0 ;  /* 0x1840000004099fae */ /* 0x0001e2000c101d66 */
[----:B------:R-:W-:Y:S01]  /*117c0*/  IMAD.MOV.U32 R13, RZ, RZ, R0 ;  /* 0x000000ffff0d7224 */ /* 0x000fe200078e0000 */
[----:B0-----:R-:W-:Y:S01]  /*117d0*/  @!P2 LEA R5, P1, R10, R6, 0x1 ;  /* 0x000000060a05a211 */ /* 0x001fe200078208ff */
[----:B------:R-:W-:-:S12]  /*117e0*/  IMAD.MOV.U32 R6, RZ, RZ, R14 ;  /* 0x000000ffff067224 */ /* 0x000fd800078e000e */
[----:B------:R-:W-:Y:S05]  /*117f0*/  WARPSYNC.COLLECTIVE R15, `(.L_x_1222) ;  /* 0x000000000f087348 */ /* 0x000fea0003c00000 */
[----:B------:R0:W1:Y:S02]  /*11800*/  SHFL.IDX P6, R14, R13, R12, R11 ;  /* 0x0000000c0d0e7389 */ /* 0x00006400000c000b */
[----:B01----:R-:W-:Y:S01]  /*11810*/  ENDCOLLECTIVE ;  /* 0x000000000000791b */ /* 0x003fe20003800000 */
.L_x_1222:
[----:B------:R-:W-:Y:S01]  /*11820*/  @!P2 IMAD.X R4, RZ, RZ, R7, P1 ;  /* 0x000000ffff04a224 */ /* 0x000fe200008e0607 */
[----:B------:R-:W-:Y:S01]  /*11830*/  ISETP.GE.AND P1, PT, R8, R3, PT ;  /* 0x000000030800720c */ /* 0x000fe20003f26270 */
[----:B------:R-:W-:-:S03]  /*11840*/  VIADD R7, R17, 0x30 ;  /* 0x0000003011077836 */ /* 0x000fc60000000000 */
[-C--:B------:R-:W-:Y:S02]  /*11850*/  @!P2 LOP3.LUT R5, R5, R4.reuse, RZ, 0x3c, !PT ;  /* 0x000000040505a212 */ /* 0x080fe400078e3cff */
[----:B------:R0:W-:Y:S02]  /*11860*/  STL [R1+0x54], R7 ;  /* 0x0000540701007387 */ /* 0x0001e40000100800 */
[----:B------:R-:W-:Y:S01]  /*11870*/  @!P2 LOP3.LUT R4, R5, R4, RZ, 0x3c, !PT ;  /* 0x000000040504a212 */ /* 0x000fe200078e3cff */
[----:B------:R-:W-:-:S03]  /*11880*/  IMAD.MOV.U32 R13, RZ, RZ, R2 ;  /* 0x000000ffff0d7224 */ /* 0x000fc600078e0002 */
[----:B------:R-:W-:Y:S01]  /*11890*/  @!P2 LOP3.LUT R5, R5, R4, RZ, 0x3c, !PT ;  /* 0x000000040505a212 */ /* 0x000fe200078e3cff */
[----:B------:R-:W-:-:S04]  /*118a0*/  IMAD.MOV.U32 R12, RZ, RZ, 0x3 ;  /* 0x00000003ff0c7424 */ /* 0x000fc800078e00ff */
[----:B------:R-:W-:Y:S01]  /*118b0*/  @!PT LDS RZ, [RZ] ;  /* 0x00000000fffff984 */ /* 0x000fe20000000800 */
[----:B------:R-:W-:Y:S01]  /*118c0*/  @!PT LDS RZ, [RZ] ;  /* 0x00000000fffff984 */ /* 0x000fe20000000800 */
[----:B------:R-:W-:Y:S01]  /*118d0*/  @!PT LDS RZ, [RZ] ;  /* 0x00000000fffff984 */ /* 0x000fe20000000800 */
[----:B------:R1:W-:Y:S02]  /*118e0*/  @!P2 LDGSTS.E.BYPASS.LTC128B.128 [R9+0x18c00], desc[UR38][R4.64], !P0 ;  /* 0x18c000000409afae */ /* 0x0003e4000c101d66 */
[----:B01----:R-:W-:-:S07]  /*118f0*/  IMAD.MOV.U32 R4, RZ, RZ, R14 ;  /* 0x000000ffff047224 */ /* 0x003fce00078e000e */
[----:B------:R-:W-:Y:S05]  /*11900*/  WARPSYNC.COLLECTIVE R15, `(.L_x_1223) ;  /* 0x000000000f087348 */ /* 0x000fea0003c00000 */
[----:B------:R0:W1:Y:S02]  /*11910*/  SHFL.IDX P6, R14, R13, R12, R11 ;  /* 0x0000000c0d0e7389 */ /* 0x00006400000c000b */
[----:B01----:R-:W-:Y:S01]  /*11920*/  ENDCOLLECTIVE ;  /* 0x000000000000791b */ /* 0x003fe20003800000 */
.L_x_1223:
        /* <DEDUP_REMOVED lines=10> */
.L_x_1224:
        /* <DEDUP_REMOVED lines=13> */
.L_x_1225:
        /* <DEDUP_REMOVED lines=10> */
.L_x_1226:
        /* <DEDUP_REMOVED lines=13> */
.L_x_1227:
        /* <DEDUP_REMOVED lines=10> */
.L_x_1228:
        /* <DEDUP_REMOVED lines=13> */
.L_x_1229:
        /* <DEDUP_REMOVED lines=10> */
.L_x_1230:
        /* <DEDUP_REMOVED lines=11> */
.L_x_1231:
        /* <DEDUP_REMOVED lines=14> */
.L_x_1232:
[----:B------:R-:W-:Y:S01]  /*11fb0*/  IMAD.MOV.U32 R0, RZ, RZ, R14 ;  /* 0x000000ffff007224 */ /* 0x000fe200078e000e */
[----:B------:R-:W-:Y:S06]  /*11fc0*/  BRA `(.L_x_1233) ;  /* 0xffffffac000c7947 */ /* 0x000fec000383ffff */
.L_x_1111:
[----:B------:R-:W2:Y:S04]  /*11fd0*/  LDL.LU R5, [R1+0x38] ;  /* 0x0000380001057983 */ /* 0x000ea80000300800 */
[----:B------:R-:W3:Y:S04]  /*11fe0*/  LDL.LU R14, [R1+0x3c] ;  /* 0x00003c00010e7983 */ /* 0x000ee80000300800 */
[----:B------:R-:W4:Y:S04]  /*11ff0*/  LDL.LU R13, [R1+0x4c] ;  /* 0x00004c00010d7983 */ /* 0x000f280000300800 */
[----:B------:R-:W5:Y:S04]  /*12000*/  LDL.LU R12, [R1+0x54] ;  /* 0x00005400010c7983 */ /* 0x000f680000300800 */
[----:B------:R-:W5:Y:S04]  /*12010*/  LDL.LU R11, [R1+0x5c] ;  /* 0x00005c00010b7983 */ /* 0x000f680000300800 */
[----:B------:R-:W5:Y:S04]  /*12020*/  LDL.LU R10, [R1+0x60] ;  /* 0x00006000010a7983 */ /* 0x000f680000300800 */
[----:B------:R-:W5:Y:S04]  /*12030*/  LDL.LU R9, [R1+0x64] ;  /* 0x0000640001097983 */ /* 0x000f680000300800 */
[----:B------:R-:W5:Y:S01]  /*12040*/  LDL.LU R8, [R1+0x14] ;  /* 0x0000140001087983 */ /* 0x000f620000300800 */
[----:B------:R-:W-:Y:S01]  /*12050*/  BSSY B0, `(.L_x_1234) ;  /* 0x000001b000007945 */ /* 0x000fe20003800000 */
[----:B------:R-:W-:-:S02]  /*12060*/  IMAD.MOV.U32 R15, RZ, RZ, -0x1 ;  /* 0xffffffffff0f7424 */ /* 0x000fc400078e00ff */
[----:B--2---:R-:W-:-:S05]  /*12070*/  IMAD R5, R5, R6, RZ ;  /* 0x0000000605057224 */ /* 0x004fca00078e02ff */
[-C--:B------:R-:W-:Y:S02]  /*12080*/  ISETP.GE.AND P4, PT, R17, R5.reuse, PT ;  /* 0x000000051100720c */ /* 0x080fe40003f86270 */
[-C--:B---3--:R-:W-:Y:S02]  /*12090*/  ISETP.GE.AND P5, PT, R14, R5.reuse, PT ;  /* 0x000000050e00720c */ /* 0x088fe40003fa6270 */
[----:B----4-:R-:W-:Y:S01]  /*120a0*/  ISETP.GE.AND P6, PT, R13, R5, PT ;  /* 0x000000050d00720c */ /* 0x010fe20003fc6270 */
[----:B------:R-:W-:Y:S01]  /*120b0*/  IMAD.MOV.U32 R13, RZ, RZ, R0 ;  /* 0x000000ffff0d7224 */ /* 0x000fe200078e0000 */
[----:B-----5:R-:W-:-:S07]  /*120c0*/  LOP3.LUT R8, R8, 0xffffffef, RZ, 0xc0, !PT ;  /* 0xffffffef08087812 */ /* 0x020fce00078ec0ff */
[----:B------:R-:W-:Y:S02]  /*120d0*/  @P4 LOP3.LUT R8, R8, 0x10, RZ, 0xfc, !PT ;  /* 0x0000001008084812 */ /* 0x000fe400078efcff */
[----:B------:R-:W-:Y:S01]  /*120e0*/  ISETP.GE.AND P4, PT, R12, R5, PT ;  /* 0x000000050c00720c */ /* 0x000fe20003f86270 */
[----:B------:R-:W-:Y:S01]  /*120f0*/  IMAD.MOV.U32 R12, RZ, RZ, RZ ;  /* 0x000000ffff0c7224 */ /* 0x000fe200078e00ff */
[----:B------:R-:W-:-:S04]  /*12100*/  LOP3.LUT R8, R8, 0xfffffff7, RZ, 0xc0, !PT ;  /* 0xfffffff708087812 */ /* 0x000fc800078ec0ff */
[----:B------:R-:W-:Y:S02]  /*12110*/  @P5 LOP3.LUT R8, R8, 0x8, RZ, 0xfc, !PT ;  /* 0x0000000808085812 */ /* 0x000fe400078efcff */
[----:B------:R-:W-:Y:S01]  /*12120*/  ISETP.GE.AND P5, PT, R11, R5, PT ;  /* 0x000000050b00720c */ /* 0x000fe20003fa6270 */
[----:B------:R-:W-:Y:S01]  /*12130*/  IMAD.MOV.U32 R11, RZ, RZ, 0x181f ;  /* 0x0000181fff0b7424 */ /* 0x000fe200078e00ff */
[----:B------:R-:W-:-:S04]  /*12140*/  LOP3.LUT R8, R8, 0xfffffffb, RZ, 0xc0, !PT ;  /* 0xfffffffb08087812 */ /* 0x000fc800078ec0ff */
[----:B------:R-:W-:Y:S02]  /*12150*/  @P6 LOP3.LUT R8, R8, 0x4, RZ, 0xfc, !PT ;  /* 0x0000000408086812 */ /* 0x000fe400078efcff */
[----:B------:R-:W-:Y:S02]  /*12160*/  ISETP.GE.AND P6, PT, R10, R5, PT ;  /* 0x000000050a00720c */ /* 0x000fe40003fc6270 */
[----:B------:R-:W-:-:S04]  /*12170*/  LOP3.LUT R8, R8, 0xfffffffd, RZ, 0xc0, !PT ;  /* 0xfffffffd08087812 */ /* 0x000fc800078ec0ff */
[----:B------:R-:W-:Y:S02]  /*12180*/  @P4 LOP3.LUT R8, R8, 0x2, RZ, 0xfc, !PT ;  /* 0x0000000208084812 */ /* 0x000fe400078efcff */
[----:B------:R-:W-:Y:S02]  /*12190*/  ISETP.GE.AND P4, PT, R9, R5, PT ;  /* 0x000000050900720c */ /* 0x000fe40003f86270 */
[----:B------:R-:W-:-:S04]  /*121a0*/  LOP3.LUT R8, R8, 0xffffffdf, RZ, 0xc0, !PT ;  /* 0xffffffdf08087812 */ /* 0x000fc800078ec0ff */
[----:B------:R-:W-:-:S05]  /*121b0*/  @P6 LOP3.LUT R8, R8, 0x20, RZ, 0xfc, !PT ;  /* 0x0000002008086812 */ /* 0x000fca00078efcff */
[----:B------:R0:W-:Y:S02]  /*121c0*/  STL [R1+0x14], R8 ;  /* 0x0000140801007387 */ /* 0x0001e40000100800 */
[----:B0-----:R-:W-:Y:S05]  /*121d0*/  WARPSYNC.COLLECTIVE R15, `(.L_x_1235) ;  /* 0x000000000f087348 */ /* 0x001fea0003c00000 */
[----:B------:R1:W2:Y:S02]  /*121e0*/  SHFL.IDX P6, R14, R13, R12, R11 ;  /* 0x0000000c0d0e7389 */ /* 0x0002a400000c000b */
[----:B012---:R-:W-:Y:S01]  /*121f0*/  ENDCOLLECTIVE ;  /* 0x000000000000791b */ /* 0x007fe20003800000 */
.L_x_1235:
[----:B------:R-:W-:Y:S05]  /*12200*/  BSYNC B0 ;  /* 0x0000000000007941 */ /* 0x000fea0003800000 */
.L_x_1234:
[----:B------:R-:W-:Y:S02]  /*12210*/  IMAD.MOV.U32 R9, RZ, RZ, R8 ;  /* 0x000000ffff097224 */ /* 0x000fe400078e0008 */
[----:B------:R0:W5:Y:S01]  /*12220*/  LDL R8, [R1+0x10] ;  /* 0x0000100001087983 */ /* 0x0001620000100800 */
[----:B------:R-:W-:Y:S02]  /*12230*/  IMAD.MOV.U32 R13, RZ, RZ, R4 ;  /* 0x000000ffff0d7224 */ /* 0x000fe400078e0004 */
[----:B------:R-:W-:Y:S01]  /*12240*/  IMAD.MOV.U32 R12, RZ, RZ, RZ ;  /* 0x000000ffff0c7224 */ /* 0x000fe200078e00ff */
[----:B------:R-:W-:Y:S01]  /*12250*/  LOP3.LUT R9, R9, 0xfffffeff, RZ, 0xc0, !PT ;  /* 0xfffffeff09097812 */ /* 0x000fe200078ec0ff */
[----:B------:R-:W-:Y:S02]  /*12260*/  IMAD.MOV.U32 R11, RZ, RZ, 0x181f ;  /* 0x0000181fff0b7424 */ /* 0x000fe400078e00ff */
[----:B------:R-:W-:Y:S01]  /*12270*/  IMAD.MOV.U32 R15, RZ, RZ, -0x1 ;  /* 0xffffffffff0f7424 */ /* 0x000fe200078e00ff */
[----:B------:R-:W-:Y:S01]  /*12280*/  @P5 LOP3.LUT R9, R9, 0x100, RZ, 0xfc, !PT ;  /* 0x0000010009095812 */ /* 0x000fe200078efcff */
[----:B0-----:R-:W-:-:S07]  /*12290*/  IMAD.MOV.U32 R2, RZ, RZ, R14 ;  /* 0x000000ffff027224 */ /* 0x001fce00078e000e */
[----:B-----5:R-:W-:Y:S05]  /*122a0*/  WARPSYNC.COLLECTIVE R15, `(.L_x_1236) ;  /* 0x000000000f087348 */ /* 0x020fea0003c00000 */
[----:B------:R0:W1:Y:S02]  /*122b0*/  SHFL.IDX P6, R14, R13, R12, R11 ;  /* 0x0000000c0d0e7389 */ /* 0x00006400000c000b */
[----:B01---5:R-:W-:Y:S01]  /*122c0*/  ENDCOLLECTIVE ;  /* 0x000000000000791b */ /* 0x023fe20003800000 */
.L_x_1236:
[C---:B------:R-:W-:Y:S02]  /*122d0*/  LOP3.LUT P5, RZ, R9.reuse, 0x10, RZ, 0xc0, !PT ;  /* 0x0000001009ff7812 */ /* 0x040fe400078ac0ff */
[----:B------:R-:W-:-:S04]  /*122e0*/  LOP3.LUT R9, R9, 0xffffff7f, RZ, 0xc0, !PT ;  /* 0xffffff7f09097812 */ /* 0x000fc800078ec0ff */
[----:B------:R-:W-:-:S04]  /*122f0*/  @P4 LOP3.LUT R9, R9, 0x80, RZ, 0xfc, !PT ;  /* 0x0000008009094812 */ /* 0x000fc800078efcff */
[----:B------:R-:W-:Y:S01]  /*12300*/  LOP3.LUT P4, RZ, R9, 0x8, RZ, 0xc0, !PT ;  /* 0x0000000809ff7812 */ /* 0x000fe2000788c0ff */
[----:B------:R0:W-:Y:S01]  /*12310*/  STL [R1+0x14], R9 ;  /* 0x0000140901007387 */ /* 0x0001e20000100800 */
[----:B------:R-:W-:Y:S02]  /*12320*/  IMAD.MOV.U32 R13, RZ, RZ, R0 ;  /* 0x000000ffff0d7224 */ /* 0x000fe400078e0000 */
[----:B------:R-:W-:Y:S02]  /*12330*/  IMAD.MOV.U32 R12, RZ, RZ, 0x1 ;  /* 0x00000001ff0c7424 */ /* 0x000fe400078e00ff */
[----:B------:R-:W-:-:S05]  /*12340*/  IMAD.MOV.U32 R3, RZ, RZ, R14 ;  /* 0x000000ffff037224 */ /* 0x000fca00078e000e */
[----:B------:R-:W-:-:S05]  /*12350*/  @!P5 LEA R3, P6, R7, R3, 0x1 ;  /* 0x000000030703d211 */ /* 0x000fca00078c08ff */
[----:B------:R-:W-:-:S05]  /*12360*/  @!P5 IMAD.X R2, RZ, RZ, R2, P6 ;  /* 0x000000ffff02d224 */ /* 0x000fca00030e0602 */
[----:B0-----:R-:W-:-:S07]  /*12370*/  @!P5 LOP3.LUT R3, R3, R2, RZ, 0x3c, !PT ;  /* 0x000000020303d212 */ /* 0x001fce00078e3cff */
[----:B------:R-:W-:Y:S05]  /*12380*/  WARPSYNC.COLLECTIVE R15, `(.L_x_1237) ;  /* 0x000000000f087348 */ /* 0x000fea0003c00000 */
[----:B------:R0:W1:Y:S02]  /*12390*/  SHFL.IDX P6, R14, R13, R12, R11 ;  /* 0x0000000c0d0e7389 */ /* 0x00006400000c000b */
[----:B01----:R-:W-:Y:S01]  /*123a0*/  ENDCOLLECTIVE ;  /* 0x000000000000791b */ /* 0x003fe20003800000 */
.L_x_1237:
[----:B------:R-:W-:-:S04]  /*123b0*/  @!P5 LOP3.LUT R2, R3, R2, RZ, 0x3c, !PT ;  /* 0x000000020302d212 */ /* 0x000fc800078e3cff */
[----:B------:R-:W-:Y:S01]  /*123c0*/  @!P5 LOP3.LUT R3, R3, R2, RZ, 0x3c, !PT ;  /* 0x000000020303d212 */ /* 0x000fe200078e3cff */
[----:B------:R-:W-:Y:S02]  /*123d0*/  IMAD.MOV.U32 R13, RZ, RZ, R4 ;  /* 0x000000ffff0d7224 */ /* 0x000fe400078e0004 */
[----:B------:R-:W-:-:S07]  /*123e0*/  IMAD.MOV.U32 R6, RZ, RZ, R14 ;  /* 0x000000ffff067224 */ /* 0x000fce00078e000e */
[----:B------:R-:W-:Y:S05]  /*123f0*/  WARPSYNC.COLLECTIVE R15, `(.L_x_1238) ;  /* 0x000000000f087348 */ /* 0x000fea0003c00000 */
[----:B------:R0:W1:Y:S02]  /*12400*/  SHFL.IDX P6, R14, R13, R12, R11 ;  /* 0x0000000c0d0e7389 */ /* 0x00006400000c000b */
[----:B01----:R-:W-:Y:S01]  /*12410*/  ENDCOLLECTIVE ;  /* 0x000000000000791b */ /* 0x003fe20003800000 */
.L_x_1238:
[----:B------:R-:W-:Y:S02]  /*12420*/  IMAD.MOV.U32 R13, RZ, RZ, R0 ;  /* 0x000000ffff0d7224 */ /* 0x000fe400078e0000 */
[----:B------:R-:W-:Y:S01]  /*12430*/  IMAD.MOV.U32 R12, RZ, RZ, 0x2 ;  /* 0x00000002ff0c7424 */ /* 0x000fe200078e00ff */
[----:B------:R-:W-:Y:S01]  /*12440*/  @!PT LDS RZ, [RZ] ;  /* 0x00000000fffff984 */ /* 0x000fe20000000800 */
[----:B------:R-:W-:Y:S01]  /*12450*/  @!PT LDS RZ, [RZ] ;  /* 0x00000000fffff984 */ /* 0x000fe20000000800 */
[----:B------:R-:W-:Y:S01]  /*12460*/  @!PT LDS RZ, [RZ] ;  /* 0x00000000fffff984 */ /* 0x000fe20000000800 */
[----:B------:R-:W-:Y:S04]  /*12470*/  @!P5 LDGSTS.E.BYPASS.LTC128B.128 [R8+0x22400], desc[UR38][R2.64], !P3 ;  /* 0x224000000208dfae */ /* 0x000fe8000d901d66 */
[----:B------:R-:W-:Y:S04]  /*12480*/  @!P5 LDGSTS.E.BYPASS.LTC128B.128 [R8+0x26400], desc[UR38][R2.64+0x80], !P2 ;  /* 0x264000800208dfae */ /* 0x000fe8000d101d66 */
[----:B------:R-:W-:Y:S04]  /*12490*/  @!P5 LDGSTS.E.BYPASS.LTC128B.128 [R8+0x2a400], desc[UR38][R2.64+0x100], !P1 ;  /* 0x2a4001000208dfae */ /* 0x000fe8000c901d66 */
[----:B------:R0:W-:Y:S01]  /*124a0*/  @!P5 LDGSTS.E.BYPASS.LTC128B.128 [R8+0x2e400], desc[UR38][R2.64+0x180], !P0 ;  /* 0x2e4001800208dfae */ /* 0x0001e2000c101d66 */
[----:B------:R-:W-:Y:S01]  /*124b0*/  LOP3.LUT P5, RZ, R9, 0x4, RZ, 0xc0, !PT ;  /* 0x0000000409ff7812 */ /* 0x000fe200078ac0ff */
[----:B0-----:R-:W-:-:S05]  /*124c0*/  IMAD.MOV.U32 R2, RZ, RZ, R14 ;  /* 0x000000ffff027224 */ /* 0x001fca00078e000e */
[----:B------:R-:W-:-:S05]  /*124d0*/  @!P4 LEA R2, P6, R7, R2, 0x1 ;  /* 0x000000020702c211 */ /* 0x000fca00078c08ff */
[----:B------:R-:W-:-:S05]  /*124e0*/  @!P4 IMAD.X R3, RZ, RZ, R6, P6 ;  /* 0x000000ffff03c224 */ /* 0x000fca00030e0606 */
[----:B------:R0:W-:Y:S03]  /*124f0*/  @!P4 LDGSTS.E.BYPASS.LTC128B.128 [R8+0x22c00], desc[UR38][R2.64], !P3 ;  /* 0x22c000000208cfae */ /* 0x0001e6000d901d66 */
[----:B0-----:R-:W-:Y:S05]  /*12500*/  WARPSYNC.COLLECTIVE R15, `(.L_x_1239) ;  /* 0x000000000f087348 */ /* 0x001fea0003c00000 */
[----:B------:R1:W2:Y:S02]  /*12510*/  SHFL.IDX P6, R14, R13, R12, R11 ;  /* 0x0000000c0d0e7389 */ /* 0x0002a400000c000b */
[----:B012---:R-:W-:Y:S01]  /*12520*/  ENDCOLLECTIVE ;  /* 0x000000000000791b */ /* 0x007fe20003800000 */
.L_x_1239:
        /* <DEDUP_REMOVED lines=12> */
.L_x_1240:
        /* <DEDUP_REMOVED lines=12> */
.L_x_1241:
        /* <DEDUP_REMOVED lines=12> */
.L_x_1242:
        /* <DEDUP_REMOVED lines=12> */
.L_x_1243:
        /* <DEDUP_REMOVED lines=12> */
.L_x_1244:
        /* <DEDUP_REMOVED lines=12> */
.L_x_1245:
        /* <DEDUP_REMOVED lines=11> */
.L_x_1246:
[----:B------:R-:W-:Y:S02]  /*12a60*/  IMAD.MOV.U32 R13, RZ, RZ, R0 ;  /* 0x000000ffff0d7224 */ /* 0x000fe400078e0000 */
[----:B------:R-:W-:Y:S01]  /*12a70*/  IMAD.MOV.U32 R12, RZ, RZ, 0x6 ;  /* 0x00000006ff0c7424 */ /* 0x000fe200078e00ff */
[----:B------:R-:W-:Y:S01]  /*12a80*/  LOP3.LUT P6, RZ, R9, 0x20, RZ, 0xc0, !PT ;  /* 0x0000002009ff7812 */ /* 0x000fe200078cc0ff */
[----:B------:R-:W-:-:S12]  /*12a90*/  IMAD.MOV.U32 R2, RZ, RZ, R14 ;  /* 0x000000ffff027224 */ /* 0x000fd800078e000e */
[----:B------:R-:W-:-:S05]  /*12aa0*/  @!P6 LEA R2, P5, R7, R2, 0x1 ;  /* 0x000000020702e211 */ /* 0x000fca00078a08ff */
[----:B------:R-:W-:-:S05]  /*12ab0*/  @!P6 IMAD.X R3, RZ, RZ, R6, P5 ;  /* 0x000000ffff03e224 */ /* 0x000fca00028e0606 */
        /* <DEDUP_REMOVED lines=10> */
.L_x_1247:
[----:B------:R-:W-:Y:S02]  /*12b60*/  IMAD.MOV.U32 R13, RZ, RZ, R4 ;  /* 0x000000ffff0d7224 */ /* 0x000fe400078e0004 */
[----:B------:R-:W-:-:S07]  /*12b70*/  IMAD.MOV.U32 R6, RZ, RZ, R14 ;  /* 0x000000ffff067224 */ /* 0x000fce00078e000e */
[----:B------:R-:W-:Y:S05]  /*12b80*/  WARPSYNC.COLLECTIVE R15, `(.L_x_1248) ;  /* 0x000000000f087348 */ /* 0x000fea0003c00000 */
[----:B------:R0:W1:Y:S02]  /*12b90*/  SHFL.IDX P6, R14, R13, R12, R11 ;  /* 0x0000000c0d0e7389 */ /* 0x00006400000c000b */
[----:B01----:R-:W-:Y:S01]  /*12ba0*/  ENDCOLLECTIVE ;  /* 0x000000000000791b */ /* 0x003fe20003800000 */
.L_x_1248:
[----:B------:R-:W-:Y:S02]  /*12bb0*/  IMAD.MOV.U32 R13, RZ, RZ, R0 ;  /* 0x000000ffff0d7224 */ /* 0x000fe400078e0000 */
[----:B------:R-:W-:Y:S02]  /*12bc0*/  IMAD.MOV.U32 R12, RZ, RZ, 0x7 ;  /* 0x00000007ff0c7424 */ /* 0x000fe400078e00ff */
[----:B------:R-:W-:-:S07]  /*12bd0*/  IMAD.MOV.U32 R2, RZ, RZ, R14 ;  /* 0x000000ffff027224 */ /* 0x000fce00078e000e */
[----:B------:R-:W-:Y:S05]  /*12be0*/  WARPSYNC.COLLECTIVE R15, `(.L_x_1249) ;  /* 0x000000000f087348 */ /* 0x000fea0003c00000 */
[----:B------:R0:W1:Y:S02]  /*12bf0*/  SHFL.IDX P6, R14, R13, R12, R11 ;  /* 0x0000000c0d0e7389 */ /* 0x00006400000c000b */
[----:B01----:R-:W-:Y:S01]  /*12c00*/  ENDCOLLECTIVE ;  /* 0x000000000000791b */ /* 0x003fe20003800000 */
.L_x_1249:
[----:B------:R-:W-:-:S05]  /*12c10*/  @!P4 LEA R2, P5, R7, R2, 0x1 ;  /* 0x000000020702c211 */ /* 0x000fca00078a08ff */
[----:B------:R-:W-:-:S05]  /*12c20*/  @!P4 IMAD.X R3, RZ, RZ, R6, P5 ;  /* 0x000000ffff03c224 */ /* 0x000fca00028e0606 */
[----:B------:R-:W-:Y:S01]  /*12c30*/  @!PT LDS RZ, [RZ] ;  /* 0x00000000fffff984 */ /* 0x000fe20000000800 */
[----:B------:R-:W-:Y:S01]  /*12c40*/  @!PT LDS RZ, [RZ] ;  /* 0x00000000fffff984 */ /* 0x000fe20000000800 */
[----:B------:R-:W-:Y:S01]  /*12c50*/  @!PT LDS RZ, [RZ] ;  /* 0x00000000fffff984 */ /* 0x000fe20000000800 */
[----:B------:R0:W-:Y:S01]  /*12c60*/  @!P4 LDGSTS.E.BYPASS.LTC128B.128 [R8+0x25400], desc[UR38][R2.64], !P3 ;  /* 0x254000000208cfae */ /* 0x0001e2000d901d66 */
[----:B------:R-:W-:-:S03]  /*12c70*/  IMAD.MOV.U32 R13, RZ, RZ, R4 ;  /* 0x000000ffff0d7224 */ /* 0x000fc600078e0004 */
[----:B------:R0:W-:Y:S04]  /*12c80*/  @!P4 LDGSTS.E.BYPASS.LTC128B.128 [R8+0x29400], desc[UR38][R2.64+0x80], !P2 ;  /* 0x294000800208cfae */ /* 0x0001e8000d101d66 */
[----:B------:R0:W-:Y:S01]  /*12c90*/  @!P4 LDGSTS.E.BYPASS.LTC128B.128 [R8+0x2d400], desc[UR38][R2.64+0x100], !P1 ;  /* 0x2d4001000208cfae */ /* 0x0001e2000c901d66 */
[----:B------:R-:W-:-:S03]  /*12ca0*/  IMAD.MOV.U32 R6, RZ, RZ, R14 ;  /* 0x000000ffff067224 */ /* 0x000fc600078e000e */
[----:B------:R0:W-:Y:S04]  /*12cb0*/  @!P4 LDGSTS.E.BYPASS.LTC128B.128 [R8+0x31400], desc[UR38][R2.64+0x180], !P0 ;  /* 0x314001800208cfae */ /* 0x0001e8000c101d66 */
[----:B0-----:R-:W-:Y:S05]  /*12cc0*/  WARPSYNC.COLLECTIVE R15, `(.L_x_1250) ;  /* 0x000000000f087348 */ /* 0x001fea0003c00000 */
[----:B------:R1:W2:Y:S02]  /*12cd0*/  SHFL.IDX P6, R14, R13, R12, R11 ;  /* 0x0000000c0d0e7389 */ /* 0x0002a400000c000b */
[----:B012---:R-:W-:Y:S01]  /*12ce0*/  ENDCOLLECTIVE ;  /* 0x000000000000791b */ /* 0x007fe20003800000 */
.L_x_1250:
[----:B------:R-:W-:Y:S01]  /*12cf0*/  IMAD.MOV.U32 R2, RZ, RZ, R14 ;  /* 0x000000ffff027224 */ /* 0x000fe200078e000e */
[----:B------:R-:W-:Y:S06]  /*12d00*/  BRA `(.L_x_1251) ;  /* 0xffffffa800a07947 */ /* 0x000fec000383ffff */
.L_x_1116:
[----:B0-----:R-:W4:Y:S02]  /*12d10*/  LDL R2, [R1+0x4] ;  /* 0x0000040001027983 */ /* 0x001f240000100800 */
[----:B----4-:R0:W1:Y:S02]  /*12d20*/  SYNCS.PHASECHK.TRANS64.TRYWAIT P0, [R2+URZ+0x32420], R0 ;  /* 0x03242000020075a7 */ /* 0x010064000800017f */
[----:B-1----:R-:W-:Y:S05]  /*12d30*/  @!P0 NANOSLEEP.SYNCS 0x989680 ;  /* 0x009896800000895d */ /* 0x002fea0003900000 */
[----:B------:R-:W1:Y:S02]  /*12d40*/  @!P0 SYNCS.PHASECHK.TRANS64 P0, [R2+URZ+0x32420], R0 ;  /* 0x03242000020085a7 */ /* 0x000e64000800007f */
[----:B-1----:R-:W-:Y:S05]  /*12d50*/  @!P0 BRA `(.L_x_1116) ;  /* 0xfffffffc00ec8947 */ /* 0x002fea000383ffff */
[----:B------:R-:W-:Y:S05]  /*12d60*/  BRA `(.L_x_1252) ;  /* 0xffffffac001c7947 */ /* 0x000fea000383ffff */
.L_x_1120:
[----:B0-----:R0:W1:Y:S02]  /*12d70*/  SYNCS.PHASECHK.TRANS64.TRYWAIT P0, [R2+URZ+0x32460], R0 ;  /* 0x03246000020075a7 */ /* 0x001064000800017f */
[----:B-1----:R-:W-:Y:S05]  /*12d80*/  @!P0 NANOSLEEP.SYNCS 0x989680 ;  /* 0x009896800000895d */ /* 0x002fea0003900000 */
[----:B------:R-:W1:Y:S02]  /*12d90*/  @!P0 SYNCS.PHASECHK.TRANS64 P0, [R2+URZ+0x32460], R0 ;  /* 0x03246000020085a7 */ /* 0x000e64000800007f */
[----:B-1----:R-:W-:Y:S05]  /*12da0*/  @!P0 BRA `(.L_x_1120) ;  /* 0xfffffffc00f08947 */ /* 0x002fea000383ffff */
[----:B------:R-:W-:Y:S05]  /*12db0*/  BRA `(.L_x_1253) ;  /* 0xffffffac004c7947 */ /* 0x000fea000383ffff */
.L_x_1135:
[----:B-1----:R1:W2:Y:S02]  /*12dc0*/  SYNCS.PHASECHK.TRANS64.TRYWAIT P0, [R3+URZ+0x32440], R2 ;  /* 0x03244002030075a7 */ /* 0x0022a4000800017f */
[----:B--2---:R-:W-:Y:S05]  /*12dd0*/  @!P0 NANOSLEEP.SYNCS 0x989680 ;  /* 0x009896800000895d */ /* 0x004fea0003900000 */
[----:B------:R-:W2:Y:S02]  /*12de0*/  @!P0 SYNCS.PHASECHK.TRANS64 P0, [R3+URZ+0x32440], R2 ;  /* 0x03244002030085a7 */ /* 0x000ea4000800007f */
[----:B--2---:R-:W-:Y:S05]  /*12df0*/  @!P0 BRA `(.L_x_1135) ;  /* 0xfffffffc00f08947 */ /* 0x004fea000383ffff */
[----:B------:R-:W-:Y:S05]  /*12e00*/  BRA `(.L_x_1254) ;  /* 0xffffffb4007c7947 */ /* 0x000fea000383ffff */
.L_x_1140:
[----:B0-----:R0:W2:Y:S02]  /*12e10*/  SYNCS.PHASECHK.TRANS64.TRYWAIT P0, [R3+URZ+0x32460], R2 ;  /* 0x03246002030075a7 */ /* 0x0010a4000800017f */
[----:B--2---:R-:W-:Y:S05]  /*12e20*/  @!P0 NANOSLEEP.SYNCS 0x989680 ;  /* 0x009896800000895d */ /* 0x004fea0003900000 */
[----:B------:R-:W2:Y:S02]  /*12e30*/  @!P0 SYNCS.PHASECHK.TRANS64 P0, [R3+URZ+0x32460], R2 ;  /* 0x03246002030085a7 */ /* 0x000ea4000800007f */
[----:B--2---:R-:W-:Y:S05]  /*12e40*/  @!P0 BRA `(.L_x_1140) ;  /* 0xfffffffc00f08947 */ /* 0x004fea000383ffff */
[----:B------:R-:W-:Y:S05]  /*12e50*/  BRA `(.L_x_1255) ;  /* 0xffffffb800047947 */ /* 0x000fea000383ffff */
.L_x_1151:
[----:B0-----:R0:W1:Y:S02]  /*12e60*/  SYNCS.PHASECHK.TRANS64.TRYWAIT P0, [R4+URZ+0x32440], R2 ;  /* 0x03244002040075a7 */ /* 0x001064000800017f */
[----:B-1----:R-:W-:Y:S05]  /*12e70*/  @!P0 NANOSLEEP.SYNCS 0x989680 ;  /* 0x009896800000895d */ /* 0x002fea0003900000 */
[----:B------:R-:W1:Y:S02]  /*12e80*/  @!P0 SYNCS.PHASECHK.TRANS64 P0, [R4+URZ+0x32440], R2 ;  /* 0x03244002040085a7 */ /* 0x000e64000800007f */
[----:B-1----:R-:W-:Y:S05]  /*12e90*/  @!P0 BRA `(.L_x_1151) ;  /* 0xfffffffc00f08947 */ /* 0x002fea000383ffff */
[----:B------:R-:W-:Y:S05]  /*12ea0*/  BRA `(.L_x_1256) ;  /* 0xffffffc000147947 */ /* 0x000fea000383ffff */
.L_x_1156:
[----:B-1----:R1:W2:Y:S02]  /*12eb0*/  SYNCS.PHASECHK.TRANS64.TRYWAIT P0, [R4+URZ+0x32460], R2 ;  /* 0x03246002040075a7 */ /* 0x0022a4000800017f */
[----:B--2---:R-:W-:Y:S05]  /*12ec0*/  @!P0 NANOSLEEP.SYNCS 0x989680 ;  /* 0x009896800000895d */ /* 0x004fea0003900000 */
[----:B------:R-:W2:Y:S02]  /*12ed0*/  @!P0 SYNCS.PHASECHK.TRANS64 P0, [R4+URZ+0x32460], R2 ;  /* 0x03246002040085a7 */ /* 0x000ea4000800007f */
[----:B--2---:R-:W-:Y:S05]  /*12ee0*/  @!P0 BRA `(.L_x_1156) ;  /* 0xfffffffc00f08947 */ /* 0x004fea000383ffff */
[----:B------:R-:W-:Y:S05]  /*12ef0*/  BRA `(.L_x_1257) ;  /* 0xffffffc000987947 */ /* 0x000fea000383ffff */
.L_x_1167:
[----:B-1----:R1:W2:Y:S02]  /*12f00*/  SYNCS.PHASECHK.TRANS64.TRYWAIT P0, [R4+URZ+0x32440], R2 ;  /* 0x03244002040075a7 */ /* 0x0022a4000800017f */
[----:B--2---:R-:W-:Y:S05]  /*12f10*/  @!P0 NANOSLEEP.SYNCS 0x989680 ;  /* 0x009896800000895d */ /* 0x004fea0003900000 */
[----:B------:R-:W2:Y:S02]  /*12f20*/  @!P0 SYNCS.PHASECHK.TRANS64 P0, [R4+URZ+0x32440], R2 ;  /* 0x03244002040085a7 */ /* 0x000ea4000800007f */
[----:B--2---:R-:W-:Y:S05]  /*12f30*/  @!P0 BRA `(.L_x_1167) ;  /* 0xfffffffc00f08947 */ /* 0x004fea000383ffff */
[----:B------:R-:W-:Y:S05]  /*12f40*/  BRA `(.L_x_1258) ;  /* 0xffffffc800847947 */ /* 0x000fea000383ffff */
.L_x_1172:
[----:B0-----:R0:W2:Y:S02]  /*12f50*/  SYNCS.PHASECHK.TRANS64.TRYWAIT P0, [R4+URZ+0x32460], R2 ;  /* 0x03246002040075a7 */ /* 0x0010a4000800017f */
[----:B--2---:R-:W-:Y:S05]  /*12f60*/  @!P0 NANOSLEEP.SYNCS 0x989680 ;  /* 0x009896800000895d */ /* 0x004fea0003900000 */
[----:B------:R-:W2:Y:S02]  /*12f70*/  @!P0 SYNCS.PHASECHK.TRANS64 P0, [R4+URZ+0x32460], R2 ;  /* 0x03246002040085a7 */ /* 0x000ea4000800007f */
[----:B--2---:R-:W-:Y:S05]  /*12f80*/  @!P0 BRA `(.L_x_1172) ;  /* 0xfffffffc00f08947 */ /* 0x004fea000383ffff */
[----:B------:R-:W-:Y:S05]  /*12f90*/  BRA `(.L_x_1259) ;  /* 0xffffffcc000c7947 */ /* 0x000fea000383ffff */
.L_x_1184:
[----:B------:R-:W-:Y:S01]  /*12fa0*/  BSSY B0, `(.L_x_1260) ;  /* 0x0000008000007945 */ /* 0x000fe20003800000 */
[----:B------:R-:W-:Y:S02]  /*12fb0*/  IMAD.MOV.U32 R13, RZ, RZ, R16 ;  /* 0x000000ffff0d7224 */ /* 0x000fe400078e0010 */
[----:B-1----:R-:W-:Y:S02]  /*12fc0*/  IMAD.MOV.U32 R12, RZ, RZ, RZ ;  /* 0x000000ffff0c7224 */ /* 0x002fe400078e00ff */
[----:B------:R-:W-:Y:S02]  /*12fd0*/  IMAD.MOV.U32 R11, RZ, RZ, 0x1f ;  /* 0x0000001fff0b7424 */ /* 0x000fe400078e00ff */
[----:B------:R-:W-:-:S07]  /*12fe0*/  IMAD.MOV.U32 R15, RZ, RZ, -0x1 ;  /* 0xffffffffff0f7424 */ /* 0x000fce00078e00ff */
[----:B------:R-:W-:Y:S05]  /*12ff0*/  WARPSYNC.COLLECTIVE R15, `(.L_x_1261) ;  /* 0x000000000f087348 */ /* 0x000fea0003c00000 */
[----:B------:R0:W1:Y:S02]  /*13000*/  SHFL.IDX P6, R14, R13, R12, R11 ;  /* 0x0000000c0d0e7389 */ /* 0x00006400000c000b */
[----:B01----:R-:W-:Y:S01]  /*13010*/  ENDCOLLECTIVE ;  /* 0x000000000000791b */ /* 0x003fe20003800000 */
.L_x_1261:
[----:B------:R-:W-:Y:S05]  /*13020*/  BSYNC B0 ;  /* 0x0000000000007941 */ /* 0x000fea0003800000 */
.L_x_1260:
        /* <DEDUP_REMOVED lines=9> */
.L_x_1262:
        /* <DEDUP_REMOVED lines=18> */
.L_x_1263:
        /* <DEDUP_REMOVED lines=8> */
.L_x_1264:
        /* <DEDUP_REMOVED lines=8> */
.L_x_1265:
        /* <DEDUP_REMOVED lines=8> */
.L_x_1266:
        /* <DEDUP_REMOVED lines=8> */
.L_x_1267:
        /* <DEDUP_REMOVED lines=9> */
.L_x_1268:
[----:B------:R-:W-:Y:S01]  /*13470*/  IMAD.MOV.U32 R6, RZ, RZ, R14 ;  /* 0x000000ffff067224 */ /* 0x000fe200078e000e */
[----:B------:R-:W-:Y:S06]  /*13480*/  BRA `(.L_x_1269) ;  /* 0xffffffd000647947 */ /* 0x000fec000383ffff */
.L_x_1189:
        /* <DEDUP_REMOVED lines=8> */
.L_x_1271:
[----:B------:R-:W-:Y:S05]  /*13510*/  BSYNC B0 ;  /* 0x0000000000007941 */ /* 0x000fea0003800000 */
.L_x_1270:
[----:B------:R-:W-:Y:S02]  /*13520*/  IMAD.MOV.U32 R3, RZ, RZ, R14 ;  /* 0x000000ffff037224 */ /* 0x000fe400078e000e */
[----:B------:R-:W-:Y:S02]  /*13530*/  IMAD.MOV.U32 R12, RZ, RZ, 0x2 ;  /* 0x00000002ff0c7424 */ /* 0x000fe400078e00ff */
[----:B------:R-:W-:Y:S01]  /*13540*/  IMAD.MOV.U32 R11, RZ, RZ, RZ ;  /* 0x000000ffff0b7224 */ /* 0x000fe200078e00ff */
[----:B------:R-:W-:Y:S01]  /*13550*/  SEL R3, R3, RZ, P1 ;  /* 0x000000ff03037207 */ /* 0x000fe20000800000 */
[----:B------:R-:W-:-:S04]  /*13560*/  IMAD.MOV.U32 R15, RZ, RZ, -0x1 ;  /* 0xffffffffff0f7424 */ /* 0x000fc800078e00ff */
[----:B------:R-:W-:-:S04]  /*13570*/  IMAD.IADD R3, R2, 0x1, R3 ;  /* 0x0000000102037824 */ /* 0x000fc800078e0203 */
[----:B------:R-:W-:-:S07]  /*13580*/  IMAD.MOV.U32 R13, RZ, RZ, R3 ;  /* 0x000000ffff0d7224 */ /* 0x000fce00078e0003 */
[----:B------:R-:W-:Y:S05]  /*13590*/  WARPSYNC.COLLECTIVE R15, `(.L_x_1272) ;  /* 0x000000000f087348 */ /* 0x000fea0003c00000 */
[----:B------:R0:W1:Y:S02]  /*135a0*/  SHFL.UP P6, R14, R13, R12, R11 ;  /* 0x0400000c0d0e7389 */ /* 0x00006400000c000b */
[----:B01----:R-:W-:Y:S01]  /*135b0*/  ENDCOLLECTIVE ;  /* 0x000000000000791b */ /* 0x003fe20003800000 */
.L_x_1272:
        /* <DEDUP_REMOVED lines=8> */
.L_x_1273:
        /* <DEDUP_REMOVED lines=8> */
.L_x_1274:
        /* <DEDUP_REMOVED lines=8> */
.L_x_1275:
        /* <DEDUP_REMOVED lines=9> */
.L_x_1276:
[----:B------:R-:W-:Y:S01]  /*137d0*/  IMAD.MOV.U32 R6, RZ, RZ, R14 ;  /* 0x000000ffff067224 */ /* 0x000fe200078e000e */
[----:B------:R-:W-:Y:S06]  /*137e0*/  BRA `(.L_x_1277) ;  /* 0xffffffd000287947 */ /* 0x000fec000383ffff */
.L_x_1191:
[----:B------:R-:W-:Y:S01]  /*137f0*/  BSSY B0, `(.L_x_1278) ;  /* 0x0000006000007945 */ /* 0x000fe20003800000 */
[----:B------:R-:W-:Y:S01]  /*13800*/  PLOP3.LUT P6, PT, P6, PT, PT, 0x8, 0x0 ;  /* 0x000000000000781c */ /* 0x000fe200037ce170 */
[----:B------:R-:W-:-:S12]  /*13810*/  IMAD.MOV.U32 R15, RZ, RZ, -0x1 ;  /* 0xffffffffff0f7424 */ /* 0x000fd800078e00ff */
[----:B0-----:R-:W-:Y:S05]  /*13820*/  WARPSYNC.COLLECTIVE R15, `(.L_x_1279) ;  /* 0x000000000f087348 */ /* 0x001fea0003c00000 */
[----:B------:R-:W-:Y:S01]  /*13830*/  VOTE.ANY R14, PT, P6 ;  /* 0x00000000000e7806 */ /* 0x000fe200030e0100 */
[----:B0-----:R-:W-:Y:S06]  /*13840*/  ENDCOLLECTIVE ;  /* 0x000000000000791b */ /* 0x001fec0003800000 */
.L_x_1279:
[----:B------:R-:W-:Y:S05]  /*13850*/  BSYNC B0 ;  /* 0x0000000000007941 */ /* 0x000fea0003800000 */
.L_x_1278:
        /* <DEDUP_REMOVED lines=9> */
.L_x_1280:
[----:B------:R-:W-:Y:S01]  /*138f0*/  IMAD.MOV.U32 R17, RZ, RZ, R14 ;  /* 0x000000ffff117224 */ /* 0x000fe200078e000e */
[----:B------:R-:W-:Y:S06]  /*13900*/  BRA `(.L_x_1281) ;  /* 0xffffffd000187947 */ /* 0x000fec000383ffff */
.L_x_1193:
[----:B------:R-:W-:Y:S01]  /*13910*/  BSSY B0, `(.L_x_1282) ;  /* 0x0000007000007945 */ /* 0x000fe20003800000 */
[----:B------:R-:W-:Y:S02]  /*13920*/  IMAD.MOV.U32 R13, RZ, RZ, R3 ;  /* 0x000000ffff0d7224 */ /* 0x000fe400078e0003 */
[----:B------:R-:W-:Y:S02]  /*13930*/  IMAD.MOV.U32 R11, RZ, RZ, 0x1f ;  /* 0x0000001fff0b7424 */ /* 0x000fe400078e00ff */
[----:B------:R-:W-:-:S07]  /*13940*/  IMAD.MOV.U32 R15, RZ, RZ, -0x1 ;  /* 0xffffffffff0f7424 */ /* 0x000fce00078e00ff */
[----:B0-2---:R-:W-:Y:S05]  /*13950*/  WARPSYNC.COLLECTIVE R15, `(.L_x_1283) ;  /* 0x000000000f087348 */ /* 0x005fea0003c00000 */
[----:B------:R1:W3:Y:S02]  /*13960*/  SHFL.IDX P6, R14, R13, R12, R11 ;  /* 0x0000000c0d0e7389 */ /* 0x0002e400000c000b */
[----:B0123--:R-:W-:Y:S01]  /*13970*/  ENDCOLLECTIVE ;  /* 0x000000000000791b */ /* 0x00ffe20003800000 */
.L_x_1283:
[----:B------:R-:W-:Y:S05]  /*13980*/  BSYNC B0 ;  /* 0x0000000000007941 */ /* 0x000fea0003800000 */
.L_x_1282:
[----:B------:R-:W-:Y:S01]  /*13990*/  IMAD.MOV.U32 R2, RZ, RZ, R14 ;  /* 0x000000ffff027224 */ /* 0x000fe200078e000e */
[----:B------:R-:W-:Y:S06]  /*139a0*/  BRA `(.L_x_1192) ;  /* 0xffffffd0000c7947 */ /* 0x000fec000383ffff */
.L_x_1197:
[----:B0-----:R0:W1:Y:S02]  /*139b0*/  SYNCS.PHASECHK.TRANS64.TRYWAIT P0, [R0+URZ+0x32420], R3 ;  /* 0x03242003000075a7 */ /* 0x001064000800017f */
[----:B-1----:R-:W-:Y:S05]  /*139c0*/  @!P0 NANOSLEEP.SYNCS 0x989680 ;  /* 0x009896800000895d */ /* 0x002fea0003900000 */
[----:B------:R-:W1:Y:S02]  /*139d0*/  @!P0 SYNCS.PHASECHK.TRANS64 P0, [R0+URZ+0x32420], R3 ;  /* 0x03242003000085a7 */ /* 0x000e64000800007f */
[----:B-1----:R-:W-:Y:S05]  /*139e0*/  @!P0 BRA `(.L_x_1197) ;  /* 0xfffffffc00f08947 */ /* 0x002fea000383ffff */
[----:B------:R-:W-:Y:S05]  /*139f0*/  BRA `(.L_x_1284) ;  /* 0xffffffd400007947 */ /* 0x000fea000383ffff */
.L_x_1198:
        /* <DEDUP_REMOVED lines=11> */
.L_x_1286:
[----:B------:R-:W-:Y:S05]  /*13ab0*/  BSYNC B0 ;  /* 0x0000000000007941 */ /* 0x000fea0003800000 */
.L_x_1285:
[----:B------:R-:W-:Y:S05]  /*13ac0*/  BRA `(.L_x_1287) ;  /* 0xffffffd000e87947 */ /* 0x000fea000383ffff */
.L_x_1201:
[----:B------:R-:W-:Y:S01]  /*13ad0*/  BSSY B1, `(.L_x_1288) ;  /* 0x0000006000017945 */ /* 0x000fe20003800000 */
[----:B------:R-:W-:-:S07]  /*13ae0*/  IMAD.MOV.U32 R15, RZ, RZ, -0x1 ;  /* 0xffffffffff0f7424 */ /* 0x000fce00078e00ff */
[----:B01---5:R-:W-:Y:S05]  /*13af0*/  WARPSYNC.COLLECTIVE R15, `(.L_x_1289) ;  /* 0x000000000f0c7348 */ /* 0x023fea0003c00000 */
[----:B------:R-:W-:Y:S02]  /*13b00*/  ELECT P6, UR62, PT ;  /* 0x00000000003e782f */ /* 0x000fe400038c0000 */
[----:B------:R-:W-:Y:S01]  /*13b10*/  MOV R14, UR62 ;  /* 0x0000003e000e7c02 */ /* 0x000fe20008000f00 */
[----:B01---5:R-:W-:Y:S10]  /*13b20*/  ENDCOLLECTIVE ;  /* 0x000000000000791b */ /* 0x023ff40003800000 */
.L_x_1289:
[----:B------:R-:W-:Y:S05]  /*13b30*/  BSYNC B1 ;  /* 0x0000000000017941 */ /* 0x000fea0003800000 */
.L_x_1288:
[----:B------:R-:W-:Y:S05]  /*13b40*/  BRA `(.L_x_1290) ;  /* 0xffffffd000e07947 */ /* 0x000fea000383ffff */
.L_x_1203:
[----:B0-----:R0:W1:Y:S02]  /*13b50*/  SYNCS.PHASECHK.TRANS64.TRYWAIT P0, [R6+URZ], R5 ;  /* 0x00000005060075a7 */ /* 0x001064000800017f */
[----:B-1----:R-:W-:Y:S05]  /*13b60*/  @!P0 NANOSLEEP.SYNCS 0x989680 ;  /* 0x009896800000895d */ /* 0x002fea0003900000 */
[----:B------:R-:W1:Y:S02]  /*13b70*/  @!P0 SYNCS.PHASECHK.TRANS64 P0, [R6+URZ], R5 ;  /* 0x00000005060085a7 */ /* 0x000e64000800007f */
[----:B-1----:R-:W-:Y:S05]  /*13b80*/  @!P0 BRA `(.L_x_1203) ;  /* 0xfffffffc00f08947 */ /* 0x002fea000383ffff */
[----:B------:R-:W-:Y:S05]  /*13b90*/  BRA `(.L_x_1291) ;  /* 0xffffffd400247947 */ /* 0x000fea000383ffff */
.L_x_1204:
[----:B-1----:R1:W2:Y:S02]  /*13ba0*/  SYNCS.PHASECHK.TRANS64.TRYWAIT P0, [R7+URZ], R2 ;  /* 0x00000002070075a7 */ /* 0x0022a4000800017f */
[----:B--2---:R-:W-:Y:S05]  /*13bb0*/  @!P0 NANOSLEEP.SYNCS 0x989680 ;  /* 0x009896800000895d */ /* 0x004fea0003900000 */
[----:B------:R-:W2:Y:S02]  /*13bc0*/  @!P0 SYNCS.PHASECHK.TRANS64 P0, [R7+URZ], R2 ;  /* 0x00000002070085a7 */ /* 0x000ea4000800007f */
[----:B--2---:R-:W-:Y:S05]  /*13bd0*/  @!P0 BRA `(.L_x_1204) ;  /* 0xfffffffc00f08947 */ /* 0x004fea000383ffff */
[----:B------:R-:W-:Y:S05]  /*13be0*/  BRA `(.L_x_1292) ;  /* 0xffffffd400187947 */ /* 0x000fea000383ffff */
.L_x_1206:
[----:B--2---:R2:W3:Y:S02]  /*13bf0*/  SYNCS.PHASECHK.TRANS64.TRYWAIT P0, [R4+URZ], R5 ;  /* 0x00000005040075a7 */ /* 0x0044e4000800017f */
[----:B---3--:R-:W-:Y:S05]  /*13c00*/  @!P0 NANOSLEEP.SYNCS 0x989680 ;  /* 0x009896800000895d */ /* 0x008fea0003900000 */
[----:B------:R-:W3:Y:S02]  /*13c10*/  @!P0 SYNCS.PHASECHK.TRANS64 P0, [R4+URZ], R5 ;  /* 0x00000005040085a7 */ /* 0x000ee4000800007f */
[----:B---3--:R-:W-:Y:S05]  /*13c20*/  @!P0 BRA `(.L_x_1206) ;  /* 0xfffffffc00f08947 */ /* 0x008fea000383ffff */
[----:B------:R-:W-:Y:S05]  /*13c30*/  BRA `(.L_x_1293) ;  /* 0xffffffd400207947 */ /* 0x000fea000383ffff */
.L_x_1294:
        /* <DEDUP_REMOVED lines=12> */
.L_x_6034:


//--------------------- .text._ZN7cutlass13device_kernelIN5flash11enable_sm90INS1_16FlashAttnFwdSm90INS1_25CollectiveMainloopFwdSm90ILi2EN4cute5tupleIJNS5_1CILi1EEES8_S8_EEENS6_IJNS7_ILi128EEENS7_ILi96EEENS7_ILi64EEEEEELi256ENS_10bfloat16_tEfNS_4arch4Sm90ELb0ELb0ELb1ELb1ELb0ELb1ELb1ELb1ELb0ELb1ELb0ELb0EEENS1_21CollectiveEpilogueFwdINS6_IJSA_NS7_ILi256EEESB_EEES9_SE_SG_Li256ELb1ELb1ELb0ELb0EEENS1_36VarlenDynamicPersistentTileSchedulerILi128ELi96ELi256ELi128ELb0ELb1ELb1ELb0ELb1ELb1EEEEEEEEEvNT_6ParamsE --------------------------
	.section	.text._ZN7cutlass13device_kernelIN5flash11enable_sm90INS1_16FlashAttnFwdSm90INS1_25CollectiveMainloopFwdSm90ILi2EN4cute5tupleIJNS5_1CILi1EEES8_S8_EEENS6_IJNS7_ILi128EEENS7_ILi96EEENS7_ILi64EEEEEELi256ENS_10bfloat16_tEfNS_4arch4Sm90ELb0ELb0ELb1ELb1ELb0ELb1ELb1ELb1ELb0ELb1ELb0ELb0EEENS1_21CollectiveEpilogueFwdINS6_IJSA_NS7_ILi256EEESB_EEES9_SE_SG_Li256ELb1ELb1ELb0ELb0EEENS1_36VarlenDynamicPersistentTileSchedulerILi128ELi96ELi256ELi128ELb0ELb1ELb1ELb0ELb1ELb1EEEEEEEEEvNT_6ParamsE,"ax",@progbits
	.align	128
.text._ZN7cutlass13device_kernelIN5flash11enable_sm90INS1_16FlashAttnFwdSm90INS1_25CollectiveMainloopFwdSm90ILi2EN4cute5tupleIJNS5_1CILi1EEES8_S8_EEENS6_IJNS7_ILi128EEENS7_ILi96EEENS7_ILi64EEEEEELi256ENS_10bfloat16_tEfNS_4arch4Sm90ELb0ELb0ELb1ELb1ELb0ELb1ELb1ELb1ELb0ELb1ELb0ELb0EEENS1_21CollectiveEpilogueFwdINS6_IJSA_NS7_ILi256EEESB_EEES9_SE_SG_Li256ELb1ELb1ELb0ELb0EEENS1_36VarlenDynamicPersistentTileSchedulerILi128ELi96ELi256ELi128ELb0ELb1ELb1ELb0ELb1ELb1EEEEEEEEEvNT_6ParamsE:
        .type           _ZN7cutlass13device_kernelIN5flash11enable_sm90INS1_16FlashAttnFwdSm90INS1_25CollectiveMainloopFwdSm90ILi2EN4cute5tupleIJNS5_1CILi1EEES8_S8_EEENS6_IJNS7_ILi128EEENS7_ILi96EEENS7_ILi64EEEEEELi256ENS_10bfloat16_tEfNS_4arch4Sm90ELb0ELb0ELb1ELb1ELb0ELb1ELb1ELb1ELb0ELb1ELb0ELb0EEENS1_21CollectiveEpilogueFwdINS6_IJSA_NS7_ILi256EEESB_EEES9_SE_SG_Li256ELb1ELb1ELb0ELb0EEENS1_36VarlenDynamicPersistentTileSchedulerILi128ELi96ELi256ELi128ELb0ELb1ELb1ELb0ELb1ELb1EEEEEEEEEvNT_6ParamsE,@function
        .size           _ZN7cutlass13device_kernelIN5flash11enable_sm90INS1_16FlashAttnFwdSm90INS1_25CollectiveMainloopFwdSm90ILi2EN4cute5tupleIJNS5_1CILi1EEES8_S8_EEENS6_IJNS7_ILi128EEENS7_ILi96EEENS7_ILi64EEEEEELi256ENS_10bfloat16_tEfNS_4arch4Sm90ELb0ELb0ELb1ELb1ELb0ELb1ELb1ELb1ELb0ELb1ELb0ELb0EEENS1_21CollectiveEpilogueFwdINS6_IJSA_NS7_ILi256EEESB_EEES9_SE_SG_Li256ELb1ELb1ELb0ELb0EEENS1_36VarlenDynamicPersistentTileSchedulerILi128ELi96ELi256ELi128ELb0ELb1ELb1ELb0ELb1ELb1EEEEEEEEEvNT_6ParamsE,(.L_x_6035 - _ZN7cutlass13device_kernelIN5flash11enable_sm90INS1_16FlashAttnFwdSm90INS1_25CollectiveMainloopFwdSm90ILi2EN4cute5tupleIJNS5_1CILi1EEES8_S8_EEENS6_IJNS7_ILi128EEENS7_ILi96EEENS7_ILi64EEEEEELi256ENS_10bfloat16_tEfNS_4arch4Sm90ELb0ELb0ELb1ELb1ELb0ELb1ELb1ELb1ELb0ELb1ELb0ELb0EEENS1_21CollectiveEpilogueFwdINS6_IJSA_NS7_ILi256EEESB_EEES9_SE_SG_Li256ELb1ELb1ELb0ELb0EEENS1_36VarlenDynamicPersistentTileSchedulerILi128ELi96ELi256ELi128ELb0ELb1ELb1ELb0ELb1ELb1EEEEEEEEEvNT_6ParamsE)
        .other          _ZN7cutlass13device_kernelIN5flash11enable_sm90INS1_16FlashAttnFwdSm90INS1_25CollectiveMainloopFwdSm90ILi2EN4cute5tupleIJNS5_1CILi1EEES8_S8_EEENS6_IJNS7_ILi128EEENS7_ILi96EEENS7_ILi64EEEEEELi256ENS_10bfloat16_tEfNS_4arch4Sm90ELb0ELb0ELb1ELb1ELb0ELb1ELb1ELb1ELb0ELb1ELb0ELb0EEENS1_21CollectiveEpilogueFwdINS6_IJSA_NS7_ILi256EEESB_EEES9_SE_SG_Li256ELb1ELb1ELb0ELb0EEENS1_36VarlenDynamicPersistentTileSchedulerILi128ELi96ELi256ELi128ELb0ELb1ELb1ELb0ELb1ELb1EEEEEEEEEvNT_6ParamsE,@"STO_CUDA_ENTRY STV_DEFAULT"
_ZN7cutlass13device_kernelIN5flash11enable_sm90INS1_16FlashAttnFwdSm90INS1_25CollectiveMainloopFwdSm90ILi2EN4cute5tupleIJNS5_1CILi1EEES8_S8_EEENS6_IJNS7_ILi128EEENS7_ILi96EEENS7_ILi64EEEEEELi256ENS_10bfloat16_tEfNS_4arch4Sm90ELb0ELb0ELb1ELb1ELb0ELb1ELb1ELb1ELb0ELb1ELb0ELb0EEENS1_21CollectiveEpilogueFwdINS6_IJSA_NS7_ILi256EEESB_EEES9_SE_SG_Li256ELb1ELb1ELb0ELb0EEENS1_36VarlenDynamicPersistentTileSchedulerILi128ELi96ELi256ELi128ELb0ELb1ELb1ELb0ELb1ELb1EEEEEEEEEvNT_6ParamsE:
        /* <DEDUP_REMOVED lines=23> */
.L_x_1296:
[----:B------:R-:W-:Y:S05]  /*0170*/  BSYNC B0 ;  /* 0x0000000000007941 */ /* 0x000fea0003800000 */
.L_x_1295:
[----:B------:R-:W-:Y:S01]  /*0180*/  VOTEU.ANY UP0, P0 ;  /* 0x00000000003f7886 */ /* 0x000fe20000000100 */
[----:B------:R-:W0:Y:S01]  /*0190*/  SHFL.IDX PT, R2, R0, RZ, 0x1f ;  /* 0x00001fff00027589 */ /* 0x000e2200000e0000 */
[----:B------:R-:W-:Y:S01]  /*01a0*/  UMOV UR4, 0x80 ;  /* 0x0000008000047882 */ /* 0x000fe20000000000 */
[----:B------:R-:W-:Y:S01]  /*01b0*/  UMOV UR7, 0x100 ;  /* 0x0000010000077882 */ /* 0x000fe20000000000 */
[----:B------:R-:W-:Y:S01]  /*01c0*/  VOTEU.ANY UP1, P0 ;  /* 0x00000000003f7886 */ /* 0x000fe20000020100 */
[----:B------:R-:W1:Y:S01]  /*01d0*/  @UP0 S2UR UR8, SR_CgaCtaId ;  /* 0x00000000000809c3 */ /* 0x000e620000008800 */
[----:B------:R-:W-:Y:S01]  /*01e0*/  @UP0 UMOV UR6, 0x400 ;  /* 0x0000040000060882 */ /* 0x000fe20000000000 */
[----:B------:R-:W-:-:S04]  /*01f0*/  @UP0 UIADD3 UR4, -UR4, 0x100000, URZ ;  /* 0x0010000004040890 */ /* 0x000fc8000fffe13f */
[----:B------:R-:W-:Y:S02]  /*0200*/  @UP0 USHF.L.U32 UR5, UR4, 0xb, URZ ;  /* 0x0000000b04050899 */ /* 0x000fe4000800063f */
[----:B------:R-:W-:Y:S01]  /*0210*/  @UP0 USHF.L.U32 UR4, UR4, 0x1, URZ ;  /* 0x0000000104040899 */ /* 0x000fe2000800063f */
[----:B------:R-:W-:Y:S01]  /*0220*/  SHF.R.U32.HI R3, RZ, 0x7, R3 ;  /* 0x00000007ff037819 */ /* 0x000fe20000011603 */
[----:B------:R-:W-:Y:S01]  /*0230*/  VOTEU.ANY UP2, P0 ;  /* 0x00000000003f7886 */ /* 0x000fe20000040100 */
[----:B0-----:R-:W-:-:S03]  /*0240*/  ISETP.NE.AND P1, PT, R2, RZ, PT ;  /* 0x000000ff0200720c */ /* 0x001fc60003f25270 */
[----:B------:R0:W2:Y:S01]  /*0250*/  SHFL.IDX PT, R2, R3, RZ, 0x1f ;  /* 0x00001fff03027589 */ /* 0x0000a200000e0000 */
[----:B-1----:R-:W-:Y:S02]  /*0260*/  @UP0 ULEA UR8, UR8, UR6, 0x18 ;  /* 0x0000000608080291 */ /* 0x002fe4000f8ec03f */
[----:B------:R-:W-:-:S04]  /*0270*/  @UP0 UIADD3 UR6, -UR7, 0x100000, URZ ;  /* 0x0010000007060890 */ /* 0x000fc8000fffe13f */
[----:B------:R-:W-:Y:S02]  /*0280*/  @UP0 USHF.L.U32 UR7, UR6, 0xb, URZ ;  /* 0x0000000b06070899 */ /* 0x000fe4000800063f */
[----:B------:R-:W-:Y:S01]  /*0290*/  @UP0 USHF.L.U32 UR6, UR6, 0x1, URZ ;  /* 0x0000000106060899 */ /* 0x000fe2000800063f */
[----:B------:R-:W-:Y:S01]  /*02a0*/  VOTEU.ANY UP0, P0 ;  /* 0x00000000003f7886 */ /* 0x000fe20000000100 */
[----:B------:R-:W1:Y:S04]  /*02b0*/  FENCE.VIEW.ASYNC.S ;  /* 0x00000000000073c6 */ /* 0x000e680000000000 */
[----:B-1----:R0:W1:Y:S01]  /*02c0*/  @UP0 SYNCS.EXCH.64 URZ, [UR8+0x32400], UR4 ;  /* 0x03240004083f05b2 */ /* 0x0020620008000100 */
[----:B------:R0:W3:Y:S05]  /*02d0*/  @UP1 SYNCS.EXCH.64 URZ, [UR8+0x32410], UR4 ;  /* 0x03241004083f15b2 */ /* 0x0000ea0008000100 */
[----:B------:R0:W4:Y:S02]  /*02e0*/  @UP2 SYNCS.EXCH.64 URZ, [UR8+0x32420], UR6 ;  /* 0x03242006083f25b2 */ /* 0x0001240008000100 */
        /* <DEDUP_REMOVED lines=19> */
.L_x_1297:
        /* <DEDUP_REMOVED lines=22> */
.L_x_1298:
        /* <DEDUP_REMOVED lines=18> */
.L_x_1299:
        /* <DEDUP_REMOVED lines=22> */
.L_x_1300:
        /* <DEDUP_REMOVED lines=22> */
.L_x_1301:
        /* <DEDUP_REMOVED lines=9> */
.L_x_1304:
        /* <DEDUP_REMOVED lines=19> */
[----:B------:R-:W3:Y:S01]  /*0b20*/  LDL R11, [R1+0x90] ;  /* 0x00009000010b7983 */ /* 0x000ee20000100800 */
[----:B------:R-:W0:Y:S02]  /*0b30*/  S2R R0, SR_TID.X ;  /* 0x0000000000007919 */ /* 0x000e240000002100 */
[----:B0-----:R-:W-:-:S05]  /*0b40*/  VIADD R9, R0, 0xffffff80 ;  /* 0xffffff8000097836 */ /* 0x001fca0000000000 */
[----:B------:R-:W-:-:S04]  /*0b50*/  SHF.R.S32.HI R0, RZ, 0x1f, R9 ;  /* 0x0000001fff007819 */ /* 0x000fc80000011409 */
[----:B--2---:R-:W-:-:S04]  /*0b60*/  LEA.HI R2, R0, R9, RZ, 0x7 ;  /* 0x0000000900027211 */ /* 0x004fc800078f38ff */
[----:B------:R-:W-:-:S05]  /*0b70*/  LOP3.LUT R235, R2, 0xffffff80, RZ, 0xc0, !PT ;  /* 0xffffff8002eb7812 */ /* 0x000fca00078ec0ff */
[----:B------:R-:W-:-:S05]  /*0b80*/  IMAD.IADD R235, R9, 0x1, -R235 ;  /* 0x0000000109eb7824 */ /* 0x000fca00078e0aeb */
[----:B------:R-:W-:-:S04]  /*0b90*/  SHF.R.S32.HI R8, RZ, 0x1f, R235 ;  /* 0x0000001fff087819 */ /* 0x000fc800000114eb */
[----:B------:R-:W-:-:S04]  /*0ba0*/  LEA.HI R5, R8, R235, RZ, 0x2 ;  /* 0x000000eb08057211 */ /* 0x000fc800078f10ff */
[--C-:B------:R-:W-:Y:S02]  /*0bb0*/  SHF.R.S32.HI R4, RZ, 0x2, R5.reuse ;  /* 0x00000002ff047819 */ /* 0x100fe40000011405 */
[----:B------:R-:W-:-:S04]  /*0bc0*/  SHF.R.S32.HI R3, RZ, 0x1f, R5 ;  /* 0x0000001fff037819 */ /* 0x000fc80000011405 */
[----:B------:R-:W-:Y:S02]  /*0bd0*/  LEA.HI R6, R3, R4, RZ, 0x3 ;  /* 0x0000000403067211 */ /* 0x000fe400078f18ff */
[----:B------:R-:W-:Y:S02]  /*0be0*/  LEA.HI R3, R0, R9, RZ, 0x4 ;  /* 0x0000000900037211 */ /* 0x000fe400078f20ff */
[----:B------:R-:W-:Y:S02]  /*0bf0*/  LOP3.LUT R7, R6, 0xfffffff8, RZ, 0xc0, !PT ;  /* 0xfffffff806077812 */ /* 0x000fe400078ec0ff */
[----:B------:R-:W-:-:S03]  /*0c00*/  SHF.R.S32.HI R6, RZ, 0x4, R3 ;  /* 0x00000004ff067819 */ /* 0x000fc60000011403 */
[----:B------:R-:W-:Y:S01]  /*0c10*/  IMAD.IADD R7, R4, 0x1, -R7 ;  /* 0x0000000104077824 */ /* 0x000fe200078e0a07 */
[C---:B------:R-:W-:Y:S02]  /*0c20*/  LOP3.LUT R4, R3.reuse, 0x3fffff0, RZ, 0xc0, !PT ;  /* 0x03fffff003047812 */ /* 0x040fe400078ec0ff */
[----:B------:R-:W-:Y:S02]  /*0c30*/  LEA.HI R215, R0, R9, RZ, 0x5 ;  /* 0x0000000900d77211 */ /* 0x000fe400078f28ff */
[----:B------:R-:W-:Y:S02]  /*0c40*/  LEA.HI R3, R3, R6, RZ, 0x1 ;  /* 0x0000000603037211 */ /* 0x000fe400078f08ff */
[----:B------:R-:W-:Y:S01]  /*0c50*/  LEA.HI R8, R8, R235, RZ, 0x5 ;  /* 0x000000eb08087211 */ /* 0x000fe200078f28ff */
[----:B------:R-:W-:Y:S01]  /*0c60*/  IMAD.IADD R4, R9, 0x1, -R4 ;  /* 0x0000000109047824 */ /* 0x000fe200078e0a04 */
[----:B------:R-:W-:Y:S02]  /*0c70*/  SHF.R.S32.HI R215, RZ, 0x5, R215 ;  /* 0x00000005ffd77819 */ /* 0x000fe400000114d7 */
[----:B------:R-:W-:-:S02]  /*0c80*/  LOP3.LUT R3, R3, 0x1ffffffe, RZ, 0xc0, !PT ;  /* 0x1ffffffe03037812 */ /* 0x000fc400078ec0ff */
[----:B------:R-:W-:Y:S01]  /*0c90*/  SHF.R.S32.HI R8, RZ, 0x5, R8 ;  /* 0x00000005ff087819 */ /* 0x000fe20000011408 */
[----:B------:R-:W-:Y:S01]  /*0ca0*/  IMAD R4, R215, 0x10, R4 ;  /* 0x00000010d7047824 */ /* 0x000fe200078e0204 */
[----:B------:R-:W-:Y:S01]  /*0cb0*/  SHF.R.S32.HI R10, RZ, 0x7, R2 ;  /* 0x00000007ff0a7819 */ /* 0x000fe20000011402 */
[----:B------:R-:W-:Y:S02]  /*0cc0*/  IMAD.IADD R3, R6, 0x1, -R3 ;  /* 0x0000000106037824 */ /* 0x000fe400078e0a03 */
[----:B------:R-:W-:Y:S01]  /*0cd0*/  IMAD R7, R8, 0x10, R7 ;  /* 0x0000001008077824 */ /* 0x000fe200078e0207 */
[----:B------:R-:W-:Y:S01]  /*0ce0*/  LEA.HI R2, R2, R10, RZ, 0x1 ;  /* 0x0000000a02027211 */ /* 0x000fe200078f08ff */
[----:B------:R-:W-:Y:S01]  /*0cf0*/  IMAD R8, R4, 0x8, R3 ;  /* 0x0000000804087824 */ /* 0x000fe200078e0203 */
[----:B------:R-:W-:Y:S02]  /*0d00*/  LEA.HI R3, R0, R9, RZ, 0x2 ;  /* 0x0000000900037211 */ /* 0x000fe400078f10ff */
[----:B------:R-:W-:-:S02]  /*0d10*/  LOP3.LUT R2, R2, 0x3fffffe, RZ, 0xc0, !PT ;  /* 0x03fffffe02027812 */ /* 0x000fc400078ec0ff */
[----:B------:R-:W-:Y:S02]  /*0d20*/  SHF.R.S32.HI R19, RZ, 0x2, R3 ;  /* 0x00000002ff137819 */ /* 0x000fe40000011403 */
[----:B------:R-:W-:Y:S01]  /*0d30*/  LEA.HI R0, R0, R9, RZ, 0x3 ;  /* 0x0000000900007211 */ /* 0x000fe200078f18ff */
[----:B------:R-:W-:Y:S01]  /*0d40*/  IMAD.IADD R2, R10, 0x1, -R2 ;  /* 0x000000010a027824 */ /* 0x000fe200078e0a02 */
[----:B------:R-:W-:Y:S01]  /*0d50*/  LOP3.LUT R4, R3, 0xfffffffc, RZ, 0xc0, !PT ;  /* 0xfffffffc03047812 */ /* 0x000fe200078ec0ff */
[----:B------:R-:W-:Y:S01]  /*0d60*/  VIADD R228, R19, 0x40 ;  /* 0x0000004013e47836 */ /* 0x000fe20000000000 */
[----:B------:R-:W-:Y:S01]  /*0d70*/  LOP3.LUT R223, R0, 0xfffffff8, RZ, 0xc0, !PT ;  /* 0xfffffff800df7812 */ /* 0x000fe200078ec0ff */
[----:B------:R-:W-:Y:S01]  /*0d80*/  IMAD R10, R2, 0x40, R7 ;  /* 0x00000040020a7824 */ /* 0x000fe200078e0207 */
[----:B------:R-:W-:Y:S01]  /*0d90*/  SHF.R.S32.HI R6, RZ, 0x1f, R3 ;  /* 0x0000001fff067819 */ /* 0x000fe20000011403 */
[C---:B------:R-:W-:Y:S01]  /*0da0*/  IMAD.IADD R4, R9.reuse, 0x1, -R4 ;  /* 0x0000000109047824 */ /* 0x040fe200078e0a04 */
[----:B------:R-:W-:Y:S01]  /*0db0*/  SHF.R.S32.HI R7, RZ, 0x1f, R228 ;  /* 0x0000001fff077819 */ /* 0x000fe200000114e4 */
[----:B------:R-:W-:Y:S01]  /*0dc0*/  IMAD.IADD R223, R9, 0x1, -R223 ;  /* 0x0000000109df7824 */ /* 0x000fe200078e0adf */
[----:B------:R-:W-:Y:S01]  /*0dd0*/  SHF.R.S32.HI R233, RZ, 0x3, R0 ;  /* 0x00000003ffe97819 */ /* 0x000fe20000011400 */
[----:B------:R-:W-:Y:S01]  /*0de0*/  IMAD.SHL.U32 R214, R228, 0x40, RZ ;  /* 0x00000040e4d67824 */ /* 0x000fe200078e00ff */
[----:B------:R-:W-:-:S02]  /*0df0*/  LEA.HI R6, R6, R19, RZ, 0x3 ;  /* 0x0000001306067211 */ /* 0x000fc400078f18ff */
[----:B------:R-:W-:Y:S02]  /*0e00*/  LEA.HI R7, R7, R228, RZ, 0x3 ;  /* 0x000000e407077211 */ /* 0x000fe400078f18ff */
[----:B------:R-:W-:Y:S01]  /*0e10*/  LEA.HI R0, R4, R4, RZ, 0x1 ;  /* 0x0000000404007211 */ /* 0x000fe200078f08ff */
[----:B------:R-:W-:Y:S01]  /*0e20*/  IMAD.SHL.U32 R205, R223, 0x8, RZ ;  /* 0x00000008dfcd7824 */ /* 0x000fe200078e00ff */
[----:B------:R-:W-:Y:S01]  /*0e30*/  LOP3.LUT R6, R6, 0xfffffff8, RZ, 0xc0, !PT ;  /* 0xfffffff806067812 */ /* 0x000fe200078ec0ff */
[----:B------:R-:W-:Y:S01]  /*0e40*/  IMAD.SHL.U32 R16, R4, 0x8, RZ ;  /* 0x0000000804107824 */ /* 0x000fe200078e00ff */
[----:B------:R-:W-:Y:S01]  /*0e50*/  LOP3.LUT R3, R0, 0x1ffffffe, RZ, 0xc0, !PT ;  /* 0x1ffffffe00037812 */ /* 0x000fe200078ec0ff */
[----:B------:R-:W-:Y:S01]  /*0e60*/  IMAD.SHL.U32 R7, R7, 0x40, RZ ;  /* 0x0000004007077824 */ /* 0x000fe200078e00ff */
[----:B------:R-:W-:Y:S01]  /*0e70*/  LOP3.LUT R214, R214, 0x1c0, RZ, 0xc0, !PT ;  /* 0x000001c0d6d67812 */ /* 0x000fe200078ec0ff */
[C---:B------:R-:W-:Y:S01]  /*0e80*/  VIADD R221, R205.reuse, 0x40 ;  /* 0x00000040cddd7836 */ /* 0x040fe20000000000 */
[----:B------:R-:W-:Y:S01]  /*0e90*/  SHF.R.S32.HI R0, RZ, 0x1f, R205 ;  /* 0x0000001fff007819 */ /* 0x000fe200000114cd */
[----:B------:R-:W-:Y:S01]  /*0ea0*/  VIADD R220, R205, 0x80 ;  /* 0x00000080cddc7836 */ /* 0x000fe20000000000 */
[----:B------:R-:W-:Y:S01]  /*0eb0*/  LOP3.LUT R0, R214, 0x38, R16, 0xf8, !PT ;  /* 0x00000038d6007812 */ /* 0x000fe200078ef810 */
[----:B------:R-:W-:Y:S01]  /*0ec0*/  IMAD.IADD R232, R19, 0x1, -R6 ;  /* 0x0000000113e87824 */ /* 0x000fe200078e0a06 */
[----:B------:R-:W-:Y:S01]  /*0ed0*/  SHF.R.U32.HI R6, RZ, 0x3, R214 ;  /* 0x00000003ff067819 */ /* 0x000fe200000116d6 */
[C---:B------:R-:W-:Y:S01]  /*0ee0*/  IMAD.IADD R3, R4.reuse, 0x1, -R3 ;  /* 0x0000000104037824 */ /* 0x040fe200078e0a03 */
[----:B------:R-:W-:Y:S01]  /*0ef0*/  LOP3.LUT R219, R7, 0xfffffe00, RZ, 0xc0, !PT ;  /* 0xfffffe0007db7812 */ /* 0x000fe200078ec0ff */
[----:B------:R-:W-:Y:S01]  /*0f00*/  IMAD.SHL.U32 R22, R4, 0x4, RZ ;  /* 0x0000000404167824 */ /* 0x000fe200078e00ff */
[----:B------:R-:W-:-:S02]  /*0f10*/  LOP3.LUT R4, R5, 0x7ffffffc, RZ, 0xc0, !PT ;  /* 0x7ffffffc05047812 */ /* 0x000fc400078ec0ff */
[----:B------:R-:W-:Y:S02]  /*0f20*/  SHF.R.S32.HI R5, RZ, 0x1f, R221 ;  /* 0x0000001fff057819 */ /* 0x000fe400000114dd */
[----:B------:R-:W-:Y:S02]  /*0f30*/  SHF.R.S32.HI R5, RZ, 0x1f, R220 ;  /* 0x0000001fff057819 */ /* 0x000fe400000114dc */
[----:B------:R-:W-:Y:S01]  /*0f40*/  LOP3.LUT R5, R219, R0, R6, 0xf6, !PT ;  /* 0x00000000db057212 */ /* 0x000fe200078ef606 */
[----:B------:R-:W-:Y:S01]  /*0f50*/  IMAD.SHL.U32 R0, R8, 0x8, RZ ;  /* 0x0000000808007824 */ /* 0x000fe200078e00ff */
[----:B------:R-:W-:Y:S01]  /*0f60*/  STL [R1+0x84], R10 ;  /* 0x0000840a01007387 */ /* 0x000fe20000100800 */
[----:B------:R-:W-:-:S03]  /*0f70*/  IMAD.IADD R4, R235, 0x1, -R4 ;  /* 0x00000001eb047824 */ /* 0x000fc600078e0a04 */
[----:B------:R0:W-:Y:S01]  /*0f80*/  STL [R1+0x8c], R0 ;  /* 0x00008c0001007387 */ /* 0x0001e20000100800 */
[----:B------:R-:W-:Y:S02]  /*0f90*/  IMAD R4, R5, 0x2, R18 ;  /* 0x0000000205047824 */ /* 0x000fe400078e0212 */
[----:B0-----:R-:W-:-:S05]  /*0fa0*/  IMAD R0, R3, 0x8, R10 ;  /* 0x0000000803007824 */ /* 0x001fca00078e020a */
[----:B------:R0:W-:Y:S04]  /*0fb0*/  STL [R1+0x88], R0 ;  /* 0x0000880001007387 */ /* 0x0001e80000100800 */
[----:B------:R0:W-:Y:S01]  /*0fc0*/  STL [R1+0x7c], R4 ;  /* 0x00007c0401007387 */ /* 0x0001e20000100800 */
[----:B------:R-:W-:Y:S02]  /*0fd0*/  VIADD R202, R22, 0x10 ;  /* 0x0000001016ca7836 */ /* 0x000fe40000000000 */
[----:B------:R-:W-:-:S03]  /*0fe0*/  VIADD R222, R205, 0xc0 ;  /* 0x000000c0cdde7836 */ /* 0x000fc60000000000 */
[----:B------:R-:W-:Y:S01]  /*0ff0*/  SHF.R.S32.HI R9, RZ, 0x1f, R202 ;  /* 0x0000001fff097819 */ /* 0x000fe200000114ca */
[----:B------:R-:W-:Y:S01]  /*1000*/  IMAD.MOV.U32 R2, RZ, RZ, RZ ;  /* 0x000000ffff027224 */ /* 0x000fe200078e00ff */
[----:B------:R-:W-:Y:S01]  /*1010*/  CS2R R200, SRZ ;  /* 0x0000000000c87805 */ /* 0x000fe2000001ff00 */
[----:B------:R-:W-:Y:S01]  /*1020*/  IMAD.MOV.U32 R204, RZ, RZ, RZ ;  /* 0x000000ffffcc7224 */ /* 0x000fe200078e00ff */
[----:B------:R-:W-:Y:S01]  /*1030*/  SHF.R.S32.HI R231, RZ, 0x1f, R19 ;  /* 0x0000001fffe77819 */ /* 0x000fe20000011413 */
[----:B------:R-:W-:Y:S01]  /*1040*/  IMAD.MOV.U32 R229, RZ, RZ, RZ ;  /* 0x000000ffffe57224 */ /* 0x000fe200078e00ff */
[----:B------:R-:W-:Y:S01]  /*1050*/  SHF.R.S32.HI R17, RZ, 0x1f, R16 ;  /* 0x0000001fff117819 */ /* 0x000fe20000011410 */
[C---:B------:R-:W-:Y:S01]  /*1060*/  IMAD.SHL.U32 R237, R202.reuse, 0x2, RZ ;  /* 0x00000002caed7824 */ /* 0x040fe200078e00ff */
[----:B------:R-:W-:Y:S02]  /*1070*/  SHF.R.S32.HI R7, RZ, 0x1f, R222 ;  /* 0x0000001fff077819 */ /* 0x000fe400000114de */
[----:B------:R-:W-:-:S02]  /*1080*/  SHF.L.U64.HI R236, R202, 0x1, R9 ;  /* 0x00000001caec7819 */ /* 0x000fc40000010209 */
[----:B0--3--:R-:W-:-:S07]  /*1090*/  LOP3.LUT R203, R11, 0x1, RZ, 0xfc, !PT ;  /* 0x000000010bcb7812 */ /* 0x009fce00078efcff */
.L_x_1440:
        /* <DEDUP_REMOVED lines=8> */
[----:B----4-:R-:W-:Y:S01]  /*1120*/  IMAD.MOV.U32 R3, RZ, RZ, RZ ;  /* 0x000000ffff037224 */ /* 0x010fe200078e00ff */
        /* <DEDUP_REMOVED lines=31> */
[----:B0--3--:R-:W-:Y:S06]  /*1320*/  @P2 BRA `(.L_x_1306) ;  /* 0x0000000000242947 */ /* 0x009fec0003800000 */
        /* <DEDUP_REMOVED lines=9> */
.L_x_1306:
        /* <DEDUP_REMOVED lines=10> */
.L_x_1307:
[----:B------:R-:W-:Y:S05]  /*1460*/  @!P0 BRA `(.L_x_1308) ;  /* 0x00000000000c8947 */ /* 0x000fea0003800000 */
[----:B------:R-:W2:Y:S04]  /*1470*/  LDG.E R5, desc[UR60][R8.64] ;  /* 0x0000003c08057981 */ /* 0x000ea8000c1e1900 */
[----:B------:R-:W2:Y:S02]  /*1480*/  LDG.E R32, desc[UR60][R8.64+0x4] ;  /* 0x0000043c08207981 */ /* 0x000ea4000c1e1900 */
[----:B--2---:R-:W-:-:S07]  /*1490*/  IMAD.IADD R32, R32, 0x1, -R5 ;  /* 0x0000000120207824 */ /* 0x004fce00078e0a05 */
.L_x_1308:
        /* <DEDUP_REMOVED lines=56> */
.L_x_1311:
[----:B------:R-:W-:Y:S05]  /*1820*/  BSYNC B6 ;  /* 0x0000000000067941 */ /* 0x000fea0003800000 */
.L_x_1310:
        /* <DEDUP_REMOVED lines=20> */
.L_x_1313:
[----:B------:R-:W-:Y:S05]  /*1970*/  BSYNC B6 ;  /* 0x0000000000067941 */ /* 0x000fea0003800000 */
.L_x_1312:
[----:B------:R-:W-:Y:S01]  /*1980*/  ULDC.64 UR4, c[0x0][0xaf0] ;  /* 0x0002bc0000047ab9 */ /* 0x000fe20000000a00 */
[----:B------:R-:W0:Y:S01]  /*1990*/  S2R R20, SR_TID.X ;  /* 0x0000000000147919 */ /* 0x000e220000002100 */
[----:B------:R-:W-:Y:S01]  /*19a0*/  ISETP.NE.U32.AND P0, PT, RZ, UR4, PT ;  /* 0x00000004ff007c0c */ /* 0x000fe2000bf05070 */
[----:B------:R-:W1:Y:S01]  /*19b0*/  LDC.64 R30, c[0x0][0x300] ;  /* 0x0000c000ff1e7b82 */ /* 0x000e620000000a00 */
[----:B------:R-:W-:Y:S01]  /*19c0*/  IMAD.IADD R70, R37, 0x1, R32 ;  /* 0x0000000125467824 */ /* 0x000fe200078e0220 */
[----:B------:R-:W-:Y:S01]  /*19d0*/  SHF.R.S32.HI R9, RZ, 0x1f, R34 ;  /* 0x0000001fff097819 */ /* 0x000fe20000011422 */
[----:B------:R-:W-:Y:S01]  /*19e0*/  ULDC.64 UR6, c[0x0][0xb00] ;  /* 0x0002c00000067ab9 */ /* 0x000fe20000000a00 */
[----:B------:R-:W-:Y:S01]  /*19f0*/  ISETP.NE.AND.EX P0, PT, RZ, UR5, PT, P0 ;  /* 0x00000005ff007c0c */ /* 0x000fe2000bf05300 */
[C---:B------:R-:W-:Y:S02]  /*1a00*/  VIADD R74, R16.reuse, 0x40 ;  /* 0x00000040104a7836 */ /* 0x040fe40000000000 */
[C---:B------:R-:W-:Y:S01]  /*1a10*/  VIADD R73, R16.reuse, 0x60 ;  /* 0x0000006010497836 */ /* 0x040fe20000000000 */
[----:B------:R-:W2:Y:S01]  /*1a20*/  LDC.64 R68, c[0x0][0x3f8] ;  /* 0x0000fe00ff447b82 */ /* 0x000ea20000000a00 */
[----:B------:R-:W-:-:S02]  /*1a30*/  VIADD R10, R16, 0xc0 ;  /* 0x000000c0100a7836 */ /* 0x000fc40000000000 */
[----:B------:R-:W-:-:S05]  /*1a40*/  VIADD R72, R16, 0x80 ;  /* 0x0000008010487836 */ /* 0x000fca0000000000 */
[----:B------:R-:W3:Y:S01]  /*1a50*/  LDC R47, c[0x0][0x3f4] ;  /* 0x0000fd00ff2f7b82 */ /* 0x000ee20000000800 */
[----:B------:R-:W-:-:S04]  /*1a60*/  @P0 IADD3 R4, P1, R225, UR4, RZ ;  /* 0x00000004e1040c10 */ /* 0x000fc8000ff3e0ff */
[----:B------:R-:W-:Y:S01]  /*1a70*/  @P0 IADD3.X R5, R226, UR5, RZ, P1, !PT ;  /* 0x00000005e2050c10 */ /* 0x000fe20008ffe4ff */
[----:B------:R-:W-:Y:S02]  /*1a80*/  ULDC.64 UR4, c[0x0][0x308] ;  /* 0x0000c20000047ab9 */ /* 0x000fe40000000a00 */
[----:B------:R-:W4:Y:S02]  /*1a90*/  LDC.64 R38, c[0x0][0x408] ;  /* 0x00010200ff267b82 */ /* 0x000f240000000a00 */
[----:B------:R0:W3:Y:S01]  /*1aa0*/  @P0 LDG.E R35, desc[UR60][R4.64] ;  /* 0x0000003c04230981 */ /* 0x0000e2000c1e1900 */
[----:B------:R-:W-:Y:S01]  /*1ab0*/  SHF.R.S32.HI R42, RZ, 0x1f, R70 ;  /* 0x0000001fff2a7819 */ /* 0x000fe20000011446 */
[-C--:B-1----:R-:W-:Y:S01]  /*1ac0*/  IMAD.WIDE.U32 R6, R70, R30.reuse, RZ ;  /* 0x0000001e46067225 */ /* 0x082fe200078e00ff */
[----:B------:R-:W-:Y:S02]  /*1ad0*/  ISETP.NE.U32.AND P0, PT, RZ, UR6, PT ;  /* 0x00000006ff007c0c */ /* 0x000fe4000bf05070 */
[----:B0-----:R-:W-:Y:S01]  /*1ae0*/  SHF.R.U32.HI R44, RZ, 0x7, R20 ;  /* 0x00000007ff2c7819 */ /* 0x001fe20000011614 */
[-C--:B------:R-:W-:Y:S01]  /*1af0*/  IMAD R0, R42, R30.reuse, RZ ;  /* 0x0000001e2a007224 */ /* 0x080fe200078e02ff */
[----:B------:R-:W-:Y:S01]  /*1b00*/  ISETP.NE.AND.EX P0, PT, RZ, UR7, PT, P0 ;  /* 0x00000007ff007c0c */ /* 0x000fe2000bf05300 */
[----:B------:R-:W-:Y:S01]  /*1b10*/  IMAD R8, R231, R30, RZ ;  /* 0x0000001ee7087224 */ /* 0x000fe200078e02ff */
[----:B------:R-:W-:Y:S01]  /*1b20*/  ISETP.NE.AND P6, PT, R44, 0x1, PT ;  /* 0x000000012c00780c */ /* 0x000fe20003fc5270 */
[----:B------:R-:W-:Y:S01]  /*1b30*/  IMAD R3, R70, R31, R0 ;  /* 0x0000001f46037224 */ /* 0x000fe200078e0200 */
[----:B------:R-:W-:Y:S01]  /*1b40*/  SHF.R.S32.HI R23, RZ, 0x1f, R22 ;  /* 0x0000001fff177819 */ /* 0x000fe20000011416 */
[----:B------:R-:W-:Y:S01]  /*1b50*/  VIADD R32, R16, 0xa0 ;  /* 0x000000a010207836 */ /* 0x000fe20000000000 */
[----:B------:R-:W-:Y:S01]  /*1b60*/  SHF.R.S32.HI R96, RZ, 0x1f, R228 ;  /* 0x0000001fff607819 */ /* 0x000fe200000114e4 */
[----:B------:R-:W-:-:S02]  /*1b70*/  IMAD.IADD R7, R7, 0x1, R3 ;  /* 0x0000000107077824 */ /* 0x000fc400078e0203 */
[----:B------:R-:W-:Y:S02]  /*1b80*/  IMAD R3, R9, UR4, RZ ;  /* 0x0000000409037c24 */ /* 0x000fe4000f8e02ff */
[----:B------:R-:W-:-:S04]  /*1b90*/  IMAD.WIDE.U32 R4, R34, UR4, R6 ;  /* 0x0000000422047c25 */ /* 0x000fc8000f8e0006 */
[----:B------:R-:W-:Y:S01]  /*1ba0*/  IMAD R3, R34, UR5, R3 ;  /* 0x0000000522037c24 */ /* 0x000fe2000f8e0203 */
[----:B------:R-:W-:Y:S01]  /*1bb0*/  ULDC.64 UR4, c[0x0][0x310] ;  /* 0x0000c40000047ab9 */ /* 0x000fe20000000a00 */
[----:B------:R-:W-:-:S04]  /*1bc0*/  IMAD.WIDE.U32 R6, R19, R30, R16 ;  /* 0x0000001e13067225 */ /* 0x000fc800078e0010 */
[----:B------:R-:W-:Y:S02]  /*1bd0*/  IMAD.IADD R5, R5, 0x1, R3 ;  /* 0x0000000105057824 */ /* 0x000fe400078e0203 */
[----:B------:R-:W-:Y:S02]  /*1be0*/  VIADD R13, R16, 0xe0 ;  /* 0x000000e0100d7836 */ /* 0x000fe40000000000 */
[----:B--2---:R-:W-:-:S04]  /*1bf0*/  IMAD.WIDE.U32 R64, R19, R68, R22 ;  /* 0x0000004413407225 */ /* 0x004fc800078e0016 */
[----:B------:R-:W-:Y:S02]  /*1c00*/  IMAD.MOV.U32 R75, RZ, RZ, 0x20 ;  /* 0x00000020ff4b7424 */ /* 0x000fe400078e00ff */
[----:B------:R-:W-:Y:S01]  /*1c10*/  VIADD R98, R44, 0x8 ;  /* 0x000000082c627836 */ /* 0x000fe20000000000 */
[----:B------:R-:W-:Y:S01]  /*1c20*/  SHF.R.U32.HI R44, RZ, 0x3, R214 ;  /* 0x00000003ff2c7819 */ /* 0x000fe200000116d6 */
[----:B------:R-:W-:Y:S02]  /*1c30*/  IMAD R43, R31, 0x60, RZ ;  /* 0x000000601f2b7824 */ /* 0x000fe400078e02ff */
[----:B----4-:R-:W-:Y:S02]  /*1c40*/  IMAD R79, R39, 0x60, RZ ;  /* 0x00000060274f7824 */ /* 0x010fe400078e02ff */
[----:B------:R-:W-:Y:S02]  /*1c50*/  IMAD R45, R69, 0x60, RZ ;  /* 0x00000060452d7824 */ /* 0x000fe400078e02ff */
[----:B---3--:R-:W-:Y:S01]  /*1c60*/  IMAD.SHL.U32 R76, R47, 0x2, RZ ;  /* 0x000000022f4c7824 */ /* 0x008fe200078e00ff */
[----:B------:R-:W-:-:S02]  /*1c70*/  SHF.R.S32.HI R0, RZ, 0x1f, R35 ;  /* 0x0000001fff007819 */ /* 0x000fc40000011423 */
[----:B------:R-:W-:Y:S02]  /*1c80*/  SEL R21, R35, RZ, !P0 ;  /* 0x000000ff23157207 */ /* 0x000fe40004000000 */
[----:B------:R-:W-:Y:S02]  /*1c90*/  SEL R12, R0, RZ, !P0 ;  /* 0x000000ff000c7207 */ /* 0x000fe40004000000 */
[----:B-----5:R-:W-:Y:S01]  /*1ca0*/  SHF.R.S32.HI R35, RZ, 0x1f, R28 ;  /* 0x0000001fff237819 */ /* 0x020fe2000001141c */
[----:B------:R-:W-:-:S04]  /*1cb0*/  IMAD.WIDE.U32 R14, R21, UR4, R4 ;  /* 0x00000004150e7c25 */ /* 0x000fc8000f8e0004 */
[----:B------:R-:W-:Y:S01]  /*1cc0*/  IMAD R0, R12, UR4, RZ ;  /* 0x000000040c007c24 */ /* 0x000fe2000f8e02ff */
[----:B------:R-:W-:Y:S01]  /*1cd0*/  IADD3 R4, P0, R14, R6, RZ ;  /* 0x000000060e047210 */ /* 0x000fe20007f1e0ff */
[----:B------:R-:W-:Y:S02]  /*1ce0*/  VIADD R5, R16, 0x20 ;  /* 0x0000002010057836 */ /* 0x000fe40000000000 */
[----:B------:R-:W-:Y:S01]  /*1cf0*/  IMAD R3, R21, UR5, R0 ;  /* 0x0000000515037c24 */ /* 0x000fe2000f8e0200 */
[----:B------:R-:W-:Y:S05]  /*1d00*/  @!P6 WARPSYNC.ALL ;  /* 0x000000000000e948 */ /* 0x000fea0003800000 */
[----:B------:R-:W-:Y:S01]  /*1d10*/  ULDC UR4, c[0x0][0x320] ;  /* 0x0000c80000047ab9 */ /* 0x000fe20000000800 */
[----:B------:R-:W-:Y:S01]  /*1d20*/  IMAD R0, R19, R31, R8 ;  /* 0x0000001f13007224 */ /* 0x000fe200078e0208 */
[----:B------:R-:W-:Y:S01]  /*1d30*/  @!P6 BAR.SYNC.DEFER_BLOCKING 0x9, 0x100 ;  /* 0x024400000000eb1d */ /* 0x000fe20000010000 */
[----:B------:R-:W-:Y:S01]  /*1d40*/  IMAD.IADD R3, R15, 0x1, R3 ;  /* 0x000000010f037824 */ /* 0x000fe200078e0203 */
[----:B------:R-:W-:Y:S01]  /*1d50*/  ISETP.GE.AND P1, PT, R5, UR4, PT ;  /* 0x0000000405007c0c */ /* 0x000fe2000bf26270 */
[----:B------:R-:W-:Y:S01]  /*1d60*/  IMAD R40, R35, R68, RZ ;  /* 0x0000004423287224 */ /* 0x000fe200078e02ff */
        /* <DEDUP_REMOVED lines=14> */
[----:B------:R-:W-:Y:S01]  /*1e50*/  SEL R9, RZ, 0x4, P0 ;  /* 0x00000004ff097807 */ /* 0x000fe20000000000 */
[----:B------:R-:W-:Y:S01]  /*1e60*/  IMAD R85, R28, R69, R40 ;  /* 0x000000451c557224 */ /* 0x000fe200078e0228 */
        /* <DEDUP_REMOVED lines=11> */
[----:B------:R-:W-:Y:S01]  /*1f20*/  IMAD.SHL.U32 R12, R30, 0x40, RZ ;  /* 0x000000401e0c7824 */ /* 0x000fe200078e00ff */
[----:B------:R-:W-:Y:S01]  /*1f30*/  ISETP.GE.AND P0, PT, R16, R47, PT ;  /* 0x0000002f1000720c */ /* 0x000fe20003f06270 */
[----:B------:R-:W-:Y:S01]  /*1f40*/  IMAD R91, R21, UR5, R10 ;  /* 0x00000005155b7c24 */ /* 0x000fe2000f8e020a */
[----:B------:R-:W-:Y:S01]  /*1f50*/  LOP3.LUT R93, R9, R8, RZ, 0xfc, !PT ;  /* 0x00000008095d7212 */ /* 0x000fe200078efcff */
[----:B------:R-:W-:Y:S01]  /*1f60*/  IMAD R8, R231, R68, RZ ;  /* 0x00000044e7087224 */ /* 0x000fe200078e02ff */
[----:B------:R-:W-:Y:S01]  /*1f70*/  SEL R13, R47, RZ, P0 ;  /* 0x000000ff2f0d7207 */ /* 0x000fe20000000000 */
[----:B------:R-:W-:Y:S01]  /*1f80*/  IMAD.WIDE.U32 R20, R21, UR4, R6 ;  /* 0x0000000415147c25 */ /* 0x000fe2000f8e0006 */
[C---:B------:R-:W-:Y:S01]  /*1f90*/  IADD3 R70, P2, R19.reuse, R70, RZ ;  /* 0x0000004613467210 */ /* 0x040fe20007f5e0ff */
[----:B------:R-:W-:Y:S01]  /*1fa0*/  ULDC UR4, c[0x0][0x2f4] ;  /* 0x0000bd0000047ab9 */ /* 0x000fe20000000800 */
[----:B------:R-:W-:Y:S01]  /*1fb0*/  LOP3.LUT P1, RZ, R232, 0x4, RZ, 0xc0, !PT ;  /* 0x00000004e8ff7812 */ /* 0x000fe2000782c0ff */
[----:B------:R-:W-:Y:S01]  /*1fc0*/  IMAD R67, R19, R69, R8 ;  /* 0x0000004513437224 */ /* 0x000fe200078e0208 */
[----:B------:R-:W-:Y:S01]  /*1fd0*/  SEL R92, RZ, 0xffffff80, P3 ;  /* 0xffffff80ff5c7807 */ /* 0x000fe20001800000 */
[----:B------:R-:W-:Y:S01]  /*1fe0*/  IMAD R6, R231, R38, RZ ;  /* 0x00000026e7067224 */ /* 0x000fe200078e02ff */
[----:B------:R-:W-:Y:S01]  /*1ff0*/  SEL R75, R75, 0xffffffe0, !P1 ;  /* 0xffffffe04b4b7807 */ /* 0x000fe20004800000 */
[----:B------:R-:W-:Y:S01]  /*2000*/  IMAD.WIDE.U32 R8, R19, R68, R16 ;  /* 0x0000004413087225 */ /* 0x000fe200078e0010 */
[----:B------:R-:W-:-:S02]  /*2010*/  LOP3.LUT R92, R93, 0x80, R92, 0xc8, !PT ;  /* 0x000000805d5c7812 */ /* 0x000fc400078ec85c */
[----:B------:R-:W-:Y:S01]  /*2020*/  ISETP.GE.AND P1, PT, R16, UR4, PT ;  /* 0x0000000410007c0c */ /* 0x000fe2000bf26270 */
[----:B------:R-:W-:Y:S01]  /*2030*/  IMAD.IADD R65, R65, 0x1, R67 ;  /* 0x0000000141417824 */ /* 0x000fe200078e0243 */
[----:B------:R-:W-:Y:S01]  /*2040*/  LOP3.LUT R93, R93, 0x40, RZ, 0xc0, !PT ;  /* 0x000000405d5d7812 */ /* 0x000fe200078ec0ff */
[----:B------:R-:W-:Y:S02]  /*2050*/  IMAD R37, R19, R39, R6 ;  /* 0x0000002713257224 */ /* 0x000fe400078e0206 */
[----:B------:R-:W-:Y:S02]  /*2060*/  IMAD.IADD R67, R67, 0x1, R9 ;  /* 0x0000000143437824 */ /* 0x000fe400078e0209 */
[----:B------:R-:W-:-:S04]  /*2070*/  IMAD.WIDE.U32 R6, R19, R38, R22 ;  /* 0x0000002613067225 */ /* 0x000fc800078e0016 */
[----:B------:R-:W-:Y:S02]  /*2080*/  IMAD.SHL.U32 R9, R232, 0x40, RZ ;  /* 0x00000040e8097824 */ /* 0x000fe400078e00ff */
[----:B------:R-:W-:-:S03]  /*2090*/  IMAD.WIDE.U32 R10, R19, R38, R16 ;  /* 0x00000026130a7225 */ /* 0x000fc600078e0010 */
[----:B------:R-:W-:Y:S01]  /*20a0*/  LOP3.LUT R9, R9, 0x1c0, RZ, 0xc0, !PT ;  /* 0x000001c009097812 */ /* 0x000fe200078ec0ff */
[----:B------:R-:W-:Y:S02]  /*20b0*/  IMAD.IADD R13, R16, 0x1, R13 ;  /* 0x00000001100d7824 */ /* 0x000fe400078e020d */
[----:B------:R-:W-:Y:S01]  /*20c0*/  IMAD.IADD R7, R7, 0x1, R37 ;  /* 0x0000000107077824 */ /* 0x000fe200078e0225 */
[----:B------:R-:W-:Y:S01]  /*20d0*/  LOP3.LUT R41, R9, 0x18, R16, 0xf8, !PT ;  /* 0x0000001809297812 */ /* 0x000fe200078ef810 */
[----:B------:R-:W-:Y:S01]  /*20e0*/  IMAD.MOV.U32 R36, RZ, RZ, R10 ;  /* 0x000000ffff247224 */ /* 0x000fe200078e000a */
[----:B------:R-:W-:Y:S01]  /*20f0*/  SHF.R.S32.HI R10, RZ, 0x1f, R13 ;  /* 0x0000001fff0a7819 */ /* 0x000fe2000001140d */
[----:B------:R-:W-:Y:S02]  /*2100*/  IMAD.MOV.U32 R66, RZ, RZ, R8 ;  /* 0x000000ffff427224 */ /* 0x000fe400078e0008 */
[-C--:B------:R-:W-:Y:S01]  /*2110*/  IMAD R8, R35, R38.reuse, RZ ;  /* 0x0000002623087224 */ /* 0x080fe200078e02ff */
[----:B------:R-:W-:Y:S01]  /*2120*/  LEA.HI R87, R10, R13, RZ, 0x3 ;  /* 0x0000000d0a577211 */ /* 0x000fe200078f18ff */
[----:B------:R-:W-:Y:S01]  /*2130*/  IMAD.WIDE.U32 R34, R28, R38, R6 ;  /* 0x000000261c227225 */ /* 0x000fe200078e0006 */
[----:B------:R-:W-:-:S02]  /*2140*/  SHF.R.U32.HI R6, RZ, 0x3, R9 ;  /* 0x00000003ff067819 */ /* 0x000fc40000011609 */
[----:B------:R-:W-:Y:S01]  /*2150*/  SHF.L.U64.HI R13, R30, 0x6, R31 ;  /* 0x000000061e0d7819 */ /* 0x000fe2000001021f */
[----:B------:R-:W-:Y:S01]  /*2160*/  IMAD.X R71, R231, 0x1, R42, P2 ;  /* 0x00000001e7477824 */ /* 0x000fe200010e062a */
[----:B------:R-:W-:Y:S01]  /*2170*/  LOP3.LUT R40, R41, R6, RZ, 0x3c, !PT ;  /* 0x0000000629287212 */ /* 0x000fe200078e3cff */
[----:B------:R-:W-:Y:S01]  /*2180*/  IMAD.IADD R37, R37, 0x1, R11 ;  /* 0x0000000125257824 */ /* 0x000fe200078e020b */
[--C-:B------:R-:W-:Y:S01]  /*2190*/  LOP3.LUT R41, R9, 0x38, R87.reuse, 0xf8, !PT ;  /* 0x0000003809297812 */ /* 0x100fe200078ef857 */
[----:B------:R-:W-:Y:S01]  /*21a0*/  IMAD R83, R28, R39, R8 ;  /* 0x000000271c537224 */ /* 0x000fe200078e0208 */
[----:B------:R-:W-:Y:S01]  /*21b0*/  LOP3.LUT R42, R214, 0x38, R87, 0xf8, !PT ;  /* 0x00000038d62a7812 */ /* 0x000fe200078ef857 */
[----:B------:R-:W-:Y:S01]  /*21c0*/  IMAD R77, R215, 0x200, R40 ;  /* 0x00000200d74d7824 */ /* 0x000fe200078e0228 */
[C---:B------:R-:W-:Y:S01]  /*21d0*/  SHF.L.U64.HI R11, R38.reuse, 0x6, R39 ;  /* 0x00000006260b7819 */ /* 0x040fe20000010227 */
[----:B------:R-:W-:Y:S01]  /*21e0*/  IMAD.SHL.U32 R10, R38, 0x40, RZ ;  /* 0x00000040260a7824 */ /* 0x000fe200078e00ff */
[----:B------:R-:W-:Y:S01]  /*21f0*/  SHF.L.U64.HI R8, R68, 0x6, R69 ;  /* 0x0000000644087819 */ /* 0x000fe20000010245 */
[----:B------:R-:W-:Y:S01]  /*2200*/  IMAD.WIDE.U32 R36, R28, R38, R36 ;  /* 0x000000261c247225 */ /* 0x000fe200078e0024 */
[----:B------:R-:W-:-:S02]  /*2210*/  SHF.R.S32.HI R86, RZ, 0x3, R87 ;  /* 0x00000003ff567819 */ /* 0x000fc40000011457 */
[----:B------:R-:W-:Y:S01]  /*2220*/  LOP3.LUT R40, R41, R6, RZ, 0x3c, !PT ;  /* 0x0000000629287212 */ /* 0x000fe200078e3cff */
[----:B------:R-:W-:Y:S01]  /*2230*/  IMAD.SHL.U32 R7, R68, 0x40, RZ ;  /* 0x0000004044077824 */ /* 0x000fe200078e00ff */
[----:B------:R-:W-:Y:S01]  /*2240*/  LOP3.LUT R42, R42, R44, RZ, 0x3c, !PT ;  /* 0x0000002c2a2a7212 */ /* 0x000fe200078e3cff */
[CC--:B------:R-:W-:Y:S01]  /*2250*/  IMAD.WIDE.U32 R64, R28.reuse, R68.reuse, R64 ;  /* 0x000000441c407225 */ /* 0x0c0fe200078e0040 */
[----:B------:R-:W-:Y:S02]  /*2260*/  LOP3.LUT R87, R87, 0xfffffff8, RZ, 0xc0, !PT ;  /* 0xfffffff857577812 */ /* 0x000fe400078ec0ff */
[----:B------:R-:W-:Y:S01]  /*2270*/  ISETP.GE.AND P2, PT, R5, UR4, PT ;  /* 0x0000000405007c0c */ /* 0x000fe2000bf46270 */
[----:B------:R-:W-:Y:S01]  /*2280*/  IMAD.WIDE.U32 R66, R28, R68, R66 ;  /* 0x000000441c427225 */ /* 0x000fe200078e0042 */
[----:B------:R-:W-:-:S03]  /*2290*/  SHF.R.S32.HI R88, RZ, 0x1f, R87 ;  /* 0x0000001fff587819 */ /* 0x000fc60000011457 */
[----:B------:R-:W-:-:S04]  /*22a0*/  IMAD.WIDE.U32 R30, R30, 0x60, RZ ;  /* 0x000000601e1e7825 */ /* 0x000fc800078e00ff */
[----:B------:R-:W-:-:S04]  /*22b0*/  IMAD.WIDE.U32 R38, R38, 0x60, RZ ;  /* 0x0000006026267825 */ /* 0x000fc800078e00ff */
[----:B------:R-:W-:-:S04]  /*22c0*/  IMAD.WIDE.U32 R68, R68, 0x60, RZ ;  /* 0x0000006044447825 */ /* 0x000fc800078e00ff */
[----:B------:R-:W-:Y:S02]  /*22d0*/  IMAD.IADD R82, R35, 0x1, R83 ;  /* 0x0000000123527824 */ /* 0x000fe400078e0253 */
[----:B------:R-:W-:Y:S02]  /*22e0*/  IMAD.IADD R84, R65, 0x1, R85 ;  /* 0x0000000141547824 */ /* 0x000fe400078e0255 */
[----:B------:R-:W-:Y:S02]  /*22f0*/  IMAD.IADD R78, R31, 0x1, R43 ;  /* 0x000000011f4e7824 */ /* 0x000fe400078e022b */
[----:B------:R-:W-:Y:S02]  /*2300*/  IMAD.IADD R79, R39, 0x1, R79 ;  /* 0x00000001274f7824 */ /* 0x000fe400078e024f */
[----:B------:R-:W-:Y:S02]  /*2310*/  IMAD.IADD R80, R69, 0x1, R45 ;  /* 0x0000000145507824 */ /* 0x000fe400078e022d */
[----:B------:R-:W-:-:S02]  /*2320*/  IMAD.IADD R81, R75, 0x1, R77 ;  /* 0x000000014b517824 */ /* 0x000fc400078e024d */
[----:B------:R-:W-:Y:S02]  /*2330*/  IMAD.IADD R83, R83, 0x1, R37 ;  /* 0x0000000153537824 */ /* 0x000fe400078e0225 */
[----:B------:R-:W-:Y:S02]  /*2340*/  IMAD.IADD R85, R85, 0x1, R67 ;  /* 0x0000000155557824 */ /* 0x000fe400078e0243 */
[----:B------:R-:W-:Y:S02]  /*2350*/  IMAD R89, R215, 0x200, R40 ;  /* 0x00000200d7597824 */ /* 0x000fe400078e0228 */
[----:B------:R-:W-:Y:S02]  /*2360*/  IMAD.IADD R90, R219, 0x1, R42 ;  /* 0x00000001db5a7824 */ /* 0x000fe400078e022a */
[----:B------:R-:W-:-:S07]  /*2370*/  IMAD.IADD R91, R21, 0x1, R91 ;  /* 0x00000001155b7824 */ /* 0x000fce00078e025b */
.L_x_1361:
        /* <DEDUP_REMOVED lines=9> */
[-C--:B------:R-:W-:Y:S01]  /*2410*/  IADD3 R26, P3, P4, R4, R102.reuse, R12 ;  /* 0x00000066041a7210 */ /* 0x080fe20007c7e00c */
[----:B------:R-:W-:Y:S01]  /*2420*/  IMAD R106, R2, 0x1800, R77 ;  /* 0x00001800026a7824 */ /* 0x000fe200078e024d */
        /* <DEDUP_REMOVED lines=57> */
.L_x_1318:
[----:B------:R-:W-:Y:S05]  /*27c0*/  BSYNC B1 ;  /* 0x0000000000017941 */ /* 0x000fea0003800000 */
.L_x_1317:
        /* <DEDUP_REMOVED lines=28> */
.L_x_1320:
[----:B------:R-:W-:Y:S05]  /*2990*/  BSYNC B1 ;  /* 0x0000000000017941 */ /* 0x000fea0003800000 */
.L_x_1319:
        /* <DEDUP_REMOVED lines=33> */
.L_x_1321:
[----:B------:R-:W-:Y:S01]  /*2bb0*/  IMAD R94, R2, 0x8, R18 ;  /* 0x00000008025e7824 */ /* 0x000fe200078e0212 */
[----:B------:R-:W-:Y:S01]  /*2bc0*/  SHF.L.U32 R108, R201, 0x1f, RZ ;  /* 0x0000001fc96c7819 */ /* 0x000fe200000006ff */
[----:B------:R-:W-:Y:S03]  /*2bd0*/  BSSY B1, `(.L_x_1322) ;  /* 0x0000003000017945 */ /* 0x000fe60003800000 */
[----:B------:R-:W0:Y:S02]  /*2be0*/  SYNCS.PHASECHK.TRANS64.TRYWAIT P6, [R94+URZ+0x32490], R108 ;  /* 0x0324906c5e0075a7 */ /* 0x000e2400080c017f */
[----:B0-----:R-:W-:Y:S05]  /*2bf0*/  @!P6 BRA `(.L_x_1323) ;  /* 0x0000016c00f0e947 */ /* 0x001fea0003800000 */
.L_x_1607:
[----:B------:R-:W-:Y:S05]  /*2c00*/  BSYNC B1 ;  /* 0x0000000000017941 */ /* 0x000fea0003800000 */
.L_x_1322:
        /* <DEDUP_REMOVED lines=54> */
.L_x_1329:
[----:B------:R-:W-:Y:S05]  /*2f70*/  BSYNC B3 ;  /* 0x0000000000037941 */ /* 0x000fea0003800000 */
.L_x_1328:
[----:B--2---:R1:W-:Y:S02]  /*2f80*/  STG.E.128 desc[UR60][R50.64], R40 ;  /* 0x0000002832007986 */ /* 0x0043e4000c101d3c */
.L_x_1327:
[----:B------:R-:W-:Y:S05]  /*2f90*/  BSYNC B2 ;  /* 0x0000000000027941 */ /* 0x000fea0003800000 */
.L_x_1326:
        /* <DEDUP_REMOVED lines=51> */
.L_x_1331:
[----:B------:R-:W-:Y:S05]  /*32d0*/  BSYNC B2 ;  /* 0x0000000000027941 */ /* 0x000fea0003800000 */
.L_x_1330:
[----:B--2---:R2:W-:Y:S02]  /*32e0*/  STG.E.128 desc[UR60][R50.64+0x40], R40 ;  /* 0x0000402832007986 */ /* 0x0045e4000c101d3c */
.L_x_1325:
[----:B------:R-:W-:Y:S05]  /*32f0*/  BSYNC B1 ;  /* 0x0000000000017941 */ /* 0x000fea0003800000 */
.L_x_1324:
        /* <DEDUP_REMOVED lines=53> */
.L_x_1336:
[----:B------:R-:W-:Y:S05]  /*3650*/  BSYNC B2 ;  /* 0x0000000000027941 */ /* 0x000fea0003800000 */
.L_x_1335:
[----:B--2---:R3:W-:Y:S02]  /*3660*/  STG.E.128 desc[UR60][R48.64], R40 ;  /* 0x0000002830007986 */ /* 0x0047e4000c101d3c */
.L_x_1334:
[----:B------:R-:W-:Y:S05]  /*3670*/  BSYNC B1 ;  /* 0x0000000000017941 */ /* 0x000fea0003800000 */
.L_x_1333:
        /* <DEDUP_REMOVED lines=51> */
.L_x_1338:
[----:B------:R-:W-:Y:S05]  /*39b0*/  BSYNC B1 ;  /* 0x0000000000017941 */ /* 0x000fea0003800000 */
.L_x_1337:
[----:B--2---:R1:W-:Y:S01]  /*39c0*/  STG.E.128 desc[UR60][R48.64+0x40], R40 ;  /* 0x0000402830007986 */ /* 0x0043e2000c101d3c */
[----:B------:R-:W-:Y:S05]  /*39d0*/  BRA `(.L_x_1332) ;  /* 0x0000001400b87947 */ /* 0x000fea0003800000 */
.L_x_1316:
        /* <DEDUP_REMOVED lines=24> */
[----:B------:R2:W3:Y:S05]  /*3b60*/  @!P4 LDG.E.128 R44, desc[UR60][R50.64] ;  /* 0x0000003c322cc981 */ /* 0x0004ea000c1e1d00 */
[----:B------:R4:W5:Y:S01]  /*3b70*/  @!P4 LDG.E.128 R40, desc[UR60][R48.64] ;  /* 0x0000003c3028c981 */ /* 0x000962000c1e1d00 */
[----:B0-----:R-:W-:-:S04]  /*3b80*/  @!P3 LEA R52, P4, R58, R52, 0x1 ;  /* 0x000000343a34b211 */ /* 0x001fc800078808ff */
[----:B------:R-:W-:Y:S02]  /*3b90*/  @!P3 LEA.HI.X R53, R58, R53, R60, 0x1, P4 ;  /* 0x000000353a35b211 */ /* 0x000fe400020f0c3c */
[----:B--2---:R-:W-:Y:S02]  /*3ba0*/  CS2R R50, SRZ ;  /* 0x0000000000327805 */ /* 0x004fe4000001ff00 */
[C---:B-1----:R-:W-:Y:S02]  /*3bb0*/  @!P3 LEA R56, P4, R54.reuse, R56, 0x1 ;  /* 0x000000383638b211 */ /* 0x042fe400078808ff */
[----:B----4-:R-:W-:Y:S02]  /*3bc0*/  CS2R R48, SRZ ;  /* 0x0000000000307805 */ /* 0x010fe4000001ff00 */
[----:B------:R-:W-:Y:S02]  /*3bd0*/  @!P3 LEA.HI.X R57, R54, R57, R55, 0x1, P4 ;  /* 0x000000393639b211 */ /* 0x000fe400020f0c37 */
[----:B------:R-:W-:-:S02]  /*3be0*/  CS2R R54, SRZ ;  /* 0x0000000000367805 */ /* 0x000fc4000001ff00 */
[----:B------:R0:W2:Y:S02]  /*3bf0*/  @!P3 LDG.E.128 R48, desc[UR60][R52.64] ;  /* 0x0000003c3430b981 */ /* 0x0000a4000c1e1d00 */
[----:B0-----:R-:W-:-:S06]  /*3c00*/  CS2R R52, SRZ ;  /* 0x0000000000347805 */ /* 0x001fcc000001ff00 */
[----:B------:R3:W4:Y:S01]  /*3c10*/  @!P3 LDG.E.128 R52, desc[UR60][R56.64] ;  /* 0x0000003c3834b981 */ /* 0x000722000c1e1d00 */
[----:B------:R-:W-:Y:S02]  /*3c20*/  ISETP.NE.AND P3, PT, R203, 0x3, PT ;  /* 0x00000003cb00780c */ /* 0x000fe40003f65270 */
[----:B------:R-:W-:Y:S01]  /*3c30*/  ISETP.GE.AND P4, PT, R16, R105, PT ;  /* 0x000000691000720c */ /* 0x000fe20003f86270 */
[----:B-----5:R-:W-:Y:S02]  /*3c40*/  IMAD.MOV.U32 R58, RZ, RZ, R42 ;  /* 0x000000ffff3a7224 */ /* 0x020fe400078e002a */
[----:B------:R-:W-:Y:S02]  /*3c50*/  IMAD.MOV.U32 R60, RZ, RZ, R43 ;  /* 0x000000ffff3c7224 */ /* 0x000fe400078e002b */
[----:B---3--:R-:W-:Y:S01]  /*3c60*/  IMAD.MOV.U32 R56, RZ, RZ, R47 ;  /* 0x000000ffff387224 */ /* 0x008fe200078e002f */
[----:B------:R-:W-:Y:S01]  /*3c70*/  PRMT R132, R58, 0x7610, R132 ;  /* 0x000076103a847816 */ /* 0x000fe20000000084 */
[----:B------:R-:W-:Y:S01]  /*3c80*/  IMAD.MOV.U32 R58, RZ, RZ, R46 ;  /* 0x000000ffff3a7224 */ /* 0x000fe200078e002e */
[----:B------:R-:W-:Y:S01]  /*3c90*/  PRMT R115, R115, 0x5410, R60 ;  /* 0x0000541073737816 */ /* 0x000fe2000000003c */
[----:B------:R-:W-:-:S02]  /*3ca0*/  IMAD.MOV.U32 R57, RZ, RZ, R44 ;  /* 0x000000ffff397224 */ /* 0x000fc400078e002c */
[----:B------:R-:W-:Y:S02]  /*3cb0*/  IMAD.MOV.U32 R60, RZ, RZ, R45 ;  /* 0x000000ffff3c7224 */ /* 0x000fe400078e002d */
[----:B------:R-:W-:Y:S01]  /*3cc0*/  IMAD.MOV.U32 R62, RZ, RZ, R41 ;  /* 0x000000ffff3e7224 */ /* 0x000fe200078e0029 */
[----:B------:R-:W-:Y:S02]  /*3cd0*/  PRMT R117, R117, 0x5410, R58 ;  /* 0x0000541075757816 */ /* 0x000fe4000000003a */
[----:B------:R-:W-:Y:S01]  /*3ce0*/  PRMT R135, R56, 0x7610, R135 ;  /* 0x0000761038877816 */ /* 0x000fe20000000087 */
[----:B--2---:R-:W-:Y:S01]  /*3cf0*/  IMAD.MOV.U32 R56, RZ, RZ, R50 ;  /* 0x000000ffff387224 */ /* 0x004fe200078e0032 */
        /* <DEDUP_REMOVED lines=10> */
[----:B------:R-:W-:Y:S01]  /*3da0*/  PRMT R118, R60, 0x7610, R118 ;  /* 0x000076103c767816 */ /* 0x000fe20000000076 */
[----:B----4-:R-:W-:Y:S02]  /*3db0*/  IMAD.MOV.U32 R56, RZ, RZ, R54 ;  /* 0x000000ffff387224 */ /* 0x010fe400078e0036 */
[----:B------:R-:W-:Y:S02]  /*3dc0*/  IMAD.MOV.U32 R57, RZ, RZ, R55 ;  /* 0x000000ffff397224 */ /* 0x000fe400078e0037 */
[----:B------:R-:W-:Y:S02]  /*3dd0*/  IMAD.MOV.U32 R58, RZ, RZ, R52 ;  /* 0x000000ffff3a7224 */ /* 0x000fe400078e0034 */
[----:B------:R-:W-:Y:S01]  /*3de0*/  IMAD.MOV.U32 R60, RZ, RZ, R53 ;  /* 0x000000ffff3c7224 */ /* 0x000fe200078e0035 */
[----:B------:R-:W-:-:S02]  /*3df0*/  PRMT R134, R61, 0x7610, R134 ;  /* 0x000076103d867816 */ /* 0x000fc40000000086 */
[----:B------:R-:W-:Y:S02]  /*3e00*/  PRMT R119, R56, 0x7610, R119 ;  /* 0x0000761038777816 */ /* 0x000fe40000000077 */
[----:B------:R-:W-:Y:S02]  /*3e10*/  PRMT R120, R57, 0x7610, R120 ;  /* 0x0000761039787816 */ /* 0x000fe40000000078 */
[----:B------:R-:W-:Y:S02]  /*3e20*/  PRMT R121, R58, 0x7610, R121 ;  /* 0x000076103a797816 */ /* 0x000fe40000000079 */
[----:B------:R-:W-:Y:S01]  /*3e30*/  PRMT R122, R60, 0x7610, R122 ;  /* 0x000076103c7a7816 */ /* 0x000fe2000000007a */
[----:B------:R-:W-:Y:S06]  /*3e40*/  @!P3 BRA `(.L_x_1339) ;  /* 0x000000000004b947 */ /* 0x000fec0003800000 */
[----:B------:R-:W-:Y:S01]  /*3e50*/  BPT.TRAP 0x1 ;  /* 0x000000040000795c */ /* 0x000fe20000300000 */
.L_x_1339:
        /* <DEDUP_REMOVED lines=9> */
.L_x_1608:
[----:B------:R-:W-:Y:S05]  /*3ef0*/  BSYNC B1 ;  /* 0x0000000000017941 */ /* 0x000fea0003800000 */
.L_x_1340:
        /* <DEDUP_REMOVED lines=25> */
[----:B------:R-:W-:Y:S01]  /*4090*/  SHF.R.U32.HI R130, RZ, 0x10, R45 ;  /* 0x00000010ff827819 */ /* 0x000fe2000001162d */
[----:B--2---:R-:W-:Y:S01]  /*40a0*/  IMAD.U32 R125, R63, 0x10000, RZ ;  /* 0x000100003f7d7824 */ /* 0x004fe200078e00ff */
[--C-:B------:R-:W-:Y:S01]  /*40b0*/  SHF.R.U32.HI R126, RZ, 0x10, R41.reuse ;  /* 0x00000010ff7e7819 */ /* 0x100fe20000011629 */
[----:B-1----:R-:W-:Y:S01]  /*40c0*/  IMAD.U32 R123, R59, 0x10000, RZ ;  /* 0x000100003b7b7824 */ /* 0x002fe200078e00ff */
[----:B------:R-:W-:Y:S01]  /*40d0*/  SHF.R.U64 R131, R40, 0x10, R41 ;  /* 0x0000001028837819 */ /* 0x000fe20000001229 */
[----:B------:R-:W-:Y:S01]  /*40e0*/  IMAD.U32 R41, R62, 0x10000, RZ ;  /* 0x000100003e297824 */ /* 0x000fe200078e00ff */
[----:B------:R-:W-:Y:S01]  /*40f0*/  PRMT R130, R118, 0x5432, R130 ;  /* 0x0000543276827816 */ /* 0x000fe20000000082 */
[----:B------:R-:W-:Y:S01]  /*4100*/  IMAD.U32 R40, R58, 0x10000, RZ ;  /* 0x000100003a287824 */ /* 0x000fe200078e00ff */
[----:B------:R-:W-:Y:S01]  /*4110*/  SHF.R.U64 R127, R42, 0x10, R43 ;  /* 0x000000102a7f7819 */ /* 0x000fe2000000122b */
[----:B------:R-:W-:Y:S01]  /*4120*/  IMAD.U32 R42, R61, 0x10000, RZ ;  /* 0x000100003d2a7824 */ /* 0x000fe200078e00ff */
[----:B------:R-:W-:-:S02]  /*4130*/  SHF.R.U64 R46, R46, 0x10, R47 ;  /* 0x000000102e2e7819 */ /* 0x000fc4000000122f */
[----:B------:R-:W-:Y:S02]  /*4140*/  SHF.R.U32.HI R133, RZ, 0x10, R47 ;  /* 0x00000010ff857819 */ /* 0x000fe4000001162f */
[----:B------:R-:W-:Y:S02]  /*4150*/  PRMT R126, R116, 0x5432, R126 ;  /* 0x00005432747e7816 */ /* 0x000fe4000000007e */
[----:B------:R-:W-:Y:S02]  /*4160*/  LOP3.LUT R47, R61, 0xffff0000, RZ, 0xc0, !PT ;  /* 0xffff00003d2f7812 */ /* 0x000fe400078ec0ff */
[----:B------:R-:W-:Y:S02]  /*4170*/  LOP3.LUT R61, R63, 0xffff0000, RZ, 0xc0, !PT ;  /* 0xffff00003f3d7812 */ /* 0x000fe400078ec0ff */
[----:B------:R-:W-:Y:S01]  /*4180*/  SHF.R.U64 R129, R44, 0x10, R45 ;  /* 0x000000102c817819 */ /* 0x000fe2000000122d */
[----:B------:R-:W-:Y:S01]  /*4190*/  IMAD.U32 R44, R56, 0x10000, RZ ;  /* 0x00010000382c7824 */ /* 0x000fe200078e00ff */
[----:B------:R-:W-:Y:S01]  /*41a0*/  PRMT R63, R134, 0x5410, R131 ;  /* 0x00005410863f7816 */ /* 0x000fe20000000083 */
[----:B------:R-:W-:Y:S01]  /*41b0*/  IMAD.U32 R131, R130, 0x10000, RZ ;  /* 0x0001000082837824 */ /* 0x000fe200078e00ff */
[----:B------:R-:W-:Y:S01]  /*41c0*/  PRMT R45, R132, 0x5410, R127 ;  /* 0x00005410842d7816 */ /* 0x000fe2000000007f */
[----:B------:R-:W-:Y:S01]  /*41d0*/  IMAD.U32 R127, R126, 0x10000, RZ ;  /* 0x000100007e7f7824 */ /* 0x000fe200078e00ff */
[----:B------:R-:W-:Y:S01]  /*41e0*/  SHF.R.U32.HI R128, RZ, 0x10, R43 ;  /* 0x00000010ff807819 */ /* 0x000fe2000001162b */
[----:B------:R-:W-:-:S02]  /*41f0*/  IMAD.U32 R43, R57, 0x10000, RZ ;  /* 0x00010000392b7824 */ /* 0x000fc400078e00ff */
[----:B------:R-:W-:Y:S01]  /*4200*/  FMUL.FTZ R134, R42, R131 ;  /* 0x000000832a867220 */ /* 0x000fe20000410000 */
[----:B------:R-:W-:Y:S02]  /*4210*/  PRMT R133, R135, 0x5410, R133 ;  /* 0x0000541087857816 */ /* 0x000fe40000000085 */
[----:B------:R-:W-:Y:S01]  /*4220*/  LOP3.LUT R132, R130, 0xffff0000, RZ, 0xc0, !PT ;  /* 0xffff000082847812 */ /* 0x000fe200078ec0ff */
[-C--:B------:R-:W-:Y:S01]  /*4230*/  FMUL.FTZ R130, R42, R127.reuse ;  /* 0x0000007f2a827220 */ /* 0x080fe20000410000 */
[----:B------:R-:W-:Y:S01]  /*4240*/  PRMT R128, R115, 0x5432, R128 ;  /* 0x0000543273807816 */ /* 0x000fe20000000080 */
[----:B------:R-:W-:Y:S01]  /*4250*/  FFMA.FTZ R42, R43, R127, -R134 ;  /* 0x0000007f2b2a7223 */ /* 0x000fe20000010886 */
[----:B------:R-:W-:Y:S01]  /*4260*/  LOP3.LUT R126, R126, 0xffff0000, RZ, 0xc0, !PT ;  /* 0xffff00007e7e7812 */ /* 0x000fe200078ec0ff */
[----:B------:R-:W-:Y:S01]  /*4270*/  IMAD.U32 R134, R133, 0x10000, RZ ;  /* 0x0001000085867824 */ /* 0x000fe200078e00ff */
[----:B------:R-:W-:Y:S01]  /*4280*/  LOP3.LUT R124, R57, 0xffff0000, RZ, 0xc0, !PT ;  /* 0xffff0000397c7812 */ /* 0x000fe200078ec0ff */
[----:B------:R-:W-:Y:S01]  /*4290*/  FMUL.FTZ R127, R47, R132 ;  /* 0x000000842f7f7220 */ /* 0x000fe20000410000 */
[----:B------:R-:W-:Y:S01]  /*42a0*/  FFMA.FTZ R43, R43, R131, R130 ;  /* 0x000000832b2b7223 */ /* 0x000fe20000010082 */
[----:B------:R-:W-:Y:S01]  /*42b0*/  IMAD.U32 R130, R128, 0x10000, RZ ;  /* 0x0001000080827824 */ /* 0x000fe200078e00ff */
[----:B------:R-:W-:Y:S01]  /*42c0*/  PRMT R129, R136, 0x5410, R129 ;  /* 0x0000541088817816 */ /* 0x000fe20000000081 */
[-C--:B------:R-:W-:Y:S01]  /*42d0*/  FMUL.FTZ R131, R47, R126.reuse ;  /* 0x0000007e2f837220 */ /* 0x080fe20000410000 */
[----:B------:R-:W-:Y:S01]  /*42e0*/  FFMA.FTZ R47, R124, R126, -R127 ;  /* 0x0000007e7c2f7223 */ /* 0x000fe2000001087f */
[----:B------:R-:W-:Y:S01]  /*42f0*/  FMUL.FTZ R136, R125, R134 ;  /* 0x000000867d887220 */ /* 0x000fe20000410000 */
[----:B------:R-:W-:Y:S01]  /*4300*/  LOP3.LUT R126, R133, 0xffff0000, RZ, 0xc0, !PT ;  /* 0xffff0000857e7812 */ /* 0x000fe200078ec0ff */
[-C--:B------:R-:W-:Y:S01]  /*4310*/  FMUL.FTZ R125, R125, R130.reuse ;  /* 0x000000827d7d7220 */ /* 0x080fe20000410000 */
[----:B------:R-:W-:Y:S01]  /*4320*/  LOP3.LUT R128, R128, 0xffff0000, RZ, 0xc0, !PT ;  /* 0xffff000080807812 */ /* 0x000fe200078ec0ff */
[----:B------:R-:W-:Y:S01]  /*4330*/  FFMA.FTZ R136, R123, R130, -R136 ;  /* 0x000000827b887223 */ /* 0x000fe20000010888 */
[----:B------:R-:W-:Y:S01]  /*4340*/  LOP3.LUT R59, R59, 0xffff0000, RZ, 0xc0, !PT ;  /* 0xffff00003b3b7812 */ /* 0x000fe200078ec0ff */
[----:B------:R-:W-:Y:S01]  /*4350*/  FFMA.FTZ R134, R123, R134, R125 ;  /* 0x000000867b867223 */ /* 0x000fe2000001007d */
[----:B------:R-:W-:-:S02]  /*4360*/  IMAD.U32 R57, R60, 0x10000, RZ ;  /* 0x000100003c397824 */ /* 0x000fc400078e00ff */
[----:B------:R-:W-:Y:S01]  /*4370*/  FMUL.FTZ R130, R61, R126 ;  /* 0x0000007e3d827220 */ /* 0x000fe20000410000 */
[----:B------:R-:W-:Y:S01]  /*4380*/  IMAD.U32 R125, R129, 0x10000, RZ ;  /* 0x00010000817d7824 */ /* 0x000fe200078e00ff */
[----:B------:R-:W-:Y:S01]  /*4390*/  LOP3.LUT R60, R60, 0xffff0000, RZ, 0xc0, !PT ;  /* 0xffff00003c3c7812 */ /* 0x000fe200078ec0ff */
[----:B------:R-:W-:Y:S01]  /*43a0*/  IMAD.U32 R123, R63, 0x10000, RZ ;  /* 0x000100003f7b7824 */ /* 0x000fe200078e00ff */
[----:B------:R-:W-:Y:S01]  /*43b0*/  LOP3.LUT R129, R129, 0xffff0000, RZ, 0xc0, !PT ;  /* 0xffff000081817812 */ /* 0x000fe200078ec0ff */
[----:B------:R-:W-:Y:S01]  /*43c0*/  FFMA.FTZ R124, R124, R132, R131 ;  /* 0x000000847c7c7223 */ /* 0x000fe20000010083 */
[-C--:B------:R-:W-:Y:S01]  /*43d0*/  FMUL.FTZ R132, R61, R128.reuse ;  /* 0x000000803d847220 */ /* 0x080fe20000410000 */
[----:B------:R-:W-:Y:S01]  /*43e0*/  FFMA.FTZ R127, R59, R128, -R130 ;  /* 0x000000803b7f7223 */ /* 0x000fe20000010882 */
[----:B------:R-:W-:Y:S01]  /*43f0*/  LOP3.LUT R63, R63, 0xffff0000, RZ, 0xc0, !PT ;  /* 0xffff00003f3f7812 */ /* 0x000fe200078ec0ff */
[C---:B------:R-:W-:Y:S01]  /*4400*/  FMUL.FTZ R61, R57.reuse, R125 ;  /* 0x0000007d393d7220 */ /* 0x040fe20000410000 */
[----:B------:R-:W-:Y:S01]  /*4410*/  LOP3.LUT R56, R56, 0xffff0000, RZ, 0xc0, !PT ;  /* 0xffff000038387812 */ /* 0x000fe200078ec0ff */
[----:B------:R-:W-:Y:S01]  /*4420*/  FMUL.FTZ R128, R57, R123 ;  /* 0x0000007b39807220 */ /* 0x000fe20000410000 */
[----:B------:R-:W-:Y:S01]  /*4430*/  PRMT R46, R117, 0x5432, R46 ;  /* 0x00005432752e7816 */ /* 0x000fe2000000002e */
[----:B------:R-:W-:Y:S01]  /*4440*/  FMUL.FTZ R57, R60, R129 ;  /* 0x000000813c397220 */ /* 0x000fe20000410000 */
[----:B------:R-:W-:Y:S01]  /*4450*/  FFMA.FTZ R61, R44, R123, -R61 ;  /* 0x0000007b2c3d7223 */ /* 0x000fe2000001083d */
[----:B------:R-:W-:Y:S01]  /*4460*/  FMUL.FTZ R123, R60, R63 ;  /* 0x0000003f3c7b7220 */ /* 0x000fe20000410000 */
[----:B------:R-:W-:Y:S01]  /*4470*/  FFMA.FTZ R131, R59, R126, R132 ;  /* 0x0000007e3b837223 */ /* 0x000fe20000010084 */
[----:B------:R-:W-:Y:S01]  /*4480*/  FFMA.FTZ R128, R44, R125, R128 ;  /* 0x0000007d2c807223 */ /* 0x000fe20000010080 */
[----:B------:R-:W-:Y:S01]  /*4490*/  FFMA.FTZ R60, R56, R63, -R57 ;  /* 0x0000003f383c7223 */ /* 0x000fe20000010839 */
[----:B------:R-:W-:Y:S01]  /*44a0*/  LOP3.LUT R62, R62, 0xffff0000, RZ, 0xc0, !PT ;  /* 0xffff00003e3e7812 */ /* 0x000fe200078ec0ff */
[C---:B------:R-:W-:Y:S01]  /*44b0*/  IMAD.U32 R57, R46.reuse, 0x10000, RZ ;  /* 0x000100002e397824 */ /* 0x040fe200078e00ff */
[----:B------:R-:W-:Y:S01]  /*44c0*/  LOP3.LUT R59, R46, 0xffff0000, RZ, 0xc0, !PT ;  /* 0xffff00002e3b7812 */ /* 0x000fe200078ec0ff */
[C---:B------:R-:W-:Y:S01]  /*44d0*/  IMAD.U32 R44, R45.reuse, 0x10000, RZ ;  /* 0x000100002d2c7824 */ /* 0x040fe200078e00ff */
[----:B------:R-:W-:Y:S01]  /*44e0*/  LOP3.LUT R45, R45, 0xffff0000, RZ, 0xc0, !PT ;  /* 0xffff00002d2d7812 */ /* 0x000fe200078ec0ff */
[C---:B------:R-:W-:Y:S01]  /*44f0*/  FMUL.FTZ R63, R41.reuse, R57 ;  /* 0x00000039293f7220 */ /* 0x040fe20000410000 */
[----:B------:R-:W-:Y:S01]  /*4500*/  LOP3.LUT R58, R58, 0xffff0000, RZ, 0xc0, !PT ;  /* 0xffff00003a3a7812 */ /* 0x000fe200078ec0ff */
[-C--:B------:R-:W-:Y:S01]  /*4510*/  FMUL.FTZ R46, R41, R44.reuse ;  /* 0x0000002c292e7220 */ /* 0x080fe20000410000 */
[C---:B------:R-:W-:Y:S01]  /*4520*/  FMUL.FTZ R41, R62.reuse, R59 ;  /* 0x0000003b3e297220 */ /* 0x040fe20000410000 */
[----:B------:R-:W-:Y:S01]  /*4530*/  FMUL.FTZ R62, R62, R45 ;  /* 0x0000002d3e3e7220 */ /* 0x000fe20000410000 */
[C---:B------:R-:W-:Y:S01]  /*4540*/  FFMA.FTZ R63, R40.reuse, R44, -R63 ;  /* 0x0000002c283f7223 */ /* 0x040fe2000001083f */
[----:B------:R-:W-:Y:S01]  /*4550*/  FFMA.FTZ R46, R40, R57, R46 ;  /* 0x00000039282e7223 */ /* 0x000fe2000001002e */
[C---:B------:R-:W-:Y:S01]  /*4560*/  FFMA.FTZ R40, R58.reuse, R45, -R41 ;  /* 0x0000002d3a287223 */ /* 0x040fe20000010829 */
[----:B------:R-:W-:Y:S01]  /*4570*/  FFMA.FTZ R59, R58, R59, R62 ;  /* 0x0000003b3a3b7223 */ /* 0x000fe2000001003e */
[----:B------:R-:W-:Y:S01]  /*4580*/  FFMA.FTZ R123, R56, R129, R123 ;  /* 0x00000081387b7223 */ /* 0x000fe2000001007b */
[----:B------:R-:W-:-:S02]  /*4590*/  F2FP.BF16.F32.PACK_AB R127, R127, R136 ;  /* 0x000000887f7f723e */ /* 0x000fc400000010ff */
[----:B------:R-:W-:Y:S02]  /*45a0*/  F2FP.BF16.F32.PACK_AB R43, R124, R43 ;  /* 0x0000002b7c2b723e */ /* 0x000fe400000010ff */
[----:B------:R-:W-:Y:S02]  /*45b0*/  F2FP.BF16.F32.PACK_AB R131, R131, R134 ;  /* 0x000000868383723e */ /* 0x000fe400000010ff */
[----:B------:R-:W-:Y:S01]  /*45c0*/  F2FP.BF16.F32.PACK_AB R56, R60, R61 ;  /* 0x0000003d3c38723e */ /* 0x000fe200000010ff */
[----:B------:R-:W-:Y:S01]  /*45d0*/  IMAD.MOV.U32 R61, RZ, RZ, R43 ;  /* 0x000000ffff3d7224 */ /* 0x000fe200078e002b */
[----:B------:R-:W-:Y:S01]  /*45e0*/  F2FP.BF16.F32.PACK_AB R58, R40, R63 ;  /* 0x0000003f283a723e */ /* 0x000fe200000010ff */
[----:B------:R-:W-:Y:S01]  /*45f0*/  IMAD.MOV.U32 R63, RZ, RZ, R131 ;  /* 0x000000ffff3f7224 */ /* 0x000fe200078e0083 */
[----:B------:R-:W-:Y:S01]  /*4600*/  F2FP.BF16.F32.PACK_AB R62, R59, R46 ;  /* 0x0000002e3b3e723e */ /* 0x000fe200000010ff */
[----:B------:R-:W-:Y:S01]  /*4610*/  IMAD.MOV.U32 R59, RZ, RZ, R127 ;  /* 0x000000ffff3b7224 */ /* 0x000fe200078e007f */
[----:B------:R-:W-:-:S02]  /*4620*/  F2FP.BF16.F32.PACK_AB R57, R47, R42 ;  /* 0x0000002a2f39723e */ /* 0x000fc400000010ff */
[----:B------:R-:W-:-:S07]  /*4630*/  F2FP.BF16.F32.PACK_AB R60, R123, R128 ;  /* 0x000000807b3c723e */ /* 0x000fce00000010ff */
.L_x_1345:
[----:B------:R-:W-:Y:S05]  /*4640*/  BSYNC B2 ;  /* 0x0000000000027941 */ /* 0x000fea0003800000 */
.L_x_1344:
        /* <DEDUP_REMOVED lines=12> */
.L_x_1343:
[----:B------:R-:W-:Y:S05]  /*4710*/  BSYNC B1 ;  /* 0x0000000000017941 */ /* 0x000fea0003800000 */
.L_x_1342:
        /* <DEDUP_REMOVED lines=12> */
[----:B------:R-:W-:Y:S01]  /*47e0*/  LEA.HI.X R57, R40, R101, R41, 0x1, P5 ;  /* 0x0000006528397211 */ /* 0x000fe200028f0c29 */
[----:B------:R-:W-:Y:S01]  /*47f0*/  IMAD R41, R2, 0x1800, R90 ;  /* 0x0000180002297824 */ /* 0x000fe200078e025a */
[----:B------:R-:W-:-:S03]  /*4800*/  SHF.R.S32.HI R40, RZ, 0x1f, R111 ;  /* 0x0000001fff287819 */ /* 0x000fc6000001146f */
[----:B------:R-:W-:Y:S01]  /*4810*/  IMAD R41, R41, 0x2, R18 ;  /* 0x0000000229297824 */ /* 0x000fe200078e0212 */
[----:B------:R-:W-:-:S04]  /*4820*/  LEA.HI R111, R40, R111, RZ, 0x4 ;  /* 0x0000006f286f7211 */ /* 0x000fc800078f20ff */
[----:B------:R-:W-:-:S05]  /*4830*/  LEA.HI.SX32 R59, R111, R86, 0x1c ;  /* 0x000000566f3b7211 */ /* 0x000fca00078fe2ff */
[----:B------:R-:W-:-:S05]  /*4840*/  IMAD.SHL.U32 R59, R59, 0x8, RZ ;  /* 0x000000083b3b7824 */ /* 0x000fca00078e00ff */
[----:B------:R-:W-:-:S04]  /*4850*/  LOP3.LUT R40, R214, 0x38, R59, 0xf8, !PT ;  /* 0x00000038d6287812 */ /* 0x000fc800078ef83b */
[----:B------:R-:W-:-:S05]  /*4860*/  LOP3.LUT R40, R40, R42, RZ, 0x3c, !PT ;  /* 0x0000002a28287212 */ /* 0x000fca00078e3cff */
[----:B------:R-:W-:-:S04]  /*4870*/  IMAD.IADD R43, R219, 0x1, R40 ;  /* 0x00000001db2b7824 */ /* 0x000fc800078e0228 */
[----:B------:R-:W-:-:S04]  /*4880*/  IMAD R43, R2, 0x1800, R43 ;  /* 0x00001800022b7824 */ /* 0x000fc800078e022b */
[----:B------:R-:W-:Y:S02]  /*4890*/  IMAD R44, R43, 0x2, R18 ;  /* 0x000000022b2c7824 */ /* 0x000fe400078e0212 */
[----:B------:R-:W1:Y:S04]  /*48a0*/  LDS.128 R40, [R41+0x1c400] ;  /* 0x01c4000029287984 */ /* 0x000e680000000c00 */
[----:B------:R-:W2:Y:S01]  /*48b0*/  LDS.128 R44, [R44+0x1c400] ;  /* 0x01c400002c2c7984 */ /* 0x000ea20000000c00 */
[----:B------:R-:W-:Y:S05]  /*48c0*/  @P4 BRA `(.L_x_1347) ;  /* 0x00000004006c4947 */ /* 0x000fea0003800000 */
[----:B------:R-:W-:Y:S02]  /*48d0*/  SHF.R.U32.HI R63, RZ, 0x10, R53 ;  /* 0x00000010ff3f7819 */ /* 0x000fe40000011635 */
[----:B------:R-:W-:Y:S02]  /*48e0*/  SHF.R.U32.HI R107, RZ, 0x10, R49 ;  /* 0x00000010ff6b7819 */ /* 0x000fe40000011631 */
[----:B------:R-:W-:Y:S02]  /*48f0*/  SHF.R.U64 R62, R50, 0x10, R51 ;  /* 0x00000010323e7819 */ /* 0x000fe40000001233 */
[----:B------:R-:W-:Y:S02]  /*4900*/  PRMT R122, R122, 0x5410, R63 ;  /* 0x000054107a7a7816 */ /* 0x000fe4000000003f */
[----:B------:R-:W-:Y:S01]  /*4910*/  SHF.R.U64 R60, R52, 0x10, R53 ;  /* 0x00000010343c7819 */ /* 0x000fe20000001235 */
[----:B--2---:R-:W-:Y:S01]  /*4920*/  IMAD.U32 R53, R45, 0x10000, RZ ;  /* 0x000100002d357824 */ /* 0x004fe200078e00ff */
[----:B------:R-:W-:-:S02]  /*4930*/  PRMT R118, R118, 0x5410, R107 ;  /* 0x0000541076767816 */ /* 0x000fc4000000006b */
[--C-:B------:R-:W-:Y:S02]  /*4940*/  SHF.R.U32.HI R61, RZ, 0x10, R55.reuse ;  /* 0x00000010ff3d7819 */ /* 0x100fe40000011637 */
[----:B------:R-:W-:Y:S01]  /*4950*/  SHF.R.U64 R104, R54, 0x10, R55 ;  /* 0x0000001036687819 */ /* 0x000fe20000001237 */
[----:B------:R-:W-:Y:S01]  /*4960*/  IMAD.U32 R55, R47, 0x10000, RZ ;  /* 0x000100002f377824 */ /* 0x000fe200078e00ff */
[----:B------:R-:W-:Y:S01]  /*4970*/  PRMT R115, R115, 0x5410, R62 ;  /* 0x0000541073737816 */ /* 0x000fe2000000003e */
[----:B------:R-:W-:Y:S01]  /*4980*/  IMAD.U32 R62, R122, 0x10000, RZ ;  /* 0x000100007a3e7824 */ /* 0x000fe200078e00ff */
[----:B------:R-:W-:Y:S01]  /*4990*/  SHF.R.U64 R106, R48, 0x10, R49 ;  /* 0x00000010306a7819 */ /* 0x000fe20000001231 */
[----:B-1----:R-:W-:Y:S01]  /*49a0*/  IMAD.U32 R49, R41, 0x10000, RZ ;  /* 0x0001000029317824 */ /* 0x002fe200078e00ff */
[----:B------:R-:W-:Y:S01]  /*49b0*/  PRMT R121, R121, 0x5410, R60 ;  /* 0x0000541079797816 */ /* 0x000fe2000000003c */
[----:B------:R-:W-:Y:S01]  /*49c0*/  IMAD.U32 R60, R118, 0x10000, RZ ;  /* 0x00010000763c7824 */ /* 0x000fe200078e00ff */
[----:B------:R-:W-:Y:S01]  /*49d0*/  PRMT R120, R120, 0x5410, R61 ;  /* 0x0000541078787816 */ /* 0x000fe2000000003d */
[----:B------:R-:W-:Y:S01]  /*49e0*/  IMAD.U32 R48, R40, 0x10000, RZ ;  /* 0x0001000028307824 */ /* 0x000fe200078e00ff */
[----:B------:R-:W-:-:S02]  /*49f0*/  LOP3.LUT R54, R45, 0xffff0000, RZ, 0xc0, !PT ;  /* 0xffff00002d367812 */ /* 0x000fc400078ec0ff */
[----:B------:R-:W-:Y:S01]  /*4a00*/  PRMT R119, R119, 0x5410, R104 ;  /* 0x0000541077777816 */ /* 0x000fe20000000068 */
[----:B------:R-:W-:Y:S01]  /*4a10*/  FMUL.FTZ R104, R53, R62 ;  /* 0x0000003e35687220 */ /* 0x000fe20000410000 */
[----:B------:R-:W-:Y:S02]  /*4a20*/  LOP3.LUT R61, R122, 0xffff0000, RZ, 0xc0, !PT ;  /* 0xffff00007a3d7812 */ /* 0x000fe400078ec0ff */
[----:B------:R-:W-:Y:S01]  /*4a30*/  SHF.R.U32.HI R105, RZ, 0x10, R51 ;  /* 0x00000010ff697819 */ /* 0x000fe20000011633 */
[-C--:B------:R-:W-:Y:S01]  /*4a40*/  FFMA.FTZ R104, R49, R60.reuse, -R104 ;  /* 0x0000003c31687223 */ /* 0x080fe20000010868 */
[----:B------:R-:W-:Y:S01]  /*4a50*/  PRMT R117, R117, 0x5410, R106 ;  /* 0x0000541075757816 */ /* 0x000fe2000000006a */
[----:B------:R-:W-:Y:S01]  /*4a60*/  FMUL.FTZ R106, R53, R60 ;  /* 0x0000003c356a7220 */ /* 0x000fe20000410000 */
[----:B------:R-:W-:Y:S01]  /*4a70*/  LOP3.LUT R50, R41, 0xffff0000, RZ, 0xc0, !PT ;  /* 0xffff000029327812 */ /* 0x000fe200078ec0ff */
[----:B------:R-:W-:Y:S01]  /*4a80*/  FMUL.FTZ R63, R54, R61 ;  /* 0x0000003d363f7220 */ /* 0x000fe20000410000 */
[----:B------:R-:W-:Y:S01]  /*4a90*/  LOP3.LUT R53, R118, 0xffff0000, RZ, 0xc0, !PT ;  /* 0xffff000076357812 */ /* 0x000fe200078ec0ff */
[----:B------:R-:W-:Y:S01]  /*4aa0*/  IMAD.U32 R60, R120, 0x10000, RZ ;  /* 0x00010000783c7824 */ /* 0x000fe200078e00ff */
[----:B------:R-:W-:Y:S01]  /*4ab0*/  PRMT R116, R116, 0x5410, R105 ;  /* 0x0000541074747816 */ /* 0x000fe20000000069 */
[C---:B------:R-:W-:Y:S01]  /*4ac0*/  IMAD.U32 R51, R44.reuse, 0x10000, RZ ;  /* 0x000100002c337824 */ /* 0x040fe200078e00ff */
[----:B------:R-:W-:Y:S01]  /*4ad0*/  LOP3.LUT R52, R44, 0xffff0000, RZ, 0xc0, !PT ;  /* 0xffff00002c347812 */ /* 0x000fe200078ec0ff */
[----:B------:R-:W-:Y:S01]  /*4ae0*/  FFMA.FTZ R106, R49, R62, R106 ;  /* 0x0000003e316a7223 */ /* 0x000fe2000001006a */
[-C--:B------:R-:W-:Y:S01]  /*4af0*/  FMUL.FTZ R105, R54, R53.reuse ;  /* 0x0000003536697220 */ /* 0x080fe20000410000 */
[----:B------:R-:W-:Y:S01]  /*4b00*/  FFMA.FTZ R63, R50, R53, -R63 ;  /* 0x00000035323f7223 */ /* 0x000fe2000001083f */
[----:B------:R-:W-:-:S02]  /*4b10*/  IMAD.U32 R44, R43, 0x10000, RZ ;  /* 0x000100002b2c7824 */ /* 0x000fc400078e00ff */
[-C--:B------:R-:W-:Y:S01]  /*4b20*/  FMUL.FTZ R53, R55, R60.reuse ;  /* 0x0000003c37357220 */ /* 0x080fe20000410000 */
[----:B------:R-:W-:Y:S01]  /*4b30*/  IMAD.U32 R49, R116, 0x10000, RZ ;  /* 0x0001000074317824 */ /* 0x000fe200078e00ff */
[----:B------:R-:W-:Y:S01]  /*4b40*/  LOP3.LUT R47, R47, 0xffff0000, RZ, 0xc0, !PT ;  /* 0xffff00002f2f7812 */ /* 0x000fe200078ec0ff */
[----:B------:R-:W-:Y:S01]  /*4b50*/  FFMA.FTZ R105, R50, R61, R105 ;  /* 0x0000003d32697223 */ /* 0x000fe20000010069 */
[----:B------:R-:W-:Y:S01]  /*4b60*/  LOP3.LUT R120, R120, 0xffff0000, RZ, 0xc0, !PT ;  /* 0xffff000078787812 */ /* 0x000fe200078ec0ff */
[-C--:B------:R-:W-:Y:S01]  /*4b70*/  FMUL.FTZ R55, R55, R49.reuse ;  /* 0x0000003137377220 */ /* 0x080fe20000410000 */
[----:B------:R-:W-:Y:S01]  /*4b80*/  LOP3.LUT R116, R116, 0xffff0000, RZ, 0xc0, !PT ;  /* 0xffff000074747812 */ /* 0x000fe200078ec0ff */
[C---:B------:R-:W-:Y:S01]  /*4b90*/  FFMA.FTZ R53, R44.reuse, R49, -R53 ;  /* 0x000000312c357223 */ /* 0x040fe20000010835 */
[----:B------:R-:W-:Y:S01]  /*4ba0*/  IMAD.U32 R49, R121, 0x10000, RZ ;  /* 0x0001000079317824 */ /* 0x000fe200078e00ff */
[----:B------:R-:W-:Y:S01]  /*4bb0*/  LOP3.LUT R45, R43, 0xffff0000, RZ, 0xc0, !PT ;  /* 0xffff00002b2d7812 */ /* 0x000fe200078ec0ff */
[----:B------:R-:W-:Y:S01]  /*4bc0*/  FFMA.FTZ R55, R44, R60, R55 ;  /* 0x0000003c2c377223 */ /* 0x000fe20000010037 */
[C---:B------:R-:W-:Y:S01]  /*4bd0*/  FMUL.FTZ R50, R47.reuse, R120 ;  /* 0x000000782f327220 */ /* 0x040fe20000410000 */
[----:B------:R-:W-:Y:S01]  /*4be0*/  FMUL.FTZ R54, R47, R116 ;  /* 0x000000742f367220 */ /* 0x000fe20000410000 */
[----:B------:R-:W-:-:S02]  /*4bf0*/  IMAD.U32 R44, R117, 0x10000, RZ ;  /* 0x00010000752c7824 */ /* 0x000fc400078e00ff */
[----:B------:R-:W-:Y:S01]  /*4c00*/  FMUL.FTZ R47, R51, R49 ;  /* 0x00000031332f7220 */ /* 0x000fe20000410000 */
[----:B------:R-:W-:Y:S01]  /*4c10*/  LOP3.LUT R121, R121, 0xffff0000, RZ, 0xc0, !PT ;  /* 0xffff000079797812 */ /* 0x000fe200078ec0ff */
[C---:B------:R-:W-:Y:S01]  /*4c20*/  FFMA.FTZ R116, R45.reuse, R116, -R50 ;  /* 0x000000742d747223 */ /* 0x040fe20000010832 */
[----:B------:R-:W-:Y:S01]  /*4c30*/  FFMA.FTZ R120, R45, R120, R54 ;  /* 0x000000782d787223 */ /* 0x000fe20000010036 */
[----:B------:R-:W-:Y:S02]  /*4c40*/  IMAD.U32 R43, R46, 0x10000, RZ ;  /* 0x000100002e2b7824 */ /* 0x000fe400078e00ff */
[-C--:B------:R-:W-:Y:S01]  /*4c50*/  FMUL.FTZ R50, R51, R44.reuse ;  /* 0x0000002c33327220 */ /* 0x080fe20000410000 */
[----:B------:R-:W-:Y:S01]  /*4c60*/  FFMA.FTZ R47, R48, R44, -R47 ;  /* 0x0000002c302f7223 */ /* 0x000fe2000001082f */
[----:B------:R-:W-:Y:S01]  /*4c70*/  IMAD.U32 R45, R119, 0x10000, RZ ;  /* 0x00010000772d7824 */ /* 0x000fe200078e00ff */
[----:B------:R-:W-:Y:S01]  /*4c80*/  LOP3.LUT R41, R40, 0xffff0000, RZ, 0xc0, !PT ;  /* 0xffff000028297812 */ /* 0x000fe200078ec0ff */
[----:B------:R-:W-:Y:S01]  /*4c90*/  IMAD.U32 R44, R115, 0x10000, RZ ;  /* 0x00010000732c7824 */ /* 0x000fe200078e00ff */
[----:B------:R-:W-:Y:S01]  /*4ca0*/  LOP3.LUT R46, R46, 0xffff0000, RZ, 0xc0, !PT ;  /* 0xffff00002e2e7812 */ /* 0x000fe200078ec0ff */
[----:B------:R-:W-:Y:S01]  /*4cb0*/  FMUL.FTZ R54, R52, R121 ;  /* 0x0000007934367220 */ /* 0x000fe20000410000 */
[----:B------:R-:W-:Y:S01]  /*4cc0*/  LOP3.LUT R117, R117, 0xffff0000, RZ, 0xc0, !PT ;  /* 0xffff000075757812 */ /* 0x000fe200078ec0ff */
[----:B------:R-:W-:Y:S01]  /*4cd0*/  IMAD.U32 R40, R42, 0x10000, RZ ;  /* 0x000100002a287824 */ /* 0x000fe200078e00ff */
[----:B------:R-:W-:Y:S01]  /*4ce0*/  LOP3.LUT R119, R119, 0xffff0000, RZ, 0xc0, !PT ;  /* 0xffff000077777812 */ /* 0x000fe200078ec0ff */
[----:B------:R-:W-:Y:S01]  /*4cf0*/  FFMA.FTZ R50, R48, R49, R50 ;  /* 0x0000003130327223 */ /* 0x000fe20000010032 */
[----:B------:R-:W-:Y:S01]  /*4d00*/  LOP3.LUT R115, R115, 0xffff0000, RZ, 0xc0, !PT ;  /* 0xffff000073737812 */ /* 0x000fe200078ec0ff */
[C---:B------:R-:W-:Y:S01]  /*4d10*/  FMUL.FTZ R49, R43.reuse, R45 ;  /* 0x0000002d2b317220 */ /* 0x040fe20000410000 */
[----:B------:R-:W-:Y:S01]  /*4d20*/  LOP3.LUT R42, R42, 0xffff0000, RZ, 0xc0, !PT ;  /* 0xffff00002a2a7812 */ /* 0x000fe200078ec0ff */
[-C--:B------:R-:W-:Y:S01]  /*4d30*/  FMUL.FTZ R48, R43, R44.reuse ;  /* 0x0000002c2b307220 */ /* 0x080fe20000410000 */
[-C--:B------:R-:W-:Y:S01]  /*4d40*/  FMUL.FTZ R52, R52, R117.reuse ;  /* 0x0000007534347220 */ /* 0x080fe20000410000 */
[C---:B------:R-:W-:Y:S01]  /*4d50*/  FFMA.FTZ R54, R41.reuse, R117, -R54 ;  /* 0x0000007529367223 */ /* 0x040fe20000010836 */
[C---:B------:R-:W-:Y:S01]  /*4d60*/  FMUL.FTZ R43, R46.reuse, R119 ;  /* 0x000000772e2b7220 */ /* 0x040fe20000410000 */
[----:B------:R-:W-:Y:S01]  /*4d70*/  FMUL.FTZ R46, R46, R115 ;  /* 0x000000732e2e7220 */ /* 0x000fe20000410000 */
[C---:B------:R-:W-:Y:S01]  /*4d80*/  FFMA.FTZ R49, R40.reuse, R44, -R49 ;  /* 0x0000002c28317223 */ /* 0x040fe20000010831 */
[----:B------:R-:W-:Y:S01]  /*4d90*/  FFMA.FTZ R48, R40, R45, R48 ;  /* 0x0000002d28307223 */ /* 0x000fe20000010030 */
        /* <DEDUP_REMOVED lines=14> */
.L_x_1347:
[----:B------:R-:W-:Y:S05]  /*4e80*/  BSYNC B1 ;  /* 0x0000000000017941 */ /* 0x000fea0003800000 */
.L_x_1346:
        /* <DEDUP_REMOVED lines=10> */
.L_x_1315:
[----:B------:R-:W-:-:S13]  /*4f30*/  ISETP.NE.AND P3, PT, R203, 0x3, PT ;  /* 0x00000003cb00780c */ /* 0x000fda0003f65270 */
[----:B------:R-:W-:Y:S05]  /*4f40*/  @!P3 BRA `(.L_x_1348) ;  /* 0x000000000004b947 */ /* 0x000fea0003800000 */
[----:B------:R-:W-:Y:S01]  /*4f50*/  BPT.TRAP 0x1 ;  /* 0x000000040000795c */ /* 0x000fe20000300000 */
.L_x_1348:
[----:B------:R-:W-:Y:S01]  /*4f60*/  IMAD R94, R2, 0x8, R18 ;  /* 0x00000008025e7824 */ /* 0x000fe200078e0212 */
[----:B------:R-:W-:Y:S01]  /*4f70*/  SHF.L.U32 R108, R201, 0x1f, RZ ;  /* 0x0000001fc96c7819 */ /* 0x000fe200000006ff */
[----:B------:R-:W-:Y:S01]  /*4f80*/  IMAD R99, R26, -0x60, R29 ;  /* 0xffffffa01a637824 */ /* 0x000fe200078e021d */
[----:B------:R-:W-:Y:S02]  /*4f90*/  BSSY B1, `(.L_x_1349) ;  /* 0x0000004000017945 */ /* 0x000fe40003800000 */
[----:B------:R-:W0:Y:S02]  /*4fa0*/  SYNCS.PHASECHK.TRANS64.TRYWAIT P4, [R94+URZ+0x32490], R108 ;  /* 0x0324906c5e0075a7 */ /* 0x000e24000808017f */
[----:B------:R-:W-:Y:S01]  /*4fb0*/  VIMNMX R99, R99, 0x60, PT ;  /* 0x0000006063637848 */ /* 0x000fe20003fe0100 */
[----:B0-----:R-:W-:Y:S06]  /*4fc0*/  @!P4 BRA `(.L_x_1350) ;  /* 0x0000014c0024c947 */ /* 0x001fec0003800000 */
.L_x_1609:
[----:B------:R-:W-:Y:S05]  /*4fd0*/  BSYNC B1 ;  /* 0x0000000000017941 */ /* 0x000fea0003800000 */
.L_x_1349:
        /* <DEDUP_REMOVED lines=8> */
.L_x_1352:
[----:B------:R-:W-:Y:S05]  /*5060*/  BSYNC B1 ;  /* 0x0000000000017941 */ /* 0x000fea0003800000 */
.L_x_1351:
[----:B------:R-:W-:Y:S05]  /*5070*/  @P4 BRA `(.L_x_1332) ;  /* 0x0000000000104947 */ /* 0x000fea0003800000 */
[----:B-1----:R-:W1:Y:S04]  /*5080*/  @!P1 LDS.128 R40, [R106+0x2000] ;  /* 0x002000006a289984 */ /* 0x002e680000000c00 */
[----:B------:R-:W2:Y:S04]  /*5090*/  @!P2 LDS.128 R44, [R104+0x2000] ;  /* 0x00200000682ca984 */ /* 0x000ea80000000c00 */
[----:B-1----:R3:W-:Y:S04]  /*50a0*/  @!P1 STG.E.128 desc[UR60][R48.64], R40 ;  /* 0x0000002830009986 */ /* 0x0027e8000c101d3c */
[----:B--2---:R3:W-:Y:S02]  /*50b0*/  @!P2 STG.E.128 desc[UR60][R48.64+0x40], R44 ;  /* 0x0000402c3000a986 */ /* 0x0047e4000c101d3c */
.L_x_1332:
[----:B------:R-:W-:Y:S05]  /*50c0*/  BSYNC B0 ;  /* 0x0000000000007941 */ /* 0x000fea0003800000 */
.L_x_1314:
        /* <DEDUP_REMOVED lines=17> */
.L_x_1354:
[----:B------:R-:W-:Y:S05]  /*51e0*/  BSYNC B0 ;  /* 0x0000000000007941 */ /* 0x000fea0003800000 */
.L_x_1353:
[----:B------:R-:W2:Y:S01]  /*51f0*/  SYNCS.PHASECHK.TRANS64.TRYWAIT P3, [R94+URZ+0x324b0], R108 ;  /* 0x0324b06c5e0075a7 */ /* 0x000ea2000806017f */
[----:B------:R-:W-:Y:S01]  /*5200*/  ULDC.64 UR56, c[0x0][0x328] ;  /* 0x0000ca0000387ab9 */ /* 0x000fe20000000a00 */
[----:B------:R-:W-:Y:S01]  /*5210*/  ULDC.64 UR58, c[0x0][0x318] ;  /* 0x0000c600003a7ab9 */ /* 0x000fe20000000a00 */
[----:B------:R-:W-:Y:S01]  /*5220*/  BSSY B0, `(.L_x_1355) ;  /* 0x0000003000007945 */ /* 0x000fe20003800000 */
[----:B-1----:R-:W-:-:S03]  /*5230*/  IMAD R40, R2, 0x6000, R77 ;  /* 0x0000600002287824 */ /* 0x002fc600078e024d */
[----:B--2---:R-:W-:Y:S05]  /*5240*/  @!P3 BRA `(.L_x_1356) ;  /* 0x000001480098b947 */ /* 0x004fea0003800000 */
.L_x_1610:
[----:B------:R-:W-:Y:S05]  /*5250*/  BSYNC B0 ;  /* 0x0000000000007941 */ /* 0x000fea0003800000 */
.L_x_1355:
[----:B------:R-:W-:Y:S01]  /*5260*/  ISETP.GE.AND P3, PT, R19, R99, PT ;  /* 0x000000631300720c */ /* 0x000fe20003f66270 */
[----:B------:R-:W-:Y:S01]  /*5270*/  IMAD.IADD R41, R75, 0x1, R40 ;  /* 0x000000014b297824 */ /* 0x000fe200078e0228 */
[----:B------:R-:W-:Y:S01]  /*5280*/  BSSY B0, `(.L_x_1357) ;  /* 0x0000026000007945 */ /* 0x000fe20003800000 */
[----:B------:R-:W-:Y:S02]  /*5290*/  IMAD R48, R40, 0x2, R24 ;  /* 0x0000000228307824 */ /* 0x000fe400078e0218 */
[----:B------:R-:W-:-:S04]  /*52a0*/  IMAD.WIDE R44, R26, 0x60, R70 ;  /* 0x000000601a2c7825 */ /* 0x000fc800078e0246 */
[----:B------:R-:W-:-:S04]  /*52b0*/  IMAD R49, R41, 0x2, R24 ;  /* 0x0000000229317824 */ /* 0x000fc800078e0218 */
[----:B------:R-:W-:Y:S05]  /*52c0*/  @P3 BRA `(.L_x_1358) ;  /* 0x0000000000843947 */ /* 0x000fea0003800000 */
[----:B------:R-:W-:Y:S01]  /*52d0*/  IMAD R43, R45, UR56, RZ ;  /* 0x000000382d2b7c24 */ /* 0x000fe2000f8e02ff */
[----:B------:R-:W-:Y:S01]  /*52e0*/  ULDC UR4, c[0x0][0x320] ;  /* 0x0000c80000047ab9 */ /* 0x000fe20000000800 */
        /* <DEDUP_REMOVED lines=31> */
.L_x_1358:
[----:B------:R-:W-:Y:S05]  /*54e0*/  BSYNC B0 ;  /* 0x0000000000007941 */ /* 0x000fea0003800000 */
.L_x_1357:
[----:B------:R-:W-:Y:S01]  /*54f0*/  ISETP.GE.AND P3, PT, R228, R99, PT ;  /* 0x00000063e400720c */ /* 0x000fe20003f66270 */
[----:B------:R-:W-:-:S12]  /*5500*/  BSSY B0, `(.L_x_1359) ;  /* 0x0000025000007945 */ /* 0x000fd80003800000 */
[----:B------:R-:W-:Y:S05]  /*5510*/  @P3 BRA `(.L_x_1360) ;  /* 0x00000000008c3947 */ /* 0x000fea0003800000 */
[----:B--2---:R-:W-:Y:S01]  /*5520*/  IADD3 R43, P3, R44, 0x40, RZ ;  /* 0x000000402c2b7810 */ /* 0x004fe20007f7e0ff */
[----:B------:R-:W-:Y:S01]  /*5530*/  IMAD.MOV.U32 R40, RZ, RZ, R20 ;  /* 0x000000ffff287224 */ /* 0x000fe200078e0014 */
[----:B------:R-:W-:Y:S01]  /*5540*/  ULDC UR4, c[0x0][0x320] ;  /* 0x0000c80000047ab9 */ /* 0x000fe20000000800 */
        /* <DEDUP_REMOVED lines=32> */
.L_x_1360:
[----:B------:R-:W-:Y:S05]  /*5750*/  BSYNC B0 ;  /* 0x0000000000007941 */ /* 0x000fea0003800000 */
.L_x_1359:
        /* <DEDUP_REMOVED lines=22> */
.L_x_1309:
        /* <DEDUP_REMOVED lines=49> */
[----:B------:R-:W-:Y:S01]  /*5bd0*/  CS2R R70, SRZ ;  /* 0x0000000000467805 */ /* 0x000fe2000001ff00 */
[----:B------:R-:W-:Y:S01]  /*5be0*/  IMAD.MOV.U32 R166, RZ, RZ, RZ ;  /* 0x000000ffffa67224 */ /* 0x000fe200078e00ff */
        /* <DEDUP_REMOVED lines=12> */
[----:B------:R-:W-:Y:S01]  /*5cb0*/  CS2R R36, SRZ ;  /* 0x0000000000247805 */ /* 0x000fe2000001ff00 */
[----:B------:R-:W-:Y:S01]  /*5cc0*/  IMAD.MOV.U32 R6, RZ, RZ, RZ ;  /* 0x000000ffff067224 */ /* 0x000fe200078e00ff */
[----:B------:R-:W-:Y:S01]  /*5cd0*/  CS2R R10, SRZ ;  /* 0x00000000000a7805 */ /* 0x000fe2000001ff00 */
[----:B------:R-:W-:-:S02]  /*5ce0*/  IMAD.MOV.U32 R0, RZ, RZ, RZ ;  /* 0x000000ffff007224 */ /* 0x000fc400078e00ff */
[----:B------:R-:W-:Y:S02]  /*5cf0*/  IMAD.MOV.U32 R31, RZ, RZ, RZ ;  /* 0x000000ffff1f7224 */ /* 0x000fe400078e00ff */
[----:B------:R-:W-:Y:S02]  /*5d00*/  IMAD.MOV.U32 R29, RZ, RZ, RZ ;  /* 0x000000ffff1d7224 */ /* 0x000fe400078e00ff */
[----:B------:R-:W-:Y:S02]  /*5d10*/  IMAD.MOV.U32 R27, RZ, RZ, RZ ;  /* 0x000000ffff1b7224 */ /* 0x000fe400078e00ff */
[----:B------:R-:W-:Y:S01]  /*5d20*/  IMAD.MOV.U32 R9, RZ, RZ, RZ ;  /* 0x000000ffff097224 */ /* 0x000fe200078e00ff */
[----:B------:R-:W-:Y:S06]  /*5d30*/  @P0 BRA `(.L_x_1362) ;  /* 0x00000000000c0947 */ /* 0x000fec0003800000 */
[----:B------:R-:W0:Y:S01]  /*5d40*/  FENCE.VIEW.ASYNC.G ;  /* 0x00000000000073c6 */ /* 0x000e220000000100 */
[----:B------:R-:W-:Y:S05]  /*5d50*/  WARPSYNC.ALL ;  /* 0x0000000000007948 */ /* 0x000fea0003800000 */
[----:B0-----:R-:W-:Y:S06]  /*5d60*/  BAR.ARV 0xc, 0x180 ;  /* 0x0306000000007b1d */ /* 0x001fec0000002000 */
.L_x_1362:
[----:B------:R-:W-:Y:S02]  /*5d70*/  IMAD.MOV.U32 R25, RZ, RZ, RZ ;  /* 0x000000ffff197224 */ /* 0x000fe400078e00ff */
[----:B------:R-:W-:Y:S01]  /*5d80*/  IMAD.MOV.U32 R8, RZ, RZ, RZ ;  /* 0x000000ffff087224 */ /* 0x000fe200078e00ff */
[----:B------:R-:W-:Y:S06]  /*5d90*/  @!P2 BRA `(.L_x_1363) ;  /* 0x0000008c0034a947 */ /* 0x000fec0003800000 */
[----:B------:R-:W-:-:S03]  /*5da0*/  UMOV UR4, 0xffffffff ;  /* 0xffffffff00047882 */ /* 0x000fc60000000000 */
[----:B------:R-:W-:Y:S05]  /*5db0*/  BRA.DIV UR4, `(.L_x_1364) ;  /* 0x0000013e04d07947 */ /* 0x000fea000b800000 */
[----:B------:R-:W0:Y:S02]  /*5dc0*/  S2R R0, SR_TID.X ;  /* 0x0000000000007919 */ /* 0x000e240000002100 */
[----:B0-----:R-:W-:-:S05]  /*5dd0*/  VIADD R3, R0, 0xffffff80 ;  /* 0xffffff8000037836 */ /* 0x001fca0000000000 */
[----:B------:R-:W-:-:S04]  /*5de0*/  SHF.R.S32.HI R0, RZ, 0x1f, R3 ;  /* 0x0000001fff007819 */ /* 0x000fc80000011403 */
[----:B------:R-:W-:-:S04]  /*5df0*/  LEA.HI R0, R0, R3, RZ, 0x7 ;  /* 0x0000000300007211 */ /* 0x000fc800078f38ff */
[----:B------:R-:W-:-:S05]  /*5e00*/  SHF.R.S32.HI R0, RZ, 0x7, R0 ;  /* 0x00000007ff007819 */ /* 0x000fca0000011400 */
[----:B------:R0:W1:Y:S02]  /*5e10*/  SHFL.IDX PT, R14, R0, RZ, 0x1f ;  /* 0x00001fff000e7589 */ /* 0x00006400000e0000 */
.L_x_1613:
[----:B------:R-:W-:Y:S01]  /*5e20*/  VIADD R24, R18, 0x18400 ;  /* 0x0001840012187836 */ /* 0x000fe20000000000 */
[----:B01----:R-:W-:Y:S01]  /*5e30*/  LEA.HI R0, R14, R14, RZ, 0x1 ;  /* 0x0000000e0e007211 */ /* 0x003fe200078f08ff */
[----:B------:R-:W-:Y:S03]  /*5e40*/  BSSY B6, `(.L_x_1365) ;  /* 0x0000015000067945 */ /* 0x000fe60003800000 */
[----:B------:R-:W-:Y:S02]  /*5e50*/  LOP3.LUT P0, RZ, R24, 0x1bf, RZ, 0xc0, !PT ;  /* 0x000001bf18ff7812 */ /* 0x000fe4000780c0ff */
[----:B------:R-:W-:-:S05]  /*5e60*/  LOP3.LUT R29, R0, 0xffffe, RZ, 0xc0, !PT ;  /* 0x000ffffe001d7812 */ /* 0x000fca00078ec0ff */
[----:B------:R-:W-:-:S06]  /*5e70*/  IMAD.IADD R29, R14, 0x1, -R29 ;  /* 0x000000010e1d7824 */ /* 0x000fcc00078e0a1d */
        /* <DEDUP_REMOVED lines=17> */
.L_x_1366:
[----:B------:R-:W-:Y:S05]  /*5f90*/  BSYNC B6 ;  /* 0x0000000000067941 */ /* 0x000fea0003800000 */
.L_x_1365:
[----:B------:R-:W-:Y:S02]  /*5fa0*/  ULDC UR4, c[0x0][0x3f4] ;  /* 0x0000fd0000047ab9 */ /* 0x000fe40000000800 */
[----:B------:R-:W-:-:S13]  /*5fb0*/  ISETP.LT.AND P0, PT, RZ, UR4, PT ;  /* 0x00000004ff007c0c */ /* 0x000fda000bf01270 */
[----:B------:R-:W-:Y:S05]  /*5fc0*/  @P0 BRA `(.L_x_1367) ;  /* 0x00000000003c0947 */ /* 0x000fea0003800000 */
[----:B------:R-:W-:-:S04]  /*5fd0*/  LEA.HI R0, R229, R229, RZ, 0x1 ;  /* 0x000000e5e5007211 */ /* 0x000fc800078f08ff */
[----:B------:R-:W-:-:S05]  /*5fe0*/  LOP3.LUT R0, R0, 0xfffffffe, RZ, 0xc0, !PT ;  /* 0xfffffffe00007812 */ /* 0x000fca00078ec0ff */
[----:B------:R-:W-:-:S05]  /*5ff0*/  IMAD.IADD R12, R229, 0x1, -R0 ;  /* 0x00000001e50c7824 */ /* 0x000fca00078e0a00 */
[----:B------:R-:W-:-:S04]  /*6000*/  SHF.L.U32 R3, R12, 0x1f, RZ ;  /* 0x0000001f0c037819 */ /* 0x000fc800000006ff */
[----:B------:R0:W1:Y:S03]  /*6010*/  SYNCS.PHASECHK.TRANS64.TRYWAIT P0, [R18+URZ+0x32400], R3 ;  /* 0x03240003120075a7 */ /* 0x000066000800017f */
[----:B-1----:R-:W-:Y:S05]  /*6020*/  @!P0 NANOSLEEP.SYNCS 0x989680 ;  /* 0x009896800000895d */ /* 0x002fea0003900000 */
[----:B------:R-:W1:Y:S01]  /*6030*/  @!P0 SYNCS.PHASECHK.TRANS64 P0, [R18+URZ+0x32400], R3 ;  /* 0x03240003120085a7 */ /* 0x000e62000800007f */
[----:B------:R-:W-:Y:S04]  /*6040*/  BSSY B0, `(.L_x_1368) ;  /* 0x0000006000007945 */ /* 0x000fe80003800000 */
[----:B-1----:R-:W-:Y:S05]  /*6050*/  @P0 BRA `(.L_x_1369) ;  /* 0x0000000000100947 */ /* 0x002fea0003800000 */
.L_x_1370:
[----:B-1----:R1:W2:Y:S02]  /*6060*/  SYNCS.PHASECHK.TRANS64.TRYWAIT P0, [R18+URZ+0x32400], R3 ;  /* 0x03240003120075a7 */ /* 0x0022a4000800017f */
[----:B--2---:R-:W-:Y:S05]  /*6070*/  @!P0 NANOSLEEP.SYNCS 0x989680 ;  /* 0x009896800000895d */ /* 0x004fea0003900000 */
[----:B------:R-:W2:Y:S02]  /*6080*/  @!P0 SYNCS.PHASECHK.TRANS64 P0, [R18+URZ+0x32400], R3 ;  /* 0x03240003120085a7 */ /* 0x000ea4000800007f */
[----:B--2---:R-:W-:Y:S05]  /*6090*/  @!P0 BRA `(.L_x_1370) ;  /* 0xfffffffc00f08947 */ /* 0x004fea000383ffff */
.L_x_1369:
[----:B------:R-:W-:Y:S05]  /*60a0*/  BSYNC B0 ;  /* 0x0000000000007941 */ /* 0x000fea0003800000 */
.L_x_1368:
[----:B------:R-:W-:Y:S05]  /*60b0*/  BRA `(.L_x_1371) ;  /* 0x0000002000887947 */ /* 0x000fea0003800000 */
.L_x_1367:
        /* <DEDUP_REMOVED lines=36> */
.L_x_1373:
[----:B------:R-:W-:Y:S05]  /*6300*/  BSYNC B6 ;  /* 0x0000000000067941 */ /* 0x000fea0003800000 */
.L_x_1372:
[----:B------:R-:W-:Y:S01]  /*6310*/  ULDC.U8 UR4, c[0x0][0x410] ;  /* 0x0001040000047ab9 */ /* 0x000fe20000000000 */
[----:B------:R-:W-:Y:S01]  /*6320*/  BSSY B0, `(.L_x_1374) ;  /* 0x00001f3000007945 */ /* 0x000fe20003800000 */
[----:B------:R-:W-:Y:S01]  /*6330*/  ISETP.NE.AND P0, PT, RZ, UR4, PT ;  /* 0x00000004ff007c0c */ /* 0x000fe2000bf05270 */
[----:B------:R-:W-:-:S12]  /*6340*/  IMAD R4, R33, 0x80, R19 ;  /* 0x0000008021047824 */ /* 0x000fd800078e0213 */
[----:B------:R-:W-:Y:S05]  /*6350*/  @!P0 BRA `(.L_x_1375) ;  /* 0x0000000c00f88947 */ /* 0x000fea0003800000 */
[----:B------:R-:W-:-:S03]  /*6360*/  UMOV UR4, 0xffffffff ;  /* 0xffffffff00047882 */ /* 0x000fc60000000000 */
[----:B------:R-:W-:Y:S05]  /*6370*/  BRA.DIV UR4, `(.L_x_1376) ;  /* 0x0000013a049c7947 */ /* 0x000fea000b800000 */
[----:B------:R0:W1:Y:S04]  /*6380*/  SHFL.IDX PT, R3, R25, RZ, 0x1c1f ;  /* 0x001c1fff19037589 */ /* 0x00006800000e0000 */
[----:B------:R0:W2:Y:S04]  /*6390*/  SHFL.IDX PT, R0, R24, RZ, 0x1c1f ;  /* 0x001c1fff18007589 */ /* 0x0000a800000e0000 */
[----:B------:R0:W3:Y:S04]  /*63a0*/  SHFL.IDX PT, R5, R27, RZ, 0x1c1f ;  /* 0x001c1fff1b057589 */ /* 0x0000e800000e0000 */
[----:B------:R0:W4:Y:S02]  /*63b0*/  SHFL.IDX PT, R14, R26, RZ, 0x1c1f ;  /* 0x001c1fff1a0e7589 */ /* 0x00012400000e0000 */
.L_x_1619:
[----:B------:R-:W-:Y:S01]  /*63c0*/  ULDC UR4, c[0x0][0x448] ;  /* 0x0001120000047ab9 */ /* 0x000fe20000000800 */
[----:B------:R-:W-:Y:S01]  /*63d0*/  LEA.HI R6, R229, R229, RZ, 0x1 ;  /* 0x000000e5e5067211 */ /* 0x000fe200078f08ff */
[----:B------:R-:W-:Y:S01]  /*63e0*/  IMAD R97, R97, UR4, RZ ;  /* 0x0000000461617c24 */ /* 0x000fe2000f8e02ff */
[----:B------:R-:W-:Y:S01]  /*63f0*/  BSSY B1, `(.L_x_1377) ;  /* 0x0000020000017945 */ /* 0x000fe20003800000 */
[----:B------:R-:W-:Y:S02]  /*6400*/  CS2R R8, SRZ ;  /* 0x0000000000087805 */ /* 0x000fe4000001ff00 */
[----:B------:R-:W-:Y:S02]  /*6410*/  LOP3.LUT R12, R6, 0xfffffffe, RZ, 0xc0, !PT ;  /* 0xfffffffe060c7812 */ /* 0x000fe400078ec0ff */
[----:B------:R-:W-:Y:S02]  /*6420*/  CS2R R6, SRZ ;  /* 0x0000000000067805 */ /* 0x000fe4000001ff00 */
[----:B------:R-:W-:Y:S01]  /*6430*/  ISETP.GE.AND P0, PT, R4, R97, PT ;  /* 0x000000610400720c */ /* 0x000fe20003f06270 */
[----:B------:R-:W-:Y:S01]  /*6440*/  IMAD.SHL.U32 R4, R232, 0x40, RZ ;  /* 0x00000040e8047824 */ /* 0x000fe200078e00ff */
[----:B------:R-:W-:Y:S01]  /*6450*/  CS2R R10, SRZ ;  /* 0x00000000000a7805 */ /* 0x000fe2000001ff00 */
[----:B------:R-:W-:Y:S01]  /*6460*/  IMAD.IADD R12, R229, 0x1, -R12 ;  /* 0x00000001e50c7824 */ /* 0x000fe200078e0a0c */
[----:B------:R-:W-:-:S02]  /*6470*/  CS2R R20, SRZ ;  /* 0x0000000000147805 */ /* 0x000fc4000001ff00 */
[----:B------:R-:W-:Y:S02]  /*6480*/  LOP3.LUT R31, R4, 0x1c0, RZ, 0xc0, !PT ;  /* 0x000001c0041f7812 */ /* 0x000fe400078ec0ff */
[----:B------:R-:W-:-:S05]  /*6490*/  SHF.L.U32 R13, R12, 0x1f, RZ ;  /* 0x0000001f0c0d7819 */ /* 0x000fca00000006ff */
[----:B------:R-:W-:Y:S05]  /*64a0*/  @P0 BRA `(.L_x_1378) ;  /* 0x0000000000500947 */ /* 0x000fea0003800000 */
[----:B------:R-:W-:Y:S01]  /*64b0*/  ULDC UR4, c[0x0][0x3f4] ;  /* 0x0000fd0000047ab9 */ /* 0x000fe20000000800 */
[----:B--2---:R-:W-:Y:S01]  /*64c0*/  IMAD.MOV.U32 R6, RZ, RZ, R0 ;  /* 0x000000ffff067224 */ /* 0x004fe200078e0000 */
[----:B------:R-:W-:Y:S01]  /*64d0*/  ISETP.GE.AND P3, PT, R202, UR4, PT ;  /* 0x00000004ca007c0c */ /* 0x000fe2000bf66270 */
[----:B-1----:R-:W-:Y:S01]  /*64e0*/  IMAD.MOV.U32 R7, RZ, RZ, R3 ;  /* 0x000000ffff077224 */ /* 0x002fe200078e0003 */
[----:B------:R-:W-:Y:S01]  /*64f0*/  ISETP.GE.AND P2, PT, R22, UR4, PT ;  /* 0x0000000416007c0c */ /* 0x000fe2000bf46270 */
[----:B---3--:R-:W-:Y:S01]  /*6500*/  IMAD.MOV.U32 R15, RZ, RZ, R5 ;  /* 0x000000ffff0f7224 */ /* 0x008fe200078e0005 */
[----:B------:R-:W-:Y:S02]  /*6510*/  CS2R R10, SRZ ;  /* 0x00000000000a7805 */ /* 0x000fe4000001ff00 */
[----:B------:R-:W-:Y:S02]  /*6520*/  CS2R R20, SRZ ;  /* 0x0000000000147805 */ /* 0x000fe4000001ff00 */
[----:B------:R-:W-:-:S05]  /*6530*/  CS2R R8, SRZ ;  /* 0x0000000000087805 */ /* 0x000fca000001ff00 */
[-C--:B0-----:R-:W-:Y:S02]  /*6540*/  @!P3 IADD3 R26, P0, R0, R237.reuse, RZ ;  /* 0x000000ed001ab210 */ /* 0x081fe40007f1e0ff */
[----:B----4-:R-:W-:Y:S01]  /*6550*/  @!P3 IADD3 R4, P1, R14, R237, RZ ;  /* 0x000000ed0e04b210 */ /* 0x010fe20007f3e0ff */
        /* <DEDUP_REMOVED lines=9> */
.L_x_1378:
[----:B------:R-:W-:Y:S05]  /*65f0*/  BSYNC B1 ;  /* 0x0000000000017941 */ /* 0x000fea0003800000 */
.L_x_1377:
[----:B------:R-:W2:Y:S01]  /*6600*/  SYNCS.PHASECHK.TRANS64.TRYWAIT P0, [R18+URZ+0x32400], R13 ;  /* 0x0324000d120075a7 */ /* 0x000ea2000800017f */
[----:B-1----:R-:W-:Y:S01]  /*6610*/  LOP3.LUT R3, R31, 0x18, R16, 0xf8, !PT ;  /* 0x000000181f037812 */ /* 0x002fe200078ef810 */
[----:B0---45:R-:W-:Y:S01]  /*6620*/  IMAD.MOV.U32 R14, RZ, RZ, R21 ;  /* 0x000000ffff0e7224 */ /* 0x031fe200078e0015 */
[----:B------:R-:W-:Y:S01]  /*6630*/  SHF.R.U32.HI R4, RZ, 0x3, R31 ;  /* 0x00000003ff047819 */ /* 0x000fe2000001161f */
[----:B---3--:R-:W-:Y:S01]  /*6640*/  IMAD.MOV.U32 R5, RZ, RZ, R6 ;  /* 0x000000ffff057224 */ /* 0x008fe200078e0006 */
[----:B------:R-:W-:Y:S01]  /*6650*/  SHF.R.U64 R26, R10, 0x10, R11 ;  /* 0x000000100a1a7819 */ /* 0x000fe2000000120b */
[----:B--2---:R-:W-:Y:S01]  /*6660*/  IMAD R0, R33, -0x80, R97 ;  /* 0xffffff8021007824 */ /* 0x004fe200078e0261 */
[----:B------:R-:W-:Y:S01]  /*6670*/  LOP3.LUT R28, R3, R4, RZ, 0x3c, !PT ;  /* 0x00000004031c7212 */ /* 0x000fe200078e3cff */
[--C-:B------:R-:W-:Y:S01]  /*6680*/  IMAD.MOV.U32 R4, RZ, RZ, R11.reuse ;  /* 0x000000ffff047224 */ /* 0x100fe200078e000b */
[----:B------:R-:W-:Y:S01]  /*6690*/  SHF.R.U32.HI R27, RZ, 0x10, R11 ;  /* 0x00000010ff1b7819 */ /* 0x000fe2000001160b */
[----:B------:R-:W-:Y:S01]  /*66a0*/  IMAD.MOV.U32 R11, RZ, RZ, R20 ;  /* 0x000000ffff0b7224 */ /* 0x000fe200078e0014 */
[--C-:B------:R-:W-:Y:S01]  /*66b0*/  SHF.R.U64 R24, R20, 0x10, R21.reuse ;  /* 0x0000001014187819 */ /* 0x100fe20000001215 */
[----:B------:R-:W-:Y:S01]  /*66c0*/  IMAD.MOV.U32 R3, RZ, RZ, R10 ;  /* 0x000000ffff037224 */ /* 0x000fe200078e000a */
[----:B------:R-:W-:Y:S01]  /*66d0*/  SHF.R.U32.HI R25, RZ, 0x10, R21 ;  /* 0x00000010ff197819 */ /* 0x000fe20000011615 */
[--C-:B------:R-:W-:Y:S01]  /*66e0*/  IMAD.MOV.U32 R10, RZ, RZ, R7.reuse ;  /* 0x000000ffff0a7224 */ /* 0x100fe200078e0007 */
[--C-:B------:R-:W-:Y:S01]  /*66f0*/  SHF.R.U64 R20, R6, 0x10, R7.reuse ;  /* 0x0000001006147819 */ /* 0x100fe20000001207 */
[----:B------:R-:W-:Y:S01]  /*6700*/  IMAD.MOV.U32 R6, RZ, RZ, R8 ;  /* 0x000000ffff067224 */ /* 0x000fe200078e0008 */
[----:B------:R-:W-:Y:S01]  /*6710*/  SHF.R.U32.HI R21, RZ, 0x10, R7 ;  /* 0x00000010ff157819 */ /* 0x000fe20000011607 */
[--C-:B------:R-:W-:Y:S01]  /*6720*/  IMAD.MOV.U32 R7, RZ, RZ, R9.reuse ;  /* 0x000000ffff077224 */ /* 0x100fe200078e0009 */
[--C-:B------:R-:W-:Y:S01]  /*6730*/  SHF.R.U64 R15, R8, 0x10, R9.reuse ;  /* 0x00000010080f7819 */ /* 0x100fe20000001209 */
[----:B------:R-:W-:Y:S01]  /*6740*/  BSSY B1, `(.L_x_1379) ;  /* 0x000000f000017945 */ /* 0x000fe20003800000 */
[----:B------:R-:W-:Y:S01]  /*6750*/  SHF.R.U32.HI R8, RZ, 0x10, R9 ;  /* 0x00000010ff087819 */ /* 0x000fe20000011609 */
[----:B------:R-:W-:Y:S01]  /*6760*/  IMAD R9, R215, 0x200, R28 ;  /* 0x00000200d7097824 */ /* 0x000fe200078e021c */
[----:B------:R-:W-:-:S02]  /*6770*/  VIMNMX R37, R0, 0x80, PT ;  /* 0x0000008000257848 */ /* 0x000fc40003fe0100 */
[----:B------:R-:W-:Y:S01]  /*6780*/  PRMT R31, R3, 0x5410, R26 ;  /* 0x00005410031f7816 */ /* 0x000fe2000000001a */
[----:B------:R-:W-:Y:S01]  /*6790*/  IMAD R9, R9, 0x2, R18 ;  /* 0x0000000209097824 */ /* 0x000fe200078e0212 */
[----:B------:R-:W-:Y:S02]  /*67a0*/  PRMT R32, R4, 0x5410, R27 ;  /* 0x0000541004207816 */ /* 0x000fe4000000001b */
[----:B------:R-:W-:Y:S01]  /*67b0*/  LOP3.LUT P2, RZ, R232, 0x4, RZ, 0xc0, !PT ;  /* 0x00000004e8ff7812 */ /* 0x000fe2000784c0ff */
[----:B------:R-:W-:Y:S01]  /*67c0*/  VIADD R4, R9, 0x18400 ;  /* 0x0001840009047836 */ /* 0x000fe20000000000 */
[----:B------:R-:W-:Y:S01]  /*67d0*/  ISETP.GE.AND P1, PT, R19, R37, PT ;  /* 0x000000251300720c */ /* 0x000fe20003f26270 */
[----:B------:R-:W-:Y:S01]  /*67e0*/  VIADD R0, R9, 0x18440 ;  /* 0x0001844009007836 */ /* 0x000fe20000000000 */
[----:B------:R-:W-:Y:S02]  /*67f0*/  PRMT R33, R11, 0x5410, R24 ;  /* 0x000054100b217816 */ /* 0x000fe40000000018 */
[----:B------:R-:W-:-:S02]  /*6800*/  PRMT R3, R14, 0x5410, R25 ;  /* 0x000054100e037816 */ /* 0x000fc40000000019 */
[----:B------:R-:W-:Y:S01]  /*6810*/  PRMT R34, R5, 0x5410, R20 ;  /* 0x0000541005227816 */ /* 0x000fe20000000014 */
[----:B------:R-:W-:Y:S06]  /*6820*/  @!P0 BRA `(.L_x_1380) ;  /* 0x0000013400e08947 */ /* 0x000fec0003800000 */
.L_x_1620:
[----:B------:R-:W-:Y:S05]  /*6830*/  BSYNC B1 ;  /* 0x0000000000017941 */ /* 0x000fea0003800000 */
.L_x_1379:
        /* <DEDUP_REMOVED lines=11> */
[----:B------:R-:W1:Y:S01]  /*68f0*/  LDS.128 R4, [R9+0x18400] ;  /* 0x0184000009047984 */ /* 0x000e620000000c00 */
[C---:B------:R-:W-:Y:S01]  /*6900*/  IMAD.U32 R21, R34.reuse, 0x10000, RZ ;  /* 0x0001000022157824 */ /* 0x040fe200078e00ff */
[C---:B------:R-:W-:Y:S01]  /*6910*/  LOP3.LUT R20, R31.reuse, 0xffff0000, RZ, 0xc0, !PT ;  /* 0xffff00001f147812 */ /* 0x040fe200078ec0ff */
[----:B------:R-:W-:Y:S01]  /*6920*/  IMAD.U32 R15, R31, 0x10000, RZ ;  /* 0x000100001f0f7824 */ /* 0x000fe200078e00ff */
[----:B------:R-:W-:Y:S01]  /*6930*/  LOP3.LUT R24, R34, 0xffff0000, RZ, 0xc0, !PT ;  /* 0xffff000022187812 */ /* 0x000fe200078ec0ff */
[C---:B-1----:R-:W-:Y:S01]  /*6940*/  IMAD.U32 R10, R4.reuse, 0x10000, RZ ;  /* 0x00010000040a7824 */ /* 0x042fe200078e00ff */
[----:B------:R-:W-:Y:S01]  /*6950*/  LOP3.LUT R4, R4, 0xffff0000, RZ, 0xc0, !PT ;  /* 0xffff000004047812 */ /* 0x000fe200078ec0ff */
[C---:B------:R-:W-:Y:S01]  /*6960*/  IMAD.U32 R11, R5.reuse, 0x10000, RZ ;  /* 0x00010000050b7824 */ /* 0x040fe200078e00ff */
[----:B------:R-:W-:Y:S01]  /*6970*/  LOP3.LUT R5, R5, 0xffff0000, RZ, 0xc0, !PT ;  /* 0xffff000005057812 */ /* 0x000fe200078ec0ff */
[C---:B0-----:R-:W-:Y:S01]  /*6980*/  IMAD.U32 R13, R6.reuse, 0x10000, RZ ;  /* 0x00010000060d7824 */ /* 0x041fe200078e00ff */
[----:B------:R-:W-:Y:S01]  /*6990*/  LOP3.LUT R6, R6, 0xffff0000, RZ, 0xc0, !PT ;  /* 0xffff000006067812 */ /* 0x000fe200078ec0ff */
[C---:B------:R-:W-:Y:S01]  /*69a0*/  FMUL.FTZ R25, R4.reuse, R21 ;  /* 0x0000001504197220 */ /* 0x040fe20000410000 */
[----:B------:R-:W-:Y:S01]  /*69b0*/  FMUL.FTZ R4, R4, R15 ;  /* 0x0000000f04047220 */ /* 0x000fe20000410000 */
[----:B------:R-:W-:-:S02]  /*69c0*/  IMAD.U32 R14, R7, 0x10000, RZ ;  /* 0x00010000070e7824 */ /* 0x000fc400078e00ff */
[C---:B------:R-:W-:Y:S01]  /*69d0*/  FMUL.FTZ R28, R5.reuse, R24 ;  /* 0x00000018051c7220 */ /* 0x040fe20000410000 */
[C---:B------:R-:W-:Y:S01]  /*69e0*/  FFMA.FTZ R25, R10.reuse, R15, -R25 ;  /* 0x0000000f0a197223 */ /* 0x040fe20000010819 */
[-C--:B------:R-:W-:Y:S01]  /*69f0*/  FMUL.FTZ R30, R5, R20.reuse ;  /* 0x00000014051e7220 */ /* 0x080fe20000410000 */
[----:B------:R-:W-:Y:S01]  /*6a00*/  LOP3.LUT R7, R7, 0xffff0000, RZ, 0xc0, !PT ;  /* 0xffff000007077812 */ /* 0x000fe200078ec0ff */
[----:B------:R-:W-:Y:S01]  /*6a10*/  FFMA.FTZ R26, R10, R21, R4 ;  /* 0x000000150a1a7223 */ /* 0x000fe20000010004 */
[C---:B------:R-:W-:Y:S01]  /*6a20*/  LOP3.LUT R15, R35.reuse, 0xffff0000, RZ, 0xc0, !PT ;  /* 0xffff0000230f7812 */ /* 0x040fe200078ec0ff */
[----:B------:R-:W-:Y:S01]  /*6a30*/  IMAD.U32 R10, R35, 0x10000, RZ ;  /* 0x00010000230a7824 */ /* 0x000fe200078e00ff */
[C---:B------:R-:W-:Y:S01]  /*6a40*/  LOP3.LUT R5, R32.reuse, 0xffff0000, RZ, 0xc0, !PT ;  /* 0xffff000020057812 */ /* 0x040fe200078ec0ff */
[----:B------:R-:W-:Y:S02]  /*6a50*/  IMAD.U32 R4, R32, 0x10000, RZ ;  /* 0x0001000020047824 */ /* 0x000fe400078e00ff */
        /* <DEDUP_REMOVED lines=15> */
.L_x_1384:
[----:B------:R-:W-:Y:S05]  /*6b50*/  BSYNC B2 ;  /* 0x0000000000027941 */ /* 0x000fea0003800000 */
.L_x_1383:
[----:B------:R-:W-:Y:S05]  /*6b60*/  @P1 BRA `(.L_x_1382) ;  /* 0x0000000000981947 */ /* 0x000fea0003800000 */
[----:B-1----:R-:W1:Y:S01]  /*6b70*/  LDS.128 R4, [R0] ;  /* 0x0000000000047984 */ /* 0x002e620000000c00 */
        /* <DEDUP_REMOVED lines=37> */
.L_x_1382:
[----:B------:R-:W-:Y:S05]  /*6dd0*/  BSYNC B1 ;  /* 0x0000000000017941 */ /* 0x000fea0003800000 */
.L_x_1381:
[----:B------:R-:W-:-:S13]  /*6de0*/  ISETP.GE.AND P0, PT, R228, R37, PT ;  /* 0x00000025e400720c */ /* 0x000fda0003f06270 */
[----:B------:R-:W-:Y:S05]  /*6df0*/  @P0 BRA `(.L_x_1385) ;  /* 0x0000001400140947 */ /* 0x000fea0003800000 */
[----:B-12---:R-:W1:Y:S01]  /*6e00*/  LDC R5, c[0x0][0x3f4] ;  /* 0x0000fd00ff057b82 */ /* 0x006e620000000800 */
        /* <DEDUP_REMOVED lines=9> */
[C---:B------:R-:W-:Y:S01]  /*6ea0*/  IMAD.U32 R25, R32.reuse, 0x10000, RZ ;  /* 0x0001000020197824 */ /* 0x040fe200078e00ff */
[----:B------:R-:W-:Y:S01]  /*6eb0*/  LOP3.LUT R32, R32, 0xffff0000, RZ, 0xc0, !PT ;  /* 0xffff000020207812 */ /* 0x000fe200078ec0ff */
[C---:B-1----:R-:W-:Y:S01]  /*6ec0*/  IMAD.U32 R10, R4.reuse, 0x10000, RZ ;  /* 0x00010000040a7824 */ /* 0x042fe200078e00ff */
[----:B------:R-:W-:Y:S01]  /*6ed0*/  LOP3.LUT R4, R4, 0xffff0000, RZ, 0xc0, !PT ;  /* 0xffff000004047812 */ /* 0x000fe200078ec0ff */
[C---:B------:R-:W-:Y:S01]  /*6ee0*/  IMAD.U32 R11, R5.reuse, 0x10000, RZ ;  /* 0x00010000050b7824 */ /* 0x040fe200078e00ff */
[----:B------:R-:W-:Y:S01]  /*6ef0*/  LOP3.LUT R5, R5, 0xffff0000, RZ, 0xc0, !PT ;  /* 0xffff000005057812 */ /* 0x000fe200078ec0ff */
[C---:B0-----:R-:W-:Y:S01]  /*6f00*/  IMAD.U32 R13, R6.reuse, 0x10000, RZ ;  /* 0x00010000060d7824 */ /* 0x041fe200078e00ff */
[----:B------:R-:W-:Y:S01]  /*6f10*/  LOP3.LUT R6, R6, 0xffff0000, RZ, 0xc0, !PT ;  /* 0xffff000006067812 */ /* 0x000fe200078ec0ff */
[-C--:B------:R-:W-:Y:S01]  /*6f20*/  FMUL.FTZ R15, R26, R4.reuse ;  /* 0x000000041a0f7220 */ /* 0x080fe20000410000 */
[----:B------:R-:W-:Y:S01]  /*6f30*/  FMUL.FTZ R21, R24, R4 ;  /* 0x0000000418157220 */ /* 0x000fe20000410000 */
[----:B------:R-:W-:Y:S01]  /*6f40*/  FMUL.FTZ R20, R27, R5 ;  /* 0x000000051b147220 */ /* 0x000fe20000410000 */
[----:B------:R-:W-:-:S02]  /*6f50*/  IMAD.U32 R14, R7, 0x10000, RZ ;  /* 0x00010000070e7824 */ /* 0x000fc400078e00ff */
[-C--:B------:R-:W-:Y:S01]  /*6f60*/  FFMA.FTZ R4, R24, R10.reuse, -R15 ;  /* 0x0000000a18047223 */ /* 0x080fe2000001080f */
[----:B------:R-:W-:Y:S01]  /*6f70*/  FFMA.FTZ R21, R26, R10, R21 ;  /* 0x0000000a1a157223 */ /* 0x000fe20000010015 */
[----:B------:R-:W-:Y:S01]  /*6f80*/  FMUL.FTZ R10, R31, R5 ;  /* 0x000000051f0a7220 */ /* 0x000fe20000410000 */
[----:B------:R-:W-:Y:S01]  /*6f90*/  LOP3.LUT R7, R7, 0xffff0000, RZ, 0xc0, !PT ;  /* 0xffff000007077812 */ /* 0x000fe200078ec0ff */
[-C--:B------:R-:W-:Y:S01]  /*6fa0*/  FFMA.FTZ R5, R31, R11.reuse, -R20 ;  /* 0x0000000b1f057223 */ /* 0x080fe20000010814 */
[C---:B------:R-:W-:Y:S01]  /*6fb0*/  LOP3.LUT R26, R35.reuse, 0xffff0000, RZ, 0xc0, !PT ;  /* 0xffff0000231a7812 */ /* 0x040fe200078ec0ff */
[----:B------:R-:W-:Y:S02]  /*6fc0*/  IMAD.U32 R31, R35, 0x10000, RZ ;  /* 0x00010000231f7824 */ /* 0x000fe400078e00ff */
[----:B------:R-:W-:Y:S01]  /*6fd0*/  FFMA.FTZ R10, R27, R11, R10 ;  /* 0x0000000b1b0a7223 */ /* 0x000fe2000001000a */
[-C--:B------:R-:W-:Y:S01]  /*6fe0*/  FMUL.FTZ R24, R25, R6.reuse ;  /* 0x0000000619187220 */ /* 0x080fe20000410000 */
[-C--:B------:R-:W-:Y:S01]  /*6ff0*/  FMUL.FTZ R15, R32, R7.reuse ;  /* 0x00000007200f7220 */ /* 0x080fe20000410000 */
[----:B------:R-:W-:Y:S01]  /*7000*/  FMUL.FTZ R20, R31, R6 ;  /* 0x000000061f147220 */ /* 0x000fe20000410000 */
[----:B------:R-:W-:Y:S01]  /*7010*/  FMUL.FTZ R11, R26, R7 ;  /* 0x000000071a0b7220 */ /* 0x000fe20000410000 */
[----:B------:R-:W-:-:S02]  /*7020*/  F2FP.BF16.F32.PACK_AB R4, R21, R4 ;  /* 0x000000041504723e */ /* 0x000fc400000010ff */
[-C--:B------:R-:W-:Y:S01]  /*7030*/  FFMA.FTZ R6, R25, R13.reuse, -R20 ;  /* 0x0000000d19067223 */ /* 0x080fe20000010814 */
[-C--:B------:R-:W-:Y:S01]  /*7040*/  FFMA.FTZ R7, R32, R14.reuse, -R11 ;  /* 0x0000000e20077223 */ /* 0x080fe2000001080b */
[----:B------:R-:W-:Y:S01]  /*7050*/  FFMA.FTZ R13, R31, R13, R24 ;  /* 0x0000000d1f0d7223 */ /* 0x000fe20000010018 */
[----:B------:R-:W-:Y:S01]  /*7060*/  FFMA.FTZ R14, R26, R14, R15 ;  /* 0x0000000e1a0e7223 */ /* 0x000fe2000001000f */
[----:B------:R-:W-:-:S03]  /*7070*/  F2FP.BF16.F32.PACK_AB R5, R10, R5 ;  /* 0x000000050a05723e */ /* 0x000fc600000010ff */
[----:B------:R-:W-:Y:S02]  /*7080*/  F2FP.BF16.F32.PACK_AB R6, R13, R6 ;  /* 0x000000060d06723e */ /* 0x000fe400000010ff */
[----:B------:R-:W-:-:S05]  /*7090*/  F2FP.BF16.F32.PACK_AB R7, R14, R7 ;  /* 0x000000070e07723e */ /* 0x000fca00000010ff */
[----:B------:R1:W-:Y:S02]  /*70a0*/  STS.128 [R9+0x1a400], R4 ;  /* 0x01a4000409007388 */ /* 0x0003e40000000c00 */
.L_x_1387:
[----:B------:R-:W-:Y:S05]  /*70b0*/  BSYNC B1 ;  /* 0x0000000000017941 */ /* 0x000fea0003800000 */
.L_x_1386:
[----:B------:R-:W-:Y:S05]  /*70c0*/  @P1 BRA `(.L_x_1385) ;  /* 0x0000001000601947 */ /* 0x000fea0003800000 */
[----:B-1----:R-:W1:Y:S01]  /*70d0*/  LDS.128 R4, [R0+0x2000] ;  /* 0x0020000000047984 */ /* 0x002e620000000c00 */
[C---:B------:R-:W-:Y:S01]  /*70e0*/  IMAD.U32 R25, R36.reuse, 0x10000, RZ ;  /* 0x0001000024197824 */ /* 0x040fe200078e00ff */
[----:B------:R-:W-:Y:S01]  /*70f0*/  LOP3.LUT R36, R36, 0xffff0000, RZ, 0xc0, !PT ;  /* 0xffff000024247812 */ /* 0x000fe200078ec0ff */
[C---:B------:R-:W-:Y:S01]  /*7100*/  IMAD.U32 R21, R33.reuse, 0x10000, RZ ;  /* 0x0001000021157824 */ /* 0x040fe200078e00ff */
[----:B------:R-:W-:Y:S02]  /*7110*/  LOP3.LUT R24, R33, 0xffff0000, RZ, 0xc0, !PT ;  /* 0xffff000021187812 */ /* 0x000fe400078ec0ff */
[----:B------:R-:W-:Y:S01]  /*7120*/  LOP3.LUT R27, R8, 0xffff0000, RZ, 0xc0, !PT ;  /* 0xffff0000081b7812 */ /* 0x000fe200078ec0ff */
[C---:B-1----:R-:W-:Y:S01]  /*7130*/  IMAD.U32 R9, R4.reuse, 0x10000, RZ ;  /* 0x0001000004097824 */ /* 0x042fe200078e00ff */
[----:B------:R-:W-:Y:S01]  /*7140*/  LOP3.LUT R4, R4, 0xffff0000, RZ, 0xc0, !PT ;  /* 0xffff000004047812 */ /* 0x000fe200078ec0ff */
[C---:B------:R-:W-:Y:S01]  /*7150*/  IMAD.U32 R10, R5.reuse, 0x10000, RZ ;  /* 0x00010000050a7824 */ /* 0x040fe200078e00ff */
[----:B------:R-:W-:Y:S01]  /*7160*/  LOP3.LUT R5, R5, 0xffff0000, RZ, 0xc0, !PT ;  /* 0xffff000005057812 */ /* 0x000fe200078ec0ff */
[C---:B------:R-:W-:Y:S01]  /*7170*/  IMAD.U32 R11, R6.reuse, 0x10000, RZ ;  /* 0x00010000060b7824 */ /* 0x040fe200078e00ff */
[----:B------:R-:W-:Y:S01]  /*7180*/  LOP3.LUT R6, R6, 0xffff0000, RZ, 0xc0, !PT ;  /* 0xffff000006067812 */ /* 0x000fe200078ec0ff */
[-C--:B------:R-:W-:Y:S01]  /*7190*/  FMUL.FTZ R14, R25, R4.reuse ;  /* 0x00000004190e7220 */ /* 0x080fe20000410000 */
[----:B------:R-:W-:Y:S01]  /*71a0*/  FMUL.FTZ R20, R21, R4 ;  /* 0x0000000415147220 */ /* 0x000fe20000410000 */
[----:B------:R-:W-:Y:S01]  /*71b0*/  FMUL.FTZ R15, R36, R5 ;  /* 0x00000005240f7220 */ /* 0x000fe20000410000 */
[----:B0-----:R-:W-:-:S02]  /*71c0*/  IMAD.U32 R13, R7, 0x10000, RZ ;  /* 0x00010000070d7824 */ /* 0x001fc400078e00ff */
[----:B------:R-:W-:Y:S01]  /*71d0*/  FFMA.FTZ R4, R21, R9, -R14 ;  /* 0x0000000915047223 */ /* 0x000fe2000001080e */
[C---:B------:R-:W-:Y:S01]  /*71e0*/  FMUL.FTZ R21, R24.reuse, R5 ;  /* 0x0000000518157220 */ /* 0x040fe20000410000 */
[----:B------:R-:W-:Y:S01]  /*71f0*/  FFMA.FTZ R5, R24, R10, -R15 ;  /* 0x0000000a18057223 */ /* 0x000fe2000001080f */
[----:B------:R-:W-:Y:S01]  /*7200*/  FFMA.FTZ R9, R25, R9, R20 ;  /* 0x0000000919097223 */ /* 0x000fe20000010014 */
[----:B------:R-:W-:Y:S01]  /*7210*/  IMAD.U32 R15, R3, 0x10000, RZ ;  /* 0x00010000030f7824 */ /* 0x000fe200078e00ff */
[----:B------:R-:W-:Y:S01]  /*7220*/  LOP3.LUT R7, R7, 0xffff0000, RZ, 0xc0, !PT ;  /* 0xffff000007077812 */ /* 0x000fe200078ec0ff */
[----:B------:R-:W-:Y:S01]  /*7230*/  IMAD.U32 R25, R8, 0x10000, RZ ;  /* 0x0001000008197824 */ /* 0x000fe200078e00ff */
[----:B------:R-:W-:Y:S01]  /*7240*/  LOP3.LUT R3, R3, 0xffff0000, RZ, 0xc0, !PT ;  /* 0xffff000003037812 */ /* 0x000fe200078ec0ff */
[----:B------:R-:W-:Y:S01]  /*7250*/  FMUL.FTZ R14, R15, R6 ;  /* 0x000000060f0e7220 */ /* 0x000fe20000410000 */
[----:B------:R-:W-:Y:S01]  /*7260*/  FFMA.FTZ R10, R36, R10, R21 ;  /* 0x0000000a240a7223 */ /* 0x000fe20000010015 */
[----:B------:R-:W-:Y:S01]  /*7270*/  FMUL.FTZ R8, R25, R6 ;  /* 0x0000000619087220 */ /* 0x000fe20000410000 */
[-C--:B------:R-:W-:Y:S01]  /*7280*/  FMUL.FTZ R20, R27, R7.reuse ;  /* 0x000000071b147220 */ /* 0x080fe20000410000 */
[----:B------:R-:W-:Y:S01]  /*7290*/  FMUL.FTZ R24, R3, R7 ;  /* 0x0000000703187220 */ /* 0x000fe20000410000 */
[----:B------:R-:W-:Y:S01]  /*72a0*/  F2FP.BF16.F32.PACK_AB R4, R9, R4 ;  /* 0x000000040904723e */ /* 0x000fe200000010ff */
[-C--:B------:R-:W-:Y:S01]  /*72b0*/  FFMA.FTZ R6, R15, R11.reuse, -R8 ;  /* 0x0000000b0f067223 */ /* 0x080fe20000010808 */
[----:B------:R-:W-:Y:S01]  /*72c0*/  FFMA.FTZ R11, R25, R11, R14 ;  /* 0x0000000b190b7223 */ /* 0x000fe2000001000e */
[-C--:B------:R-:W-:Y:S01]  /*72d0*/  FFMA.FTZ R7, R3, R13.reuse, -R20 ;  /* 0x0000000d03077223 */ /* 0x080fe20000010814 */
[----:B------:R-:W-:Y:S01]  /*72e0*/  FFMA.FTZ R24, R27, R13, R24 ;  /* 0x0000000d1b187223 */ /* 0x000fe20000010018 */
[----:B------:R-:W-:-:S02]  /*72f0*/  F2FP.BF16.F32.PACK_AB R5, R10, R5 ;  /* 0x000000050a05723e */ /* 0x000fc400000010ff */
[----:B------:R-:W-:Y:S02]  /*7300*/  F2FP.BF16.F32.PACK_AB R6, R11, R6 ;  /* 0x000000060b06723e */ /* 0x000fe400000010ff */
[----:B------:R-:W-:-:S05]  /*7310*/  F2FP.BF16.F32.PACK_AB R7, R24, R7 ;  /* 0x000000071807723e */ /* 0x000fca00000010ff */
[----:B------:R3:W-:Y:S01]  /*7320*/  STS.128 [R0+0x2000], R4 ;  /* 0x0020000400007388 */ /* 0x0007e20000000c00 */
[----:B------:R-:W-:Y:S05]  /*7330*/  BRA `(.L_x_1385) ;  /* 0x0000000c00c47947 */ /* 0x000fea0003800000 */
.L_x_1375:
[----:B------:R-:W-:-:S03]  /*7340*/  UMOV UR4, 0xffffffff ;  /* 0xffffffff00047882 */ /* 0x000fc60000000000 */
[----:B------:R-:W-:Y:S05]  /*7350*/  BRA.DIV UR4, `(.L_x_1388) ;  /* 0x0000012e04287947 */ /* 0x000fea000b800000 */
[----:B------:R0:W1:Y:S04]  /*7360*/  SHFL.IDX PT, R0, R25, RZ, 0x1c1f ;  /* 0x001c1fff19007589 */ /* 0x00006800000e0000 */
[----:B------:R0:W2:Y:S04]  /*7370*/  SHFL.IDX PT, R3, R24, RZ, 0x1c1f ;  /* 0x001c1fff18037589 */ /* 0x0000a800000e0000 */
[----:B------:R0:W3:Y:S04]  /*7380*/  SHFL.IDX PT, R20, R27, RZ, 0x1c1f ;  /* 0x001c1fff1b147589 */ /* 0x0000e800000e0000 */
[----:B------:R0:W4:Y:S02]  /*7390*/  SHFL.IDX PT, R14, R26, RZ, 0x1c1f ;  /* 0x001c1fff1a0e7589 */ /* 0x00012400000e0000 */
.L_x_1626:
[----:B------:R-:W-:Y:S01]  /*73a0*/  ULDC UR4, c[0x0][0x448] ;  /* 0x0001120000047ab9 */ /* 0x000fe20000000800 */
[----:B------:R-:W0:Y:S01]  /*73b0*/  LDC R47, c[0x0][0x3f4] ;  /* 0x0000fd00ff2f7b82 */ /* 0x000e220000000800 */
[----:B------:R-:W-:Y:S01]  /*73c0*/  IMAD R97, R97, UR4, RZ ;  /* 0x0000000461617c24 */ /* 0x000fe2000f8e02ff */
[----:B------:R-:W-:Y:S01]  /*73d0*/  LEA.HI R5, R229, R229, RZ, 0x1 ;  /* 0x000000e5e5057211 */ /* 0x000fe200078f08ff */
[----:B------:R-:W-:Y:S01]  /*73e0*/  BSSY B1, `(.L_x_1389) ;  /* 0x0000016000017945 */ /* 0x000fe20003800000 */
[----:B------:R-:W-:Y:S02]  /*73f0*/  CS2R R6, SRZ ;  /* 0x0000000000067805 */ /* 0x000fe4000001ff00 */
        /* <DEDUP_REMOVED lines=11> */
[----:B------:R-:W-:Y:S02]  /*74b0*/  SHF.L.U64.HI R7, R16, 0x1, R17 ;  /* 0x0000000110077819 */ /* 0x000fe40000010211 */
[-C--:B0-2---:R-:W-:Y:S02]  /*74c0*/  IADD3 R24, P0, R3, R15.reuse, RZ ;  /* 0x0000000f03187210 */ /* 0x085fe40007f1e0ff */
[----:B----4-:R-:W-:-:S03]  /*74d0*/  IADD3 R14, P1, R14, R15, RZ ;  /* 0x0000000f0e0e7210 */ /* 0x010fc60007f3e0ff */
[--C-:B-1----:R-:W-:Y:S02]  /*74e0*/  IMAD.X R25, R0, 0x1, R7.reuse, P0 ;  /* 0x0000000100197824 */ /* 0x102fe400000e0607 */
[----:B---3--:R-:W-:Y:S01]  /*74f0*/  IMAD.X R15, R20, 0x1, R7, P1 ;  /* 0x00000001140f7824 */ /* 0x008fe200008e0607 */
[----:B------:R-:W-:Y:S01]  /*7500*/  CS2R R6, SRZ ;  /* 0x0000000000067805 */ /* 0x000fe2000001ff00 */
[----:B------:R-:W-:Y:S06]  /*7510*/  @P2 BRA `(.L_x_1390) ;  /* 0x0000000000082947 */ /* 0x000fec0003800000 */
[----:B------:R0:W5:Y:S04]  /*7520*/  LD.E.128 R8, desc[UR60][R24.64] ;  /* 0x0000003c18087980 */ /* 0x000168000c101d00 */
[----:B------:R0:W5:Y:S02]  /*7530*/  LD.E.128 R4, desc[UR60][R14.64] ;  /* 0x0000003c0e047980 */ /* 0x000164000c101d00 */
.L_x_1390:
[----:B------:R-:W-:Y:S05]  /*7540*/  BSYNC B1 ;  /* 0x0000000000017941 */ /* 0x000fea0003800000 */
.L_x_1389:
[----:B------:R-:W4:Y:S01]  /*7550*/  SYNCS.PHASECHK.TRANS64.TRYWAIT P1, [R18+URZ+0x32400], R21 ;  /* 0x03240015120075a7 */ /* 0x000f22000802017f */
[----:B-1----:R-:W-:Y:S01]  /*7560*/  IMAD R0, R33, -0x80, R97 ;  /* 0xffffff8021007824 */ /* 0x002fe200078e0261 */
[----:B0----5:R-:W-:Y:S01]  /*7570*/  SHF.R.U64 R26, R10, 0x10, R11 ;  /* 0x000000100a1a7819 */ /* 0x021fe2000000120b */
[----:B------:R-:W-:Y:S01]  /*7580*/  IMAD.MOV.U32 R15, RZ, RZ, R10 ;  /* 0x000000ffff0f7224 */ /* 0x000fe200078e000a */
[----:B------:R-:W-:Y:S01]  /*7590*/  SHF.R.U64 R27, R8, 0x10, R9 ;  /* 0x00000010081b7819 */ /* 0x000fe20000001209 */
[----:B------:R-:W-:Y:S01]  /*75a0*/  IMAD.MOV.U32 R24, RZ, RZ, R8 ;  /* 0x000000ffff187224 */ /* 0x000fe200078e0008 */
[--C-:B------:R-:W-:Y:S01]  /*75b0*/  SHF.R.U32.HI R10, RZ, 0x10, R11.reuse ;  /* 0x00000010ff0a7819 */ /* 0x100fe2000001160b */
[----:B--2---:R-:W-:Y:S01]  /*75c0*/  IMAD.MOV.U32 R3, RZ, RZ, R11 ;  /* 0x000000ffff037224 */ /* 0x004fe200078e000b */
[----:B------:R-:W-:Y:S01]  /*75d0*/  SHF.R.U64 R11, R4, 0x10, R5 ;  /* 0x00000010040b7819 */ /* 0x000fe20000001205 */
[----:B------:R-:W-:Y:S01]  /*75e0*/  IMAD.MOV.U32 R8, RZ, RZ, R4 ;  /* 0x000000ffff087224 */ /* 0x000fe200078e0004 */
[----:B------:R-:W-:Y:S01]  /*75f0*/  ISETP.GE.AND P0, PT, R16, R47, PT ;  /* 0x0000002f1000720c */ /* 0x000fe20003f06270 */
[----:B------:R-:W-:Y:S01]  /*7600*/  IMAD.MOV.U32 R25, RZ, RZ, R9 ;  /* 0x000000ffff197224 */ /* 0x000fe200078e0009 */
[----:B------:R-:W-:Y:S01]  /*7610*/  VIMNMX R0, R0, 0x80, PT ;  /* 0x0000008000007848 */ /* 0x000fe20003fe0100 */
[----:B------:R-:W-:Y:S01]  /*7620*/  IMAD.MOV.U32 R13, RZ, RZ, R5 ;  /* 0x000000ffff0d7224 */ /* 0x000fe200078e0005 */
[----:B------:R-:W-:Y:S01]  /*7630*/  SHF.R.U32.HI R28, RZ, 0x10, R9 ;  /* 0x00000010ff1c7819 */ /* 0x000fe20000011609 */
[----:B---3--:R-:W-:Y:S01]  /*7640*/  IMAD.MOV.U32 R20, RZ, RZ, R6 ;  /* 0x000000ffff147224 */ /* 0x008fe200078e0006 */
[----:B------:R-:W-:Y:S01]  /*7650*/  SHF.R.U32.HI R4, RZ, 0x10, R5 ;  /* 0x00000010ff047819 */ /* 0x000fe20000011605 */
[--C-:B----4-:R-:W-:Y:S01]  /*7660*/  IMAD.MOV.U32 R14, RZ, RZ, R7.reuse ;  /* 0x000000ffff0e7224 */ /* 0x110fe200078e0007 */
[--C-:B------:R-:W-:Y:S01]  /*7670*/  SHF.R.U64 R9, R6, 0x10, R7.reuse ;  /* 0x0000001006097819 */ /* 0x100fe20000001207 */
[----:B------:R-:W-:Y:S01]  /*7680*/  BSSY B1, `(.L_x_1391) ;  /* 0x000000d000017945 */ /* 0x000fe20003800000 */
[----:B------:R-:W-:-:S02]  /*7690*/  SHF.R.U32.HI R5, RZ, 0x10, R7 ;  /* 0x00000010ff057819 */ /* 0x000fc40000011607 */
[-C--:B------:R-:W-:Y:S02]  /*76a0*/  ISETP.GE.OR P2, PT, R19, R0.reuse, P0 ;  /* 0x000000001300720c */ /* 0x080fe40000746670 */
[----:B------:R-:W-:Y:S02]  /*76b0*/  ISETP.GE.OR P0, PT, R228, R0, P0 ;  /* 0x00000000e400720c */ /* 0x000fe40000706670 */
[----:B------:R-:W-:Y:S02]  /*76c0*/  PRMT R44, R24, 0x5410, R27 ;  /* 0x00005410182c7816 */ /* 0x000fe4000000001b */
        /* <DEDUP_REMOVED lines=8> */
.L_x_1627:
[----:B------:R-:W-:Y:S05]  /*7750*/  BSYNC B1 ;  /* 0x0000000000017941 */ /* 0x000fea0003800000 */
.L_x_1391:
        /* <DEDUP_REMOVED lines=9> */
[----:B------:R-:W-:Y:S02]  /*77f0*/  SHF.R.U32.HI R7, RZ, 0x3, R6 ;  /* 0x00000003ff077819 */ /* 0x000fe40000011606 */
[----:B------:R-:W-:Y:S02]  /*7800*/  LOP3.LUT R6, R6, 0x38, R5, 0xf8, !PT ;  /* 0x0000003806067812 */ /* 0x000fe400078ef805 */
[-C--:B------:R-:W-:Y:S02]  /*7810*/  LOP3.LUT R4, R4, R7.reuse, RZ, 0x3c, !PT ;  /* 0x0000000704047212 */ /* 0x080fe400078e3cff */
[----:B------:R-:W-:-:S03]  /*7820*/  LOP3.LUT R6, R6, R7, RZ, 0x3c, !PT ;  /* 0x0000000706067212 */ /* 0x000fc600078e3cff */
[C---:B------:R-:W-:Y:S02]  /*7830*/  IMAD R5, R215.reuse, 0x200, R4 ;  /* 0x00000200d7057824 */ /* 0x040fe400078e0204 */
[----:B------:R-:W-:Y:S02]  /*7840*/  IMAD R9, R215, 0x200, R6 ;  /* 0x00000200d7097824 */ /* 0x000fe400078e0206 */
[--C-:B------:R-:W-:Y:S02]  /*7850*/  IMAD R40, R5, 0x2, R18.reuse ;  /* 0x0000000205287824 */ /* 0x100fe400078e0212 */
[----:B------:R-:W-:-:S03]  /*7860*/  IMAD R42, R9, 0x2, R18 ;  /* 0x00000002092a7824 */ /* 0x000fc600078e0212 */
[----:B------:R-:W0:Y:S04]  /*7870*/  LDS.128 R4, [R40+0x18400] ;  /* 0x0184000028047984 */ /* 0x000e280000000c00 */
[----:B------:R-:W1:Y:S01]  /*7880*/  LDS.128 R8, [R42+0x18400] ;  /* 0x018400002a087984 */ /* 0x000e620000000c00 */
[C---:B0-----:R-:W-:Y:S01]  /*7890*/  IMAD.U32 R21, R4.reuse, 0x10000, RZ ;  /* 0x0001000004157824 */ /* 0x041fe200078e00ff */
        /* <DEDUP_REMOVED lines=11> */
[C---:B------:R-:W-:Y:S01]  /*7950*/  FFMA.FTZ R36, R21.reuse, R32, -R36 ;  /* 0x0000002015247223 */ /* 0x040fe20000010824 */
[----:B------:R-:W-:Y:S01]  /*7960*/  FFMA.FTZ R38, R21, R34, R38 ;  /* 0x0000002215267223 */ /* 0x000fe20000010026 */
[----:B------:R-:W-:-:S02]  /*7970*/  IMAD.U32 R32, R20, 0x10000, RZ ;  /* 0x0001000014207824 */ /* 0x000fc400078e00ff */
[-C--:B------:R-:W-:Y:S01]  /*7980*/  FFMA.FTZ R37, R4, R27.reuse, -R35 ;  /* 0x0000001b04257223 */ /* 0x080fe20000010823 */
[C---:B------:R-:W-:Y:S02]  /*7990*/  IMAD.U32 R21, R15.reuse, 0x10000, RZ ;  /* 0x000100000f157824 */ /* 0x040fe400078e00ff */
[----:B------:R-:W-:Y:S01]  /*79a0*/  FMUL.FTZ R39, R8, R27 ;  /* 0x0000001b08277220 */ /* 0x000fe20000410000 */
[----:B------:R-:W-:Y:S01]  /*79b0*/  LOP3.LUT R35, R20, 0xffff0000, RZ, 0xc0, !PT ;  /* 0xffff000014237812 */ /* 0x000fe200078ec0ff */
[CC--:B------:R-:W-:Y:S01]  /*79c0*/  FMUL.FTZ R8, R30.reuse, R32.reuse ;  /* 0x000000201e087220 */ /* 0x0c0fe20000410000 */
[----:B------:R-:W-:Y:S01]  /*79d0*/  FMUL.FTZ R41, R30, R21 ;  /* 0x000000151e297220 */ /* 0x000fe20000410000 */
[----:B------:R-:W-:Y:S01]  /*79e0*/  LOP3.LUT R27, R15, 0xffff0000, RZ, 0xc0, !PT ;  /* 0xffff00000f1b7812 */ /* 0x000fe200078ec0ff */
[----:B------:R-:W-:Y:S01]  /*79f0*/  FFMA.FTZ R39, R4, R33, R39 ;  /* 0x0000002104277223 */ /* 0x000fe20000010027 */
        /* <DEDUP_REMOVED lines=12> */
[-C--:B------:R-:W-:Y:S01]  /*7ac0*/  FMUL.FTZ R28, R28, R21.reuse ;  /* 0x000000151c1c7220 */ /* 0x080fe20000410000 */
[----:B------:R-:W-:Y:S01]  /*7ad0*/  IMAD.U32 R24, R5, 0x10000, RZ ;  /* 0x0001000005187824 */ /* 0x000fe200078e00ff */
[----:B------:R-:W-:Y:S01]  /*7ae0*/  LOP3.LUT R9, R9, 0xffff0000, RZ, 0xc0, !PT ;  /* 0xffff000009097812 */ /* 0x000fe200078ec0ff */
[----:B------:R-:W-:Y:S02]  /*7af0*/  IMAD.U32 R26, R7, 0x10000, RZ ;  /* 0x00010000071a7824 */ /* 0x000fe400078e00ff */
[----:B------:R-:W-:Y:S01]  /*7b00*/  FMUL.FTZ R35, R31, R10 ;  /* 0x0000000a1f237220 */ /* 0x000fe20000410000 */
[----:B------:R-:W-:Y:S02]  /*7b10*/  IMAD.U32 R4, R3, 0x10000, RZ ;  /* 0x0001000003047824 */ /* 0x000fe400078e00ff */
[C---:B------:R-:W-:Y:S01]  /*7b20*/  FFMA.FTZ R27, R24.reuse, R21, -R27 ;  /* 0x00000015181b7223 */ /* 0x040fe2000001081b */
[----:B------:R-:W-:Y:S01]  /*7b30*/  FFMA.FTZ R28, R24, R25, R28 ;  /* 0x00000019181c7223 */ /* 0x000fe2000001001c */
[----:B------:R-:W-:Y:S01]  /*7b40*/  LOP3.LUT R11, R11, 0xffff0000, RZ, 0xc0, !PT ;  /* 0xffff00000b0b7812 */ /* 0x000fe200078ec0ff */
[-C--:B------:R-:W-:Y:S01]  /*7b50*/  FMUL.FTZ R31, R31, R4.reuse ;  /* 0x000000041f1f7220 */ /* 0x080fe20000410000 */
[----:B------:R-:W-:Y:S01]  /*7b60*/  FFMA.FTZ R35, R26, R4, -R35 ;  /* 0x000000041a237223 */ /* 0x000fe20000010823 */
[----:B------:R-:W-:-:S02]  /*7b70*/  LOP3.LUT R8, R13, 0xffff0000, RZ, 0xc0, !PT ;  /* 0xffff00000d087812 */ /* 0x000fc400078ec0ff */
[----:B------:R-:W-:Y:S01]  /*7b80*/  LOP3.LUT R24, R14, 0xffff0000, RZ, 0xc0, !PT ;  /* 0xffff00000e187812 */ /* 0x000fe200078ec0ff */
[----:B------:R-:W-:Y:S01]  /*7b90*/  FFMA.FTZ R31, R26, R10, R31 ;  /* 0x0000000a1a1f7223 */ /* 0x000fe2000001001f */
[----:B------:R-:W-:Y:S01]  /*7ba0*/  LOP3.LUT R4, R0, 0xffff0000, RZ, 0xc0, !PT ;  /* 0xffff000000047812 */ /* 0x000fe200078ec0ff */
[----:B------:R-:W-:Y:S01]  /*7bb0*/  FMUL.FTZ R10, R9, R8 ;  /* 0x00000008090a7220 */ /* 0x000fe20000410000 */
[----:B------:R-:W-:Y:S01]  /*7bc0*/  LOP3.LUT R6, R3, 0xffff0000, RZ, 0xc0, !PT ;  /* 0xffff000003067812 */ /* 0x000fe200078ec0ff */
[----:B------:R-:W-:Y:S01]  /*7bd0*/  FMUL.FTZ R34, R11, R24 ;  /* 0x000000180b227220 */ /* 0x000fe20000410000 */
[----:B------:R-:W-:Y:S01]  /*7be0*/  LOP3.LUT R5, R5, 0xffff0000, RZ, 0xc0, !PT ;  /* 0xffff000005057812 */ /* 0x000fe200078ec0ff */
[----:B------:R-:W-:Y:S01]  /*7bf0*/  FMUL.FTZ R9, R9, R4 ;  /* 0x0000000409097220 */ /* 0x000fe20000410000 */
[----:B------:R-:W-:Y:S01]  /*7c00*/  LOP3.LUT R7, R7, 0xffff0000, RZ, 0xc0, !PT ;  /* 0xffff000007077812 */ /* 0x000fe200078ec0ff */
[----:B------:R-:W-:Y:S02]  /*7c10*/  FMUL.FTZ R11, R11, R6 ;  /* 0x000000060b0b7220 */ /* 0x000fe40000410000 */
[C---:B------:R-:W-:Y:S01]  /*7c20*/  FFMA.FTZ R26, R5.reuse, R4, -R10 ;  /* 0x00000004051a7223 */ /* 0x040fe2000001080a */
[----:B------:R-:W-:Y:S01]  /*7c30*/  FFMA.FTZ R9, R5, R8, R9 ;  /* 0x0000000805097223 */ /* 0x000fe20000010009 */
[C---:B------:R-:W-:Y:S01]  /*7c40*/  FFMA.FTZ R34, R7.reuse, R6, -R34 ;  /* 0x0000000607227223 */ /* 0x040fe20000010822 */
        /* <DEDUP_REMOVED lines=11> */
.L_x_1394:
[----:B------:R-:W-:Y:S05]  /*7d00*/  BSYNC B1 ;  /* 0x0000000000017941 */ /* 0x000fea0003800000 */
.L_x_1393:
[----:B------:R-:W-:Y:S05]  /*7d10*/  @P0 BRA `(.L_x_1385) ;  /* 0x00000004004c0947 */ /* 0x000fea0003800000 */
[----:B-1----:R-:W2:Y:S01]  /*7d20*/  LDL R40, [R1+0x7c] ;  /* 0x00007c0001287983 */ /* 0x002ea20000100800 */
[----:B------:R-:W-:Y:S01]  /*7d30*/  IMAD.IADD R47, R16, 0x1, R47 ;  /* 0x00000001102f7824 */ /* 0x000fe200078e022f */
[----:B------:R-:W-:-:S04]  /*7d40*/  SHF.R.U32.HI R5, RZ, 0x3, R214 ;  /* 0x00000003ff057819 */ /* 0x000fc800000116d6 */
[----:B------:R-:W-:-:S04]  /*7d50*/  LOP3.LUT R4, R214, 0x38, R47, 0xf8, !PT ;  /* 0x00000038d6047812 */ /* 0x000fc800078ef82f */
[----:B------:R-:W-:-:S05]  /*7d60*/  LOP3.LUT R4, R4, R5, RZ, 0x3c, !PT ;  /* 0x0000000504047212 */ /* 0x000fca00078e3cff */
[----:B------:R-:W-:-:S04]  /*7d70*/  IMAD.IADD R9, R219, 0x1, R4 ;  /* 0x00000001db097824 */ /* 0x000fc800078e0204 */
[----:B0-----:R-:W-:-:S05]  /*7d80*/  IMAD R21, R9, 0x2, R18 ;  /* 0x0000000209157824 */ /* 0x001fca00078e0212 */
[----:B------:R-:W0:Y:S01]  /*7d90*/  LDS.128 R8, [R21+0x18400] ;  /* 0x0184000015087984 */ /* 0x000e220000000c00 */
[C---:B------:R-:W-:Y:S01]  /*7da0*/  IMAD.U32 R34, R44.reuse, 0x10000, RZ ;  /* 0x000100002c227824 */ /* 0x040fe200078e00ff */
[----:B------:R-:W-:Y:S01]  /*7db0*/  LOP3.LUT R44, R44, 0xffff0000, RZ, 0xc0, !PT ;  /* 0xffff00002c2c7812 */ /* 0x000fe200078ec0ff */
[C---:B------:R-:W-:Y:S01]  /*7dc0*/  IMAD.U32 R36, R45.reuse, 0x10000, RZ ;  /* 0x000100002d247824 */ /* 0x040fe200078e00ff */
[----:B------:R-:W-:Y:S01]  /*7dd0*/  LOP3.LUT R38, R45, 0xffff0000, RZ, 0xc0, !PT ;  /* 0xffff00002d267812 */ /* 0x000fe200078ec0ff */
[----:B------:R-:W-:Y:S02]  /*7de0*/  IMAD.U32 R43, R13, 0x10000, RZ ;  /* 0x000100000d2b7824 */ /* 0x000fe400078e00ff */
[----:B------:R-:W-:Y:S02]  /*7df0*/  IMAD.U32 R41, R0, 0x10000, RZ ;  /* 0x0001000000297824 */ /* 0x000fe400078e00ff */
[C---:B0-----:R-:W-:Y:S01]  /*7e00*/  IMAD.U32 R28, R8.reuse, 0x10000, RZ ;  /* 0x00010000081c7824 */ /* 0x041fe200078e00ff */
[----:B------:R-:W-:Y:S01]  /*7e10*/  LOP3.LUT R8, R8, 0xffff0000, RZ, 0xc0, !PT ;  /* 0xffff000008087812 */ /* 0x000fe200078ec0ff */
[----:B------:R-:W-:-:S02]  /*7e20*/  IMAD.U32 R30, R9, 0x10000, RZ ;  /* 0x00010000091e7824 */ /* 0x000fc400078e00ff */
[-C--:B------:R-:W-:Y:S01]  /*7e30*/  FMUL.FTZ R35, R34, R28.reuse ;  /* 0x0000001c22237220 */ /* 0x080fe20000410000 */
[----:B------:R-:W-:Y:S01]  /*7e40*/  FMUL.FTZ R33, R36, R28 ;  /* 0x0000001c24217220 */ /* 0x000fe20000410000 */
[----:B------:R-:W-:Y:S01]  /*7e50*/  FMUL.FTZ R39, R44, R8 ;  /* 0x000000082c277220 */ /* 0x000fe20000410000 */
[----:B------:R-:W-:Y:S01]  /*7e60*/  FMUL.FTZ R28, R43, R30 ;  /* 0x0000001e2b1c7220 */ /* 0x000fe20000410000 */
[----:B------:R-:W-:Y:S01]  /*7e70*/  FMUL.FTZ R37, R38, R8 ;  /* 0x0000000826257220 */ /* 0x000fe20000410000 */
[----:B------:R-:W-:Y:S01]  /*7e80*/  FMUL.FTZ R30, R41, R30 ;  /* 0x0000001e291e7220 */ /* 0x000fe20000410000 */
[C---:B------:R-:W-:Y:S01]  /*7e90*/  IMAD.U32 R31, R10.reuse, 0x10000, RZ ;  /* 0x000100000a1f7824 */ /* 0x040fe200078e00ff */
[----:B------:R-:W-:Y:S01]  /*7ea0*/  LOP3.LUT R10, R10, 0xffff0000, RZ, 0xc0, !PT ;  /* 0xffff00000a0a7812 */ /* 0x000fe200078ec0ff */
[----:B------:R-:W-:Y:S01]  /*7eb0*/  IMAD.U32 R32, R11, 0x10000, RZ ;  /* 0x000100000b207824 */ /* 0x000fe200078e00ff */
[----:B------:R-:W-:Y:S02]  /*7ec0*/  LOP3.LUT R9, R9, 0xffff0000, RZ, 0xc0, !PT ;  /* 0xffff000009097812 */ /* 0x000fe400078ec0ff */
[----:B------:R-:W-:Y:S01]  /*7ed0*/  LOP3.LUT R11, R11, 0xffff0000, RZ, 0xc0, !PT ;  /* 0xffff00000b0b7812 */ /* 0x000fe200078ec0ff */
[----:B--2---:R-:W0:Y:S02]  /*7ee0*/  LDS.128 R4, [R40+0x18400] ;  /* 0x0184000028047984 */ /* 0x004e240000000c00 */
[C---:B0-----:R-:W-:Y:S01]  /*7ef0*/  IMAD.U32 R24, R4.reuse, 0x10000, RZ ;  /* 0x0001000004187824 */ /* 0x041fe200078e00ff */
[----:B------:R-:W-:Y:S01]  /*7f00*/  LOP3.LUT R4, R4, 0xffff0000, RZ, 0xc0, !PT ;  /* 0xffff000004047812 */ /* 0x000fe200078ec0ff */
[----:B------:R-:W-:-:S02]  /*7f10*/  IMAD.U32 R25, R5, 0x10000, RZ ;  /* 0x0001000005197824 */ /* 0x000fc400078e00ff */
[-C--:B------:R-:W-:Y:S01]  /*7f20*/  FFMA.FTZ R35, R36, R24.reuse, R35 ;  /* 0x0000001824237223 */ /* 0x080fe20000010023 */
[----:B------:R-:W-:Y:S02]  /*7f30*/  IMAD.U32 R36, R20, 0x10000, RZ ;  /* 0x0001000014247824 */ /* 0x000fe400078e00ff */
[----:B------:R-:W-:Y:S01]  /*7f40*/  FFMA.FTZ R33, R34, R24, -R33 ;  /* 0x0000001822217223 */ /* 0x000fe20000010821 */
[-C--:B------:R-:W-:Y:S01]  /*7f50*/  FFMA.FTZ R24, R38, R4.reuse, R39 ;  /* 0x0000000426187223 */ /* 0x080fe20000010027 */
[----:B------:R-:W-:Y:S01]  /*7f60*/  FFMA.FTZ R8, R44, R4, -R37 ;  /* 0x000000042c087223 */ /* 0x000fe20000010825 */
[-C--:B------:R-:W-:Y:S01]  /*7f70*/  FFMA.FTZ R28, R41, R25.reuse, -R28 ;  /* 0x00000019291c7223 */ /* 0x080fe2000001081c */
[----:B------:R-:W-:Y:S01]  /*7f80*/  FFMA.FTZ R30, R43, R25, R30 ;  /* 0x000000192b1e7223 */ /* 0x000fe2000001001e */
[----:B------:R-:W-:Y:S01]  /*7f90*/  LOP3.LUT R38, R20, 0xffff0000, RZ, 0xc0, !PT ;  /* 0xffff000014267812 */ /* 0x000fe200078ec0ff */
[----:B------:R-:W-:Y:S02]  /*7fa0*/  IMAD.U32 R26, R6, 0x10000, RZ ;  /* 0x00010000061a7824 */ /* 0x000fe400078e00ff */
[----:B------:R-:W-:Y:S01]  /*7fb0*/  FMUL.FTZ R25, R36, R31 ;  /* 0x0000001f24197220 */ /* 0x000fe20000410000 */
[----:B------:R-:W-:-:S02]  /*7fc0*/  IMAD.U32 R4, R15, 0x10000, RZ ;  /* 0x000100000f047824 */ /* 0x000fc400078e00ff */
[----:B------:R-:W-:Y:S01]  /*7fd0*/  IMAD.U32 R41, R14, 0x10000, RZ ;  /* 0x000100000e297824 */ /* 0x000fe200078e00ff */
[----:B------:R-:W-:Y:S01]  /*7fe0*/  LOP3.LUT R6, R6, 0xffff0000, RZ, 0xc0, !PT ;  /* 0xffff000006067812 */ /* 0x000fe200078ec0ff */
[C---:B------:R-:W-:Y:S01]  /*7ff0*/  FMUL.FTZ R31, R4.reuse, R31 ;  /* 0x0000001f041f7220 */ /* 0x040fe20000410000 */
[----:B------:R-:W-:Y:S01]  /*8000*/  LOP3.LUT R34, R15, 0xffff0000, RZ, 0xc0, !PT ;  /* 0xffff00000f227812 */ /* 0x000fe200078ec0ff */
[----:B------:R-:W-:Y:S01]  /*8010*/  FFMA.FTZ R25, R4, R26, -R25 ;  /* 0x0000001a04197223 */ /* 0x000fe20000010819 */
[----:B------:R-:W-:Y:S01]  /*8020*/  FMUL.FTZ R15, R38, R10 ;  /* 0x0000000a260f7220 */ /* 0x000fe20000410000 */
[----:B------:R-:W-:Y:S02]  /*8030*/  IMAD.U32 R27, R7, 0x10000, RZ ;  /* 0x00010000071b7824 */ /* 0x000fe400078e00ff */
[----:B------:R-:W-:Y:S01]  /*8040*/  FMUL.FTZ R4, R41, R32 ;  /* 0x0000002029047220 */ /* 0x000fe20000410000 */
[----:B------:R-:W-:Y:S02]  /*8050*/  IMAD.U32 R39, R3, 0x10000, RZ ;  /* 0x0001000003277824 */ /* 0x000fe400078e00ff */
[C---:B------:R-:W-:Y:S01]  /*8060*/  FFMA.FTZ R20, R34.reuse, R6, -R15 ;  /* 0x0000000622147223 */ /* 0x040fe2000001080f */
[----:B------:R-:W-:Y:S01]  /*8070*/  FMUL.FTZ R37, R34, R10 ;  /* 0x0000000a22257220 */ /* 0x000fe20000410000 */
[C---:B------:R-:W-:Y:S01]  /*8080*/  FMUL.FTZ R32, R39.reuse, R32 ;  /* 0x0000002027207220 */ /* 0x040fe20000410000 */
[----:B------:R-:W-:Y:S01]  /*8090*/  FFMA.FTZ R15, R39, R27, -R4 ;  /* 0x0000001b270f7223 */ /* 0x000fe20000010804 */
[----:B------:R-:W-:Y:S01]  /*80a0*/  LOP3.LUT R39, R13, 0xffff0000, RZ, 0xc0, !PT ;  /* 0xffff00000d277812 */ /* 0x000fe200078ec0ff */
[----:B------:R-:W-:Y:S01]  /*80b0*/  FFMA.FTZ R10, R36, R26, R31 ;  /* 0x0000001a240a7223 */ /* 0x000fe2000001001f */
[----:B------:R-:W-:-:S02]  /*80c0*/  LOP3.LUT R43, R14, 0xffff0000, RZ, 0xc0, !PT ;  /* 0xffff00000e2b7812 */ /* 0x000fc400078ec0ff */
[----:B------:R-:W-:Y:S02]  /*80d0*/  LOP3.LUT R13, R0, 0xffff0000, RZ, 0xc0, !PT ;  /* 0xffff0000000d7812 */ /* 0x000fe400078ec0ff */
[----:B------:R-:W-:Y:S01]  /*80e0*/  LOP3.LUT R31, R3, 0xffff0000, RZ, 0xc0, !PT ;  /* 0xffff0000031f7812 */ /* 0x000fe200078ec0ff */
[----:B------:R-:W-:Y:S01]  /*80f0*/  FFMA.FTZ R37, R38, R6, R37 ;  /* 0x0000000626257223 */ /* 0x000fe20000010025 */
[----:B------:R-:W-:Y:S01]  /*8100*/  LOP3.LUT R5, R5, 0xffff0000, RZ, 0xc0, !PT ;  /* 0xffff000005057812 */ /* 0x000fe200078ec0ff */
[----:B------:R-:W-:Y:S01]  /*8110*/  FMUL.FTZ R0, R39, R9 ;  /* 0x0000000927007220 */ /* 0x000fe20000410000 */
[----:B------:R-:W-:Y:S01]  /*8120*/  LOP3.LUT R7, R7, 0xffff0000, RZ, 0xc0, !PT ;  /* 0xffff000007077812 */ /* 0x000fe200078ec0ff */
[----:B------:R-:W-:Y:S01]  /*8130*/  FMUL.FTZ R6, R43, R11 ;  /* 0x0000000b2b067220 */ /* 0x000fe20000410000 */
[----:B------:R-:W-:Y:S01]  /*8140*/  FMUL.FTZ R4, R13, R9 ;  /* 0x000000090d047220 */ /* 0x000fe20000410000 */
[----:B------:R-:W-:Y:S01]  /*8150*/  FMUL.FTZ R14, R31, R11 ;  /* 0x0000000b1f0e7220 */ /* 0x000fe20000410000 */
[----:B------:R-:W-:Y:S01]  /*8160*/  FFMA.FTZ R3, R13, R5, -R0 ;  /* 0x000000050d037223 */ /* 0x000fe20000010800 */
[----:B------:R-:W-:Y:S01]  /*8170*/  FFMA.FTZ R0, R31, R7, -R6 ;  /* 0x000000071f007223 */ /* 0x000fe20000010806 */
[----:B------:R-:W-:Y:S01]  /*8180*/  FFMA.FTZ R32, R41, R27, R32 ;  /* 0x0000001b29207223 */ /* 0x000fe20000010020 */
[----:B------:R-:W-:Y:S01]  /*8190*/  FFMA.FTZ R9, R39, R5, R4 ;  /* 0x0000000527097223 */ /* 0x000fe20000010004 */
[----:B------:R-:W-:Y:S01]  /*81a0*/  FFMA.FTZ R11, R43, R7, R14 ;  /* 0x000000072b0b7223 */ /* 0x000fe2000001000e */
[----:B------:R-:W-:-:S02]  /*81b0*/  F2FP.BF16.F32.PACK_AB R6, R20, R25 ;  /* 0x000000191406723e */ /* 0x000fc400000010ff */
[----:B------:R-:W-:Y:S02]  /*81c0*/  F2FP.BF16.F32.PACK_AB R4, R8, R33 ;  /* 0x000000210804723e */ /* 0x000fe400000010ff */
[----:B------:R-:W-:Y:S02]  /*81d0*/  F2FP.BF16.F32.PACK_AB R5, R3, R28 ;  /* 0x0000001c0305723e */ /* 0x000fe400000010ff */
[----:B------:R-:W-:Y:S02]  /*81e0*/  F2FP.BF16.F32.PACK_AB R7, R0, R15 ;  /* 0x0000000f0007723e */ /* 0x000fe400000010ff */
[----:B------:R-:W-:Y:S02]  /*81f0*/  F2FP.BF16.F32.PACK_AB R10, R37, R10 ;  /* 0x0000000a250a723e */ /* 0x000fe400000010ff */
[----:B------:R-:W-:Y:S02]  /*8200*/  F2FP.BF16.F32.PACK_AB R8, R24, R35 ;  /* 0x000000231808723e */ /* 0x000fe400000010ff */
[----:B------:R-:W-:-:S02]  /*8210*/  F2FP.BF16.F32.PACK_AB R9, R9, R30 ;  /* 0x0000001e0909723e */ /* 0x000fc400000010ff */
[----:B------:R-:W-:Y:S01]  /*8220*/  F2FP.BF16.F32.PACK_AB R11, R11, R32 ;  /* 0x000000200b0b723e */ /* 0x000fe200000010ff */
[----:B------:R2:W-:Y:S04]  /*8230*/  STS.128 [R40+0x18400], R4 ;  /* 0x0184000428007388 */ /* 0x0005e80000000c00 */
[----:B------:R2:W-:Y:S02]  /*8240*/  STS.128 [R21+0x18400], R8 ;  /* 0x0184000815007388 */ /* 0x0005e40000000c00 */
.L_x_1385:
[----:B------:R-:W-:Y:S05]  /*8250*/  BSYNC B0 ;  /* 0x0000000000007941 */ /* 0x000fea0003800000 */
.L_x_1374:
[----:B------:R-:W-:Y:S01]  /*8260*/  @!PT LDS RZ, [RZ] ;  /* 0x00000000fffff984 */ /* 0x000fe20000000800 */
[----:B------:R-:W-:Y:S01]  /*8270*/  @!PT LDS RZ, [RZ] ;  /* 0x00000000fffff984 */ /* 0x000fe20000000800 */
[----:B------:R-:W-:Y:S01]  /*8280*/  @!PT LDS RZ, [RZ] ;  /* 0x00000000fffff984 */ /* 0x000fe20000000800 */
[----:B------:R-:W-:Y:S01]  /*8290*/  @!PT LDS RZ, [RZ] ;  /* 0x00000000fffff984 */ /* 0x000fe20000000800 */
[----:B------:R4:W-:Y:S06]  /*82a0*/  MEMBAR.ALL.CTA ;  /* 0x0000000000007992 */ /* 0x0009ec0000008000 */
[----:B----4-:R-:W4:Y:S01]  /*82b0*/  FENCE.VIEW.ASYNC.S ;  /* 0x00000000000073c6 */ /* 0x010f220000000000 */
[----:B------:R-:W-:Y:S05]  /*82c0*/  WARPSYNC.ALL ;  /* 0x0000000000007948 */ /* 0x000fea0003800000 */
[----:B----4-:R-:W-:Y:S06]  /*82d0*/  BAR.SYNC.DEFER_BLOCKING 0xd, 0x100 ;  /* 0x0344000000007b1d */ /* 0x010fec0000010000 */
.L_x_1371:
[----:B--23--:R-:W2:Y:S01]  /*82e0*/  S2R R0, SR_TID.X ;  /* 0x0000000000007919 */ /* 0x00cea20000002100 */
[----:B------:R-:W-:Y:S01]  /*82f0*/  ISETP.NE.AND P0, PT, R203, 0x3, PT ;  /* 0x00000003cb00780c */ /* 0x000fe20003f05270 */
[----:B------:R-:W-:Y:S05]  /*8300*/  WARPSYNC.ALL ;  /* 0x0000000000007948 */ /* 0x000fea0003800000 */
[----:B--2---:R-:W-:-:S05]  /*8310*/  SHF.R.U32.HI R0, RZ, 0x7, R0 ;  /* 0x00000007ff007819 */ /* 0x004fca0000011600 */
[----:B------:R-:W-:-:S05]  /*8320*/  VIADD R175, R0, 0x8 ;  /* 0x0000000800af7836 */ /* 0x000fca0000000000 */
[----:B------:R2:W-:Y:S06]  /*8330*/  BAR.SYNC.DEFER_BLOCKING R175, 0x100 ;  /* 0x000400af0000751d */ /* 0x0005ec0000010000 */
[----:B------:R-:W-:Y:S05]  /*8340*/  @!P0 BRA `(.L_x_1395) ;  /* 0x0000000000048947 */ /* 0x000fea0003800000 */
[----:B------:R-:W-:Y:S01]  /*8350*/  BPT.TRAP 0x1 ;  /* 0x000000040000795c */ /* 0x000fe20000300000 */
.L_x_1395:
[----:B------:R-:W-:Y:S01]  /*8360*/  IMAD R0, R200, 0x8, R18 ;  /* 0x00000008c8007824 */ /* 0x000fe200078e0212 */
[----:B-1----:R-:W-:-:S04]  /*8370*/  SHF.L.U32 R7, R204, 0x1f, RZ ;  /* 0x0000001fcc077819 */ /* 0x002fc800000006ff */
[----:B------:R1:W3:Y:S01]  /*8380*/  SYNCS.PHASECHK.TRANS64.TRYWAIT P1, [R0+URZ+0x32430], R7 ;  /* 0x03243007000075a7 */ /* 0x0002e2000802017f */
[----:B------:R-:W-:Y:S05]  /*8390*/  @!P0 BRA `(.L_x_1396) ;  /* 0x0000000000048947 */ /* 0x000fea0003800000 */
[----:B------:R-:W-:Y:S01]  /*83a0*/  BPT.TRAP 0x1 ;  /* 0x000000040000795c */ /* 0x000fe20000300000 */
.L_x_1396:
[----:B0-----:R-:W-:-:S05]  /*83b0*/  VIADD R3, R18, 0x1c400 ;  /* 0x0001c40012037836 */ /* 0x001fca0000000000 */
[----:B------:R-:W-:-:S04]  /*83c0*/  SHF.R.U32.HI R3, RZ, 0x4, R3 ;  /* 0x00000004ff037819 */ /* 0x000fc80000011603 */
[----:B------:R-:W-:Y:S01]  /*83d0*/  LOP3.LUT R3, R3, 0x3fff, RZ, 0xc0, !PT ;  /* 0x00003fff03037812 */ /* 0x000fe200078ec0ff */
[----:B---3--:R-:W-:Y:S06]  /*83e0*/  @P1 BRA `(.L_x_1397) ;  /* 0x0000000000081947 */ /* 0x008fec0003800000 */
[----:B------:R-:W0:Y:S02]  /*83f0*/  SYNCS.PHASECHK.TRANS64.TRYWAIT P1, [R0+URZ+0x32430], R7 ;  /* 0x03243007000075a7 */ /* 0x000e24000802017f */
[----:B0-----:R-:W-:Y:S05]  /*8400*/  @!P1 BRA `(.L_x_1398) ;  /* 0x0000011c00809947 */ /* 0x001fea0003800000 */
.L_x_1397:
[----:B------:R-:W-:Y:S05]  /*8410*/  WARPSYNC.ALL ;  /* 0x0000000000007948 */ /* 0x000fea0003800000 */
[----:B------:R-:W-:Y:S01]  /*8420*/  LOP3.LUT R217, R3, 0x10000, RZ, 0xfc, !PT ;  /* 0x0001000003d97812 */ /* 0x000fe200078efcff */
[----:B------:R-:W-:Y:S01]  /*8430*/  IMAD R29, R29, 0x2000, R18 ;  /* 0x000020001d1d7824 */ /* 0x000fe200078e0212 */
[----:B------:R-:W-:-:S03]  /*8440*/  UMOV UR9, 0x40000040 ;  /* 0x4000004000097882 */ /* 0x000fc60000000000 */
[----:B------:R-:W-:Y:S01]  /*8450*/  IMAD R4, R200, 0x300, R217 ;  /* 0x00000300c8047824 */ /* 0x000fe200078e02d9 */
[----:B------:R-:W-:Y:S01]  /*8460*/  SHF.L.U32 R3, R12, 0x1f, RZ ;  /* 0x0000001f0c037819 */ /* 0x000fe200000006ff */
[----:B------:R-:W-:Y:S01]  /*8470*/  IMAD.MOV.U32 R5, RZ, RZ, 0x40000040 ;  /* 0x40000040ff057424 */ /* 0x000fe200078e00ff */
[----:B------:R-:W-:Y:S01]  /*8480*/  R2UR UR4, R29 ;  /* 0x000000001d0472ca */ /* 0x000fe200000e0000 */
[C---:B------:R-:W-:Y:S01]  /*8490*/  VIADD R8, R4.reuse, 0x2 ;  /* 0x0000000204087836 */ /* 0x040fe20000000000 */
[----:B------:R-:W-:Y:S01]  /*84a0*/  R2UR UR10, R4 ;  /* 0x00000000040a72ca */ /* 0x000fe200000e0000 */
[----:B-----5:R-:W-:Y:S01]  /*84b0*/  WARPGROUP.ARRIVE ;  /* 0x00000000000079c5 */ /* 0x020fe20000000000 */
[----:B------:R-:W-:Y:S01]  /*84c0*/  R2UR UR11, R5 ;  /* 0x00000000050b72ca */ /* 0x000fe200000e0000 */
[----:B------:R-:W-:Y:S01]  /*84d0*/  IMAD.MOV.U32 R9, RZ, RZ, 0x40000040 ;  /* 0x40000040ff097424 */ /* 0x000fe200078e00ff */
[----:B------:R-:W-:Y:S01]  /*84e0*/  BSSY B0, `(.L_x_1399) ;  /* 0x0000032000007945 */ /* 0x000fe20003800000 */
[----:B------:R-:W-:-:S02]  /*84f0*/  IMAD.U32 R11, RZ, RZ, UR9 ;  /* 0x00000009ff0b7e24 */ /* 0x000fc4000f8e00ff */
[----:B------:R-:W-:-:S04]  /*8500*/  IMAD.MOV.U32 R5, RZ, RZ, 0x40000040 ;  /* 0x40000040ff057424 */ /* 0x000fc800078e00ff */
[----:B------:R-:W-:-:S04]  /*8510*/  UIADD3 UR5, UR4, 0x18400, URZ ;  /* 0x0001840004057890 */ /* 0x000fc8000fffe03f */
[----:B------:R-:W-:-:S04]  /*8520*/  USHF.R.U32.HI UR5, URZ, 0x4, UR5 ;  /* 0x000000043f057899 */ /* 0x000fc80008011605 */
[----:B------:R-:W-:-:S04]  /*8530*/  ULOP3.LUT UR5, UR5, 0x3fff, URZ, 0xc0, !UPT ;  /* 0x00003fff05057892 */ /* 0x000fc8000f8ec03f */
[----:B------:R-:W-:-:S04]  /*8540*/  ULOP3.LUT UR6, UR5, 0x10000, URZ, 0xfc, !UPT ;  /* 0x0001000005067892 */ /* 0x000fc8000f8efc3f */
[----:B------:R-:W-:-:S03]  /*8550*/  UIADD3 UR5, UR6, 0x2, URZ ;  /* 0x0000000206057890 */ /* 0x000fc6000fffe03f */
[----:B------:R-:W-:Y:S02]  /*8560*/  UMOV UR8, UR6 ;  /* 0x0000000600087c82 */ /* 0x000fe40008000000 */
[----:B------:R-:W-:Y:S01]  /*8570*/  HGMMA.64x96x16.F32.BF16 R24, gdesc[UR8], RZ, !UPT, gsb0 ;  /* 0x01600000081879f0 */ /* 0x000fe2000c0018ff */
[----:B------:R-:W-:Y:S01]  /*8580*/  R2UR UR10, R8 ;  /* 0x00000000080a72ca */ /* 0x000fe200000e0000 */
[----:B------:R-:W-:Y:S01]  /*8590*/  IMAD.U32 R10, RZ, RZ, UR8 ;  /* 0x00000008ff0a7e24 */ /* 0x000fe2000f8e00ff */
[----:B------:R-:W-:Y:S01]  /*85a0*/  R2UR UR11, R9 ;  /* 0x00000000090b72ca */ /* 0x000fe200000e0000 */
[----:B------:R-:W-:Y:S01]  /*85b0*/  UMOV UR8, UR5 ;  /* 0x0000000500087c82 */ /* 0x000fe20008000000 */
[----:B------:R-:W-:Y:S01]  /*85c0*/  UMOV UR9, 0x40000040 ;  /* 0x4000004000097882 */ /* 0x000fe20000000000 */
[C---:B------:R-:W-:Y:S01]  /*85d0*/  VIADD R8, R4.reuse, 0x4 ;  /* 0x0000000404087836 */ /* 0x040fe20000000000 */
[----:B------:R-:W-:Y:S01]  /*85e0*/  UIADD3 UR5, UR6, 0x4, URZ ;  /* 0x0000000406057890 */ /* 0x000fe2000fffe03f */
[----:B------:R-:W-:Y:S01]  /*85f0*/  IMAD.MOV.U32 R9, RZ, RZ, 0x40000040 ;  /* 0x40000040ff097424 */ /* 0x000fe200078e00ff */
[----:B------:R3:W-:Y:S01]  /*8600*/  STL.64 [R1+0x70], R10 ;  /* 0x0000700a01007387 */ /* 0x0007e20000100a00 */
[----:B------:R-:W-:-:S02]  /*8610*/  VIADD R4, R4, 0x6 ;  /* 0x0000000604047836 */ /* 0x000fc40000000000 */
[----:B---3--:R-:W-:Y:S02]  /*8620*/  IMAD.U32 R10, RZ, RZ, UR8 ;  /* 0x00000008ff0a7e24 */ /* 0x008fe4000f8e00ff */
[----:B------:R-:W-:-:S05]  /*8630*/  IMAD.U32 R11, RZ, RZ, UR9 ;  /* 0x00000009ff0b7e24 */ /* 0x000fca000f8e00ff */
[----:B------:R3:W-:Y:S01]  /*8640*/  STL.64 [R1+0x68], R10 ;  /* 0x0000680a01007387 */ /* 0x0007e20000100a00 */
[----:B------:R-:W-:Y:S02]  /*8650*/  WARPGROUP.DEPBAR.LE gsb0, 0x0 ;  /* 0x00008000000079c5 */ /* 0x000fe40000010000 */
[----:B------:R-:W-:-:S06]  /*8660*/  WARPGROUP.ARRIVE ;  /* 0x00000000000079c5 */ /* 0x000fcc0000000000 */
[----:B------:R-:W-:Y:S01]  /*8670*/  HGMMA.64x96x16.F32.BF16 R24, gdesc[UR8], R24, gsb0 ;  /* 0x01600000081879f0 */ /* 0x000fe20008001818 */
[----:B------:R-:W-:Y:S01]  /*8680*/  R2UR UR10, R8 ;  /* 0x00000000080a72ca */ /* 0x000fe200000e0000 */
[----:B------:R-:W-:Y:S01]  /*8690*/  UMOV UR8, UR5 ;  /* 0x0000000500087c82 */ /* 0x000fe20008000000 */
[----:B------:R-:W-:Y:S01]  /*86a0*/  R2UR UR11, R9 ;  /* 0x00000000090b72ca */ /* 0x000fe200000e0000 */
[----:B------:R-:W-:Y:S01]  /*86b0*/  UMOV UR9, 0x40000040 ;  /* 0x4000004000097882 */ /* 0x000fe20000000000 */
[----:B------:R-:W-:Y:S01]  /*86c0*/  UIADD3 UR5, UR6, 0x6, URZ ;  /* 0x0000000606057890 */ /* 0x000fe2000fffe03f */
[----:B------:R-:W-:Y:S02]  /*86d0*/  IMAD.U32 R8, RZ, RZ, UR8 ;  /* 0x00000008ff087e24 */ /* 0x000fe4000f8e00ff */
        /* <DEDUP_REMOVED lines=9> */
[----:B------:R-:W-:Y:S02]  /*8770*/  IMAD.U32 R4, RZ, RZ, UR8 ;  /* 0x00000008ff047e24 */ /* 0x000fe4000f8e00ff */
[----:B------:R-:W-:-:S05]  /*8780*/  IMAD.U32 R5, RZ, RZ, UR9 ;  /* 0x00000009ff057e24 */ /* 0x000fca000f8e00ff */
[----:B------:R3:W-:Y:S01]  /*8790*/  STL.64 [R1+0x58], R4 ;  /* 0x0000580401007387 */ /* 0x0007e20000100a00 */
[----:B------:R-:W-:Y:S02]  /*87a0*/  WARPGROUP.DEPBAR.LE gsb0, 0x0 ;  /* 0x00008000000079c5 */ /* 0x000fe40000010000 */
[----:B------:R-:W-:-:S06]  /*87b0*/  WARPGROUP.ARRIVE ;  /* 0x00000000000079c5 */ /* 0x000fcc0000000000 */
[----:B------:R-:W-:Y:S03]  /*87c0*/  HGMMA.64x96x16.F32.BF16 R24, gdesc[UR8], R24, gsb0 ;  /* 0x01600000081879f0 */ /* 0x000fe60008001818 */
[----:B------:R-:W-:Y:S02]  /*87d0*/  WARPGROUP.DEPBAR.LE gsb0, 0x0 ;  /* 0x00008000000079c5 */ /* 0x000fe40000010000 */
[----:B------:R-:W4:Y:S02]  /*87e0*/  SYNCS.PHASECHK.TRANS64.TRYWAIT P1, [R18+URZ+0x32410], R3 ;  /* 0x03241003120075a7 */ /* 0x000f24000802017f */
[----:B---34-:R-:W-:Y:S05]  /*87f0*/  @!P1 BRA `(.L_x_1400) ;  /* 0x0000011800989947 */ /* 0x018fea0003800000 */
.L_x_1628:
[----:B------:R-:W-:Y:S05]  /*8800*/  BSYNC B0 ;  /* 0x0000000000007941 */ /* 0x000fea0003800000 */
.L_x_1399:
[----:B------:R-:W-:Y:S05]  /*8810*/  @!P0 BRA `(.L_x_1401) ;  /* 0x0000000000048947 */ /* 0x000fea0003800000 */
[----:B------:R-:W-:Y:S01]  /*8820*/  BPT.TRAP 0x1 ;  /* 0x000000040000795c */ /* 0x000fe20000300000 */
.L_x_1401:
[----:B------:R4:W0:Y:S01]  /*8830*/  SYNCS.PHASECHK.TRANS64.TRYWAIT P2, [R0+URZ+0x32450], R7 ;  /* 0x03245007000075a7 */ /* 0x000822000804017f */
[----:B------:R-:W-:Y:S05]  /*8840*/  @!P0 BRA `(.L_x_1402) ;  /* 0x0000000000048947 */ /* 0x000fea0003800000 */
[----:B------:R-:W-:Y:S01]  /*8850*/  BPT.TRAP 0x1 ;  /* 0x000000040000795c */ /* 0x000fe20000300000 */
.L_x_1402:
[----:B---3--:R-:W3:Y:S01]  /*8860*/  S2R R3, SR_TID.X ;  /* 0x0000000000037919 */ /* 0x008ee20000002100 */
[----:B------:R-:W-:Y:S01]  /*8870*/  BSSY B0, `(.L_x_1403) ;  /* 0x0000006000007945 */ /* 0x000fe20003800000 */
[----:B---3--:R-:W-:-:S04]  /*8880*/  LOP3.LUT R3, R3, 0x7f, RZ, 0xc0, !PT ;  /* 0x0000007f03037812 */ /* 0x008fc800078ec0ff */
[----:B------:R-:W-:Y:S01]  /*8890*/  ISETP.NE.AND P1, PT, R3, RZ, PT ;  /* 0x000000ff0300720c */ /* 0x000fe20003f25270 */
[----:B0-----:R-:W-:-:S12]  /*88a0*/  @P2 BRA `(.L_x_1404) ;  /* 0x0000000000082947 */ /* 0x001fd80003800000 */
[----:B------:R-:W0:Y:S02]  /*88b0*/  SYNCS.PHASECHK.TRANS64.TRYWAIT P2, [R0+URZ+0x32450], R7 ;  /* 0x03245007000075a7 */ /* 0x000e24000804017f */
[----:B0-----:R-:W-:Y:S05]  /*88c0*/  @!P2 BRA `(.L_x_1405) ;  /* 0x000001180078a947 */ /* 0x001fea0003800000 */
.L_x_1404:
[----:B------:R-:W-:Y:S05]  /*88d0*/  BSYNC B0 ;  /* 0x0000000000007941 */ /* 0x000fea0003800000 */
.L_x_1403:
[----:B------:R-:W-:Y:S05]  /*88e0*/  WARPSYNC.ALL ;  /* 0x0000000000007948 */ /* 0x000fea0003800000 */
[----:B------:R-:W-:Y:S01]  /*88f0*/  VIADD R216, R18, 0x400 ;  /* 0x0000040012d87836 */ /* 0x000fe20000000000 */
[----:B------:R-:W-:Y:S01]  /*8900*/  UIADD3 UR4, UR4, 0x22400, URZ ;  /* 0x0002240004047890 */ /* 0x000fe2000fffe03f */
[----:B------:R-:W-:Y:S01]  /*8910*/  IMAD.MOV.U32 R5, RZ, RZ, 0x40000040 ;  /* 0x40000040ff057424 */ /* 0x000fe200078e00ff */
[----:B------:R-:W-:Y:S01]  /*8920*/  WARPGROUP.ARRIVE ;  /* 0x00000000000079c5 */ /* 0x000fe20000000000 */
[----:B------:R-:W-:Y:S01]  /*8930*/  UMOV UR9, 0x40000040 ;  /* 0x4000004000097882 */ /* 0x000fe20000000000 */
[----:B------:R-:W-:Y:S01]  /*8940*/  SHF.R.U32.HI R216, RZ, 0x4, R216 ;  /* 0x00000004ffd87819 */ /* 0x000fe200000116d8 */
[----:B------:R-:W-:Y:S01]  /*8950*/  USHF.R.U32.HI UR4, URZ, 0x4, UR4 ;  /* 0x000000043f047899 */ /* 0x000fe20008011604 */
[----:B------:R-:W-:Y:S01]  /*8960*/  R2UR UR11, R5 ;  /* 0x00000000050b72ca */ /* 0x000fe200000e0000 */
[----:B01--4-:R-:W-:Y:S01]  /*8970*/  IMAD.MOV.U32 R7, RZ, RZ, 0x40000040 ;  /* 0x40000040ff077424 */ /* 0x013fe200078e00ff */
[----:B------:R-:W-:Y:S01]  /*8980*/  LOP3.LUT R216, R216, 0x3fff, RZ, 0xc0, !PT ;  /* 0x00003fffd8d87812 */ /* 0x000fe200078ec0ff */
[----:B------:R-:W-:Y:S01]  /*8990*/  ULOP3.LUT UR4, UR4, 0x3fff, URZ, 0xc0, !UPT ;  /* 0x00003fff04047892 */ /* 0x000fe2000f8ec03f */
[----:B------:R-:W-:Y:S01]  /*89a0*/  IMAD.U32 R9, RZ, RZ, UR9 ;  /* 0x00000009ff097e24 */ /* 0x000fe2000f8e00ff */
[----:B------:R-:W-:Y:S01]  /*89b0*/  UMOV UR53, 0x40000040 ;  /* 0x4000004000357882 */ /* 0x000fe20000000000 */
[----:B------:R-:W-:Y:S01]  /*89c0*/  LOP3.LUT R218, R216, 0x10000, RZ, 0xfc, !PT ;  /* 0x00010000d8da7812 */ /* 0x000fe200078efcff */
[----:B------:R-:W-:Y:S01]  /*89d0*/  ULOP3.LUT UR4, UR4, 0x10000, URZ, 0xfc, !UPT ;  /* 0x0001000004047892 */ /* 0x000fe2000f8efc3f */
[----:B------:R-:W-:Y:S01]  /*89e0*/  IMAD.MOV.U32 R5, RZ, RZ, 0x40000040 ;  /* 0x40000040ff057424 */ /* 0x000fe200078e00ff */
[----:B------:R-:W-:Y:S01]  /*89f0*/  UMOV UR49, 0x40000040 ;  /* 0x4000004000317882 */ /* 0x000fe20000000000 */
[----:B------:R-:W-:Y:S01]  /*8a00*/  UMOV UR45, 0x40000040 ;  /* 0x40000040002d7882 */ /* 0x000fe20000000000 */
[----:B------:R-:W-:Y:S01]  /*8a10*/  IMAD R4, R200, 0xc00, R218 ;  /* 0x00000c00c8047824 */ /* 0x000fe200078e02da */
[----:B------:R-:W-:Y:S01]  /*8a20*/  UIADD3 UR5, UR4, 0x2, URZ ;  /* 0x0000000204057890 */ /* 0x000fe2000fffe03f */
[----:B------:R-:W-:Y:S01]  /*8a30*/  R2UR UR39, R5 ;  /* 0x00000000052772ca */ /* 0x000fe200000e0000 */
[----:B------:R-:W-:Y:S01]  /*8a40*/  UMOV UR8, UR4 ;  /* 0x0000000400087c82 */ /* 0x000fe20008000000 */
[C---:B------:R-:W-:Y:S01]  /*8a50*/  VIADD R6, R4.reuse, 0x2 ;  /* 0x0000000204067836 */ /* 0x040fe20000000000 */
[----:B------:R-:W-:Y:S01]  /*8a60*/  R2UR UR10, R4 ;  /* 0x00000000040a72ca */ /* 0x000fe200000e0000 */
[----:B------:R-:W-:Y:S01]  /*8a70*/  IMAD.U32 R8, RZ, RZ, UR8 ;  /* 0x00000008ff087e24 */ /* 0x000fe2000f8e00ff */
[----:B------:R-:W-:Y:S01]  /*8a80*/  UIADD3 UR52, UR4, 0x806, URZ ;  /* 0x0000080604347890 */ /* 0x000fe2000fffe03f */
[----:B------:R-:W-:Y:S01]  /*8a90*/  SHF.R.S32.HI R13, RZ, 0x1f, R235 ;  /* 0x0000001fff0d7819 */ /* 0x000fe200000114eb */
[----:B------:R-:W-:Y:S01]  /*8aa0*/  UIADD3 UR48, UR4, 0xc00, URZ ;  /* 0x00000c0004307890 */ /* 0x000fe2000fffe03f */
[----:B------:R-:W0:Y:S01]  /*8ab0*/  S2R R72, SR_TID.X ;  /* 0x0000000000487919 */ /* 0x000e220000002100 */
[----:B------:R-:W-:Y:S01]  /*8ac0*/  UIADD3 UR44, UR4, 0xc02, URZ ;  /* 0x00000c02042c7890 */ /* 0x000fe2000fffe03f */
[----:B------:R-:W-:Y:S01]  /*8ad0*/  LEA.HI R13, R13, R235, RZ, 0x2 ;  /* 0x000000eb0d0d7211 */ /* 0x000fe200078f10ff */
[----:B------:R-:W-:Y:S01]  /*8ae0*/  UIADD3 UR40, UR4, 0xc04, URZ ;  /* 0x00000c0404287890 */ /* 0x000fe2000fffe03f */
[----:B------:R1:W-:Y:S01]  /*8af0*/  STL.64 [R1+0x50], R8 ;  /* 0x0000500801007387 */ /* 0x0003e20000100a00 */
[----:B------:R-:W-:Y:S01]  /*8b00*/  UMOV UR41, 0x40000040 ;  /* 0x4000004000297882 */ /* 0x000fe20000000000 */
[----:B------:R-:W-:Y:S01]  /*8b10*/  UIADD3 UR36, UR4, 0xc06, URZ ;  /* 0x00000c0604247890 */ /* 0x000fe2000fffe03f */
[----:B------:R-:W-:Y:S01]  /*8b20*/  LOP3.LUT R13, R13, 0x7ffffffc, RZ, 0xc0, !PT ;  /* 0x7ffffffc0d0d7812 */ /* 0x000fe200078ec0ff */
[----:B------:R-:W-:Y:S01]  /*8b30*/  HGMMA.64x96x16.F32.BF16 R24, gdesc[UR8], R24, gsb0 ;  /* 0x01600000081879f0 */ /* 0x000fe20008001818 */
[----:B------:R-:W-:Y:S01]  /*8b40*/  R2UR UR10, R6 ;  /* 0x00000000060a72ca */ /* 0x000fe200000e0000 */
[----:B------:R-:W-:Y:S01]  /*8b50*/  UMOV UR8, UR5 ;  /* 0x0000000500087c82 */ /* 0x000fe20008000000 */
[----:B------:R-:W-:Y:S01]  /*8b60*/  R2UR UR11, R7 ;  /* 0x00000000070b72ca */ /* 0x000fe200000e0000 */
[----:B------:R-:W-:Y:S01]  /*8b70*/  UMOV UR9, 0x40000040 ;  /* 0x4000004000097882 */ /* 0x000fe20000000000 */
[----:B------:R-:W-:Y:S01]  /*8b80*/  VIADD R6, R4, 0x4 ;  /* 0x0000000404067836 */ /* 0x000fe20000000000 */
[----:B------:R-:W-:Y:S01]  /*8b90*/  UIADD3 UR5, UR4, 0x4, URZ ;  /* 0x0000000404057890 */ /* 0x000fe2000fffe03f */
[----:B------:R-:W-:Y:S01]  /*8ba0*/  IMAD.MOV.U32 R7, RZ, RZ, 0x40000040 ;  /* 0x40000040ff077424 */ /* 0x000fe200078e00ff */
[----:B------:R-:W-:Y:S01]  /*8bb0*/  UMOV UR37, 0x40000040 ;  /* 0x4000004000257882 */ /* 0x000fe20000000000 */
[----:B-1----:R-:W-:Y:S01]  /*8bc0*/  IMAD.U32 R8, RZ, RZ, UR8 ;  /* 0x00000008ff087e24 */ /* 0x002fe2000f8e00ff */
[----:B------:R-:W-:Y:S01]  /*8bd0*/  LOP3.LUT R216, R216, 0x3000000, RZ, 0xfc, !PT ;  /* 0x03000000d8d87812 */ /* 0x000fe200078efcff */
[----:B------:R-:W-:-:S02]  /*8be0*/  IMAD.U32 R9, RZ, RZ, UR9 ;  /* 0x00000009ff097e24 */ /* 0x000fc4000f8e00ff */
[----:B------:R-:W-:-:S03]  /*8bf0*/  IMAD.IADD R13, R235, 0x1, -R13 ;  /* 0x00000001eb0d7824 */ /* 0x000fc600078e0a0d */
        /* <DEDUP_REMOVED lines=8> */
[----:B------:R-:W-:Y:S01]  /*8c80*/  VIADD R6, R4, 0x6 ;  /* 0x0000000604067836 */ /* 0x000fe20000000000 */
[----:B------:R-:W-:Y:S01]  /*8c90*/  UIADD3 UR5, UR4, 0x6, URZ ;  /* 0x0000000604057890 */ /* 0x000fe2000fffe03f */
[----:B------:R-:W-:Y:S02]  /*8ca0*/  IMAD.MOV.U32 R7, RZ, RZ, 0x40000040 ;  /* 0x40000040ff077424 */ /* 0x000fe400078e00ff */
[----:B-1----:R-:W-:Y:S02]  /*8cb0*/  IMAD.U32 R8, RZ, RZ, UR8 ;  /* 0x00000008ff087e24 */ /* 0x002fe4000f8e00ff */
        /* <DEDUP_REMOVED lines=90> */
[----:B-1----:R-:W-:Y:S01]  /*9260*/  IMAD.U32 R8, RZ, RZ, UR8 ;  /* 0x00000008ff087e24 */ /* 0x002fe2000f8e00ff */
[----:B------:R-:W-:Y:S01]  /*9270*/  ULDC UR4, c[0x0][0xad0] ;  /* 0x0002b40000047ab9 */ /* 0x000fe20000000800 */
        /* <DEDUP_REMOVED lines=9> */
[----:B------:R-:W-:Y:S02]  /*9310*/  VIADD R6, R4, 0x606 ;  /* 0x0000060604067836 */ /* 0x000fe40000000000 */
[----:B------:R-:W-:Y:S02]  /*9320*/  IMAD.MOV.U32 R7, RZ, RZ, 0x40000040 ;  /* 0x40000040ff077424 */ /* 0x000fe400078e00ff */
[----:B-1----:R-:W-:Y:S01]  /*9330*/  IMAD.U32 R8, RZ, RZ, UR8 ;  /* 0x00000008ff087e24 */ /* 0x002fe2000f8e00ff */
[----:B------:R-:W-:Y:S01]  /*9340*/  R2UR UR54, R6 ;  /* 0x00000000063672ca */ /* 0x000fe200000e0000 */
[----:B------:R-:W-:Y:S01]  /*9350*/  VIADD R6, R4, 0x900 ;  /* 0x0000090004067836 */ /* 0x000fe20000000000 */
[----:B------:R-:W-:Y:S01]  /*9360*/  R2UR UR55, R7 ;  /* 0x00000000073772ca */ /* 0x000fe200000e0000 */
[----:B------:R-:W-:-:S02]  /*9370*/  IMAD.MOV.U32 R7, RZ, RZ, 0x40000040 ;  /* 0x40000040ff077424 */ /* 0x000fc400078e00ff */
[----:B------:R-:W-:Y:S01]  /*9380*/  IMAD.U32 R9, RZ, RZ, UR9 ;  /* 0x00000009ff097e24 */ /* 0x000fe2000f8e00ff */
[----:B------:R-:W-:Y:S01]  /*9390*/  R2UR UR50, R6 ;  /* 0x00000000063272ca */ /* 0x000fe200000e0000 */
[----:B------:R-:W-:Y:S01]  /*93a0*/  VIADD R6, R4, 0x902 ;  /* 0x0000090204067836 */ /* 0x000fe20000000000 */
[----:B------:R-:W-:Y:S01]  /*93b0*/  R2UR UR51, R7 ;  /* 0x00000000073372ca */ /* 0x000fe200000e0000 */
[----:B------:R-:W-:Y:S01]  /*93c0*/  IMAD.MOV.U32 R7, RZ, RZ, 0x40000040 ;  /* 0x40000040ff077424 */ /* 0x000fe200078e00ff */
[----:B------:R1:W-:Y:S02]  /*93d0*/  STL.64 [R1], R8 ;  /* 0x0000000801007387 */ /* 0x0003e40000100a00 */
[----:B------:R-:W-:Y:S01]  /*93e0*/  R2UR UR46, R6 ;  /* 0x00000000062e72ca */ /* 0x000fe200000e0000 */
[----:B------:R-:W-:Y:S01]  /*93f0*/  VIADD R6, R4, 0x904 ;  /* 0x0000090404067836 */ /* 0x000fe20000000000 */
[----:B------:R-:W-:Y:S01]  /*9400*/  R2UR UR47, R7 ;  /* 0x00000000072f72ca */ /* 0x000fe200000e0000 */
[----:B------:R-:W-:-:S02]  /*9410*/  IMAD.MOV.U32 R7, RZ, RZ, 0x40000040 ;  /* 0x40000040ff077424 */ /* 0x000fc400078e00ff */
[----:B------:R-:W-:Y:S01]  /*9420*/  VIADD R4, R4, 0x906 ;  /* 0x0000090604047836 */ /* 0x000fe20000000000 */
[----:B------:R-:W-:Y:S01]  /*9430*/  R2UR UR42, R6 ;  /* 0x00000000062a72ca */ /* 0x000fe200000e0000 */
[----:B------:R-:W-:Y:S01]  /*9440*/  IMAD R6, R196, -0x60, R195 ;  /* 0xffffffa0c4067824 */ /* 0x000fe200078e02c3 */
[----:B------:R-:W-:Y:S02]  /*9450*/  R2UR UR43, R7 ;  /* 0x00000000072b72ca */ /* 0x000fe400000e0000 */
[----:B------:R-:W-:Y:S01]  /*9460*/  R2UR UR38, R4 ;  /* 0x00000000042672ca */ /* 0x000fe200000e0000 */
[----:B------:R-:W-:-:S04]  /*9470*/  VIADD R6, R6, 0x60 ;  /* 0x0000006006067836 */ /* 0x000fc80000000000 */
[----:B------:R-:W-:-:S05]  /*9480*/  IMAD R6, R13, -0x2, R6 ;  /* 0xfffffffe0d067824 */ /* 0x000fca00078e0206 */
[C---:B------:R-:W-:Y:S02]  /*9490*/  ISETP.GT.AND P4, PT, R6.reuse, RZ, PT ;  /* 0x000000ff0600720c */ /* 0x040fe40003f84270 */
[C---:B------:R-:W-:Y:S02]  /*94a0*/  ISETP.GT.AND P5, PT, R6.reuse, 0x1, PT ;  /* 0x000000010600780c */ /* 0x040fe40003fa4270 */
[C---:B------:R-:W-:Y:S02]  /*94b0*/  ISETP.GT.AND P2, PT, R6.reuse, 0x8, PT ;  /* 0x000000080600780c */ /* 0x040fe40003f44270 */
[----:B------:R-:W-:Y:S01]  /*94c0*/  ISETP.GT.AND P3, PT, R6, 0x9, PT ;  /* 0x000000090600780c */ /* 0x000fe20003f64270 */
        /* <DEDUP_REMOVED lines=17> */
[----:B------:R-:W-:Y:S01]  /*95e0*/  HGMMA.64x96x16.F32.BF16 R24, gdesc[UR36], R24, gsb0 ;  /* 0x01600000241879f0 */ /* 0x000fe20008001818 */
[----:B------:R-:W-:Y:S02]  /*95f0*/  ULDC UR38, c[0x0][0xad0] ;  /* 0x0002b40000267ab9 */ /* 0x000fe40000000800 */
[----:B------:R-:W-:Y:S02]  /*9600*/  WARPGROUP.DEPBAR.LE gsb0, 0x0 ;  /* 0x00008000000079c5 */ /* 0x000fe40000010000 */
        /* <DEDUP_REMOVED lines=37> */
[----:B-----5:R-:W-:Y:S01]  /*9860*/  FSEL R24, R28, -INF , P2 ;  /* 0xff8000001c187808 */ /* 0x020fe20001000000 */
[----:B------:R-:W-:Y:S01]  /*9870*/  FMUL.FTZ R56, R56, UR4 ;  /* 0x0000000438387c20 */ /* 0x000fe20008410000 */
[----:B------:R-:W-:Y:S01]  /*9880*/  FMUL.FTZ R51, R51, UR4 ;  /* 0x0000000433337c20 */ /* 0x000fe20008410000 */
[----:B------:R-:W-:Y:S01]  /*9890*/  FMUL.FTZ R57, R57, UR4 ;  /* 0x0000000439397c20 */ /* 0x000fe20008410000 */
[----:B------:R-:W-:Y:S01]  /*98a0*/  FMNMX.FTZ R7, R24, R7, !PT ;  /* 0x0000000718077209 */ /* 0x000fe20007810000 */
[----:B------:R-:W-:Y:S01]  /*98b0*/  FMUL.FTZ R54, R54, UR4 ;  /* 0x0000000436367c20 */ /* 0x000fe20008410000 */
[----:B------:R-:W-:Y:S01]  /*98c0*/  FMUL.FTZ R55, R55, UR4 ;  /* 0x0000000437377c20 */ /* 0x000fe20008410000 */
[----:B------:R-:W5:Y:S01]  /*98d0*/  MUFU.TANH R27, R27 ;  /* 0x0000001b001b7308 */ /* 0x000f620000002400 */
[----:B---3--:R-:W-:Y:S01]  /*98e0*/  FSEL R5, R5, -INF , P4 ;  /* 0xff80000005057808 */ /* 0x008fe20002000000 */
[----:B------:R-:W-:Y:S01]  /*98f0*/  FMUL.FTZ R60, R60, UR4 ;  /* 0x000000043c3c7c20 */ /* 0x000fe20008410000 */
[----:B------:R-:W-:Y:S01]  /*9900*/  ISETP.GT.AND P4, PT, R6, 0x10, PT ;  /* 0x000000100600780c */ /* 0x000fe20003f84270 */
        /* <DEDUP_REMOVED lines=15> */
[----:B------:R-:W-:Y:S01]  /*9a00*/  ISETP.GT.AND P5, PT, R6, 0x11, PT ;  /* 0x000000110600780c */ /* 0x000fe20003fa4270 */
[----:B------:R-:W-:Y:S01]  /*9a10*/  FMUL.FTZ R67, R67, UR4 ;  /* 0x0000000443437c20 */ /* 0x000fe20008410000 */
[----:B------:R-:W-:Y:S01]  /*9a20*/  FMUL.FTZ R70, R70, UR4 ;  /* 0x0000000446467c20 */ /* 0x000fe20008410000 */
[----:B------:R-:W-:Y:S01]  /*9a30*/  FMUL.FTZ R71, R71, UR4 ;  /* 0x0000000447477c20 */ /* 0x000fe20008410000 */
[----:B------:R-:W-:Y:S01]  /*9a40*/  ULDC UR4, c[0x0][0xa80] ;  /* 0x0002a00000047ab9 */ /* 0x000fe20000000800 */
[----:B------:R-:W5:Y:S01]  /*9a50*/  MUFU.TANH R33, R33 ;  /* 0x0000002100217308 */ /* 0x000f620000002400 */
[----:B---3--:R-:W-:-:S04]  /*9a60*/  FSEL R165, R32, -INF , P4 ;  /* 0xff80000020a57808 */ /* 0x008fc80002000000 */
[----:B------:R-:W-:Y:S02]  /*9a70*/  FMNMX.FTZ R7, R165, R14, !PT ;  /* 0x0000000ea5077209 */ /* 0x000fe40007810000 */
[----:B------:R-:W-:Y:S01]  /*9a80*/  FMNMX.FTZ R14, R5, R25, !PT ;  /* 0x00000019050e7209 */ /* 0x000fe20007810000 */
[----:B------:R-:W3:Y:S01]  /*9a90*/  MUFU.TANH R31, R31 ;  /* 0x0000001f001f7308 */ /* 0x000ee20000002400 */
[----:B----4-:R-:W-:Y:S02]  /*9aa0*/  FSEL R29, R30, -INF , P2 ;  /* 0xff8000001e1d7808 */ /* 0x010fe40001000000 */
[----:B------:R-:W-:Y:S02]  /*9ab0*/  ISETP.GT.AND P2, PT, R6, 0x18, PT ;  /* 0x000000180600780c */ /* 0x000fe40003f44270 */
[----:B------:R-:W-:-:S03]  /*9ac0*/  FMNMX.FTZ R14, R29, R14, !PT ;  /* 0x0000000e1d0e7209 */ /* 0x000fc60007810000 */
[----:B------:R-:W4:Y:S01]  /*9ad0*/  MUFU.TANH R36, R36 ;  /* 0x0000002400247308 */ /* 0x000f220000002400 */
[----:B-----5:R-:W-:-:S04]  /*9ae0*/  FSEL R162, R33, -INF , P5 ;  /* 0xff80000021a27808 */ /* 0x020fc80002800000 */
[----:B------:R-:W-:-:S03]  /*9af0*/  FMNMX.FTZ R28, R162, R7, !PT ;  /* 0x00000007a21c7209 */ /* 0x000fc60007810000 */
[----:B------:R-:W5:Y:S01]  /*9b00*/  MUFU.TANH R34, R34 ;  /* 0x0000002200227308 */ /* 0x000f620000002400 */
[----:B---3--:R-:W-:Y:S02]  /*9b10*/  FSEL R27, R31, -INF , P3 ;  /* 0xff8000001f1b7808 */ /* 0x008fe40001800000 */
[----:B------:R-:W-:Y:S02]  /*9b20*/  ISETP.GT.AND P3, PT, R6, 0x19, PT ;  /* 0x000000190600780c */ /* 0x000fe40003f64270 */
[----:B------:R-:W-:-:S03]  /*9b30*/  FMNMX.FTZ R14, R27, R14, !PT ;  /* 0x0000000e1b0e7209 */ /* 0x000fc60007810000 */
[----:B------:R-:W3:Y:S01]  /*9b40*/  MUFU.TANH R37, R37 ;  /* 0x0000002500257308 */ /* 0x000ee20000002400 */
[----:B----4-:R-:W-:-:S04]  /*9b50*/  FSEL R157, R36, -INF , P2 ;  /* 0xff800000249d7808 */ /* 0x010fc80001000000 */
[----:B------:R-:W-:-:S03]  /*9b60*/  FMNMX.FTZ R7, R157, R28, !PT ;  /* 0x0000001c9d077209 */ /* 0x000fc60007810000 */
[----:B------:R-:W4:Y:S01]  /*9b70*/  MUFU.TANH R35, R35 ;  /* 0x0000002300237308 */ /* 0x000f220000002400 */
[----:B-----5:R-:W-:Y:S02]  /*9b80*/  FSEL R161, R34, -INF , P4 ;  /* 0xff80000022a17808 */ /* 0x020fe40002000000 */
[----:B------:R-:W-:Y:S02]  /*9b90*/  ISETP.GT.AND P4, PT, R6, 0x20, PT ;  /* 0x000000200600780c */ /* 0x000fe40003f84270 */
[----:B------:R-:W-:-:S03]  /*9ba0*/  FMNMX.FTZ R14, R161, R14, !PT ;  /* 0x0000000ea10e7209 */ /* 0x000fc60007810000 */
[----:B------:R-:W5:Y:S01]  /*9bb0*/  MUFU.TANH R40, R40 ;  /* 0x0000002800287308 */ /* 0x000f620000002400 */
[----:B---3--:R-:W-:-:S04]  /*9bc0*/  FSEL R164, R37, -INF , P3 ;  /* 0xff80000025a47808 */ /* 0x008fc80001800000 */
[----:B------:R-:W-:-:S03]  /*9bd0*/  FMNMX.FTZ R7, R164, R7, !PT ;  /* 0x00000007a4077209 */ /* 0x000fc60007810000 */
        /* <DEDUP_REMOVED lines=14> */
[----:B------:R0:W4:Y:S01]  /*9cc0*/  MUFU.TANH R21, R42 ;  /* 0x0000002a00157308 */ /* 0x0001220000002400 */
[----:B-----5:R-:W-:Y:S02]  /*9cd0*/  FSEL R177, R39, -INF , P3 ;  /* 0xff80000027b17808 */ /* 0x020fe40001800000 */
[----:B------:R-:W-:Y:S02]  /*9ce0*/  ISETP.GT.AND P3, PT, R6, 0x29, PT ;  /* 0x000000290600780c */ /* 0x000fe40003f64270 */
[----:B------:R-:W-:-:S03]  /*9cf0*/  FMNMX.FTZ R14, R177, R14, !PT ;  /* 0x0000000eb10e7209 */ /* 0x000fc60007810000 */
[----:B------:R-:W5:Y:S01]  /*9d00*/  MUFU.TANH R45, R45 ;  /* 0x0000002d002d7308 */ /* 0x000f620000002400 */
[----:B---3--:R-:W-:Y:S02]  /*9d10*/  FSEL R156, R44, -INF , P2 ;  /* 0xff8000002c9c7808 */ /* 0x008fe40001000000 */
[----:B0-----:R-:W-:Y:S02]  /*9d20*/  SHF.R.U32.HI R42, RZ, 0x7, R72 ;  /* 0x00000007ff2a7819 */ /* 0x001fe40000011648 */
[----:B------:R-:W-:Y:S02]  /*9d30*/  FMNMX.FTZ R7, R156, R7, !PT ;  /* 0x000000079c077209 */ /* 0x000fe40007810000 */
[----:B------:R-:W-:Y:S01]  /*9d40*/  IADD3 R168, -R42, 0xb, RZ ;  /* 0x0000000b2aa87810 */ /* 0x000fe20007ffe1ff */
[----:B------:R-:W0:Y:S01]  /*9d50*/  MUFU.TANH R43, R43 ;  /* 0x0000002b002b7308 */ /* 0x000e220000002400 */
[----:B----4-:R-:W-:Y:S02]  /*9d60*/  FSEL R21, R21, -INF , P4 ;  /* 0xff80000015157808 */ /* 0x010fe40002000000 */
[----:B------:R-:W-:-:S02]  /*9d70*/  ISETP.GT.AND P4, PT, R6, 0x30, PT ;  /* 0x000000300600780c */ /* 0x000fc40003f84270 */
[----:B------:R-:W-:-:S03]  /*9d80*/  FMNMX.FTZ R14, R21, R14, !PT ;  /* 0x0000000e150e7209 */ /* 0x000fc60007810000 */
[----:B------:R-:W3:Y:S01]  /*9d90*/  MUFU.TANH R48, R48 ;  /* 0x0000003000307308 */ /* 0x000ee20000002400 */
[----:B-----5:R-:W-:-:S04]  /*9da0*/  FSEL R170, R45, -INF , P3 ;  /* 0xff8000002daa7808 */ /* 0x020fc80001800000 */
[----:B------:R-:W-:-:S03]  /*9db0*/  FMNMX.FTZ R28, R170, R7, !PT ;  /* 0x00000007aa1c7209 */ /* 0x000fc60007810000 */
[----:B------:R-:W4:Y:S01]  /*9dc0*/  MUFU.TANH R46, R46 ;  /* 0x0000002e002e7308 */ /* 0x000f220000002400 */
[----:B0-----:R-:W-:Y:S02]  /*9dd0*/  FSEL R169, R43, -INF , P5 ;  /* 0xff8000002ba97808 */ /* 0x001fe40002800000 */
[----:B------:R-:W-:Y:S02]  /*9de0*/  ISETP.GT.AND P5, PT, R6, 0x31, PT ;  /* 0x000000310600780c */ /* 0x000fe40003fa4270 */
[----:B------:R-:W-:-:S03]  /*9df0*/  FMNMX.FTZ R7, R169, R14, !PT ;  /* 0x0000000ea9077209 */ /* 0x000fc60007810000 */
[----:B-1----:R-:W0:Y:S01]  /*9e00*/  MUFU.TANH R9, R49 ;  /* 0x0000003100097308 */ /* 0x002e220000002400 */
[----:B---3--:R-:W-:-:S04]  /*9e10*/  FSEL R3, R48, -INF , P4 ;  /* 0xff80000030037808 */ /* 0x008fc80002000000 */
[----:B------:R-:W-:-:S03]  /*9e20*/  FMNMX.FTZ R28, R3, R28, !PT ;  /* 0x0000001c031c7209 */ /* 0x000fc60007810000 */
[----:B------:R-:W1:Y:S01]  /*9e30*/  MUFU.TANH R47, R47 ;  /* 0x0000002f002f7308 */ /* 0x000e620000002400 */
[----:B----4-:R-:W-:Y:S02]  /*9e40*/  FSEL R166, R46, -INF , P2 ;  /* 0xff8000002ea67808 */ /* 0x010fe40001000000 */
[----:B------:R-:W-:Y:S02]  /*9e50*/  ISETP.GT.AND P2, PT, R6, 0x38, PT ;  /* 0x000000380600780c */ /* 0x000fe40003f44270 */
[----:B------:R-:W-:-:S03]  /*9e60*/  FMNMX.FTZ R14, R166, R7, !PT ;  /* 0x00000007a60e7209 */ /* 0x000fc60007810000 */
[----:B------:R-:W3:Y:S01]  /*9e70*/  MUFU.TANH R11, R52 ;  /* 0x00000034000b7308 */ /* 0x000ee20000002400 */
[----:B0-----:R-:W-:-:S04]  /*9e80*/  FSEL R9, R9, -INF , P5 ;  /* 0xff80000009097808 */ /* 0x001fc80002800000 */
[----:B------:R-:W-:-:S03]  /*9e90*/  FMNMX.FTZ R28, R9, R28, !PT ;  /* 0x0000001c091c7209 */ /* 0x000fc60007810000 */
[----:B------:R-:W0:Y:S01]  /*9ea0*/  MUFU.TANH R50, R50 ;  /* 0x0000003200327308 */ /* 0x000e220000002400 */
[----:B-1----:R-:W-:Y:S02]  /*9eb0*/  FSEL R171, R47, -INF , P3 ;  /* 0xff8000002fab7808 */ /* 0x002fe40001800000 */
[----:B------:R-:W-:Y:S02]  /*9ec0*/  ISETP.GT.AND P3, PT, R6, 0x39, PT ;  /* 0x000000390600780c */ /* 0x000fe40003f64270 */
[----:B------:R-:W-:-:S03]  /*9ed0*/  FMNMX.FTZ R7, R171, R14, !PT ;  /* 0x0000000eab077209 */ /* 0x000fc60007810000 */
[----:B------:R-:W1:Y:S01]  /*9ee0*/  MUFU.TANH R12, R53 ;  /* 0x00000035000c7308 */ /* 0x000e620000002400 */
[----:B---3--:R-:W-:-:S04]  /*9ef0*/  FSEL R11, R11, -INF , P2 ;  /* 0xff8000000b0b7808 */ /* 0x008fc80001000000 */
[----:B------:R-:W-:-:S03]  /*9f00*/  FMNMX.FTZ R15, R11, R28, !PT ;  /* 0x0000001c0b0f7209 */ /* 0x000fc60007810000 */
[----:B------:R-:W3:Y:S01]  /*9f10*/  MUFU.TANH R8, R51 ;  /* 0x0000003300087308 */ /* 0x000ee20000002400 */
[----:B0-----:R-:W-:Y:S02]  /*9f20*/  FSEL R176, R50, -INF , P4 ;  /* 0xff80000032b07808 */ /* 0x001fe40002000000 */
[----:B------:R-:W-:Y:S02]  /*9f30*/  ISETP.GT.AND P4, PT, R6, 0x40, PT ;  /* 0x000000400600780c */ /* 0x000fe40003f84270 */
[----:B------:R-:W-:-:S03]  /*9f40*/  FMNMX.FTZ R7, R176, R7, !PT ;  /* 0x00000007b0077209 */ /* 0x000fc60007810000 */
[----:B------:R-:W0:Y:S01]  /*9f50*/  MUFU.TANH R56, R56 ;  /* 0x0000003800387308 */ /* 0x000e220000002400 */
[----:B-1----:R-:W-:-:S04]  /*9f60*/  FSEL R12, R12, -INF , P3 ;  /* 0xff8000000c0c7808 */ /* 0x002fc80001800000 */
[----:B------:R-:W-:-:S03]  /*9f70*/  FMNMX.FTZ R15, R12, R15, !PT ;  /* 0x0000000f0c0f7209 */ /* 0x000fc60007810000 */
[----:B------:R-:W1:Y:S01]  /*9f80*/  MUFU.TANH R10, R54 ;  /* 0x00000036000a7308 */ /* 0x000e620000002400 */
[----:B---3--:R-:W-:Y:S02]  /*9f90*/  FSEL R8, R8, -INF , P5 ;  /* 0xff80000008087808 */ /* 0x008fe40002800000 */
[----:B------:R-:W-:Y:S02]  /*9fa0*/  ISETP.GT.AND P5, PT, R6, 0x41, PT ;  /* 0x000000410600780c */ /* 0x000fe40003fa4270 */
[----:B------:R-:W-:-:S03]  /*9fb0*/  FMNMX.FTZ R7, R8, R7, !PT ;  /* 0x0000000708077209 */ /* 0x000fc60007810000 */
[----:B------:R-:W3:Y:S01]  /*9fc0*/  MUFU.TANH R57, R57 ;  /* 0x0000003900397308 */ /* 0x000ee20000002400 */
[----:B0-----:R-:W-:-:S04]  /*9fd0*/  FSEL R186, R56, -INF , P4 ;  /* 0xff80000038ba7808 */ /* 0x001fc80002000000 */
[----:B------:R-:W-:-:S03]  /*9fe0*/  FMNMX.FTZ R28, R186, R15, !PT ;  /* 0x0000000fba1c7209 */ /* 0x000fc60007810000 */
[----:B------:R-:W0:Y:S01]  /*9ff0*/  MUFU.TANH R13, R55 ;  /* 0x00000037000d7308 */ /* 0x000e220000002400 */
[----:B-1----:R-:W-:Y:S02]  /*a000*/  FSEL R10, R10, -INF , P2 ;  /* 0xff8000000a0a7808 */ /* 0x002fe40001000000 */
[----:B------:R-:W-:-:S05]  /*a010*/  ISETP.GT.AND P2, PT, R6, 0x48, PT ;  /* 0x000000480600780c */ /* 0x000fca0003f44270 */
[----:B------:R-:W1:Y:S01]  /*a020*/  MUFU.TANH R60, R60 ;  /* 0x0000003c003c7308 */ /* 0x000e620000002400 */
[----:B---3--:R-:W-:-:S04]  /*a030*/  FSEL R185, R57, -INF , P5 ;  /* 0xff80000039b97808 */ /* 0x008fc80002800000 */
[----:B------:R-:W-:-:S03]  /*a040*/  FMNMX.FTZ R15, R185, R28, !PT ;  /* 0x0000001cb90f7209 */ /* 0x000fc60007810000 */
[----:B------:R-:W3:Y:S01]  /*a050*/  MUFU.TANH R58, R58 ;  /* 0x0000003a003a7308 */ /* 0x000ee20000002400 */
[----:B0-----:R-:W-:Y:S02]  /*a060*/  FSEL R13, R13, -INF , P3 ;  /* 0xff8000000d0d7808 */ /* 0x001fe40001800000 */
[----:B------:R-:W-:-:S05]  /*a070*/  ISETP.GT.AND P3, PT, R6, 0x49, PT ;  /* 0x000000490600780c */ /* 0x000fca0003f64270 */
[----:B------:R-:W0:Y:S01]  /*a080*/  MUFU.TANH R59, R59 ;  /* 0x0000003b003b7308 */ /* 0x000e220000002400 */
[----:B-1----:R-:W-:-:S04]  /*a090*/  FSEL R184, R60, -INF , P2 ;  /* 0xff8000003cb87808 */ /* 0x002fc80001000000 */
[----:B------:R-:W-:-:S03]  /*a0a0*/  FMNMX.FTZ R28, R184, R15, !PT ;  /* 0x0000000fb81c7209 */ /* 0x000fc60007810000 */
[----:B------:R-:W1:Y:S01]  /*a0b0*/  MUFU.TANH R61, R61 ;  /* 0x0000003d003d7308 */ /* 0x000e620000002400 */
[----:B---3--:R-:W-:Y:S02]  /*a0c0*/  FSEL R192, R58, -INF , P4 ;  /* 0xff8000003ac07808 */ /* 0x008fe40002000000 */
[----:B------:R-:W-:-:S05]  /*a0d0*/  ISETP.GT.AND P4, PT, R6, 0x50, PT ;  /* 0x000000500600780c */ /* 0x000fca0003f84270 */
        /* <DEDUP_REMOVED lines=11> */
[----:B------:R-:W-:Y:S02]  /*a190*/  ISETP.GT.AND P3, PT, R6, 0x59, PT ;  /* 0x000000590600780c */ /* 0x000fe40003f64270 */
[----:B------:R-:W-:-:S03]  /*a1a0*/  FMNMX.FTZ R6, R10, R7, !PT ;  /* 0x000000070a067209 */ /* 0x000fc60007810000 */
[----:B------:R-:W0:Y:S01]  /*a1b0*/  MUFU.TANH R68, R68 ;  /* 0x0000004400447308 */ /* 0x000e220000002400 */
[----:B-1----:R-:W-:Y:S02]  /*a1c0*/  FSEL R190, R64, -INF , P4 ;  /* 0xff80000040be7808 */ /* 0x002fe40002000000 */
[----:B------:R-:W-:Y:S02]  /*a1d0*/  FMNMX.FTZ R7, R13, R6, !PT ;  /* 0x000000060d077209 */ /* 0x000fe40007810000 */
[----:B------:R-:W-:Y:S02]  /*a1e0*/  FMNMX.FTZ R28, R190, R15, !PT ;  /* 0x0000000fbe1c7209 */ /* 0x000fe40007810000 */
[----:B------:R-:W-:Y:S01]  /*a1f0*/  FMNMX.FTZ R6, R192, R7, !PT ;  /* 0x00000007c0067209 */ /* 0x000fe20007810000 */
[----:B------:R-:W1:Y:S01]  /*a200*/  MUFU.TANH R66, R66 ;  /* 0x0000004200427308 */ /* 0x000e620000002400 */
[----:B---3--:R-:W-:Y:S02]  /*a210*/  FSEL R187, R65, -INF , P5 ;  /* 0xff80000041bb7808 */ /* 0x008fe40002800000 */
[----:B------:R-:W-:-:S02]  /*a220*/  FMNMX.FTZ R6, R189, R6, !PT ;  /* 0x00000006bd067209 */ /* 0x000fc40007810000 */
[----:B------:R-:W-:-:S03]  /*a230*/  FMNMX.FTZ R7, R187, R28, !PT ;  /* 0x0000001cbb077209 */ /* 0x000fc60007810000 */
[----:B------:R-:W3:Y:S01]  /*a240*/  MUFU.TANH R14, R69 ;  /* 0x00000045000e7308 */ /* 0x000ee20000002400 */
[----:B0-----:R-:W-:-:S04]  /*a250*/  FSEL R182, R68, -INF , P2 ;  /* 0xff80000044b67808 */ /* 0x001fc80001000000 */
[----:B------:R-:W-:Y:S02]  /*a260*/  FMNMX.FTZ R15, R182, R7, !PT ;  /* 0x00000007b60f7209 */ /* 0x000fe40007810000 */
[----:B------:R-:W-:Y:S01]  /*a270*/  FMNMX.FTZ R7, R191, R6, !PT ;  /* 0x00000006bf077209 */ /* 0x000fe20007810000 */
[----:B------:R-:W0:Y:S01]  /*a280*/  MUFU.TANH R67, R67 ;  /* 0x0000004300437308 */ /* 0x000e220000002400 */
[----:B-1----:R-:W-:Y:S02]  /*a290*/  FSEL R181, R66, -INF , P4 ;  /* 0xff80000042b57808 */ /* 0x002fe40002000000 */
[----:B------:R-:W-:-:S04]  /*a2a0*/  FMNMX.FTZ R6, R188, R7, !PT ;  /* 0x00000007bc067209 */ /* 0x000fc80007810000 */
[----:B------:R-:W-:Y:S01]  /*a2b0*/  FMNMX.FTZ R7, R181, R6, !PT ;  /* 0x00000006b5077209 */ /* 0x000fe20007810000 */
[----:B------:R-:W1:Y:S01]  /*a2c0*/  MUFU.TANH R70, R70 ;  /* 0x0000004600467308 */ /* 0x000e620000002400 */
[----:B---3--:R-:W-:-:S04]  /*a2d0*/  FSEL R14, R14, -INF , P3 ;  /* 0xff8000000e0e7808 */ /* 0x008fc80001800000 */
[----:B------:R-:W-:-:S03]  /*a2e0*/  FMNMX.FTZ R15, R14, R15, !PT ;  /* 0x0000000f0e0f7209 */ /* 0x000fc60007810000 */
[----:B------:R-:W3:Y:S01]  /*a2f0*/  MUFU.TANH R71, R71 ;  /* 0x0000004700477308 */ /* 0x000ee20000002400 */
[----:B0-----:R-:W-:Y:S01]  /*a300*/  FSEL R180, R67, -INF , P5 ;  /* 0xff80000043b47808 */ /* 0x001fe20002800000 */
[----:B------:R-:W0:Y:S03]  /*a310*/  SHFL.BFLY PT, R30, R15, 0x2, 0x1f ;  /* 0x0c401f000f1e7f89 */ /* 0x000e2600000e0000 */
[----:B------:R-:W-:Y:S02]  /*a320*/  FMNMX.FTZ R6, R180, R7, !PT ;  /* 0x00000007b4067209 */ /* 0x000fe40007810000 */
[----:B-1----:R-:W-:-:S04]  /*a330*/  FSEL R179, R70, -INF , P2 ;  /* 0xff80000046b37808 */ /* 0x002fc80001000000 */
[----:B------:R-:W-:Y:S01]  /*a340*/  FMNMX.FTZ R7, R179, R6, !PT ;  /* 0x00000006b3077209 */ /* 0x000fe20007810000 */
[----:B------:R-:W-:Y:S01]  /*a350*/  IMAD.U32 R6, RZ, RZ, UR4 ;  /* 0x00000004ff067e24 */ /* 0x000fe2000f8e00ff */
[----:B---3--:R-:W-:-:S04]  /*a360*/  FSEL R178, R71, -INF , P3 ;  /* 0xff80000047b27808 */ /* 0x008fc80001800000 */
[----:B------:R-:W-:-:S05]  /*a370*/  FMNMX.FTZ R28, R178, R7, !PT ;  /* 0x00000007b21c7209 */ /* 0x000fca0007810000 */
[----:B------:R-:W1:Y:S01]  /*a380*/  SHFL.BFLY PT, R31, R28, 0x2, 0x1f ;  /* 0x0c401f001c1f7f89 */ /* 0x000e6200000e0000 */
[----:B0-----:R-:W-:-:S05]  /*a390*/  FMNMX.FTZ R30, R15, R30, !PT ;  /* 0x0000001e0f1e7209 */ /* 0x001fca0007810000 */
[----:B------:R-:W0:Y:S01]  /*a3a0*/  SHFL.BFLY PT, R7, R30, 0x1, 0x1f ;  /* 0x0c201f001e077f89 */ /* 0x000e2200000e0000 */
[----:B-1----:R-:W-:-:S05]  /*a3b0*/  FMNMX.FTZ R31, R28, R31, !PT ;  /* 0x0000001f1c1f7209 */ /* 0x002fca0007810000 */
[----:B------:R-:W1:Y:S01]  /*a3c0*/  SHFL.BFLY PT, R32, R31, 0x1, 0x1f ;  /* 0x0c201f001f207f89 */ /* 0x000e6200000e0000 */
[----:B0-----:R-:W-:Y:S01]  /*a3d0*/  FMNMX.FTZ R7, R30, R7, !PT ;  /* 0x000000071e077209 */ /* 0x001fe20007810000 */
[----:B------:R0:W-:Y:S06]  /*a3e0*/  BAR.ARV R168, 0x100 ;  /* 0x000400a80000751d */ /* 0x0001ec0000002000 */
[C---:B------:R-:W-:Y:S01]  /*a3f0*/  FMUL.FTZ R15, R7.reuse, R6 ;  /* 0x00000006070f7220 */ /* 0x040fe20000410000 */
[----:B------:R-:W-:-:S04]  /*a400*/  FSETP.NEU.FTZ.AND P2, PT, R7, -INF , PT ;  /* 0xff8000000700780b */ /* 0x000fc80003f5d000 */
[----:B------:R-:W-:-:S05]  /*a410*/  FSEL R15, R15, RZ, P2 ;  /* 0x000000ff0f0f7208 */ /* 0x000fca0001000000 */
[-CC-:B------:R-:W-:Y:S01]  /*a420*/  FFMA.FTZ R28, R20, R6.reuse, -R15.reuse ;  /* 0x00000006141c7223 */ /* 0x180fe2000001080f */
[-CC-:B------:R-:W-:Y:S01]  /*a430*/  FFMA.FTZ R24, R24, R6.reuse, -R15.reuse ;  /* 0x0000000618187223 */ /* 0x180fe2000001080f */
[-CC-:B------:R-:W-:Y:S01]  /*a440*/  FFMA.FTZ R172, R26, R6.reuse, -R15.reuse ;  /* 0x000000061aac7223 */ /* 0x180fe2000001080f */
[--C-:B------:R-:W-:Y:S01]  /*a450*/  FFMA.FTZ R4, R4, R6, -R15.reuse ;  /* 0x0000000604047223 */ /* 0x100fe2000001080f */
[----:B-1----:R-:W-:Y:S01]  /*a460*/  FMNMX.FTZ R167, R31, R32, !PT ;  /* 0x000000201fa77209 */ /* 0x002fe20007810000 */
[----:B------:R1:W-:Y:S01]  /*a470*/  MUFU.EX2 R33, R24 ;  /* 0x0000001800217308 */ /* 0x0003e20000000800 */
[-CC-:B------:R-:W-:Y:S01]  /*a480*/  FFMA.FTZ R160, R160, R6.reuse, -R15.reuse ;  /* 0x00000006a0a07223 */ /* 0x180fe2000001080f */
[-CC-:B------:R-:W-:Y:S01]  /*a490*/  FFMA.FTZ R3, R3, R6.reuse, -R15.reuse ;  /* 0x0000000603037223 */ /* 0x180fe2000001080f */
[C---:B------:R-:W-:Y:S01]  /*a4a0*/  FSETP.NEU.FTZ.AND P2, PT, R167.reuse, -INF , PT ;  /* 0xff800000a700780b */ /* 0x040fe20003f5d000 */
[-C--:B------:R-:W-:Y:S01]  /*a4b0*/  FMUL.FTZ R20, R167, R6.reuse ;  /* 0x00000006a7147220 */ /* 0x080fe20000410000 */
[-CC-:B------:R-:W-:Y:S01]  /*a4c0*/  FFMA.FTZ R11, R11, R6.reuse, -R15.reuse ;  /* 0x000000060b0b7223 */ /* 0x180fe2000001080f */
[-CC-:B------:R-:W-:Y:S01]  /*a4d0*/  FFMA.FTZ R12, R12, R6.reuse, -R15.reuse ;  /* 0x000000060c0c7223 */ /* 0x180fe2000001080f */
[----:B------:R-:W-:Y:S01]  /*a4e0*/  FFMA.FTZ R190, R190, R6, -R15 ;  /* 0x00000006bebe7223 */ /* 0x000fe2000001080f */
[----:B------:R3:W-:Y:S01]  /*a4f0*/  MUFU.EX2 R152, R4 ;  /* 0x0000000400987308 */ /* 0x0007e20000000800 */
[----:B------:R-:W-:Y:S01]  /*a500*/  FSEL R20, R20, RZ, P2 ;  /* 0x000000ff14147208 */ /* 0x000fe20001000000 */
[----:B-1----:R-:W-:-:S02]  /*a510*/  @!P1 VIADD R24, R0, 0x32440 ;  /* 0x0003244000189836 */ /* 0x002fc40000000000 */
[-CC-:B------:R-:W-:Y:S01]  /*a520*/  FFMA.FTZ R187, R187, R6.reuse, -R15.reuse ;  /* 0x00000006bbbb7223 */ /* 0x180fe2000001080f */
[-CC-:B------:R-:W-:Y:S01]  /*a530*/  FFMA.FTZ R182, R182, R6.reuse, -R15.reuse ;  /* 0x00000006b6b67223 */ /* 0x180fe2000001080f */
[-C--:B------:R-:W-:Y:S01]  /*a540*/  FFMA.FTZ R14, R14, R6.reuse, -R15 ;  /* 0x000000060e0e7223 */ /* 0x080fe2000001080f */
[-CC-:B------:R-:W-:Y:S01]  /*a550*/  FFMA.FTZ R26, R5, R6.reuse, -R20.reuse ;  /* 0x00000006051a7223 */ /* 0x180fe20000010814 */
[----:B------:R-:W-:Y:S02]  /*a560*/  IMAD.MOV.U32 R5, RZ, RZ, 0x40000040 ;  /* 0x40000040ff057424 */ /* 0x000fe400078e00ff */
[-CC-:B------:R-:W-:Y:S01]  /*a570*/  FFMA.FTZ R173, R29, R6.reuse, -R20.reuse ;  /* 0x000000061dad7223 */ /* 0x180fe20000010814 */
[-CC-:B------:R-:W-:Y:S01]  /*a580*/  FFMA.FTZ R174, R27, R6.reuse, -R20.reuse ;  /* 0x000000061bae7223 */ /* 0x180fe20000010814 */
[----:B------:R-:W-:Y:S01]  /*a590*/  FFMA.FTZ R30, R25, R6, -R20 ;  /* 0x00000006191e7223 */ /* 0x000fe20000010814 */
[----:B------:R-:W1:Y:S01]  /*a5a0*/  MUFU.EX2 R31, R28 ;  /* 0x0000001c001f7308 */ /* 0x000e620000000800 */
[----:B------:R-:W-:Y:S01]  /*a5b0*/  R2UR UR7, R5 ;  /* 0x00000000050772ca */ /* 0x000fe200000e0000 */
[----:B---3--:R-:W-:Y:S01]  /*a5c0*/  IMAD R4, R200, 0xc00, R216 ;  /* 0x00000c00c8047824 */ /* 0x008fe200078e02d8 */
[----:B------:R-:W-:Y:S01]  /*a5d0*/  @!P1 PRMT R5, RZ, 0x654, R24 ;  /* 0x00000654ff059816 */ /* 0x000fe20000000018 */
[----:B------:R-:W-:-:S02]  /*a5e0*/  IMAD.MOV.U32 R25, RZ, RZ, 0x40000040 ;  /* 0x40000040ff197424 */ /* 0x000fc400078e00ff */
[-CC-:B------:R-:W-:Y:S01]  /*a5f0*/  FFMA.FTZ R163, R163, R6.reuse, -R20.reuse ;  /* 0x00000006a3a37223 */ /* 0x180fe20000010814 */
[C---:B------:R-:W-:Y:S01]  /*a600*/  VIADD R24, R4.reuse, 0x80 ;  /* 0x0000008004187836 */ /* 0x040fe20000000000 */
[----:B------:R3:W-:Y:S01]  /*a610*/  @!P1 SYNCS.ARRIVE.TRANS64.RED.A1T0 RZ, [R5+URZ], RZ ;  /* 0x000000ff05ff99a7 */ /* 0x0007e2000810043f */
[----:B------:R2:W-:Y:S01]  /*a620*/  BAR.SYNC.DEFER_BLOCKING R175, 0x100 ;  /* 0x000400af0000751d */ /* 0x0005e20000010000 */
[----:B------:R-:W-:Y:S01]  /*a630*/  R2UR UR6, R4 ;  /* 0x00000000040672ca */ /* 0x000fe200000e0000 */
[-CC-:B------:R-:W-:Y:S01]  /*a640*/  FFMA.FTZ R169, R169, R6.reuse, -R20.reuse ;  /* 0x00000006a9a97223 */ /* 0x180fe20000010814 */
[----:B------:R-:W-:Y:S01]  /*a650*/  R2UR UR10, R24 ;  /* 0x00000000180a72ca */ /* 0x000fe200000e0000 */
[-CC-:B------:R-:W-:Y:S01]  /*a660*/  FFMA.FTZ R166, R166, R6.reuse, -R20.reuse ;  /* 0x00000006a6a67223 */ /* 0x180fe20000010814 */
[----:B------:R-:W-:Y:S01]  /*a670*/  R2UR UR11, R25 ;  /* 0x00000000190b72ca */ /* 0x000fe200000e0000 */
[----:B------:R-:W-:Y:S01]  /*a680*/  MUFU.EX2 R26, R26 ;  /* 0x0000001a001a7308 */ /* 0x000fe20000000800 */
[-C--:B---3--:R-:W-:Y:S01]  /*a690*/  FFMA.FTZ R5, R177, R6.reuse, -R20 ;  /* 0x00000006b1057223 */ /* 0x088fe20000010814 */
[----:B--2---:R-:W-:Y:S01]  /*a6a0*/  FFMA.FTZ R175, R165, R6, -R15 ;  /* 0x00000006a5af7223 */ /* 0x004fe2000001080f */
[----:B-1----:R-:W-:Y:S01]  /*a6b0*/  FADD.FTZ R24, R152, R31 ;  /* 0x0000001f98187221 */ /* 0x002fe20000010000 */
[----:B------:R-:W-:Y:S01]  /*a6c0*/  F2FP.BF16.F32.PACK_AB R152, R31, R152 ;  /* 0x000000981f98723e */ /* 0x000fe200000010ff */
[-CC-:B------:R-:W-:Y:S01]  /*a6d0*/  FFMA.FTZ R165, R162, R6.reuse, -R15.reuse ;  /* 0x00000006a2a57223 */ /* 0x180fe2000001080f */
[-CC-:B------:R-:W-:Y:S01]  /*a6e0*/  FFMA.FTZ R162, R157, R6.reuse, -R15.reuse ;  /* 0x000000069da27223 */ /* 0x180fe2000001080f */
[----:B------:R-:W-:Y:S01]  /*a6f0*/  FADD.FTZ R193, R33, R24 ;  /* 0x0000001821c17221 */ /* 0x000fe20000010000 */
[----:B------:R-:W1:Y:S01]  /*a700*/  MUFU.EX2 R153, R30 ;  /* 0x0000001e00997308 */ /* 0x000e620000000800 */
[-CC-:B------:R-:W-:Y:S01]  /*a710*/  FFMA.FTZ R157, R164, R6.reuse, -R15.reuse ;  /* 0x00000006a49d7223 */ /* 0x180fe2000001080f */
[-CC-:B------:R-:W-:Y:S01]  /*a720*/  FFMA.FTZ R164, R161, R6.reuse, -R20.reuse ;  /* 0x00000006a1a47223 */ /* 0x180fe20000010814 */
[-CC-:B------:R-:W-:Y:S01]  /*a730*/  FFMA.FTZ R161, R159, R6.reuse, -R20.reuse ;  /* 0x000000069fa17223 */ /* 0x180fe20000010814 */
[-CC-:B------:R-:W-:Y:S01]  /*a740*/  FFMA.FTZ R159, R158, R6.reuse, -R15.reuse ;  /* 0x000000069e9f7223 */ /* 0x180fe2000001080f */
[-CC-:B------:R-:W-:Y:S01]  /*a750*/  FFMA.FTZ R158, R156, R6.reuse, -R15.reuse ;  /* 0x000000069c9e7223 */ /* 0x180fe2000001080f */
[-CC-:B------:R-:W-:Y:S01]  /*a760*/  FFMA.FTZ R156, R170, R6.reuse, -R15.reuse ;  /* 0x00000006aa9c7223 */ /* 0x180fe2000001080f */
[-CC-:B------:R-:W-:Y:S01]  /*a770*/  FFMA.FTZ R170, R21, R6.reuse, -R20.reuse ;  /* 0x0000000615aa7223 */ /* 0x180fe20000010814 */
[----:B------:R-:W2:Y:S01]  /*a780*/  MUFU.EX2 R172, R172 ;  /* 0x000000ac00ac7308 */ /* 0x000ea20000000800 */
[-CC-:B------:R-:W-:Y:S01]  /*a790*/  FFMA.FTZ R21, R171, R6.reuse, -R20.reuse ;  /* 0x00000006ab157223 */ /* 0x180fe20000010814 */
[-C--:B------:R-:W-:Y:S01]  /*a7a0*/  FFMA.FTZ R171, R9, R6.reuse, -R15 ;  /* 0x0000000609ab7223 */ /* 0x080fe2000001080f */
[-CC-:B------:R-:W-:Y:S01]  /*a7b0*/  FFMA.FTZ R176, R176, R6.reuse, -R20.reuse ;  /* 0x00000006b0b07223 */ /* 0x180fe20000010814 */
[-CC-:B------:R-:W-:Y:S01]  /*a7c0*/  FFMA.FTZ R177, R8, R6.reuse, -R20.reuse ;  /* 0x0000000608b17223 */ /* 0x180fe20000010814 */
[-CC-:B------:R-:W-:Y:S01]  /*a7d0*/  FFMA.FTZ R10, R10, R6.reuse, -R20.reuse ;  /* 0x000000060a0a7223 */ /* 0x180fe20000010814 */
[----:B------:R-:W-:Y:S01]  /*a7e0*/  FFMA.FTZ R13, R13, R6, -R20 ;  /* 0x000000060d0d7223 */ /* 0x000fe20000010814 */
[----:B------:R-:W-:Y:S01]  /*a7f0*/  VIADD R8, R4, 0x180 ;  /* 0x0000018004087836 */ /* 0x000fe20000000000 */
[----:B------:R-:W3:Y:S01]  /*a800*/  MUFU.EX2 R173, R173 ;  /* 0x000000ad00ad7308 */ /* 0x000ee20000000800 */
[----:B-1----:R-:W-:Y:S01]  /*a810*/  FADD.FTZ R194, R26, R153 ;  /* 0x000000991ac27221 */ /* 0x002fe20000010000 */
[----:B------:R-:W-:Y:S01]  /*a820*/  F2FP.BF16.F32.PACK_AB R153, R153, R26 ;  /* 0x0000001a9999723e */ /* 0x000fe200000010ff */
[----:B------:R-:W-:-:S02]  /*a830*/  IMAD.MOV.U32 R9, RZ, RZ, 0x40000040 ;  /* 0x40000040ff097424 */ /* 0x000fc400078e00ff */
[-CC-:B------:R-:W-:Y:S01]  /*a840*/  FFMA.FTZ R181, R181, R6.reuse, -R20.reuse ;  /* 0x00000006b5b57223 */ /* 0x180fe20000010814 */
[-CC-:B------:R-:W-:Y:S01]  /*a850*/  FFMA.FTZ R180, R180, R6.reuse, -R20.reuse ;  /* 0x00000006b4b47223 */ /* 0x180fe20000010814 */
[-C--:B------:R-:W-:Y:S01]  /*a860*/  FFMA.FTZ R179, R179, R6.reuse, -R20 ;  /* 0x00000006b3b37223 */ /* 0x080fe20000010814 */
[----:B------:R-:W-:Y:S01]  /*a870*/  ISETP.GE.AND P2, PT, R195, 0x61, PT ;  /* 0x00000061c300780c */ /* 0x000fe20003f46270 */
[----:B------:R-:W1:Y:S01]  /*a880*/  MUFU.EX2 R174, R174 ;  /* 0x000000ae00ae7308 */ /* 0x000e620000000800 */
[C---:B--2---:R-:W-:Y:S01]  /*a890*/  F2FP.BF16.F32.PACK_AB R154, R172.reuse, R33 ;  /* 0x00000021ac9a723e */ /* 0x044fe200000010ff */
[----:B------:R-:W-:Y:S01]  /*a8a0*/  FADD.FTZ R193, R172, R193 ;  /* 0x000000c1acc17221 */ /* 0x000fe20000010000 */
[----:B------:R-:W-:Y:S01]  /*a8b0*/  FFMA.FTZ R172, R184, R6, -R15 ;  /* 0x00000006b8ac7223 */ /* 0x000fe2000001080f */
[----:B------:R-:W-:-:S04]  /*a8c0*/  @!P1 VIADD R0, R0, 0x32460 ;  /* 0x0003246000009836 */ /* 0x000fc80000000000 */
[----:B------:R-:W2:Y:S01]  /*a8d0*/  MUFU.EX2 R175, R175 ;  /* 0x000000af00af7308 */ /* 0x000ea20000000800 */
[----:B---3--:R-:W-:Y:S01]  /*a8e0*/  FADD.FTZ R194, R173, R194 ;  /* 0x000000c2adc27221 */ /* 0x008fe20000010000 */
[----:B------:R-:W-:-:S06]  /*a8f0*/  @!P1 PRMT R0, RZ, 0x654, R0 ;  /* 0x00000654ff009816 */ /* 0x000fcc0000000000 */
[----:B------:R-:W3:Y:S01]  /*a900*/  MUFU.EX2 R165, R165 ;  /* 0x000000a500a57308 */ /* 0x000ee20000000800 */
[C---:B-1----:R-:W-:Y:S01]  /*a910*/  F2FP.BF16.F32.PACK_AB R155, R174.reuse, R173 ;  /* 0x000000adae9b723e */ /* 0x042fe200000010ff */
[----:B------:R-:W-:Y:S01]  /*a920*/  FADD.FTZ R194, R174, R194 ;  /* 0x000000c2aec27221 */ /* 0x000fe20000010000 */
[-C--:B------:R-:W-:Y:S01]  /*a930*/  FFMA.FTZ R173, R183, R6.reuse, -R15 ;  /* 0x00000006b7ad7223 */ /* 0x080fe2000001080f */
[-CC-:B------:R-:W-:Y:S01]  /*a940*/  FFMA.FTZ R174, R192, R6.reuse, -R20.reuse ;  /* 0x00000006c0ae7223 */ /* 0x180fe20000010814 */
[----:B------:R-:W-:Y:S01]  /*a950*/  WARPGROUP.ARRIVE ;  /* 0x00000000000079c5 */ /* 0x000fe20000000000 */
[----:B------:R-:W-:Y:S02]  /*a960*/  FFMA.FTZ R183, R191, R6, -R20 ;  /* 0x00000006bfb77223 */ /* 0x000fe40000010814 */
[----:B------:R-:W1:Y:S01]  /*a970*/  MUFU.EX2 R162, R162 ;  /* 0x000000a200a27308 */ /* 0x000e620000000800 */
[----:B--2---:R-:W-:Y:S02]  /*a980*/  FADD.FTZ R193, R175, R193 ;  /* 0x000000c1afc17221 */ /* 0x004fe40000010000 */
[----:B------:R-:W-:Y:S05]  /*a990*/  HGMMA.64x256x16.F32.BF16 R24, R152, gdesc[UR4].tnspB, RZ, !UPT, gsb0 ;  /* 0x43e0000498187df0 */ /* 0x000fea000c0018ff */
[----:B------:R-:W2:Y:S01]  /*a9a0*/  MUFU.EX2 R157, R157 ;  /* 0x0000009d009d7308 */ /* 0x000ea20000000800 */
[----:B---3--:R-:W-:-:S07]  /*a9b0*/  FADD.FTZ R193, R165, R193 ;  /* 0x000000c1a5c17221 */ /* 0x008fce0000010000 */
[----:B------:R-:W3:Y:S01]  /*a9c0*/  MUFU.EX2 R164, R164 ;  /* 0x000000a400a47308 */ /* 0x000ee20000000800 */
[----:B-1----:R-:W-:-:S07]  /*a9d0*/  FADD.FTZ R193, R162, R193 ;  /* 0x000000c1a2c17221 */ /* 0x002fce0000010000 */
[----:B------:R-:W1:Y:S01]  /*a9e0*/  MUFU.EX2 R163, R163 ;  /* 0x000000a300a37308 */ /* 0x000e620000000800 */
[----:B--2---:R-:W-:-:S07]  /*a9f0*/  FADD.FTZ R193, R157, R193 ;  /* 0x000000c19dc17221 */ /* 0x004fce0000010000 */
        /* <DEDUP_REMOVED lines=10> */
[----:B------:R-:W-:Y:S01]  /*aaa0*/  MUFU.EX2 R156, R156 ;  /* 0x0000009c009c7308 */ /* 0x000fe20000000800 */
[----:B--2---:R-:W-:-:S07]  /*aab0*/  FADD.FTZ R193, R160, R193 ;  /* 0x000000c1a0c17221 */ /* 0x004fce0000010000 */
[----:B------:R-:W1:Y:S01]  /*aac0*/  MUFU.EX2 R170, R170 ;  /* 0x000000aa00aa7308 */ /* 0x000e620000000800 */
[----:B---3--:R-:W-:-:S07]  /*aad0*/  FADD.FTZ R193, R158, R193 ;  /* 0x000000c19ec17221 */ /* 0x008fce0000010000 */
[----:B------:R-:W2:Y:S08]  /*aae0*/  MUFU.EX2 R169, R169 ;  /* 0x000000a900a97308 */ /* 0x000eb00000000800 */
[----:B------:R-:W-:Y:S01]  /*aaf0*/  MUFU.EX2 R166, R166 ;  /* 0x000000a600a67308 */ /* 0x000fe20000000800 */
[----:B-1----:R-:W-:-:S07]  /*ab00*/  FADD.FTZ R194, R170, R194 ;  /* 0x000000c2aac27221 */ /* 0x002fce0000010000 */
[----:B------:R-:W1:Y:S01]  /*ab10*/  MUFU.EX2 R21, R21 ;  /* 0x0000001500157308 */ /* 0x000e620000000800 */
[----:B--2---:R-:W-:-:S07]  /*ab20*/  FADD.FTZ R194, R169, R194 ;  /* 0x000000c2a9c27221 */ /* 0x004fce0000010000 */
[----:B------:R-:W2:Y:S08]  /*ab30*/  MUFU.EX2 R3, R3 ;  /* 0x0000000300037308 */ /* 0x000eb00000000800 */
[----:B------:R-:W-:Y:S08]  /*ab40*/  MUFU.EX2 R171, R171 ;  /* 0x000000ab00ab7308 */ /* 0x000ff00000000800 */
[----:B------:R-:W-:Y:S08]  /*ab50*/  MUFU.EX2 R11, R11 ;  /* 0x0000000b000b7308 */ /* 0x000ff00000000800 */
[----:B------:R-:W-:Y:S08]  /*ab60*/  MUFU.EX2 R12, R12 ;  /* 0x0000000c000c7308 */ /* 0x000ff00000000800 */
[----:B------:R-:W3:Y:S08]  /*ab70*/  MUFU.EX2 R176, R176 ;  /* 0x000000b000b07308 */ /* 0x000ef00000000800 */
[----:B------:R-:W4:Y:S08]  /*ab80*/  MUFU.EX2 R177, R177 ;  /* 0x000000b100b17308 */ /* 0x000f300000000800 */
[----:B------:R-:W5:Y:S08]  /*ab90*/  MUFU.EX2 R10, R10 ;  /* 0x0000000a000a7308 */ /* 0x000f700000000800 */
[----:B------:R-:W0:Y:S08]  /*aba0*/  MUFU.EX2 R13, R13 ;  /* 0x0000000d000d7308 */ /* 0x000e300000000800 */
[----:B------:R-:W-:Y:S08]  /*abb0*/  MUFU.EX2 R172, R172 ;  /* 0x000000ac00ac7308 */ /* 0x000ff00000000800 */
        /* <DEDUP_REMOVED lines=9> */
[----:B------:R-:W-:Y:S01]  /*ac50*/  MUFU.EX2 R179, R179 ;  /* 0x000000b300b37308 */ /* 0x000fe20000000800 */
[----:B------:R-:W-:-:S02]  /*ac60*/  WARPGROUP.DEPBAR.LE gsb0, 0x0 ;  /* 0x00008000000079c5 */ /* 0x000fc40000010000 */
[----:B------:R-:W-:Y:S01]  /*ac70*/  F2FP.BF16.F32.PACK_AB R152, R165, R175 ;  /* 0x000000afa598723e */ /* 0x000fe200000010ff */
[--C-:B------:R-:W-:Y:S01]  /*ac80*/  FFMA.FTZ R175, R189, R6, -R20.reuse ;  /* 0x00000006bdaf7223 */ /* 0x100fe20000010814 */
[----:B------:R-:W-:Y:S01]  /*ac90*/  F2FP.BF16.F32.PACK_AB R153, R163, R164 ;  /* 0x000000a4a399723e */ /* 0x000fe200000010ff */
[--C-:B------:R-:W-:Y:S01]  /*aca0*/  FFMA.FTZ R164, R188, R6, -R20.reuse ;  /* 0x00000006bca47223 */ /* 0x100fe20000010814 */
[----:B------:R-:W-:Y:S01]  /*acb0*/  F2FP.BF16.F32.PACK_AB R154, R157, R162 ;  /* 0x000000a29d9a723e */ /* 0x000fe200000010ff */
[----:B------:R-:W-:Y:S01]  /*acc0*/  FFMA.FTZ R20, R178, R6, -R20 ;  /* 0x00000006b2147223 */ /* 0x000fe20000010814 */
[----:B------:R-:W-:Y:S01]  /*acd0*/  F2FP.BF16.F32.PACK_AB R155, R5, R161 ;  /* 0x000000a1059b723e */ /* 0x000fe200000010ff */
[----:B------:R-:W-:Y:S01]  /*ace0*/  MUFU.EX2 R175, R175 ;  /* 0x000000af00af7308 */ /* 0x000fe20000000800 */
[----:B------:R-:W-:Y:S02]  /*acf0*/  IMAD.MOV.U32 R5, RZ, RZ, 0x40000040 ;  /* 0x40000040ff057424 */ /* 0x000fe400078e00ff */
[----:B------:R-:W-:-:S05]  /*ad00*/  WARPGROUP.ARRIVE ;  /* 0x00000000000079c5 */ /* 0x000fca0000000000 */
[----:B------:R-:W-:Y:S01]  /*ad10*/  MUFU.EX2 R164, R164 ;  /* 0x000000a400a47308 */ /* 0x000fe20000000800 */
[----:B------:R-:W-:Y:S07]  /*ad20*/  HGMMA.64x256x16.F32.BF16 R24, R152, gdesc[UR8].tnspB, R24, gsb0 ;  /* 0x43e0000898187df0 */ /* 0x000fee0008001818 */
[----:B------:R-:W-:Y:S01]  /*ad30*/  MUFU.EX2 R20, R20 ;  /* 0x0000001400147308 */ /* 0x000fe20000000800 */
[----:B------:R-:W-:Y:S02]  /*ad40*/  WARPGROUP.DEPBAR.LE gsb0, 0x0 ;  /* 0x00008000000079c5 */ /* 0x000fe40000010000 */
[----:B------:R-:W-:Y:S01]  /*ad50*/  VIADD R152, R4, 0x100 ;  /* 0x0000010004987836 */ /* 0x000fe20000000000 */
[----:B------:R-:W-:Y:S01]  /*ad60*/  F2FP.BF16.F32.PACK_AB R154, R156, R158 ;  /* 0x0000009e9c9a723e */ /* 0x000fe200000010ff */
[----:B------:R-:W-:Y:S01]  /*ad70*/  IMAD.MOV.U32 R153, RZ, RZ, 0x40000040 ;  /* 0x40000040ff997424 */ /* 0x000fe200078e00ff */
[----:B-1----:R-:W-:Y:S01]  /*ad80*/  F2FP.BF16.F32.PACK_AB R155, R21, R166 ;  /* 0x000000a6159b723e */ /* 0x002fe200000010ff */
[----:B------:R-:W-:Y:S01]  /*ad90*/  FADD.FTZ R166, R166, R194 ;  /* 0x000000c2a6a67221 */ /* 0x000fe20000010000 */
[----:B------:R-:W-:Y:S01]  /*ada0*/  R2UR UR6, R152 ;  /* 0x00000000980672ca */ /* 0x000fe200000e0000 */
[----:B------:R-:W-:Y:S01]  /*adb0*/  FADD.FTZ R156, R156, R193 ;  /* 0x000000c19c9c7221 */ /* 0x000fe20000010000 */
[----:B------:R-:W-:Y:S01]  /*adc0*/  R2UR UR7, R153 ;  /* 0x00000000990772ca */ /* 0x000fe200000e0000 */
[----:B------:R-:W-:Y:S01]  /*add0*/  FADD.FTZ R166, R21, R166 ;  /* 0x000000a615a67221 */ /* 0x000fe20000010000 */
[----:B------:R-:W-:Y:S01]  /*ade0*/  F2FP.BF16.F32.PACK_AB R152, R160, R159 ;  /* 0x0000009fa098723e */ /* 0x000fe200000010ff */
[----:B--2---:R-:W-:Y:S01]  /*adf0*/  FADD.FTZ R156, R3, R156 ;  /* 0x0000009c039c7221 */ /* 0x004fe20000010000 */
[----:B------:R-:W-:Y:S01]  /*ae00*/  F2FP.BF16.F32.PACK_AB R153, R169, R170 ;  /* 0x000000aaa999723e */ /* 0x000fe200000010ff */
[----:B---3--:R-:W-:-:S02]  /*ae10*/  FADD.FTZ R166, R176, R166 ;  /* 0x000000a6b0a67221 */ /* 0x008fc40000010000 */
[----:B------:R-:W-:Y:S01]  /*ae20*/  FADD.FTZ R156, R171, R156 ;  /* 0x0000009cab9c7221 */ /* 0x000fe20000010000 */
[----:B------:R-:W-:Y:S01]  /*ae30*/  WARPGROUP.ARRIVE ;  /* 0x00000000000079c5 */ /* 0x000fe20000000000 */
[----:B----4-:R-:W-:Y:S02]  /*ae40*/  FADD.FTZ R166, R177, R166 ;  /* 0x000000a6b1a67221 */ /* 0x010fe40000010000 */
[----:B------:R-:W-:Y:S02]  /*ae50*/  FADD.FTZ R156, R11, R156 ;  /* 0x0000009c0b9c7221 */ /* 0x000fe40000010000 */
[----:B-----5:R-:W-:Y:S01]  /*ae60*/  FADD.FTZ R166, R10, R166 ;  /* 0x000000a60aa67221 */ /* 0x020fe20000010000 */
[----:B------:R-:W-:Y:S01]  /*ae70*/  HGMMA.64x256x16.F32.BF16 R24, R152, gdesc[UR4].tnspB, R24, gsb0 ;  /* 0x43e0000498187df0 */ /* 0x000fe20008001818 */
[----:B------:R-:W-:Y:S01]  /*ae80*/  R2UR UR6, R8 ;  /* 0x00000000080672ca */ /* 0x000fe200000e0000 */
[----:B------:R-:W-:Y:S01]  /*ae90*/  VIADD R8, R4, 0x200 ;  /* 0x0000020004087836 */ /* 0x000fe20000000000 */
[----:B------:R-:W-:Y:S01]  /*aea0*/  R2UR UR7, R9 ;  /* 0x00000000090772ca */ /* 0x000fe200000e0000 */
[----:B------:R-:W-:-:S02]  /*aeb0*/  IMAD.MOV.U32 R9, RZ, RZ, 0x40000040 ;  /* 0x40000040ff097424 */ /* 0x000fc400078e00ff */
[----:B------:R-:W-:Y:S01]  /*aec0*/  VIADD R4, R4, 0x280 ;  /* 0x0000028004047836 */ /* 0x000fe20000000000 */
[----:B------:R-:W-:Y:S02]  /*aed0*/  WARPGROUP.DEPBAR.LE gsb0, 0x0 ;  /* 0x00008000000079c5 */ /* 0x000fe40000010000 */
[----:B------:R-:W-:Y:S01]  /*aee0*/  F2FP.BF16.F32.PACK_AB R152, R171, R3 ;  /* 0x00000003ab98723e */ /* 0x000fe200000010ff */
[C---:B------:R-:W-:Y:S01]  /*aef0*/  FADD.FTZ R3, R12.reuse, R156 ;  /* 0x0000009c0c037221 */ /* 0x040fe20000010000 */
[----:B------:R-:W-:Y:S02]  /*af00*/  F2FP.BF16.F32.PACK_AB R153, R177, R176 ;  /* 0x000000b0b199723e */ /* 0x000fe400000010ff */
[----:B------:R-:W-:Y:S02]  /*af10*/  F2FP.BF16.F32.PACK_AB R154, R12, R11 ;  /* 0x0000000b0c9a723e */ /* 0x000fe400000010ff */
[C---:B0-----:R-:W-:Y:S01]  /*af20*/  F2FP.BF16.F32.PACK_AB R155, R13.reuse, R10 ;  /* 0x0000000a0d9b723e */ /* 0x041fe200000010ff */
[----:B------:R-:W-:-:S03]  /*af30*/  FADD.FTZ R13, R13, R166 ;  /* 0x000000a60d0d7221 */ /* 0x000fc60000010000 */
[----:B------:R-:W-:-:S09]  /*af40*/  WARPGROUP.ARRIVE ;  /* 0x00000000000079c5 */ /* 0x000fd20000000000 */
[----:B------:R-:W-:Y:S01]  /*af50*/  HGMMA.64x256x16.F32.BF16 R24, R152, gdesc[UR4].tnspB, R24, gsb0 ;  /* 0x43e0000498187df0 */ /* 0x000fe20008001818 */
[----:B------:R-:W-:Y:S01]  /*af60*/  R2UR UR6, R8 ;  /* 0x00000000080672ca */ /* 0x000fe200000e0000 */
[-CC-:B------:R-:W-:Y:S01]  /*af70*/  FFMA.FTZ R8, R186, R6.reuse, -R15.reuse ;  /* 0x00000006ba087223 */ /* 0x180fe2000001080f */
[----:B------:R-:W-:Y:S01]  /*af80*/  R2UR UR7, R9 ;  /* 0x00000000090772ca */ /* 0x000fe200000e0000 */
[----:B------:R-:W-:-:S04]  /*af90*/  FFMA.FTZ R9, R185, R6, -R15 ;  /* 0x00000006b9097223 */ /* 0x000fc8000001080f */
[----:B------:R-:W-:Y:S08]  /*afa0*/  MUFU.EX2 R8, R8 ;  /* 0x0000000800087308 */ /* 0x000ff00000000800 */
[----:B------:R-:W0:Y:S01]  /*afb0*/  MUFU.EX2 R9, R9 ;  /* 0x0000000900097308 */ /* 0x000e220000000800 */
[----:B------:R-:W-:Y:S02]  /*afc0*/  WARPGROUP.DEPBAR.LE gsb0, 0x0 ;  /* 0x00008000000079c5 */ /* 0x000fe40000010000 */
[----:B0-----:R-:W-:Y:S01]  /*afd0*/  F2FP.BF16.F32.PACK_AB R152, R9, R8 ;  /* 0x000000080998723e */ /* 0x001fe200000010ff */
        /* <DEDUP_REMOVED lines=11> */
[----:B------:R-:W-:Y:S01]  /*b090*/  FADD.FTZ R164, R164, R183 ;  /* 0x000000b7a4a47221 */ /* 0x000fe20000010000 */
[----:B------:R-:W-:Y:S01]  /*b0a0*/  HGMMA.64x256x16.F32.BF16 R24, R152, gdesc[UR4].tnspB, R24, gsb0 ;  /* 0x43e0000498187df0 */ /* 0x000fe20008001818 */
[----:B------:R-:W-:Y:S02]  /*b0b0*/  R2UR UR6, R4 ;  /* 0x00000000040672ca */ /* 0x000fe400000e0000 */
[----:B------:R-:W-:Y:S01]  /*b0c0*/  R2UR UR7, R5 ;  /* 0x00000000050772ca */ /* 0x000fe200000e0000 */
        /* <DEDUP_REMOVED lines=13> */
[----:B------:R-:W-:-:S07]  /*b1a0*/  FADD.FTZ R10, R20, R179 ;  /* 0x000000b3140a7221 */ /* 0x000fce0000010000 */
[----:B------:R-:W-:Y:S03]  /*b1b0*/  HGMMA.64x256x16.F32.BF16 R24, R152, gdesc[UR4].tnspB, R24, gsb0 ;  /* 0x43e0000498187df0 */ /* 0x000fe60008001818 */
[----:B------:R-:W-:Y:S02]  /*b1c0*/  WARPGROUP.DEPBAR.LE gsb0, 0x0 ;  /* 0x00008000000079c5 */ /* 0x000fe40000010000 */
[----:B------:R0:W-:Y:S01]  /*b1d0*/  @!P1 SYNCS.ARRIVE.TRANS64.RED.A1T0 RZ, [R0+URZ], RZ ;  /* 0x000000ff00ff99a7 */ /* 0x0001e2000810043f */
[----:B------:R-:W-:Y:S05]  /*b1e0*/  @!P2 BRA `(.L_x_1406) ;  /* 0x0000002c0098a947 */ /* 0x000fea0003800000 */
[----:B0-----:R-:W-:Y:S02]  /*b1f0*/  VIADD R0, R196, 0xfffffffe ;  /* 0xfffffffec4007836 */ /* 0x001fe40000000000 */
[----:B------:R-:W-:Y:S02]  /*b200*/  IMAD.MOV.U32 R4, RZ, RZ, R167 ;  /* 0x000000ffff047224 */ /* 0x000fe400078e00a7 */
[----:B------:R-:W-:-:S07]  /*b210*/  IMAD.MOV.U32 R5, RZ, RZ, R7 ;  /* 0x000000ffff057224 */ /* 0x000fce00078e0007 */
.L_x_1416:
        /* <DEDUP_REMOVED lines=10> */
.L_x_1407:
[----:B------:R-:W-:Y:S01]  /*b2c0*/  IMAD R3, R200, 0x8, R18 ;  /* 0x00000008c8037824 */ /* 0x000fe200078e0212 */
[----:B------:R-:W-:-:S04]  /*b2d0*/  SHF.L.U32 R6, R204, 0x1f, RZ ;  /* 0x0000001fcc067819 */ /* 0x000fc800000006ff */
[----:B------:R0:W1:Y:S01]  /*b2e0*/  SYNCS.PHASECHK.TRANS64.TRYWAIT P3, [R3+URZ+0x32430], R6 ;  /* 0x03243006030075a7 */ /* 0x000062000806017f */
[----:B------:R-:W-:Y:S05]  /*b2f0*/  @!P0 BRA `(.L_x_1408) ;  /* 0x0000000000048947 */ /* 0x000fea0003800000 */
[----:B------:R-:W-:Y:S01]  /*b300*/  BPT.TRAP 0x1 ;  /* 0x000000040000795c */ /* 0x000fe20000300000 */
.L_x_1408:
[----:B------:R-:W-:Y:S02]  /*b310*/  IMAD R14, R200, 0x300, R217 ;  /* 0x00000300c80e7824 */ /* 0x000fe400078e02d9 */
[----:B------:R-:W-:Y:S01]  /*b320*/  IMAD.MOV.U32 R15, RZ, RZ, 0x40000040 ;  /* 0x40000040ff0f7424 */ /* 0x000fe200078e00ff */
[----:B-1----:R-:W-:Y:S06]  /*b330*/  @P3 BRA `(.L_x_1409) ;  /* 0x0000000000083947 */ /* 0x002fec0003800000 */
[----:B------:R-:W1:Y:S02]  /*b340*/  SYNCS.PHASECHK.TRANS64.TRYWAIT P3, [R3+URZ+0x32430], R6 ;  /* 0x03243006030075a7 */ /* 0x000e64000806017f */
[----:B-1----:R-:W-:Y:S05]  /*b350*/  @!P3 BRA `(.L_x_1410) ;  /* 0x000000ec00e8b947 */ /* 0x002fea0003800000 */
.L_x_1409:
[----:B------:R-:W2:Y:S04]  /*b360*/  LDL.64 R152, [R1+0x70] ;  /* 0x0000700001987983 */ /* 0x000ea80000100a00 */
[----:B------:R-:W3:Y:S04]  /*b370*/  LDL.64 R208, [R1+0x68] ;  /* 0x0000680001d07983 */ /* 0x000ee80000100a00 */
[----:B------:R-:W4:Y:S01]  /*b380*/  LDL.64 R206, [R1+0x60] ;  /* 0x0000600001ce7983 */ /* 0x000f220000100a00 */
[----:B------:R-:W-:Y:S05]  /*b390*/  WARPSYNC.ALL ;  /* 0x0000000000007948 */ /* 0x000fea0003800000 */
[----:B------:R-:W5:Y:S01]  /*b3a0*/  LDL.64 R20, [R1+0x58] ;  /* 0x0000580001147983 */ /* 0x000f620000100a00 */
[C---:B------:R-:W-:Y:S01]  /*b3b0*/  R2UR UR18, R14.reuse ;  /* 0x000000000e1272ca */ /* 0x040fe200000e0000 */
[----:B------:R-:W-:Y:S01]  /*b3c0*/  VIADD R12, R14, 0x2 ;  /* 0x000000020e0c7836 */ /* 0x000fe20000000000 */
[----:B------:R-:W-:Y:S01]  /*b3d0*/  R2UR UR19, R15 ;  /* 0x000000000f1372ca */ /* 0x000fe200000e0000 */
[----:B------:R-:W-:-:S02]  /*b3e0*/  IMAD.MOV.U32 R13, RZ, RZ, 0x40000040 ;  /* 0x40000040ff0d7424 */ /* 0x000fc400078e00ff */
[----:B------:R-:W-:Y:S01]  /*b3f0*/  VIADD R8, R14, 0x4 ;  /* 0x000000040e087836 */ /* 0x000fe20000000000 */
[----:B------:R-:W-:Y:S01]  /*b400*/  R2UR UR14, R12 ;  /* 0x000000000c0e72ca */ /* 0x000fe200000e0000 */
[----:B------:R-:W-:Y:S01]  /*b410*/  IMAD.MOV.U32 R9, RZ, RZ, 0x40000040 ;  /* 0x40000040ff097424 */ /* 0x000fe200078e00ff */
[----:B------:R-:W-:Y:S01]  /*b420*/  R2UR UR15, R13 ;  /* 0x000000000d0f72ca */ /* 0x000fe200000e0000 */
[----:B------:R-:W-:Y:S01]  /*b430*/  VIADD R14, R14, 0x6 ;  /* 0x000000060e0e7836 */ /* 0x000fe20000000000 */
[----:B------:R-:W-:Y:S01]  /*b440*/  R2UR UR10, R8 ;  /* 0x00000000080a72ca */ /* 0x000fe200000e0000 */
[----:B------:R-:W-:Y:S01]  /*b450*/  IMAD.MOV.U32 R15, RZ, RZ, 0x40000040 ;  /* 0x40000040ff0f7424 */ /* 0x000fe200078e00ff */
[----:B------:R-:W-:Y:S02]  /*b460*/  R2UR UR11, R9 ;  /* 0x00000000090b72ca */ /* 0x000fe400000e0000 */
[----:B------:R-:W-:Y:S02]  /*b470*/  R2UR UR6, R14 ;  /* 0x000000000e0672ca */ /* 0x000fe400000e0000 */
[----:B------:R-:W-:-:S02]  /*b480*/  R2UR UR7, R15 ;  /* 0x000000000f0772ca */ /* 0x000fc400000e0000 */
[----:B--2---:R-:W-:Y:S02]  /*b490*/  R2UR UR16, R152 ;  /* 0x00000000981072ca */ /* 0x004fe400000e0000 */
[----:B------:R-:W-:Y:S02]  /*b4a0*/  R2UR UR17, R153 ;  /* 0x00000000991172ca */ /* 0x000fe400000e0000 */
[----:B------:R-:W-:Y:S01]  /*b4b0*/  WARPGROUP.ARRIVE ;  /* 0x00000000000079c5 */ /* 0x000fe20000000000 */
[----:B---3--:R-:W-:Y:S02]  /*b4c0*/  R2UR UR12, R208 ;  /* 0x00000000d00c72ca */ /* 0x008fe400000e0000 */
[----:B------:R-:W-:Y:S02]  /*b4d0*/  R2UR UR13, R209 ;  /* 0x00000000d10d72ca */ /* 0x000fe400000e0000 */
[----:B----4-:R-:W-:Y:S02]  /*b4e0*/  R2UR UR8, R206 ;  /* 0x00000000ce0872ca */ /* 0x010fe400000e0000 */
[----:B------:R-:W-:-:S02]  /*b4f0*/  R2UR UR9, R207 ;  /* 0x00000000cf0972ca */ /* 0x000fc400000e0000 */
[----:B-----5:R-:W-:Y:S02]  /*b500*/  R2UR UR4, R20 ;  /* 0x00000000140472ca */ /* 0x020fe400000e0000 */
[----:B------:R-:W-:Y:S01]  /*b510*/  HGMMA.64x96x16.F32.BF16 R152, gdesc[UR16], RZ, !UPT, gsb0 ;  /* 0x01600000109879f0 */ /* 0x000fe2000c0018ff */
[----:B------:R-:W-:Y:S02]  /*b520*/  R2UR UR5, R21 ;  /* 0x00000000150572ca */ /* 0x000fe400000e0000 */
        /* <DEDUP_REMOVED lines=12> */
.L_x_1411:
[----:B------:R2:W3:Y:S01]  /*b5f0*/  SYNCS.PHASECHK.TRANS64.TRYWAIT P3, [R3+URZ+0x32450], R6 ;  /* 0x03245006030075a7 */ /* 0x0004e2000806017f */
[----:B------:R-:W-:Y:S05]  /*b600*/  @!P0 BRA `(.L_x_1412) ;  /* 0x0000000000048947 */ /* 0x000fea0003800000 */
[----:B------:R-:W-:Y:S01]  /*b610*/  BPT.TRAP 0x1 ;  /* 0x000000040000795c */ /* 0x000fe20000300000 */
.L_x_1412:
[----:B------:R-:W-:Y:S04]  /*b620*/  BSSY B0, `(.L_x_1413) ;  /* 0x0000004000007945 */ /* 0x000fe80003800000 */
[----:B---3--:R-:W-:Y:S05]  /*b630*/  @P3 BRA `(.L_x_1414) ;  /* 0x0000000000083947 */ /* 0x008fea0003800000 */
[----:B------:R-:W3:Y:S02]  /*b640*/  SYNCS.PHASECHK.TRANS64.TRYWAIT P3, [R3+URZ+0x32450], R6 ;  /* 0x03245006030075a7 */ /* 0x000ee4000806017f */
[----:B---3--:R-:W-:Y:S05]  /*b650*/  @!P3 BRA `(.L_x_1415) ;  /* 0x000000ec003cb947 */ /* 0x008fea0003800000 */
.L_x_1414:
[----:B------:R-:W-:Y:S05]  /*b660*/  BSYNC B0 ;  /* 0x0000000000007941 */ /* 0x000fea0003800000 */
.L_x_1413:
[----:B------:R-:W-:Y:S05]  /*b670*/  WARPSYNC.ALL ;  /* 0x0000000000007948 */ /* 0x000fea0003800000 */
[----:B------:R-:W4:Y:S04]  /*b680*/  LDL.64 R206, [R1+0x50] ;  /* 0x0000500001ce7983 */ /* 0x000f280000100a00 */
[----:B------:R-:W5:Y:S04]  /*b690*/  LDL.64 R12, [R1+0x48] ;  /* 0x00004800010c7983 */ /* 0x000f680000100a00 */
[----:B------:R-:W5:Y:S01]  /*b6a0*/  LDL.64 R20, [R1+0x40] ;  /* 0x0000400001147983 */ /* 0x000f620000100a00 */
[----:B0123--:R-:W-:-:S02]  /*b6b0*/  IMAD R6, R200, 0xc00, R218 ;  /* 0x00000c00c8067824 */ /* 0x00ffc400078e02da */
[----:B------:R-:W-:Y:S01]  /*b6c0*/  IMAD.MOV.U32 R7, RZ, RZ, 0x40000040 ;  /* 0x40000040ff077424 */ /* 0x000fe200078e00ff */
[----:B------:R-:W2:Y:S01]  /*b6d0*/  LDL.64 R14, [R1+0x38] ;  /* 0x00003800010e7983 */ /* 0x000ea20000100a00 */
[----:B------:R-:W-:Y:S01]  /*b6e0*/  WARPGROUP.ARRIVE ;  /* 0x00000000000079c5 */ /* 0x000fe20000000000 */
[C---:B------:R-:W-:Y:S01]  /*b6f0*/  R2UR UR6, R6.reuse ;  /* 0x00000000060672ca */ /* 0x040fe200000e0000 */
[----:B------:R-:W-:Y:S01]  /*b700*/  VIADD R8, R6, 0x2 ;  /* 0x0000000206087836 */ /* 0x000fe20000000000 */
[----:B------:R-:W-:Y:S01]  /*b710*/  R2UR UR7, R7 ;  /* 0x00000000070772ca */ /* 0x000fe200000e0000 */
[----:B------:R-:W-:Y:S01]  /*b720*/  IMAD.MOV.U32 R9, RZ, RZ, 0x40000040 ;  /* 0x40000040ff097424 */ /* 0x000fe200078e00ff */
[----:B------:R-:W3:Y:S04]  /*b730*/  LDL.64 R210, [R1+0x28] ;  /* 0x0000280001d27983 */ /* 0x000ee80000100a00 */
[----:B------:R-:W3:Y:S01]  /*b740*/  LDL.64 R208, [R1+0x20] ;  /* 0x0000200001d07983 */ /* 0x000ee20000100a00 */
[----:B----4-:R-:W-:-:S02]  /*b750*/  R2UR UR4, R206 ;  /* 0x00000000ce0472ca */ /* 0x010fc400000e0000 */
[----:B------:R-:W-:Y:S02]  /*b760*/  R2UR UR5, R207 ;  /* 0x00000000cf0572ca */ /* 0x000fe400000e0000 */
[----:B------:R-:W4:Y:S11]  /*b770*/  LDL.64 R206, [R1+0x18] ;  /* 0x0000180001ce7983 */ /* 0x000f360000100a00 */
[----:B------:R-:W-:Y:S01]  /*b780*/  HGMMA.64x96x16.F32.BF16 R152, gdesc[UR4], R152, gsb0 ;  /* 0x01600000049879f0 */ /* 0x000fe20008001898 */
[----:B-----5:R-:W-:-:S02]  /*b790*/  R2UR UR4, R12 ;  /* 0x000000000c0472ca */ /* 0x020fc400000e0000 */
[----:B------:R-:W-:Y:S02]  /*b7a0*/  R2UR UR5, R13 ;  /* 0x000000000d0572ca */ /* 0x000fe400000e0000 */
[----:B------:R-:W5:Y:S01]  /*b7b0*/  LDL.64 R12, [R1+0x30] ;  /* 0x00003000010c7983 */ /* 0x000f620000100a00 */
[----:B------:R-:W-:Y:S02]  /*b7c0*/  R2UR UR6, R8 ;  /* 0x00000000080672ca */ /* 0x000fe400000e0000 */
[----:B------:R-:W-:Y:S01]  /*b7d0*/  R2UR UR7, R9 ;  /* 0x00000000090772ca */ /* 0x000fe200000e0000 */
[----:B------:R-:W-:Y:S02]  /*b7e0*/  VIADD R8, R6, 0x4 ;  /* 0x0000000406087836 */ /* 0x000fe40000000000 */
[----:B------:R-:W-:Y:S01]  /*b7f0*/  IMAD.MOV.U32 R9, RZ, RZ, 0x40000040 ;  /* 0x40000040ff097424 */ /* 0x000fe200078e00ff */
[----:B------:R-:W-:Y:S02]  /*b800*/  WARPGROUP.DEPBAR.LE gsb0, 0x0 ;  /* 0x00008000000079c5 */ /* 0x000fe40000010000 */
[----:B------:R-:W-:-:S07]  /*b810*/  WARPGROUP.ARRIVE ;  /* 0x00000000000079c5 */ /* 0x000fce0000000000 */
[----:B------:R-:W-:Y:S01]  /*b820*/  HGMMA.64x96x16.F32.BF16 R152, gdesc[UR4], R152, gsb0 ;  /* 0x01600000049879f0 */ /* 0x000fe20008001898 */
[----:B------:R-:W-:Y:S02]  /*b830*/  R2UR UR6, R8 ;  /* 0x00000000080672ca */ /* 0x000fe400000e0000 */
[----:B------:R-:W-:Y:S02]  /*b840*/  R2UR UR7, R9 ;  /* 0x00000000090772ca */ /* 0x000fe400000e0000 */
[----:B------:R-:W-:Y:S02]  /*b850*/  R2UR UR4, R20 ;  /* 0x00000000140472ca */ /* 0x000fe400000e0000 */
[----:B------:R-:W-:Y:S01]  /*b860*/  R2UR UR5, R21 ;  /* 0x00000000150572ca */ /* 0x000fe200000e0000 */
[----:B------:R-:W-:Y:S01]  /*b870*/  VIADD R8, R6, 0x6 ;  /* 0x0000000606087836 */ /* 0x000fe20000000000 */
[----:B------:R-:W4:Y:S01]  /*b880*/  LDL.64 R20, [R1+0x10] ;  /* 0x0000100001147983 */ /* 0x000f220000100a00 */
[----:B------:R-:W-:Y:S01]  /*b890*/  IMAD.MOV.U32 R9, RZ, RZ, 0x40000040 ;  /* 0x40000040ff097424 */ /* 0x000fe200078e00ff */
[----:B------:R-:W-:-:S02]  /*b8a0*/  WARPGROUP.DEPBAR.LE gsb0, 0x0 ;  /* 0x00008000000079c5 */ /* 0x000fc40000010000 */
[----:B------:R-:W-:-:S07]  /*b8b0*/  WARPGROUP.ARRIVE ;  /* 0x00000000000079c5 */ /* 0x000fce0000000000 */
[----:B------:R-:W-:Y:S01]  /*b8c0*/  HGMMA.64x96x16.F32.BF16 R152, gdesc[UR4], R152, gsb0 ;  /* 0x01600000049879f0 */ /* 0x000fe20008001898 */
[----:B------:R-:W-:Y:S02]  /*b8d0*/  R2UR UR6, R8 ;  /* 0x00000000080672ca */ /* 0x000fe400000e0000 */
[----:B------:R-:W-:Y:S02]  /*b8e0*/  R2UR UR7, R9 ;  /* 0x00000000090772ca */ /* 0x000fe400000e0000 */
[----:B--2---:R-:W-:Y:S02]  /*b8f0*/  R2UR UR4, R14 ;  /* 0x000000000e0472ca */ /* 0x004fe400000e0000 */
[----:B------:R-:W-:Y:S01]  /*b900*/  R2UR UR5, R15 ;  /* 0x000000000f0572ca */ /* 0x000fe200000e0000 */
[----:B------:R-:W-:Y:S01]  /*b910*/  VIADD R8, R6, 0x300 ;  /* 0x0000030006087836 */ /* 0x000fe20000000000 */
[----:B------:R-:W2:Y:S01]  /*b920*/  LDL.64 R14, [R1+0x8] ;  /* 0x00000800010e7983 */ /* 0x000ea20000100a00 */
[----:B------:R-:W-:Y:S01]  /*b930*/  IMAD.MOV.U32 R9, RZ, RZ, 0x40000040 ;  /* 0x40000040ff097424 */ /* 0x000fe200078e00ff */
[----:B------:R-:W-:-:S02]  /*b940*/  WARPGROUP.DEPBAR.LE gsb0, 0x0 ;  /* 0x00008000000079c5 */ /* 0x000fc40000010000 */
[----:B------:R-:W-:-:S07]  /*b950*/  WARPGROUP.ARRIVE ;  /* 0x00000000000079c5 */ /* 0x000fce0000000000 */
[----:B------:R-:W-:Y:S01]  /*b960*/  HGMMA.64x96x16.F32.BF16 R152, gdesc[UR4], R152, gsb0 ;  /* 0x01600000049879f0 */ /* 0x000fe20008001898 */
[----:B------:R-:W-:Y:S02]  /*b970*/  R2UR UR6, R8 ;  /* 0x00000000080672ca */ /* 0x000fe400000e0000 */
[----:B------:R-:W-:Y:S02]  /*b980*/  R2UR UR7, R9 ;  /* 0x00000000090772ca */ /* 0x000fe400000e0000 */
[----:B-----5:R-:W-:Y:S02]  /*b990*/  R2UR UR4, R12 ;  /* 0x000000000c0472ca */ /* 0x020fe400000e0000 */
[----:B------:R-:W-:Y:S01]  /*b9a0*/  R2UR UR5, R13 ;  /* 0x000000000d0572ca */ /* 0x000fe200000e0000 */
[----:B------:R-:W-:Y:S01]  /*b9b0*/  VIADD R8, R6, 0x302 ;  /* 0x0000030206087836 */ /* 0x000fe20000000000 */
[----:B------:R-:W5:Y:S01]  /*b9c0*/  LDL.64 R12, [R1] ;  /* 0x00000000010c7983 */ /* 0x000f620000100a00 */
[----:B------:R-:W-:Y:S01]  /*b9d0*/  IMAD.MOV.U32 R9, RZ, RZ, 0x40000040 ;  /* 0x40000040ff097424 */ /* 0x000fe200078e00ff */
[----:B------:R-:W-:-:S02]  /*b9e0*/  WARPGROUP.DEPBAR.LE gsb0, 0x0 ;  /* 0x00008000000079c5 */ /* 0x000fc40000010000 */
[----:B------:R-:W-:-:S07]  /*b9f0*/  WARPGROUP.ARRIVE ;  /* 0x00000000000079c5 */ /* 0x000fce0000000000 */
[----:B------:R-:W-:Y:S01]  /*ba00*/  HGMMA.64x96x16.F32.BF16 R152, gdesc[UR4], R152, gsb0 ;  /* 0x01600000049879f0 */ /* 0x000fe20008001898 */
[----:B------:R-:W-:Y:S02]  /*ba10*/  R2UR UR6, R8 ;  /* 0x00000000080672ca */ /* 0x000fe400000e0000 */
[----:B------:R-:W-:Y:S02]  /*ba20*/  R2UR UR7, R9 ;  /* 0x00000000090772ca */ /* 0x000fe400000e0000 */
[----:B---3--:R-:W-:Y:S02]  /*ba30*/  R2UR UR4, R210 ;  /* 0x00000000d20472ca */ /* 0x008fe400000e0000 */
[----:B------:R-:W-:Y:S01]  /*ba40*/  R2UR UR5, R211 ;  /* 0x00000000d30572ca */ /* 0x000fe200000e0000 */
[----:B------:R-:W-:Y:S02]  /*ba50*/  VIADD R8, R6, 0x304 ;  /* 0x0000030406087836 */ /* 0x000fe40000000000 */
[----:B------:R-:W-:Y:S01]  /*ba60*/  IMAD.MOV.U32 R9, RZ, RZ, 0x40000040 ;  /* 0x40000040ff097424 */ /* 0x000fe200078e00ff */
[----:B------:R-:W-:-:S02]  /*ba70*/  WARPGROUP.DEPBAR.LE gsb0, 0x0 ;  /* 0x00008000000079c5 */ /* 0x000fc40000010000 */
[----:B------:R-:W-:-:S07]  /*ba80*/  WARPGROUP.ARRIVE ;  /* 0x00000000000079c5 */ /* 0x000fce0000000000 */
[----:B------:R-:W-:Y:S01]  /*ba90*/  HGMMA.64x96x16.F32.BF16 R152, gdesc[UR4], R152, gsb0 ;  /* 0x01600000049879f0 */ /* 0x000fe20008001898 */
[----:B------:R-:W-:Y:S02]  /*baa0*/  R2UR UR6, R8 ;  /* 0x00000000080672ca */ /* 0x000fe400000e0000 */
[----:B------:R-:W-:Y:S02]  /*bab0*/  R2UR UR7, R9 ;  /* 0x00000000090772ca */ /* 0x000fe400000e0000 */
[----:B------:R-:W-:Y:S02]  /*bac0*/  R2UR UR4, R208 ;  /* 0x00000000d00472ca */ /* 0x000fe400000e0000 */
        /* <DEDUP_REMOVED lines=8> */
[----:B----4-:R-:W-:Y:S02]  /*bb50*/  R2UR UR4, R206 ;  /* 0x00000000ce0472ca */ /* 0x010fe400000e0000 */
        /* <DEDUP_REMOVED lines=28> */
[----:B------:R-:W-:Y:S02]  /*bd20*/  VIADD R8, R6, 0x606 ;  /* 0x0000060606087836 */ /* 0x000fe40000000000 */
[----:B------:R-:W-:Y:S01]  /*bd30*/  IMAD.MOV.U32 R9, RZ, RZ, 0x40000040 ;  /* 0x40000040ff097424 */ /* 0x000fe200078e00ff */
[----:B------:R-:W-:-:S02]  /*bd40*/  WARPGROUP.DEPBAR.LE gsb0, 0x0 ;  /* 0x00008000000079c5 */ /* 0x000fc40000010000 */
[----:B------:R-:W-:-:S07]  /*bd50*/  WARPGROUP.ARRIVE ;  /* 0x00000000000079c5 */ /* 0x000fce0000000000 */
[----:B------:R-:W-:Y:S01]  /*bd60*/  HGMMA.64x96x16.F32.BF16 R152, gdesc[UR4], R152, gsb0 ;  /* 0x01600000049879f0 */ /* 0x000fe20008001898 */
[----:B------:R-:W-:Y:S02]  /*bd70*/  R2UR UR6, R8 ;  /* 0x00000000080672ca */ /* 0x000fe400000e0000 */
[----:B------:R-:W-:Y:S01]  /*bd80*/  R2UR UR7, R9 ;  /* 0x00000000090772ca */ /* 0x000fe200000e0000 */
[----:B------:R-:W-:Y:S01]  /*bd90*/  UMOV UR4, UR52 ;  /* 0x0000003400047c82 */ /* 0x000fe20008000000 */
[----:B------:R-:W-:Y:S01]  /*bda0*/  UMOV UR5, UR53 ;  /* 0x0000003500057c82 */ /* 0x000fe20008000000 */
[----:B------:R-:W-:Y:S02]  /*bdb0*/  VIADD R8, R6, 0x900 ;  /* 0x0000090006087836 */ /* 0x000fe40000000000 */
[----:B------:R-:W-:Y:S01]  /*bdc0*/  IMAD.MOV.U32 R9, RZ, RZ, 0x40000040 ;  /* 0x40000040ff097424 */ /* 0x000fe200078e00ff */
[----:B------:R-:W-:Y:S02]  /*bdd0*/  WARPGROUP.DEPBAR.LE gsb0, 0x0 ;  /* 0x00008000000079c5 */ /* 0x000fe40000010000 */
[----:B------:R-:W-:-:S06]  /*bde0*/  WARPGROUP.ARRIVE ;  /* 0x00000000000079c5 */ /* 0x000fcc0000000000 */
        /* <DEDUP_REMOVED lines=32> */
[----:B------:R-:W-:Y:S02]  /*bff0*/  WARPGROUP.DEPBAR.LE gsb0, 0x0 ;  /* 0x00008000000079c5 */ /* 0x000fe40000010000 */
[----:B------:R-:W-:-:S08]  /*c000*/  WARPGROUP.ARRIVE ;  /* 0x00000000000079c5 */ /* 0x000fd00000000000 */
[----:B------:R-:W-:Y:S03]  /*c010*/  HGMMA.64x96x16.F32.BF16 R152, gdesc[UR4], R152, gsb0 ;  /* 0x01600000049879f0 */ /* 0x000fe60008001898 */
[----:B------:R-:W-:Y:S02]  /*c020*/  WARPGROUP.DEPBAR.LE gsb0, 0x0 ;  /* 0x00008000000079c5 */ /* 0x000fe40000010000 */
[----:B------:R-:W-:Y:S01]  /*c030*/  FMUL.FTZ R209, R152, UR38 ;  /* 0x0000002698d17c20 */ /* 0x000fe20008410000 */
[----:B------:R-:W-:Y:S01]  /*c040*/  FMUL.FTZ R208, R153, UR38 ;  /* 0x0000002699d07c20 */ /* 0x000fe20008410000 */
[----:B------:R-:W-:-:S04]  /*c050*/  FMUL.FTZ R207, R156, UR38 ;  /* 0x000000269ccf7c20 */ /* 0x000fc80008410000 */
[----:B------:R-:W0:Y:S01]  /*c060*/  MUFU.TANH R209, R209 ;  /* 0x000000d100d17308 */ /* 0x000e220000002400 */
[----:B------:R-:W-:Y:S01]  /*c070*/  FMUL.FTZ R206, R157, UR38 ;  /* 0x000000269dce7c20 */ /* 0x000fe20008410000 */
[----:B------:R-:W-:-:S06]  /*c080*/  FMUL.FTZ R8, R160, UR38 ;  /* 0x00000026a0087c20 */ /* 0x000fcc0008410000 */
[----:B------:R-:W1:Y:S01]  /*c090*/  MUFU.TANH R208, R208 ;  /* 0x000000d000d07308 */ /* 0x000e620000002400 */
[----:B------:R-:W-:-:S07]  /*c0a0*/  FMUL.FTZ R9, R161, UR38 ;  /* 0x00000026a1097c20 */ /* 0x000fce0008410000 */
[----:B------:R-:W2:Y:S01]  /*c0b0*/  MUFU.TANH R207, R207 ;  /* 0x000000cf00cf7308 */ /* 0x000ea20000002400 */
[----:B0-----:R-:W-:Y:S01]  /*c0c0*/  FMNMX.FTZ R6, R209, R5, !PT ;  /* 0x00000005d1067209 */ /* 0x001fe20007810000 */
[----:B------:R-:W-:-:S06]  /*c0d0*/  FMUL.FTZ R12, R164, UR38 ;  /* 0x00000026a40c7c20 */ /* 0x000fcc0008410000 */
[----:B------:R-:W0:Y:S01]  /*c0e0*/  MUFU.TANH R206, R206 ;  /* 0x000000ce00ce7308 */ /* 0x000e220000002400 */
[----:B-1----:R-:W-:Y:S01]  /*c0f0*/  FMNMX.FTZ R6, R208, R6, !PT ;  /* 0x00000006d0067209 */ /* 0x002fe20007810000 */
[----:B------:R-:W-:-:S06]  /*c100*/  FMUL.FTZ R13, R165, UR38 ;  /* 0x00000026a50d7c20 */ /* 0x000fcc0008410000 */
[----:B------:R-:W1:Y:S01]  /*c110*/  MUFU.TANH R8, R8 ;  /* 0x0000000800087308 */ /* 0x000e620000002400 */
[----:B--2---:R-:W-:Y:S01]  /*c120*/  FMNMX.FTZ R6, R207, R6, !PT ;  /* 0x00000006cf067209 */ /* 0x004fe20007810000 */
[----:B------:R-:W-:-:S06]  /*c130*/  FMUL.FTZ R14, R168, UR38 ;  /* 0x00000026a80e7c20 */ /* 0x000fcc0008410000 */
        /* <DEDUP_REMOVED lines=50> */
[----:B--2---:R-:W-:-:S07]  /*c460*/  FMNMX.FTZ R6, R168, R6, !PT ;  /* 0x00000006a8067209 */ /* 0x004fce0007810000 */
[----:B------:R-:W2:Y:S01]  /*c470*/  MUFU.TANH R165, R165 ;  /* 0x000000a500a57308 */ /* 0x000ea20000002400 */
[----:B0-----:R-:W-:-:S04]  /*c480*/  FMNMX.FTZ R6, R161, R6, !PT ;  /* 0x00000006a1067209 */ /* 0x001fc80007810000 */
[----:B-1----:R-:W-:-:S04]  /*c490*/  FMNMX.FTZ R6, R164, R6, !PT ;  /* 0x00000006a4067209 */ /* 0x002fc80007810000 */
[----:B--2---:R-:W-:-:S05]  /*c4a0*/  FMNMX.FTZ R7, R165, R6, !PT ;  /* 0x00000006a5077209 */ /* 0x004fca0007810000 */
[----:B------:R-:W0:Y:S02]  /*c4b0*/  SHFL.BFLY PT, R6, R7, 0x2, 0x1f ;  /* 0x0c401f0007067f89 */ /* 0x000e2400000e0000 */
[----:B0-----:R-:W-:-:S05]  /*c4c0*/  FMNMX.FTZ R7, R7, R6, !PT ;  /* 0x0000000607077209 */ /* 0x001fca0007810000 */
[----:B------:R-:W0:Y:S01]  /*c4d0*/  SHFL.BFLY PT, R6, R7, 0x1, 0x1f ;  /* 0x0c201f0007067f89 */ /* 0x000e2200000e0000 */
[----:B------:R-:W-:Y:S01]  /*c4e0*/  FMUL.FTZ R212, R155, UR38 ;  /* 0x000000269bd47c20 */ /* 0x000fe20008410000 */
[----:B0-----:R-:W-:Y:S02]  /*c4f0*/  FMNMX.FTZ R7, R7, R6, !PT ;  /* 0x0000000607077209 */ /* 0x001fe40007810000 */
[----:B------:R-:W0:Y:S01]  /*c500*/  LDC R6, c[0x0][0xa80] ;  /* 0x0002a000ff067b82 */ /* 0x000e220000000800 */
[----:B------:R-:W-:Y:S02]  /*c510*/  FMUL.FTZ R196, R167, UR38 ;  /* 0x00000026a7c47c20 */ /* 0x000fe40008410000 */
[C---:B------:R-:W-:Y:S01]  /*c520*/  FADD.FTZ R155, -R7.reuse, R5 ;  /* 0x00000005079b7221 */ /* 0x040fe20000010100 */
[----:B------:R-:W-:Y:S01]  /*c530*/  FMUL.FTZ R188, R166, UR38 ;  /* 0x00000026a6bc7c20 */ /* 0x000fe20008410000 */
[----:B------:R-:W-:Y:S01]  /*c540*/  FMUL.FTZ R213, R154, UR38 ;  /* 0x000000269ad57c20 */ /* 0x000fe20008410000 */
[-C--:B0-----:R-:W-:Y:S01]  /*c550*/  FMUL.FTZ R167, R7, R6.reuse ;  /* 0x0000000607a77220 */ /* 0x081fe20000410000 */
[----:B------:R-:W-:-:S03]  /*c560*/  FMUL.FTZ R155, R155, R6 ;  /* 0x000000069b9b7220 */ /* 0x000fc60000410000 */
[-CC-:B------:R-:W-:Y:S01]  /*c570*/  FFMA.FTZ R209, R209, R6.reuse, -R167.reuse ;  /* 0x00000006d1d17223 */ /* 0x180fe200000108a7 */
[-CC-:B------:R-:W-:Y:S01]  /*c580*/  FFMA.FTZ R208, R208, R6.reuse, -R167.reuse ;  /* 0x00000006d0d07223 */ /* 0x180fe200000108a7 */
[-CC-:B------:R-:W-:Y:S01]  /*c590*/  FFMA.FTZ R166, R13, R6.reuse, -R167.reuse ;  /* 0x000000060da67223 */ /* 0x180fe200000108a7 */
[-CC-:B------:R-:W-:Y:S01]  /*c5a0*/  FFMA.FTZ R13, R152, R6.reuse, -R167.reuse ;  /* 0x00000006980d7223 */ /* 0x180fe200000108a7 */
[----:B------:R-:W-:Y:S01]  /*c5b0*/  MUFU.EX2 R155, R155 ;  /* 0x0000009b009b7308 */ /* 0x000fe20000000800 */
[-CC-:B------:R-:W-:Y:S01]  /*c5c0*/  FFMA.FTZ R207, R207, R6.reuse, -R167.reuse ;  /* 0x00000006cfcf7223 */ /* 0x180fe200000108a7 */
[----:B------:R-:W-:-:S06]  /*c5d0*/  FFMA.FTZ R206, R206, R6, -R167 ;  /* 0x00000006cece7223 */ /* 0x000fcc00000108a7 */
[----:B------:R-:W0:Y:S08]  /*c5e0*/  MUFU.EX2 R152, R209 ;  /* 0x000000d100987308 */ /* 0x000e300000000800 */
[----:B------:R-:W1:Y:S01]  /*c5f0*/  MUFU.EX2 R208, R208 ;  /* 0x000000d000d07308 */ /* 0x000e620000000800 */
[----:B------:R-:W-:-:S07]  /*c600*/  FMUL.FTZ R211, R158, UR38 ;  /* 0x000000269ed37c20 */ /* 0x000fce0008410000 */
[----:B------:R-:W2:Y:S01]  /*c610*/  MUFU.EX2 R154, R207 ;  /* 0x000000cf009a7308 */ /* 0x000ea20000000800 */
[----:B0-----:R-:W-:-:S07]  /*c620*/  FFMA.FTZ R11, R155, R11, R152 ;  /* 0x0000000b9b0b7223 */ /* 0x001fce0000010098 */
[----:B------:R-:W0:Y:S01]  /*c630*/  MUFU.EX2 R206, R206 ;  /* 0x000000ce00ce7308 */ /* 0x000e220000000800 */
[----:B------:R-:W-:-:S07]  /*c640*/  FMUL.FTZ R210, R159, UR38 ;  /* 0x000000269fd27c20 */ /* 0x000fce0008410000 */
[----:B------:R-:W3:Y:S01]  /*c650*/  MUFU.TANH R213, R213 ;  /* 0x000000d500d57308 */ /* 0x000ee20000002400 */
[----:B-1----:R-:W-:Y:S01]  /*c660*/  FADD.FTZ R11, R208, R11 ;  /* 0x0000000bd00b7221 */ /* 0x002fe20000010000 */
[----:B------:R-:W-:-:S06]  /*c670*/  FMUL.FTZ R197, R162, UR38 ;  /* 0x00000026a2c57c20 */ /* 0x000fcc0008410000 */
[----:B------:R-:W1:Y:S01]  /*c680*/  MUFU.TANH R212, R212 ;  /* 0x000000d400d47308 */ /* 0x000e620000002400 */
[----:B--2---:R-:W-:Y:S01]  /*c690*/  FADD.FTZ R11, R154, R11 ;  /* 0x0000000b9a0b7221 */ /* 0x004fe20000010000 */
[----:B------:R-:W-:-:S06]  /*c6a0*/  FMUL.FTZ R189, R163, UR38 ;  /* 0x00000026a3bd7c20 */ /* 0x000fcc0008410000 */
[----:B------:R-:W2:Y:S01]  /*c6b0*/  MUFU.TANH R211, R211 ;  /* 0x000000d300d37308 */ /* 0x000ea20000002400 */
[----:B------:R-:W-:Y:S01]  /*c6c0*/  FMUL.FTZ R181, R179, UR38 ;  /* 0x00000026b3b57c20 */ /* 0x000fe20008410000 */
[----:B0-----:R-:W-:Y:S01]  /*c6d0*/  FADD.FTZ R179, R206, R11 ;  /* 0x0000000bceb37221 */ /* 0x001fe20000010000 */
[----:B---3--:R-:W-:-:S05]  /*c6e0*/  FMNMX.FTZ R11, R213, R4, !PT ;  /* 0x00000004d50b7209 */ /* 0x008fca0007810000 */
        /* <DEDUP_REMOVED lines=12> */
[-CC-:B------:R-:W-:Y:S01]  /*c7b0*/  FFMA.FTZ R162, R9, R6.reuse, -R167.reuse ;  /* 0x0000000609a27223 */ /* 0x180fe200000108a7 */
[----:B------:R-:W-:Y:S01]  /*c7c0*/  FFMA.FTZ R9, R173, R6, -R167 ;  /* 0x00000006ad097223 */ /* 0x000fe200000108a7 */
[----:B--2---:R-:W-:-:S05]  /*c7d0*/  FMNMX.FTZ R11, R189, R11, !PT ;  /* 0x0000000bbd0b7209 */ /* 0x004fca0007810000 */
[----:B------:R-:W2:Y:S01]  /*c7e0*/  MUFU.TANH R184, R184 ;  /* 0x000000b800b87308 */ /* 0x000ea20000002400 */
[----:B------:R-:W-:Y:S01]  /*c7f0*/  FMUL.FTZ R173, R175, UR38 ;  /* 0x00000026afad7c20 */ /* 0x000fe20008410000 */
[----:B0-----:R-:W-:-:S06]  /*c800*/  FMNMX.FTZ R11, R188, R11, !PT ;  /* 0x0000000bbc0b7209 */ /* 0x001fcc0007810000 */
[----:B------:R-:W0:Y:S01]  /*c810*/  MUFU.TANH R185, R185 ;  /* 0x000000b900b97308 */ /* 0x000e220000002400 */
[----:B------:R-:W-:Y:S01]  /*c820*/  FMUL.FTZ R180, R178, UR38 ;  /* 0x00000026b2b47c20 */ /* 0x000fe20008410000 */
[----:B-1----:R-:W-:-:S06]  /*c830*/  FMNMX.FTZ R11, R196, R11, !PT ;  /* 0x0000000bc40b7209 */ /* 0x002fcc0007810000 */
        /* <DEDUP_REMOVED lines=22> */
[-CC-:B------:R-:W-:Y:S01]  /*c9a0*/  FFMA.FTZ R163, R12, R6.reuse, -R167.reuse ;  /* 0x000000060ca37223 */ /* 0x180fe200000108a7 */
[----:B------:R-:W-:Y:S01]  /*c9b0*/  FFMA.FTZ R12, R169, R6, -R167 ;  /* 0x00000006a90c7223 */ /* 0x000fe200000108a7 */
[----:B0-----:R-:W-:-:S05]  /*c9c0*/  FMNMX.FTZ R11, R178, R11, !PT ;  /* 0x0000000bb20b7209 */ /* 0x001fca0007810000 */
[----:B------:R-:W0:Y:S01]  /*c9d0*/  MUFU.TANH R176, R176 ;  /* 0x000000b000b07308 */ /* 0x000e220000002400 */
[----:B------:R-:W-:Y:S01]  /*c9e0*/  FMUL.FTZ R169, R195, UR38 ;  /* 0x00000026c3a97c20 */ /* 0x000fe20008410000 */
[----:B-1----:R-:W-:-:S06]  /*c9f0*/  FMNMX.FTZ R11, R174, R11, !PT ;  /* 0x0000000bae0b7209 */ /* 0x002fcc0007810000 */
[----:B------:R-:W1:Y:S01]  /*ca00*/  MUFU.TANH R177, R177 ;  /* 0x000000b100b17308 */ /* 0x000e620000002400 */
[----:B------:R-:W-:Y:S01]  /*ca10*/  FMUL.FTZ R170, R198, UR38 ;  /* 0x00000026c6aa7c20 */ /* 0x000fe20008410000 */
[-CC-:B------:R-:W-:Y:S01]  /*ca20*/  FFMA.FTZ R158, R8, R6.reuse, -R167.reuse ;  /* 0x00000006089e7223 */ /* 0x180fe200000108a7 */
[----:B------:R-:W-:-:S05]  /*ca30*/  FFMA.FTZ R8, R172, R6, -R167 ;  /* 0x00000006ac087223 */ /* 0x000fca00000108a7 */
[----:B------:R-:W3:Y:S01]  /*ca40*/  MUFU.TANH R171, R171 ;  /* 0x000000ab00ab7308 */ /* 0x000ee20000002400 */
[----:B--2---:R-:W-:Y:S01]  /*ca50*/  FMNMX.FTZ R11, R175, R11, !PT ;  /* 0x0000000baf0b7209 */ /* 0x004fe20007810000 */
[----:B------:R-:W-:-:S06]  /*ca60*/  FMUL.FTZ R172, R199, UR38 ;  /* 0x00000026c7ac7c20 */ /* 0x000fcc0008410000 */
[----:B------:R-:W2:Y:S01]  /*ca70*/  MUFU.TANH R169, R169 ;  /* 0x000000a900a97308 */ /* 0x000ea20000002400 */
[----:B0-----:R-:W-:-:S07]  /*ca80*/  FMNMX.FTZ R11, R176, R11, !PT ;  /* 0x0000000bb00b7209 */ /* 0x001fce0007810000 */
[----:B------:R-:W0:Y:S01]  /*ca90*/  MUFU.TANH R170, R170 ;  /* 0x000000aa00aa7308 */ /* 0x000e220000002400 */
[----:B-1----:R-:W-:-:S07]  /*caa0*/  FMNMX.FTZ R11, R177, R11, !PT ;  /* 0x0000000bb10b7209 */ /* 0x002fce0007810000 */
[----:B------:R-:W1:Y:S01]  /*cab0*/  MUFU.TANH R172, R172 ;  /* 0x000000ac00ac7308 */ /* 0x000e620000002400 */
[----:B---3--:R-:W-:-:S04]  /*cac0*/  FMNMX.FTZ R11, R171, R11, !PT ;  /* 0x0000000bab0b7209 */ /* 0x008fc80007810000 */
[----:B--2---:R-:W-:-:S04]  /*cad0*/  FMNMX.FTZ R11, R169, R11, !PT ;  /* 0x0000000ba90b7209 */ /* 0x004fc80007810000 */
[----:B0-----:R-:W-:Y:S01]  /*cae0*/  FMNMX.FTZ R11, R170, R11, !PT ;  /* 0x0000000baa0b7209 */ /* 0x001fe20007810000 */
[-CC-:B------:R-:W-:Y:S01]  /*caf0*/  FFMA.FTZ R159, R15, R6.reuse, -R167.reuse ;  /* 0x000000060f9f7223 */ /* 0x180fe200000108a7 */
[----:B------:R-:W-:Y:S02]  /*cb00*/  FFMA.FTZ R15, R153, R6, -R167 ;  /* 0x00000006990f7223 */ /* 0x000fe400000108a7 */
[----:B-1----:R-:W-:-:S05]  /*cb10*/  FMNMX.FTZ R11, R172, R11, !PT ;  /* 0x0000000bac0b7209 */ /* 0x002fca0007810000 */
[----:B------:R-:W0:Y:S01]  /*cb20*/  SHFL.BFLY PT, R153, R11, 0x2, 0x1f ;  /* 0x0c401f000b997f89 */ /* 0x000e2200000e0000 */
        /* <DEDUP_REMOVED lines=10> */
[----:B0-----:R-:W-:-:S05]  /*cbd0*/  FMNMX.FTZ R153, R11, R153, !PT ;  /* 0x000000990b997209 */ /* 0x001fca0007810000 */
[----:B------:R-:W0:Y:S01]  /*cbe0*/  SHFL.BFLY PT, R167, R153, 0x1, 0x1f ;  /* 0x0c201f0099a77f89 */ /* 0x000e2200000e0000 */
[----:B------:R-:W1:Y:S01]  /*cbf0*/  S2R R209, SR_TID.X ;  /* 0x0000000000d17919 */ /* 0x000e620000002100 */
[----:B0-----:R-:W-:-:S05]  /*cc00*/  FMNMX.FTZ R167, R153, R167, !PT ;  /* 0x000000a799a77209 */ /* 0x001fca0007810000 */
[C---:B------:R-:W-:Y:S01]  /*cc10*/  FADD.FTZ R191, -R167.reuse, R4 ;  /* 0x00000004a7bf7221 */ /* 0x040fe20000010100 */
[----:B------:R-:W-:-:S03]  /*cc20*/  FMUL.FTZ R192, R167, R6 ;  /* 0x00000006a7c07220 */ /* 0x000fc60000410000 */
[-C--:B------:R-:W-:Y:S01]  /*cc30*/  FMUL.FTZ R191, R191, R6.reuse ;  /* 0x00000006bfbf7220 */ /* 0x080fe20000410000 */
[-CC-:B------:R-:W-:Y:S01]  /*cc40*/  FFMA.FTZ R11, R213, R6.reuse, -R192.reuse ;  /* 0x00000006d50b7223 */ /* 0x180fe200000108c0 */
[----:B------:R-:W-:-:S04]  /*cc50*/  FFMA.FTZ R153, R212, R6, -R192 ;  /* 0x00000006d4997223 */ /* 0x000fc800000108c0 */
[----:B------:R-:W-:Y:S08]  /*cc60*/  MUFU.EX2 R191, R191 ;  /* 0x000000bf00bf7308 */ /* 0x000ff00000000800 */
[----:B------:R-:W0:Y:S08]  /*cc70*/  MUFU.EX2 R11, R11 ;  /* 0x0000000b000b7308 */ /* 0x000e300000000800 */
[----:B------:R-:W2:Y:S01]  /*cc80*/  MUFU.EX2 R153, R153 ;  /* 0x0000009900997308 */ /* 0x000ea20000000800 */
[--C-:B------:R-:W-:Y:S01]  /*cc90*/  FFMA.FTZ R183, R173, R6, -R192.reuse ;  /* 0x00000006adb77223 */ /* 0x100fe200000108c0 */
[----:B0-----:R-:W-:Y:S01]  /*cca0*/  FFMA.FTZ R173, R191, R10, R11 ;  /* 0x0000000abfad7223 */ /* 0x001fe2000001000b */
[----:B------:R-:W-:Y:S01]  /*ccb0*/  FFMA.FTZ R168, R211, R6, -R192 ;  /* 0x00000006d3a87223 */ /* 0x000fe200000108c0 */
[-C--:B------:R-:W-:Y:S01]  /*ccc0*/  FMUL.FTZ R24, R24, R155.reuse ;  /* 0x0000009b18187220 */ /* 0x080fe20000410000 */
[----:B------:R-:W-:Y:S01]  /*ccd0*/  FMUL.FTZ R25, R25, R155 ;  /* 0x0000009b19197220 */ /* 0x000fe20000410000 */
[C---:B--2---:R-:W-:Y:S01]  /*cce0*/  FADD.FTZ R173, R153.reuse, R173 ;  /* 0x000000ad99ad7221 */ /* 0x044fe20000010000 */
[----:B------:R-:W-:Y:S01]  /*ccf0*/  F2FP.BF16.F32.PACK_AB R153, R153, R11 ;  /* 0x0000000b9999723e */ /* 0x000fe200000010ff */
[----:B------:R-:W-:-:S02]  /*cd00*/  IMAD.MOV.U32 R11, RZ, RZ, 0x40000040 ;  /* 0x40000040ff0b7424 */ /* 0x000fc400078e00ff */
        /* <DEDUP_REMOVED lines=62> */
[----:B-1----:R-:W-:Y:S01]  /*d0f0*/  SHF.R.U32.HI R209, RZ, 0x7, R209 ;  /* 0x00000007ffd17819 */ /* 0x002fe200000116d1 */
[----:B------:R-:W-:Y:S01]  /*d100*/  @!P1 VIADD R155, R3, 0x32440 ;  /* 0x00032440039b9836 */ /* 0x000fe20000000000 */
[----:B------:R-:W-:-:S02]  /*d110*/  R2UR UR7, R11 ;  /* 0x000000000b0772ca */ /* 0x000fc400000e0000 */
[----:B------:R0:W-:Y:S02]  /*d120*/  MUFU.EX2 R11, R168 ;  /* 0x000000a8000b7308 */ /* 0x0001e40000000800 */
[----:B------:R-:W-:Y:S02]  /*d130*/  @!P1 PRMT R155, RZ, 0x654, R155 ;  /* 0x00000654ff9b9816 */ /* 0x000fe4000000009b */
[----:B0-----:R-:W-:Y:S01]  /*d140*/  IADD3 R168, -R209, 0xb, RZ ;  /* 0x0000000bd1a87810 */ /* 0x001fe20007ffe1ff */
[----:B------:R-:W-:-:S04]  /*d150*/  FFMA.FTZ R4, R210, R6, -R192 ;  /* 0x00000006d2047223 */ /* 0x000fc800000108c0 */
[----:B------:R1:W-:Y:S06]  /*d160*/  BAR.ARV R168, 0x100 ;  /* 0x000400a80000751d */ /* 0x0003ec0000002000 */
[----:B------:R0:W-:Y:S02]  /*d170*/  @!P1 SYNCS.ARRIVE.TRANS64.RED.A1T0 RZ, [R155+URZ], RZ ;  /* 0x000000ff9bff99a7 */ /* 0x0001e4000810043f */
[----:B0-----:R-:W-:Y:S01]  /*d180*/  VIADD R155, R209, 0x8 ;  /* 0x00000008d19b7836 */ /* 0x001fe20000000000 */
[----:B------:R-:W0:Y:S04]  /*d190*/  MUFU.EX2 R4, R4 ;  /* 0x0000000400047308 */ /* 0x000e280000000800 */
[----:B------:R0:W-:Y:S01]  /*d1a0*/  BAR.SYNC.DEFER_BLOCKING R155, 0x100 ;  /* 0x0004009b0000751d */ /* 0x0001e20000010000 */
[----:B------:R-:W-:-:S02]  /*d1b0*/  IMAD R10, R200, 0xc00, R216 ;  /* 0x00000c00c80a7824 */ /* 0x000fc400078e02d8 */
[-C--:B------:R-:W-:Y:S01]  /*d1c0*/  FMUL.FTZ R26, R26, R191.reuse ;  /* 0x000000bf1a1a7220 */ /* 0x080fe20000410000 */
[-C--:B------:R-:W-:Y:S01]  /*d1d0*/  FMUL.FTZ R27, R27, R191.reuse ;  /* 0x000000bf1b1b7220 */ /* 0x080fe20000410000 */
[-C--:B------:R-:W-:Y:S01]  /*d1e0*/  FMUL.FTZ R30, R30, R191.reuse ;  /* 0x000000bf1e1e7220 */ /* 0x080fe20000410000 */
[-C--:B------:R-:W-:Y:S01]  /*d1f0*/  FMUL.FTZ R31, R31, R191.reuse ;  /* 0x000000bf1f1f7220 */ /* 0x080fe20000410000 */
[----:B------:R-:W-:Y:S01]  /*d200*/  R2UR UR6, R10 ;  /* 0x000000000a0672ca */ /* 0x000fe200000e0000 */
        /* <DEDUP_REMOVED lines=60> */
[----:B------:R-:W-:-:S02]  /*d5d0*/  F2FP.BF16.F32.PACK_AB R152, R208, R152 ;  /* 0x00000098d098723e */ /* 0x000fc400000010ff */
[----:B------:R-:W-:Y:S02]  /*d5e0*/  F2FP.BF16.F32.PACK_AB R154, R206, R154 ;  /* 0x0000009ace9a723e */ /* 0x000fe400000010ff */
[----:B0-----:R-:W-:-:S04]  /*d5f0*/  F2FP.BF16.F32.PACK_AB R155, R4, R11 ;  /* 0x0000000b049b723e */ /* 0x001fc800000010ff */
[----:B------:R-:W-:-:S06]  /*d600*/  WARPGROUP.ARRIVE ;  /* 0x00000000000079c5 */ /* 0x000fcc0000000000 */
[----:B------:R-:W-:Y:S01]  /*d610*/  HGMMA.64x256x16.F32.BF16 R24, R152, gdesc[UR4].tnspB, R24, gsb0 ;  /* 0x43e0000498187df0 */ /* 0x000fe20008001818 */
[----:B------:R-:W-:Y:S01]  /*d620*/  MUFU.EX2 R191, R162 ;  /* 0x000000a200bf7308 */ /* 0x000fe20000000800 */
        /* <DEDUP_REMOVED lines=19> */
[----:B------:R-:W-:Y:S08]  /*d760*/  MUFU.EX2 R162, R189 ;  /* 0x000000bd00a27308 */ /* 0x000ff00000000800 */
[----:B------:R-:W-:Y:S08]  /*d770*/  MUFU.EX2 R192, R166 ;  /* 0x000000a600c07308 */ /* 0x000ff00000000800 */
[----:B------:R-:W-:Y:S08]  /*d780*/  MUFU.EX2 R166, R187 ;  /* 0x000000bb00a67308 */ /* 0x000ff00000000800 */
[----:B------:R-:W-:Y:S08]  /*d790*/  MUFU.EX2 R14, R14 ;  /* 0x0000000e000e7308 */ /* 0x000ff00000000800 */
[----:B------:R-:W-:Y:S08]  /*d7a0*/  MUFU.EX2 R184, R184 ;  /* 0x000000b800b87308 */ /* 0x000ff00000000800 */
[----:B------:R-:W-:Y:S01]  /*d7b0*/  MUFU.EX2 R185, R185 ;  /* 0x000000b900b97308 */ /* 0x000fe20000000800 */
[----:B------:R-:W-:-:S07]  /*d7c0*/  WARPGROUP.DEPBAR.LE gsb0, 0x0 ;  /* 0x00008000000079c5 */ /* 0x000fce0000010000 */
[----:B------:R-:W0:Y:S08]  /*d7d0*/  MUFU.EX2 R154, R158 ;  /* 0x0000009e009a7308 */ /* 0x000e300000000800 */
[----:B------:R-:W2:Y:S08]  /*d7e0*/  MUFU.EX2 R155, R163 ;  /* 0x000000a3009b7308 */ /* 0x000eb00000000800 */
[----:B------:R-:W3:Y:S08]  /*d7f0*/  MUFU.EX2 R158, R190 ;  /* 0x000000be009e7308 */ /* 0x000ef00000000800 */
[----:B------:R-:W4:Y:S01]  /*d800*/  MUFU.EX2 R163, R188 ;  /* 0x000000bc00a37308 */ /* 0x000f220000000800 */
[----:B0-----:R-:W-:Y:S01]  /*d810*/  FADD.FTZ R179, R154, R179 ;  /* 0x000000b39ab37221 */ /* 0x001fe20000010000 */
[----:B------:R-:W-:-:S02]  /*d820*/  VIADD R152, R10, 0x80 ;  /* 0x000000800a987836 */ /* 0x000fc40000000000 */
[----:B------:R-:W-:Y:S02]  /*d830*/  IMAD.MOV.U32 R153, RZ, RZ, 0x40000040 ;  /* 0x40000040ff997424 */ /* 0x000fe400078e00ff */
[----:B------:R-:W-:Y:S01]  /*d840*/  FADD.FTZ R179, R191, R179 ;  /* 0x000000b3bfb37221 */ /* 0x000fe20000010000 */
[----:B------:R-:W-:Y:S02]  /*d850*/  R2UR UR6, R152 ;  /* 0x00000000980672ca */ /* 0x000fe400000e0000 */
[----:B------:R-:W-:Y:S01]  /*d860*/  R2UR UR7, R153 ;  /* 0x00000000990772ca */ /* 0x000fe200000e0000 */
[----:B--2---:R-:W-:Y:S01]  /*d870*/  FADD.FTZ R179, R155, R179 ;  /* 0x000000b39bb37221 */ /* 0x004fe20000010000 */
[----:B------:R-:W-:Y:S02]  /*d880*/  F2FP.BF16.F32.PACK_AB R152, R191, R154 ;  /* 0x0000009abf98723e */ /* 0x000fe400000010ff */
[----:B------:R-:W-:Y:S02]  /*d890*/  F2FP.BF16.F32.PACK_AB R154, R192, R155 ;  /* 0x0000009bc09a723e */ /* 0x000fe400000010ff */
[----:B---3--:R-:W-:-:S02]  /*d8a0*/  F2FP.BF16.F32.PACK_AB R153, R162, R158 ;  /* 0x0000009ea299723e */ /* 0x008fc400000010ff */
[----:B----4-:R-:W-:-:S04]  /*d8b0*/  F2FP.BF16.F32.PACK_AB R155, R166, R163 ;  /* 0x000000a3a69b723e */ /* 0x010fc800000010ff */
[----:B------:R-:W-:-:S06]  /*d8c0*/  WARPGROUP.ARRIVE ;  /* 0x00000000000079c5 */ /* 0x000fcc0000000000 */
[----:B------:R-:W-:Y:S01]  /*d8d0*/  HGMMA.64x256x16.F32.BF16 R24, R152, gdesc[UR4].tnspB, R24, gsb0 ;  /* 0x43e0000498187df0 */ /* 0x000fe20008001818 */
[----:B------:R-:W-:Y:S01]  /*d8e0*/  FADD.FTZ R179, R192, R179 ;  /* 0x000000b3c0b37221 */ /* 0x000fe20000010000 */
[----:B------:R-:W-:Y:S03]  /*d8f0*/  MUFU.EX2 R186, R186 ;  /* 0x000000ba00ba7308 */ /* 0x000fe60000000800 */
[----:B------:R-:W-:-:S05]  /*d900*/  FADD.FTZ R179, R14, R179 ;  /* 0x000000b30eb37221 */ /* 0x000fca0000010000 */
[----:B------:R-:W-:Y:S08]  /*d910*/  MUFU.EX2 R183, R183 ;  /* 0x000000b700b77308 */ /* 0x000ff00000000800 */
        /* <DEDUP_REMOVED lines=8> */
[----:B------:R2:W3:Y:S08]  /*d9a0*/  MUFU.EX2 R154, R20 ;  /* 0x00000014009a7308 */ /* 0x0004f00000000800 */
[----:B------:R4:W5:Y:S01]  /*d9b0*/  MUFU.EX2 R153, R21 ;  /* 0x0000001500997308 */ /* 0x0009620000000800 */
[----:B--2---:R-:W-:-:S05]  /*d9c0*/  VIADD R20, R10, 0x100 ;  /* 0x000001000a147836 */ /* 0x004fca0000000000 */
[----:B------:R-:W-:Y:S01]  /*d9d0*/  R2UR UR6, R20 ;  /* 0x00000000140672ca */ /* 0x000fe200000e0000 */
[----:B0-----:R-:W-:Y:S01]  /*d9e0*/  FADD.FTZ R20, R152, R179 ;  /* 0x000000b398147221 */ /* 0x001fe20000010000 */
[----:B----4-:R-:W-:-:S03]  /*d9f0*/  IMAD.MOV.U32 R21, RZ, RZ, 0x40000040 ;  /* 0x40000040ff157424 */ /* 0x010fc600078e00ff */
[----:B---3--:R-:W-:Y:S02]  /*da00*/  FADD.FTZ R20, R154, R20 ;  /* 0x000000149a147221 */ /* 0x008fe40000010000 */
[----:B------:R-:W-:Y:S02]  /*da10*/  R2UR UR7, R21 ;  /* 0x00000000150772ca */ /* 0x000fe400000e0000 */
[----:B------:R-:W-:Y:S01]  /*da20*/  F2FP.BF16.F32.PACK_AB R152, R152, R14 ;  /* 0x0000000e9898723e */ /* 0x000fe200000010ff */
[C---:B-----5:R-:W-:Y:S01]  /*da30*/  FADD.FTZ R20, R153.reuse, R20 ;  /* 0x0000001499147221 */ /* 0x060fe20000010000 */
[----:B------:R-:W-:Y:S02]  /*da40*/  F2FP.BF16.F32.PACK_AB R154, R153, R154 ;  /* 0x0000009a999a723e */ /* 0x000fe400000010ff */
[----:B------:R-:W-:Y:S02]  /*da50*/  F2FP.BF16.F32.PACK_AB R153, R185, R184 ;  /* 0x000000b8b999723e */ /* 0x000fe400000010ff */
[----:B------:R-:W-:-:S04]  /*da60*/  F2FP.BF16.F32.PACK_AB R155, R183, R186 ;  /* 0x000000bab79b723e */ /* 0x000fc800000010ff */
[----:B------:R-:W-:-:S06]  /*da70*/  WARPGROUP.ARRIVE ;  /* 0x00000000000079c5 */ /* 0x000fcc0000000000 */
[----:B------:R-:W-:Y:S01]  /*da80*/  HGMMA.64x256x16.F32.BF16 R24, R152, gdesc[UR4].tnspB, R24, gsb0 ;  /* 0x43e0000498187df0 */ /* 0x000fe20008001818 */
[----:B------:R-:W-:Y:S02]  /*da90*/  VIADD R14, R10, 0x180 ;  /* 0x000001800a0e7836 */ /* 0x000fe40000000000 */
[----:B------:R-:W-:-:S03]  /*daa0*/  FADD.FTZ R20, R13, R20 ;  /* 0x000000140d147221 */ /* 0x000fc60000010000 */
[----:B------:R-:W-:Y:S01]  /*dab0*/  R2UR UR6, R14 ;  /* 0x000000000e0672ca */ /* 0x000fe200000e0000 */
[----:B------:R-:W-:Y:S08]  /*dac0*/  MUFU.EX2 R12, R12 ;  /* 0x0000000c000c7308 */ /* 0x000ff00000000800 */
[----:B------:R-:W-:Y:S08]  /*dad0*/  MUFU.EX2 R174, R174 ;  /* 0x000000ae00ae7308 */ /* 0x000ff00000000800 */
[----:B------:R-:W-:Y:S08]  /*dae0*/  MUFU.EX2 R175, R175 ;  /* 0x000000af00af7308 */ /* 0x000ff00000000800 */
[----:B------:R-:W-:Y:S08]  /*daf0*/  MUFU.EX2 R176, R176 ;  /* 0x000000b000b07308 */ /* 0x000ff00000000800 */
[----:B------:R-:W-:Y:S01]  /*db00*/  MUFU.EX2 R177, R177 ;  /* 0x000000b100b17308 */ /* 0x000fe20000000800 */
[----:B------:R-:W-:-:S07]  /*db10*/  WARPGROUP.DEPBAR.LE gsb0, 0x0 ;  /* 0x00008000000079c5 */ /* 0x000fce0000010000 */
[----:B------:R0:W2:Y:S08]  /*db20*/  MUFU.EX2 R152, R15 ;  /* 0x0000000f00987308 */ /* 0x0000b00000000800 */
[----:B------:R-:W3:Y:S01]  /*db30*/  MUFU.EX2 R154, R156 ;  /* 0x0000009c009a7308 */ /* 0x000ee20000000800 */
[----:B0-----:R-:W-:Y:S01]  /*db40*/  IMAD.MOV.U32 R15, RZ, RZ, 0x40000040 ;  /* 0x40000040ff0f7424 */ /* 0x001fe200078e00ff */
[----:B------:R-:W-:-:S04]  /*db50*/  F2FP.BF16.F32.PACK_AB R153, R181, R180 ;  /* 0x000000b4b599723e */ /* 0x000fc800000010ff */
[----:B------:R-:W-:Y:S01]  /*db60*/  R2UR UR7, R15 ;  /* 0x000000000f0772ca */ /* 0x000fe200000e0000 */
[C---:B--2---:R-:W-:Y:S01]  /*db70*/  FADD.FTZ R14, R152.reuse, R20 ;  /* 0x00000014980e7221 */ /* 0x044fe20000010000 */
[----:B------:R-:W-:Y:S02]  /*db80*/  F2FP.BF16.F32.PACK_AB R152, R152, R13 ;  /* 0x0000000d9898723e */ /* 0x000fe400000010ff */
[----:B------:R-:W-:Y:S01]  /*db90*/  F2FP.BF16.F32.PACK_AB R155, R178, R182 ;  /* 0x000000b6b29b723e */ /* 0x000fe200000010ff */
[----:B---3--:R-:W-:Y:S01]  /*dba0*/  FADD.FTZ R14, R154, R14 ;  /* 0x0000000e9a0e7221 */ /* 0x008fe20000010000 */
[----:B------:R-:W-:-:S04]  /*dbb0*/  F2FP.BF16.F32.PACK_AB R154, R157, R154 ;  /* 0x0000009a9d9a723e */ /* 0x000fc800000010ff */
[----:B------:R-:W-:-:S06]  /*dbc0*/  WARPGROUP.ARRIVE ;  /* 0x00000000000079c5 */ /* 0x000fcc0000000000 */
[----:B------:R-:W-:Y:S01]  /*dbd0*/  HGMMA.64x256x16.F32.BF16 R24, R152, gdesc[UR4].tnspB, R24, gsb0 ;  /* 0x43e0000498187df0 */ /* 0x000fe20008001818 */
[----:B------:R-:W-:Y:S02]  /*dbe0*/  FADD.FTZ R13, R157, R14 ;  /* 0x0000000e9d0d7221 */ /* 0x000fe40000010000 */
[----:B------:R0:W-:Y:S02]  /*dbf0*/  MUFU.EX2 R14, R9 ;  /* 0x00000009000e7308 */ /* 0x0001e40000000800 */
[----:B0-----:R-:W-:-:S05]  /*dc00*/  IMAD.MOV.U32 R9, RZ, RZ, 0x40000040 ;  /* 0x40000040ff097424 */ /* 0x001fca00078e00ff */
[----:B------:R-:W-:Y:S01]  /*dc10*/  R2UR UR7, R9 ;  /* 0x00000000090772ca */ /* 0x000fe200000e0000 */
        /* <DEDUP_REMOVED lines=8> */
[----:B------:R2:W3:Y:S01]  /*dca0*/  MUFU.EX2 R154, R8 ;  /* 0x00000008009a7308 */ /* 0x0004e20000000800 */
[----:B0-----:R-:W-:Y:S01]  /*dcb0*/  FADD.FTZ R13, R152, R13 ;  /* 0x0000000d980d7221 */ /* 0x001fe20000010000 */
[----:B--2---:R-:W-:-:S03]  /*dcc0*/  VIADD R8, R10, 0x200 ;  /* 0x000002000a087836 */ /* 0x004fc60000000000 */
[----:B------:R-:W-:Y:S02]  /*dcd0*/  FADD.FTZ R9, R14, R13 ;  /* 0x0000000d0e097221 */ /* 0x000fe40000010000 */
[----:B------:R-:W-:Y:S02]  /*dce0*/  R2UR UR6, R8 ;  /* 0x00000000080672ca */ /* 0x000fe400000e0000 */
[----:B---3--:R-:W-:Y:S01]  /*dcf0*/  FADD.FTZ R9, R154, R9 ;  /* 0x000000099a097221 */ /* 0x008fe20000010000 */
[----:B------:R-:W-:Y:S02]  /*dd00*/  F2FP.BF16.F32.PACK_AB R152, R14, R152 ;  /* 0x000000980e98723e */ /* 0x000fe400000010ff */
[----:B------:R-:W-:Y:S02]  /*dd10*/  F2FP.BF16.F32.PACK_AB R154, R12, R154 ;  /* 0x0000009a0c9a723e */ /* 0x000fe400000010ff */
[----:B------:R-:W-:Y:S02]  /*dd20*/  F2FP.BF16.F32.PACK_AB R153, R175, R174 ;  /* 0x000000aeaf99723e */ /* 0x000fe400000010ff */
[----:B------:R-:W-:-:S04]  /*dd30*/  F2FP.BF16.F32.PACK_AB R155, R177, R176 ;  /* 0x000000b0b19b723e */ /* 0x000fc800000010ff */
[----:B------:R-:W-:-:S06]  /*dd40*/  WARPGROUP.ARRIVE ;  /* 0x00000000000079c5 */ /* 0x000fcc0000000000 */
[----:B------:R-:W-:Y:S01]  /*dd50*/  HGMMA.64x256x16.F32.BF16 R24, R152, gdesc[UR4].tnspB, R24, gsb0 ;  /* 0x43e0000498187df0 */ /* 0x000fe20008001818 */
[----:B------:R-:W-:Y:S01]  /*dd60*/  FADD.FTZ R9, R12, R9 ;  /* 0x000000090c097221 */ /* 0x000fe20000010000 */
[----:B------:R-:W-:-:S03]  /*dd70*/  VIADD R8, R10, 0x280 ;  /* 0x000002800a087836 */ /* 0x000fc60000000000 */
[----:B------:R-:W-:Y:S01]  /*dd80*/  FADD.FTZ R10, R5, R9 ;  /* 0x00000009050a7221 */ /* 0x000fe20000010000 */
[----:B------:R-:W-:Y:S01]  /*dd90*/  IMAD.MOV.U32 R9, RZ, RZ, 0x40000040 ;  /* 0x40000040ff097424 */ /* 0x000fe200078e00ff */
[----:B------:R-:W-:-:S04]  /*dda0*/  R2UR UR6, R8 ;  /* 0x00000000080672ca */ /* 0x000fc800000e0000 */
[----:B------:R-:W-:Y:S01]  /*ddb0*/  R2UR UR7, R9 ;  /* 0x00000000090772ca */ /* 0x000fe200000e0000 */
[----:B------:R-:W-:-:S04]  /*ddc0*/  FADD.FTZ R173, R11, R173 ;  /* 0x000000ad0bad7221 */ /* 0x000fc80000010000 */
        /* <DEDUP_REMOVED lines=16> */
[----:B------:R-:W-:Y:S01]  /*ded0*/  FADD.FTZ R176, R177, R176 ;  /* 0x000000b0b1b07221 */ /* 0x000fe20000010000 */
[----:B------:R-:W-:Y:S01]  /*dee0*/  @!P1 VIADD R3, R3, 0x32460 ;  /* 0x0003246003039836 */ /* 0x000fe20000000000 */
[----:B------:R-:W-:Y:S02]  /*def0*/  WARPGROUP.DEPBAR.LE gsb0, 0x0 ;  /* 0x00008000000079c5 */ /* 0x000fe40000010000 */
[----:B------:R-:W0:Y:S08]  /*df00*/  MUFU.EX2 R152, R161 ;  /* 0x000000a100987308 */ /* 0x000e300000000800 */
[----:B------:R-:W2:Y:S01]  /*df10*/  MUFU.EX2 R154, R164 ;  /* 0x000000a4009a7308 */ /* 0x000ea20000000800 */
[----:B------:R-:W-:-:S02]  /*df20*/  F2FP.BF16.F32.PACK_AB R153, R169, R171 ;  /* 0x000000aba999723e */ /* 0x000fc400000010ff */
[----:B------:R-:W-:Y:S01]  /*df30*/  F2FP.BF16.F32.PACK_AB R155, R172, R170 ;  /* 0x000000aaac9b723e */ /* 0x000fe200000010ff */
[C---:B0-----:R-:W-:Y:S01]  /*df40*/  FADD.FTZ R8, R152.reuse, R10 ;  /* 0x0000000a98087221 */ /* 0x041fe20000010000 */
[----:B------:R-:W-:-:S03]  /*df50*/  F2FP.BF16.F32.PACK_AB R152, R152, R5 ;  /* 0x000000059898723e */ /* 0x000fc600000010ff */
[----:B--2---:R-:W-:Y:S01]  /*df60*/  FADD.FTZ R8, R154, R8 ;  /* 0x000000089a087221 */ /* 0x004fe20000010000 */
[----:B------:R-:W-:-:S04]  /*df70*/  F2FP.BF16.F32.PACK_AB R154, R165, R154 ;  /* 0x0000009aa59a723e */ /* 0x000fc800000010ff */
[----:B------:R-:W-:-:S06]  /*df80*/  WARPGROUP.ARRIVE ;  /* 0x00000000000079c5 */ /* 0x000fcc0000000000 */
[----:B------:R-:W-:Y:S01]  /*df90*/  HGMMA.64x256x16.F32.BF16 R24, R152, gdesc[UR4].tnspB, R24, gsb0 ;  /* 0x43e0000498187df0 */ /* 0x000fe20008001818 */
[----:B------:R-:W-:Y:S01]  /*dfa0*/  FADD.FTZ R176, R171, R176 ;  /* 0x000000b0abb07221 */ /* 0x000fe20000010000 */
[----:B------:R-:W-:-:S03]  /*dfb0*/  @!P1 PRMT R3, RZ, 0x654, R3 ;  /* 0x00000654ff039816 */ /* 0x000fc60000000003 */
[----:B------:R-:W-:-:S04]  /*dfc0*/  FADD.FTZ R169, R169, R176 ;  /* 0x000000b0a9a97221 */ /* 0x000fc80000010000 */
[----:B------:R-:W-:Y:S01]  /*dfd0*/  FADD.FTZ R169, R170, R169 ;  /* 0x000000a9aaa97221 */ /* 0x000fe20000010000 */
[----:B------:R-:W-:Y:S01]  /*dfe0*/  FADD.FTZ R11, R165, R8 ;  /* 0x00000008a50b7221 */ /* 0x000fe20000010000 */
[----:B------:R-:W-:Y:S02]  /*dff0*/  IMAD.MOV.U32 R4, RZ, RZ, R167 ;  /* 0x000000ffff047224 */ /* 0x000fe400078e00a7 */
[----:B------:R-:W-:Y:S01]  /*e000*/  FADD.FTZ R10, R172, R169 ;  /* 0x000000a9ac0a7221 */ /* 0x000fe20000010000 */
[----:B------:R-:W-:Y:S01]  /*e010*/  IMAD.MOV.U32 R5, RZ, RZ, R7 ;  /* 0x000000ffff057224 */ /* 0x000fe200078e0007 */
[----:B------:R-:W-:Y:S02]  /*e020*/  WARPGROUP.DEPBAR.LE gsb0, 0x0 ;  /* 0x00008000000079c5 */ /* 0x000fe40000010000 */
[----:B------:R1:W-:Y:S01]  /*e030*/  @!P1 SYNCS.ARRIVE.TRANS64.RED.A1T0 RZ, [R3+URZ], RZ ;  /* 0x000000ff03ff99a7 */ /* 0x0003e2000810043f */
[----:B------:R-:W-:Y:S05]  /*e040*/  @P2 BRA `(.L_x_1416) ;  /* 0xffffffd000742947 */ /* 0x000fea000383ffff */
.L_x_1406:
[----:B------:R-:W-:Y:S05]  /*e050*/  WARPSYNC.ALL ;  /* 0x0000000000007948 */ /* 0x000fea0003800000 */
[----:B0-----:R-:W0:Y:S01]  /*e060*/  SHFL.BFLY PT, R0, R11, 0x2, 0x1f ;  /* 0x0c401f000b007f89 */ /* 0x001e2200000e0000 */
[----:B------:R-:W-:Y:S01]  /*e070*/  IMAD.MOV.U32 R4, RZ, RZ, RZ ;  /* 0x000000ffff047224 */ /* 0x000fe200078e00ff */
[----:B------:R2:W-:Y:S06]  /*e080*/  BAR.ARV R168, 0x100 ;  /* 0x000400a80000751d */ /* 0x0005ec0000002000 */
[----:B------:R-:W-:-:S02]  /*e090*/  VIADD R200, R200, 0x1 ;  /* 0x00000001c8c87836 */ /* 0x000fc40000000000 */
[----:B------:R-:W-:Y:S06]  /*e0a0*/  BAR.ARV 0x8, 0x180 ;  /* 0x0206000000007b1d */ /* 0x000fec0000002000 */
[----:B------:R-:W-:Y:S01]  /*e0b0*/  ISETP.NE.AND P0, PT, R200, 0x2, PT ;  /* 0x00000002c800780c */ /* 0x000fe20003f05270 */
[----:B------:R-:W-:Y:S01]  /*e0c0*/  VIADD R229, R229, 0x1 ;  /* 0x00000001e5e57836 */ /* 0x000fe20000000000 */
[----:B-1----:R-:W1:Y:S01]  /*e0d0*/  SHFL.BFLY PT, R3, R10, 0x2, 0x1f ;  /* 0x0c401f000a037f89 */ /* 0x002e6200000e0000 */
[----:B------:R-:W-:Y:S02]  /*e0e0*/  PLOP3.LUT P1, PT, PT, PT, PT, 0x8, 0x0 ;  /* 0x000000000000781c */ /* 0x000fe40003f2e170 */
[----:B------:R-:W-:Y:S01]  /*e0f0*/  SEL R13, RZ, 0x1, P0 ;  /* 0x00000001ff0d7807 */ /* 0x000fe20000000000 */
[----:B0-----:R-:W-:Y:S01]  /*e100*/  FADD.FTZ R0, R0, R11 ;  /* 0x0000000b00007221 */ /* 0x001fe20000010000 */
[----:B------:R-:W-:-:S02]  /*e110*/  SEL R200, R200, RZ, P0 ;  /* 0x000000ffc8c87207 */ /* 0x000fc40000000000 */
[----:B------:R-:W-:Y:S02]  /*e120*/  LOP3.LUT R204, R204, R13, RZ, 0x3c, !PT ;  /* 0x0000000dcccc7212 */ /* 0x000fe400078e3cff */
[----:B------:R-:W0:Y:S01]  /*e130*/  SHFL.BFLY PT, R9, R0, 0x1, 0x1f ;  /* 0x0c201f0000097f89 */ /* 0x000e2200000e0000 */
[----:B-1----:R-:W-:Y:S01]  /*e140*/  FADD.FTZ R5, R3, R10 ;  /* 0x0000000a03057221 */ /* 0x002fe20000010000 */
[----:B------:R-:W-:-:S04]  /*e150*/  IMAD.MOV.U32 R3, RZ, RZ, RZ ;  /* 0x000000ffff037224 */ /* 0x000fc800078e00ff */
[----:B------:R-:W1:Y:S01]  /*e160*/  SHFL.BFLY PT, R8, R5, 0x1, 0x1f ;  /* 0x0c201f0005087f89 */ /* 0x000e6200000e0000 */
[----:B0-----:R-:W-:-:S05]  /*e170*/  FADD.FTZ R9, R0, R9 ;  /* 0x0000000900097221 */ /* 0x001fca0000010000 */
[----:B------:R-:W-:-:S13]  /*e180*/  FSETP.NE.FTZ.AND P2, PT, R9, RZ, PT ;  /* 0x000000ff0900720b */ /* 0x000fda0003f55000 */
[----:B------:R-:W0:Y:S01]  /*e190*/  @P2 MUFU.RCP R4, R9 ;  /* 0x0000000900042308 */ /* 0x000e220000001000 */
[----:B-1----:R-:W-:Y:S01]  /*e1a0*/  FADD.FTZ R11, R5, R8 ;  /* 0x00000008050b7221 */ /* 0x002fe20000010000 */
[----:B------:R-:W-:-:S04]  /*e1b0*/  IMAD.MOV.U32 R5, RZ, RZ, -0x800000 ;  /* 0xff800000ff057424 */ /* 0x000fc800078e00ff */
[----:B------:R-:W-:Y:S02]  /*e1c0*/  FSETP.NE.FTZ.AND P3, PT, R11, RZ, PT ;  /* 0x000000ff0b00720b */ /* 0x000fe40003f75000 */
[----:B------:R-:W1:Y:S01]  /*e1d0*/  @P2 MUFU.LG2 R20, R9 ;  /* 0x0000000900142308 */ /* 0x000e620000000c00 */
[-C--:B0-----:R-:W-:Y:S01]  /*e1e0*/  FMUL.FTZ R10, R28, R4.reuse ;  /* 0x000000041c0a7220 */ /* 0x081fe20000410000 */
[----:B------:R-:W-:Y:S01]  /*e1f0*/  FMUL.FTZ R0, R33, R4 ;  /* 0x0000000421007220 */ /* 0x000fe20000410000 */
[----:B------:R-:W-:-:S08]  /*e200*/  @P2 FMUL.FTZ R28, R6, 0.69314718246459960938 ;  /* 0x3f317218061c2820 */ /* 0x000fd00000410000 */
[----:B------:R-:W0:Y:S01]  /*e210*/  @P3 MUFU.LG2 R18, R11 ;  /* 0x0000000b00123308 */ /* 0x000e220000000c00 */
[----:B------:R-:W-:Y:S01]  /*e220*/  @P3 FMUL.FTZ R21, R6, 0.69314718246459960938 ;  /* 0x3f31721806153820 */ /* 0x000fe20000410000 */
[-C--:B------:R-:W-:Y:S01]  /*e230*/  FMUL.FTZ R8, R24, R4.reuse ;  /* 0x0000000418087220 */ /* 0x080fe20000410000 */
[-C--:B------:R-:W-:Y:S01]  /*e240*/  FMUL.FTZ R161, R48, R4.reuse ;  /* 0x0000000430a17220 */ /* 0x080fe20000410000 */
[-C--:B------:R-:W-:Y:S01]  /*e250*/  FMUL.FTZ R165, R64, R4.reuse ;  /* 0x0000000440a57220 */ /* 0x080fe20000410000 */
[----:B-1----:R-:W-:Y:S01]  /*e260*/  @P2 FMUL.FTZ R33, R20, 0.69314718246459960938 ;  /* 0x3f31721814212820 */ /* 0x002fe20000410000 */
        /* <DEDUP_REMOVED lines=22> */
[-C--:B--2---:R-:W-:Y:S01]  /*e3d0*/  FMUL.FTZ R168, R72, R4.reuse ;  /* 0x0000000448a87220 */ /* 0x084fe20000410000 */
        /* <DEDUP_REMOVED lines=38> */
[-C--:B-1----:R-:W-:Y:S01]  /*e640*/  FMUL.FTZ R13, R43, R3.reuse ;  /* 0x000000032b0d7220 */ /* 0x082fe20000410000 */
        /* <DEDUP_REMOVED lines=66> */
.L_x_1363:
        /* <DEDUP_REMOVED lines=10> */
[----:B------:R-:W2:Y:S01]  /*eb10*/  LDL R26, [R1+0x8c] ;  /* 0x00008c00011a7983 */ /* 0x000ea20000100800 */
[----:B------:R-:W3:Y:S01]  /*eb20*/  S2R R7, SR_SWINHI ;  /* 0x0000000000077919 */ /* 0x000ee20000002f00 */
[----:B------:R-:W-:Y:S05]  /*eb30*/  WARPSYNC.ALL ;  /* 0x0000000000007948 */ /* 0x000fea0003800000 */
[----:B------:R-:W-:Y:S01]  /*eb40*/  F2FP.BF16.F32.PACK_AB R8, R25, R8 ;  /* 0x000000081908723e */ /* 0x000fe200000010ff */
[----:B------:R-:W-:Y:S01]  /*eb50*/  ULDC.64 UR4, c[0x0][0xd00] ;  /* 0x0003400000047ab9 */ /* 0x000fe20000000a00 */
[----:B------:R-:W4:Y:S01]  /*eb60*/  LDL R182, [R1+0x88] ;  /* 0x0000880001b67983 */ /* 0x000f220000100800 */
[----:B------:R-:W-:-:S02]  /*eb70*/  MOV R20, R18 ;  /* 0x0000001200147202 */ /* 0x000fc40000000f00 */
[----:B---3--:R-:W-:Y:S02]  /*eb80*/  MOV R21, R7 ;  /* 0x0000000700157202 */ /* 0x008fe40000000f00 */
        /* <DEDUP_REMOVED lines=18> */
[----:B------:R-:W-:Y:S01]  /*ecb0*/  F2FP.BF16.F32.PACK_AB R147, R3, R150 ;  /* 0x000000960393723e */ /* 0x000fe200000010ff */
[----:B------:R-:W-:Y:S01]  /*ecc0*/  IMAD.MOV.U32 R80, RZ, RZ, RZ ;  /* 0x000000ffff507224 */ /* 0x000fe200078e00ff */
[----:B------:R-:W-:Y:S01]  /*ecd0*/  BAR.SYNC.DEFER_BLOCKING 0x1, 0x100 ;  /* 0x0044000000007b1d */ /* 0x000fe20000010000 */
[----:B--2---:R-:W-:-:S03]  /*ece0*/  IMAD.WIDE R124, R26, 0x2, R20 ;  /* 0x000000021a7c7825 */ /* 0x004fc600078e0214 */
[C---:B------:R-:W-:Y:S02]  /*ecf0*/  IADD3 R26, P2, R124.reuse, 0x40, RZ ;  /* 0x000000407c1a7810 */ /* 0x040fe40007f5e0ff */
[----:B-----5:R-:W-:Y:S02]  /*ed00*/  IADD3 R28, P3, R124, 0x60, RZ ;  /* 0x000000607c1c7810 */ /* 0x020fe40007f7e0ff */
[----:B------:R-:W-:Y:S02]  /*ed10*/  LOP3.LUT R96, R26, 0x380, RZ, 0xc0, !PT ;  /* 0x000003801a607812 */ /* 0x000fe400078ec0ff */
[----:B------:R-:W-:Y:S02]  /*ed20*/  LOP3.LUT R100, R28, 0x380, RZ, 0xc0, !PT ;  /* 0x000003801c647812 */ /* 0x000fe400078ec0ff */
[----:B------:R-:W-:Y:S02]  /*ed30*/  SHF.R.U64 R96, R96, 0x3, RZ ;  /* 0x0000000360607819 */ /* 0x000fe400000012ff */
[----:B------:R-:W-:-:S02]  /*ed40*/  IADD3 R84, P0, R124, 0x4040, RZ ;  /* 0x000040407c547810 */ /* 0x000fc40007f1e0ff */
[----:B------:R-:W-:Y:S02]  /*ed50*/  SHF.R.U64 R100, R100, 0x3, RZ ;  /* 0x0000000364647819 */ /* 0x000fe400000012ff */
[C---:B------:R-:W-:Y:S02]  /*ed60*/  IADD3 R30, P4, R124.reuse, 0x4000, RZ ;  /* 0x000040007c1e7810 */ /* 0x040fe40007f9e0ff */
[----:B-1----:R-:W-:Y:S02]  /*ed70*/  IADD3 R32, P5, R124, 0x4020, RZ ;  /* 0x000040207c207810 */ /* 0x002fe40007fbe0ff */
[----:B------:R-:W-:Y:S02]  /*ed80*/  LOP3.LUT R96, R96, R26, RZ, 0x3c, !PT ;  /* 0x0000001a60607212 */ /* 0x000fe400078e3cff */
[----:B------:R-:W-:Y:S02]  /*ed90*/  IADD3 R7, P1, R124, 0x20, RZ ;  /* 0x000000207c077810 */ /* 0x000fe40007f3e0ff */
[----:B------:R-:W-:-:S02]  /*eda0*/  LOP3.LUT R100, R100, R28, RZ, 0x3c, !PT ;  /* 0x0000001c64647212 */ /* 0x000fc400078e3cff */
[----:B------:R-:W-:Y:S02]  /*edb0*/  LOP3.LUT R26, R84, 0x380, RZ, 0xc0, !PT ;  /* 0x00000380541a7812 */ /* 0x000fe400078ec0ff */
[----:B------:R-:W-:Y:S02]  /*edc0*/  LOP3.LUT R104, R30, 0x380, RZ, 0xc0, !PT ;  /* 0x000003801e687812 */ /* 0x000fe400078ec0ff */
[----:B------:R-:W-:Y:S01]  /*edd0*/  LOP3.LUT R28, R32, 0x380, RZ, 0xc0, !PT ;  /* 0x00000380201c7812 */ /* 0x000fe200078ec0ff */
[--C-:B------:R-:W-:Y:S01]  /*ede0*/  IMAD.X R107, RZ, RZ, R125.reuse, P5 ;  /* 0x000000ffff6b7224 */ /* 0x100fe200028e067d */
[----:B------:R-:W-:Y:S01]  /*edf0*/  LOP3.LUT R92, R7, 0x380, RZ, 0xc0, !PT ;  /* 0x00000380075c7812 */ /* 0x000fe200078ec0ff */
[--C-:B------:R-:W-:Y:S01]  /*ee00*/  IMAD.X R93, RZ, RZ, R125.reuse, P1 ;  /* 0x000000ffff5d7224 */ /* 0x100fe200008e067d */
[----:B------:R-:W-:Y:S01]  /*ee10*/  SHF.R.U64 R26, R26, 0x3, RZ ;  /* 0x000000031a1a7819 */ /* 0x000fe200000012ff */
[--C-:B------:R-:W-:Y:S01]  /*ee20*/  IMAD.X R97, RZ, RZ, R125.reuse, P2 ;  /* 0x000000ffff617224 */ /* 0x100fe200010e067d */
[C---:B------:R-:W-:Y:S01]  /*ee30*/  LOP3.LUT R89, R124.reuse, 0x380, RZ, 0xc0, !PT ;  /* 0x000003807c597812 */ /* 0x040fe200078ec0ff */
[----:B------:R-:W-:Y:S01]  /*ee40*/  IMAD.X R101, RZ, RZ, R125, P3 ;  /* 0x000000ffff657224 */ /* 0x000fe200018e067d */
[----:B------:R-:W-:-:S02]  /*ee50*/  IADD3 R118, P5, R124, 0x8060, RZ ;  /* 0x000080607c767810 */ /* 0x000fc40007fbe0ff */
[----:B------:R-:W-:Y:S02]  /*ee60*/  SHF.R.U64 R104, R104, 0x3, RZ ;  /* 0x0000000368687819 */ /* 0x000fe400000012ff */
[----:B------:R-:W-:Y:S02]  /*ee70*/  SHF.R.U64 R28, R28, 0x3, RZ ;  /* 0x000000031c1c7819 */ /* 0x000fe400000012ff */
[C---:B------:R-:W-:Y:S02]  /*ee80*/  IADD3 R88, P1, R124.reuse, 0x4060, RZ ;  /* 0x000040607c587810 */ /* 0x040fe40007f3e0ff */
[C---:B------:R-:W-:Y:S02]  /*ee90*/  IADD3 R112, P2, R124.reuse, 0x8000, RZ ;  /* 0x000080007c707810 */ /* 0x040fe40007f5e0ff */
[----:B------:R-:W-:Y:S02]  /*eea0*/  IADD3 R114, P3, R124, 0x8020, RZ ;  /* 0x000080207c727810 */ /* 0x000fe40007f7e0ff */
[----:B------:R-:W-:-:S02]  /*eeb0*/  SHF.R.U64 R92, R92, 0x3, RZ ;  /* 0x000000035c5c7819 */ /* 0x000fc400000012ff */
[----:B------:R-:W-:Y:S02]  /*eec0*/  LOP3.LUT R108, R26, R84, RZ, 0x3c, !PT ;  /* 0x000000541a6c7212 */ /* 0x000fe400078e3cff */
[----:B------:R-:W-:Y:S02]  /*eed0*/  SHF.R.U64 R89, R89, 0x3, RZ ;  /* 0x0000000359597819 */ /* 0x000fe400000012ff */
[----:B------:R-:W-:Y:S02]  /*eee0*/  LOP3.LUT R104, R104, R30, RZ, 0x3c, !PT ;  /* 0x0000001e68687212 */ /* 0x000fe400078e3cff */
[----:B------:R-:W-:Y:S02]  /*eef0*/  LOP3.LUT R106, R28, R32, RZ, 0x3c, !PT ;  /* 0x000000201c6a7212 */ /* 0x000fe400078e3cff */
[----:B------:R-:W-:Y:S01]  /*ef00*/  LOP3.LUT R26, R118, 0x380, RZ, 0xc0, !PT ;  /* 0x00000380761a7812 */ /* 0x000fe200078ec0ff */
[--C-:B------:R-:W-:Y:S01]  /*ef10*/  IMAD.X R105, RZ, RZ, R125.reuse, P4 ;  /* 0x000000ffff697224 */ /* 0x100fe200020e067d */
[----:B------:R-:W-:Y:S01]  /*ef20*/  LOP3.LUT R28, R112, 0x380, RZ, 0xc0, !PT ;  /* 0x00000380701c7812 */ /* 0x000fe200078ec0ff */
[--C-:B------:R-:W-:Y:S01]  /*ef30*/  IMAD.X R109, RZ, RZ, R125.reuse, P0 ;  /* 0x000000ffff6d7224 */ /* 0x100fe200000e067d */
[----:B------:R-:W-:Y:S01]  /*ef40*/  LOP3.LUT R30, R114, 0x380, RZ, 0xc0, !PT ;  /* 0x00000380721e7812 */ /* 0x000fe200078ec0ff */
[--C-:B------:R-:W-:Y:S01]  /*ef50*/  IMAD.X R111, RZ, RZ, R125.reuse, P1 ;  /* 0x000000ffff6f7224 */ /* 0x100fe200008e067d */
[C---:B------:R-:W-:Y:S01]  /*ef60*/  IADD3 R116, P4, R124.reuse, 0x8040, RZ ;  /* 0x000080407c747810 */ /* 0x040fe20007f9e0ff */
[--C-:B------:R-:W-:Y:S01]  /*ef70*/  IMAD.X R113, RZ, RZ, R125.reuse, P2 ;  /* 0x000000ffff717224 */ /* 0x100fe200010e067d */
[C---:B------:R-:W-:Y:S01]  /*ef80*/  IADD3 R120, P0, R124.reuse, 0xc000, RZ ;  /* 0x0000c0007c787810 */ /* 0x040fe20007f1e0ff */
[----:B------:R-:W-:Y:S01]  /*ef90*/  IMAD.X R115, RZ, RZ, R125, P3 ;  /* 0x000000ffff737224 */ /* 0x000fe200018e067d */
[----:B------:R-:W-:-:S02]  /*efa0*/  IADD3 R122, P1, R124, 0xc020, RZ ;  /* 0x0000c0207c7a7810 */ /* 0x000fc40007f3e0ff */
[C---:B------:R-:W-:Y:S02]  /*efb0*/  IADD3 R151, P2, R124.reuse, 0xc040, RZ ;  /* 0x0000c0407c977810 */ /* 0x040fe40007f5e0ff */
[----:B------:R-:W-:Y:S02]  /*efc0*/  IADD3 R167, P3, R124, 0xc060, RZ ;  /* 0x0000c0607ca77810 */ /* 0x000fe40007f7e0ff */
[----:B------:R-:W-:Y:S02]  /*efd0*/  LOP3.LUT R92, R92, R7, RZ, 0x3c, !PT ;  /* 0x000000075c5c7212 */ /* 0x000fe400078e3cff */
[----:B------:R-:W-:Y:S02]  /*efe0*/  LOP3.LUT R124, R89, R124, RZ, 0x3c, !PT ;  /* 0x0000007c597c7212 */ /* 0x000fe400078e3cff */
[----:B------:R-:W-:Y:S02]  /*eff0*/  LOP3.LUT R7, R88, 0x380, RZ, 0xc0, !PT ;  /* 0x0000038058077812 */ /* 0x000fe400078ec0ff */
[----:B------:R-:W-:-:S02]  /*f000*/  SHF.R.U64 R26, R26, 0x3, RZ ;  /* 0x000000031a1a7819 */ /* 0x000fc400000012ff */
[----:B------:R-:W-:Y:S02]  /*f010*/  SHF.R.U64 R28, R28, 0x3, RZ ;  /* 0x000000031c1c7819 */ /* 0x000fe400000012ff */
[----:B------:R-:W-:Y:S02]  /*f020*/  SHF.R.U64 R30, R30, 0x3, RZ ;  /* 0x000000031e1e7819 */ /* 0x000fe400000012ff */
[----:B------:R-:W-:Y:S02]  /*f030*/  SHF.R.U64 R7, R7, 0x3, RZ ;  /* 0x0000000307077819 */ /* 0x000fe400000012ff */
[----:B------:R-:W-:Y:S02]  /*f040*/  LOP3.LUT R118, R26, R118, RZ, 0x3c, !PT ;  /* 0x000000761a767212 */ /* 0x000fe400078e3cff */
[----:B------:R-:W-:Y:S02]  /*f050*/  MOV R124, R124 ;  /* 0x0000007c007c7202 */ /* 0x000fe40000000f00 */
[----:B------:R-:W-:-:S02]  /*f060*/  LOP3.LUT R112, R28, R112, RZ, 0x3c, !PT ;  /* 0x000000701c707212 */ /* 0x000fc400078e3cff */
[----:B------:R-:W-:Y:S02]  /*f070*/  LOP3.LUT R114, R30, R114, RZ, 0x3c, !PT ;  /* 0x000000721e727212 */ /* 0x000fe400078e3cff */
[----:B------:R-:W-:Y:S02]  /*f080*/  LOP3.LUT R26, R167, 0x380, RZ, 0xc0, !PT ;  /* 0x00000380a71a7812 */ /* 0x000fe400078ec0ff */
[----:B------:R-:W-:Y:S02]  /*f090*/  LOP3.LUT R28, R120, 0x380, RZ, 0xc0, !PT ;  /* 0x00000380781c7812 */ /* 0x000fe400078ec0ff */
[----:B------:R-:W-:Y:S01]  /*f0a0*/  LOP3.LUT R30, R122, 0x380, RZ, 0xc0, !PT ;  /* 0x000003807a1e7812 */ /* 0x000fe200078ec0ff */
[----:B------:R1:W-:Y:S01]  /*f0b0*/  STSM.16.M88.4 [R124], R8 ;  /* 0x000000087c007844 */ /* 0x0003e20000000200 */
[----:B------:R-:W-:Y:S02]  /*f0c0*/  LOP3.LUT R110, R7, R88, RZ, 0x3c, !PT ;  /* 0x00000058076e7212 */ /* 0x000fe400078e3cff */
[----:B------:R-:W-:-:S02]  /*f0d0*/  LOP3.LUT R7, R116, 0x380, RZ, 0xc0, !PT ;  /* 0x0000038074077812 */ /* 0x000fc400078ec0ff */
[----:B------:R-:W-:Y:S02]  /*f0e0*/  SHF.R.U64 R26, R26, 0x3, RZ ;  /* 0x000000031a1a7819 */ /* 0x000fe400000012ff */
[----:B------:R-:W-:Y:S02]  /*f0f0*/  SHF.R.U64 R28, R28, 0x3, RZ ;  /* 0x000000031c1c7819 */ /* 0x000fe400000012ff */
[----:B------:R-:W-:Y:S02]  /*f100*/  SHF.R.U64 R30, R30, 0x3, RZ ;  /* 0x000000031e1e7819 */ /* 0x000fe400000012ff */
[----:B------:R-:W-:Y:S02]  /*f110*/  MOV R92, R92 ;  /* 0x0000005c005c7202 */ /* 0x000fe40000000f00 */
[----:B------:R-:W-:Y:S02]  /*f120*/  MOV R96, R96 ;  /* 0x0000006000607202 */ /* 0x000fe40000000f00 */
[----:B-1----:R-:W-:-:S02]  /*f130*/  F2FP.BF16.F32.PACK_AB R8, R0, R14 ;  /* 0x0000000e0008723e */ /* 0x002fc400000010ff */
[----:B------:R-:W-:Y:S02]  /*f140*/  F2FP.BF16.F32.PACK_AB R9, R12, R6 ;  /* 0x000000060c09723e */ /* 0x000fe400000010ff */
[----:B------:R-:W-:Y:S02]  /*f150*/  MOV R100, R100 ;  /* 0x0000006400647202 */ /* 0x000fe40000000f00 */
[----:B------:R-:W-:Y:S01]  /*f160*/  MOV R104, R104 ;  /* 0x0000006800687202 */ /* 0x000fe20000000f00 */
[--C-:B------:R-:W-:Y:S01]  /*f170*/  IMAD.X R117, RZ, RZ, R125.reuse, P4 ;  /* 0x000000ffff757224 */ /* 0x100fe200020e067d */
[----:B------:R-:W-:Y:S02]  /*f180*/  F2FP.BF16.F32.PACK_AB R10, R37, R36 ;  /* 0x00000024250a723e */ /* 0x000fe400000010ff */
[----:B------:R-:W-:Y:S02]  /*f190*/  MOV R106, R106 ;  /* 0x0000006a006a7202 */ /* 0x000fe40000000f00 */
[----:B------:R-:W-:Y:S01]  /*f1a0*/  MOV R108, R108 ;  /* 0x0000006c006c7202 */ /* 0x000fe20000000f00 */
[--C-:B------:R-:W-:Y:S01]  /*f1b0*/  IMAD.X R119, RZ, RZ, R125.reuse, P5 ;  /* 0x000000ffff777224 */ /* 0x100fe200028e067d */
[----:B------:R-:W-:Y:S01]  /*f1c0*/  F2FP.BF16.F32.PACK_AB R11, R39, R38 ;  /* 0x00000026270b723e */ /* 0x000fe200000010ff */
[--C-:B------:R-:W-:Y:S01]  /*f1d0*/  IMAD.X R121, RZ, RZ, R125.reuse, P0 ;  /* 0x000000ffff797224 */ /* 0x100fe200000e067d */
[----:B------:R-:W-:Y:S01]  /*f1e0*/  F2FP.BF16.F32.PACK_AB R12, R41, R24 ;  /* 0x00000018290c723e */ /* 0x000fe200000010ff */
[----:B------:R-:W-:Y:S01]  /*f1f0*/  IMAD.X R123, RZ, RZ, R125, P1 ;  /* 0x000000ffff7b7224 */ /* 0x000fe200008e067d */
[----:B------:R-:W-:-:S02]  /*f200*/  F2FP.BF16.F32.PACK_AB R14, R45, R160 ;  /* 0x000000a02d0e723e */ /* 0x000fc400000010ff */
[----:B------:R-:W-:Y:S02]  /*f210*/  SHF.R.U64 R7, R7, 0x3, RZ ;  /* 0x0000000307077819 */ /* 0x000fe400000012ff */
[----:B------:R-:W-:Y:S01]  /*f220*/  LOP3.LUT R88, R26, R167, RZ, 0x3c, !PT ;  /* 0x000000a71a587212 */ /* 0x000fe200078e3cff */
[----:B------:R1:W-:Y:S01]  /*f230*/  STSM.16.M88.4 [R92], R8 ;  /* 0x000000085c007844 */ /* 0x0003e20000000200 */
[----:B------:R-:W-:Y:S01]  /*f240*/  LOP3.LUT R120, R28, R120, RZ, 0x3c, !PT ;  /* 0x000000781c787212 */ /* 0x000fe200078e3cff */
[--C-:B------:R-:W-:Y:S01]  /*f250*/  IMAD.X R85, RZ, RZ, R125.reuse, P2 ;  /* 0x000000ffff557224 */ /* 0x100fe200010e067d */
[----:B------:R-:W-:Y:S01]  /*f260*/  LOP3.LUT R122, R30, R122, RZ, 0x3c, !PT ;  /* 0x0000007a1e7a7212 */ /* 0x000fe200078e3cff */
[----:B------:R-:W-:Y:S01]  /*f270*/  IMAD.X R89, RZ, RZ, R125, P3 ;  /* 0x000000ffff597224 */ /* 0x000fe200018e067d */
[----:B------:R-:W-:Y:S01]  /*f280*/  F2FP.BF16.F32.PACK_AB R24, R49, R161 ;  /* 0x000000a13118723e */ /* 0x000fe200000010ff */
[----:B------:R-:W2:Y:S01]  /*f290*/  LDC R0, c[0x0][0xce8] ;  /* 0x00033a00ff007b82 */ /* 0x000ea20000000800 */
[----:B------:R-:W-:-:S02]  /*f2a0*/  F2FP.BF16.F32.PACK_AB R26, R53, R162 ;  /* 0x000000a2351a723e */ /* 0x000fc400000010ff */
[----:B------:R-:W-:Y:S02]  /*f2b0*/  F2FP.BF16.F32.PACK_AB R28, R57, R163 ;  /* 0x000000a3391c723e */ /* 0x000fe400000010ff */
[----:B------:R-:W-:Y:S01]  /*f2c0*/  F2FP.BF16.F32.PACK_AB R30, R61, R164 ;  /* 0x000000a43d1e723e */ /* 0x000fe200000010ff */
[----:B------:R3:W-:Y:S01]  /*f2d0*/  STSM.16.M88.4 [R96], R12 ;  /* 0x0000000c60007844 */ /* 0x0007e20000000200 */
[----:B------:R-:W-:Y:S02]  /*f2e0*/  LOP3.LUT R116, R7, R116, RZ, 0x3c, !PT ;  /* 0x0000007407747212 */ /* 0x000fe400078e3cff */
[----:B-1----:R-:W-:Y:S02]  /*f2f0*/  F2FP.BF16.F32.PACK_AB R8, R65, R165 ;  /* 0x000000a54108723e */ /* 0x002fe400000010ff */
[----:B------:R-:W-:Y:S02]  /*f300*/  F2FP.BF16.F32.PACK_AB R9, R67, R66 ;  /* 0x000000424309723e */ /* 0x000fe400000010ff */
[----:B------:R-:W-:-:S02]  /*f310*/  F2FP.BF16.F32.PACK_AB R10, R69, R166 ;  /* 0x000000a6450a723e */ /* 0x000fc400000010ff */
[----:B------:R-:W-:Y:S01]  /*f320*/  F2FP.BF16.F32.PACK_AB R11, R71, R70 ;  /* 0x00000046470b723e */ /* 0x000fe200000010ff */
[----:B------:R-:W-:Y:S01]  /*f330*/  STSM.16.M88.4 [R100], R24 ;  /* 0x0000001864007844 */ /* 0x000fe20000000200 */
[----:B------:R-:W-:Y:S02]  /*f340*/  LOP3.LUT R7, R151, 0x380, RZ, 0xc0, !PT ;  /* 0x0000038097077812 */ /* 0x000fe400078ec0ff */
[----:B------:R-:W-:Y:S02]  /*f350*/  MOV R110, R110 ;  /* 0x0000006e006e7202 */ /* 0x000fe40000000f00 */
[----:B---3--:R-:W-:Y:S02]  /*f360*/  F2FP.BF16.F32.PACK_AB R12, R73, R168 ;  /* 0x000000a8490c723e */ /* 0x008fe400000010ff */
[----:B------:R-:W-:Y:S02]  /*f370*/  F2FP.BF16.F32.PACK_AB R13, R75, R74 ;  /* 0x0000004a4b0d723e */ /* 0x000fe400000010ff */
[----:B------:R-:W-:-:S02]  /*f380*/  F2FP.BF16.F32.PACK_AB R14, R77, R169 ;  /* 0x000000a94d0e723e */ /* 0x000fc400000010ff */
[----:B------:R-:W-:Y:S01]  /*f390*/  F2FP.BF16.F32.PACK_AB R15, R79, R78 ;  /* 0x0000004e4f0f723e */ /* 0x000fe200000010ff */
[----:B------:R-:W-:Y:S01]  /*f3a0*/  STSM.16.M88.4 [R104], R28 ;  /* 0x0000001c68007844 */ /* 0x000fe20000000200 */
        /* <DEDUP_REMOVED lines=8> */
[----:B------:R-:W-:Y:S02]  /*f430*/  MOV R114, R114 ;  /* 0x0000007200727202 */ /* 0x000fe40000000f00 */
[----:B------:R-:W-:Y:S02]  /*f440*/  F2FP.BF16.F32.PACK_AB R64, R152, R174 ;  /* 0x000000ae9840723e */ /* 0x000fe400000010ff */
[----:B------:R-:W-:Y:S02]  /*f450*/  F2FP.BF16.F32.PACK_AB R65, R99, R98 ;  /* 0x000000626341723e */ /* 0x000fe400000010ff */
[----:B------:R-:W-:-:S02]  /*f460*/  F2FP.BF16.F32.PACK_AB R66, R153, R175 ;  /* 0x000000af9942723e */ /* 0x000fc400000010ff */
[----:B------:R-:W-:Y:S01]  /*f470*/  F2FP.BF16.F32.PACK_AB R67, R103, R102 ;  /* 0x000000666743723e */ /* 0x000fe200000010ff */
[----:B------:R3:W-:Y:S01]  /*f480*/  STSM.16.M88.4 [R108], R12 ;  /* 0x0000000c6c007844 */ /* 0x0007e20000000200 */
[----:B------:R-:W-:Y:S02]  /*f490*/  SHF.R.U64 R7, R7, 0x3, RZ ;  /* 0x0000000307077819 */ /* 0x000fe400000012ff */
[----:B------:R-:W-:Y:S02]  /*f4a0*/  MOV R116, R116 ;  /* 0x0000007400747202 */ /* 0x000fe40000000f00 */
[----:B-1----:R-:W-:Y:S02]  /*f4b0*/  F2FP.BF16.F32.PACK_AB R8, R154, R176 ;  /* 0x000000b09a08723e */ /* 0x002fe400000010ff */
[----:B------:R-:W-:Y:S02]  /*f4c0*/  F2FP.BF16.F32.PACK_AB R9, R43, R40 ;  /* 0x000000282b09723e */ /* 0x000fe400000010ff */
[----:B------:R-:W-:-:S02]  /*f4d0*/  F2FP.BF16.F32.PACK_AB R10, R155, R177 ;  /* 0x000000b19b0a723e */ /* 0x000fc400000010ff */
[----:B------:R-:W-:Y:S01]  /*f4e0*/  F2FP.BF16.F32.PACK_AB R11, R47, R44 ;  /* 0x0000002c2f0b723e */ /* 0x000fe200000010ff */
[----:B------:R-:W-:Y:S01]  /*f4f0*/  STSM.16.M88.4 [R110], R36 ;  /* 0x000000246e007844 */ /* 0x000fe20000000200 */
[----:B------:R-:W-:-:S03]  /*f500*/  LOP3.LUT R84, R7, R151, RZ, 0x3c, !PT ;  /* 0x0000009707547212 */ /* 0x000fc600078e3cff */
[----:B------:R-:W-:Y:S01]  /*f510*/  STSM.16.M88.4 [R112], R48 ;  /* 0x0000003070007844 */ /* 0x000fe20000000200 */
[----:B------:R-:W-:Y:S02]  /*f520*/  MOV R118, R118 ;  /* 0x0000007600767202 */ /* 0x000fe40000000f00 */
[----:B---3--:R-:W-:Y:S01]  /*f530*/  F2FP.BF16.F32.PACK_AB R12, R156, R178 ;  /* 0x000000b29c0c723e */ /* 0x008fe200000010ff */
[----:B------:R-:W-:Y:S01]  /*f540*/  STSM.16.M88.4 [R114], R64 ;  /* 0x0000004072007844 */ /* 0x000fe20000000200 */
[----:B------:R-:W-:Y:S02]  /*f550*/  F2FP.BF16.F32.PACK_AB R13, R56, R52 ;  /* 0x00000034380d723e */ /* 0x000fe400000010ff */
[----:B------:R-:W-:Y:S01]  /*f560*/  F2FP.BF16.F32.PACK_AB R14, R157, R179 ;  /* 0x000000b39d0e723e */ /* 0x000fe200000010ff */
[----:B------:R1:W-:Y:S01]  /*f570*/  STSM.16.M88.4 [R116], R8 ;  /* 0x0000000874007844 */ /* 0x0003e20000000200 */
[----:B------:R-:W-:Y:S02]  /*f580*/  F2FP.BF16.F32.PACK_AB R15, R68, R60 ;  /* 0x0000003c440f723e */ /* 0x000fe400000010ff */
[----:B------:R-:W-:-:S02]  /*f590*/  MOV R120, R120 ;  /* 0x0000007800787202 */ /* 0x000fc40000000f00 */
[----:B------:R-:W-:Y:S02]  /*f5a0*/  F2FP.BF16.F32.PACK_AB R24, R158, R180 ;  /* 0x000000b49e18723e */ /* 0x000fe400000010ff */
[----:B------:R-:W-:Y:S02]  /*f5b0*/  F2FP.BF16.F32.PACK_AB R25, R76, R72 ;  /* 0x000000484c19723e */ /* 0x000fe400000010ff */
[----:B------:R-:W-:Y:S02]  /*f5c0*/  F2FP.BF16.F32.PACK_AB R26, R159, R181 ;  /* 0x000000b59f1a723e */ /* 0x000fe400000010ff */
[----:B------:R-:W-:Y:S02]  /*f5d0*/  F2FP.BF16.F32.PACK_AB R27, R127, R126 ;  /* 0x0000007e7f1b723e */ /* 0x000fe400000010ff */
[----:B------:R-:W-:Y:S02]  /*f5e0*/  ISETP.NE.U32.AND P0, PT, RZ, UR4, PT ;  /* 0x00000004ff007c0c */ /* 0x000fe4000bf05070 */
[----:B------:R-:W-:-:S02]  /*f5f0*/  MOV R122, R122 ;  /* 0x0000007a007a7202 */ /* 0x000fc40000000f00 */
[----:B-1----:R-:W-:Y:S02]  /*f600*/  IADD3 R8, P1, R225, UR4, RZ ;  /* 0x00000004e1087c10 */ /* 0x002fe4000ff3e0ff */
[----:B------:R-:W-:Y:S02]  /*f610*/  F2FP.BF16.F32.PACK_AB R28, R129, R128 ;  /* 0x00000080811c723e */ /* 0x000fe400000010ff */
[----:B------:R-:W-:Y:S02]  /*f620*/  F2FP.BF16.F32.PACK_AB R29, R131, R130 ;  /* 0x00000082831d723e */ /* 0x000fe400000010ff */
[----:B------:R-:W-:Y:S02]  /*f630*/  F2FP.BF16.F32.PACK_AB R30, R133, R132 ;  /* 0x00000084851e723e */ /* 0x000fe400000010ff */
[----:B------:R-:W-:Y:S02]  /*f640*/  F2FP.BF16.F32.PACK_AB R31, R135, R134 ;  /* 0x00000086871f723e */ /* 0x000fe400000010ff */
[----:B------:R-:W-:Y:S01]  /*f650*/  MOV R84, R84 ;  /* 0x0000005400547202 */ /* 0x000fe20000000f00 */
[----:B------:R1:W-:Y:S01]  /*f660*/  STSM.16.M88.4 [R118], R12 ;  /* 0x0000000c76007844 */ /* 0x0003e20000000200 */
[----:B------:R-:W-:-:S02]  /*f670*/  MOV R88, R88 ;  /* 0x0000005800587202 */ /* 0x000fc40000000f00 */
[----:B------:R-:W-:Y:S01]  /*f680*/  ISETP.NE.AND.EX P0, PT, RZ, UR5, PT, P0 ;  /* 0x00000005ff007c0c */ /* 0x000fe2000bf05300 */
[----:B------:R4:W-:Y:S01]  /*f690*/  STSM.16.M88.4 [R120], R24 ;  /* 0x0000001878007844 */ /* 0x0009e20000000200 */
[----:B------:R-:W-:Y:S01]  /*f6a0*/  IADD3.X R9, R226, UR5, RZ, P1, !PT ;  /* 0x00000005e2097c10 */ /* 0x000fe20008ffe4ff */
[----:B------:R-:W-:Y:S02]  /*f6b0*/  ULDC.64 UR4, c[0x0][0xd08] ;  /* 0x0003420000047ab9 */ /* 0x000fe40000000a00 */
[----:B------:R3:W-:Y:S01]  /*f6c0*/  STSM.16.M88.4 [R122], R28 ;  /* 0x0000001c7a007844 */ /* 0x0007e20000000200 */
[----:B------:R-:W-:-:S03]  /*f6d0*/  ISETP.NE.U32.AND P2, PT, RZ, UR4, PT ;  /* 0x00000004ff007c0c */ /* 0x000fc6000bf45070 */
[----:B------:R3:W-:Y:S01]  /*f6e0*/  STSM.16.M88.4 [R84], R136 ;  /* 0x0000008854007844 */ /* 0x0007e20000000200 */
[----:B------:R-:W-:-:S03]  /*f6f0*/  ISETP.NE.AND.EX P2, PT, RZ, UR5, PT, P2 ;  /* 0x00000005ff007c0c */ /* 0x000fc6000bf45320 */
[----:B------:R3:W-:Y:S01]  /*f700*/  STSM.16.M88.4 [R88], R144 ;  /* 0x0000009058007844 */ /* 0x0007e20000000200 */
[----:B------:R-:W-:Y:S09]  /*f710*/  BAR.SYNC.DEFER_BLOCKING 0x1, 0x100 ;  /* 0x0044000000007b1d */ /* 0x000ff20000010000 */
[----:B------:R-:W-:Y:S01]  /*f720*/  @P2 IADD3 R6, P3, R225, UR4, RZ ;  /* 0x00000004e1062c10 */ /* 0x000fe2000ff7e0ff */
[----:B------:R-:W-:-:S02]  /*f730*/  ULDC UR4, c[0x0][0xb88] ;  /* 0x0002e20000047ab9 */ /* 0x000fc40000000800 */
[----:B------:R-:W-:Y:S01]  /*f740*/  IMAD.U32 R11, RZ, RZ, UR4 ;  /* 0x00000004ff0b7e24 */ /* 0x000fe2000f8e00ff */
[----:B------:R-:W-:Y:S01]  /*f750*/  @P2 IADD3.X R7, R226, UR5, RZ, P3, !PT ;  /* 0x00000005e2072c10 */ /* 0x000fe20009ffe4ff */
[----:B------:R3:W5:Y:S04]  /*f760*/  @P0 LDG.E R80, desc[UR60][R8.64] ;  /* 0x0000003c08500981 */ /* 0x000768000c1e1900 */
[----:B------:R3:W5:Y:S01]  /*f770*/  @P2 LDG.E R11, desc[UR60][R6.64] ;  /* 0x0000003c060b2981 */ /* 0x000762000c1e1900 */
[----:B--2---:R-:W-:-:S13]  /*f780*/  ISETP.NE.AND P1, PT, R0, 0x1, PT ;  /* 0x000000010000780c */ /* 0x004fda0003f25270 */
[----:B------:R-:W2:Y:S08]  /*f790*/  @P1 LDC R10, c[0x0][0xcec] ;  /* 0x00033b00ff0a1b82 */ /* 0x000eb00000000800 */
[----:B-1----:R-:W1:Y:S01]  /*f7a0*/  @P1 LDC R15, c[0x0][0xcf0] ;  /* 0x00033c00ff0f1b82 */ /* 0x002e620000000800 */
[----:B----4-:R-:W-:Y:S01]  /*f7b0*/  IMAD R27, R230, 0x80, R182 ;  /* 0x00000080e61b7824 */ /* 0x010fe200078e02b6 */
[----:B---3--:R-:W-:Y:S06]  /*f7c0*/  @P2 BRA `(.L_x_1419) ;  /* 0x0000000000102947 */ /* 0x008fec0003800000 */
[----:B------:R-:W-:Y:S05]  /*f7d0*/  @!P0 BRA `(.L_x_1419) ;  /* 0x00000000000c8947 */ /* 0x000fea0003800000 */
[----:B------:R-:W3:Y:S04]  /*f7e0*/  LDG.E R6, desc[UR60][R8.64] ;  /* 0x0000003c08067981 */ /* 0x000ee8000c1e1900 */
[----:B-----5:R-:W3:Y:S02]  /*f7f0*/  LDG.E R11, desc[UR60][R8.64+0x4] ;  /* 0x0000043c080b7981 */ /* 0x020ee4000c1e1900 */
[----:B---3--:R-:W-:-:S07]  /*f800*/  IMAD.IADD R11, R11, 0x1, -R6 ;  /* 0x000000010b0b7824 */ /* 0x008fce00078e0a06 */
.L_x_1419:
[----:B------:R-:W3:Y:S01]  /*f810*/  LDL R14, [R1+0x84] ;  /* 0x00008400010e7983 */ /* 0x000ee20000100800 */
[----:B------:R-:W-:Y:S01]  /*f820*/  SHF.R.S32.HI R3, RZ, 0x1f, R224 ;  /* 0x0000001fff037819 */ /* 0x000fe200000114e0 */
[----:B--2---:R-:W-:Y:S01]  /*f830*/  @P1 IMAD.HI.U32 R6, R27, R10, RZ ;  /* 0x0000000a1b061227 */ /* 0x004fe200078e00ff */
[----:B------:R-:W-:Y:S01]  /*f840*/  ULDC.64 UR4, c[0x0][0xc90] ;  /* 0x0003240000047ab9 */ /* 0x000fe20000000a00 */
[----:B-----5:R-:W-:Y:S01]  /*f850*/  SHF.R.S32.HI R81, RZ, 0x1f, R80 ;  /* 0x0000001fff517819 */ /* 0x020fe20000011450 */
[----:B------:R-:W2:Y:S01]  /*f860*/  @P1 LDC R83, c[0x0][0xcec] ;  /* 0x00033b00ff531b82 */ /* 0x000ea20000000800 */
[----:B------:R-:W-:Y:S01]  /*f870*/  IMAD R13, R3, UR4, RZ ;  /* 0x00000004030d7c24 */ /* 0x000fe2000f8e02ff */
[----:B------:R-:W-:Y:S01]  /*f880*/  SEL R234, R234, RZ, !P0 ;  /* 0x000000ffeaea7207 */ /* 0x000fe20004000000 */
[----:B------:R-:W-:Y:S01]  /*f890*/  IMAD.MOV.U32 R9, RZ, RZ, R27 ;  /* 0x000000ffff097224 */ /* 0x000fe200078e001b */
[----:B-1----:R-:W-:Y:S01]  /*f8a0*/  @P1 SHF.R.U32.HI R9, RZ, R15, R6 ;  /* 0x0000000fff091219 */ /* 0x002fe20000011606 */
[----:B------:R-:W-:Y:S01]  /*f8b0*/  IMAD.WIDE.U32 R6, R224, UR4, R80 ;  /* 0x00000004e0067c25 */ /* 0x000fe2000f8e0050 */
[----:B------:R-:W-:-:S02]  /*f8c0*/  SEL R227, R227, RZ, !P0 ;  /* 0x000000ffe3e37207 */ /* 0x000fc40004000000 */
[----:B------:R-:W1:Y:S01]  /*f8d0*/  @P1 LDC R85, c[0x0][0xcf0] ;  /* 0x00033c00ff551b82 */ /* 0x000e620000000800 */
[----:B------:R-:W-:Y:S01]  /*f8e0*/  IMAD R13, R224, UR5, R13 ;  /* 0x00000005e00d7c24 */ /* 0x000fe2000f8e020d */
[----:B------:R-:W-:Y:S01]  /*f8f0*/  ULDC.64 UR4, c[0x0][0xc98] ;  /* 0x0003260000047ab9 */ /* 0x000fe20000000a00 */
[----:B------:R-:W-:Y:S02]  /*f900*/  IMAD.MOV R25, RZ, RZ, -R9 ;  /* 0x000000ffff197224 */ /* 0x000fe400078e0a09 */
[----:B------:R-:W-:Y:S02]  /*f910*/  IMAD.IADD R7, R7, 0x1, R13 ;  /* 0x0000000107077824 */ /* 0x000fe400078e020d */
[----:B------:R-:W-:Y:S02]  /*f920*/  IMAD R15, R233, 0x40, R205 ;  /* 0x00000040e90f7824 */ /* 0x000fe400078e02cd */
[----:B------:R-:W-:Y:S02]  /*f930*/  IMAD R13, R0, R25, R27 ;  /* 0x00000019000d7224 */ /* 0x000fe400078e021b */
[----:B------:R-:W-:-:S02]  /*f940*/  IMAD R8, R234, UR4, RZ ;  /* 0x00000004ea087c24 */ /* 0x000fc4000f8e02ff */
[----:B------:R-:W-:-:S04]  /*f950*/  IMAD.WIDE.U32 R6, R227, UR4, R6 ;  /* 0x00000004e3067c25 */ /* 0x000fc8000f8e0006 */
[----:B------:R-:W-:Y:S01]  /*f960*/  IMAD.WIDE R20, R15, 0x2, R20 ;  /* 0x000000020f147825 */ /* 0x000fe200078e0214 */
[----:B------:R-:W-:Y:S02]  /*f970*/  SHF.R.S32.HI R15, RZ, 0x1f, R9 ;  /* 0x0000001fff0f7819 */ /* 0x000fe40000011409 */
[----:B------:R-:W-:Y:S01]  /*f980*/  IADD3 R6, P0, R9, R6, RZ ;  /* 0x0000000609067210 */ /* 0x000fe20007f1e0ff */
[----:B------:R-:W-:Y:S01]  /*f990*/  IMAD R10, R227, UR5, R8 ;  /* 0x00000005e30a7c24 */ /* 0x000fe2000f8e0208 */
[----:B------:R-:W-:Y:S01]  /*f9a0*/  SHF.R.S32.HI R8, RZ, 0x1f, R13 ;  /* 0x0000001fff087819 */ /* 0x000fe2000001140d */
[----:B------:R-:W-:Y:S01]  /*f9b0*/  ULDC.64 UR4, c[0x0][0xc88] ;  /* 0x0003220000047ab9 */ /* 0x000fe20000000a00 */
[----:B------:R-:W-:Y:S01]  /*f9c0*/  IADD3 R9, P2, R20, 0x1000, RZ ;  /* 0x0000100014097810 */ /* 0x000fe20007f5e0ff */
[----:B------:R-:W-:Y:S01]  /*f9d0*/  IMAD R32, R11, R0, RZ ;  /* 0x000000000b207224 */ /* 0x000fe200078e02ff */
[----:B------:R-:W-:Y:S01]  /*f9e0*/  IADD3.X R7, R15, R7, R10, P0, !PT ;  /* 0x000000070f077210 */ /* 0x000fe200007fe40a */
[----:B------:R-:W-:Y:S01]  /*f9f0*/  IMAD R12, R8, UR4, RZ ;  /* 0x00000004080c7c24 */ /* 0x000fe2000f8e02ff */
[----:B------:R-:W-:-:S02]  /*fa00*/  LOP3.LUT R8, R9, 0x380, RZ, 0xc0, !PT ;  /* 0x0000038009087812 */ /* 0x000fc400078ec0ff */
[----:B------:R-:W-:Y:S01]  /*fa10*/  IADD3 R25, P5, R20, 0x3000, RZ ;  /* 0x0000300014197810 */ /* 0x000fe20007fbe0ff */
[C---:B------:R-:W-:Y:S01]  /*fa20*/  IMAD R15, R13.reuse, UR5, R12 ;  /* 0x000000050d0f7c24 */ /* 0x040fe2000f8e020c */
[----:B------:R-:W-:Y:S01]  /*fa30*/  SHF.R.U64 R8, R8, 0x3, RZ ;  /* 0x0000000308087819 */ /* 0x000fe200000012ff */
[----:B------:R-:W-:Y:S01]  /*fa40*/  IMAD.WIDE.U32 R6, R13, UR4, R6 ;  /* 0x000000040d067c25 */ /* 0x000fe2000f8e0006 */
[----:B------:R-:W-:Y:S01]  /*fa50*/  ULDC.64 UR4, c[0x0][0xc50] ;  /* 0x0003140000047ab9 */ /* 0x000fe20000000a00 */
[----:B------:R-:W-:Y:S02]  /*fa60*/  IADD3 R13, P3, R20, 0x2000, RZ ;  /* 0x00002000140d7810 */ /* 0x000fe40007f7e0ff */
[----:B------:R-:W-:Y:S01]  /*fa70*/  IMAD.IADD R7, R7, 0x1, R15 ;  /* 0x0000000107077824 */ /* 0x000fe200078e020f */
[----:B------:R-:W-:Y:S02]  /*fa80*/  LEA R10, P0, R6, UR4, 0x2 ;  /* 0x00000004060a7c11 */ /* 0x000fe4000f8010ff */
[----:B------:R-:W-:-:S02]  /*fa90*/  LOP3.LUT R12, R13, 0x380, RZ, 0xc0, !PT ;  /* 0x000003800d0c7812 */ /* 0x000fc400078ec0ff */
[----:B------:R-:W-:Y:S01]  /*faa0*/  LEA.HI.X R6, R6, UR5, R7, 0x2, P0 ;  /* 0x0000000506067c11 */ /* 0x000fe200080f1407 */
[----:B------:R-:W-:Y:S01]  /*fab0*/  SHFL.IDX PT, R54, R10, RZ, 0x1c1f ;  /* 0x001c1fff0a367589 */ /* 0x000fe200000e0000 */
[----:B------:R-:W-:Y:S01]  /*fac0*/  IADD3 R29, P0, R20, 0x4000, RZ ;  /* 0x00004000141d7810 */ /* 0x000fe20007f1e0ff */
[----:B------:R-:W-:Y:S01]  /*fad0*/  ULDC.64 UR4, c[0x0][0xba0] ;  /* 0x0002e80000047ab9 */ /* 0x000fe20000000a00 */
[----:B------:R-:W-:Y:S01]  /*fae0*/  LOP3.LUT R8, R8, R9, RZ, 0x3c, !PT ;  /* 0x0000000908087212 */ /* 0x000fe200078e3cff */
[----:B------:R-:W-:Y:S01]  /*faf0*/  IMAD.X R9, RZ, RZ, R21, P2 ;  /* 0x000000ffff097224 */ /* 0x000fe200010e0615 */
[----:B------:R-:W-:Y:S01]  /*fb00*/  LOP3.LUT R28, R29, 0x380, RZ, 0xc0, !PT ;  /* 0x000003801d1c7812 */ /* 0x000fe200078ec0ff */
[----:B------:R-:W4:Y:S01]  /*fb10*/  SHFL.IDX PT, R55, R6, RZ, 0x1c1f ;  /* 0x001c1fff06377589 */ /* 0x000f2200000e0000 */
[----:B------:R-:W-:Y:S02]  /*fb20*/  SHF.R.U64 R12, R12, 0x3, RZ ;  /* 0x000000030c0c7819 */ /* 0x000fe400000012ff */
[----:B------:R-:W-:Y:S01]  /*fb30*/  IADD3 R41, P2, R20, 0x6000, RZ ;  /* 0x0000600014297810 */ /* 0x000fe20007f5e0ff */
[----:B------:R-:W-:Y:S01]  /*fb40*/  SHFL.IDX PT, R58, R10, 0x1, 0x1c1f ;  /* 0x003c1f000a3a7f89 */ /* 0x000fe200000e0000 */
[----:B------:R-:W-:-:S02]  /*fb50*/  SHF.R.U64 R28, R28, 0x3, RZ ;  /* 0x000000031c1c7819 */ /* 0x000fc400000012ff */
[----:B------:R-:W-:Y:S01]  /*fb60*/  LOP3.LUT R12, R12, R13, RZ, 0x3c, !PT ;  /* 0x0000000d0c0c7212 */ /* 0x000fe200078e3cff */
[--C-:B------:R-:W-:Y:S01]  /*fb70*/  IMAD.X R13, RZ, RZ, R21.reuse, P3 ;  /* 0x000000ffff0d7224 */ /* 0x100fe200018e0615 */
[----:B------:R-:W-:Y:S01]  /*fb80*/  LOP3.LUT R40, R41, 0x380, RZ, 0xc0, !PT ;  /* 0x0000038029287812 */ /* 0x000fe200078ec0ff */
[----:B------:R0:W2:Y:S01]  /*fb90*/  SHFL.IDX PT, R59, R6, 0x1, 0x1c1f ;  /* 0x003c1f00063b7f89 */ /* 0x0000a200000e0000 */
[C---:B------:R-:W-:Y:S02]  /*fba0*/  IADD3 R45, P3, R20.reuse, 0x7000, RZ ;  /* 0x00007000142d7810 */ /* 0x040fe40007f7e0ff */
[----:B------:R-:W-:Y:S02]  /*fbb0*/  IADD3 R37, P4, R20, 0x5000, RZ ;  /* 0x0000500014257810 */ /* 0x000fe40007f9e0ff */
[----:B------:R-:W-:Y:S01]  /*fbc0*/  LOP3.LUT R28, R28, R29, RZ, 0x3c, !PT ;  /* 0x0000001d1c1c7212 */ /* 0x000fe200078e3cff */
[----:B------:R-:W-:Y:S01]  /*fbd0*/  IMAD.X R29, RZ, RZ, R21, P0 ;  /* 0x000000ffff1d7224 */ /* 0x000fe200000e0615 */
[----:B------:R-:W-:-:S02]  /*fbe0*/  SHF.R.U64 R40, R40, 0x3, RZ ;  /* 0x0000000328287819 */ /* 0x000fc400000012ff */
[----:B------:R-:W-:Y:S02]  /*fbf0*/  IADD3 R53, P0, R20, 0x9000, RZ ;  /* 0x0000900014357810 */ /* 0x000fe40007f1e0ff */
[----:B------:R-:W-:Y:S02]  /*fc00*/  LOP3.LUT R44, R45, 0x380, RZ, 0xc0, !PT ;  /* 0x000003802d2c7812 */ /* 0x000fe400078ec0ff */
[----:B------:R-:W-:Y:S02]  /*fc10*/  LOP3.LUT R24, R25, 0x380, RZ, 0xc0, !PT ;  /* 0x0000038019187812 */ /* 0x000fe400078ec0ff */
[----:B------:R-:W-:Y:S02]  /*fc20*/  LOP3.LUT R36, R37, 0x380, RZ, 0xc0, !PT ;  /* 0x0000038025247812 */ /* 0x000fe400078ec0ff */
[----:B------:R-:W-:Y:S01]  /*fc30*/  LOP3.LUT R40, R40, R41, RZ, 0x3c, !PT ;  /* 0x0000002928287212 */ /* 0x000fe200078e3cff */
[----:B------:R-:W-:Y:S01]  /*fc40*/  IMAD.X R41, RZ, RZ, R21, P2 ;  /* 0x000000ffff297224 */ /* 0x000fe200010e0615 */
[----:B------:R-:W-:-:S02]  /*fc50*/  LOP3.LUT R52, R53, 0x380, RZ, 0xc0, !PT ;  /* 0x0000038035347812 */ /* 0x000fc400078ec0ff */
[----:B------:R-:W-:Y:S02]  /*fc60*/  SHF.R.U64 R44, R44, 0x3, RZ ;  /* 0x000000032c2c7819 */ /* 0x000fe400000012ff */
        /* <DEDUP_REMOVED lines=32> */
[----:B------:R-:W-:-:S02]  /*fe70*/  IADD3 R11, P3, R20, 0xf000, RZ ;  /* 0x0000f000140b7810 */ /* 0x000fc40007f7e0ff */
[C---:B------:R-:W-:Y:S02]  /*fe80*/  IADD3 R69, P5, R20.reuse, 0xd000, RZ ;  /* 0x0000d00014457810 */ /* 0x040fe40007fbe0ff */
[C---:B------:R-:W-:Y:S01]  /*fe90*/  IADD3 R73, P4, R20.reuse, 0xe000, RZ ;  /* 0x0000e00014497810 */ /* 0x040fe20007f9e0ff */
[----:B------:R-:W-:Y:S01]  /*fea0*/  IMAD.X R77, RZ, RZ, R21, P3 ;  /* 0x000000ffff4d7224 */ /* 0x000fe200018e0615 */
[----:B------:R-:W-:Y:S02]  /*feb0*/  LOP3.LUT R15, R20, 0x380, RZ, 0xc0, !PT ;  /* 0x00000380140f7812 */ /* 0x000fe400078ec0ff */
[----:B0-----:R-:W-:Y:S02]  /*fec0*/  LOP3.LUT R6, R11, 0x380, RZ, 0xc0, !PT ;  /* 0x000003800b067812 */ /* 0x001fe400078ec0ff */
[----:B------:R-:W-:Y:S02]  /*fed0*/  LOP3.LUT R68, R69, 0x380, RZ, 0xc0, !PT ;  /* 0x0000038045447812 */ /* 0x000fe400078ec0ff */
[----:B------:R-:W-:-:S02]  /*fee0*/  LOP3.LUT R72, R73, 0x380, RZ, 0xc0, !PT ;  /* 0x0000038049487812 */ /* 0x000fc400078ec0ff */
[----:B------:R-:W-:Y:S02]  /*fef0*/  SHF.R.U64 R15, R15, 0x3, RZ ;  /* 0x000000030f0f7819 */ /* 0x000fe400000012ff */
[----:B------:R-:W-:Y:S02]  /*ff00*/  SHF.R.U64 R6, R6, 0x3, RZ ;  /* 0x0000000306067819 */ /* 0x000fe400000012ff */
[----:B------:R-:W-:Y:S02]  /*ff10*/  SHF.R.U64 R68, R68, 0x3, RZ ;  /* 0x0000000344447819 */ /* 0x000fe400000012ff */
[----:B------:R-:W-:Y:S02]  /*ff20*/  SHF.R.U64 R72, R72, 0x3, RZ ;  /* 0x0000000348487819 */ /* 0x000fe400000012ff */
[----:B------:R-:W-:Y:S02]  /*ff30*/  LOP3.LUT R20, R15, R20, RZ, 0x3c, !PT ;  /* 0x000000140f147212 */ /* 0x000fe400078e3cff */
[----:B------:R-:W-:Y:S01]  /*ff40*/  LOP3.LUT R68, R68, R69, RZ, 0x3c, !PT ;  /* 0x0000004544447212 */ /* 0x000fe200078e3cff */
[--C-:B------:R-:W-:Y:S01]  /*ff50*/  IMAD.X R69, RZ, RZ, R21.reuse, P5 ;  /* 0x000000ffff457224 */ /* 0x100fe200028e0615 */
[----:B------:R-:W-:Y:S01]  /*ff60*/  LOP3.LUT R72, R72, R73, RZ, 0x3c, !PT ;  /* 0x0000004948487212 */ /* 0x000fe200078e3cff */
[----:B------:R-:W-:Y:S01]  /*ff70*/  IMAD.X R73, RZ, RZ, R21, P4 ;  /* 0x000000ffff497224 */ /* 0x000fe200020e0615 */
[----:B------:R-:W-:Y:S01]  /*ff80*/  LOP3.LUT R76, R6, R11, RZ, 0x3c, !PT ;  /* 0x0000000b064c7212 */ /* 0x000fe200078e3cff */
[----:B------:R-:W-:Y:S01]  /*ff90*/  BSSY B1, `(.L_x_1420) ;  /* 0x0000065000017945 */ /* 0x000fe20003800000 */
[----:B------:R-:W-:-:S02]  /*ffa0*/  SHF.R.S32.HI R88, RZ, 0x1f, R222 ;  /* 0x0000001fff587819 */ /* 0x000fc400000114de */
[----:B------:R-:W-:Y:S02]  /*ffb0*/  SHF.R.S32.HI R89, RZ, 0x1f, R220 ;  /* 0x0000001fff597819 */ /* 0x000fe400000114dc */
[----:B------:R-:W-:Y:S02]  /*ffc0*/  SHF.R.S32.HI R90, RZ, 0x1f, R221 ;  /* 0x0000001fff5a7819 */ /* 0x000fe400000114dd */
[----:B------:R-:W-:Y:S01]  /*ffd0*/  SHF.R.S32.HI R91, RZ, 0x1f, R205 ;  /* 0x0000001fff5b7819 */ /* 0x000fe200000114cd */
[----:B---3--:R-:W-:-:S05]  /*ffe0*/  IMAD R7, R230, 0x80, R14 ;  /* 0x00000080e6077824 */ /* 0x008fca00078e020e */
[C---:B------:R-:W-:Y:S01]  /*fff0*/  ISETP.GE.OR P2, PT, R7.reuse, R32, P0 ;  /* 0x000000200700720c */ /* 0x040fe20000746670 */
[----:B------:R-:W-:-:S05]  /*10000*/  VIADD R7, R7, 0x8 ;  /* 0x0000000807077836 */ /* 0x000fca0000000000 */
[----:B------:R-:W-:-:S07]  /*10010*/  ISETP.GE.OR P0, PT, R7, R32, P0 ;  /* 0x000000200700720c */ /* 0x000fce0000706670 */
[----:B----4-:R-:W-:Y:S06]  /*10020*/  @!P2 ST.E desc[UR60][R54.64], R5 ;  /* 0x000000053600a985 */ /* 0x010fec000c10193c */
[----:B--2---:R0:W-:Y:S04]  /*10030*/  @!P0 ST.E desc[UR60][R58.64], R4 ;  /* 0x000000043a008985 */ /* 0x0041e8000c10193c */
[----:B------:R-:W5:Y:S04]  /*10040*/  LD.E.128 R8, desc[UR60][R8.64] ;  /* 0x0000003c08087980 */ /* 0x000f68000c101d00 */
[----:B------:R-:W5:Y:S04]  /*10050*/  LD.E.128 R12, desc[UR60][R12.64] ;  /* 0x0000003c0c0c7980 */ /* 0x000f68000c101d00 */
[----:B0-----:R0:W5:Y:S04]  /*10060*/  LD.E.128 R4, desc[UR60][R20.64] ;  /* 0x0000003c14047980 */ /* 0x001168000c101d00 */
[----:B------:R-:W5:Y:S04]  /*10070*/  LD.E.128 R24, desc[UR60][R24.64] ;  /* 0x0000003c18187980 */ /* 0x000f68000c101d00 */
[----:B------:R-:W5:Y:S01]  /*10080*/  LD.E.128 R28, desc[UR60][R28.64] ;  /* 0x0000003c1c1c7980 */ /* 0x000f62000c101d00 */
[----:B0-----:R-:W-:-:S03]  /*10090*/  IMAD R21, R81, UR4, RZ ;  /* 0x0000000451157c24 */ /* 0x001fc6000f8e02ff */
[----:B------:R-:W5:Y:S01]  /*100a0*/  LD.E.128 R36, desc[UR60][R36.64] ;  /* 0x0000003c24247980 */ /* 0x000f62000c101d00 */
[C---:B------:R-:W-:Y:S02]  /*100b0*/  IMAD R81, R80.reuse, UR5, R21 ;  /* 0x0000000550517c24 */ /* 0x040fe4000f8e0215 */
[----:B------:R-:W-:Y:S01]  /*100c0*/  IMAD.WIDE.U32 R20, R80, UR4, RZ ;  /* 0x0000000450147c25 */ /* 0x000fe2000f8e00ff */
[----:B------:R-:W-:Y:S01]  /*100d0*/  ULDC.64 UR4, c[0x0][0xbe8] ;  /* 0x0002fa0000047ab9 */ /* 0x000fe20000000a00 */
[----:B------:R-:W5:Y:S02]  /*100e0*/  LD.E.128 R40, desc[UR60][R40.64] ;  /* 0x0000003c28287980 */ /* 0x000f64000c101d00 */
[----:B------:R-:W-:Y:S02]  /*100f0*/  IMAD.IADD R21, R21, 0x1, R81 ;  /* 0x0000000115157824 */ /* 0x000fe400078e0251 */
[----:B------:R-:W-:Y:S01]  /*10100*/  IMAD R81, R3, UR4, RZ ;  /* 0x0000000403517c24 */ /* 0x000fe2000f8e02ff */
[----:B------:R-:W5:Y:S01]  /*10110*/  LD.E.128 R44, desc[UR60][R44.64] ;  /* 0x0000003c2c2c7980 */ /* 0x000f62000c101d00 */
[----:B------:R-:W-:-:S02]  /*10120*/  IMAD R3, R223, 0x20, R233 ;  /* 0x00000020df037824 */ /* 0x000fc400078e02e9 */
[----:B------:R-:W-:Y:S01]  /*10130*/  IMAD R81, R224, UR5, R81 ;  /* 0x00000005e0517c24 */ /* 0x000fe2000f8e0251 */
[----:B------:R-:W5:Y:S01]  /*10140*/  LD.E.128 R48, desc[UR60][R48.64] ;  /* 0x0000003c30307980 */ /* 0x000f62000c101d00 */
[----:B------:R-:W-:Y:S02]  /*10150*/  IMAD R82, R230, 0x80, R3 ;  /* 0x00000080e6527824 */ /* 0x000fe400078e0203 */
[----:B------:R-:W-:Y:S01]  /*10160*/  IMAD.WIDE.U32 R20, R224, UR4, R20 ;  /* 0x00000004e0147c25 */ /* 0x000fe2000f8e0014 */
[----:B------:R-:W-:Y:S01]  /*10170*/  ULDC.64 UR4, c[0x0][0xbf0] ;  /* 0x0002fc0000047ab9 */ /* 0x000fe20000000a00 */
[----:B------:R-:W5:Y:S02]  /*10180*/  LD.E.128 R52, desc[UR60][R52.64] ;  /* 0x0000003c34347980 */ /* 0x000f64000c101d00 */
[----:B------:R-:W-:Y:S02]  /*10190*/  @P1 IMAD.HI.U32 R80, R82, R83, RZ ;  /* 0x0000005352501227 */ /* 0x000fe400078e00ff */
[----:B------:R-:W5:Y:S02]  /*101a0*/  LD.E.128 R56, desc[UR60][R56.64] ;  /* 0x0000003c38387980 */ /* 0x000f64000c101d00 */
[----:B------:R-:W-:-:S02]  /*101b0*/  IMAD.IADD R21, R21, 0x1, R81 ;  /* 0x0000000115157824 */ /* 0x000fc400078e0251 */
[----:B------:R-:W-:Y:S01]  /*101c0*/  IMAD R234, R234, UR4, RZ ;  /* 0x00000004eaea7c24 */ /* 0x000fe2000f8e02ff */
[----:B------:R-:W5:Y:S01]  /*101d0*/  LD.E.128 R60, desc[UR60][R60.64] ;  /* 0x0000003c3c3c7980 */ /* 0x000f62000c101d00 */
[----:B------:R-:W-:Y:S01]  /*101e0*/  IMAD.MOV.U32 R3, RZ, RZ, R82 ;  /* 0x000000ffff037224 */ /* 0x000fe200078e0052 */
[----:B-1----:R-:W-:Y:S01]  /*101f0*/  @P1 SHF.R.U32.HI R3, RZ, R85, R80 ;  /* 0x00000055ff031219 */ /* 0x002fe20000011650 */
[C---:B------:R-:W-:Y:S01]  /*10200*/  IMAD R81, R227.reuse, UR5, R234 ;  /* 0x00000005e3517c24 */ /* 0x040fe2000f8e02ea */
[----:B------:R-:W5:Y:S01]  /*10210*/  LD.E.128 R64, desc[UR60][R64.64] ;  /* 0x0000003c40407980 */ /* 0x000f62000c101d00 */
[----:B------:R-:W-:Y:S01]  /*10220*/  IMAD.WIDE.U32 R20, R227, UR4, R20 ;  /* 0x00000004e3147c25 */ /* 0x000fe2000f8e0014 */
[----:B------:R-:W-:Y:S01]  /*10230*/  SHF.R.S32.HI R80, RZ, 0x1f, R3 ;  /* 0x0000001fff507819 */ /* 0x000fe20000011403 */
[----:B------:R-:W-:Y:S01]  /*10240*/  ULDC.64 UR4, c[0x0][0xbe0] ;  /* 0x0002f80000047ab9 */ /* 0x000fe20000000a00 */
[----:B------:R-:W5:Y:S01]  /*10250*/  LD.E.128 R68, desc[UR60][R68.64] ;  /* 0x0000003c44447980 */ /* 0x000f62000c101d00 */
[----:B------:R-:W-:-:S02]  /*10260*/  IMAD.IADD R21, R21, 0x1, R81 ;  /* 0x0000000115157824 */ /* 0x000fc400078e0251 */
[----:B------:R-:W-:Y:S01]  /*10270*/  IMAD.MOV R81, RZ, RZ, -R3 ;  /* 0x000000ffff517224 */ /* 0x000fe200078e0a03 */
[----:B------:R-:W5:Y:S01]  /*10280*/  LD.E.128 R72, desc[UR60][R72.64] ;  /* 0x0000003c48487980 */ /* 0x000f62000c101d00 */
[----:B------:R-:W-:Y:S02]  /*10290*/  IMAD R80, R80, UR4, RZ ;  /* 0x0000000450507c24 */ /* 0x000fe4000f8e02ff */
[----:B------:R-:W-:Y:S01]  /*102a0*/  IMAD R81, R0, R81, R82 ;  /* 0x0000005100517224 */ /* 0x000fe200078e0252 */
[----:B------:R-:W5:Y:S01]  /*102b0*/  LD.E.128 R76, desc[UR60][R76.64] ;  /* 0x0000003c4c4c7980 */ /* 0x000f62000c101d00 */
[C---:B------:R-:W-:Y:S01]  /*102c0*/  IMAD R83, R3.reuse, UR5, R80 ;  /* 0x0000000503537c24 */ /* 0x040fe2000f8e0250 */
[----:B------:R-:W-:Y:S01]  /*102d0*/  @!PT LDS RZ, [RZ] ;  /* 0x00000000fffff984 */ /* 0x000fe20000000800 */
[----:B------:R-:W-:Y:S01]  /*102e0*/  @!PT LDS RZ, [RZ] ;  /* 0x00000000fffff984 */ /* 0x000fe20000000800 */
[----:B------:R-:W-:Y:S01]  /*102f0*/  @!PT LDS RZ, [RZ] ;  /* 0x00000000fffff984 */ /* 0x000fe20000000800 */
[----:B------:R-:W-:Y:S01]  /*10300*/  @!PT LDS RZ, [RZ] ;  /* 0x00000000fffff984 */ /* 0x000fe20000000800 */
[----:B------:R0:W-:Y:S06]  /*10310*/  MEMBAR.ALL.CTA ;  /* 0x0000000000007992 */ /* 0x0001ec0000008000 */
[----:B0-----:R-:W0:Y:S01]  /*10320*/  FENCE.VIEW.ASYNC.S ;  /* 0x00000000000073c6 */ /* 0x001e220000000000 */
[----:B------:R-:W-:Y:S01]  /*10330*/  SHF.R.S32.HI R0, RZ, 0x1f, R81 ;  /* 0x0000001fff007819 */ /* 0x000fe20000011451 */
[----:B------:R-:W-:Y:S01]  /*10340*/  IMAD.WIDE.U32 R20, R3, UR4, R20 ;  /* 0x0000000403147c25 */ /* 0x000fe2000f8e0014 */
[----:B------:R-:W-:-:S03]  /*10350*/  ULDC.64 UR4, c[0x0][0xbd8] ;  /* 0x0002f60000047ab9 */ /* 0x000fc60000000a00 */
[----:B------:R-:W-:Y:S02]  /*10360*/  IMAD R85, R230, 0x80, R233 ;  /* 0x00000080e6557824 */ /* 0x000fe400078e02e9 */
[----:B------:R-:W-:Y:S02]  /*10370*/  IMAD.IADD R21, R21, 0x1, R83 ;  /* 0x0000000115157824 */ /* 0x000fe400078e0253 */
[----:B------:R-:W-:Y:S02]  /*10380*/  IMAD R0, R0, UR4, RZ ;  /* 0x0000000400007c24 */ /* 0x000fe4000f8e02ff */
[----:B------:R-:W-:Y:S02]  /*10390*/  VIADD R3, R85, 0x20 ;  /* 0x0000002055037836 */ /* 0x000fe40000000000 */
[C---:B------:R-:W-:Y:S02]  /*103a0*/  IMAD R83, R81.reuse, UR5, R0 ;  /* 0x0000000551537c24 */ /* 0x040fe4000f8e0200 */
[----:B------:R-:W-:Y:S01]  /*103b0*/  IMAD.WIDE.U32 R20, R81, UR4, R20 ;  /* 0x0000000451147c25 */ /* 0x000fe2000f8e0014 */
[-C--:B------:R-:W-:Y:S01]  /*103c0*/  ISETP.GE.AND P0, PT, R3, R32.reuse, PT ;  /* 0x000000200300720c */ /* 0x080fe20003f06270 */
[----:B------:R-:W-:Y:S01]  /*103d0*/  ULDC.64 UR4, c[0x0][0xb80] ;  /* 0x0002e00000047ab9 */ /* 0x000fe20000000a00 */
[----:B------:R-:W-:Y:S01]  /*103e0*/  ISETP.GE.AND P2, PT, R85, R32, PT ;  /* 0x000000205500720c */ /* 0x000fe20003f46270 */
[----:B------:R-:W-:-:S02]  /*103f0*/  VIADD R0, R18, 0x32420 ;  /* 0x0003242012007836 */ /* 0x000fc40000000000 */
[----:B------:R-:W-:Y:S01]  /*10400*/  VIADD R3, R85, 0x40 ;  /* 0x0000004055037836 */ /* 0x000fe20000000000 */
[C---:B------:R-:W-:Y:S01]  /*10410*/  LEA R86, P3, R20.reuse, UR4, 0x1 ;  /* 0x0000000414567c11 */ /* 0x040fe2000f8608ff */
[----:B------:R-:W-:Y:S01]  /*10420*/  IMAD.IADD R21, R21, 0x1, R83 ;  /* 0x0000000115157824 */ /* 0x000fe200078e0253 */
[----:B------:R-:W-:Y:S02]  /*10430*/  P2R R87, PR, RZ, 0x1 ;  /* 0x00000001ff577803 */ /* 0x000fe40000000000 */
[-C--:B------:R-:W-:Y:S02]  /*10440*/  ISETP.GE.AND P0, PT, R3, R32.reuse, PT ;  /* 0x000000200300720c */ /* 0x080fe40003f06270 */
[----:B------:R-:W-:Y:S02]  /*10450*/  PRMT R0, RZ, 0x654, R0 ;  /* 0x00000654ff007816 */ /* 0x000fe40000000000 */
[----:B------:R-:W-:Y:S01]  /*10460*/  LEA.HI.X R3, R20, UR5, R21, 0x1, P3 ;  /* 0x0000000514037c11 */ /* 0x000fe200098f0c15 */
[----:B------:R-:W-:Y:S01]  /*10470*/  VIADD R81, R85, 0x60 ;  /* 0x0000006055517836 */ /* 0x000fe20000000000 */
[----:B0-----:R0:W-:Y:S01]  /*10480*/  SYNCS.ARRIVE.TRANS64.RED.A1T0 RZ, [R0+URZ], RZ ;  /* 0x000000ff00ff79a7 */ /* 0x0011e2000810043f */
[----:B------:R1:W2:Y:S03]  /*10490*/  SHFL.IDX PT, R84, R86, RZ, 0x181f ;  /* 0x00181fff56547589 */ /* 0x0002a600000e0000 */
[----:B------:R-:W-:Y:S01]  /*104a0*/  ISETP.GE.AND P1, PT, R81, R32, PT ;  /* 0x000000205100720c */ /* 0x000fe20003f26270 */
[----:B0-----:R1:W0:Y:S01]  /*104b0*/  SHFL.IDX PT, R0, R3, RZ, 0x181f ;  /* 0x00181fff03007589 */ /* 0x00122200000e0000 */
[----:B------:R-:W-:Y:S11]  /*104c0*/  @P2 BRA `(.L_x_1421) ;  /* 0x0000000000442947 */ /* 0x000ff60003800000 */
[----:B------:R-:W-:Y:S02]  /*104d0*/  ULDC UR4, c[0x0][0xbc8] ;  /* 0x0002f20000047ab9 */ /* 0x000fe40000000800 */
[----:B------:R-:W-:Y:S02]  /*104e0*/  ISETP.GE.AND P2, PT, R205, UR4, PT ;  /* 0x00000004cd007c0c */ /* 0x000fe4000bf46270 */
[----:B------:R-:W-:-:S11]  /*104f0*/  ISETP.GE.AND P3, PT, R221, UR4, PT ;  /* 0x00000004dd007c0c */ /* 0x000fd6000bf66270 */
[----:B--2---:R-:W-:-:S04]  /*10500*/  @!P2 LEA R20, P4, R205, R84, 0x1 ;  /* 0x00000054cd14a211 */ /* 0x004fc800078808ff */
[----:B0-----:R-:W-:Y:S02]  /*10510*/  @!P2 LEA.HI.X R21, R205, R0, R91, 0x1, P4 ;  /* 0x00000000cd15a211 */ /* 0x001fe400020f0c5b */
[----:B------:R-:W-:-:S03]  /*10520*/  @!P3 LEA R80, P4, R221, R84, 0x1 ;  /* 0x00000054dd50b211 */ /* 0x000fc600078808ff */
[----:B-----5:R3:W-:Y:S01]  /*10530*/  @!P2 ST.E.128 desc[UR60][R20.64], R4 ;  /* 0x000000041400a985 */ /* 0x0207e2000c101d3c */
[----:B------:R-:W-:Y:S02]  /*10540*/  @!P3 LEA.HI.X R81, R221, R0, R90, 0x1, P4 ;  /* 0x00000000dd51b211 */ /* 0x000fe400020f0c5a */
[----:B------:R-:W-:-:S03]  /*10550*/  ISETP.GE.AND P4, PT, R220, UR4, PT ;  /* 0x00000004dc007c0c */ /* 0x000fc6000bf86270 */
[----:B------:R3:W-:Y:S10]  /*10560*/  @!P3 ST.E.128 desc[UR60][R80.64], R28 ;  /* 0x0000001c5000b985 */ /* 0x0007f4000c101d3c */
[----:B------:R-:W-:-:S04]  /*10570*/  @!P4 LEA R82, P5, R220, R84, 0x1 ;  /* 0x00000054dc52c211 */ /* 0x000fc800078a08ff */
[----:B------:R-:W-:Y:S02]  /*10580*/  @!P4 LEA.HI.X R83, R220, R0, R89, 0x1, P5 ;  /* 0x00000000dc53c211 */ /* 0x000fe400028f0c59 */
[----:B------:R-:W-:-:S03]  /*10590*/  ISETP.GE.AND P5, PT, R222, UR4, PT ;  /* 0x00000004de007c0c */ /* 0x000fc6000bfa6270 */
[----:B------:R3:W-:Y:S10]  /*105a0*/  @!P4 ST.E.128 desc[UR60][R82.64], R48 ;  /* 0x000000305200c985 */ /* 0x0007f4000c101d3c */
[----:B------:R-:W-:-:S04]  /*105b0*/  @!P5 LEA R84, P6, R222, R84, 0x1 ;  /* 0x00000054de54d211 */ /* 0x000fc800078c08ff */
[----:B------:R-:W-:-:S05]  /*105c0*/  @!P5 LEA.HI.X R85, R222, R0, R88, 0x1, P6 ;  /* 0x00000000de55d211 */ /* 0x000fca00030f0c58 */
[----:B------:R3:W-:Y:S04]  /*105d0*/  @!P5 ST.E.128 desc[UR60][R84.64], R64 ;  /* 0x000000405400d985 */ /* 0x0007e8000c101d3c */
.L_x_1421:
[----:B------:R-:W-:Y:S05]  /*105e0*/  BSYNC B1 ;  /* 0x0000000000017941 */ /* 0x000fea0003800000 */
.L_x_1420:
[----:B------:R-:W-:Y:S01]  /*105f0*/  ISETP.NE.AND P2, PT, R87, RZ, PT ;  /* 0x000000ff5700720c */ /* 0x000fe20003f45270 */
[----:B0-----:R0:W4:Y:S01]  /*10600*/  SHFL.IDX PT, R0, R3, 0x1, 0x181f ;  /* 0x00381f0003007f89 */ /* 0x00112200000e0000 */
[----:B------:R-:W-:Y:S03]  /*10610*/  BSSY B1, `(.L_x_1422) ;  /* 0x0000014000017945 */ /* 0x000fe60003800000 */
[----:B---3-5:R0:W3:Y:S08]  /*10620*/  SHFL.IDX PT, R28, R86, 0x1, 0x181f ;  /* 0x00381f00561c7f89 */ /* 0x0280f000000e0000 */
[----:B0-----:R-:W-:Y:S05]  /*10630*/  @P2 BRA `(.L_x_1423) ;  /* 0x0000000000442947 */ /* 0x001fea0003800000 */
[----:B------:R-:W-:Y:S02]  /*10640*/  ULDC UR4, c[0x0][0xbc8] ;  /* 0x0002f20000047ab9 */ /* 0x000fe40000000800 */
[----:B------:R-:W-:Y:S02]  /*10650*/  ISETP.GE.AND P2, PT, R205, UR4, PT ;  /* 0x00000004cd007c0c */ /* 0x000fe4000bf46270 */
[----:B------:R-:W-:Y:S02]  /*10660*/  ISETP.GE.AND P3, PT, R221, UR4, PT ;  /* 0x00000004dd007c0c */ /* 0x000fe4000bf66270 */
[----:B------:R-:W-:-:S09]  /*10670*/  ISETP.GE.AND P4, PT, R220, UR4, PT ;  /* 0x00000004dc007c0c */ /* 0x000fd2000bf86270 */
[----:B---3--:R-:W-:-:S04]  /*10680*/  @!P2 LEA R4, P5, R205, R28, 0x1 ;  /* 0x0000001ccd04a211 */ /* 0x008fc800078a08ff */
[----:B----4-:R-:W-:Y:S02]  /*10690*/  @!P2 LEA.HI.X R5, R205, R0, R91, 0x1, P5 ;  /* 0x00000000cd05a211 */ /* 0x010fe400028f0c5b */
[----:B------:R-:W-:-:S03]  /*106a0*/  ISETP.GE.AND P5, PT, R222, UR4, PT ;  /* 0x00000004de007c0c */ /* 0x000fc6000bfa6270 */
[----:B------:R0:W-:Y:S01]  /*106b0*/  @!P2 ST.E.128 desc[UR60][R4.64], R8 ;  /* 0x000000080400a985 */ /* 0x0001e2000c101d3c */
        /* <DEDUP_REMOVED lines=9> */
.L_x_1423:
[----:B------:R-:W-:Y:S05]  /*10750*/  BSYNC B1 ;  /* 0x0000000000017941 */ /* 0x000fea0003800000 */
.L_x_1422:
        /* <DEDUP_REMOVED lines=9> */
[----:B0-----:R-:W-:-:S04]  /*107f0*/  @!P4 LEA R4, P5, R205, R10, 0x1 ;  /* 0x0000000acd04c211 */ /* 0x001fc800078a08ff */
[----:B-1----:R-:W-:Y:S02]  /*10800*/  @!P4 LEA.HI.X R5, R205, R0, R91, 0x1, P5 ;  /* 0x00000000cd05c211 */ /* 0x002fe400028f0c5b */
        /* <DEDUP_REMOVED lines=10> */
.L_x_1425:
[----:B------:R-:W-:Y:S05]  /*108b0*/  BSYNC B1 ;  /* 0x0000000000017941 */ /* 0x000fea0003800000 */
.L_x_1424:
[----:B-1--4-:R-:W4:Y:S04]  /*108c0*/  SHFL.IDX PT, R3, R3, 0x3, 0x181f ;  /* 0x00781f0003037f89 */ /* 0x012f2800000e0000 */
[----:B------:R-:W1:Y:S01]  /*108d0*/  SHFL.IDX PT, R86, R86, 0x3, 0x181f ;  /* 0x00781f0056567f89 */ /* 0x000e6200000e0000 */
[----:B------:R-:W-:Y:S05]  /*108e0*/  @P1 BRA `(.L_x_1426) ;  /* 0x0000000c00e41947 */ /* 0x000fea0003800000 */
[----:B------:R-:W-:Y:S02]  /*108f0*/  ULDC UR4, c[0x0][0xbc8] ;  /* 0x0002f20000047ab9 */ /* 0x000fe40000000800 */
[----:B------:R-:W-:Y:S02]  /*10900*/  ISETP.GE.AND P3, PT, R205, UR4, PT ;  /* 0x00000004cd007c0c */ /* 0x000fe4000bf66270 */
[----:B------:R-:W-:Y:S02]  /*10910*/  ISETP.GE.AND P4, PT, R221, UR4, PT ;  /* 0x00000004dd007c0c */ /* 0x000fe4000bf86270 */
[----:B------:R-:W-:-:S09]  /*10920*/  ISETP.GE.AND P5, PT, R220, UR4, PT ;  /* 0x00000004dc007c0c */ /* 0x000fd2000bfa6270 */
[-C--:B01----:R-:W-:Y:S02]  /*10930*/  @!P3 LEA R4, P0, R205, R86.reuse, 0x1 ;  /* 0x00000056cd04b211 */ /* 0x083fe400078008ff */
[-C--:B------:R-:W-:Y:S02]  /*10940*/  @!P4 LEA R6, P1, R221, R86.reuse, 0x1 ;  /* 0x00000056dd06c211 */ /* 0x080fe400078208ff */
[C---:B------:R-:W-:Y:S02]  /*10950*/  @!P5 LEA R8, P2, R220.reuse, R86, 0x1 ;  /* 0x00000056dc08d211 */ /* 0x040fe400078408ff */
        /* <DEDUP_REMOVED lines=12> */
.L_x_1418:
        /* <DEDUP_REMOVED lines=26> */
.L_x_1427:
        /* <DEDUP_REMOVED lines=46> */
.L_x_1429:
[----:B------:R-:W-:Y:S05]  /*10ea0*/  BSYNC B1 ;  /* 0x0000000000017941 */ /* 0x000fea0003800000 */
.L_x_1428:
[----:B------:R-:W4:Y:S01]  /*10eb0*/  @P2 LDC R9, c[0x0][0xcf0] ;  /* 0x00033c00ff092b82 */ /* 0x000f220000000800 */
[----:B------:R-:W-:Y:S01]  /*10ec0*/  ULDC.64 UR4, c[0x0][0xba0] ;  /* 0x0002e80000047ab9 */ /* 0x000fe20000000a00 */
[----:B---3--:R-:W-:Y:S02]  /*10ed0*/  IMAD R7, R223, 0x20, R233 ;  /* 0x00000020df077824 */ /* 0x008fe400078e02e9 */
[----:B------:R-:W-:Y:S02]  /*10ee0*/  IMAD R3, R11, UR4, RZ ;  /* 0x000000040b037c24 */ /* 0x000fe4000f8e02ff */
[----:B------:R-:W-:-:S04]  /*10ef0*/  IMAD.WIDE.U32 R4, R0, UR4, RZ ;  /* 0x0000000400047c25 */ /* 0x000fc8000f8e00ff */
[----:B------:R-:W-:Y:S01]  /*10f00*/  IMAD R3, R0, UR5, R3 ;  /* 0x0000000500037c24 */ /* 0x000fe2000f8e0203 */
[----:B------:R-:W-:-:S03]  /*10f10*/  ULDC.64 UR4, c[0x0][0xbe8] ;  /* 0x0002fa0000047ab9 */ /* 0x000fc60000000a00 */
[----:B------:R-:W-:Y:S02]  /*10f20*/  IMAD.IADD R5, R5, 0x1, R3 ;  /* 0x0000000105057824 */ /* 0x000fe400078e0203 */
[----:B------:R-:W-:Y:S02]  /*10f30*/  IMAD R3, R10, UR4, RZ ;  /* 0x000000040a037c24 */ /* 0x000fe4000f8e02ff */
[----:B------:R-:W-:Y:S02]  /*10f40*/  IMAD R10, R230, 0x80, R7 ;  /* 0x00000080e60a7824 */ /* 0x000fe400078e0207 */
        /* <DEDUP_REMOVED lines=32> */
.L_x_1631:
        /* <DEDUP_REMOVED lines=13> */
[-C--:B----4-:R-:W-:Y:S02]  /*11220*/  @!P3 LEA R10, P5, R205, R14.reuse, 0x1 ;  /* 0x0000000ecd0ab211 */ /* 0x090fe400078a08ff */
[----:B------:R-:W-:Y:S02]  /*11230*/  @!P2 LEA R12, P4, R221, R14, 0x1 ;  /* 0x0000000edd0ca211 */ /* 0x000fe400078808ff */
        /* <DEDUP_REMOVED lines=11> */
.L_x_1432:
[----:B------:R-:W-:Y:S05]  /*112f0*/  BSYNC B1 ;  /* 0x0000000000017941 */ /* 0x000fea0003800000 */
.L_x_1431:
[----:B------:R-:W-:-:S03]  /*11300*/  UMOV UR4, 0xffffffff ;  /* 0xffffffff00047882 */ /* 0x000fc60000000000 */
[----:B------:R-:W-:Y:S05]  /*11310*/  BRA.DIV UR4, `(.L_x_1433) ;  /* 0x0000009204547947 */ /* 0x000fea000b800000 */
[----:B---3--:R3:W0:Y:S04]  /*11320*/  SHFL.IDX PT, R0, R4, 0x1, 0x181f ;  /* 0x00381f0004007f89 */ /* 0x00862800000e0000 */
[----:B----4-:R3:W4:Y:S02]  /*11330*/  SHFL.IDX PT, R14, R3, 0x1, 0x181f ;  /* 0x00381f00030e7f89 */ /* 0x01072400000e0000 */
.L_x_1635:
        /* <DEDUP_REMOVED lines=25> */
.L_x_1435:
[----:B------:R-:W-:Y:S05]  /*114d0*/  BSYNC B1 ;  /* 0x0000000000017941 */ /* 0x000fea0003800000 */
.L_x_1434:
[----:B------:R-:W-:-:S03]  /*114e0*/  UMOV UR4, 0xffffffff ;  /* 0xffffffff00047882 */ /* 0x000fc60000000000 */
[----:B------:R-:W-:Y:S05]  /*114f0*/  BRA.DIV UR4, `(.L_x_1436) ;  /* 0x0000009204247947 */ /* 0x000fea000b800000 */
[----:B0-----:R0:W0:Y:S04]  /*11500*/  SHFL.IDX PT, R0, R4, 0x2, 0x181f ;  /* 0x00581f0004007f89 */ /* 0x00102800000e0000 */
[----:B----4-:R4:W0:Y:S02]  /*11510*/  SHFL.IDX PT, R14, R3, 0x2, 0x181f ;  /* 0x00581f00030e7f89 */ /* 0x01082400000e0000 */
.L_x_1639:
        /* <DEDUP_REMOVED lines=12> */
[-C--:B0-----:R-:W-:Y:S02]  /*115e0*/  @!P3 LEA R10, P5, R205, R14.reuse, 0x1 ;  /* 0x0000000ecd0ab211 */ /* 0x081fe400078a08ff */
[----:B------:R-:W-:Y:S02]  /*115f0*/  @!P2 LEA R12, P4, R221, R14, 0x1 ;  /* 0x0000000edd0ca211 */ /* 0x000fe400078808ff */
        /* <DEDUP_REMOVED lines=11> */
.L_x_1438:
[----:B------:R-:W-:Y:S05]  /*116b0*/  BSYNC B1 ;  /* 0x0000000000017941 */ /* 0x000fea0003800000 */
.L_x_1437:
[----:B------:R-:W-:-:S03]  /*116c0*/  UMOV UR4, 0xffffffff ;  /* 0xffffffff00047882 */ /* 0x000fc60000000000 */
[----:B------:R-:W-:Y:S05]  /*116d0*/  BRA.DIV UR4, `(.L_x_1439) ;  /* 0x0000008e04f47947 */ /* 0x000fea000b800000 */
[----:B0-----:R0:W0:Y:S04]  /*116e0*/  SHFL.IDX PT, R0, R4, 0x3, 0x181f ;  /* 0x00781f0004007f89 */ /* 0x00102800000e0000 */
[----:B------:R0:W0:Y:S02]  /*116f0*/  SHFL.IDX PT, R14, R3, 0x3, 0x181f ;  /* 0x00781f00030e7f89 */ /* 0x00002400000e0000 */
.L_x_1643:
        /* <DEDUP_REMOVED lines=12> */
[-C--:B------:R-:W-:Y:S02]  /*117c0*/  @!P3 LEA R4, P5, R205, R14.reuse, 0x1 ;  /* 0x0000000ecd04b211 */ /* 0x080fe400078a08ff */
        /* <DEDUP_REMOVED lines=11> */
.L_x_1426:
[----:B------:R-:W-:Y:S05]  /*11880*/  BSYNC B0 ;  /* 0x0000000000007941 */ /* 0x000fea0003800000 */
.L_x_1417:
[----:B------:R-:W-:Y:S02]  /*11890*/  ULDC UR4, c[0x0][0xd3c] ;  /* 0x00034f0000047ab9 */ /* 0x000fe40000000800 */
[----:B-1----:R-:W-:-:S13]  /*118a0*/  ISETP.GE.AND P0, PT, R35, UR4, PT ;  /* 0x0000000423007c0c */ /* 0x002fda000bf06270 */
[----:B------:R-:W-:Y:S05]  /*118b0*/  @!P0 BRA `(.L_x_1440) ;  /* 0xfffffef400f88947 */ /* 0x000fea000383ffff */
[----:B------:R-:W-:Y:S05]  /*118c0*/  BRA `(.L_x_1305) ;  /* 0x0000008000b47947 */ /* 0x000fea0003800000 */
.L_x_1303:
        /* <DEDUP_REMOVED lines=18> */
.L_x_1441:
        /* <DEDUP_REMOVED lines=42> */
.L_x_1447:
        /* <DEDUP_REMOVED lines=12> */
.L_x_1446:
[----:B------:R-:W-:Y:S05]  /*11d50*/  BSYNC B0 ;  /* 0x0000000000007941 */ /* 0x000fea0003800000 */
.L_x_1445:
        /* <DEDUP_REMOVED lines=22> */
.L_x_1443:
        /* <DEDUP_REMOVED lines=16> */
.L_x_1448:
        /* <DEDUP_REMOVED lines=25> */
.L_x_1444:
[----:B------:R-:W-:Y:S02]  /*12150*/  IMAD.MOV.U32 R17, RZ, RZ, RZ ;  /* 0x000000ffff117224 */ /* 0x000fe400078e00ff */
[----:B------:R-:W-:Y:S02]  /*12160*/  IMAD.U32 R16, RZ, RZ, UR6 ;  /* 0x00000006ff107e24 */ /* 0x000fe4000f8e00ff */
[----:B------:R-:W-:-:S07]  /*12170*/  IMAD.MOV.U32 R18, RZ, RZ, RZ ;  /* 0x000000ffff127224 */ /* 0x000fce00078e00ff */
.L_x_1449:
[----:B------:R-:W-:-:S13]  /*12180*/  ISETP.NE.AND P0, PT, R5, RZ, PT ;  /* 0x000000ff0500720c */ /* 0x000fda0003f05270 */
[----:B------:R-:W0:Y:S01]  /*12190*/  @!P0 S2R R3, SR_CgaCtaId ;  /* 0x0000000000038919 */ /* 0x000e220000008800 */
[----:B------:R-:W-:-:S04]  /*121a0*/  @!P0 MOV R0, 0x400 ;  /* 0x0000040000008802 */ /* 0x000fc80000000f00 */
[----:B0-----:R-:W-:-:S05]  /*121b0*/  @!P0 LEA R0, R3, R0, 0x18 ;  /* 0x0000000003008211 */ /* 0x001fca00078ec0ff */
[----:B------:R2:W-:Y:S01]  /*121c0*/  @!P0 STS.128 [R0+0x324d0], R16 ;  /* 0x0324d01000008388 */ /* 0x0005e20000000c00 */
[----:B------:R-:W-:Y:S06]  /*121d0*/  BAR.ARV 0x5, 0x180 ;  /* 0x0146000000007b1d */ /* 0x000fec0000002000 */
.L_x_1442:
        /* <DEDUP_REMOVED lines=16> */
[C---:B0-----:R-:W-:Y:S02]  /*122e0*/  LOP3.LUT R2, R0.reuse, 0x1f8, RZ, 0xc0, !PT ;  /* 0x000001f800027812 */ /* 0x041fe400078ec0ff */
        /* <DEDUP_REMOVED lines=12> */
[----:B------:R-:W-:Y:S01]  /*123b0*/  STL [R1+0x68], RZ ;  /* 0x000068ff01007387 */ /* 0x000fe20000100800 */
[----:B0-----:R-:W-:-:S03]  /*123c0*/  IMAD.MOV.U32 R4, RZ, RZ, 0x1 ;  /* 0x00000001ff047424 */ /* 0x001fc600078e00ff */
[----:B------:R0:W-:Y:S01]  /*123d0*/  STL [R1+0x20], R2 ;  /* 0x0000200201007387 */ /* 0x0001e20000100800 */
[----:B-1----:R-:W-:-:S03]  /*123e0*/  LOP3.LUT R3, R0, 0x40, RZ, 0xfc, !PT ;  /* 0x0000004000037812 */ /* 0x002fc600078efcff */
[----:B------:R1:W-:Y:S04]  /*123f0*/  STL [R1+0xc], RZ ;  /* 0x00000cff01007387 */ /* 0x0003e80000100800 */
[----:B------:R1:W-:Y:S01]  /*12400*/  STL [R1+0x8], RZ ;  /* 0x000008ff01007387 */ /* 0x0003e20000100800 */
[----:B0-----:R-:W-:-:S03]  /*12410*/  LOP3.LUT R2, R0, 0x80, RZ, 0xfc, !PT ;  /* 0x0000008000027812 */ /* 0x001fc600078efcff */
[----:B------:R1:W-:Y:S01]  /*12420*/  STL [R1+0x1c], R4 ;  /* 0x00001c0401007387 */ /* 0x0003e20000100800 */
[----:B------:R-:W-:-:S07]  /*12430*/  LOP3.LUT R0, R0, 0xc0, RZ, 0xfc, !PT ;  /* 0x000000c000007812 */ /* 0x000fce00078efcff */
.L_x_1596:
[----:B01----:R-:W0:Y:S02]  /*12440*/  LDC.64 R2, c[0x0][0xd88] ;  /* 0x00036200ff027b82 */ /* 0x003e240000000a00 */
[----:B0-----:R-:W-:-:S05]  /*12450*/  IMAD.WIDE R2, R19, 0x4, R2 ;  /* 0x0000000413027825 */ /* 0x001fca00078e0202 */
[----:B------:R-:W1:Y:S01]  /*12460*/  LDG.E R15, desc[UR60][R2.64] ;  /* 0x0000003c020f7981 */ /* 0x000e62000c1e1900 */
[----:B------:R-:W-:Y:S05]  /*12470*/  YIELD ;  /* 0x0000000000007946 */ /* 0x000fea0003800000 */
[----:B------:R-:W-:Y:S01]  /*12480*/  ULDC.64 UR4, c[0x0][0xb20] ;  /* 0x0002c80000047ab9 */ /* 0x000fe20000000a00 */
[----:B--2---:R-:W-:Y:S01]  /*12490*/  IMAD.MOV.U32 R0, RZ, RZ, RZ ;  /* 0x000000ffff007224 */ /* 0x004fe200078e00ff */
[----:B------:R-:W-:Y:S02]  /*124a0*/  ISETP.NE.U32.AND P0, PT, RZ, UR4, PT ;  /* 0x00000004ff007c0c */ /* 0x000fe4000bf05070 */
[----:B-----5:R-:W-:Y:S01]  /*124b0*/  CS2R R8, SRZ ;  /* 0x0000000000087805 */ /* 0x020fe2000001ff00 */
[----:B------:R-:W-:Y:S01]  /*124c0*/  ULDC.64 UR10, c[0x0][0xb10] ;  /* 0x0002c400000a7ab9 */ /* 0x000fe20000000a00 */
[----:B------:R-:W-:Y:S01]  /*124d0*/  ULDC.64 UR8, c[0x0][0xb08] ;  /* 0x0002c20000087ab9 */ /* 0x000fe20000000a00 */
[----:B------:R-:W-:Y:S01]  /*124e0*/  ISETP.NE.AND.EX P0, PT, RZ, UR5, PT, P0 ;  /* 0x00000005ff007c0c */ /* 0x000fe2000bf05300 */
[----:B------:R-:W-:Y:S01]  /*124f0*/  ULDC.64 UR6, c[0x0][0xb00] ;  /* 0x0002c00000067ab9 */ /* 0x000fe20000000a00 */
[----:B-1----:R-:W-:Y:S01]  /*12500*/  SHF.R.S32.HI R4, RZ, 0x1f, R15 ;  /* 0x0000001fff047819 */ /* 0x002fe2000001140f */
        /* <DEDUP_REMOVED lines=8> */
[----:B------:R1:W5:Y:S01]  /*12590*/  @P0 LDG.E R0, desc[UR60][R2.64] ;  /* 0x0000003c02000981 */ /* 0x000362000c1e1900 */
[----:B------:R-:W-:Y:S01]  /*125a0*/  ISETP.NE.AND.EX P2, PT, RZ, UR5, PT, P2 ;  /* 0x00000005ff007c0c */ /* 0x000fe2000bf45320 */
[----:B------:R-:W-:Y:S01]  /*125b0*/  IMAD.MOV.U32 R12, RZ, RZ, RZ ;  /* 0x000000ffff0c7224 */ /* 0x000fe200078e00ff */
[----:B------:R-:W-:Y:S01]  /*125c0*/  ISETP.NE.U32.AND P3, PT, RZ, UR10, PT ;  /* 0x0000000aff007c0c */ /* 0x000fe2000bf65070 */
[----:B------:R-:W-:Y:S01]  /*125d0*/  STL [R1], R14 ;  /* 0x0000000e01007387 */ /* 0x000fe20000100800 */
[----:B------:R-:W-:Y:S02]  /*125e0*/  ISETP.NE.U32.AND P0, PT, RZ, UR6, PT ;  /* 0x00000006ff007c0c */ /* 0x000fe4000bf05070 */
[----:B------:R-:W-:Y:S01]  /*125f0*/  ISETP.NE.AND.EX P3, PT, RZ, UR11, PT, P3 ;  /* 0x0000000bff007c0c */ /* 0x000fe2000bf65330 */
[----:B------:R-:W-:Y:S01]  /*12600*/  STL [R1+0x24], R13 ;  /* 0x0000240d01007387 */ /* 0x000fe20000100800 */
[----:B------:R-:W-:Y:S02]  /*12610*/  ISETP.NE.U32.AND P1, PT, RZ, UR8, PT ;  /* 0x00000008ff007c0c */ /* 0x000fe4000bf25070 */
[----:B-1----:R-:W-:-:S02]  /*12620*/  IADD3 R2, P4, R14, UR4, RZ ;  /* 0x000000040e027c10 */ /* 0x002fc4000ff9e0ff */
[----:B------:R-:W-:Y:S02]  /*12630*/  ISETP.NE.AND.EX P0, PT, RZ, UR7, PT, P0 ;  /* 0x00000007ff007c0c */ /* 0x000fe4000bf05300 */
[C---:B------:R-:W-:Y:S02]  /*12640*/  IADD3.X R3, R13.reuse, UR5, RZ, P4, !PT ;  /* 0x000000050d037c10 */ /* 0x040fe4000a7fe4ff */
[C---:B0-----:R-:W-:Y:S02]  /*12650*/  IADD3 R4, P4, R14.reuse, UR8, RZ ;  /* 0x000000080e047c10 */ /* 0x041fe4000ff9e0ff */
[----:B------:R-:W-:Y:S01]  /*12660*/  ISETP.NE.AND.EX P1, PT, RZ, UR9, PT, P1 ;  /* 0x00000009ff007c0c */ /* 0x000fe2000bf25310 */
[----:B------:R-:W2:Y:S01]  /*12670*/  @P2 LDG.E R8, desc[UR60][R2.64] ;  /* 0x0000003c02082981 */ /* 0x000ea2000c1e1900 */
[----:B------:R-:W-:Y:S01]  /*12680*/  IADD3.X R5, R13, UR9, RZ, P4, !PT ;  /* 0x000000090d057c10 */ /* 0x000fe2000a7fe4ff */
[----:B------:R-:W-:Y:S01]  /*12690*/  ULDC UR4, c[0x0][0x288] ;  /* 0x0000a20000047ab9 */ /* 0x000fe20000000800 */
[----:B------:R-:W-:-:S02]  /*126a0*/  @P3 IADD3 R10, P4, R14, UR10, RZ ;  /* 0x0000000a0e0a3c10 */ /* 0x000fc4000ff9e0ff */
[----:B------:R-:W-:Y:S02]  /*126b0*/  IADD3 R6, P5, R14, UR6, RZ ;  /* 0x000000060e067c10 */ /* 0x000fe4000ffbe0ff */
[C---:B------:R-:W-:Y:S02]  /*126c0*/  @P3 IADD3.X R11, R13.reuse, UR11, RZ, P4, !PT ;  /* 0x0000000b0d0b3c10 */ /* 0x040fe4000a7fe4ff */
[----:B------:R-:W-:-:S03]  /*126d0*/  IADD3.X R7, R13, UR7, RZ, P5, !PT ;  /* 0x000000070d077c10 */ /* 0x000fc6000affe4ff */
        /* <DEDUP_REMOVED lines=16> */
[----:B----4-:R-:W-:Y:S06]  /*127e0*/  @P3 BRA `(.L_x_1451) ;  /* 0x0000000000143947 */ /* 0x010fec0003800000 */
[----:B------:R-:W-:Y:S05]  /*127f0*/  @!P2 BRA `(.L_x_1451) ;  /* 0x000000000010a947 */ /* 0x000fea0003800000 */
[----:B------:R-:W2:Y:S04]  /*12800*/  LDG.E R11, desc[UR60][R2.64] ;  /* 0x0000003c020b7981 */ /* 0x000ea8000c1e1900 */
[----:B------:R-:W2:Y:S02]  /*12810*/  LDG.E R2, desc[UR60][R2.64+0x4] ;  /* 0x0000043c02027981 */ /* 0x000ea4000c1e1900 */
[----:B--2---:R-:W-:-:S05]  /*12820*/  IMAD.IADD R2, R2, 0x1, -R11 ;  /* 0x0000000102027824 */ /* 0x004fca00078e0a0b */
[----:B------:R0:W-:Y:S02]  /*12830*/  STL [R1+0x44], R2 ;  /* 0x0000440201007387 */ /* 0x0001e40000100800 */
.L_x_1451:
        /* <DEDUP_REMOVED lines=12> */
.L_x_1452:
[----:B------:R-:W-:Y:S05]  /*12900*/  @!P0 BRA `(.L_x_1453) ;  /* 0x00000000000c8947 */ /* 0x000fea0003800000 */
[----:B------:R-:W2:Y:S04]  /*12910*/  LDG.E R8, desc[UR60][R6.64] ;  /* 0x0000003c06087981 */ /* 0x000ea8000c1e1900 */
[----:B------:R-:W2:Y:S02]  /*12920*/  LDG.E R6, desc[UR60][R6.64+0x4] ;  /* 0x0000043c06067981 */ /* 0x000ea4000c1e1900 */
[----:B--2---:R-:W-:-:S07]  /*12930*/  IMAD.IADD R8, R6, 0x1, -R8 ;  /* 0x0000000106087824 */ /* 0x004fce00078e0a08 */
.L_x_1453:
[----:B0-----:R-:W2:Y:S01]  /*12940*/  @P1 LDG.E R2, desc[UR60][R4.64] ;  /* 0x0000003c04021981 */ /* 0x001ea2000c1e1900 */
[----:B-----5:R-:W-:-:S03]  /*12950*/  IMAD.IADD R0, R8, 0x1, -R0 ;  /* 0x0000000108007824 */ /* 0x020fc600078e0a00 */
[----:B------:R-:W2:Y:S01]  /*12960*/  @P1 LDG.E R4, desc[UR60][R4.64+0x4] ;  /* 0x0000043c04041981 */ /* 0x000ea2000c1e1900 */
[----:B------:R-:W-:Y:S01]  /*12970*/  BSSY B0, `(.L_x_1454) ;  /* 0x0000150000007945 */ /* 0x000fe20003800000 */
[----:B--2---:R-:W-:-:S04]  /*12980*/  @P1 IMAD.IADD R10, R4, 0x1, -R2 ;  /* 0x00000001040a1824 */ /* 0x004fc800078e0a02 */
[----:B------:R-:W-:-:S04]  /*12990*/  IMAD.IADD R3, R0, 0x1, R10 ;  /* 0x0000000100037824 */ /* 0x000fc800078e020a */
[----:B------:R-:W-:-:S04]  /*129a0*/  VIADD R2, R3, 0x5f ;  /* 0x0000005f03027836 */ /* 0x000fc80000000000 */
[----:B------:R-:W-:Y:S01]  /*129b0*/  IMAD.HI R2, R2, 0x2aaaaaab, RZ ;  /* 0x2aaaaaab02027827 */ /* 0x000fe200078e02ff */
[----:B------:R0:W-:Y:S04]  /*129c0*/  STL [R1+0x7c], R3 ;  /* 0x00007c0301007387 */ /* 0x0001e80000100800 */
[----:B0-----:R-:W-:-:S04]  /*129d0*/  SHF.R.U32.HI R3, RZ, 0x1f, R2 ;  /* 0x0000001fff037819 */ /* 0x001fc80000011602 */
[----:B------:R-:W-:-:S05]  /*129e0*/  LEA.HI.SX32 R4, R2, R3, 0x1c ;  /* 0x0000000302047211 */ /* 0x000fca00078fe2ff */
[--C-:B------:R-:W-:Y:S02]  /*129f0*/  IMAD R2, R4, 0x60, -R0.reuse ;  /* 0x0000006004027824 */ /* 0x100fe400078e0a00 */
[----:B------:R-:W-:-:S03]  /*12a00*/  IMAD.MOV R0, RZ, RZ, -R0 ;  /* 0x000000ffff007224 */ /* 0x000fc600078e0a00 */
[----:B------:R-:W-:Y:S02]  /*12a10*/  VIMNMX R10, R2, R10, PT ;  /* 0x0000000a020a7248 */ /* 0x000fe40003fe0100 */
[----:B------:R-:W-:-:S04]  /*12a20*/  VIMNMX R0, RZ, R0, !PT ;  /* 0x00000000ff007248 */ /* 0x000fc80007fe0100 */
[----:B------:R-:W-:Y:S01]  /*12a30*/  ISETP.GT.AND P0, PT, R10, R0, PT ;  /* 0x000000000a00720c */ /* 0x000fe20003f04270 */
[----:B------:R-:W-:-:S05]  /*12a40*/  IMAD.WIDE.U32 R2, R0, -0x55555555, RZ ;  /* 0xaaaaaaab00027825 */ /* 0x000fca00078e00ff */
[----:B------:R-:W-:-:S07]  /*12a50*/  SHF.R.U32.HI R2, RZ, 0x6, R3 ;  /* 0x00000006ff027819 */ /* 0x000fce0000011603 */
[----:B------:R-:W-:-:S04]  /*12a60*/  @P0 VIADD R10, R10, 0x5f ;  /* 0x0000005f0a0a0836 */ /* 0x000fc80000000000 */
[----:B------:R-:W-:Y:S01]  /*12a70*/  @P0 IMAD.HI R0, R10, 0x2aaaaaab, RZ ;  /* 0x2aaaaaab0a000827 */ /* 0x000fe200078e02ff */
[----:B------:R0:W-:Y:S04]  /*12a80*/  STL [R1+0x38], R4 ;  /* 0x0000380401007387 */ /* 0x0001e80000100800 */
[----:B------:R-:W-:Y:S01]  /*12a90*/  @P0 SHF.R.U32.HI R3, RZ, 0x1f, R0 ;  /* 0x0000001fff030819 */ /* 0x000fe20000011600 */
[----:B------:R-:W-:-:S03]  /*12aa0*/  IMAD.MOV.U32 R7, RZ, RZ, R2 ;  /* 0x000000ffff077224 */ /* 0x000fc600078e0002 */
[----:B------:R-:W-:-:S04]  /*12ab0*/  @P0 LEA.HI.SX32 R7, R0, R3, 0x1c ;  /* 0x0000000300070211 */ /* 0x000fc800078fe2ff */
[----:B------:R-:W-:Y:S02]  /*12ac0*/  ISETP.GT.AND P2, PT, R7, R2, PT ;  /* 0x000000020700720c */ /* 0x000fe40003f44270 */
[----:B------:R-:W-:-:S11]  /*12ad0*/  PLOP3.LUT P0, PT, PT, PT, PT, 0x80, 0x0 ;  /* 0x000000000000781c */ /* 0x000fd60003f0f070 */
[----:B0-----:R-:W-:Y:S05]  /*12ae0*/  @!P2 BRA `(.L_x_1455) ;  /* 0x0000001000e0a947 */ /* 0x001fea0003800000 */
[----:B------:R-:W-:Y:S01]  /*12af0*/  UMOV UR4, 0xffffffff ;  /* 0xffffffff00047882 */ /* 0x000fe20000000000 */
[----:B------:R-:W-:Y:S02]  /*12b00*/  SEL R0, R11, RZ, !P1 ;  /* 0x000000ff0b007207 */ /* 0x000fe40004800000 */
[----:B------:R-:W-:Y:S05]  /*12b10*/  BRA.DIV UR4, `(.L_x_1456) ;  /* 0x0000007e042c7947 */ /* 0x000fea000b800000 */
[----:B------:R-:W0:Y:S02]  /*12b20*/  S2R R3, SR_TID.X ;  /* 0x0000000000037919 */ /* 0x000e240000002100 */
[----:B0-----:R-:W-:-:S04]  /*12b30*/  SHF.R.U32.HI R3, RZ, 0x5, R3 ;  /* 0x00000005ff037819 */ /* 0x001fc80000011603 */
[----:B------:R-:W-:-:S05]  /*12b40*/  LOP3.LUT R3, R3, 0x3, RZ, 0xc0, !PT ;  /* 0x0000000303037812 */ /* 0x000fca00078ec0ff */
[----:B------:R0:W1:Y:S02]  /*12b50*/  SHFL.IDX PT, R14, R3, RZ, 0x1f ;  /* 0x00001fff030e7589 */ /* 0x00006400000e0000 */
.L_x_1646:
[----:B-1----:R-:W-:Y:S02]  /*12b60*/  ISETP.NE.AND P0, PT, R14, RZ, PT ;  /* 0x000000ff0e00720c */ /* 0x002fe40003f05270 */
[----:B------:R-:W-:-:S11]  /*12b70*/  PLOP3.LUT P6, PT, PT, PT, PT, 0x8, 0x0 ;  /* 0x000000000000781c */ /* 0x000fd60003fce170 */
[----:B------:R-:W-:Y:S05]  /*12b80*/  @P0 BRA `(.L_x_1457) ;  /* 0x00000000000c0947 */ /* 0x000fea0003800000 */
[----:B------:R-:W-:-:S03]  /*12b90*/  UMOV UR4, 0xffffffff ;  /* 0xffffffff00047882 */ /* 0x000fc60000000000 */
[----:B------:R-:W-:Y:S05]  /*12ba0*/  BRA.DIV UR4, `(.L_x_1458) ;  /* 0x0000007e043c7947 */ /* 0x000fea000b800000 */
[----:B------:R-:W-:-:S13]  /*12bb0*/  ELECT P6, URZ, PT ;  /* 0x00000000003f782f */ /* 0x000fda00038c0000 */
.L_x_1457:
        /* <DEDUP_REMOVED lines=10> */
.L_x_1649:
[----:B------:R-:W-:Y:S05]  /*12c60*/  BSYNC B1 ;  /* 0x0000000000017941 */ /* 0x000fea0003800000 */
.L_x_1459:
        /* <DEDUP_REMOVED lines=14> */
.L_x_1650:
[----:B------:R-:W-:Y:S05]  /*12d50*/  BSYNC B2 ;  /* 0x0000000000027941 */ /* 0x000fea0003800000 */
.L_x_1463:
        /* <DEDUP_REMOVED lines=9> */
.L_x_1466:
[----:B------:R-:W-:Y:S05]  /*12df0*/  BSYNC B2 ;  /* 0x0000000000027941 */ /* 0x000fea0003800000 */
.L_x_1465:
        /* <DEDUP_REMOVED lines=14> */
.L_x_1467:
        /* <DEDUP_REMOVED lines=13> */
.L_x_1651:
[----:B------:R-:W-:Y:S05]  /*12fb0*/  BSYNC B2 ;  /* 0x0000000000027941 */ /* 0x000fea0003800000 */
.L_x_1468:
        /* <DEDUP_REMOVED lines=11> */
.L_x_1471:
[----:B------:R-:W-:Y:S05]  /*13070*/  BSYNC B2 ;  /* 0x0000000000027941 */ /* 0x000fea0003800000 */
.L_x_1470:
        /* <DEDUP_REMOVED lines=11> */
.L_x_1472:
        /* <DEDUP_REMOVED lines=15> */
.L_x_1473:
        /* <DEDUP_REMOVED lines=15> */
.L_x_1474:
        /* <DEDUP_REMOVED lines=15> */
.L_x_1475:
        /* <DEDUP_REMOVED lines=10> */
.L_x_1462:
[----:B------:R-:W-:Y:S05]  /*134a0*/  BSYNC B1 ;  /* 0x0000000000017941 */ /* 0x000fea0003800000 */
.L_x_1461:
        /* <DEDUP_REMOVED lines=13> */
.L_x_1491:
        /* <DEDUP_REMOVED lines=14> */
.L_x_1652:
[----:B------:R-:W-:Y:S05]  /*13660*/  BSYNC B2 ;  /* 0x0000000000027941 */ /* 0x000fea0003800000 */
.L_x_1478:
        /* <DEDUP_REMOVED lines=9> */
.L_x_1481:
[----:B------:R-:W-:Y:S05]  /*13700*/  BSYNC B2 ;  /* 0x0000000000027941 */ /* 0x000fea0003800000 */
.L_x_1480:
        /* <DEDUP_REMOVED lines=13> */
.L_x_1482:
        /* <DEDUP_REMOVED lines=13> */
.L_x_1653:
[----:B------:R-:W-:Y:S05]  /*138b0*/  BSYNC B2 ;  /* 0x0000000000027941 */ /* 0x000fea0003800000 */
.L_x_1483:
        /* <DEDUP_REMOVED lines=11> */
.L_x_1486:
[----:B------:R-:W-:Y:S05]  /*13970*/  BSYNC B2 ;  /* 0x0000000000027941 */ /* 0x000fea0003800000 */
.L_x_1485:
        /* <DEDUP_REMOVED lines=11> */
.L_x_1487:
        /* <DEDUP_REMOVED lines=15> */
.L_x_1488:
        /* <DEDUP_REMOVED lines=15> */
.L_x_1489:
        /* <DEDUP_REMOVED lines=15> */
.L_x_1490:
        /* <DEDUP_REMOVED lines=10> */
.L_x_1477:
[----:B------:R-:W-:Y:S05]  /*13da0*/  BSYNC B1 ;  /* 0x0000000000017941 */ /* 0x000fea0003800000 */
.L_x_1476:
        /* <DEDUP_REMOVED lines=12> */
.L_x_1455:
[----:B------:R-:W-:Y:S05]  /*13e70*/  BSYNC B0 ;  /* 0x0000000000007941 */ /* 0x000fea0003800000 */
.L_x_1454:
        /* <DEDUP_REMOVED lines=11> */
[----:B------:R-:W-:Y:S01]  /*13f30*/  VOTEU.ANY UR4, UPT, PT ;  /* 0x0000000000047886 */ /* 0x000fe200038e0100 */
[----:B------:R-:W1:Y:S01]  /*13f40*/  LDC.64 R4, c[0x0][0xd60] ;  /* 0x00035800ff047b82 */ /* 0x000e620000000a00 */
[----:B------:R-:W0:Y:S02]  /*13f50*/  FLO.U32 R0, UR4 ;  /* 0x0000000400007d00 */ /* 0x000e2400080e0000 */
[----:B0-----:R-:W-:-:S06]  /*13f60*/  ISETP.EQ.U32.AND P0, PT, R0, R2, PT ;  /* 0x000000020000720c */ /* 0x001fcc0003f02070 */
[----:B------:R-:W1:Y:S07]  /*13f70*/  POPC R2, UR4 ;  /* 0x0000000400027d09 */ /* 0x000e6e0008000000 */
[----:B-1----:R-:W2:Y:S04]  /*13f80*/  @P0 ATOMG.E.ADD.STRONG.GPU PT, R2, desc[UR60][R4.64], R2 ;  /* 0x00000002040209a8 */ /* 0x002ea800081ee1fc */
[----:B--2---:R0:W1:Y:S02]  /*13f90*/  SHFL.IDX PT, R2, R2, R0, 0x1f ;  /* 0x00001f0002027589 */ /* 0x00406400000e0000 */
[----:B0-----:R-:W0:Y:S02]  /*13fa0*/  S2R R0, SR_LTMASK ;  /* 0x0000000000007919 */ /* 0x001e240000003900 */
[----:B0-----:R-:W-:-:S06]  /*13fb0*/  LOP3.LUT R0, R0, UR4, RZ, 0xc0, !PT ;  /* 0x0000000400007c12 */ /* 0x001fcc000f8ec0ff */
[----:B------:R-:W1:Y:S02]  /*13fc0*/  POPC R0, R0 ;  /* 0x0000000000007309 */ /* 0x000e640000000000 */
[----:B-1----:R-:W-:Y:S01]  /*13fd0*/  IADD3 R16, R2, UR36, R0 ;  /* 0x0000002402107c10 */ /* 0x002fe2000fffe000 */
[----:B------:R-:W-:Y:S06]  /*13fe0*/  BRA `(.L_x_1494) ;  /* 0x0000004c00747947 */ /* 0x000fec0003800000 */
.L_x_1493:
        /* <DEDUP_REMOVED lines=21> */
.L_x_1496:
[----:B------:R-:W-:Y:S05]  /*14140*/  BSYNC B6 ;  /* 0x0000000000067941 */ /* 0x000fea0003800000 */
.L_x_1495:
        /* <DEDUP_REMOVED lines=21> */
.L_x_1499:
        /* <DEDUP_REMOVED lines=16> */
.L_x_1498:
[----:B------:R-:W-:Y:S05]  /*143a0*/  BSYNC B6 ;  /* 0x0000000000067941 */ /* 0x000fea0003800000 */
.L_x_1497:
        /* <DEDUP_REMOVED lines=26> */
.L_x_1656:
        /* <DEDUP_REMOVED lines=11> */
.L_x_1659:
        /* <DEDUP_REMOVED lines=25> */
.L_x_1503:
[----:B------:R-:W2:Y:S04]  /*14790*/  LDL R7, [R1+0x4] ;  /* 0x0000040001077983 */ /* 0x000ea80000100800 */
[----:B01----:R-:W2:Y:S04]  /*147a0*/  LDL R0, [R1+0x8] ;  /* 0x0000080001007983 */ /* 0x003ea80000100800 */
[----:B------:R-:W3:Y:S01]  /*147b0*/  LDL R2, [R1+0x1c] ;  /* 0x00001c0001027983 */ /* 0x000ee20000100800 */
[----:B--2---:R-:W-:Y:S01]  /*147c0*/  IMAD R0, R0, 0x8, R7 ;  /* 0x0000000800007824 */ /* 0x004fe200078e0207 */
[----:B---3--:R-:W-:-:S04]  /*147d0*/  SHF.L.U32 R2, R2, 0x1f, RZ ;  /* 0x0000001f02027819 */ /* 0x008fc800000006ff */
[----:B------:R-:W0:Y:S02]  /*147e0*/  SYNCS.PHASECHK.TRANS64.TRYWAIT P0, [R0+URZ+0x32440], R2 ;  /* 0x03244002000075a7 */ /* 0x000e24000800017f */
[----:B0-----:R-:W-:Y:S05]  /*147f0*/  @!P0 BRA `(.L_x_1504) ;  /* 0x0000006400048947 */ /* 0x001fea0003800000 */
.L_x_1660:
        /* <DEDUP_REMOVED lines=11> */
.L_x_1505:
        /* <DEDUP_REMOVED lines=27> */
.L_x_1501:
[----:B0-----:R-:W2:Y:S04]  /*14a60*/  LDL R0, [R1+0x4] ;  /* 0x0000040001007983 */ /* 0x001ea80000100800 */
[----:B------:R-:W3:Y:S04]  /*14a70*/  LDL.LU R4, [R1+0x2c] ;  /* 0x00002c0001047983 */ /* 0x000ee80000300800 */
[----:B------:R-:W4:Y:S04]  /*14a80*/  LDL.LU R3, [R1+0x4c] ;  /* 0x00004c0001037983 */ /* 0x000f280000300800 */
[----:B-1----:R-:W5:Y:S01]  /*14a90*/  LDL R2, [R1+0x34] ;  /* 0x0000340001027983 */ /* 0x002f620000100800 */
[----:B------:R-:W-:Y:S05]  /*14aa0*/  WARPSYNC.ALL ;  /* 0x0000000000007948 */ /* 0x000fea0003800000 */
[----:B------:R-:W-:Y:S01]  /*14ab0*/  ULDC.64 UR4, c[0x0][0xaf8] ;  /* 0x0002be0000047ab9 */ /* 0x000fe20000000a00 */
[----:B------:R-:W-:Y:S01]  /*14ac0*/  BSSY B6, `(.L_x_1506) ;  /* 0x000001f000067945 */ /* 0x000fe20003800000 */
[----:B------:R-:W-:Y:S01]  /*14ad0*/  BAR.SYNC.DEFER_BLOCKING 0x8, 0x180 ;  /* 0x0206000000007b1d */ /* 0x000fe20000010000 */
[----:B------:R-:W-:-:S04]  /*14ae0*/  ISETP.NE.U32.AND P0, PT, RZ, UR4, PT ;  /* 0x00000004ff007c0c */ /* 0x000fc8000bf05070 */
[----:B------:R-:W-:Y:S01]  /*14af0*/  ISETP.NE.AND.EX P0, PT, RZ, UR5, PT, P0 ;  /* 0x00000005ff007c0c */ /* 0x000fe2000bf05300 */
[----:B--2---:R-:W-:-:S05]  /*14b00*/  VIADD R0, R0, 0x18400 ;  /* 0x0001840000007836 */ /* 0x004fca0000000000 */
[----:B------:R-:W-:Y:S02]  /*14b10*/  LOP3.LUT P1, RZ, R0, 0x3ff, RZ, 0xc0, !PT ;  /* 0x000003ff00ff7812 */ /* 0x000fe4000782c0ff */
[----:B---3--:R-:W-:Y:S02]  /*14b20*/  SEL R0, R4, RZ, !P0 ;  /* 0x000000ff04007207 */ /* 0x008fe40004000000 */
[----:B----4-:R-:W-:-:S03]  /*14b30*/  SEL R3, R3, RZ, !P0 ;  /* 0x000000ff03037207 */ /* 0x010fc60004000000 */
[----:B------:R0:W-:Y:S01]  /*14b40*/  STL [R1+0x40], R0 ;  /* 0x0000400001007387 */ /* 0x0001e20000100800 */
[----:B-----5:R-:W-:-:S03]  /*14b50*/  SHF.R.S32.HI R2, RZ, 0x1f, R2 ;  /* 0x0000001fff027819 */ /* 0x020fc60000011402 */
[----:B------:R1:W-:Y:S01]  /*14b60*/  STL [R1+0x64], R3 ;  /* 0x0000640301007387 */ /* 0x0003e20000100800 */
[----:B0-----:R-:W-:-:S05]  /*14b70*/  SHF.R.S32.HI R0, RZ, 0x1f, R18 ;  /* 0x0000001fff007819 */ /* 0x001fca0000011412 */
        /* <DEDUP_REMOVED lines=19> */
.L_x_1507:
[----:B------:R-:W-:Y:S05]  /*14cb0*/  BSYNC B6 ;  /* 0x0000000000067941 */ /* 0x000fea0003800000 */
.L_x_1506:
[----:B------:R-:W2:Y:S01]  /*14cc0*/  LDL R4, [R1+0x50] ;  /* 0x0000500001047983 */ /* 0x000ea20000100800 */
[----:B------:R-:W0:Y:S03]  /*14cd0*/  LDC R7, c[0x0][0x448] ;  /* 0x00011200ff077b82 */ /* 0x000e260000000800 */
[----:B------:R-:W3:Y:S04]  /*14ce0*/  LDL R10, [R1+0x34] ;  /* 0x00003400010a7983 */ /* 0x000ee80000100800 */
[----:B------:R-:W4:Y:S01]  /*14cf0*/  LDL R9, [R1+0x5c] ;  /* 0x00005c0001097983 */ /* 0x000f220000100800 */
[----:B-1----:R-:W1:Y:S01]  /*14d00*/  S2R R2, SR_TID.X ;  /* 0x0000000000027919 */ /* 0x002e620000002100 */
[----:B------:R-:W1:Y:S02]  /*14d10*/  S2R R0, SR_TID.X ;  /* 0x0000000000007919 */ /* 0x000e640000002100 */
[----:B------:R-:W4:Y:S04]  /*14d20*/  LDL R8, [R1+0x64] ;  /* 0x0000640001087983 */ /* 0x000f280000100800 */
[----:B------:R-:W4:Y:S01]  /*14d30*/  LDL R6, [R1+0x40] ;  /* 0x0000400001067983 */ /* 0x000f220000100800 */
[----:B0-----:R-:W-:Y:S01]  /*14d40*/  ISETP.NE.AND P0, PT, R7, 0x1, PT ;  /* 0x000000010700780c */ /* 0x001fe20003f05270 */
[----:B------:R-:W-:Y:S01]  /*14d50*/  IMAD.SHL.U32 R17, R17, 0x80, RZ ;  /* 0x0000008011117824 */ /* 0x000fe200078e00ff */
[----:B------:R-:W-:Y:S01]  /*14d60*/  ULDC.64 UR4, c[0x0][0x298] ;  /* 0x0000a60000047ab9 */ /* 0x000fe20000000a00 */
[----:B------:R-:W-:-:S10]  /*14d70*/  ULDC.64 UR6, c[0x0][0x280] ;  /* 0x0000a00000067ab9 */ /* 0x000fd40000000a00 */
[----:B------:R-:W0:Y:S01]  /*14d80*/  @P0 LDC R3, c[0x0][0x450] ;  /* 0x00011400ff030b82 */ /* 0x000e220000000800 */
[----:B-1----:R-:W-:-:S04]  /*14d90*/  LOP3.LUT R2, R2, 0x7f, RZ, 0xc0, !PT ;  /* 0x0000007f02027812 */ /* 0x002fc800078ec0ff */
[----:B------:R-:W-:Y:S01]  /*14da0*/  SHF.R.U32.HI R2, RZ, 0x3, R2 ;  /* 0x00000003ff027819 */ /* 0x000fe20000011602 */
[----:B------:R-:W-:-:S05]  /*14db0*/  IMAD.SHL.U32 R0, R0, 0x10, RZ ;  /* 0x0000001000007824 */ /* 0x000fca00078e00ff */
[----:B------:R-:W-:Y:S02]  /*14dc0*/  LOP3.LUT R0, R2, 0x70, R0, 0xf8, !PT ;  /* 0x0000007002007812 */ /* 0x000fe400078ef800 */
[----:B------:R-:W1:Y:S02]  /*14dd0*/  @P0 LDC R2, c[0x0][0x44c] ;  /* 0x00011300ff020b82 */ /* 0x000e640000000800 */
[----:B------:R-:W-:-:S05]  /*14de0*/  LOP3.LUT R5, R0, R17, RZ, 0xfc, !PT ;  /* 0x0000001100057212 */ /* 0x000fca00078efcff */
[----:B------:R-:W-:Y:S01]  /*14df0*/  IMAD.MOV.U32 R0, RZ, RZ, R5 ;  /* 0x000000ffff007224 */ /* 0x000fe200078e0005 */
[----:B------:R4:W-:Y:S01]  /*14e00*/  STL [R1+0x2c], R5 ;  /* 0x00002c0501007387 */ /* 0x0009e20000100800 */
[----:B-1----:R-:W-:-:S05]  /*14e10*/  @P0 IMAD.HI.U32 R2, R5, R2, RZ ;  /* 0x0000000205020227 */ /* 0x002fca00078e00ff */
[----:B0-----:R-:W-:Y:S01]  /*14e20*/  @P0 SHF.R.U32.HI R0, RZ, R3, R2 ;  /* 0x00000003ff000219 */ /* 0x001fe20000011602 */
[----:B--2---:R-:W-:-:S04]  /*14e30*/  IMAD R2, R4, UR4, RZ ;  /* 0x0000000404027c24 */ /* 0x004fc8000f8e02ff */
[C---:B---3--:R-:W-:Y:S02]  /*14e40*/  IMAD R4, R10.reuse, UR5, R2 ;  /* 0x000000050a047c24 */ /* 0x048fe4000f8e0202 */
[----:B------:R-:W-:Y:S01]  /*14e50*/  IMAD.WIDE.U32 R2, R10, UR4, RZ ;  /* 0x000000040a027c25 */ /* 0x000fe2000f8e00ff */
[----:B------:R-:W-:-:S03]  /*14e60*/  ULDC.64 UR4, c[0x0][0x2d8] ;  /* 0x0000b60000047ab9 */ /* 0x000fc60000000a00 */
[----:B------:R-:W-:Y:S02]  /*14e70*/  IMAD.IADD R3, R3, 0x1, R4 ;  /* 0x0000000103037824 */ /* 0x000fe400078e0204 */
[----:B----4-:R-:W-:Y:S02]  /*14e80*/  IMAD R4, R9, UR4, RZ ;  /* 0x0000000409047c24 */ /* 0x010fe4000f8e02ff */
[----:B------:R0:W5:Y:S01]  /*14e90*/  LDL R9, [R1+0x14] ;  /* 0x0000140001097983 */ /* 0x0001620000100800 */
[----:B------:R-:W-:-:S04]  /*14ea0*/  IMAD.WIDE.U32 R2, R18, UR4, R2 ;  /* 0x0000000412027c25 */ /* 0x000fc8000f8e0002 */
[----:B------:R-:W-:Y:S01]  /*14eb0*/  IMAD R4, R18, UR5, R4 ;  /* 0x0000000512047c24 */ /* 0x000fe2000f8e0204 */
[----:B------:R-:W-:-:S03]  /*14ec0*/  ULDC.64 UR4, c[0x0][0x2e0] ;  /* 0x0000b80000047ab9 */ /* 0x000fc60000000a00 */
[----:B------:R-:W-:Y:S02]  /*14ed0*/  IMAD.IADD R3, R3, 0x1, R4 ;  /* 0x0000000103037824 */ /* 0x000fe400078e0204 */
[----:B------:R-:W-:Y:S02]  /*14ee0*/  IMAD R4, R8, UR4, RZ ;  /* 0x0000000408047c24 */ /* 0x000fe4000f8e02ff */
[----:B------:R-:W1:Y:S01]  /*14ef0*/  S2R R8, SR_TID.X ;  /* 0x0000000000087919 */ /* 0x000e620000002100 */
        /* <DEDUP_REMOVED lines=10> */
[----:B------:R-:W-:-:S05]  /*14fa0*/  IMAD R0, R7, R0, R5 ;  /* 0x0000000007007224 */ /* 0x000fca00078e0205 */
[----:B------:R-:W-:Y:S01]  /*14fb0*/  SHF.R.S32.HI R6, RZ, 0x1f, R0 ;  /* 0x0000001fff067819 */ /* 0x000fe20000011400 */
[----:B------:R-:W-:Y:S02]  /*14fc0*/  IMAD.IADD R3, R3, 0x1, R4 ;  /* 0x0000000103037824 */ /* 0x000fe400078e0204 */
[----:B-1----:R-:W-:Y:S02]  /*14fd0*/  IMAD.SHL.U32 R10, R8, 0x8, RZ ;  /* 0x00000008080a7824 */ /* 0x002fe400078e00ff */
[----:B------:R-:W-:Y:S02]  /*14fe0*/  IMAD R6, R6, UR4, RZ ;  /* 0x0000000406067c24 */ /* 0x000fe4000f8e02ff */
[----:B------:R-:W-:Y:S01]  /*14ff0*/  IMAD.WIDE.U32 R4, R0, UR4, R2 ;  /* 0x0000000400047c25 */ /* 0x000fe2000f8e0002 */
[----:B------:R-:W-:Y:S01]  /*15000*/  LOP3.LUT R10, R10, 0x38, RZ, 0xc0, !PT ;  /* 0x000000380a0a7812 */ /* 0x000fe200078ec0ff */
[----:B------:R-:W-:Y:S02]  /*15010*/  ULDC UR4, c[0x0][0x2b8] ;  /* 0x0000ae0000047ab9 */ /* 0x000fe40000000800 */
[----:B------:R-:W-:Y:S01]  /*15020*/  IMAD R0, R0, UR5, R6 ;  /* 0x0000000500007c24 */ /* 0x000fe2000f8e0206 */
[----:B------:R-:W-:-:S03]  /*15030*/  LEA R3, P1, R4, UR6, 0x1 ;  /* 0x0000000604037c11 */ /* 0x000fc6000f8208ff */
[----:B------:R-:W-:Y:S01]  /*15040*/  IMAD.IADD R0, R5, 0x1, R0 ;  /* 0x0000000105007824 */ /* 0x000fe200078e0200 */
[----:B------:R-:W-:Y:S01]  /*15050*/  ISETP.GE.AND P0, PT, R10, UR4, PT ;  /* 0x000000040a007c0c */ /* 0x000fe2000bf06270 */
[----:B------:R-:W-:Y:S01]  /*15060*/  UMOV UR4, 0xffffffff ;  /* 0xffffffff00047882 */ /* 0x000fe20000000000 */
[----:B------:R-:W-:Y:S02]  /*15070*/  LOP3.LUT R8, R8, 0x7f, RZ, 0xc0, !PT ;  /* 0x0000007f08087812 */ /* 0x000fe400078ec0ff */
[----:B------:R-:W-:Y:S02]  /*15080*/  LEA.HI.X R2, R4, UR7, R0, 0x1, P1 ;  /* 0x0000000704027c11 */ /* 0x000fe400088f0c00 */
[----:B------:R-:W-:Y:S01]  /*15090*/  SHF.R.U32.HI R8, RZ, 0x3, R8 ;  /* 0x00000003ff087819 */ /* 0x000fe20000011608 */
[----:B0-----:R-:W-:Y:S06]  /*150a0*/  BRA.DIV UR4, `(.L_x_1508) ;  /* 0x0000005a04ec7947 */ /* 0x001fec000b800000 */
[----:B------:R-:W2:Y:S01]  /*150b0*/  LDL R6, [R1+0x44] ;  /* 0x0000440001067983 */ /* 0x000ea20000100800 */
[----:B------:R-:W-:-:S03]  /*150c0*/  IMAD.IADD R17, R8, 0x1, R17 ;  /* 0x0000000108117824 */ /* 0x000fc600078e0211 */
[----:B------:R-:W0:Y:S01]  /*150d0*/  SHFL.IDX PT, R5, R3, RZ, 0x181f ;  /* 0x00181fff03057589 */ /* 0x000e2200000e0000 */
[----:B------:R-:W-:-:S03]  /*150e0*/  VIADD R8, R17, 0x10 ;  /* 0x0000001011087836 */ /* 0x000fc60000000000 */
[----:B------:R-:W1:Y:S04]  /*150f0*/  SHFL.IDX PT, R4, R2, RZ, 0x181f ;  /* 0x00181fff02047589 */ /* 0x000e6800000e0000 */
[----:B------:R3:W-:Y:S01]  /*15100*/  STL [R1+0x4c], R8 ;  /* 0x00004c0801007387 */ /* 0x0007e20000100800 */
[----:B--2---:R-:W-:-:S03]  /*15110*/  IMAD R0, R6, R7, RZ ;  /* 0x0000000706007224 */ /* 0x004fc600078e02ff */
[----:B------:R-:W2:Y:S02]  /*15120*/  SHFL.IDX PT, R6, R3, 0x1, 0x181f ;  /* 0x00381f0003067f89 */ /* 0x000ea400000e0000 */
[CC--:B------:R-:W-:Y:S02]  /*15130*/  ISETP.GE.AND P1, PT, R17.reuse, R0.reuse, PT ;  /* 0x000000001100720c */ /* 0x0c0fe40003f26270 */
[----:B------:R-:W4:Y:S01]  /*15140*/  SHFL.IDX PT, R7, R2, 0x1, 0x181f ;  /* 0x00381f0002077f89 */ /* 0x000f2200000e0000 */
[----:B------:R-:W-:Y:S01]  /*15150*/  ISETP.GE.AND P2, PT, R8, R0, PT ;  /* 0x000000000800720c */ /* 0x000fe20003f46270 */
[----:B---3--:R-:W-:-:S05]  /*15160*/  VIADD R8, R17, 0x20 ;  /* 0x0000002011087836 */ /* 0x008fca0000000000 */
[----:B------:R-:W-:Y:S04]  /*15170*/  STL [R1+0x58], R8 ;  /* 0x0000580801007387 */ /* 0x000fe80000100800 */
[----:B0-----:R-:W-:-:S05]  /*15180*/  @!P1 LEA R5, P3, R10, R5, 0x1 ;  /* 0x000000050a059211 */ /* 0x001fca00078608ff */
[----:B-1----:R-:W-:-:S05]  /*15190*/  @!P1 IMAD.X R4, RZ, RZ, R4, P3 ;  /* 0x000000ffff049224 */ /* 0x002fca00018e0604 */
[----:B------:R-:W-:-:S04]  /*151a0*/  @!P1 LOP3.LUT R5, R5, R4, RZ, 0x3c, !PT ;  /* 0x0000000405059212 */ /* 0x000fc800078e3cff */
[----:B------:R-:W-:-:S04]  /*151b0*/  @!P1 LOP3.LUT R4, R5, R4, RZ, 0x3c, !PT ;  /* 0x0000000405049212 */ /* 0x000fc800078e3cff */
[----:B------:R-:W-:-:S05]  /*151c0*/  @!P1 LOP3.LUT R5, R5, R4, RZ, 0x3c, !PT ;  /* 0x0000000405059212 */ /* 0x000fca00078e3cff */
[----:B-----5:R2:W-:Y:S02]  /*151d0*/  @!P1 LDGSTS.E.BYPASS.LTC128B.128 [R9+0x18400], desc[UR60][R4.64], !P0 ;  /* 0x1840000004099fae */ /* 0x0205e4000c101d7c */
[----:B--2---:R-:W-:Y:S02]  /*151e0*/  @!P2 LEA R5, P1, R10, R6, 0x1 ;  /* 0x000000060a05a211 */ /* 0x004fe400078208ff */
[----:B------:R-:W-:Y:S03]  /*151f0*/  SHFL.IDX PT, R6, R2, 0x2, 0x181f ;  /* 0x00581f0002067f89 */ /* 0x000fe600000e0000 */
[----:B----4-:R-:W-:Y:S01]  /*15200*/  @!P2 IMAD.X R4, RZ, RZ, R7, P1 ;  /* 0x000000ffff04a224 */ /* 0x010fe200008e0607 */
        /* <DEDUP_REMOVED lines=58> */
.L_x_1677:
        /* <DEDUP_REMOVED lines=12> */
.L_x_1509:
        /* <DEDUP_REMOVED lines=38> */
.L_x_1511:
[----:B------:R-:W-:Y:S05]  /*158d0*/  BSYNC B6 ;  /* 0x0000000000067941 */ /* 0x000fea0003800000 */
.L_x_1510:
[----:B------:R-:W2:Y:S01]  /*158e0*/  LDL.LU R6, [R1+0x34] ;  /* 0x0000340001067983 */ /* 0x000ea20000300800 */
[----:B------:R-:W1:Y:S01]  /*158f0*/  LDC R7, c[0x0][0x448] ;  /* 0x00011200ff077b82 */ /* 0x000e620000000800 */
[----:B------:R-:W-:Y:S01]  /*15900*/  ULDC.64 UR4, c[0x0][0x3d8] ;  /* 0x0000f60000047ab9 */ /* 0x000fe20000000a00 */
[----:B------:R-:W-:Y:S01]  /*15910*/  ULDC.64 UR6, c[0x0][0x390] ;  /* 0x0000e40000067ab9 */ /* 0x000fe20000000a00 */
[----:B0-----:R-:W2:Y:S04]  /*15920*/  LDL.LU.64 R2, [R1+0x50] ;  /* 0x0000500001027983 */ /* 0x001ea80000300a00 */
[----:B------:R-:W3:Y:S04]  /*15930*/  LDL.LU R0, [R1+0x5c] ;  /* 0x00005c0001007983 */ /* 0x000ee80000300800 */
[----:B------:R-:W4:Y:S04]  /*15940*/  LDL.LU R5, [R1+0x64] ;  /* 0x0000640001057983 */ /* 0x000f280000300800 */
[----:B------:R-:W4:Y:S04]  /*15950*/  LDL.LU R4, [R1+0x40] ;  /* 0x0000400001047983 */ /* 0x000f280000300800 */
[----:B-----5:R-:W4:Y:S01]  /*15960*/  LDL.LU R8, [R1+0x2c] ;  /* 0x00002c0001087983 */ /* 0x020f220000300800 */
[----:B-1----:R-:W-:Y:S01]  /*15970*/  ISETP.NE.AND P0, PT, R7, 0x1, PT ;  /* 0x000000010700780c */ /* 0x002fe20003f05270 */
[----:B------:R-:W0:Y:S01]  /*15980*/  S2R R9, SR_TID.X ;  /* 0x0000000000097919 */ /* 0x000e220000002100 */
[----:B--2---:R-:W-:-:S02]  /*15990*/  IMAD.MOV.U32 R3, RZ, RZ, R6 ;  /* 0x000000ffff037224 */ /* 0x004fc400078e0006 */
[----:B---3--:R-:W-:Y:S02]  /*159a0*/  IMAD R0, R0, UR4, RZ ;  /* 0x0000000400007c24 */ /* 0x008fe4000f8e02ff */
[----:B------:R-:W-:-:S04]  /*159b0*/  IMAD.WIDE.U32 R2, R18, UR4, R2 ;  /* 0x0000000412027c25 */ /* 0x000fc8000f8e0002 */
[----:B------:R-:W-:Y:S01]  /*159c0*/  IMAD R0, R18, UR5, R0 ;  /* 0x0000000512007c24 */ /* 0x000fe2000f8e0200 */
[----:B------:R-:W-:-:S03]  /*159d0*/  ULDC.64 UR4, c[0x0][0x3e0] ;  /* 0x0000f80000047ab9 */ /* 0x000fc60000000a00 */
[----:B------:R-:W-:Y:S02]  /*159e0*/  IMAD.IADD R3, R3, 0x1, R0 ;  /* 0x0000000103037824 */ /* 0x000fe400078e0200 */
[----:B----4-:R-:W-:Y:S02]  /*159f0*/  IMAD R0, R5, UR4, RZ ;  /* 0x0000000405007c24 */ /* 0x010fe4000f8e02ff */
[C---:B------:R-:W-:Y:S01]  /*15a00*/  IMAD.WIDE.U32 R2, R4.reuse, UR4, R2 ;  /* 0x0000000404027c25 */ /* 0x040fe2000f8e0002 */
[----:B------:R-:W1:Y:S03]  /*15a10*/  @P0 LDC R5, c[0x0][0x450] ;  /* 0x00011400ff050b82 */ /* 0x000e660000000800 */
[----:B------:R-:W-:Y:S01]  /*15a20*/  IMAD R0, R4, UR5, R0 ;  /* 0x0000000504007c24 */ /* 0x000fe2000f8e0200 */
[----:B------:R-:W-:-:S04]  /*15a30*/  ULDC.64 UR4, c[0x0][0x3d0] ;  /* 0x0000f40000047ab9 */ /* 0x000fc80000000a00 */
[----:B------:R-:W2:Y:S01]  /*15a40*/  @P0 LDC R4, c[0x0][0x44c] ;  /* 0x00011300ff040b82 */ /* 0x000ea20000000800 */
[----:B------:R-:W-:Y:S02]  /*15a50*/  IMAD.IADD R3, R3, 0x1, R0 ;  /* 0x0000000103037824 */ /* 0x000fe400078e0200 */
[----:B------:R-:W-:Y:S02]  /*15a60*/  IMAD.MOV.U32 R0, RZ, RZ, R8 ;  /* 0x000000ffff007224 */ /* 0x000fe400078e0008 */
[----:B--2---:R-:W-:-:S05]  /*15a70*/  @P0 IMAD.HI.U32 R4, R8, R4, RZ ;  /* 0x0000000408040227 */ /* 0x004fca00078e00ff */
[----:B-1----:R-:W-:-:S04]  /*15a80*/  @P0 SHF.R.U32.HI R0, RZ, R5, R4 ;  /* 0x00000005ff000219 */ /* 0x002fc80000011604 */
[--C-:B------:R-:W-:Y:S01]  /*15a90*/  SHF.R.S32.HI R4, RZ, 0x1f, R0.reuse ;  /* 0x0000001fff047819 */ /* 0x100fe20000011400 */
[----:B------:R-:W-:-:S04]  /*15aa0*/  IMAD.MOV R6, RZ, RZ, -R0 ;  /* 0x000000ffff067224 */ /* 0x000fc800078e0a00 */
[----:B------:R-:W-:Y:S02]  /*15ab0*/  IMAD R4, R4, UR4, RZ ;  /* 0x0000000404047c24 */ /* 0x000fe4000f8e02ff */
[----:B------:R-:W-:-:S04]  /*15ac0*/  IMAD.WIDE.U32 R2, R0, UR4, R2 ;  /* 0x0000000400027c25 */ /* 0x000fc8000f8e0002 */
[----:B------:R-:W-:Y:S02]  /*15ad0*/  IMAD R6, R7, R6, R8 ;  /* 0x0000000607067224 */ /* 0x000fe400078e0208 */
[----:B------:R-:W-:Y:S01]  /*15ae0*/  IMAD R0, R0, UR5, R4 ;  /* 0x0000000500007c24 */ /* 0x000fe2000f8e0204 */
[----:B------:R-:W-:Y:S01]  /*15af0*/  ULDC.64 UR4, c[0x0][0x3c8] ;  /* 0x0000f20000047ab9 */ /* 0x000fe20000000a00 */
[----:B0-----:R-:W-:Y:S02]  /*15b00*/  IMAD.SHL.U32 R8, R9, 0x8, RZ ;  /* 0x0000000809087824 */ /* 0x001fe400078e00ff */
        /* <DEDUP_REMOVED lines=8> */
[C---:B------:R-:W-:Y:S01]  /*15b90*/  LOP3.LUT R11, R9.reuse, 0x40, RZ, 0xfc, !PT ;  /* 0x00000040090b7812 */ /* 0x040fe200078efcff */
        /* <DEDUP_REMOVED lines=16> */
[----:B------:R-:W4:Y:S04]  /*15ca0*/  LDL.LU R10, [R1+0x60] ;  /* 0x00006000010a7983 */ /* 0x000f280000300800 */
[----:B------:R-:W4:Y:S04]  /*15cb0*/  LDL.LU R12, [R1+0x6c] ;  /* 0x00006c00010c7983 */ /* 0x000f280000300800 */
[----:B------:R-:W-:Y:S01]  /*15cc0*/  SHFL.IDX PT, R6, R0, 0x1, 0x181f ;  /* 0x00381f0000067f89 */ /* 0x000fe200000e0000 */
[----:B--2---:R-:W-:-:S03]  /*15cd0*/  IMAD R3, R5, R7, RZ ;  /* 0x0000000705037224 */ /* 0x004fc600078e02ff */
[----:B------:R-:W0:Y:S02]  /*15ce0*/  SHFL.IDX PT, R5, R2, RZ, 0x181f ;  /* 0x00181fff02057589 */ /* 0x000e2400000e0000 */
[-C--:B---3--:R-:W-:Y:S02]  /*15cf0*/  ISETP.GE.AND P4, PT, R4, R3.reuse, PT ;  /* 0x000000030400720c */ /* 0x088fe40003f86270 */
[----:B------:R-:W1:Y:S01]  /*15d00*/  SHFL.IDX PT, R4, R0, RZ, 0x181f ;  /* 0x00181fff00047589 */ /* 0x000e6200000e0000 */
[----:B------:R-:W-:-:S13]  /*15d10*/  ISETP.GE.AND P5, PT, R17, R3, PT ;  /* 0x000000031100720c */ /* 0x000fda0003fa6270 */
[----:B0-----:R-:W-:-:S05]  /*15d20*/  @!P5 LEA R5, P6, R8, R5, 0x1 ;  /* 0x000000050805d211 */ /* 0x001fca00078c08ff */
[----:B-1----:R-:W-:-:S05]  /*15d30*/  @!P5 IMAD.X R4, RZ, RZ, R4, P6 ;  /* 0x000000ffff04d224 */ /* 0x002fca00030e0604 */
        /* <DEDUP_REMOVED lines=10> */
[----:B------:R-:W-:-:S04]  /*15de0*/  @!P4 LOP3.LUT R5, R5, R4, RZ, 0x3c, !PT ;  /* 0x000000040505c212 */ /* 0x000fc800078e3cff */
[----:B------:R-:W-:-:S04]  /*15df0*/  @!P4 LOP3.LUT R4, R5, R4, RZ, 0x3c, !PT ;  /* 0x000000040504c212 */ /* 0x000fc800078e3cff */
[----:B------:R-:W-:-:S05]  /*15e00*/  @!P4 LOP3.LUT R5, R5, R4, RZ, 0x3c, !PT ;  /* 0x000000040505c212 */ /* 0x000fca00078e3cff */
[----:B------:R-:W-:Y:S04]  /*15e10*/  @!P4 LDGSTS.E.BYPASS.LTC128B.128 [R9+0x22c00], desc[UR60][R4.64], !P3 ;  /* 0x22c000000409cfae */ /* 0x000fe8000d901d7c */
[----:B------:R-:W-:Y:S04]  /*15e20*/  @!P4 LDGSTS.E.BYPASS.LTC128B.128 [R9+0x26c00], desc[UR60][R4.64+0x80], !P2 ;  /* 0x26c000800409cfae */ /* 0x000fe8000d101d7c */
[----:B------:R-:W-:Y:S04]  /*15e30*/  @!P4 LDGSTS.E.BYPASS.LTC128B.128 [R9+0x2ac00], desc[UR60][R4.64+0x100], !P1 ;  /* 0x2ac001000409cfae */ /* 0x000fe8000c901d7c */
[----:B------:R0:W-:Y:S01]  /*15e40*/  @!P4 LDGSTS.E.BYPASS.LTC128B.128 [R9+0x2ec00], desc[UR60][R4.64+0x180], !P0 ;  /* 0x2ec001800409cfae */ /* 0x0001e2000c101d7c */
[----:B----4-:R-:W-:-:S03]  /*15e50*/  ISETP.GE.AND P4, PT, R11, R3, PT ;  /* 0x000000030b00720c */ /* 0x010fc60003f86270 */
[----:B------:R-:W2:Y:S04]  /*15e60*/  LDL.LU R11, [R1+0x70] ;  /* 0x00007000010b7983 */ /* 0x000ea80000300800 */
[----:B0-----:R-:W0:Y:S04]  /*15e70*/  SHFL.IDX PT, R5, R2, 0x2, 0x181f ;  /* 0x00581f0002057f89 */ /* 0x001e2800000e0000 */
[----:B------:R-:W1:Y:S02]  /*15e80*/  SHFL.IDX PT, R6, R0, 0x2, 0x181f ;  /* 0x00581f0000067f89 */ /* 0x000e6400000e0000 */
[----:B0-----:R-:W-:-:S05]  /*15e90*/  @!P4 LEA R5, P6, R8, R5, 0x1 ;  /* 0x000000050805c211 */ /* 0x001fca00078c08ff */
[----:B-1----:R-:W-:-:S05]  /*15ea0*/  @!P4 IMAD.X R4, RZ, RZ, R6, P6 ;  /* 0x000000ffff04c224 */ /* 0x002fca00030e0606 */
[----:B------:R-:W-:-:S04]  /*15eb0*/  @!P4 LOP3.LUT R5, R5, R4, RZ, 0x3c, !PT ;  /* 0x000000040505c212 */ /* 0x000fc800078e3cff */
[----:B------:R-:W-:-:S04]  /*15ec0*/  @!P4 LOP3.LUT R4, R5, R4, RZ, 0x3c, !PT ;  /* 0x000000040504c212 */ /* 0x000fc800078e3cff */
[----:B------:R-:W-:-:S05]  /*15ed0*/  @!P4 LOP3.LUT R5, R5, R4, RZ, 0x3c, !PT ;  /* 0x000000040505c212 */ /* 0x000fca00078e3cff */
[----:B------:R-:W-:Y:S04]  /*15ee0*/  @!P4 LDGSTS.E.BYPASS.LTC128B.128 [R9+0x23400], desc[UR60][R4.64], !P3 ;  /* 0x234000000409cfae */ /* 0x000fe8000d901d7c */
[----:B------:R-:W-:Y:S04]  /*15ef0*/  @!P4 LDGSTS.E.BYPASS.LTC128B.128 [R9+0x27400], desc[UR60][R4.64+0x80], !P2 ;  /* 0x274000800409cfae */ /* 0x000fe8000d101d7c */
[----:B------:R-:W-:Y:S04]  /*15f00*/  @!P4 LDGSTS.E.BYPASS.LTC128B.128 [R9+0x2b400], desc[UR60][R4.64+0x100], !P1 ;  /* 0x2b4001000409cfae */ /* 0x000fe8000c901d7c */
[----:B------:R0:W-:Y:S01]  /*15f10*/  @!P4 LDGSTS.E.BYPASS.LTC128B.128 [R9+0x2f400], desc[UR60][R4.64+0x180], !P0 ;  /* 0x2f4001800409cfae */ /* 0x0001e2000c101d7c */
[----:B------:R-:W-:-:S03]  /*15f20*/  ISETP.GE.AND P4, PT, R10, R3, PT ;  /* 0x000000030a00720c */ /* 0x000fc60003f86270 */
[----:B------:R-:W3:Y:S04]  /*15f30*/  LDL.LU R10, [R1+0x74] ;  /* 0x00007400010a7983 */ /* 0x000ee80000300800 */
        /* <DEDUP_REMOVED lines=10> */
[----:B------:R0:W-:Y:S04]  /*15fe0*/  @!P4 LDGSTS.E.BYPASS.LTC128B.128 [R9+0x2fc00], desc[UR60][R4.64+0x180], !P0 ;  /* 0x2fc001800409cfae */ /* 0x0001e8000c101d7c */
[----:B------:R-:W-:Y:S04]  /*15ff0*/  SHFL.IDX PT, R6, R0, 0x4, 0x181f ;  /* 0x00981f0000067f89 */ /* 0x000fe800000e0000 */
[----:B0-----:R-:W0:Y:S01]  /*16000*/  SHFL.IDX PT, R5, R2, 0x4, 0x181f ;  /* 0x00981f0002057f89 */ /* 0x001e2200000e0000 */
[----:B------:R-:W-:-:S13]  /*16010*/  ISETP.GE.AND P4, PT, R12, R3, PT ;  /* 0x000000030c00720c */ /* 0x000fda0003f86270 */
        /* <DEDUP_REMOVED lines=26> */
[----:B------:R-:W-:-:S04]  /*161c0*/  @!P4 LOP3.LUT R5, R5, R4, RZ, 0x3c, !PT ;  /* 0x000000040505c212 */ /* 0x000fc800078e3cff */
[----:B------:R-:W-:-:S04]  /*161d0*/  @!P4 LOP3.LUT R4, R5, R4, RZ, 0x3c, !PT ;  /* 0x000000040504c212 */ /* 0x000fc800078e3cff */
[----:B------:R-:W-:Y:S01]  /*161e0*/  @!P4 LOP3.LUT R5, R5, R4, RZ, 0x3c, !PT ;  /* 0x000000040505c212 */ /* 0x000fe200078e3cff */
[----:B------:R1:W2:Y:S04]  /*161f0*/  SHFL.IDX PT, R6, R0, 0x7, 0x181f ;  /* 0x00f81f0000067f89 */ /* 0x0002a800000e0000 */
[----:B------:R1:W-:Y:S04]  /*16200*/  @!P4 LDGSTS.E.BYPASS.LTC128B.128 [R9+0x25400], desc[UR60][R4.64], !P3 ;  /* 0x254000000409cfae */ /* 0x0003e8000d901d7c */
[----:B------:R1:W-:Y:S04]  /*16210*/  @!P4 LDGSTS.E.BYPASS.LTC128B.128 [R9+0x29400], desc[UR60][R4.64+0x80], !P2 ;  /* 0x294000800409cfae */ /* 0x0003e8000d101d7c */
[----:B------:R1:W-:Y:S04]  /*16220*/  @!P4 LDGSTS.E.BYPASS.LTC128B.128 [R9+0x2d400], desc[UR60][R4.64+0x100], !P1 ;  /* 0x2d4001000409cfae */ /* 0x0003e8000c901d7c */
[----:B------:R1:W-:Y:S04]  /*16230*/  @!P4 LDGSTS.E.BYPASS.LTC128B.128 [R9+0x31400], desc[UR60][R4.64+0x180], !P0 ;  /* 0x314001800409cfae */ /* 0x0003e8000c101d7c */
[----:B------:R-:W3:Y:S02]  /*16240*/  SHFL.IDX PT, R2, R2, 0x7, 0x181f ;  /* 0x00f81f0002027f89 */ /* 0x000ee400000e0000 */
.L_x_1695:
[----:B-1----:R-:W4:Y:S01]  /*16250*/  LDL.LU R0, [R1+0x78] ;  /* 0x0000780001007983 */ /* 0x002f220000300800 */
[----:B------:R-:W-:Y:S01]  /*16260*/  BSSY B0, `(.L_x_1513) ;  /* 0x000000d000007945 */ /* 0x000fe20003800000 */
[----:B----4-:R-:W-:-:S13]  /*16270*/  ISETP.GE.AND P4, PT, R0, R3, PT ;  /* 0x000000030000720c */ /* 0x010fda0003f86270 */
[----:B------:R-:W-:Y:S05]  /*16280*/  @P4 BRA `(.L_x_1514) ;  /* 0x0000000000284947 */ /* 0x000fea0003800000 */
[----:B------:R-:W4:Y:S01]  /*16290*/  LDL R0, [R1+0x14] ;  /* 0x0000140001007983 */ /* 0x000f220000100800 */
[----:B---3--:R-:W-:-:S05]  /*162a0*/  LEA R2, P4, R8, R2, 0x1 ;  /* 0x0000000208027211 */ /* 0x008fca00078808ff */
[----:B--2---:R-:W-:-:S05]  /*162b0*/  IMAD.X R3, RZ, RZ, R6, P4 ;  /* 0x000000ffff037224 */ /* 0x004fca00020e0606 */
[----:B------:R-:W-:Y:S01]  /*162c0*/  @!PT LDS RZ, [RZ] ;  /* 0x00000000fffff984 */ /* 0x000fe20000000800 */
[----:B------:R-:W-:Y:S01]  /*162d0*/  @!PT LDS RZ, [RZ] ;  /* 0x00000000fffff984 */ /* 0x000fe20000000800 */
[----:B------:R-:W-:Y:S01]  /*162e0*/  @!PT LDS RZ, [RZ] ;  /* 0x00000000fffff984 */ /* 0x000fe20000000800 */
[----:B----4-:R1:W-:Y:S04]  /*162f0*/  LDGSTS.E.BYPASS.LTC128B.128 [R0+0x25c00], desc[UR60][R2.64], !P3 ;  /* 0x25c0000002007fae */ /* 0x0103e8000d901d7c */
[----:B------:R1:W-:Y:S04]  /*16300*/  LDGSTS.E.BYPASS.LTC128B.128 [R0+0x29c00], desc[UR60][R2.64+0x80], !P2 ;  /* 0x29c0008002007fae */ /* 0x0003e8000d101d7c */
[----:B------:R1:W-:Y:S04]  /*16310*/  LDGSTS.E.BYPASS.LTC128B.128 [R0+0x2dc00], desc[UR60][R2.64+0x100], !P1 ;  /* 0x2dc0010002007fae */ /* 0x0003e8000c901d7c */
[----:B------:R1:W-:Y:S02]  /*16320*/  LDGSTS.E.BYPASS.LTC128B.128 [R0+0x31c00], desc[UR60][R2.64+0x180], !P0 ;  /* 0x31c0018002007fae */ /* 0x0003e4000c101d7c */
.L_x_1514:
[----:B------:R-:W-:Y:S05]  /*16330*/  BSYNC B0 ;  /* 0x0000000000007941 */ /* 0x000fea0003800000 */
.L_x_1513:
[----:B------:R4:W5:Y:S01]  /*16340*/  LDL R8, [R1+0x4] ;  /* 0x0000040001087983 */ /* 0x0009620000100800 */
[----:B------:R-:W-:Y:S01]  /*16350*/  PLOP3.LUT P0, PT, PT, PT, PT, 0x80, 0x0 ;  /* 0x000000000000781c */ /* 0x000fe20003f0f070 */
[----:B------:R-:W-:-:S12]  /*16360*/  NOP ;  /* 0x0000000000007918 */ /* 0x000fd80000000000 */
.L_x_1515:
[----:B-1-3--:R-:W3:Y:S01]  /*16370*/  LDL R2, [R1+0x4] ;  /* 0x0000040001027983 */ /* 0x00aee20000100800 */
[----:B------:R-:W-:Y:S02]  /*16380*/  PLOP3.LUT P1, PT, P1, P0, PT, 0xa2, 0x0 ;  /* 0x000000000000781c */ /* 0x000fe40000f21472 */
[----:B---3--:R-:W-:-:S08]  /*16390*/  @P0 R2UR P1, UR4, R2 ;  /* 0x00000000020402ca */ /* 0x008fd00000020000 */
[----:B------:R-:W-:-:S05]  /*163a0*/  @P0 PLOP3.LUT P0, PT, P1, PT, PT, 0x80, 0x0 ;  /* 0x000000000000081c */ /* 0x000fca0000f0f070 */
[----:B------:R-:W-:Y:S01]  /*163b0*/  @!P1 SYNCS.ARRIVE.TRANS64.RED.A0T1 RZ, [UR4+0x32410], RZ ;  /* 0x032410ffffff99a7 */ /* 0x000fe20008200404 */
[----:B------:R-:W-:Y:S07]  /*163c0*/  @!P1 ARRIVES.LDGSTSBAR.64.TRANSCNT [UR4+0x32410] ;  /* 0x03241000ff0099b0 */ /* 0x000fee0008000a84 */
[----:B------:R-:W-:Y:S05]  /*163d0*/  @P0 BRA.U.ANY `(.L_x_1515) ;  /* 0xfffffffd00e40947 */ /* 0x000fea000393ffff */
[----:B------:R-:W3:Y:S02]  /*163e0*/  LDL.LU R3, [R1+0x68] ;  /* 0x0000680001037983 */ /* 0x000ee40000300800 */
[----:B---3--:R-:W-:-:S05]  /*163f0*/  VIADD R3, R3, 0x1 ;  /* 0x0000000103037836 */ /* 0x008fca0000000000 */
        /* <DEDUP_REMOVED lines=8> */
[----:B------:R-:W3:Y:S03]  /*16480*/  SYNCS.PHASECHK.TRANS64.TRYWAIT P0, [R2+URZ+0x32420], R0 ;  /* 0x03242000020075a7 */ /* 0x000ee6000800017f */
[----:B-1-3--:R-:W-:Y:S05]  /*16490*/  @!P0 BRA `(.L_x_1517) ;  /* 0x0000006000208947 */ /* 0x00afea0003800000 */
.L_x_1696:
[----:B------:R-:W-:Y:S05]  /*164a0*/  BSYNC B0 ;  /* 0x0000000000007941 */ /* 0x000fea0003800000 */
.L_x_1516:
[----:B-1----:R-:W3:Y:S01]  /*164b0*/  LDL R2, [R1+0x18] ;  /* 0x0000180001027983 */ /* 0x002ee20000100800 */
[----:B------:R-:W-:Y:S01]  /*164c0*/  BSSY B0, `(.L_x_1518) ;  /* 0x0000063000007945 */ /* 0x000fe20003800000 */
[----:B---3--:R-:W-:-:S13]  /*164d0*/  LOP3.LUT P0, RZ, R2, 0x1, RZ, 0xc0, !PT ;  /* 0x0000000102ff7812 */ /* 0x008fda000780c0ff */
[----:B------:R-:W-:Y:S05]  /*164e0*/  @!P0 BRA `(.L_x_1519) ;  /* 0x0000000400808947 */ /* 0x000fea0003800000 */
[----:B------:R-:W3:Y:S04]  /*164f0*/  LDL R2, [R1+0x4] ;  /* 0x0000040001027983 */ /* 0x000ee80000100800 */
[----:B0-----:R-:W2:Y:S01]  /*16500*/  LDL R4, [R1+0x1c] ;  /* 0x00001c0001047983 */ /* 0x001ea20000100800 */
[----:B------:R-:W0:Y:S01]  /*16510*/  S2R R3, SR_TID.X ;  /* 0x0000000000037919 */ /* 0x000e220000002100 */
[----:B---3--:R-:W-:Y:S02]  /*16520*/  IMAD.MOV.U32 R5, RZ, RZ, R2 ;  /* 0x000000ffff057224 */ /* 0x008fe400078e0002 */
[----:B------:R-:W3:Y:S01]  /*16530*/  LDL R2, [R1+0x8] ;  /* 0x0000080001027983 */ /* 0x000ee20000100800 */
[----:B--2---:R-:W-:Y:S01]  /*16540*/  SHF.L.U32 R0, R4, 0x1f, RZ ;  /* 0x0000001f04007819 */ /* 0x004fe200000006ff */
[----:B------:R-:W-:Y:S01]  /*16550*/  BSSY B1, `(.L_x_1520) ;  /* 0x0000006000017945 */ /* 0x000fe20003800000 */
[----:B0-----:R-:W-:-:S04]  /*16560*/  LOP3.LUT R3, R3, 0x7f, RZ, 0xc0, !PT ;  /* 0x0000007f03037812 */ /* 0x001fc800078ec0ff */
[----:B------:R-:W-:Y:S01]  /*16570*/  ISETP.NE.AND P1, PT, R3, RZ, PT ;  /* 0x000000ff0300720c */ /* 0x000fe20003f25270 */
[----:B---3--:R-:W-:-:S04]  /*16580*/  IMAD R2, R2, 0x8, R5 ;  /* 0x0000000802027824 */ /* 0x008fc800078e0205 */
[----:B------:R-:W0:Y:S02]  /*16590*/  SYNCS.PHASECHK.TRANS64.TRYWAIT P0, [R2+URZ+0x32460], R0 ;  /* 0x03246000020075a7 */ /* 0x000e24000800017f */
[----:B0-----:R-:W-:Y:S06]  /*165a0*/  @!P0 BRA `(.L_x_1521) ;  /* 0x0000005c00f48947 */ /* 0x001fec0003800000 */
.L_x_1697:
[----:B------:R-:W-:Y:S05]  /*165b0*/  BSYNC B1 ;  /* 0x0000000000017941 */ /* 0x000fea0003800000 */
.L_x_1520:
        /* <DEDUP_REMOVED lines=9> */
.L_x_1523:
[----:B------:R-:W-:Y:S05]  /*16650*/  BSYNC B1 ;  /* 0x0000000000017941 */ /* 0x000fea0003800000 */
.L_x_1522:
        /* <DEDUP_REMOVED lines=14> */
.L_x_1524:
        /* <DEDUP_REMOVED lines=16> */
.L_x_1525:
        /* <DEDUP_REMOVED lines=16> */
.L_x_1526:
        /* <DEDUP_REMOVED lines=16> */
.L_x_1527:
        /* <DEDUP_REMOVED lines=11> */
.L_x_1519:
[----:B------:R-:W-:Y:S05]  /*16af0*/  BSYNC B0 ;  /* 0x0000000000007941 */ /* 0x000fea0003800000 */
.L_x_1518:
[----:B0-----:R-:W3:Y:S01]  /*16b00*/  LDL.LU R4, [R1+0x7c] ;  /* 0x00007c0001047983 */ /* 0x001ee20000300800 */
[----:B------:R-:W-:Y:S01]  /*16b10*/  BSSY B0, `(.L_x_1528) ;  /* 0x000020f000007945 */ /* 0x000fe20003800000 */
[----:B---3--:R-:W-:-:S13]  /*16b20*/  ISETP.GE.AND P0, PT, R4, 0x61, PT ;  /* 0x000000610400780c */ /* 0x008fda0003f06270 */
        /* <DEDUP_REMOVED lines=48> */
.L_x_1534:
        /* <DEDUP_REMOVED lines=9> */
.L_x_1698:
[----:B------:R-:W-:Y:S05]  /*16ec0*/  BSYNC B3 ;  /* 0x0000000000037941 */ /* 0x000fea0003800000 */
.L_x_1535:
        /* <DEDUP_REMOVED lines=9> */
.L_x_1538:
[----:B------:R-:W-:Y:S05]  /*16f60*/  BSYNC B3 ;  /* 0x0000000000037941 */ /* 0x000fea0003800000 */
.L_x_1537:
        /* <DEDUP_REMOVED lines=14> */
.L_x_1539:
        /* <DEDUP_REMOVED lines=14> */
.L_x_1699:
[----:B------:R-:W-:Y:S05]  /*17130*/  BSYNC B3 ;  /* 0x0000000000037941 */ /* 0x000fea0003800000 */
.L_x_1540:
        /* <DEDUP_REMOVED lines=11> */
.L_x_1543:
[----:B------:R-:W-:Y:S05]  /*171f0*/  BSYNC B3 ;  /* 0x0000000000037941 */ /* 0x000fea0003800000 */
.L_x_1542:
        /* <DEDUP_REMOVED lines=11> */
.L_x_1544:
        /* <DEDUP_REMOVED lines=16> */
.L_x_1545:
        /* <DEDUP_REMOVED lines=16> */
.L_x_1546:
        /* <DEDUP_REMOVED lines=16> */
.L_x_1547:
        /* <DEDUP_REMOVED lines=11> */
.L_x_1533:
[----:B------:R-:W-:Y:S05]  /*17660*/  BSYNC B1 ;  /* 0x0000000000017941 */ /* 0x000fea0003800000 */
.L_x_1532:
[----:B------:R-:W2:Y:S02]  /*17670*/  LDL.LU R4, [R1+0x38] ;  /* 0x0000380001047983 */ /* 0x000ea40000300800 */
[----:B--2---:R-:W-:-:S07]  /*17680*/  VIADD R0, R4, 0xfffffffd ;  /* 0xfffffffd04007836 */ /* 0x004fce0000000000 */
.L_x_1531:
[----:B------:R-:W-:Y:S05]  /*17690*/  BSYNC B2 ;  /* 0x0000000000027941 */ /* 0x000fea0003800000 */
.L_x_1530:
[----:B------:R-:W2:Y:S01]  /*176a0*/  LDL.LU R2, [R1+0x3c] ;  /* 0x00003c0001027983 */ /* 0x000ea20000300800 */
[----:B------:R-:W-:-:S05]  /*176b0*/  IMAD.MOV R6, RZ, RZ, -R6 ;  /* 0x000000ffff067224 */ /* 0x000fca00078e0a06 */
[----:B--2---:R-:W-:-:S13]  /*176c0*/  ISETP.NE.AND P0, PT, R2, R6, PT ;  /* 0x000000060200720c */ /* 0x004fda0003f05270 */
[----:B------:R-:W-:Y:S05]  /*176d0*/  @!P0 BRA `(.L_x_1529) ;  /* 0x0000001400488947 */ /* 0x000fea0003800000 */
.L_x_1580:
        /* <DEDUP_REMOVED lines=37> */
.L_x_1550:
        /* <DEDUP_REMOVED lines=9> */
.L_x_1700:
[----:B------:R-:W-:Y:S05]  /*179c0*/  BSYNC B2 ;  /* 0x0000000000027941 */ /* 0x000fea0003800000 */
.L_x_1551:
        /* <DEDUP_REMOVED lines=9> */
.L_x_1554:
[----:B------:R-:W-:Y:S05]  /*17a60*/  BSYNC B2 ;  /* 0x0000000000027941 */ /* 0x000fea0003800000 */
.L_x_1553:
        /* <DEDUP_REMOVED lines=13> */
.L_x_1555:
        /* <DEDUP_REMOVED lines=14> */
.L_x_1701:
[----:B------:R-:W-:Y:S05]  /*17c20*/  BSYNC B2 ;  /* 0x0000000000027941 */ /* 0x000fea0003800000 */
.L_x_1556:
        /* <DEDUP_REMOVED lines=11> */
.L_x_1559:
[----:B------:R-:W-:Y:S05]  /*17ce0*/  BSYNC B2 ;  /* 0x0000000000027941 */ /* 0x000fea0003800000 */
.L_x_1558:
        /* <DEDUP_REMOVED lines=10> */
.L_x_1560:
        /* <DEDUP_REMOVED lines=16> */
.L_x_1561:
        /* <DEDUP_REMOVED lines=16> */
.L_x_1562:
        /* <DEDUP_REMOVED lines=16> */
.L_x_1563:
        /* <DEDUP_REMOVED lines=11> */
.L_x_1549:
[----:B------:R-:W-:Y:S05]  /*18140*/  BSYNC B1 ;  /* 0x0000000000017941 */ /* 0x000fea0003800000 */
.L_x_1548:
        /* <DEDUP_REMOVED lines=36> */
.L_x_1566:
        /* <DEDUP_REMOVED lines=9> */
.L_x_1702:
[----:B------:R-:W-:Y:S05]  /*18420*/  BSYNC B2 ;  /* 0x0000000000027941 */ /* 0x000fea0003800000 */
.L_x_1567:
        /* <DEDUP_REMOVED lines=9> */
.L_x_1570:
[----:B------:R-:W-:Y:S05]  /*184c0*/  BSYNC B2 ;  /* 0x0000000000027941 */ /* 0x000fea0003800000 */
.L_x_1569:
        /* <DEDUP_REMOVED lines=14> */
.L_x_1571:
        /* <DEDUP_REMOVED lines=14> */
.L_x_1703:
[----:B------:R-:W-:Y:S05]  /*18690*/  BSYNC B2 ;  /* 0x0000000000027941 */ /* 0x000fea0003800000 */
.L_x_1572:
        /* <DEDUP_REMOVED lines=11> */
.L_x_1575:
[----:B------:R-:W-:Y:S05]  /*18750*/  BSYNC B2 ;  /* 0x0000000000027941 */ /* 0x000fea0003800000 */
.L_x_1574:
        /* <DEDUP_REMOVED lines=11> */
.L_x_1576:
        /* <DEDUP_REMOVED lines=16> */
.L_x_1577:
        /* <DEDUP_REMOVED lines=16> */
.L_x_1578:
        /* <DEDUP_REMOVED lines=16> */
.L_x_1579:
        /* <DEDUP_REMOVED lines=11> */
.L_x_1565:
[----:B------:R-:W-:Y:S05]  /*18bc0*/  BSYNC B1 ;  /* 0x0000000000017941 */ /* 0x000fea0003800000 */
.L_x_1564:
[C---:B------:R-:W-:Y:S01]  /*18bd0*/  ISETP.GT.AND P0, PT, R0.reuse, 0x1, PT ;  /* 0x000000010000780c */ /* 0x040fe20003f04270 */
[----:B------:R-:W-:-:S12]  /*18be0*/  VIADD R0, R0, 0xfffffffe ;  /* 0xfffffffe00007836 */ /* 0x000fd80000000000 */
[----:B------:R-:W-:Y:S05]  /*18bf0*/  @P0 BRA `(.L_x_1580) ;  /* 0xffffffe800b80947 */ /* 0x000fea000383ffff */
.L_x_1529:
[----:B------:R-:W-:Y:S05]  /*18c00*/  BSYNC B0 ;  /* 0x0000000000007941 */ /* 0x000fea0003800000 */
.L_x_1528:
[----:B------:R-:W3:Y:S04]  /*18c10*/  LDL.LU R4, [R1+0x8] ;  /* 0x0000080001047983 */ /* 0x000ee80000300800 */
[----:B------:R-:W2:Y:S01]  /*18c20*/  LDL.LU R3, [R1+0x1c] ;  /* 0x00001c0001037983 */ /* 0x000ea20000300800 */
[----:B------:R-:W1:Y:S01]  /*18c30*/  S2R R2, SR_TID.X ;  /* 0x0000000000027919 */ /* 0x000e620000002100 */
[----:B------:R-:W-:Y:S01]  /*18c40*/  BSSY B0, `(.L_x_1581) ;  /* 0x0000015000007945 */ /* 0x000fe20003800000 */
[----:B-1----:R-:W-:-:S04]  /*18c50*/  LOP3.LUT R2, R2, 0x7f, RZ, 0xc0, !PT ;  /* 0x0000007f02027812 */ /* 0x002fc800078ec0ff */
[----:B------:R-:W-:Y:S01]  /*18c60*/  ISETP.NE.AND P1, PT, R2, RZ, PT ;  /* 0x000000ff0200720c */ /* 0x000fe20003f25270 */
[----:B---3--:R-:W-:-:S05]  /*18c70*/  VIADD R0, R4, 0x1 ;  /* 0x0000000104007836 */ /* 0x008fca0000000000 */
        /* <DEDUP_REMOVED lines=11> */
[----:B--2---:R-:W2:Y:S04]  /*18d30*/  @P1 ATOMG.E.ADD.STRONG.GPU PT, R3, desc[UR60][R4.64], R3 ;  /* 0x00000003040319a8 */ /* 0x004ea800081ee1fc */
[----:B--2---:R1:W2:Y:S02]  /*18d40*/  SHFL.IDX PT, R3, R3, R2, 0x1f ;  /* 0x00001f0203037589 */ /* 0x0042a400000e0000 */
[----:B-1----:R-:W1:Y:S02]  /*18d50*/  S2R R2, SR_LTMASK ;  /* 0x0000000000027919 */ /* 0x002e640000003900 */
[----:B-1----:R-:W-:-:S06]  /*18d60*/  LOP3.LUT R2, R2, UR4, RZ, 0xc0, !PT ;  /* 0x0000000402027c12 */ /* 0x002fcc000f8ec0ff */
[----:B------:R-:W2:Y:S02]  /*18d70*/  POPC R2, R2 ;  /* 0x0000000200027309 */ /* 0x000ea40000000000 */
[----:B--2---:R-:W-:-:S07]  /*18d80*/  IADD3 R16, R3, UR36, R2 ;  /* 0x0000002403107c10 */ /* 0x004fce000fffe002 */
.L_x_1582:
[----:B------:R-:W-:Y:S05]  /*18d90*/  BSYNC B0 ;  /* 0x0000000000007941 */ /* 0x000fea0003800000 */
.L_x_1581:
[----:B------:R-:W-:-:S05]  /*18da0*/  SEL R0, R0, RZ, P0 ;  /* 0x000000ff00007207 */ /* 0x000fca0000000000 */
[----:B------:R2:W-:Y:S02]  /*18db0*/  STL [R1+0x8], R0 ;  /* 0x0000080001007387 */ /* 0x0005e40000100800 */
.L_x_1494:
[----:B------:R-:W-:Y:S05]  /*18dc0*/  BSYNC B7 ;  /* 0x0000000000077941 */ /* 0x000fea0003800000 */
.L_x_1492:
[----:B--2---:R-:W2:Y:S02]  /*18dd0*/  LDL R0, [R1+0x18] ;  /* 0x0000180001007983 */ /* 0x004ea40000100800 */
        /* <DEDUP_REMOVED lines=12> */
.L_x_1583:
[----:B------:R-:W0:Y:S01]  /*18ea0*/  S2R R0, SR_TID.X ;  /* 0x0000000000007919 */ /* 0x000e220000002100 */
[----:B------:R-:W-:Y:S01]  /*18eb0*/  UMOV UR4, 0xffffffff ;  /* 0xffffffff00047882 */ /* 0x000fe20000000000 */
[----:B0-----:R-:W-:-:S04]  /*18ec0*/  LOP3.LUT R7, R0, 0x1f, RZ, 0xc0, !PT ;  /* 0x0000001f00077812 */ /* 0x001fc800078ec0ff */
        /* <DEDUP_REMOVED lines=33> */
.L_x_1713:
[----:B------:R-:W-:Y:S02]  /*190e0*/  ULDC UR4, c[0x0][0xd38] ;  /* 0x00034e0000047ab9 */ /* 0x000fe40000000800 */
[----:B------:R-:W-:-:S04]  /*190f0*/  IMAD.U32 R16, RZ, RZ, UR4 ;  /* 0x00000004ff107e24 */ /* 0x000fc8000f8e00ff */
[----:B-1----:R-:W-:-:S04]  /*19100*/  IMAD R6, R6, R16, RZ ;  /* 0x0000001006067224 */ /* 0x002fc800078e02ff */
[----:B------:R-:W-:-:S05]  /*19110*/  IMAD.IADD R4, R4, 0x1, R6 ;  /* 0x0000000104047824 */ /* 0x000fca00078e0206 */
[----:B------:R-:W-:-:S13]  /*19120*/  ISETP.GT.AND P6, PT, R4, R0, PT ;  /* 0x000000000400720c */ /* 0x000fda0003fc4270 */
[----:B------:R-:W-:Y:S05]  /*19130*/  @P6 BRA `(.L_x_1586) ;  /* 0x00000000009c6947 */ /* 0x000fea0003800000 */
.L_x_1591:
        /* <DEDUP_REMOVED lines=14> */
.L_x_1589:
[----:B------:R-:W-:Y:S05]  /*19220*/  BSYNC B0 ;  /* 0x0000000000007941 */ /* 0x000fea0003800000 */
.L_x_1588:
        /* <DEDUP_REMOVED lines=18> */
.L_x_1721:
[----:B------:R-:W-:Y:S02]  /*19350*/  ULDC UR4, c[0x0][0xd38] ;  /* 0x00034e0000047ab9 */ /* 0x000fe40000000800 */
[----:B------:R-:W-:-:S04]  /*19360*/  IMAD.U32 R16, RZ, RZ, UR4 ;  /* 0x00000004ff107e24 */ /* 0x000fc8000f8e00ff */
[----:B-1----:R-:W-:-:S04]  /*19370*/  IMAD R6, R6, R16, RZ ;  /* 0x0000001006067224 */ /* 0x002fc800078e02ff */
[----:B------:R-:W-:-:S05]  /*19380*/  IMAD.IADD R4, R6, 0x1, R4 ;  /* 0x0000000106047824 */ /* 0x000fca00078e0204 */
[----:B------:R-:W-:-:S13]  /*19390*/  ISETP.GT.AND P6, PT, R4, R0, PT ;  /* 0x000000000400720c */ /* 0x000fda0003fc4270 */
[----:B------:R-:W-:Y:S05]  /*193a0*/  @!P6 BRA `(.L_x_1591) ;  /* 0xfffffffc0064e947 */ /* 0x000fea000383ffff */
.L_x_1586:
        /* <DEDUP_REMOVED lines=8> */
.L_x_1725:
[----:B------:R-:W-:Y:S01]  /*19430*/  ISETP.NE.AND P0, PT, R5, RZ, PT ;  /* 0x000000ff0500720c */ /* 0x000fe20003f05270 */
[----:B-1----:R-:W-:-:S12]  /*19440*/  IMAD.MOV.U32 R2, RZ, RZ, RZ ;  /* 0x000000ffff027224 */ /* 0x002fd800078e00ff */
[----:B------:R-:W-:Y:S05]  /*19450*/  @!P0 BRA `(.L_x_1593) ;  /* 0x0000000000108947 */ /* 0x000fea0003800000 */
[----:B------:R-:W-:Y:S01]  /*19460*/  UMOV UR4, 0xffffffff ;  /* 0xffffffff00047882 */ /* 0x000fe20000000000 */
[----:B------:R-:W-:Y:S02]  /*19470*/  VIADD R12, R4, 0xffffffff ;  /* 0xffffffff040c7836 */ /* 0x000fe40000000000 */
[----:B------:R-:W-:Y:S05]  /*19480*/  BRA.DIV UR4, `(.L_x_1594) ;  /* 0x0000003e04247947 */ /* 0x000fea000b800000 */
[----:B------:R1:W3:Y:S02]  /*19490*/  SHFL.IDX PT, R2, R3, R12, 0x1f ;  /* 0x00001f0c03027589 */ /* 0x0002e400000e0000 */
.L_x_1593:
        /* <DEDUP_REMOVED lines=31> */
.L_x_1587:
[----:B------:R-:W-:Y:S01]  /*19690*/  UMOV UR4, URZ ;  /* 0x0000003f00047c82 */ /* 0x000fe20008000000 */
[----:B------:R-:W-:Y:S01]  /*196a0*/  UMOV UR5, URZ ;  /* 0x0000003f00057c82 */ /* 0x000fe20008000000 */
[----:B------:R-:W-:Y:S01]  /*196b0*/  ULDC UR6, c[0x0][0xd3c] ;  /* 0x00034f0000067ab9 */ /* 0x000fe20000000800 */
[----:B------:R-:W-:Y:S02]  /*196c0*/  IMAD.MOV.U32 R16, RZ, RZ, R0 ;  /* 0x000000ffff107224 */ /* 0x000fe400078e0000 */
[----:B------:R-:W-:Y:S02]  /*196d0*/  IMAD.U32 R17, RZ, RZ, UR4 ;  /* 0x00000004ff117e24 */ /* 0x000fe4000f8e00ff */
[----:B------:R-:W-:Y:S02]  /*196e0*/  IMAD.U32 R18, RZ, RZ, UR5 ;  /* 0x00000005ff127e24 */ /* 0x000fe4000f8e00ff */
[----:B------:R-:W-:-:S07]  /*196f0*/  IMAD.U32 R19, RZ, RZ, UR6 ;  /* 0x00000006ff137e24 */ /* 0x000fce000f8e00ff */
.L_x_1595:
        /* <DEDUP_REMOVED lines=12> */
.L_x_1584:
[----:B------:R-:W-:Y:S02]  /*197c0*/  ULDC UR4, c[0x0][0xd3c] ;  /* 0x00034f0000047ab9 */ /* 0x000fe40000000800 */
[----:B---3--:R-:W-:-:S13]  /*197d0*/  ISETP.GE.AND P0, PT, R19, UR4, PT ;  /* 0x0000000413007c0c */ /* 0x008fda000bf06270 */
[----:B------:R-:W-:Y:S05]  /*197e0*/  @!P0 BRA `(.L_x_1596) ;  /* 0xffffff8c00148947 */ /* 0x000fea000383ffff */
[----:B------:R-:W-:Y:S05]  /*197f0*/  BSYNC B8 ;  /* 0x0000000000087941 */ /* 0x000fea0003800000 */
.L_x_1450:
[----:B--2---:R-:W2:Y:S01]  /*19800*/  LDL.LU R0, [R1+0x68] ;  /* 0x0000680001007983 */ /* 0x004ea20000300800 */
[----:B------:R-:W-:Y:S01]  /*19810*/  BSSY B0, `(.L_x_1597) ;  /* 0x000000b000007945 */ /* 0x000fe20003800000 */
[----:B------:R-:W3:Y:S01]  /*19820*/  S2R R5, SR_CgaCtaId ;  /* 0x0000000000057919 */ /* 0x000ee20000008800 */
[----:B--2---:R-:W-:-:S05]  /*19830*/  VIADD R0, R0, 0x1 ;  /* 0x0000000100007836 */ /* 0x004fca0000000000 */
[----:B0-----:R-:W-:-:S04]  /*19840*/  LEA.HI R2, R0, R0, RZ, 0x1 ;  /* 0x0000000000027211 */ /* 0x001fc800078f08ff */
[----:B-1----:R-:W-:-:S05]  /*19850*/  LOP3.LUT R3, R2, 0xfffffffe, RZ, 0xc0, !PT ;  /* 0xfffffffe02037812 */ /* 0x002fca00078ec0ff */
[----:B------:R-:W-:Y:S01]  /*19860*/  IMAD.IADD R3, R0, 0x1, -R3 ;  /* 0x0000000100037824 */ /* 0x000fe200078e0a03 */
[----:B------:R-:W-:-:S04]  /*19870*/  MOV R0, 0x400 ;  /* 0x0000040000007802 */ /* 0x000fc80000000f00 */
[----:B---3--:R-:W-:Y:S02]  /*19880*/  LEA R0, R5, R0, 0x18 ;  /* 0x0000000005007211 */ /* 0x008fe400078ec0ff */
[----:B------:R-:W-:-:S04]  /*19890*/  SHF.L.U32 R3, R3, 0x1f, RZ ;  /* 0x0000001f03037819 */ /* 0x000fc800000006ff */
[----:B------:R-:W0:Y:S02]  /*198a0*/  SYNCS.PHASECHK.TRANS64.TRYWAIT P0, [R0+URZ+0x32420], R3 ;  /* 0x03242003000075a7 */ /* 0x000e24000800017f */
[----:B0-----:R-:W-:Y:S05]  /*198b0*/  @!P0 BRA `(.L_x_1598) ;  /* 0x0000003800408947 */ /* 0x001fea0003800000 */
.L_x_1728:
[----:B------:R-:W-:Y:S05]  /*198c0*/  BSYNC B0 ;  /* 0x0000000000007941 */ /* 0x000fea0003800000 */
.L_x_1597:
[----:B------:R-:W-:-:S03]  /*198d0*/  UMOV UR4, 0xffffffff ;  /* 0xffffffff00047882 */ /* 0x000fc60000000000 */
[----:B------:R-:W-:Y:S05]  /*198e0*/  BRA.DIV UR4, `(.L_x_1599) ;  /* 0x0000003a04487947 */ /* 0x000fea000b800000 */
[----:B------:R-:W1:Y:S02]  /*198f0*/  S2R R2, SR_TID.X ;  /* 0x0000000000027919 */ /* 0x000e640000002100 */
[----:B-1----:R-:W-:-:S04]  /*19900*/  SHF.R.U32.HI R2, RZ, 0x5, R2 ;  /* 0x00000005ff027819 */ /* 0x002fc80000011602 */
[----:B------:R-:W-:-:S05]  /*19910*/  LOP3.LUT R2, R2, 0x3, RZ, 0xc0, !PT ;  /* 0x0000000302027812 */ /* 0x000fca00078ec0ff */
[----:B------:R1:W2:Y:S02]  /*19920*/  SHFL.IDX PT, R14, R2, RZ, 0x1f ;  /* 0x00001fff020e7589 */ /* 0x0002a400000e0000 */
.L_x_1731:
[----:B--2---:R-:W-:-:S13]  /*19930*/  ISETP.NE.AND P0, PT, R14, RZ, PT ;  /* 0x000000ff0e00720c */ /* 0x004fda0003f05270 */
[----:B------:R-:W-:Y:S05]  /*19940*/  @P0 BRA `(.L_x_1305) ;  /* 0x0000000000940947 */ /* 0x000fea0003800000 */
[----:B------:R-:W-:-:S03]  /*19950*/  UMOV UR4, 0xffffffff ;  /* 0xffffffff00047882 */ /* 0x000fc60000000000 */
[----:B------:R-:W-:Y:S05]  /*19960*/  BRA.DIV UR4, `(.L_x_1600) ;  /* 0x0000003a045c7947 */ /* 0x000fea000b800000 */
[----:B------:R-:W-:-:S13]  /*19970*/  ELECT P6, URZ, PT ;  /* 0x00000000003f782f */ /* 0x000fda00038c0000 */
.L_x_1734:
[----:B------:R-:W-:Y:S05]  /*19980*/  @!P6 BRA `(.L_x_1305) ;  /* 0x000000000084e947 */ /* 0x000fea0003800000 */
[----:B-1----:R-:W2:Y:S02]  /*19990*/  LDL.LU R2, [R1+0x90] ;  /* 0x0000900001027983 */ /* 0x002ea40000300800 */
[----:B--2---:R-:W-:-:S04]  /*199a0*/  LOP3.LUT R2, R2, 0x2, RZ, 0xfc, !PT ;  /* 0x0000000202027812 */ /* 0x004fc800078efcff */
[----:B------:R-:W-:-:S13]  /*199b0*/  ISETP.NE.AND P2, PT, R2, 0x3, PT ;  /* 0x000000030200780c */ /* 0x000fda0003f45270 */
[----:B------:R-:W-:Y:S05]  /*199c0*/  @!P2 BRA `(.L_x_1601) ;  /* 0x000000000004a947 */ /* 0x000fea0003800000 */
[----:B------:R-:W-:Y:S01]  /*199d0*/  BPT.TRAP 0x1 ;  /* 0x000000040000795c */ /* 0x000fe20000300000 */
.L_x_1601:
        /* <DEDUP_REMOVED lines=14> */
.L_x_1735:
[----:B------:R-:W1:Y:S02]  /*19ac0*/  SYNCS.PHASECHK.TRANS64.TRYWAIT P0, [R7+URZ], R2 ;  /* 0x00000002070075a7 */ /* 0x000e64000800017f */
[----:B-1----:R-:W-:Y:S05]  /*19ad0*/  @!P0 BRA `(.L_x_1603) ;  /* 0x0000003800348947 */ /* 0x002fea0003800000 */
.L_x_1736:
[----:B------:R-:W-:Y:S05]  /*19ae0*/  @!P2 BRA `(.L_x_1604) ;  /* 0x000000000004a947 */ /* 0x000fea0003800000 */
[----:B------:R-:W-:Y:S01]  /*19af0*/  BPT.TRAP 0x1 ;  /* 0x000000040000795c */ /* 0x000fe20000300000 */
.L_x_1604:
[----:B------:R-:W2:Y:S01]  /*19b00*/  LDL.LU R4, [R1+0x8] ;  /* 0x0000080001047983 */ /* 0x000ea20000300800 */
[----:B------:R-:W-:-:S04]  /*19b10*/  VIADD R0, R0, 0x32460 ;  /* 0x0003246000007836 */ /* 0x000fc80000000000 */
[----:B--2---:R-:W-:-:S04]  /*19b20*/  IMAD R4, R4, 0x8, R0 ;  /* 0x0000000804047824 */ /* 0x004fc800078e0200 */
[----:B------:R-:W2:Y:S02]  /*19b30*/  SYNCS.PHASECHK.TRANS64.TRYWAIT P0, [R4+URZ], R5 ;  /* 0x00000005040075a7 */ /* 0x000ea4000800017f */
[----:B--2---:R-:W-:Y:S05]  /*19b40*/  @!P0 BRA `(.L_x_1605) ;  /* 0x00000038002c8947 */ /* 0x004fea0003800000 */
.L_x_1737:
[----:B------:R-:W-:-:S07]  /*19b50*/  IMAD R3, R3, 0x8, R0 ;  /* 0x0000000803037824 */ /* 0x000fce00078e0200 */
.L_x_1606:
[----:B---3--:R3:W0:Y:S02]  /*19b60*/  SYNCS.PHASECHK.TRANS64.TRYWAIT P0, [R3+URZ], R2 ;  /* 0x00000002030075a7 */ /* 0x008624000800017f */
[----:B0-----:R-:W-:Y:S05]  /*19b70*/  @!P0 NANOSLEEP.SYNCS 0x989680 ;  /* 0x009896800000895d */ /* 0x001fea0003900000 */
[----:B------:R-:W0:Y:S02]  /*19b80*/  @!P0 SYNCS.PHASECHK.TRANS64 P0, [R3+URZ], R2 ;  /* 0x00000002030085a7 */ /* 0x000e24000800007f */
[----:B0-----:R-:W-:Y:S05]  /*19b90*/  @!P0 BRA `(.L_x_1606) ;  /* 0xfffffffc00f08947 */ /* 0x001fea000383ffff */
.L_x_1305:
[----:B------:R-:W-:Y:S05]  /*19ba0*/  BSYNC B9 ;  /* 0x0000000000097941 */ /* 0x000fea0003800000 */
.L_x_1302:
[----:B------:R-:W-:Y:S05]  /*19bb0*/  EXIT ;  /* 0x000000000000794d */ /* 0x000fea0003800000 */
.L_x_1323:
[----:B0-----:R0:W1:Y:S02]  /*19bc0*/  SYNCS.PHASECHK.TRANS64.TRYWAIT P6, [R94+URZ+0x32490], R108 ;  /* 0x0324906c5e0075a7 */ /* 0x00106400080c017f */
[----:B-1----:R-:W-:Y:S05]  /*19bd0*/  @!P6 NANOSLEEP.SYNCS 0x989680 ;  /* 0x009896800000e95d */ /* 0x002fea0003900000 */
[----:B------:R-:W1:Y:S02]  /*19be0*/  @!P6 SYNCS.PHASECHK.TRANS64 P6, [R94+URZ+0x32490], R108 ;  /* 0x0324906c5e00e5a7 */ /* 0x000e6400080c007f */
[----:B-1----:R-:W-:Y:S05]  /*19bf0*/  @!P6 BRA `(.L_x_1323) ;  /* 0xfffffffc00f0e947 */ /* 0x002fea000383ffff */
[----:B------:R-:W-:Y:S05]  /*19c00*/  BRA `(.L_x_1607) ;  /* 0xfffffe8c00fc7947 */ /* 0x000fea000383ffff */
.L_x_1341:
[----:B0-----:R0:W1:Y:S02]  /*19c10*/  SYNCS.PHASECHK.TRANS64.TRYWAIT P5, [R94+URZ+0x32490], R108 ;  /* 0x0324906c5e0075a7 */ /* 0x00106400080a017f */
[----:B-1----:R-:W-:Y:S05]  /*19c20*/  @!P5 NANOSLEEP.SYNCS 0x989680 ;  /* 0x009896800000d95d */ /* 0x002fea0003900000 */
[----:B------:R-:W1:Y:S02]  /*19c30*/  @!P5 SYNCS.PHASECHK.TRANS64 P5, [R94+URZ+0x32490], R108 ;  /* 0x0324906c5e00d5a7 */ /* 0x000e6400080a007f */
[----:B-1----:R-:W-:Y:S05]  /*19c40*/  @!P5 BRA `(.L_x_1341) ;  /* 0xfffffffc00f0d947 */ /* 0x002fea000383ffff */
[----:B------:R-:W-:Y:S05]  /*19c50*/  BRA `(.L_x_1608) ;  /* 0xfffffea000a47947 */ /* 0x000fea000383ffff */
.L_x_1350:
[----:B0-----:R0:W1:Y:S02]  /*19c60*/  SYNCS.PHASECHK.TRANS64.TRYWAIT P4, [R94+URZ+0x32490], R108 ;  /* 0x0324906c5e0075a7 */ /* 0x001064000808017f */
[----:B-1----:R-:W-:Y:S05]  /*19c70*/  @!P4 NANOSLEEP.SYNCS 0x989680 ;  /* 0x009896800000c95d */ /* 0x002fea0003900000 */
[----:B------:R-:W1:Y:S02]  /*19c80*/  @!P4 SYNCS.PHASECHK.TRANS64 P4, [R94+URZ+0x32490], R108 ;  /* 0x0324906c5e00c5a7 */ /* 0x000e64000808007f */
[----:B-1----:R-:W-:Y:S05]  /*19c90*/  @!P4 BRA `(.L_x_1350) ;  /* 0xfffffffc00f0c947 */ /* 0x002fea000383ffff */
[----:B------:R-:W-:Y:S05]  /*19ca0*/  BRA `(.L_x_1609) ;  /* 0xfffffeb000c87947 */ /* 0x000fea000383ffff */
.L_x_1356:
[----:B-1----:R1:W2:Y:S02]  /*19cb0*/  SYNCS.PHASECHK.TRANS64.TRYWAIT P3, [R94+URZ+0x324b0], R108 ;  /* 0x0324b06c5e0075a7 */ /* 0x0022a4000806017f */
[----:B--2---:R-:W-:Y:S05]  /*19cc0*/  @!P3 NANOSLEEP.SYNCS 0x989680 ;  /* 0x009896800000b95d */ /* 0x004fea0003900000 */
[----:B------:R-:W2:Y:S02]  /*19cd0*/  @!P3 SYNCS.PHASECHK.TRANS64 P3, [R94+URZ+0x324b0], R108 ;  /* 0x0324b06c5e00b5a7 */ /* 0x000ea4000806007f */
[----:B--2---:R-:W-:Y:S05]  /*19ce0*/  @!P3 BRA `(.L_x_1356) ;  /* 0xfffffffc00f0b947 */ /* 0x004fea000383ffff */
[----:B------:R-:W-:Y:S05]  /*19cf0*/  BRA `(.L_x_1610) ;  /* 0xfffffeb400547947 */ /* 0x000fea000383ffff */
.L_x_1364:
[----:B------:R-:W0:Y:S01]  /*19d00*/  S2R R7, SR_TID.X ;  /* 0x0000000000077919 */ /* 0x000e220000002100 */
[----:B------:R-:W-:Y:S01]  /*19d10*/  BSSY B0, `(.L_x_1611) ;  /* 0x000000c000007945 */ /* 0x000fe20003800000 */
[----:B------:R-:W-:Y:S02]  /*19d20*/  IMAD.MOV.U32 R12, RZ, RZ, RZ ;  /* 0x000000ffff0c7224 */ /* 0x000fe400078e00ff */
[----:B------:R-:W-:Y:S02]  /*19d30*/  IMAD.MOV.U32 R11, RZ, RZ, 0x1f ;  /* 0x0000001fff0b7424 */ /* 0x000fe400078e00ff */
[----:B------:R-:W-:Y:S02]  /*19d40*/  IMAD.MOV.U32 R15, RZ, RZ, -0x1 ;  /* 0xffffffffff0f7424 */ /* 0x000fe400078e00ff */
[----:B0-----:R-:W-:-:S05]  /*19d50*/  VIADD R20, R7, 0xffffff80 ;  /* 0xffffff8007147836 */ /* 0x001fca0000000000 */
[----:B------:R-:W-:-:S04]  /*19d60*/  SHF.R.S32.HI R7, RZ, 0x1f, R20 ;  /* 0x0000001fff077819 */ /* 0x000fc80000011414 */
[----:B------:R-:W-:-:S04]  /*19d70*/  LEA.HI R7, R7, R20, RZ, 0x7 ;  /* 0x0000001407077211 */ /* 0x000fc800078f38ff */
[----:B------:R-:W-:-:S05]  /*19d80*/  SHF.R.S32.HI R7, RZ, 0x7, R7 ;  /* 0x00000007ff077819 */ /* 0x000fca0000011407 */
[----:B------:R-:W-:-:S07]  /*19d90*/  IMAD.MOV.U32 R13, RZ, RZ, R7 ;  /* 0x000000ffff0d7224 */ /* 0x000fce00078e0007 */
[----:B-----5:R-:W-:Y:S05]  /*19da0*/  WARPSYNC.COLLECTIVE R15, `(.L_x_1612) ;  /* 0x000000000f087348 */ /* 0x020fea0003c00000 */
[----:B------:R0:W1:Y:S02]  /*19db0*/  SHFL.IDX P6, R14, R13, R12, R11 ;  /* 0x0000000c0d0e7389 */ /* 0x00006400000c000b */
[----:B01---5:R-:W-:Y:S01]  /*19dc0*/  ENDCOLLECTIVE ;  /* 0x000000000000791b */ /* 0x023fe20003800000 */
.L_x_1612:
[----:B------:R-:W-:Y:S05]  /*19dd0*/  BSYNC B0 ;  /* 0x0000000000007941 */ /* 0x000fea0003800000 */
.L_x_1611:
[----:B------:R-:W-:Y:S05]  /*19de0*/  BRA `(.L_x_1613) ;  /* 0xfffffec0000c7947 */ /* 0x000fea000383ffff */
.L_x_1376:
        /* <DEDUP_REMOVED lines=8> */
.L_x_1615:
[----:B------:R-:W-:Y:S05]  /*19e70*/  BSYNC B1 ;  /* 0x0000000000017941 */ /* 0x000fea0003800000 */
.L_x_1614:
        /* <DEDUP_REMOVED lines=8> */
.L_x_1616:
[----:B------:R-:W-:Y:S02]  /*19f00*/  IMAD.MOV.U32 R13, RZ, RZ, R27 ;  /* 0x000000ffff0d7224 */ /* 0x000fe400078e001b */
[----:B------:R-:W-:-:S07]  /*19f10*/  IMAD.MOV.U32 R0, RZ, RZ, R14 ;  /* 0x000000ffff007224 */ /* 0x000fce00078e000e */
[----:B------:R-:W-:Y:S05]  /*19f20*/  WARPSYNC.COLLECTIVE R15, `(.L_x_1617) ;  /* 0x000000000f087348 */ /* 0x000fea0003c00000 */
[----:B------:R0:W1:Y:S02]  /*19f30*/  SHFL.IDX P6, R14, R13, R12, R11 ;  /* 0x0000000c0d0e7389 */ /* 0x00006400000c000b */
[----:B01----:R-:W-:Y:S01]  /*19f40*/  ENDCOLLECTIVE ;  /* 0x000000000000791b */ /* 0x003fe20003800000 */
.L_x_1617:
[----:B------:R-:W-:Y:S02]  /*19f50*/  IMAD.MOV.U32 R13, RZ, RZ, R26 ;  /* 0x000000ffff0d7224 */ /* 0x000fe400078e001a */
[----:B------:R-:W-:-:S07]  /*19f60*/  IMAD.MOV.U32 R5, RZ, RZ, R14 ;  /* 0x000000ffff057224 */ /* 0x000fce00078e000e */
[----:B------:R-:W-:Y:S05]  /*19f70*/  WARPSYNC.COLLECTIVE R15, `(.L_x_1618) ;  /* 0x000000000f087348 */ /* 0x000fea0003c00000 */
[----:B------:R0:W1:Y:S02]  /*19f80*/  SHFL.IDX P6, R14, R13, R12, R11 ;  /* 0x0000000c0d0e7389 */ /* 0x00006400000c000b */
[----:B01----:R-:W-:Y:S01]  /*19f90*/  ENDCOLLECTIVE ;  /* 0x000000000000791b */ /* 0x003fe20003800000 */
.L_x_1618:
[----:B------:R-:W-:Y:S05]  /*19fa0*/  BRA `(.L_x_1619) ;  /* 0xfffffec400047947 */ /* 0x000fea000383ffff */
.L_x_1380:
[----:B0-----:R0:W1:Y:S02]  /*19fb0*/  SYNCS.PHASECHK.TRANS64.TRYWAIT P0, [R18+URZ+0x32400], R13 ;  /* 0x0324000d120075a7 */ /* 0x001064000800017f */
[----:B-1----:R-:W-:Y:S05]  /*19fc0*/  @!P0 NANOSLEEP.SYNCS 0x989680 ;  /* 0x009896800000895d */ /* 0x002fea0003900000 */
[----:B------:R-:W1:Y:S02]  /*19fd0*/  @!P0 SYNCS.PHASECHK.TRANS64 P0, [R18+URZ+0x32400], R13 ;  /* 0x0324000d120085a7 */ /* 0x000e64000800007f */
[----:B-1----:R-:W-:Y:S05]  /*19fe0*/  @!P0 BRA `(.L_x_1380) ;  /* 0xfffffffc00f08947 */ /* 0x002fea000383ffff */
[----:B------:R-:W-:Y:S05]  /*19ff0*/  BRA `(.L_x_1620) ;  /* 0xfffffec8000c7947 */ /* 0x000fea000383ffff */
.L_x_1388:
        /* <DEDUP_REMOVED lines=8> */
.L_x_1622:
[----:B------:R-:W-:Y:S05]  /*1a080*/  BSYNC B1 ;  /* 0x0000000000017941 */ /* 0x000fea0003800000 */
.L_x_1621:
        /* <DEDUP_REMOVED lines=8> */
.L_x_1623:
[----:B------:R-:W-:Y:S02]  /*1a110*/  IMAD.MOV.U32 R13, RZ, RZ, R27 ;  /* 0x000000ffff0d7224 */ /* 0x000fe400078e001b */
[----:B------:R-:W-:-:S07]  /*1a120*/  IMAD.MOV.U32 R3, RZ, RZ, R14 ;  /* 0x000000ffff037224 */ /* 0x000fce00078e000e */
[----:B------:R-:W-:Y:S05]  /*1a130*/  WARPSYNC.COLLECTIVE R15, `(.L_x_1624) ;  /* 0x000000000f087348 */ /* 0x000fea0003c00000 */
[----:B------:R0:W1:Y:S02]  /*1a140*/  SHFL.IDX P6, R14, R13, R12, R11 ;  /* 0x0000000c0d0e7389 */ /* 0x00006400000c000b */
[----:B01----:R-:W-:Y:S01]  /*1a150*/  ENDCOLLECTIVE ;  /* 0x000000000000791b */ /* 0x003fe20003800000 */
.L_x_1624:
[----:B------:R-:W-:Y:S02]  /*1a160*/  IMAD.MOV.U32 R13, RZ, RZ, R26 ;  /* 0x000000ffff0d7224 */ /* 0x000fe400078e001a */
[----:B------:R-:W-:-:S07]  /*1a170*/  IMAD.MOV.U32 R20, RZ, RZ, R14 ;  /* 0x000000ffff147224 */ /* 0x000fce00078e000e */
[----:B------:R-:W-:Y:S05]  /*1a180*/  WARPSYNC.COLLECTIVE R15, `(.L_x_1625) ;  /* 0x000000000f087348 */ /* 0x000fea0003c00000 */
[----:B------:R0:W1:Y:S02]  /*1a190*/  SHFL.IDX P6, R14, R13, R12, R11 ;  /* 0x0000000c0d0e7389 */ /* 0x00006400000c000b */
[----:B01----:R-:W-:Y:S01]  /*1a1a0*/  ENDCOLLECTIVE ;  /* 0x000000000000791b */ /* 0x003fe20003800000 */
.L_x_1625:
[----:B------:R-:W-:Y:S05]  /*1a1b0*/  BRA `(.L_x_1626) ;  /* 0xfffffed000787947 */ /* 0x000fea000383ffff */
.L_x_1392:
[----:B0-----:R0:W1:Y:S02]  /*1a1c0*/  SYNCS.PHASECHK.TRANS64.TRYWAIT P1, [R18+URZ+0x32400], R21 ;  /* 0x03240015120075a7 */ /* 0x001064000802017f */
[----:B-1----:R-:W-:Y:S05]  /*1a1d0*/  @!P1 NANOSLEEP.SYNCS 0x989680 ;  /* 0x009896800000995d */ /* 0x002fea0003900000 */
[----:B------:R-:W1:Y:S02]  /*1a1e0*/  @!P1 SYNCS.PHASECHK.TRANS64 P1, [R18+URZ+0x32400], R21 ;  /* 0x03240015120095a7 */ /* 0x000e64000802007f */
[----:B-1----:R-:W-:Y:S05]  /*1a1f0*/  @!P1 BRA `(.L_x_1392) ;  /* 0xfffffffc00f09947 */ /* 0x002fea000383ffff */
[----:B------:R-:W-:Y:S05]  /*1a200*/  BRA `(.L_x_1627) ;  /* 0xfffffed400507947 */ /* 0x000fea000383ffff */
.L_x_1398:
[----:B0-----:R0:W3:Y:S02]  /*1a210*/  SYNCS.PHASECHK.TRANS64.TRYWAIT P1, [R0+URZ+0x32430], R7 ;  /* 0x03243007000075a7 */ /* 0x0010e4000802017f */
[----:B---3--:R-:W-:Y:S05]  /*1a220*/  @!P1 NANOSLEEP.SYNCS 0x989680 ;  /* 0x009896800000995d */ /* 0x008fea0003900000 */
[----:B------:R-:W3:Y:S02]  /*1a230*/  @!P1 SYNCS.PHASECHK.TRANS64 P1, [R0+URZ+0x32430], R7 ;  /* 0x03243007000095a7 */ /* 0x000ee4000802007f */
[----:B---3--:R-:W-:Y:S05]  /*1a240*/  @!P1 BRA `(.L_x_1398) ;  /* 0xfffffffc00f09947 */ /* 0x008fea000383ffff */
[----:B------:R-:W-:Y:S05]  /*1a250*/  BRA `(.L_x_1397) ;  /* 0xfffffee0006c7947 */ /* 0x000fea000383ffff */
.L_x_1400:
[----:B---3--:R3:W4:Y:S02]  /*1a260*/  SYNCS.PHASECHK.TRANS64.TRYWAIT P1, [R18+URZ+0x32410], R3 ;  /* 0x03241003120075a7 */ /* 0x008724000802017f */
[----:B----4-:R-:W-:Y:S05]  /*1a270*/  @!P1 NANOSLEEP.SYNCS 0x989680 ;  /* 0x009896800000995d */ /* 0x010fea0003900000 */
[----:B------:R-:W4:Y:S02]  /*1a280*/  @!P1 SYNCS.PHASECHK.TRANS64 P1, [R18+URZ+0x32410], R3 ;  /* 0x03241003120095a7 */ /* 0x000f24000802007f */
[----:B----4-:R-:W-:Y:S05]  /*1a290*/  @!P1 BRA `(.L_x_1400) ;  /* 0xfffffffc00f09947 */ /* 0x010fea000383ffff */
[----:B------:R-:W-:Y:S05]  /*1a2a0*/  BRA `(.L_x_1628) ;  /* 0xfffffee400547947 */ /* 0x000fea000383ffff */
.L_x_1405:
[----:B0-----:R0:W3:Y:S02]  /*1a2b0*/  SYNCS.PHASECHK.TRANS64.TRYWAIT P2, [R0+URZ+0x32450], R7 ;  /* 0x03245007000075a7 */ /* 0x0010e4000804017f */
[----:B---3--:R-:W-:Y:S05]  /*1a2c0*/  @!P2 NANOSLEEP.SYNCS 0x989680 ;  /* 0x009896800000a95d */ /* 0x008fea0003900000 */
[----:B------:R-:W3:Y:S02]  /*1a2d0*/  @!P2 SYNCS.PHASECHK.TRANS64 P2, [R0+URZ+0x32450], R7 ;  /* 0x032450070000a5a7 */ /* 0x000ee4000804007f */
[----:B---3--:R-:W-:Y:S05]  /*1a2e0*/  @!P2 BRA `(.L_x_1405) ;  /* 0xfffffffc00f0a947 */ /* 0x008fea000383ffff */
[----:B------:R-:W-:Y:S05]  /*1a2f0*/  BRA `(.L_x_1404) ;  /* 0xfffffee400747947 */ /* 0x000fea000383ffff */
.L_x_1410:
[----:B-1----:R1:W2:Y:S02]  /*1a300*/  SYNCS.PHASECHK.TRANS64.TRYWAIT P3, [R3+URZ+0x32430], R6 ;  /* 0x03243006030075a7 */ /* 0x0022a4000806017f */
[----:B--2---:R-:W-:Y:S05]  /*1a310*/  @!P3 NANOSLEEP.SYNCS 0x989680 ;  /* 0x009896800000b95d */ /* 0x004fea0003900000 */
[----:B------:R-:W2:Y:S02]  /*1a320*/  @!P3 SYNCS.PHASECHK.TRANS64 P3, [R3+URZ+0x32430], R6 ;  /* 0x032430060300b5a7 */ /* 0x000ea4000806007f */
[----:B--2---:R-:W-:Y:S05]  /*1a330*/  @!P3 BRA `(.L_x_1410) ;  /* 0xfffffffc00f0b947 */ /* 0x004fea000383ffff */
[----:B------:R-:W-:Y:S05]  /*1a340*/  BRA `(.L_x_1409) ;  /* 0xffffff1000047947 */ /* 0x000fea000383ffff */
.L_x_1415:
[----:B---3--:R3:W4:Y:S02]  /*1a350*/  SYNCS.PHASECHK.TRANS64.TRYWAIT P3, [R3+URZ+0x32450], R6 ;  /* 0x03245006030075a7 */ /* 0x008724000806017f */
[----:B----4-:R-:W-:Y:S05]  /*1a360*/  @!P3 NANOSLEEP.SYNCS 0x989680 ;  /* 0x009896800000b95d */ /* 0x010fea0003900000 */
[----:B------:R-:W4:Y:S02]  /*1a370*/  @!P3 SYNCS.PHASECHK.TRANS64 P3, [R3+URZ+0x32450], R6 ;  /* 0x032450060300b5a7 */ /* 0x000f24000806007f */
[----:B----4-:R-:W-:Y:S05]  /*1a380*/  @!P3 BRA `(.L_x_1415) ;  /* 0xfffffffc00f0b947 */ /* 0x010fea000383ffff */
[----:B------:R-:W-:Y:S05]  /*1a390*/  BRA `(.L_x_1414) ;  /* 0xffffff1000b07947 */ /* 0x000fea000383ffff */
.L_x_1430:
[----:B------:R-:W-:Y:S02]  /*1a3a0*/  IMAD.MOV.U32 R13, RZ, RZ, R4 ;  /* 0x000000ffff0d7224 */ /* 0x000fe400078e0004 */
[----:B------:R-:W-:Y:S02]  /*1a3b0*/  IMAD.MOV.U32 R12, RZ, RZ, RZ ;  /* 0x000000ffff0c7224 */ /* 0x000fe400078e00ff */
[----:B------:R-:W-:Y:S02]  /*1a3c0*/  IMAD.MOV.U32 R11, RZ, RZ, 0x181f ;  /* 0x0000181fff0b7424 */ /* 0x000fe400078e00ff */
[----:B------:R-:W-:-:S07]  /*1a3d0*/  IMAD.MOV.U32 R15, RZ, RZ, -0x1 ;  /* 0xffffffffff0f7424 */ /* 0x000fce00078e00ff */
[----:B01----:R-:W-:Y:S05]  /*1a3e0*/  WARPSYNC.COLLECTIVE R15, `(.L_x_1629) ;  /* 0x000000000f087348 */ /* 0x003fea0003c00000 */
[----:B------:R2:W3:Y:S02]  /*1a3f0*/  SHFL.IDX P6, R14, R13, R12, R11 ;  /* 0x0000000c0d0e7389 */ /* 0x0004e400000c000b */
[----:B0123--:R-:W-:Y:S01]  /*1a400*/  ENDCOLLECTIVE ;  /* 0x000000000000791b */ /* 0x00ffe20003800000 */
.L_x_1629:
[----:B------:R-:W-:Y:S02]  /*1a410*/  IMAD.MOV.U32 R13, RZ, RZ, R3 ;  /* 0x000000ffff0d7224 */ /* 0x000fe400078e0003 */
[----:B------:R-:W-:-:S07]  /*1a420*/  IMAD.MOV.U32 R0, RZ, RZ, R14 ;  /* 0x000000ffff007224 */ /* 0x000fce00078e000e */
[----:B------:R-:W-:Y:S05]  /*1a430*/  WARPSYNC.COLLECTIVE R15, `(.L_x_1630) ;  /* 0x000000000f087348 */ /* 0x000fea0003c00000 */
[----:B------:R0:W1:Y:S02]  /*1a440*/  SHFL.IDX P6, R14, R13, R12, R11 ;  /* 0x0000000c0d0e7389 */ /* 0x00006400000c000b */
[----:B01----:R-:W-:Y:S01]  /*1a450*/  ENDCOLLECTIVE ;  /* 0x000000000000791b */ /* 0x003fe20003800000 */
.L_x_1630:
[----:B------:R-:W-:Y:S05]  /*1a460*/  BRA `(.L_x_1631) ;  /* 0xffffff6c00387947 */ /* 0x000fea000383ffff */
.L_x_1433:
        /* <DEDUP_REMOVED lines=8> */
.L_x_1633:
[----:B------:R-:W-:Y:S05]  /*1a4f0*/  BSYNC B1 ;  /* 0x0000000000017941 */ /* 0x000fea0003800000 */
.L_x_1632:
        /* <DEDUP_REMOVED lines=8> */
.L_x_1634:
[----:B------:R-:W-:Y:S05]  /*1a580*/  BRA `(.L_x_1635) ;  /* 0xffffff6c006c7947 */ /* 0x000fea000383ffff */
.L_x_1436:
        /* <DEDUP_REMOVED lines=8> */
.L_x_1637:
[----:B------:R-:W-:Y:S05]  /*1a610*/  BSYNC B1 ;  /* 0x0000000000017941 */ /* 0x000fea0003800000 */
.L_x_1636:
        /* <DEDUP_REMOVED lines=8> */
.L_x_1638:
[----:B------:R-:W-:Y:S05]  /*1a6a0*/  BRA `(.L_x_1639) ;  /* 0xffffff6c009c7947 */ /* 0x000fea000383ffff */
.L_x_1439:
        /* <DEDUP_REMOVED lines=8> */
.L_x_1641:
[----:B------:R-:W-:Y:S05]  /*1a730*/  BSYNC B1 ;  /* 0x0000000000017941 */ /* 0x000fea0003800000 */
.L_x_1640:
        /* <DEDUP_REMOVED lines=8> */
.L_x_1642:
[----:B------:R-:W-:Y:S05]  /*1a7c0*/  BRA `(.L_x_1643) ;  /* 0xffffff6c00cc7947 */ /* 0x000fea000383ffff */
.L_x_1456:
        /* <DEDUP_REMOVED lines=11> */
.L_x_1645:
[----:B------:R-:W-:Y:S05]  /*1a880*/  BSYNC B1 ;  /* 0x0000000000017941 */ /* 0x000fea0003800000 */
.L_x_1644:
[----:B------:R-:W-:Y:S05]  /*1a890*/  BRA `(.L_x_1646) ;  /* 0xffffff8000b07947 */ /* 0x000fea000383ffff */
.L_x_1458:
[----:B------:R-:W-:Y:S01]  /*1a8a0*/  BSSY B1, `(.L_x_1647) ;  /* 0x0000006000017945 */ /* 0x000fe20003800000 */
[----:B------:R-:W-:-:S07]  /*1a8b0*/  IMAD.MOV.U32 R15, RZ, RZ, -0x1 ;  /* 0xffffffffff0f7424 */ /* 0x000fce00078e00ff */
[----:B0-----:R-:W-:Y:S05]  /*1a8c0*/  WARPSYNC.COLLECTIVE R15, `(.L_x_1648) ;  /* 0x000000000f0c7348 */ /* 0x001fea0003c00000 */
[----:B------:R-:W-:Y:S02]  /*1a8d0*/  ELECT P6, UR62, PT ;  /* 0x00000000003e782f */ /* 0x000fe400038c0000 */
[----:B------:R-:W-:Y:S01]  /*1a8e0*/  MOV R14, UR62 ;  /* 0x0000003e000e7c02 */ /* 0x000fe20008000f00 */
[----:B0-----:R-:W-:Y:S10]  /*1a8f0*/  ENDCOLLECTIVE ;  /* 0x000000000000791b */ /* 0x001ff40003800000 */
.L_x_1648:
[----:B------:R-:W-:Y:S05]  /*1a900*/  BSYNC B1 ;  /* 0x0000000000017941 */ /* 0x000fea0003800000 */
.L_x_1647:
[----:B------:R-:W-:Y:S05]  /*1a910*/  BRA `(.L_x_1457) ;  /* 0xffffff8000a87947 */ /* 0x000fea000383ffff */
.L_x_1460:
[----:B0-----:R-:W2:Y:S02]  /*1a920*/  LDL R4, [R1+0x4] ;  /* 0x0000040001047983 */ /* 0x001ea40000100800 */
[----:B--2---:R0:W1:Y:S02]  /*1a930*/  SYNCS.PHASECHK.TRANS64.TRYWAIT P0, [R4+URZ+0x32420], R3 ;  /* 0x03242003040075a7 */ /* 0x004064000800017f */
[----:B-1----:R-:W-:Y:S05]  /*1a940*/  @!P0 NANOSLEEP.SYNCS 0x989680 ;  /* 0x009896800000895d */ /* 0x002fea0003900000 */
[----:B------:R-:W1:Y:S02]  /*1a950*/  @!P0 SYNCS.PHASECHK.TRANS64 P0, [R4+URZ+0x32420], R3 ;  /* 0x03242003040085a7 */ /* 0x000e64000800007f */
[----:B-1----:R-:W-:Y:S05]  /*1a960*/  @!P0 BRA `(.L_x_1460) ;  /* 0xfffffffc00ec8947 */ /* 0x002fea000383ffff */
[----:B------:R-:W-:Y:S05]  /*1a970*/  BRA `(.L_x_1649) ;  /* 0xffffff8000b87947 */ /* 0x000fea000383ffff */
.L_x_1464:
[----:B0-----:R0:W1:Y:S02]  /*1a980*/  SYNCS.PHASECHK.TRANS64.TRYWAIT P0, [R3+URZ+0x324a0], R8 ;  /* 0x0324a008030075a7 */ /* 0x001064000800017f */
[----:B-1----:R-:W-:Y:S05]  /*1a990*/  @!P0 NANOSLEEP.SYNCS 0x989680 ;  /* 0x009896800000895d */ /* 0x002fea0003900000 */
[----:B------:R-:W1:Y:S02]  /*1a9a0*/  @!P0 SYNCS.PHASECHK.TRANS64 P0, [R3+URZ+0x324a0], R8 ;  /* 0x0324a008030085a7 */ /* 0x000e64000800007f */
[----:B-1----:R-:W-:Y:S05]  /*1a9b0*/  @!P0 BRA `(.L_x_1464) ;  /* 0xfffffffc00f08947 */ /* 0x002fea000383ffff */
[----:B------:R-:W-:Y:S05]  /*1a9c0*/  BRA `(.L_x_1650) ;  /* 0xffffff8000e07947 */ /* 0x000fea000383ffff */
.L_x_1469:
[----:B-1----:R1:W2:Y:S02]  /*1a9d0*/  SYNCS.PHASECHK.TRANS64.TRYWAIT P0, [R3+URZ+0x324c0], R8 ;  /* 0x0324c008030075a7 */ /* 0x0022a4000800017f */
[----:B--2---:R-:W-:Y:S05]  /*1a9e0*/  @!P0 NANOSLEEP.SYNCS 0x989680 ;  /* 0x009896800000895d */ /* 0x004fea0003900000 */
[----:B------:R-:W2:Y:S02]  /*1a9f0*/  @!P0 SYNCS.PHASECHK.TRANS64 P0, [R3+URZ+0x324c0], R8 ;  /* 0x0324c008030085a7 */ /* 0x000ea4000800007f */
[----:B--2---:R-:W-:Y:S05]  /*1aa00*/  @!P0 BRA `(.L_x_1469) ;  /* 0xfffffffc00f08947 */ /* 0x004fea000383ffff */
[----:B------:R-:W-:Y:S05]  /*1aa10*/  BRA `(.L_x_1651) ;  /* 0xffffff8400647947 */ /* 0x000fea000383ffff */
.L_x_1479:
[----:B0-----:R0:W1:Y:S02]  /*1aa20*/  SYNCS.PHASECHK.TRANS64.TRYWAIT P1, [R4+URZ+0x324a0], R5 ;  /* 0x0324a005040075a7 */ /* 0x001064000802017f */
[----:B-1----:R-:W-:Y:S05]  /*1aa30*/  @!P1 NANOSLEEP.SYNCS 0x989680 ;  /* 0x009896800000995d */ /* 0x002fea0003900000 */
[----:B------:R-:W1:Y:S02]  /*1aa40*/  @!P1 SYNCS.PHASECHK.TRANS64 P1, [R4+URZ+0x324a0], R5 ;  /* 0x0324a005040095a7 */ /* 0x000e64000802007f */
[----:B-1----:R-:W-:Y:S05]  /*1aa50*/  @!P1 BRA `(.L_x_1479) ;  /* 0xfffffffc00f09947 */ /* 0x002fea000383ffff */
[----:B------:R-:W-:Y:S05]  /*1aa60*/  BRA `(.L_x_1652) ;  /* 0xffffff8800fc7947 */ /* 0x000fea000383ffff */
.L_x_1484:
[----:B-1----:R1:W2:Y:S02]  /*1aa70*/  SYNCS.PHASECHK.TRANS64.TRYWAIT P1, [R4+URZ+0x324c0], R5 ;  /* 0x0324c005040075a7 */ /* 0x0022a4000802017f */
[----:B--2---:R-:W-:Y:S05]  /*1aa80*/  @!P1 NANOSLEEP.SYNCS 0x989680 ;  /* 0x009896800000995d */ /* 0x004fea0003900000 */
[----:B------:R-:W2:Y:S02]  /*1aa90*/  @!P1 SYNCS.PHASECHK.TRANS64 P1, [R4+URZ+0x324c0], R5 ;  /* 0x0324c005040095a7 */ /* 0x000ea4000802007f */
[----:B--2---:R-:W-:Y:S05]  /*1aaa0*/  @!P1 BRA `(.L_x_1484) ;  /* 0xfffffffc00f09947 */ /* 0x004fea000383ffff */
[----:B------:R-:W-:Y:S05]  /*1aab0*/  BRA `(.L_x_1653) ;  /* 0xffffff8c007c7947 */ /* 0x000fea000383ffff */
.L_x_1500:
        /* <DEDUP_REMOVED lines=11> */
.L_x_1655:
[----:B------:R-:W-:Y:S05]  /*1ab70*/  BSYNC B0 ;  /* 0x0000000000007941 */ /* 0x000fea0003800000 */
.L_x_1654:
[----:B------:R-:W-:Y:S05]  /*1ab80*/  BRA `(.L_x_1656) ;  /* 0xffffff9800707947 */ /* 0x000fea000383ffff */
.L_x_1502:
[----:B------:R-:W-:Y:S01]  /*1ab90*/  BSSY B0, `(.L_x_1657) ;  /* 0x0000006000007945 */ /* 0x000fe20003800000 */
[----:B------:R-:W-:-:S07]  /*1aba0*/  IMAD.MOV.U32 R15, RZ, RZ, -0x1 ;  /* 0xffffffffff0f7424 */ /* 0x000fce00078e00ff */
[----:B0-----:R-:W-:Y:S05]  /*1abb0*/  WARPSYNC.COLLECTIVE R15, `(.L_x_1658) ;  /* 0x000000000f0c7348 */ /* 0x001fea0003c00000 */
[----:B------:R-:W-:Y:S02]  /*1abc0*/  ELECT P6, UR62, PT ;  /* 0x00000000003e782f */ /* 0x000fe400038c0000 */
[----:B------:R-:W-:Y:S01]  /*1abd0*/  MOV R14, UR62 ;  /* 0x0000003e000e7c02 */ /* 0x000fe20008000f00 */
[----:B0-----:R-:W-:Y:S10]  /*1abe0*/  ENDCOLLECTIVE ;  /* 0x000000000000791b */ /* 0x001ff40003800000 */
.L_x_1658:
[----:B------:R-:W-:Y:S05]  /*1abf0*/  BSYNC B0 ;  /* 0x0000000000007941 */ /* 0x000fea0003800000 */
.L_x_1657:
[----:B------:R-:W-:Y:S05]  /*1ac00*/  BRA `(.L_x_1659) ;  /* 0xffffff98007c7947 */ /* 0x000fea000383ffff */
.L_x_1504:
[----:B0-----:R0:W1:Y:S02]  /*1ac10*/  SYNCS.PHASECHK.TRANS64.TRYWAIT P0, [R0+URZ+0x32440], R2 ;  /* 0x03244002000075a7 */ /* 0x001064000800017f */
[----:B-1----:R-:W-:Y:S05]  /*1ac20*/  @!P0 NANOSLEEP.SYNCS 0x989680 ;  /* 0x009896800000895d */ /* 0x002fea0003900000 */
[----:B------:R-:W1:Y:S02]  /*1ac30*/  @!P0 SYNCS.PHASECHK.TRANS64 P0, [R0+URZ+0x32440], R2 ;  /* 0x03244002000085a7 */ /* 0x000e64000800007f */
[----:B-1----:R-:W-:Y:S05]  /*1ac40*/  @!P0 BRA `(.L_x_1504) ;  /* 0xfffffffc00f08947 */ /* 0x002fea000383ffff */
[----:B------:R-:W-:Y:S05]  /*1ac50*/  BRA `(.L_x_1660) ;  /* 0xffffff9800e87947 */ /* 0x000fea000383ffff */
.L_x_1508:
[----:B------:R0:W5:Y:S01]  /*1ac60*/  LDL R6, [R1+0x44] ;  /* 0x0000440001067983 */ /* 0x0001620000100800 */
[----:B------:R-:W-:Y:S02]  /*1ac70*/  IMAD.MOV.U32 R13, RZ, RZ, R2 ;  /* 0x000000ffff0d7224 */ /* 0x000fe400078e0002 */
[----:B------:R-:W-:Y:S02]  /*1ac80*/  IMAD.MOV.U32 R12, RZ, RZ, RZ ;  /* 0x000000ffff0c7224 */ /* 0x000fe400078e00ff */
[----:B------:R-:W-:Y:S02]  /*1ac90*/  IMAD.MOV.U32 R11, RZ, RZ, 0x181f ;  /* 0x0000181fff0b7424 */ /* 0x000fe400078e00ff */
[----:B------:R-:W-:Y:S02]  /*1aca0*/  IMAD.MOV.U32 R15, RZ, RZ, -0x1 ;  /* 0xffffffffff0f7424 */ /* 0x000fe400078e00ff */
[----:B0-----:R-:W-:-:S07]  /*1acb0*/  IMAD.IADD R17, R8, 0x1, R17 ;  /* 0x0000000108117824 */ /* 0x001fce00078e0211 */
[----:B-----5:R-:W-:Y:S05]  /*1acc0*/  WARPSYNC.COLLECTIVE R15, `(.L_x_1661) ;  /* 0x000000000f087348 */ /* 0x020fea0003c00000 */
[----:B------:R0:W1:Y:S02]  /*1acd0*/  SHFL.IDX P6, R14, R13, R12, R11 ;  /* 0x0000000c0d0e7389 */ /* 0x00006400000c000b */
[----:B01---5:R-:W-:Y:S01]  /*1ace0*/  ENDCOLLECTIVE ;  /* 0x000000000000791b */ /* 0x023fe20003800000 */
.L_x_1661:
[----:B------:R-:W-:-:S05]  /*1acf0*/  VIADD R8, R17, 0x10 ;  /* 0x0000001011087836 */ /* 0x000fca0000000000 */
[----:B------:R0:W-:Y:S01]  /*1ad00*/  STL [R1+0x4c], R8 ;  /* 0x00004c0801007387 */ /* 0x0001e20000100800 */
[----:B------:R-:W-:Y:S02]  /*1ad10*/  IMAD.MOV.U32 R13, RZ, RZ, R3 ;  /* 0x000000ffff0d7224 */ /* 0x000fe400078e0003 */
[----:B------:R-:W-:-:S07]  /*1ad20*/  IMAD.MOV.U32 R4, RZ, RZ, R14 ;  /* 0x000000ffff047224 */ /* 0x000fce00078e000e */
[----:B0-----:R-:W-:Y:S05]  /*1ad30*/  WARPSYNC.COLLECTIVE R15, `(.L_x_1662) ;  /* 0x000000000f087348 */ /* 0x001fea0003c00000 */
[----:B------:R1:W2:Y:S02]  /*1ad40*/  SHFL.IDX P6, R14, R13, R12, R11 ;  /* 0x0000000c0d0e7389 */ /* 0x0002a400000c000b */
[----:B012---:R-:W-:Y:S01]  /*1ad50*/  ENDCOLLECTIVE ;  /* 0x000000000000791b */ /* 0x007fe20003800000 */
.L_x_1662:
[----:B------:R-:W-:Y:S02]  /*1ad60*/  IMAD.MOV.U32 R13, RZ, RZ, R2 ;  /* 0x000000ffff0d7224 */ /* 0x000fe400078e0002 */
[----:B------:R-:W-:Y:S02]  /*1ad70*/  IMAD.MOV.U32 R12, RZ, RZ, 0x1 ;  /* 0x00000001ff0c7424 */ /* 0x000fe400078e00ff */
[----:B------:R-:W-:-:S07]  /*1ad80*/  IMAD.MOV.U32 R5, RZ, RZ, R14 ;  /* 0x000000ffff057224 */ /* 0x000fce00078e000e */
[----:B------:R-:W-:Y:S05]  /*1ad90*/  WARPSYNC.COLLECTIVE R15, `(.L_x_1663) ;  /* 0x000000000f087348 */ /* 0x000fea0003c00000 */
[----:B------:R0:W1:Y:S02]  /*1ada0*/  SHFL.IDX P6, R14, R13, R12, R11 ;  /* 0x0000000c0d0e7389 */ /* 0x00006400000c000b */
[----:B01----:R-:W-:Y:S01]  /*1adb0*/  ENDCOLLECTIVE ;  /* 0x000000000000791b */ /* 0x003fe20003800000 */
.L_x_1663:
[----:B------:R-:W-:Y:S02]  /*1adc0*/  IMAD.MOV.U32 R13, RZ, RZ, R3 ;  /* 0x000000ffff0d7224 */ /* 0x000fe400078e0003 */
[----:B------:R-:W-:Y:S02]  /*1add0*/  IMAD R0, R6, R7, RZ ;  /* 0x0000000706007224 */ /* 0x000fe400078e02ff */
[----:B------:R-:W-:-:S07]  /*1ade0*/  IMAD.MOV.U32 R7, RZ, RZ, R14 ;  /* 0x000000ffff077224 */ /* 0x000fce00078e000e */
[----:B------:R-:W-:Y:S05]  /*1adf0*/  WARPSYNC.COLLECTIVE R15, `(.L_x_1664) ;  /* 0x000000000f087348 */ /* 0x000fea0003c00000 */
[----:B------:R0:W1:Y:S02]  /*1ae00*/  SHFL.IDX P6, R14, R13, R12, R11 ;  /* 0x0000000c0d0e7389 */ /* 0x00006400000c000b */
[----:B01----:R-:W-:Y:S01]  /*1ae10*/  ENDCOLLECTIVE ;  /* 0x000000000000791b */ /* 0x003fe20003800000 */
.L_x_1664:
        /* <DEDUP_REMOVED lines=13> */
.L_x_1665:
        /* <DEDUP_REMOVED lines=12> */
.L_x_1666:
        /* <DEDUP_REMOVED lines=17> */
.L_x_1667:
        /* <DEDUP_REMOVED lines=10> */
.L_x_1668:
        /* <DEDUP_REMOVED lines=13> */
.L_x_1669:
        /* <DEDUP_REMOVED lines=10> */
.L_x_1670:
        /* <DEDUP_REMOVED lines=13> */
.L_x_1671:
        /* <DEDUP_REMOVED lines=10> */
.L_x_1672:
        /* <DEDUP_REMOVED lines=13> */
.L_x_1673:
        /* <DEDUP_REMOVED lines=10> */
.L_x_1674:
        /* <DEDUP_REMOVED lines=11> */
.L_x_1675:
        /* <DEDUP_REMOVED lines=14> */
.L_x_1676:
[----:B------:R-:W-:Y:S01]  /*1b740*/  IMAD.MOV.U32 R3, RZ, RZ, R14 ;  /* 0x000000ffff037224 */ /* 0x000fe200078e000e */
[----:B------:R-:W-:Y:S06]  /*1b750*/  BRA `(.L_x_1677) ;  /* 0xffffff9c00947947 */ /* 0x000fec000383ffff */
.L_x_1512:
        /* <DEDUP_REMOVED lines=9> */
[----:B--2---:R-:W-:-:S05]  /*1b7f0*/  IMAD R3, R3, R7, RZ ;  /* 0x0000000703037224 */ /* 0x004fca00078e02ff */
[-C--:B------:R-:W-:Y:S02]  /*1b800*/  ISETP.GE.AND P4, PT, R17, R3.reuse, PT ;  /* 0x000000031100720c */ /* 0x080fe40003f86270 */
[-C--:B---3--:R-:W-:Y:S01]  /*1b810*/  ISETP.GE.AND P5, PT, R15, R3.reuse, PT ;  /* 0x000000030f00720c */ /* 0x088fe20003fa6270 */
[----:B------:R-:W-:Y:S01]  /*1b820*/  IMAD.MOV.U32 R15, RZ, RZ, -0x1 ;  /* 0xffffffffff0f7424 */ /* 0x000fe200078e00ff */
[----:B----4-:R-:W-:Y:S02]  /*1b830*/  ISETP.GE.AND P6, PT, R14, R3, PT ;  /* 0x000000030e00720c */ /* 0x010fe40003fc6270 */
[----:B-----5:R-:W-:-:S07]  /*1b840*/  LOP3.LUT R9, R9, 0xffffffef, RZ, 0xc0, !PT ;  /* 0xffffffef09097812 */ /* 0x020fce00078ec0ff */
[----:B------:R-:W-:Y:S02]  /*1b850*/  @P4 LOP3.LUT R9, R9, 0x10, RZ, 0xfc, !PT ;  /* 0x0000001009094812 */ /* 0x000fe400078efcff */
[----:B------:R-:W-:Y:S01]  /*1b860*/  ISETP.GE.AND P4, PT, R13, R3, PT ;  /* 0x000000030d00720c */ /* 0x000fe20003f86270 */
[----:B------:R-:W-:Y:S01]  /*1b870*/  IMAD.MOV.U32 R13, RZ, RZ, R0 ;  /* 0x000000ffff0d7224 */ /* 0x000fe200078e0000 */
[----:B------:R-:W-:-:S04]  /*1b880*/  LOP3.LUT R9, R9, 0xfffffff7, RZ, 0xc0, !PT ;  /* 0xfffffff709097812 */ /* 0x000fc800078ec0ff */
        /* <DEDUP_REMOVED lines=16> */
.L_x_1679:
[----:B------:R-:W-:Y:S05]  /*1b990*/  BSYNC B0 ;  /* 0x0000000000007941 */ /* 0x000fea0003800000 */
.L_x_1678:
[----:B------:R0:W5:Y:S01]  /*1b9a0*/  LDL R7, [R1+0x14] ;  /* 0x0000140001077983 */ /* 0x0001620000100800 */
[----:B------:R-:W-:Y:S01]  /*1b9b0*/  IMAD.MOV.U32 R13, RZ, RZ, R2 ;  /* 0x000000ffff0d7224 */ /* 0x000fe200078e0002 */
[----:B------:R-:W-:Y:S01]  /*1b9c0*/  LOP3.LUT R9, R9, 0xfffffeff, RZ, 0xc0, !PT ;  /* 0xfffffeff09097812 */ /* 0x000fe200078ec0ff */
[----:B------:R-:W-:Y:S02]  /*1b9d0*/  IMAD.MOV.U32 R12, RZ, RZ, RZ ;  /* 0x000000ffff0c7224 */ /* 0x000fe400078e00ff */
[----:B------:R-:W-:Y:S01]  /*1b9e0*/  IMAD.MOV.U32 R11, RZ, RZ, 0x181f ;  /* 0x0000181fff0b7424 */ /* 0x000fe200078e00ff */
[----:B------:R-:W-:Y:S01]  /*1b9f0*/  @P5 LOP3.LUT R9, R9, 0x100, RZ, 0xfc, !PT ;  /* 0x0000010009095812 */ /* 0x000fe200078efcff */
[----:B------:R-:W-:Y:S02]  /*1ba00*/  IMAD.MOV.U32 R15, RZ, RZ, -0x1 ;  /* 0xffffffffff0f7424 */ /* 0x000fe400078e00ff */
[----:B------:R-:W-:Y:S01]  /*1ba10*/  IMAD.MOV.U32 R4, RZ, RZ, R14 ;  /* 0x000000ffff047224 */ /* 0x000fe200078e000e */
[----:B0-----:R-:W-:-:S13]  /*1ba20*/  LOP3.LUT P5, RZ, R9, 0x10, RZ, 0xc0, !PT ;  /* 0x0000001009ff7812 */ /* 0x001fda00078ac0ff */
[----:B-----5:R-:W-:Y:S05]  /*1ba30*/  WARPSYNC.COLLECTIVE R15, `(.L_x_1680) ;  /* 0x000000000f087348 */ /* 0x020fea0003c00000 */
[----:B------:R0:W1:Y:S02]  /*1ba40*/  SHFL.IDX P6, R14, R13, R12, R11 ;  /* 0x0000000c0d0e7389 */ /* 0x00006400000c000b */
[----:B01---5:R-:W-:Y:S01]  /*1ba50*/  ENDCOLLECTIVE ;  /* 0x000000000000791b */ /* 0x023fe20003800000 */
.L_x_1680:
        /* <DEDUP_REMOVED lines=13> */
.L_x_1681:
[----:B------:R-:W-:-:S04]  /*1bb30*/  @!P5 LOP3.LUT R4, R5, R4, RZ, 0x3c, !PT ;  /* 0x000000040504d212 */ /* 0x000fc800078e3cff */
[----:B------:R-:W-:Y:S01]  /*1bb40*/  @!P5 LOP3.LUT R5, R5, R4, RZ, 0x3c, !PT ;  /* 0x000000040505d212 */ /* 0x000fe200078e3cff */
[----:B------:R-:W-:Y:S02]  /*1bb50*/  IMAD.MOV.U32 R13, RZ, RZ, R2 ;  /* 0x000000ffff0d7224 */ /* 0x000fe400078e0002 */
[----:B------:R-:W-:-:S07]  /*1bb60*/  IMAD.MOV.U32 R6, RZ, RZ, R14 ;  /* 0x000000ffff067224 */ /* 0x000fce00078e000e */
[----:B------:R-:W-:Y:S05]  /*1bb70*/  WARPSYNC.COLLECTIVE R15, `(.L_x_1682) ;  /* 0x000000000f087348 */ /* 0x000fea0003c00000 */
[----:B------:R0:W1:Y:S02]  /*1bb80*/  SHFL.IDX P6, R14, R13, R12, R11 ;  /* 0x0000000c0d0e7389 */ /* 0x00006400000c000b */
[----:B01----:R-:W-:Y:S01]  /*1bb90*/  ENDCOLLECTIVE ;  /* 0x000000000000791b */ /* 0x003fe20003800000 */
.L_x_1682:
        /* <DEDUP_REMOVED lines=13> */
[----:B------:R-:W-:-:S07]  /*1bc70*/  @!P4 LOP3.LUT R5, R5, R4, RZ, 0x3c, !PT ;  /* 0x000000040505c212 */ /* 0x000fce00078e3cff */
[----:B------:R-:W-:Y:S05]  /*1bc80*/  WARPSYNC.COLLECTIVE R15, `(.L_x_1683) ;  /* 0x000000000f087348 */ /* 0x000fea0003c00000 */
[----:B------:R0:W1:Y:S02]  /*1bc90*/  SHFL.IDX P6, R14, R13, R12, R11 ;  /* 0x0000000c0d0e7389 */ /* 0x00006400000c000b */
[----:B01----:R-:W-:Y:S01]  /*1bca0*/  ENDCOLLECTIVE ;  /* 0x000000000000791b */ /* 0x003fe20003800000 */
.L_x_1683:
        /* <DEDUP_REMOVED lines=15> */
.L_x_1684:
[----:B------:R-:W-:Y:S02]  /*1bda0*/  IMAD.MOV.U32 R13, RZ, RZ, R0 ;  /* 0x000000ffff0d7224 */ /* 0x000fe400078e0000 */
[----:B------:R-:W-:Y:S02]  /*1bdb0*/  IMAD.MOV.U32 R12, RZ, RZ, 0x3 ;  /* 0x00000003ff0c7424 */ /* 0x000fe400078e00ff */
[----:B------:R-:W-:-:S05]  /*1bdc0*/  IMAD.MOV.U32 R5, RZ, RZ, R14 ;  /* 0x000000ffff057224 */ /* 0x000fca00078e000e */
[----:B------:R-:W-:-:S05]  /*1bdd0*/  @!P5 LEA R5, P6, R8, R5, 0x1 ;  /* 0x000000050805d211 */ /* 0x000fca00078c08ff */
[----:B------:R-:W-:-:S05]  /*1bde0*/  @!P5 IMAD.X R4, RZ, RZ, R6, P6 ;  /* 0x000000ffff04d224 */ /* 0x000fca00030e0606 */
[----:B------:R-:W-:-:S07]  /*1bdf0*/  @!P5 LOP3.LUT R5, R5, R4, RZ, 0x3c, !PT ;  /* 0x000000040505d212 */ /* 0x000fce00078e3cff */
[----:B------:R-:W-:Y:S05]  /*1be00*/  WARPSYNC.COLLECTIVE R15, `(.L_x_1685) ;  /* 0x000000000f087348 */ /* 0x000fea0003c00000 */
[----:B------:R0:W1:Y:S02]  /*1be10*/  SHFL.IDX P6, R14, R13, R12, R11 ;  /* 0x0000000c0d0e7389 */ /* 0x00006400000c000b */
[----:B01----:R-:W-:Y:S01]  /*1be20*/  ENDCOLLECTIVE ;  /* 0x000000000000791b */ /* 0x003fe20003800000 */
.L_x_1685:
        /* <DEDUP_REMOVED lines=15> */
.L_x_1686:
        /* <DEDUP_REMOVED lines=9> */
.L_x_1687:
        /* <DEDUP_REMOVED lines=15> */
.L_x_1688:
        /* <DEDUP_REMOVED lines=9> */
.L_x_1689:
        /* <DEDUP_REMOVED lines=10> */
[----:B------:R-:W-:-:S07]  /*1c1d0*/  IMAD.MOV.U32 R6, RZ, RZ, R14 ;  /* 0x000000ffff067224 */ /* 0x000fce00078e000e */
[----:B0-----:R-:W-:Y:S05]  /*1c1e0*/  WARPSYNC.COLLECTIVE R15, `(.L_x_1690) ;  /* 0x000000000f087348 */ /* 0x001fea0003c00000 */
[----:B------:R1:W2:Y:S02]  /*1c1f0*/  SHFL.IDX P6, R14, R13, R12, R11 ;  /* 0x0000000c0d0e7389 */ /* 0x0002a400000c000b */
[----:B012---:R-:W-:Y:S01]  /*1c200*/  ENDCOLLECTIVE ;  /* 0x000000000000791b */ /* 0x007fe20003800000 */
.L_x_1690:
[----:B------:R-:W-:Y:S02]  /*1c210*/  IMAD.MOV.U32 R13, RZ, RZ, R0 ;  /* 0x000000ffff0d7224 */ /* 0x000fe400078e0000 */
[----:B------:R-:W-:Y:S01]  /*1c220*/  IMAD.MOV.U32 R12, RZ, RZ, 0x6 ;  /* 0x00000006ff0c7424 */ /* 0x000fe200078e00ff */
[----:B------:R-:W-:Y:S01]  /*1c230*/  LOP3.LUT P6, RZ, R9, 0x20, RZ, 0xc0, !PT ;  /* 0x0000002009ff7812 */ /* 0x000fe200078cc0ff */
[----:B------:R-:W-:-:S12]  /*1c240*/  IMAD.MOV.U32 R5, RZ, RZ, R14 ;  /* 0x000000ffff057224 */ /* 0x000fd800078e000e */
[----:B------:R-:W-:-:S05]  /*1c250*/  @!P6 LEA R5, P5, R8, R5, 0x1 ;  /* 0x000000050805e211 */ /* 0x000fca00078a08ff */
[----:B------:R-:W-:-:S05]  /*1c260*/  @!P6 IMAD.X R4, RZ, RZ, R6, P5 ;  /* 0x000000ffff04e224 */ /* 0x000fca00028e0606 */
[----:B------:R-:W-:-:S04]  /*1c270*/  @!P6 LOP3.LUT R5, R5, R4, RZ, 0x3c, !PT ;  /* 0x000000040505e212 */ /* 0x000fc800078e3cff */
[----:B------:R-:W-:-:S04]  /*1c280*/  @!P6 LOP3.LUT R4, R5, R4, RZ, 0x3c, !PT ;  /* 0x000000040504e212 */ /* 0x000fc800078e3cff */
[----:B------:R-:W-:-:S05]  /*1c290*/  @!P6 LOP3.LUT R5, R5, R4, RZ, 0x3c, !PT ;  /* 0x000000040505e212 */ /* 0x000fca00078e3cff */
        /* <DEDUP_REMOVED lines=10> */
.L_x_1691:
[----:B------:R-:W-:Y:S02]  /*1c340*/  IMAD.MOV.U32 R13, RZ, RZ, R2 ;  /* 0x000000ffff0d7224 */ /* 0x000fe400078e0002 */
[----:B------:R-:W-:-:S07]  /*1c350*/  IMAD.MOV.U32 R6, RZ, RZ, R14 ;  /* 0x000000ffff067224 */ /* 0x000fce00078e000e */
[----:B------:R-:W-:Y:S05]  /*1c360*/  WARPSYNC.COLLECTIVE R15, `(.L_x_1692) ;  /* 0x000000000f087348 */ /* 0x000fea0003c00000 */
[----:B------:R0:W1:Y:S02]  /*1c370*/  SHFL.IDX P6, R14, R13, R12, R11 ;  /* 0x0000000c0d0e7389 */ /* 0x00006400000c000b */
[----:B01----:R-:W-:Y:S01]  /*1c380*/  ENDCOLLECTIVE ;  /* 0x000000000000791b */ /* 0x003fe20003800000 */
.L_x_1692:
[----:B------:R-:W-:Y:S02]  /*1c390*/  IMAD.MOV.U32 R13, RZ, RZ, R0 ;  /* 0x000000ffff0d7224 */ /* 0x000fe400078e0000 */
[----:B------:R-:W-:Y:S02]  /*1c3a0*/  IMAD.MOV.U32 R12, RZ, RZ, 0x7 ;  /* 0x00000007ff0c7424 */ /* 0x000fe400078e00ff */
[----:B------:R-:W-:-:S07]  /*1c3b0*/  IMAD.MOV.U32 R5, RZ, RZ, R14 ;  /* 0x000000ffff057224 */ /* 0x000fce00078e000e */
[----:B------:R-:W-:Y:S05]  /*1c3c0*/  WARPSYNC.COLLECTIVE R15, `(.L_x_1693) ;  /* 0x000000000f087348 */ /* 0x000fea0003c00000 */
[----:B------:R0:W1:Y:S02]  /*1c3d0*/  SHFL.IDX P6, R14, R13, R12, R11 ;  /* 0x0000000c0d0e7389 */ /* 0x00006400000c000b */
[----:B01----:R-:W-:Y:S01]  /*1c3e0*/  ENDCOLLECTIVE ;  /* 0x000000000000791b */ /* 0x003fe20003800000 */
.L_x_1693:
        /* <DEDUP_REMOVED lines=10> */
.L_x_1694:
[----:B------:R-:W-:Y:S01]  /*1c490*/  @!PT LDS RZ, [RZ] ;  /* 0x00000000fffff984 */ /* 0x000fe20000000800 */
[----:B------:R-:W-:Y:S01]  /*1c4a0*/  @!PT LDS RZ, [RZ] ;  /* 0x00000000fffff984 */ /* 0x000fe20000000800 */
[----:B------:R-:W-:Y:S01]  /*1c4b0*/  @!PT LDS RZ, [RZ] ;  /* 0x00000000fffff984 */ /* 0x000fe20000000800 */
[----:B------:R0:W-:Y:S04]  /*1c4c0*/  @!P4 LDGSTS.E.BYPASS.LTC128B.128 [R7+0x25400], desc[UR60][R4.64], !P3 ;  /* 0x254000000407cfae */ /* 0x0001e8000d901d7c */
[----:B------:R0:W-:Y:S04]  /*1c4d0*/  @!P4 LDGSTS.E.BYPASS.LTC128B.128 [R7+0x29400], desc[UR60][R4.64+0x80], !P2 ;  /* 0x294000800407cfae */ /* 0x0001e8000d101d7c */
[----:B------:R0:W-:Y:S04]  /*1c4e0*/  @!P4 LDGSTS.E.BYPASS.LTC128B.128 [R7+0x2d400], desc[UR60][R4.64+0x100], !P1 ;  /* 0x2d4001000407cfae */ /* 0x0001e8000c901d7c */
[----:B------:R0:W-:Y:S01]  /*1c4f0*/  @!P4 LDGSTS.E.BYPASS.LTC128B.128 [R7+0x31400], desc[UR60][R4.64+0x180], !P0 ;  /* 0x314001800407cfae */ /* 0x0001e2000c101d7c */
[----:B------:R-:W-:Y:S01]  /*1c500*/  IMAD.MOV.U32 R2, RZ, RZ, R14 ;  /* 0x000000ffff027224 */ /* 0x000fe200078e000e */
[----:B------:R-:W-:Y:S06]  /*1c510*/  BRA `(.L_x_1695) ;  /* 0xffffff9c004c7947 */ /* 0x000fec000383ffff */
.L_x_1517:
[----:B-1----:R-:W3:Y:S02]  /*1c520*/  LDL R2, [R1+0x4] ;  /* 0x0000040001027983 */ /* 0x002ee40000100800 */
[----:B---3--:R1:W3:Y:S02]  /*1c530*/  SYNCS.PHASECHK.TRANS64.TRYWAIT P0, [R2+URZ+0x32420], R0 ;  /* 0x03242000020075a7 */ /* 0x0082e4000800017f */
[----:B---3--:R-:W-:Y:S05]  /*1c540*/  @!P0 NANOSLEEP.SYNCS 0x989680 ;  /* 0x009896800000895d */ /* 0x008fea0003900000 */
[----:B------:R-:W3:Y:S02]  /*1c550*/  @!P0 SYNCS.PHASECHK.TRANS64 P0, [R2+URZ+0x32420], R0 ;  /* 0x03242000020085a7 */ /* 0x000ee4000800007f */
[----:B---3--:R-:W-:Y:S05]  /*1c560*/  @!P0 BRA `(.L_x_1517) ;  /* 0xfffffffc00ec8947 */ /* 0x008fea000383ffff */
[----:B------:R-:W-:Y:S05]  /*1c570*/  BRA `(.L_x_1696) ;  /* 0xffffff9c00c87947 */ /* 0x000fea000383ffff */
.L_x_1521:
[----:B0-----:R0:W1:Y:S02]  /*1c580*/  SYNCS.PHASECHK.TRANS64.TRYWAIT P0, [R2+URZ+0x32460], R0 ;  /* 0x03246000020075a7 */ /* 0x001064000800017f */
[----:B-1----:R-:W-:Y:S05]  /*1c590*/  @!P0 NANOSLEEP.SYNCS 0x989680 ;  /* 0x009896800000895d */ /* 0x002fea0003900000 */
[----:B------:R-:W1:Y:S02]  /*1c5a0*/  @!P0 SYNCS.PHASECHK.TRANS64 P0, [R2+URZ+0x32460], R0 ;  /* 0x03246000020085a7 */ /* 0x000e64000800007f */
[----:B-1----:R-:W-:Y:S05]  /*1c5b0*/  @!P0 BRA `(.L_x_1521) ;  /* 0xfffffffc00f08947 */ /* 0x002fea000383ffff */
[----:B------:R-:W-:Y:S05]  /*1c5c0*/  BRA `(.L_x_1697) ;  /* 0xffffff9c00f87947 */ /* 0x000fea000383ffff */
.L_x_1536:
[----:B-1----:R1:W2:Y:S02]  /*1c5d0*/  SYNCS.PHASECHK.TRANS64.TRYWAIT P0, [R2+URZ+0x32440], R5 ;  /* 0x03244005020075a7 */ /* 0x0022a4000800017f */
[----:B--2---:R-:W-:Y:S05]  /*1c5e0*/  @!P0 NANOSLEEP.SYNCS 0x989680 ;  /* 0x009896800000895d */ /* 0x004fea0003900000 */
[----:B------:R-:W2:Y:S02]  /*1c5f0*/  @!P0 SYNCS.PHASECHK.TRANS64 P0, [R2+URZ+0x32440], R5 ;  /* 0x03244005020085a7 */ /* 0x000ea4000800007f */
[----:B--2---:R-:W-:Y:S05]  /*1c600*/  @!P0 BRA `(.L_x_1536) ;  /* 0xfffffffc00f08947 */ /* 0x004fea000383ffff */
[----:B------:R-:W-:Y:S05]  /*1c610*/  BRA `(.L_x_1698) ;  /* 0xffffffa800287947 */ /* 0x000fea000383ffff */
.L_x_1541:
[----:B0-----:R0:W2:Y:S02]  /*1c620*/  SYNCS.PHASECHK.TRANS64.TRYWAIT P0, [R2+URZ+0x32460], R5 ;  /* 0x03246005020075a7 */ /* 0x0010a4000800017f */
[----:B--2---:R-:W-:Y:S05]  /*1c630*/  @!P0 NANOSLEEP.SYNCS 0x989680 ;  /* 0x009896800000895d */ /* 0x004fea0003900000 */
[----:B------:R-:W2:Y:S02]  /*1c640*/  @!P0 SYNCS.PHASECHK.TRANS64 P0, [R2+URZ+0x32460], R5 ;  /* 0x03246005020085a7 */ /* 0x000ea4000800007f */
[----:B--2---:R-:W-:Y:S05]  /*1c650*/  @!P0 BRA `(.L_x_1541) ;  /* 0xfffffffc00f08947 */ /* 0x004fea000383ffff */
[----:B------:R-:W-:Y:S05]  /*1c660*/  BRA `(.L_x_1699) ;  /* 0xffffffa800b07947 */ /* 0x000fea000383ffff */
.L_x_1552:
[----:B0-----:R0:W1:Y:S02]  /*1c670*/  SYNCS.PHASECHK.TRANS64.TRYWAIT P0, [R3+URZ+0x32440], R2 ;  /* 0x03244002030075a7 */ /* 0x001064000800017f */
[----:B-1----:R-:W-:Y:S05]  /*1c680*/  @!P0 NANOSLEEP.SYNCS 0x989680 ;  /* 0x009896800000895d */ /* 0x002fea0003900000 */
[----:B------:R-:W1:Y:S02]  /*1c690*/  @!P0 SYNCS.PHASECHK.TRANS64 P0, [R3+URZ+0x32440], R2 ;  /* 0x03244002030085a7 */ /* 0x000e64000800007f */
[----:B-1----:R-:W-:Y:S05]  /*1c6a0*/  @!P0 BRA `(.L_x_1552) ;  /* 0xfffffffc00f08947 */ /* 0x002fea000383ffff */
[----:B------:R-:W-:Y:S05]  /*1c6b0*/  BRA `(.L_x_1700) ;  /* 0xffffffb000c07947 */ /* 0x000fea000383ffff */
.L_x_1557:
[----:B-1----:R1:W2:Y:S02]  /*1c6c0*/  SYNCS.PHASECHK.TRANS64.TRYWAIT P0, [R3+URZ+0x32460], R2 ;  /* 0x03246002030075a7 */ /* 0x0022a4000800017f */
[----:B--2---:R-:W-:Y:S05]  /*1c6d0*/  @!P0 NANOSLEEP.SYNCS 0x989680 ;  /* 0x009896800000895d */ /* 0x004fea0003900000 */
[----:B------:R-:W2:Y:S02]  /*1c6e0*/  @!P0 SYNCS.PHASECHK.TRANS64 P0, [R3+URZ+0x32460], R2 ;  /* 0x03246002030085a7 */ /* 0x000ea4000800007f */
[----:B--2---:R-:W-:Y:S05]  /*1c6f0*/  @!P0 BRA `(.L_x_1557) ;  /* 0xfffffffc00f08947 */ /* 0x004fea000383ffff */
[----:B------:R-:W-:Y:S05]  /*1c700*/  BRA `(.L_x_1701) ;  /* 0xffffffb400447947 */ /* 0x000fea000383ffff */
.L_x_1568:
[----:B0-----:R0:W1:Y:S02]  /*1c710*/  SYNCS.PHASECHK.TRANS64.TRYWAIT P0, [R3+URZ+0x32440], R2 ;  /* 0x03244002030075a7 */ /* 0x001064000800017f */
[----:B-1----:R-:W-:Y:S05]  /*1c720*/  @!P0 NANOSLEEP.SYNCS 0x989680 ;  /* 0x009896800000895d */ /* 0x002fea0003900000 */
[----:B------:R-:W1:Y:S02]  /*1c730*/  @!P0 SYNCS.PHASECHK.TRANS64 P0, [R3+URZ+0x32440], R2 ;  /* 0x03244002030085a7 */ /* 0x000e64000800007f */
[----:B-1----:R-:W-:Y:S05]  /*1c740*/  @!P0 BRA `(.L_x_1568) ;  /* 0xfffffffc00f08947 */ /* 0x002fea000383ffff */
[----:B------:R-:W-:Y:S05]  /*1c750*/  BRA `(.L_x_1702) ;  /* 0xffffffbc00307947 */ /* 0x000fea000383ffff */
.L_x_1573:
[----:B-1----:R1:W2:Y:S02]  /*1c760*/  SYNCS.PHASECHK.TRANS64.TRYWAIT P0, [R3+URZ+0x32460], R2 ;  /* 0x03246002030075a7 */ /* 0x0022a4000800017f */
[----:B--2---:R-:W-:Y:S05]  /*1c770*/  @!P0 NANOSLEEP.SYNCS 0x989680 ;  /* 0x009896800000895d */ /* 0x004fea0003900000 */
[----:B------:R-:W2:Y:S02]  /*1c780*/  @!P0 SYNCS.PHASECHK.TRANS64 P0, [R3+URZ+0x32460], R2 ;  /* 0x03246002030085a7 */ /* 0x000ea4000800007f */
[----:B--2---:R-:W-:Y:S05]  /*1c790*/  @!P0 BRA `(.L_x_1573) ;  /* 0xfffffffc00f08947 */ /* 0x004fea000383ffff */
[----:B------:R-:W-:Y:S05]  /*1c7a0*/  BRA `(.L_x_1703) ;  /* 0xffffffbc00b87947 */ /* 0x000fea000383ffff */
.L_x_1585:
[----:B------:R-:W-:Y:S01]  /*1c7b0*/  BSSY B0, `(.L_x_1704) ;  /* 0x0000008000007945 */ /* 0x000fe20003800000 */
[----:B------:R-:W-:Y:S02]  /*1c7c0*/  IMAD.MOV.U32 R13, RZ, RZ, R16 ;  /* 0x000000ffff0d7224 */ /* 0x000fe400078e0010 */
[----:B------:R-:W-:Y:S02]  /*1c7d0*/  IMAD.MOV.U32 R12, RZ, RZ, RZ ;  /* 0x000000ffff0c7224 */ /* 0x000fe400078e00ff */
[----:B------:R-:W-:Y:S02]  /*1c7e0*/  IMAD.MOV.U32 R11, RZ, RZ, 0x1f ;  /* 0x0000001fff0b7424 */ /* 0x000fe400078e00ff */
[----:B------:R-:W-:-:S07]  /*1c7f0*/  IMAD.MOV.U32 R15, RZ, RZ, -0x1 ;  /* 0xffffffffff0f7424 */ /* 0x000fce00078e00ff */
[----:B-1--45:R-:W-:Y:S05]  /*1c800*/  WARPSYNC.COLLECTIVE R15, `(.L_x_1705) ;  /* 0x000000000f087348 */ /* 0x032fea0003c00000 */
[----:B------:R0:W2:Y:S02]  /*1c810*/  SHFL.IDX P6, R14, R13, R12, R11 ;  /* 0x0000000c0d0e7389 */ /* 0x0000a400000c000b */
[----:B012-45:R-:W-:Y:S01]  /*1c820*/  ENDCOLLECTIVE ;  /* 0x000000000000791b */ /* 0x037fe20003800000 */
.L_x_1705:
[----:B------:R-:W-:Y:S05]  /*1c830*/  BSYNC B0 ;  /* 0x0000000000007941 */ /* 0x000fea0003800000 */
.L_x_1704:
        /* <DEDUP_REMOVED lines=9> */
.L_x_1706:
        /* <DEDUP_REMOVED lines=18> */
.L_x_1707:
        /* <DEDUP_REMOVED lines=8> */
.L_x_1708:
        /* <DEDUP_REMOVED lines=8> */
.L_x_1709:
        /* <DEDUP_REMOVED lines=8> */
.L_x_1710:
        /* <DEDUP_REMOVED lines=8> */
.L_x_1711:
        /* <DEDUP_REMOVED lines=9> */
.L_x_1712:
[----:B------:R-:W-:Y:S01]  /*1cc80*/  IMAD.MOV.U32 R6, RZ, RZ, R14 ;  /* 0x000000ffff067224 */ /* 0x000fe200078e000e */
[----:B------:R-:W-:Y:S06]  /*1cc90*/  BRA `(.L_x_1713) ;  /* 0xffffffc400107947 */ /* 0x000fec000383ffff */
.L_x_1590:
[----:B------:R-:W-:Y:S01]  /*1cca0*/  BSSY B0, `(.L_x_1714) ;  /* 0x0000008000007945 */ /* 0x000fe20003800000 */
[----:B-----5:R-:W-:Y:S02]  /*1ccb0*/  IMAD.MOV.U32 R13, RZ, RZ, R2 ;  /* 0x000000ffff0d7224 */ /* 0x020fe400078e0002 */
[----:B------:R-:W-:Y:S02]  /*1ccc0*/  IMAD.MOV.U32 R12, RZ, RZ, 0x1 ;  /* 0x00000001ff0c7424 */ /* 0x000fe400078e00ff */
[----:B------:R-:W-:Y:S02]  /*1ccd0*/  IMAD.MOV.U32 R11, RZ, RZ, RZ ;  /* 0x000000ffff0b7224 */ /* 0x000fe400078e00ff */
[----:B------:R-:W-:-:S07]  /*1cce0*/  IMAD.MOV.U32 R15, RZ, RZ, -0x1 ;  /* 0xffffffffff0f7424 */ /* 0x000fce00078e00ff */
[----:B0---4-:R-:W-:Y:S05]  /*1ccf0*/  WARPSYNC.COLLECTIVE R15, `(.L_x_1715) ;  /* 0x000000000f087348 */ /* 0x011fea0003c00000 */
[----:B------:R1:W2:Y:S02]  /*1cd00*/  SHFL.UP P6, R14, R13, R12, R11 ;  /* 0x0400000c0d0e7389 */ /* 0x0002a400000c000b */
[----:B012-4-:R-:W-:Y:S01]  /*1cd10*/  ENDCOLLECTIVE ;  /* 0x000000000000791b */ /* 0x017fe20003800000 */
.L_x_1715:
[----:B------:R-:W-:Y:S05]  /*1cd20*/  BSYNC B0 ;  /* 0x0000000000007941 */ /* 0x000fea0003800000 */
.L_x_1714:
        /* <DEDUP_REMOVED lines=10> */
.L_x_1716:
        /* <DEDUP_REMOVED lines=8> */
.L_x_1717:
        /* <DEDUP_REMOVED lines=8> */
.L_x_1718:
        /* <DEDUP_REMOVED lines=8> */
.L_x_1719:
        /* <DEDUP_REMOVED lines=9> */
.L_x_1720:
[----:B------:R-:W-:Y:S01]  /*1cfe0*/  IMAD.MOV.U32 R6, RZ, RZ, R14 ;  /* 0x000000ffff067224 */ /* 0x000fe200078e000e */
[----:B------:R-:W-:Y:S06]  /*1cff0*/  BRA `(.L_x_1721) ;  /* 0xffffffc000d47947 */ /* 0x000fec000383ffff */
.L_x_1592:
[----:B------:R-:W-:Y:S01]  /*1d000*/  BSSY B0, `(.L_x_1722) ;  /* 0x0000006000007945 */ /* 0x000fe20003800000 */
[----:B------:R-:W-:Y:S01]  /*1d010*/  PLOP3.LUT P6, PT, P6, PT, PT, 0x8, 0x0 ;  /* 0x000000000000781c */ /* 0x000fe200037ce170 */
[----:B------:R-:W-:-:S12]  /*1d020*/  IMAD.MOV.U32 R15, RZ, RZ, -0x1 ;  /* 0xffffffffff0f7424 */ /* 0x000fd800078e00ff */
[----:B0---45:R-:W-:Y:S05]  /*1d030*/  WARPSYNC.COLLECTIVE R15, `(.L_x_1723) ;  /* 0x000000000f087348 */ /* 0x031fea0003c00000 */
[----:B------:R-:W-:Y:S01]  /*1d040*/  VOTE.ANY R14, PT, P6 ;  /* 0x00000000000e7806 */ /* 0x000fe200030e0100 */
[----:B0---45:R-:W-:Y:S06]  /*1d050*/  ENDCOLLECTIVE ;  /* 0x000000000000791b */ /* 0x031fec0003800000 */
.L_x_1723:
[----:B------:R-:W-:Y:S05]  /*1d060*/  BSYNC B0 ;  /* 0x0000000000007941 */ /* 0x000fea0003800000 */
.L_x_1722:
        /* <DEDUP_REMOVED lines=9> */
.L_x_1724:
[----:B------:R-:W-:Y:S01]  /*1d100*/  IMAD.MOV.U32 R17, RZ, RZ, R14 ;  /* 0x000000ffff117224 */ /* 0x000fe200078e000e */
[----:B------:R-:W-:Y:S06]  /*1d110*/  BRA `(.L_x_1725) ;  /* 0xffffffc000c47947 */ /* 0x000fec000383ffff */
.L_x_1594:
[----:B------:R-:W-:Y:S01]  /*1d120*/  BSSY B0, `(.L_x_1726) ;  /* 0x0000007000007945 */ /* 0x000fe20003800000 */
[----:B------:R-:W-:Y:S02]  /*1d130*/  IMAD.MOV.U32 R13, RZ, RZ, R3 ;  /* 0x000000ffff0d7224 */ /* 0x000fe400078e0003 */
[----:B------:R-:W-:Y:S02]  /*1d140*/  IMAD.MOV.U32 R11, RZ, RZ, 0x1f ;  /* 0x0000001fff0b7424 */ /* 0x000fe400078e00ff */
[----:B------:R-:W-:-:S07]  /*1d150*/  IMAD.MOV.U32 R15, RZ, RZ, -0x1 ;  /* 0xffffffffff0f7424 */ /* 0x000fce00078e00ff */
[----:B0-2-45:R-:W-:Y:S05]  /*1d160*/  WARPSYNC.COLLECTIVE R15, `(.L_x_1727) ;  /* 0x000000000f087348 */ /* 0x035fea0003c00000 */
[----:B------:R1:W3:Y:S02]  /*1d170*/  SHFL.IDX P6, R14, R13, R12, R11 ;  /* 0x0000000c0d0e7389 */ /* 0x0002e400000c000b */
[----:B012345:R-:W-:Y:S01]  /*1d180*/  ENDCOLLECTIVE ;  /* 0x000000000000791b */ /* 0x03ffe20003800000 */
.L_x_1727:
[----:B------:R-:W-:Y:S05]  /*1d190*/  BSYNC B0 ;  /* 0x0000000000007941 */ /* 0x000fea0003800000 */
.L_x_1726:
[----:B------:R-:W-:Y:S01]  /*1d1a0*/  IMAD.MOV.U32 R2, RZ, RZ, R14 ;  /* 0x000000ffff027224 */ /* 0x000fe200078e000e */
[----:B------:R-:W-:Y:S06]  /*1d1b0*/  BRA `(.L_x_1593) ;  /* 0xffffffc000b87947 */ /* 0x000fec000383ffff */
.L_x_1598:
[----:B0-----:R0:W1:Y:S02]  /*1d1c0*/  SYNCS.PHASECHK.TRANS64.TRYWAIT P0, [R0+URZ+0x32420], R3 ;  /* 0x03242003000075a7 */ /* 0x001064000800017f */
[----:B-1----:R-:W-:Y:S05]  /*1d1d0*/  @!P0 NANOSLEEP.SYNCS 0x989680 ;  /* 0x009896800000895d */ /* 0x002fea0003900000 */
[----:B------:R-:W1:Y:S02]  /*1d1e0*/  @!P0 SYNCS.PHASECHK.TRANS64 P0, [R0+URZ+0x32420], R3 ;  /* 0x03242003000085a7 */ /* 0x000e64000800007f */
[----:B-1----:R-:W-:Y:S05]  /*1d1f0*/  @!P0 BRA `(.L_x_1598) ;  /* 0xfffffffc00f08947 */ /* 0x002fea000383ffff */
[----:B------:R-:W-:Y:S05]  /*1d200*/  BRA `(.L_x_1728) ;  /* 0xffffffc400ac7947 */ /* 0x000fea000383ffff */
.L_x_1599:
        /* <DEDUP_REMOVED lines=8> */
[----:B0---45:R-:W-:Y:S05]  /*1d290*/  WARPSYNC.COLLECTIVE R15, `(.L_x_1730) ;  /* 0x000000000f087348 */ /* 0x031fea0003c00000 */
[----:B------:R1:W2:Y:S02]  /*1d2a0*/  SHFL.IDX P6, R14, R13, R12, R11 ;  /* 0x0000000c0d0e7389 */ /* 0x0002a400000c000b */
[----:B012-45:R-:W-:Y:S01]  /*1d2b0*/  ENDCOLLECTIVE ;  /* 0x000000000000791b */ /* 0x037fe20003800000 */
.L_x_1730:
[----:B------:R-:W-:Y:S05]  /*1d2c0*/  BSYNC B0 ;  /* 0x0000000000007941 */ /* 0x000fea0003800000 */
.L_x_1729:
[----:B------:R-:W-:Y:S05]  /*1d2d0*/  BRA `(.L_x_1731) ;  /* 0xffffffc400947947 */ /* 0x000fea000383ffff */
.L_x_1600:
[----:B------:R-:W-:Y:S01]  /*1d2e0*/  BSSY B0, `(.L_x_1732) ;  /* 0x0000006000007945 */ /* 0x000fe20003800000 */
[----:B------:R-:W-:-:S07]  /*1d2f0*/  IMAD.MOV.U32 R15, RZ, RZ, -0x1 ;  /* 0xffffffffff0f7424 */ /* 0x000fce00078e00ff */
[----:B01--45:R-:W-:Y:S05]  /*1d300*/  WARPSYNC.COLLECTIVE R15, `(.L_x_1733) ;  /* 0x000000000f0c7348 */ /* 0x033fea0003c00000 */
[----:B------:R-:W-:Y:S02]  /*1d310*/  ELECT P6, UR62, PT ;  /* 0x00000000003e782f */ /* 0x000fe400038c0000 */
[----:B------:R-:W-:Y:S01]  /*1d320*/  MOV R14, UR62 ;  /* 0x0000003e000e7c02 */ /* 0x000fe20008000f00 */
[----:B01--45:R-:W-:Y:S10]  /*1d330*/  ENDCOLLECTIVE ;  /* 0x000000000000791b */ /* 0x033ff40003800000 */
.L_x_1733:
[----:B------:R-:W-:Y:S05]  /*1d340*/  BSYNC B0 ;  /* 0x0000000000007941 */ /* 0x000fea0003800000 */
.L_x_1732:
[----:B------:R-:W-:Y:S05]  /*1d350*/  BRA `(.L_x_1734) ;  /* 0xffffffc400887947 */ /* 0x000fea000383ffff */
.L_x_1602:
[----:B0-----:R0:W1:Y:S02]  /*1d360*/  SYNCS.PHASECHK.TRANS64.TRYWAIT P0, [R6+URZ], R5 ;  /* 0x00000005060075a7 */ /* 0x001064000800017f */
[----:B-1----:R-:W-:Y:S05]  /*1d370*/  @!P0 NANOSLEEP.SYNCS 0x989680 ;  /* 0x009896800000895d */ /* 0x002fea0003900000 */
[----:B------:R-:W1:Y:S02]  /*1d380*/  @!P0 SYNCS.PHASECHK.TRANS64 P0, [R6+URZ], R5 ;  /* 0x00000005060085a7 */ /* 0x000e64000800007f */
[----:B-1----:R-:W-:Y:S05]  /*1d390*/  @!P0 BRA `(.L_x_1602) ;  /* 0xfffffffc00f08947 */ /* 0x002fea000383ffff */
[----:B------:R-:W-:Y:S05]  /*1d3a0*/  BRA `(.L_x_1735) ;  /* 0xffffffc400c47947 */ /* 0x000fea000383ffff */
.L_x_1603:
[----:B-1----:R1:W2:Y:S02]  /*1d3b0*/  SYNCS.PHASECHK.TRANS64.TRYWAIT P0, [R7+URZ], R2 ;  /* 0x00000002070075a7 */ /* 0x0022a4000800017f */
[----:B--2---:R-:W-:Y:S05]  /*1d3c0*/  @!P0 NANOSLEEP.SYNCS 0x989680 ;  /* 0x009896800000895d */ /* 0x004fea0003900000 */
[----:B------:R-:W2:Y:S02]  /*1d3d0*/  @!P0 SYNCS.PHASECHK.TRANS64 P0, [R7+URZ], R2 ;  /* 0x00000002070085a7 */ /* 0x000ea4000800007f */
[----:B--2---:R-:W-:Y:S05]  /*1d3e0*/  @!P0 BRA `(.L_x_1603) ;  /* 0xfffffffc00f08947 */ /* 0x004fea000383ffff */
[----:B------:R-:W-:Y:S05]  /*1d3f0*/  BRA `(.L_x_1736) ;  /* 0xffffffc400b87947 */ /* 0x000fea000383ffff */
.L_x_1605:
[----:B--2---:R2:W3:Y:S02]  /*1d400*/  SYNCS.PHASECHK.TRANS64.TRYWAIT P0, [R4+URZ], R5 ;  /* 0x00000005040075a7 */ /* 0x0044e4000800017f */
[----:B---3--:R-:W-:Y:S05]  /*1d410*/  @!P0 NANOSLEEP.SYNCS 0x989680 ;  /* 0x009896800000895d */ /* 0x008fea0003900000 */
[----:B------:R-:W3:Y:S02]  /*1d420*/  @!P0 SYNCS.PHASECHK.TRANS64 P0, [R4+URZ], R5 ;  /* 0x00000005040085a7 */ /* 0x000ee4000800007f */
[----:B---3--:R-:W-:Y:S05]  /*1d430*/  @!P0 BRA `(.L_x_1605) ;  /* 0xfffffffc00f08947 */ /* 0x008fea000383ffff */
[----:B------:R-:W-:Y:S05]  /*1d440*/  BRA `(.L_x_1737) ;  /* 0xffffffc400c07947 */ /* 0x000fea000383ffff */
.L_x_1738:
        /* <DEDUP_REMOVED lines=11> */
.L_x_6035:


//--------------------- .text._ZN7cutlass13device_kernelIN5flash11enable_sm90INS1_16FlashAttnFwdSm90INS1_25CollectiveMainloopFwdSm90ILi2EN4cute5tupleIJNS5_1CILi1EEES8_S8_EEENS6_IJNS7_ILi128EEENS7_ILi96EEENS7_ILi64EEEEEELi256ENS_10bfloat16_tEfNS_4arch4Sm90ELb0ELb1ELb1ELb0ELb0ELb0ELb0ELb1ELb0ELb1ELb0ELb0EEENS1_21CollectiveEpilogueFwdINS6_IJSA_NS7_ILi256EEESB_EEES9_SE_SG_Li256ELb0ELb1ELb0ELb0EEENS1_30DynamicPersistentTileSchedulerILi256ELi128ELb0ELb1ELb1EEEEEEEEEvNT_6ParamsE --------------------------
	.section	.text._ZN7cutlass13device_kernelIN5flash11enable_sm90INS1_16FlashAttnFwdSm90INS1_25CollectiveMainloopFwdSm90ILi2EN4cute5tupleIJNS5_1CILi1EEES8_S8_EEENS6_IJNS7_ILi128EEENS7_ILi96EEENS7_ILi64EEEEEELi256ENS_10bfloat16_tEfNS_4arch4Sm90ELb0ELb1ELb1ELb0ELb0ELb0ELb0ELb1ELb0ELb1ELb0ELb0EEENS1_21CollectiveEpilogueFwdINS6_IJSA_NS7_ILi256EEESB_EEES9_SE_SG_Li256ELb0ELb1ELb0ELb0EEENS1_30DynamicPersistentTileSchedulerILi256ELi128ELb0ELb1ELb1EEEEEEEEEvNT_6ParamsE,"ax",@progbits
	.align	128
.text._ZN7cutlass13device_kernelIN5flash11enable_sm90INS1_16FlashAttnFwdSm90INS1_25CollectiveMainloopFwdSm90ILi2EN4cute5tupleIJNS5_1CILi1EEES8_S8_EEENS6_IJNS7_ILi128EEENS7_ILi96EEENS7_ILi64EEEEEELi256ENS_10bfloat16_tEfNS_4arch4Sm90ELb0ELb1ELb1ELb0ELb0ELb0ELb0ELb1ELb0ELb1ELb0ELb0EEENS1_21CollectiveEpilogueFwdINS6_IJSA_NS7_ILi256EEESB_EEES9_SE_SG_Li256ELb0ELb1ELb0ELb0EEENS1_30DynamicPersistentTileSchedulerILi256ELi128ELb0ELb1ELb1EEEEEEEEEvNT_6ParamsE:
        .type           _ZN7cutlass13device_kernelIN5flash11enable_sm90INS1_16FlashAttnFwdSm90INS1_25CollectiveMainloopFwdSm90ILi2EN4cute5tupleIJNS5_1CILi1EEES8_S8_EEENS6_IJNS7_ILi128EEENS7_ILi96EEENS7_ILi64EEEEEELi256ENS_10bfloat16_tEfNS_4arch4Sm90ELb0ELb1ELb1ELb0ELb0ELb0ELb0ELb1ELb0ELb1ELb0ELb0EEENS1_21CollectiveEpilogueFwdINS6_IJSA_NS7_ILi256EEESB_EEES9_SE_SG_Li256ELb0ELb1ELb0ELb0EEENS1_30DynamicPersistentTileSchedulerILi256ELi128ELb0ELb1ELb1EEEEEEEEEvNT_6ParamsE,@function
        .size           _ZN7cutlass13device_kernelIN5flash11enable_sm90INS1_16FlashAttnFwdSm90INS1_25CollectiveMainloopFwdSm90ILi2EN4cute5tupleIJNS5_1CILi1EEES8_S8_EEENS6_IJNS7_ILi128EEENS7_ILi96EEENS7_ILi64EEEEEELi256ENS_10bfloat16_tEfNS_4arch4Sm90ELb0ELb1ELb1ELb0ELb0ELb0ELb0ELb1ELb0ELb1ELb0ELb0EEENS1_21CollectiveEpilogueFwdINS6_IJSA_NS7_ILi256EEESB_EEES9_SE_SG_Li256ELb0ELb1ELb0ELb0EEENS1_30DynamicPersistentTileSchedulerILi256ELi128ELb0ELb1ELb1EEEEEEEEEvNT_6ParamsE,(.L_x_6036 - _ZN7cutlass13device_kernelIN5flash11enable_sm90INS1_16FlashAttnFwdSm90INS1_25CollectiveMainloopFwdSm90ILi2EN4cute5tupleIJNS5_1CILi1EEES8_S8_EEENS6_IJNS7_ILi128EEENS7_ILi96EEENS7_ILi64EEEEEELi256ENS_10bfloat16_tEfNS_4arch4Sm90ELb0ELb1ELb1ELb0ELb0ELb0ELb0ELb1ELb0ELb1ELb0ELb0EEENS1_21CollectiveEpilogueFwdINS6_IJSA_NS7_ILi256EEESB_EEES9_SE_SG_Li256ELb0ELb1ELb0ELb0EEENS1_30DynamicPersistentTileSchedulerILi256ELi128ELb0ELb1ELb1EEEEEEEEEvNT_6ParamsE)
        .other          _ZN7cutlass13device_kernelIN5flash11enable_sm90INS1_16FlashAttnFwdSm90INS1_25CollectiveMainloopFwdSm90ILi2EN4cute5tupleIJNS5_1CILi1EEES8_S8_EEENS6_IJNS7_ILi128EEENS7_ILi96EEENS7_ILi64EEEEEELi256ENS_10bfloat16_tEfNS_4arch4Sm90ELb0ELb1ELb1ELb0ELb0ELb0ELb0ELb1ELb0ELb1ELb0ELb0EEENS1_21CollectiveEpilogueFwdINS6_IJSA_NS7_ILi256EEESB_EEES9_SE_SG_Li256ELb0ELb1ELb0ELb0EEENS1_30DynamicPersistentTileSchedulerILi256ELi128ELb0ELb1ELb1EEEEEEEEEvNT_6ParamsE,@"STO_CUDA_ENTRY STV_DEFAULT"
_ZN7cutlass13device_kernelIN5flash11enable_sm90INS1_16FlashAttnFwdSm90INS1_25CollectiveMainloopFwdSm90ILi2EN4cute5tupleIJNS5_1CILi1EEES8_S8_EEENS6_IJNS7_ILi128EEENS7_ILi96EEENS7_ILi64EEEEEELi256ENS_10bfloat16_tEfNS_4arch4Sm90ELb0ELb1ELb1ELb0ELb0ELb0ELb0ELb1ELb0ELb1ELb0ELb0EEENS1_21CollectiveEpilogueFwdINS6_IJSA_NS7_ILi256EEESB_EEES9_SE_SG_Li256ELb0ELb1ELb0ELb0EEENS1_30DynamicPersistentTileSchedulerILi256ELi128ELb0ELb1ELb1EEEEEEEEEvNT_6ParamsE:
        /* <DEDUP_REMOVED lines=18> */
.L_x_1740:
[----:B------:R-:W-:Y:S05]  /*0120*/  BSYNC B0 ;  /* 0x0000000000007941 */ /* 0x000fea0003800000 */
.L_x_1739:
        /* <DEDUP_REMOVED lines=41> */
.L_x_1741:
        /* <DEDUP_REMOVED lines=22> */
.L_x_1742:
        /* <DEDUP_REMOVED lines=18> */
.L_x_1743:
        /* <DEDUP_REMOVED lines=22> */
.L_x_1744:
        /* <DEDUP_REMOVED lines=22> */
.L_x_1745:
[----:B------:R-:W-:Y:S01]  /*0900*/  PLOP3.LUT P0, PT, PT, PT, UP0, 0x80, 0x0 ;  /* 0x000000000000781c */ /* 0x000fe20003f0f008 */
[----:B------:R-:W-:Y:S01]  /*0910*/  UMOV UR41, 0x1 ;  /* 0x0000000100297882 */ /* 0x000fe20000000000 */
[----:B------:R-:W-:Y:S01]  /*0920*/  NOP ;  /* 0x0000000000007918 */ /* 0x000fe20000000000 */
[----:B------:R-:W-:Y:S01]  /*0930*/  USEL UR41, UR41, 0x2, !UP0 ;  /* 0x0000000229297887 */ /* 0x000fe2000c000000 */
[----:B------:R-:W-:Y:S01]  /*0940*/  ULDC.64 UR46, c[0x0][0x208] ;  /* 0x00008200002e7ab9 */ /* 0x000fe20000000a00 */
[----:B012-4-:R-:W-:Y:S08]  /*0950*/  BAR.SYNC.DEFER_BLOCKING 0x0 ;  /* 0x0000000000007b1d */ /* 0x017ff00000010000 */
[----:B------:R-:W-:Y:S05]  /*0960*/  @!P0 BRA `(.L_x_1746) ;  /* 0x00000108004c8947 */ /* 0x000fea0003800000 */
.L_x_1747:
[----:B------:R-:W-:-:S08]  /*0970*/  NOP ;  /* 0x0000000000007918 */ /* 0x000fd00000000000 */
[----:B------:R-:W0:Y:S02]  /*0980*/  USETMAXREG.TRY_ALLOC.CTAPOOL UP0, 0xf0 ;  /* 0x000000f0000079c8 */ /* 0x000e240008000600 */
[----:B0-----:R-:W-:-:S13]  /*0990*/  PLOP3.LUT P0, PT, PT, PT, UP0, 0x80, 0x0 ;  /* 0x000000000000781c */ /* 0x001fda0003f0f008 */
[----:B------:R-:W-:Y:S05]  /*09a0*/  @!P0 BRA `(.L_x_1747) ;  /* 0xfffffffc00f08947 */ /* 0x000fea000383ffff */
[----:B------:R-:W0:Y:S01]  /*09b0*/  S2R R0, SR_TID.X ;  /* 0x0000000000007919 */ /* 0x000e220000002100 */
[----:B------:R-:W1:Y:S08]  /*09c0*/  S2UR UR4, SR_CTAID.X ;  /* 0x00000000000479c3 */ /* 0x000e700000002500 */
[----:B------:R-:W-:Y:S08]  /*09d0*/  BAR.ARV 0x4, 0x180 ;  /* 0x0106000000007b1d */ /* 0x000ff00000002000 */
[----:B------:R-:W-:Y:S06]  /*09e0*/  BAR.ARV 0x8, 0x180 ;  /* 0x0206000000007b1d */ /* 0x000fec0000002000 */
[----:B0-----:R-:W-:-:S04]  /*09f0*/  SHF.R.U32.HI R0, RZ, 0x7, R0 ;  /* 0x00000007ff007819 */ /* 0x001fc80000011600 */
[----:B------:R-:W-:Y:S02]  /*0a00*/  ISETP.NE.AND P0, PT, R0, 0x1, PT ;  /* 0x000000010000780c */ /* 0x000fe40003f05270 */
[----:B------:R-:W1:Y:S11]  /*0a10*/  LDC R0, c[0x0][0xc38] ;  /* 0x00030e00ff007b82 */ /* 0x000e760000000800 */
[----:B------:R-:W-:Y:S06]  /*0a20*/  @!P0 BAR.ARV 0x9, 0x100 ;  /* 0x0244000000008b1d */ /* 0x000fec0000002000 */
[----:B-1----:R-:W-:-:S13]  /*0a30*/  ISETP.LE.AND P0, PT, R0, UR4, PT ;  /* 0x0000000400007c0c */ /* 0x002fda000bf03270 */
[----:B------:R-:W-:Y:S05]  /*0a40*/  @P0 EXIT ;  /* 0x000000000000094d */ /* 0x000fea0003800000 */
[----:B------:R-:W0:Y:S01]  /*0a50*/  S2R R2, SR_TID.X ;  /* 0x0000000000027919 */ /* 0x000e220000002100 */
[----:B------:R-:W-:Y:S01]  /*0a60*/  ULOP3.LUT UR44, UR41, 0x1, URZ, 0xfc, !UPT ;  /* 0x00000001292c7892 */ /* 0x000fe2000f8efc3f */
        /* <DEDUP_REMOVED lines=14> */
[----:B------:R-:W-:Y:S02]  /*0b50*/  LEA.HI R6, R0, R213, RZ, 0x2 ;  /* 0x000000d500067211 */ /* 0x000fe400078f10ff */
[----:B------:R-:W-:Y:S02]  /*0b60*/  LEA.HI R9, R8, R205, RZ, 0x2 ;  /* 0x000000cd08097211 */ /* 0x000fe400078f10ff */
[----:B------:R-:W-:Y:S02]  /*0b70*/  SHF.R.S32.HI R5, RZ, 0x4, R2 ;  /* 0x00000004ff057819 */ /* 0x000fe40000011402 */
[----:B------:R-:W-:-:S02]  /*0b80*/  SHF.R.S32.HI R10, RZ, 0x2, R9 ;  /* 0x00000002ff0a7819 */ /* 0x000fc40000011409 */
[----:B------:R-:W-:Y:S02]  /*0b90*/  SHF.R.S32.HI R11, RZ, 0x1f, R9 ;  /* 0x0000001fff0b7819 */ /* 0x000fe40000011409 */
[----:B------:R-:W-:Y:S02]  /*0ba0*/  LOP3.LUT R4, R2, 0x3fffff0, RZ, 0xc0, !PT ;  /* 0x03fffff002047812 */ /* 0x000fe400078ec0ff */
[----:B------:R-:W-:Y:S02]  /*0bb0*/  LOP3.LUT R6, R6, 0xfffffffc, RZ, 0xc0, !PT ;  /* 0xfffffffc06067812 */ /* 0x000fe400078ec0ff */
[----:B------:R-:W-:Y:S01]  /*0bc0*/  LEA.HI R0, R0, R213, RZ, 0x3 ;  /* 0x000000d500007211 */ /* 0x000fe200078f18ff */
[----:B------:R-:W-:Y:S01]  /*0bd0*/  IMAD.IADD R4, R213, 0x1, -R4 ;  /* 0x00000001d5047824 */ /* 0x000fe200078e0a04 */
[----:B------:R-:W-:Y:S01]  /*0be0*/  LEA.HI R11, R11, R10, RZ, 0x3 ;  /* 0x0000000a0b0b7211 */ /* 0x000fe200078f18ff */
[----:B------:R-:W-:Y:S01]  /*0bf0*/  IMAD.IADD R6, R213, 0x1, -R6 ;  /* 0x00000001d5067824 */ /* 0x000fe200078e0a06 */
[----:B------:R-:W-:Y:S01]  /*0c00*/  LEA.HI R2, R2, R5, RZ, 0x1 ;  /* 0x0000000502027211 */ /* 0x000fe200078f08ff */
[----:B------:R-:W-:Y:S01]  /*0c10*/  IMAD R7, R4, 0x40, R7 ;  /* 0x0000004004077824 */ /* 0x000fe200078e0207 */
[----:B------:R-:W-:-:S02]  /*0c20*/  LOP3.LUT R202, R0, 0xfffffff8, RZ, 0xc0, !PT ;  /* 0xfffffff800ca7812 */ /* 0x000fc400078ec0ff */
[----:B------:R-:W-:Y:S02]  /*0c30*/  LOP3.LUT R11, R11, 0xfffffff8, RZ, 0xc0, !PT ;  /* 0xfffffff80b0b7812 */ /* 0x000fe400078ec0ff */
[----:B------:R-:W-:Y:S01]  /*0c40*/  LEA.HI R8, R8, R205, RZ, 0x5 ;  /* 0x000000cd08087211 */ /* 0x000fe200078f28ff */
[----:B------:R-:W-:Y:S01]  /*0c50*/  IMAD.IADD R202, R213, 0x1, -R202 ;  /* 0x00000001d5ca7824 */ /* 0x000fe200078e0aca */
[----:B------:R-:W-:Y:S01]  /*0c60*/  LEA.HI R3, R3, R206, RZ, 0x1 ;  /* 0x000000ce03037211 */ /* 0x000fe200078f08ff */
[----:B------:R-:W-:Y:S01]  /*0c70*/  IMAD.IADD R11, R10, 0x1, -R11 ;  /* 0x000000010a0b7824 */ /* 0x000fe200078e0a0b */
[----:B------:R-:W-:Y:S01]  /*0c80*/  LOP3.LUT R2, R2, 0x1ffffffe, RZ, 0xc0, !PT ;  /* 0x1ffffffe02027812 */ /* 0x000fe200078ec0ff */
[----:B------:R-:W-:Y:S01]  /*0c90*/  IMAD.SHL.U32 R19, R202, 0x8, RZ ;  /* 0x00000008ca137824 */ /* 0x000fe200078e00ff */
[----:B------:R-:W-:Y:S02]  /*0ca0*/  SHF.R.S32.HI R8, RZ, 0x5, R8 ;  /* 0x00000005ff087819 */ /* 0x000fe40000011408 */
[----:B------:R-:W-:Y:S01]  /*0cb0*/  LEA.HI R4, R6, R6, RZ, 0x1 ;  /* 0x0000000606047211 */ /* 0x000fe200078f08ff */
[----:B------:R-:W-:Y:S01]  /*0cc0*/  IMAD.IADD R2, R5, 0x1, -R2 ;  /* 0x0000000105027824 */ /* 0x000fe200078e0a02 */
        /* <DEDUP_REMOVED lines=15> */
[----:B------:R-:W-:-:S02]  /*0dc0*/  IMAD R208, R2, 0x8, R7 ;  /* 0x0000000802d07824 */ /* 0x000fc400078e0207 */
[----:B------:R-:W-:Y:S02]  /*0dd0*/  IMAD.IADD R18, R205, 0x1, -R18 ;  /* 0x00000001cd127824 */ /* 0x000fe400078e0a12 */
[----:B------:R-:W-:-:S07]  /*0de0*/  IMAD R22, R22, 0x8, R207 ;  /* 0x0000000816167824 */ /* 0x000fce00078e02cf */
.L_x_1844:
[----:B------:R-:W-:Y:S01]  /*0df0*/  ULDC UR5, c[0x0][0xc60] ;  /* 0x0003180000057ab9 */ /* 0x000fe20000000800 */
[----:B------:R-:W-:Y:S01]  /*0e00*/  UMOV UR8, UR4 ;  /* 0x0000000400087c82 */ /* 0x000fe20008000000 */
[----:B------:R-:W-:-:S11]  /*0e10*/  UISETP.NE.AND UP0, UPT, UR5, 0x1, UPT ;  /* 0x000000010500788c */ /* 0x000fd6000bf05270 */
[----:B------:R-:W-:Y:S01]  /*0e20*/  @UP0 ULDC UR6, c[0x0][0xc64] ;  /* 0x0003190000060ab9 */ /* 0x000fe20000000800 */
[----:B------:R-:W-:Y:S01]  /*0e30*/  @UP0 ULDC UR9, c[0x0][0xc68] ;  /* 0x00031a0000090ab9 */ /* 0x000fe20000000800 */
[----:B------:R-:W-:-:S04]  /*0e40*/  UIMAD.WIDE.U32 UR6, UR4, UR6, URZ ;  /* 0x00000006040672a5 */ /* 0x000fc8000f8e003f */
[----:B------:R-:W-:-:S03]  /*0e50*/  @UP0 USHF.R.U32.HI UR8, URZ, UR9, UR7 ;  /* 0x000000093f080299 */ /* 0x000fc60008011607 */
[----:B------:R-:W-:Y:S02]  /*0e60*/  ULDC UR6, c[0x0][0xc78] ;  /* 0x00031e0000067ab9 */ /* 0x000fe40000000800 */
[----:B------:R-:W-:Y:S02]  /*0e70*/  UISETP.GE.AND UP0, UPT, UR8, UR6, UPT ;  /* 0x000000060800728c */ /* 0x000fe4000bf06270 */
[----:B------:R-:W-:-:S04]  /*0e80*/  UIADD3 UR6, -UR8, URZ, URZ ;  /* 0x0000003f08067290 */ /* 0x000fc8000fffe13f */
[----:B------:R-:W-:Y:S01]  /*0e90*/  PLOP3.LUT P0, PT, PT, PT, UP0, 0x80, 0x0 ;  /* 0x000000000000781c */ /* 0x000fe20003f0f008 */
[----:B------:R-:W-:-:S12]  /*0ea0*/  UIMAD UR9, UR5, UR6, UR4 ;  /* 0x00000006050972a4 */ /* 0x000fd8000f8e0204 */
[----:B012345:R-:W-:Y:S05]  /*0eb0*/  @!P0 BRA `(.L_x_1748) ;  /* 0x0000000000208947 */ /* 0x03ffea0003800000 */
[----:B------:R-:W-:Y:S01]  /*0ec0*/  ULDC UR7, c[0x0][0xc6c] ;  /* 0x00031b0000077ab9 */ /* 0x000fe20000000800 */
[----:B------:R-:W-:Y:S01]  /*0ed0*/  UMOV UR6, UR9 ;  /* 0x0000000900067c82 */ /* 0x000fe20008000000 */
[----:B------:R-:W-:-:S11]  /*0ee0*/  UISETP.NE.AND UP0, UPT, UR7, 0x1, UPT ;  /* 0x000000010700788c */ /* 0x000fd6000bf05270 */
[----:B------:R-:W-:Y:S02]  /*0ef0*/  @UP0 ULDC.64 UR10, c[0x0][0xc70] ;  /* 0x00031c00000a0ab9 */ /* 0x000fe40000000a00 */
[----:B------:R-:W-:-:S04]  /*0f00*/  UIMAD.WIDE.U32 UR4, UR9, UR10, URZ ;  /* 0x0000000a090472a5 */ /* 0x000fc8000f8e003f */
[----:B------:R-:W-:-:S04]  /*0f10*/  @UP0 USHF.R.U32.HI UR6, URZ, UR11, UR5 ;  /* 0x0000000b3f060299 */ /* 0x000fc80008011605 */
[----:B------:R-:W-:Y:S01]  /*0f20*/  UIMAD UR4, UR6, UR7, URZ ;  /* 0x00000007060472a4 */ /* 0x000fe2000f8e023f */
[----:B------:R-:W-:Y:S11]  /*0f30*/  BRA `(.L_x_1749) ;  /* 0x00000000001c7947 */ /* 0x000ff60003800000 */
.L_x_1748:
[----:B------:R-:W-:Y:S01]  /*0f40*/  ULDC UR7, c[0x0][0xc54] ;  /* 0x0003150000077ab9 */ /* 0x000fe20000000800 */
[----:B------:R-:W-:Y:S01]  /*0f50*/  UMOV UR6, UR9 ;  /* 0x0000000900067c82 */ /* 0x000fe20008000000 */
[----:B------:R-:W-:-:S11]  /*0f60*/  UISETP.NE.AND UP0, UPT, UR7, 0x1, UPT ;  /* 0x000000010700788c */ /* 0x000fd6000bf05270 */
[----:B------:R-:W-:Y:S02]  /*0f70*/  @UP0 ULDC.64 UR10, c[0x0][0xc58] ;  /* 0x00031600000a0ab9 */ /* 0x000fe40000000a00 */
[----:B------:R-:W-:-:S04]  /*0f80*/  UIMAD.WIDE.U32 UR4, UR9, UR10, URZ ;  /* 0x0000000a090472a5 */ /* 0x000fc8000f8e003f */
[----:B------:R-:W-:-:S04]  /*0f90*/  @UP0 USHF.R.U32.HI UR6, URZ, UR11, UR5 ;  /* 0x0000000b3f060299 */ /* 0x000fc80008011605 */
[----:B------:R-:W-:-:S12]  /*0fa0*/  UIMAD UR4, UR6, UR7, URZ ;  /* 0x00000007060472a4 */ /* 0x000fd8000f8e023f */
.L_x_1749:
[----:B------:R-:W0:Y:S01]  /*0fb0*/  LDC R0, c[0x0][0x448] ;  /* 0x00011200ff007b82 */ /* 0x000e220000000800 */
[----:B------:R-:W-:Y:S01]  /*0fc0*/  ULOP3.LUT UR6, URZ, UR6, URZ, 0x33, !UPT ;  /* 0x000000063f067292 */ /* 0x000fe2000f8e333f */
[----:B------:R-:W-:Y:S01]  /*0fd0*/  ULDC UR40, c[0x0][0xc48] ;  /* 0x0003120000287ab9 */ /* 0x000fe20000000800 */
[----:B------:R-:W-:Y:S01]  /*0fe0*/  ULDC UR5, c[0x0][0xc3c] ;  /* 0x00030f0000057ab9 */ /* 0x000fe20000000800 */
[----:B------:R-:W-:Y:S02]  /*0ff0*/  UISETP.NE.AND UP0, UPT, UR40, 0x1, UPT ;  /* 0x000000012800788c */ /* 0x000fe4000bf05270 */
[----:B------:R-:W-:Y:S02]  /*1000*/  UIADD3 UR6, UR6, UR5, URZ ;  /* 0x0000000506067290 */ /* 0x000fe4000fffe03f */
[----:B------:R-:W1:Y:S01]  /*1010*/  LDC.64 R8, c[0x0][0x9e0] ;  /* 0x00027800ff087b82 */ /* 0x000e620000000a00 */
[----:B------:R-:W-:Y:S02]  /*1020*/  UIADD3 UR4, UR9, -UR4, URZ ;  /* 0x8000000409047290 */ /* 0x000fe4000fffe03f */
[----:B------:R-:W-:Y:S01]  /*1030*/  USHF.L.U32 UR43, UR6, 0x7, URZ ;  /* 0x00000007062b7899 */ /* 0x000fe2000800063f */
[----:B------:R-:W-:Y:S01]  /*1040*/  ULDC.64 UR10, c[0x0][0x418] ;  /* 0x00010600000a7ab9 */ /* 0x000fe20000000a00 */
[----:B------:R-:W-:Y:S01]  /*1050*/  ULDC UR7, c[0x0][0xc54] ;  /* 0x0003150000077ab9 */ /* 0x000fe20000000800 */
[----:B------:R-:W-:-:S02]  /*1060*/  ISETP.NE.U32.AND P0, PT, RZ, UR10, PT ;  /* 0x0000000aff007c0c */ /* 0x000fc4000bf05070 */
[----:B------:R-:W2:Y:S01]  /*1070*/  LDC R6, c[0x0][0x288] ;  /* 0x0000a200ff067b82 */ /* 0x000ea20000000800 */
[----:B------:R-:W-:Y:S02]  /*1080*/  UIADD3 UR6, UR43, 0x7f, URZ ;  /* 0x0000007f2b067890 */ /* 0x000fe4000fffe03f */
[----:B------:R-:W-:Y:S01]  /*1090*/  UIMAD UR8, UR8, UR7, UR4 ;  /* 0x00000007080872a4 */ /* 0x000fe2000f8e0204 */
[----:B------:R-:W-:Y:S02]  /*10a0*/  ISETP.NE.AND.EX P0, PT, RZ, UR11, PT, P0 ;  /* 0x0000000bff007c0c */ /* 0x000fe4000bf05300 */
[----:B------:R-:W-:Y:S01]  /*10b0*/  @UP0 ULDC UR4, c[0x0][0xc4c] ;  /* 0x0003130000040ab9 */ /* 0x000fe20000000800 */
[----:B------:R-:W-:Y:S01]  /*10c0*/  @UP0 ULDC UR7, c[0x0][0xc50] ;  /* 0x0003140000070ab9 */ /* 0x000fe20000000800 */
[----:B0-----:R-:W-:Y:S01]  /*10d0*/  ISETP.NE.AND P1, PT, R0, 0x1, PT ;  /* 0x000000010000780c */ /* 0x001fe20003f25270 */
[----:B------:R-:W0:Y:S01]  /*10e0*/  LDC R7, c[0x0][0x2f0] ;  /* 0x0000bc00ff077b82 */ /* 0x000e220000000800 */
[----:B------:R-:W-:Y:S01]  /*10f0*/  UIMAD.WIDE.U32 UR4, UR8, UR4, URZ ;  /* 0x00000004080472a5 */ /* 0x000fe2000f8e003f */
[----:B------:R-:W-:Y:S01]  /*1100*/  IMAD.U32 R2, RZ, RZ, UR6 ;  /* 0x00000006ff027e24 */ /* 0x000fe2000f8e00ff */
[----:B------:R-:W-:-:S02]  /*1110*/  UMOV UR42, UR8 ;  /* 0x00000008002a7c82 */ /* 0x000fc40008000000 */
[----:B------:R-:W-:Y:S01]  /*1120*/  @UP0 USHF.R.U32.HI UR42, URZ, UR7, UR5 ;  /* 0x000000073f2a0299 */ /* 0x000fe20008011605 */
[----:B-1----:R-:W-:Y:S02]  /*1130*/  ISETP.GE.AND P2, PT, R9, 0x1, PT ;  /* 0x000000010900780c */ /* 0x002fe40003f46270 */
[----:B------:R-:W1:Y:S01]  /*1140*/  LDC R0, c[0x0][0x424] ;  /* 0x00010900ff007b82 */ /* 0x000e620000000800 */
[----:B------:R-:W-:-:S04]  /*1150*/  UIADD3 UR4, -UR42, URZ, URZ ;  /* 0x0000003f2a047290 */ /* 0x000fc8000fffe13f */
[----:B------:R-:W-:Y:S01]  /*1160*/  UIMAD UR40, UR40, UR4, UR8 ;  /* 0x00000004282872a4 */ /* 0x000fe2000f8e0208 */
[----:B--2---:R-:W-:Y:S02]  /*1170*/  IADD3 R5, -R6, 0x1, RZ ;  /* 0x0000000106057810 */ /* 0x004fe40007ffe1ff */
[----:B------:R-:W2:Y:S08]  /*1180*/  @P1 LDC R3, c[0x0][0x44c] ;  /* 0x00011300ff031b82 */ /* 0x000eb00000000800 */
[----:B------:R-:W3:Y:S01]  /*1190*/  @P1 LDC R4, c[0x0][0x450] ;  /* 0x00011400ff041b82 */ /* 0x000ee20000000800 */
[----:B-1----:R-:W-:-:S05]  /*11a0*/  SEL R0, R0, 0x1, P0 ;  /* 0x0000000100007807 */ /* 0x002fca0000000000 */
[CC--:B0-----:R-:W-:Y:S02]  /*11b0*/  IMAD R5, R0.reuse, R7.reuse, R5 ;  /* 0x0000000700057224 */ /* 0x0c1fe400078e0205 */
[----:B------:R-:W-:Y:S02]  /*11c0*/  IMAD R16, R0, R7, RZ ;  /* 0x0000000700107224 */ /* 0x000fe400078e02ff */
[----:B--2---:R-:W-:-:S05]  /*11d0*/  @P1 IMAD.HI.U32 R3, R3, UR6, RZ ;  /* 0x0000000603031c27 */ /* 0x004fca000f8e00ff */
[----:B---3--:R-:W-:-:S05]  /*11e0*/  @P1 SHF.R.U32.HI R2, RZ, R4, R3 ;  /* 0x00000004ff021219 */ /* 0x008fca0000011603 */
[----:B------:R-:W-:-:S04]  /*11f0*/  IMAD.IADD R11, R5, 0x1, R2 ;  /* 0x00000001050b7824 */ /* 0x000fc800078e0202 */
[----:B------:R-:W-:Y:S01]  /*1200*/  IMAD.IADD R2, R11, 0x1, R8 ;  /* 0x000000010b027824 */ /* 0x000fe200078e0208 */
[----:B------:R-:W-:Y:S06]  /*1210*/  @!P2 BRA `(.L_x_1750) ;  /* 0x000000000040a947 */ /* 0x000fec0003800000 */
[C---:B------:R-:W-:Y:S01]  /*1220*/  ISETP.GT.AND P0, PT, R11.reuse, RZ, PT ;  /* 0x000000ff0b00720c */ /* 0x040fe20003f04270 */
[----:B------:R-:W-:-:S12]  /*1230*/  VIADD R3, R11, 0xffffffff ;  /* 0xffffffff0b037836 */ /* 0x000fd80000000000 */
[----:B------:R-:W-:Y:S05]  /*1240*/  @P0 BRA `(.L_x_1751) ;  /* 0x00000000001c0947 */ /* 0x000fea0003800000 */
[----:B------:R-:W-:Y:S01]  /*1250*/  ISETP.NE.AND P0, PT, R9, 0x1, PT ;  /* 0x000000010900780c */ /* 0x000fe20003f05270 */
[----:B------:R-:W-:-:S12]  /*1260*/  IMAD.MOV R3, RZ, RZ, -R11 ;  /* 0x000000ffff037224 */ /* 0x000fd800078e0a0b */
[----:B------:R-:W0:Y:S02]  /*1270*/  @P0 LDC.64 R4, c[0x0][0x9e8] ;  /* 0x00027a00ff040b82 */ /* 0x000e240000000a00 */
[----:B0-----:R-:W-:-:S05]  /*1280*/  @P0 IMAD.HI.U32 R4, R3, R4, RZ ;  /* 0x0000000403040227 */ /* 0x001fca00078e00ff */
[----:B------:R-:W-:-:S04]  /*1290*/  @P0 SHF.R.U32.HI R3, RZ, R5, R4 ;  /* 0x00000005ff030219 */ /* 0x000fc80000011604 */
[----:B------:R-:W-:Y:S01]  /*12a0*/  LOP3.LUT R3, RZ, R3, RZ, 0x33, !PT ;  /* 0x00000003ff037212 */ /* 0x000fe200078e33ff */
[----:B------:R-:W-:Y:S06]  /*12b0*/  BRA `(.L_x_1752) ;  /* 0x0000000000107947 */ /* 0x000fec0003800000 */
.L_x_1751:
[----:B------:R-:W-:-:S13]  /*12c0*/  ISETP.NE.AND P0, PT, R9, 0x1, PT ;  /* 0x000000010900780c */ /* 0x000fda0003f05270 */
[----:B------:R-:W0:Y:S02]  /*12d0*/  @P0 LDC.64 R4, c[0x0][0x9e8] ;  /* 0x00027a00ff040b82 */ /* 0x000e240000000a00 */
[----:B0-----:R-:W-:-:S05]  /*12e0*/  @P0 IMAD.HI.U32 R4, R3, R4, RZ ;  /* 0x0000000403040227 */ /* 0x001fca00078e00ff */
[----:B------:R-:W-:-:S07]  /*12f0*/  @P0 SHF.R.U32.HI R3, RZ, R5, R4 ;  /* 0x00000005ff030219 */ /* 0x000fce0000011604 */
.L_x_1752:
[----:B------:R-:W-:-:S05]  /*1300*/  IMAD R3, R3, R9, R9 ;  /* 0x0000000903037224 */ /* 0x000fca00078e0209 */
[----:B------:R-:W-:-:S07]  /*1310*/  VIMNMX R2, R2, R3, PT ;  /* 0x0000000302027248 */ /* 0x000fce0003fe0100 */
.L_x_1750:
[----:B------:R-:W0:Y:S01]  /*1320*/  @P1 LDC R4, c[0x0][0x44c] ;  /* 0x00011300ff041b82 */ /* 0x000e220000000800 */
[----:B------:R-:W-:Y:S01]  /*1330*/  IMAD.U32 R3, RZ, RZ, UR43 ;  /* 0x0000002bff037e24 */ /* 0x000fe2000f8e00ff */
[----:B------:R-:W-:Y:S01]  /*1340*/  ULDC UR4, c[0x0][0x9dc] ;  /* 0x0002770000047ab9 */ /* 0x000fe20000000800 */
[-C--:B------:R-:W-:Y:S02]  /*1350*/  IMAD R6, R0, R7.reuse, -R6 ;  /* 0x0000000700067224 */ /* 0x080fe400078e0a06 */
[----:B------:R-:W-:Y:S02]  /*1360*/  VIADD R2, R2, 0x5f ;  /* 0x0000005f02027836 */ /* 0x000fe40000000000 */
[----:B------:R-:W-:Y:S01]  /*1370*/  IMAD R0, R0, R7, 0x5f ;  /* 0x0000005f00007424 */ /* 0x000fe200078e0207 */
[----:B------:R-:W1:Y:S01]  /*1380*/  @P1 LDC R5, c[0x0][0x450] ;  /* 0x00011400ff051b82 */ /* 0x000e620000000800 */
[----:B------:R-:W-:-:S04]  /*1390*/  IMAD.HI R2, R2, 0x2aaaaaab, RZ ;  /* 0x2aaaaaab02027827 */ /* 0x000fc800078e02ff */
[----:B------:R-:W-:-:S04]  /*13a0*/  IMAD.HI R0, R0, 0x2aaaaaab, RZ ;  /* 0x2aaaaaab00007827 */ /* 0x000fc800078e02ff */
[----:B0-----:R-:W-:-:S05]  /*13b0*/  @P1 IMAD.HI.U32 R4, R4, UR43, RZ ;  /* 0x0000002b04041c27 */ /* 0x001fca000f8e00ff */
[----:B-1----:R-:W-:Y:S02]  /*13c0*/  @P1 SHF.R.U32.HI R3, RZ, R5, R4 ;  /* 0x00000005ff031219 */ /* 0x002fe40000011604 */
[----:B------:R-:W-:-:S03]  /*13d0*/  SHF.R.U32.HI R5, RZ, 0x1f, R2 ;  /* 0x0000001fff057819 */ /* 0x000fc60000011602 */
[----:B------:R-:W-:Y:S01]  /*13e0*/  IMAD.IADD R6, R6, 0x1, R3 ;  /* 0x0000000106067824 */ /* 0x000fe200078e0203 */
[----:B------:R-:W-:Y:S02]  /*13f0*/  SHF.R.U32.HI R3, RZ, 0x1f, R0 ;  /* 0x0000001fff037819 */ /* 0x000fe40000011600 */
[----:B------:R-:W-:Y:S01]  /*1400*/  LEA.HI.SX32 R152, R2, R5, 0x1c ;  /* 0x0000000502987211 */ /* 0x000fe200078fe2ff */
[----:B------:R-:W-:Y:S01]  /*1410*/  VIADD R4, R6, -UR4 ;  /* 0x8000000406047c36 */ /* 0x000fe20008000000 */
[----:B------:R-:W-:-:S04]  /*1420*/  LEA.HI.SX32 R3, R0, R3, 0x1c ;  /* 0x0000000300037211 */ /* 0x000fc800078fe2ff */
[----:B------:R-:W-:Y:S02]  /*1430*/  R2UR UR4, R4 ;  /* 0x00000000040472ca */ /* 0x000fe400000e0000 */
[----:B------:R-:W-:Y:S01]  /*1440*/  VIMNMX R152, R3, R152, PT ;  /* 0x0000009803987248 */ /* 0x000fe20003fe0100 */
[----:B------:R-:W-:-:S12]  /*1450*/  @!P2 BRA `(.L_x_1753) ;  /* 0x000000000044a947 */ /* 0x000fd80003800000 */
[----:B------:R-:W-:-:S13]  /*1460*/  ISETP.GT.AND P0, PT, R6, -0x1, PT ;  /* 0xffffffff0600780c */ /* 0x000fda0003f04270 */
[----:B------:R-:W-:Y:S05]  /*1470*/  @P0 BRA `(.L_x_1754) ;  /* 0x00000000001c0947 */ /* 0x000fea0003800000 */
[----:B------:R-:W-:Y:S02]  /*1480*/  ISETP.NE.AND P0, PT, R9, 0x1, PT ;  /* 0x000000010900780c */ /* 0x000fe40003f05270 */
[----:B------:R-:W-:-:S11]  /*1490*/  LOP3.LUT R3, RZ, R6, RZ, 0x33, !PT ;  /* 0x00000006ff037212 */ /* 0x000fd600078e33ff */
[----:B------:R-:W0:Y:S02]  /*14a0*/  @P0 LDC.64 R4, c[0x0][0x9e8] ;  /* 0x00027a00ff040b82 */ /* 0x000e240000000a00 */
[----:B0-----:R-:W-:-:S05]  /*14b0*/  @P0 IMAD.HI.U32 R0, R3, R4, RZ ;  /* 0x0000000403000227 */ /* 0x001fca00078e00ff */
[----:B------:R-:W-:-:S04]  /*14c0*/  @P0 SHF.R.U32.HI R3, RZ, R5, R0 ;  /* 0x00000005ff030219 */ /* 0x000fc80000011600 */
[----:B------:R-:W-:Y:S01]  /*14d0*/  LOP3.LUT R6, RZ, R3, RZ, 0x33, !PT ;  /* 0x00000003ff067212 */ /* 0x000fe200078e33ff */
[----:B------:R-:W-:Y:S06]  /*14e0*/  BRA `(.L_x_1755) ;  /* 0x0000000000107947 */ /* 0x000fec0003800000 */
.L_x_1754:
[----:B------:R-:W-:-:S13]  /*14f0*/  ISETP.NE.AND P0, PT, R9, 0x1, PT ;  /* 0x000000010900780c */ /* 0x000fda0003f05270 */
[----:B------:R-:W0:Y:S02]  /*1500*/  @P0 LDC.64 R2, c[0x0][0x9e8] ;  /* 0x00027a00ff020b82 */ /* 0x000e240000000a00 */
[----:B0-----:R-:W-:-:S05]  /*1510*/  @P0 IMAD.HI.U32 R0, R6, R2, RZ ;  /* 0x0000000206000227 */ /* 0x001fca00078e00ff */
[----:B------:R-:W-:-:S07]  /*1520*/  @P0 SHF.R.U32.HI R6, RZ, R3, R0 ;  /* 0x00000003ff060219 */ /* 0x000fce0000011600 */
.L_x_1755:
[----:B------:R-:W-:-:S05]  /*1530*/  IMAD R6, R6, R9, RZ ;  /* 0x0000000906067224 */ /* 0x000fca00078e02ff */
[----:B------:R-:W-:-:S13]  /*1540*/  R2UR UR5, R6 ;  /* 0x00000000060572ca */ /* 0x000fda00000e0000 */
[----:B------:R-:W-:-:S04]  /*1550*/  UISETP.LT.AND UP0, UPT, UR4, UR5, UPT ;  /* 0x000000050400728c */ /* 0x000fc8000bf01270 */
[----:B------:R-:W-:-:S12]  /*1560*/  USEL UR4, UR4, UR5, !UP0 ;  /* 0x0000000504047287 */ /* 0x000fd8000c000000 */
.L_x_1753:
[----:B------:R-:W-:Y:S01]  /*1570*/  UIMAD.WIDE UR4, UR4, 0x2aaaaaab, URZ ;  /* 0x2aaaaaab040478a5 */ /* 0x000fe2000f8e023f */
[----:B------:R-:W-:Y:S02]  /*1580*/  PLOP3.LUT P0, PT, PT, PT, PT, 0x80, 0x0 ;  /* 0x000000000000781c */ /* 0x000fe40003f0f070 */
[----:B------:R-:W-:Y:S01]  /*1590*/  CS2R R2, SRZ ;  /* 0x0000000000027805 */ /* 0x000fe2000001ff00 */
[----:B------:R-:W-:Y:S01]  /*15a0*/  IMAD.MOV.U32 R0, RZ, RZ, RZ ;  /* 0x000000ffff007224 */ /* 0x000fe200078e00ff */
[----:B------:R-:W-:Y:S01]  /*15b0*/  USHF.R.U32.HI UR4, URZ, 0x1f, UR5 ;  /* 0x0000001f3f047899 */ /* 0x000fe20008011605 */
[----:B------:R-:W-:Y:S02]  /*15c0*/  CS2R R176, SRZ ;  /* 0x0000000000b07805 */ /* 0x000fe4000001ff00 */
[----:B------:R-:W-:Y:S02]  /*15d0*/  CS2R R148, SRZ ;  /* 0x0000000000947805 */ /* 0x000fe4000001ff00 */
[----:B------:R-:W-:Y:S01]  /*15e0*/  CS2R R174, SRZ ;  /* 0x0000000000ae7805 */ /* 0x000fe2000001ff00 */
[----:B------:R-:W-:Y:S01]  /*15f0*/  ULEA.HI.SX32 UR4, UR5, UR4, 0x1c ;  /* 0x0000000405047291 */ /* 0x000fe2000f8fe23f */
[----:B------:R-:W-:-:S02]  /*1600*/  CS2R R144, SRZ ;  /* 0x0000000000907805 */ /* 0x000fc4000001ff00 */
[----:B------:R-:W-:Y:S02]  /*1610*/  CS2R R172, SRZ ;  /* 0x0000000000ac7805 */ /* 0x000fe4000001ff00 */
[----:B------:R-:W-:Y:S01]  /*1620*/  CS2R R140, SRZ ;  /* 0x00000000008c7805 */ /* 0x000fe2000001ff00 */
[----:B------:R-:W-:Y:S01]  /*1630*/  UISETP.LT.AND UP0, UPT, URZ, UR4, UPT ;  /* 0x000000043f00728c */ /* 0x000fe2000bf01270 */
[----:B------:R-:W-:Y:S02]  /*1640*/  CS2R R128, SRZ ;  /* 0x0000000000807805 */ /* 0x000fe4000001ff00 */
[----:B------:R-:W-:Y:S02]  /*1650*/  CS2R R120, SRZ ;  /* 0x0000000000787805 */ /* 0x000fe4000001ff00 */
[----:B------:R-:W-:Y:S01]  /*1660*/  CS2R R136, SRZ ;  /* 0x0000000000887805 */ /* 0x000fe2000001ff00 */
[----:B------:R-:W-:Y:S01]  /*1670*/  USEL UR39, URZ, UR4, !UP0 ;  /* 0x000000043f277287 */ /* 0x000fe2000c000000 */
[----:B------:R-:W-:-:S02]  /*1680*/  CS2R R116, SRZ ;  /* 0x0000000000747805 */ /* 0x000fc4000001ff00 */
[----:B------:R-:W-:Y:S02]  /*1690*/  CS2R R112, SRZ ;  /* 0x0000000000707805 */ /* 0x000fe4000001ff00 */
[----:B------:R-:W-:Y:S02]  /*16a0*/  CS2R R132, SRZ ;  /* 0x0000000000847805 */ /* 0x000fe4000001ff00 */
[----:B------:R-:W-:Y:S02]  /*16b0*/  CS2R R108, SRZ ;  /* 0x00000000006c7805 */ /* 0x000fe4000001ff00 */
[----:B------:R-:W-:Y:S02]  /*16c0*/  CS2R R104, SRZ ;  /* 0x0000000000687805 */ /* 0x000fe4000001ff00 */
[----:B------:R-:W-:Y:S02]  /*16d0*/  ISETP.GT.AND P1, PT, R152, UR39, PT ;  /* 0x0000002798007c0c */ /* 0x000fe4000bf24270 */
        /* <DEDUP_REMOVED lines=49> */
[----:B------:R-:W-:Y:S01]  /*19f0*/  CS2R R24, SRZ ;  /* 0x0000000000187805 */ /* 0x000fe2000001ff00 */
[----:B------:R-:W-:Y:S06]  /*1a00*/  @!P1 BRA `(.L_x_1756) ;  /* 0x000000cc00c89947 */ /* 0x000fec0003800000 */
        /* <DEDUP_REMOVED lines=31> */
.L_x_1757:
        /* <DEDUP_REMOVED lines=13> */
.L_x_1954:
[----:B0-----:R-:W-:Y:S01]  /*1cd0*/  IMAD.U32 R0, RZ, RZ, UR44 ;  /* 0x0000002cff007e24 */ /* 0x001fe2000f8e00ff */
[----:B------:R-:W-:Y:S05]  /*1ce0*/  WARPSYNC.ALL ;  /* 0x0000000000007948 */ /* 0x000fea0003800000 */
[----:B------:R0:W-:Y:S01]  /*1cf0*/  BAR.SYNC.DEFER_BLOCKING R8, 0x100 ;  /* 0x000400080000751d */ /* 0x0001e20000010000 */
[----:B------:R-:W-:-:S13]  /*1d00*/  ISETP.NE.AND P0, PT, R0, 0x3, PT ;  /* 0x000000030000780c */ /* 0x000fda0003f05270 */
[----:B0-----:R-:W-:Y:S05]  /*1d10*/  @!P0 BRA `(.L_x_1759) ;  /* 0x0000000000048947 */ /* 0x001fea0003800000 */
[----:B------:R-:W-:Y:S01]  /*1d20*/  BPT.TRAP 0x1 ;  /* 0x000000040000795c */ /* 0x000fe20000300000 */
.L_x_1759:
[----:B------:R-:W-:Y:S01]  /*1d30*/  R2UR UR23, R3 ;  /* 0x00000000031772ca */ /* 0x000fe200000e0000 */
[----:B------:R-:W-:-:S05]  /*1d40*/  IMAD.U32 R10, RZ, RZ, UR37 ;  /* 0x00000025ff0a7e24 */ /* 0x000fca000f8e00ff */
[----:B------:R-:W-:-:S07]  /*1d50*/  SHF.L.U32 R10, R10, 0x1f, RZ ;  /* 0x0000001f0a0a7819 */ /* 0x000fce00000006ff */
[----:B------:R-:W-:-:S09]  /*1d60*/  ULEA UR23, UR36, UR23, 0x3 ;  /* 0x0000001724177291 */ /* 0x000fd2000f8e183f */
[----:B------:R0:W1:Y:S01]  /*1d70*/  SYNCS.PHASECHK.TRANS64.TRYWAIT P1, [UR23+0x22830], R10 ;  /* 0x0228300aff0075a7 */ /* 0x0000620008020157 */
[----:B------:R-:W-:Y:S05]  /*1d80*/  @!P0 BRA `(.L_x_1760) ;  /* 0x0000000000048947 */ /* 0x000fea0003800000 */
[----:B------:R-:W-:Y:S01]  /*1d90*/  BPT.TRAP 0x1 ;  /* 0x000000040000795c */ /* 0x000fe20000300000 */
.L_x_1760:
[----:B-1----:R-:W-:Y:S05]  /*1da0*/  @P1 BRA `(.L_x_1761) ;  /* 0x0000000000081947 */ /* 0x002fea0003800000 */
[----:B------:R-:W1:Y:S02]  /*1db0*/  SYNCS.PHASECHK.TRANS64.TRYWAIT P1, [UR23+0x22830], R10 ;  /* 0x0228300aff0075a7 */ /* 0x000e640008020157 */
[----:B-1----:R-:W-:Y:S05]  /*1dc0*/  @!P1 BRA `(.L_x_1762) ;  /* 0x0000014000109947 */ /* 0x002fea0003800000 */
.L_x_1761:
[----:B------:R-:W-:Y:S01]  /*1dd0*/  R2UR UR4, R3 ;  /* 0x00000000030472ca */ /* 0x000fe200000e0000 */
[----:B------:R-:W-:Y:S01]  /*1de0*/  ULOP3.LUT UR16, UR45, 0x10000, URZ, 0xfc, !UPT ;  /* 0x000100002d107892 */ /* 0x000fe2000f8efc3f */
[----:B------:R-:W-:Y:S01]  /*1df0*/  WARPGROUP.ARRIVE ;  /* 0x00000000000079c5 */ /* 0x000fe20000000000 */
[----:B------:R-:W-:Y:S01]  /*1e00*/  UMOV UR17, 0x40000040 ;  /* 0x4000004000117882 */ /* 0x000fe20000000000 */
[----:B------:R-:W-:Y:S01]  /*1e10*/  UMOV UR19, 0x40000040 ;  /* 0x4000004000137882 */ /* 0x000fe20000000000 */
[----:B------:R-:W-:Y:S01]  /*1e20*/  UMOV UR5, 0x40000040 ;  /* 0x4000004000057882 */ /* 0x000fe20000000000 */
[----:B------:R-:W-:Y:S01]  /*1e30*/  UMOV UR7, 0x40000040 ;  /* 0x4000004000077882 */ /* 0x000fe20000000000 */
[----:B------:R-:W-:Y:S01]  /*1e40*/  UIADD3 UR8, UR16, 0x4, URZ ;  /* 0x0000000410087890 */ /* 0x000fe2000fffe03f */
[----:B------:R-:W2:Y:S01]  /*1e50*/  LDC R6, c[0x0][0x448] ;  /* 0x00011200ff067b82 */ /* 0x000ea20000000800 */
[----:B------:R-:W-:Y:S01]  /*1e60*/  UMOV UR9, 0x40000040 ;  /* 0x4000004000097882 */ /* 0x000fe20000000000 */
[----:B------:R-:W-:Y:S01]  /*1e70*/  UMOV UR11, 0x40000040 ;  /* 0x40000040000b7882 */ /* 0x000fe20000000000 */
[----:B------:R-:W-:Y:S01]  /*1e80*/  UIADD3 UR12, UR16, 0x6, URZ ;  /* 0x00000006100c7890 */ /* 0x000fe2000fffe03f */
[----:B------:R-:W3:Y:S01]  /*1e90*/  S2R R13, SR_TID.X ;  /* 0x00000000000d7919 */ /* 0x000ee20000002100 */
[----:B------:R-:W-:Y:S01]  /*1ea0*/  UIADD3 UR4, UR4, 0x1c400, URZ ;  /* 0x0001c40004047890 */ /* 0x000fe2000fffe03f */
[----:B------:R-:W-:Y:S01]  /*1eb0*/  VIADD R2, R22, UR43 ;  /* 0x0000002b16027c36 */ /* 0x000fe20008000000 */
[----:B------:R-:W-:Y:S01]  /*1ec0*/  UMOV UR13, 0x40000040 ;  /* 0x40000040000d7882 */ /* 0x000fe20000000000 */
[----:B------:R-:W-:Y:S01]  /*1ed0*/  UMOV UR15, 0x40000040 ;  /* 0x40000040000f7882 */ /* 0x000fe20000000000 */
[----:B------:R-:W-:Y:S01]  /*1ee0*/  USHF.R.U32.HI UR4, URZ, 0x4, UR4 ;  /* 0x000000043f047899 */ /* 0x000fe20008011604 */
[----:B------:R-:W4:Y:S01]  /*1ef0*/  LDC R9, c[0x0][0x288] ;  /* 0x0000a200ff097b82 */ /* 0x000f220000000800 */
[----:B------:R-:W-:Y:S01]  /*1f00*/  IMAD.MOV.U32 R20, RZ, RZ, R2 ;  /* 0x000000ffff147224 */ /* 0x000fe200078e0002 */
[----:B------:R-:W-:Y:S01]  /*1f10*/  LOP3.LUT R17, R17, 0xffefffff, RZ, 0xc0, !PT ;  /* 0xffefffff11117812 */ /* 0x000fe200078ec0ff */
[----:B------:R-:W-:Y:S01]  /*1f20*/  ULOP3.LUT UR4, UR4, 0x3fff, URZ, 0xc0, !UPT ;  /* 0x00003fff04047892 */ /* 0x000fe2000f8ec03f */
[----:B------:R-:W-:Y:S01]  /*1f30*/  IMAD.MOV.U32 R21, RZ, RZ, -0x60 ;  /* 0xffffffa0ff157424 */ /* 0x000fe200078e00ff */
[----:B------:R-:W-:-:S02]  /*1f40*/  ULDC UR22, c[0x0][0x9dc] ;  /* 0x0002770000167ab9 */ /* 0x000fc40000000800 */
[----:B------:R-:W-:Y:S02]  /*1f50*/  ULOP3.LUT UR20, UR4, 0x10000, URZ, 0xfc, !UPT ;  /* 0x0001000004147892 */ /* 0x000fe4000f8efc3f */
[----:B------:R-:W-:Y:S02]  /*1f60*/  UIADD3 UR4, UR16, 0x2, URZ ;  /* 0x0000000210047890 */ /* 0x000fe4000fffe03f */
[----:B------:R-:W-:Y:S02]  /*1f70*/  UIMAD UR18, UR36, 0x300, UR20 ;  /* 0x00000300241278a4 */ /* 0x000fe4000f8e0214 */
[----:B------:R-:W-:Y:S01]  /*1f80*/  ULOP3.LUT UR22, URZ, UR22, URZ, 0x33, !UPT ;  /* 0x000000163f167292 */ /* 0x000fe2000f8e333f */
[----:B--2---:R-:W-:Y:S01]  /*1f90*/  ISETP.NE.AND P2, PT, R6, 0x1, PT ;  /* 0x000000010600780c */ /* 0x004fe20003f45270 */
[----:B------:R-:W-:Y:S02]  /*1fa0*/  UIADD3 UR6, UR18, 0x2, URZ ;  /* 0x0000000212067890 */ /* 0x000fe4000fffe03f */
[----:B------:R-:W-:-:S02]  /*1fb0*/  UIADD3 UR10, UR18, 0x4, URZ ;  /* 0x00000004120a7890 */ /* 0x000fc4000fffe03f */
[----:B------:R-:W-:Y:S02]  /*1fc0*/  UIADD3 UR14, UR18, 0x6, URZ ;  /* 0x00000006120e7890 */ /* 0x000fe4000fffe03f */
[----:B------:R-:W-:Y:S01]  /*1fd0*/  HGMMA.64x96x16.F32.BF16 R24, gdesc[UR16], RZ, !UPT, gsb0 ;  /* 0x01600000101879f0 */ /* 0x000fe2000c0018ff */
[----:B---3--:R-:W-:-:S05]  /*1fe0*/  LOP3.LUT P1, RZ, R13, 0x7f, RZ, 0xc0, !PT ;  /* 0x0000007f0dff7812 */ /* 0x008fca000782c0ff */
[----:B------:R-:W2:Y:S01]  /*1ff0*/  @P2 LDC R7, c[0x0][0x44c] ;  /* 0x00011300ff072b82 */ /* 0x000ea20000000800 */
[----:B------:R-:W-:Y:S02]  /*2000*/  SHF.R.U32.HI R14, RZ, 0x7, R13 ;  /* 0x00000007ff0e7819 */ /* 0x000fe4000001160d */
[----:B------:R-:W-:-:S04]  /*2010*/  @P2 LOP3.LUT R17, R17, 0x100000, RZ, 0xfc, !PT ;  /* 0x0010000011112812 */ /* 0x000fc800078efcff */
[----:B------:R-:W-:Y:S01]  /*2020*/  LOP3.LUT R17, R17, 0xfff7ffff, RZ, 0xc0, !PT ;  /* 0xfff7ffff11117812 */ /* 0x000fe200078ec0ff */
[----:B------:R-:W3:Y:S03]  /*2030*/  @P2 LDC R12, c[0x0][0x450] ;  /* 0x00011400ff0c2b82 */ /* 0x000ee60000000800 */
[----:B------:R-:W-:Y:S01]  /*2040*/  @P1 LOP3.LUT R17, R17, 0x80000, RZ, 0xfc, !PT ;  /* 0x0008000011111812 */ /* 0x000fe200078efcff */
[----:B--2---:R-:W-:-:S04]  /*2050*/  @P2 IMAD.HI.U32 R7, R2, R7, RZ ;  /* 0x0000000702072227 */ /* 0x004fc800078e00ff */
[----:B------:R-:W-:Y:S01]  /*2060*/  IMAD.U32 R2, RZ, RZ, UR23 ;  /* 0x00000017ff027e24 */ /* 0x000fe2000f8e00ff */
[----:B---3--:R-:W-:-:S03]  /*2070*/  @P2 SHF.R.U32.HI R20, RZ, R12, R7 ;  /* 0x0000000cff142219 */ /* 0x008fc60000011607 */
[----:B------:R-:W-:Y:S01]  /*2080*/  @!P1 VIADD R2, R2, 0x22840 ;  /* 0x0002284002029836 */ /* 0x000fe20000000000 */
[----:B------:R-:W-:Y:S01]  /*2090*/  IADD3 R7, -R14, 0xb, RZ ;  /* 0x0000000b0e077810 */ /* 0x000fe20007ffe1ff */
[----:B------:R-:W-:-:S03]  /*20a0*/  IMAD R14, R152, -0x60, R16 ;  /* 0xffffffa0980e7824 */ /* 0x000fc600078e0210 */
[----:B------:R-:W-:Y:S01]  /*20b0*/  @!P1 PRMT R2, RZ, 0x654, R2 ;  /* 0x00000654ff029816 */ /* 0x000fe20000000002 */
[----:B------:R-:W-:Y:S01]  /*20c0*/  VIADD R15, R14, 0x61 ;  /* 0x000000610e0f7836 */ /* 0x000fe20000000000 */
[----:B------:R-:W-:Y:S02]  /*20d0*/  WARPGROUP.DEPBAR.LE gsb0, 0x0 ;  /* 0x00008000000079c5 */ /* 0x000fe40000010000 */
        /* <DEDUP_REMOVED lines=8> */
[----:B------:R-:W-:Y:S01]  /*2160*/  HGMMA.64x96x16.F32.BF16 R24, gdesc[UR12], R24, gsb0 ;  /* 0x016000000c1879f0 */ /* 0x000fe20008001818 */
[----:B------:R-:W-:Y:S02]  /*2170*/  ULDC.64 UR14, c[0x0][0x9e0] ;  /* 0x00027800000e7ab9 */ /* 0x000fe40000000a00 */
[----:B------:R-:W-:Y:S01]  /*2180*/  UISETP.GE.AND UP0, UPT, UR15, 0x1, UPT ;  /* 0x000000010f00788c */ /* 0x000fe2000bf06270 */
[----:B------:R-:W-:Y:S02]  /*2190*/  WARPGROUP.DEPBAR.LE gsb0, 0x0 ;  /* 0x00008000000079c5 */ /* 0x000fe40000010000 */
[----:B------:R-:W-:Y:S01]  /*21a0*/  FMUL.FTZ R12, R70, UR6 ;  /* 0x00000006460c7c20 */ /* 0x000fe20008410000 */
[----:B------:R-:W-:Y:S01]  /*21b0*/  FMUL.FTZ R24, R24, UR6 ;  /* 0x0000000618187c20 */ /* 0x000fe20008410000 */
[----:B------:R-:W2:Y:S01]  /*21c0*/  SHFL.IDX PT, R70, R20, RZ, 0x1c1f ;  /* 0x001c1fff14467589 */ /* 0x000ea200000e0000 */
[----:B------:R-:W-:Y:S01]  /*21d0*/  FMUL.FTZ R25, R25, UR6 ;  /* 0x0000000619197c20 */ /* 0x000fe20008410000 */
        /* <DEDUP_REMOVED lines=37> */
[----:B-1----:R-:W-:Y:S01]  /*2430*/  FMUL.FTZ R5, R67, UR6 ;  /* 0x0000000643057c20 */ /* 0x002fe20008410000 */
[----:B------:R-:W-:Y:S01]  /*2440*/  FMUL.FTZ R68, R68, UR6 ;  /* 0x0000000644447c20 */ /* 0x000fe20008410000 */
[----:B------:R-:W-:Y:S01]  /*2450*/  FMUL.FTZ R69, R69, UR6 ;  /* 0x0000000645457c20 */ /* 0x000fe20008410000 */
[----:B------:R-:W-:Y:S01]  /*2460*/  FMUL.FTZ R13, R71, UR6 ;  /* 0x00000006470d7c20 */ /* 0x000fe20008410000 */
[----:B------:R1:W-:Y:S06]  /*2470*/  BAR.ARV R7, 0x100 ;  /* 0x000400070000751d */ /* 0x0003ec0000002000 */
[----:B------:R3:W-:Y:S01]  /*2480*/  @!P1 SYNCS.ARRIVE.TRANS64.RED.A1T0 RZ, [R2+URZ], RZ ;  /* 0x000000ff02ff99a7 */ /* 0x0007e2000810043f */
[----:B------:R-:W-:Y:S01]  /*2490*/  PLOP3.LUT P1, PT, PT, PT, UP0, 0x40, 0x0 ;  /* 0x000000000000781c */ /* 0x000fe20003f2e808 */
[----:B------:R-:W0:Y:S01]  /*24a0*/  MUFU.TANH R24, R24 ;  /* 0x0000001800187308 */ /* 0x000e220000002400 */
[----:B------:R-:W-:Y:S01]  /*24b0*/  FMUL.FTZ R34, R34, UR6 ;  /* 0x0000000622227c20 */ /* 0x000fe20008410000 */
[----:B------:R-:W-:Y:S01]  /*24c0*/  FMUL.FTZ R35, R35, UR6 ;  /* 0x0000000623237c20 */ /* 0x000fe20008410000 */
[----:B------:R-:W-:Y:S01]  /*24d0*/  FMUL.FTZ R50, R50, UR6 ;  /* 0x0000000632327c20 */ /* 0x000fe20008410000 */
[----:B------:R-:W-:Y:S01]  /*24e0*/  FMUL.FTZ R51, R51, UR6 ;  /* 0x0000000633337c20 */ /* 0x000fe20008410000 */
[----:B------:R-:W-:-:S02]  /*24f0*/  IMAD R67, R152, R21, 0x60 ;  /* 0x0000006098437424 */ /* 0x000fc400078e0215 */
[----:B---3--:R-:W-:Y:S01]  /*2500*/  IMAD R2, R18, -0x2, R15 ;  /* 0xfffffffe12027824 */ /* 0x008fe200078e020f */
[----:B------:R-:W3:Y:S01]  /*2510*/  MUFU.TANH R25, R25 ;  /* 0x0000001900197308 */ /* 0x000ee20000002400 */
[----:B------:R-:W-:Y:S02]  /*2520*/  VIADD R15, R14, 0x60 ;  /* 0x000000600e0f7836 */ /* 0x000fe40000000000 */
[----:B----4-:R-:W-:Y:S02]  /*2530*/  IMAD.IADD R2, R2, 0x1, -R9 ;  /* 0x0000000102027824 */ /* 0x010fe400078e0a09 */
[C---:B------:R-:W-:Y:S02]  /*2540*/  IMAD R21, R18.reuse, -0x2, R15 ;  /* 0xfffffffe12157824 */ /* 0x040fe400078e020f */
[----:B------:R-:W-:Y:S01]  /*2550*/  IMAD R66, R18, -0x2, R67 ;  /* 0xfffffffe12427824 */ /* 0x000fe200078e0243 */
[----:B------:R-:W4:Y:S08]  /*2560*/  MUFU.TANH R4, R4 ;  /* 0x0000000400047308 */ /* 0x000f300000002400 */
[----:B------:R-:W0:Y:S08]  /*2570*/  MUFU.TANH R0, R0 ;  /* 0x0000000000007308 */ /* 0x000e300000002400 */
        /* <DEDUP_REMOVED lines=42> */
[----:B------:R5:W0:Y:S08]  /*2820*/  MUFU.TANH R34, R50 ;  /* 0x0000003200227308 */ /* 0x000a300000002400 */
[----:B------:R2:W0:Y:S01]  /*2830*/  MUFU.TANH R35, R51 ;  /* 0x0000003300237308 */ /* 0x0004220000002400 */
[----:B-----5:R-:W-:-:S02]  /*2840*/  VIADD R50, R2, UR14 ;  /* 0x0000000e02327c36 */ /* 0x020fc40008000000 */
[----:B--2---:R-:W-:-:S03]  /*2850*/  VIADD R51, R2, UR22 ;  /* 0x0000001602337c36 */ /* 0x004fc60008000000 */
[----:B------:R-:W-:Y:S01]  /*2860*/  VIADDMNMX R2, R70, R50, R21, PT ;  /* 0x0000003246027246 */ /* 0x000fe20003800115 */
[----:B------:R-:W-:Y:S01]  /*2870*/  IMAD.IADD R14, R51, 0x1, R70 ;  /* 0x00000001330e7824 */ /* 0x000fe200078e0246 */
[----:B-1-34-:R-:W-:Y:S06]  /*2880*/  @P1 BRA `(.L_x_1763) ;  /* 0x0000000000541947 */ /* 0x01afec0003800000 */
[----:B------:R-:W-:Y:S01]  /*2890*/  IADD3 R15, R16, -R9, R70 ;  /* 0x80000009100f7210 */ /* 0x000fe20007ffe046 */
[----:B------:R-:W-:Y:S03]  /*28a0*/  BSSY B0, `(.L_x_1764) ;  /* 0x0000010000007945 */ /* 0x000fe60003800000 */
[----:B------:R-:W-:-:S13]  /*28b0*/  ISETP.GT.AND P1, PT, R15, -0x1, PT ;  /* 0xffffffff0f00780c */ /* 0x000fda0003f24270 */
[----:B------:R-:W-:Y:S05]  /*28c0*/  @P1 BRA `(.L_x_1765) ;  /* 0x0000000000201947 */ /* 0x000fea0003800000 */
[----:B------:R-:W-:Y:S01]  /*28d0*/  UISETP.NE.AND UP1, UPT, UR15, 0x1, UPT ;  /* 0x000000010f00788c */ /* 0x000fe2000bf25270 */
[----:B------:R-:W-:-:S05]  /*28e0*/  LOP3.LUT R15, RZ, R15, RZ, 0x33, !PT ;  /* 0x0000000fff0f7212 */ /* 0x000fca00078e33ff */
[----:B------:R-:W-:-:S05]  /*28f0*/  PLOP3.LUT P1, PT, PT, PT, UP1, 0x80, 0x0 ;  /* 0x000000000000781c */ /* 0x000fca0003f2f018 */
[----:B------:R-:W-:-:S08]  /*2900*/  @UP1 ULDC.64 UR6, c[0x0][0x9e8] ;  /* 0x00027a0000061ab9 */ /* 0x000fd00000000a00 */
[----:B------:R-:W-:-:S05]  /*2910*/  @P1 IMAD.HI.U32 R70, R15, UR6, RZ ;  /* 0x000000060f461c27 */ /* 0x000fca000f8e00ff */
[----:B------:R-:W-:-:S04]  /*2920*/  @P1 SHF.R.U32.HI R15, RZ, UR7, R70 ;  /* 0x00000007ff0f1c19 */ /* 0x000fc80008011646 */
[----:B------:R-:W-:Y:S01]  /*2930*/  LOP3.LUT R15, RZ, R15, RZ, 0x33, !PT ;  /* 0x0000000fff0f7212 */ /* 0x000fe200078e33ff */
[----:B------:R-:W-:Y:S06]  /*2940*/  BRA `(.L_x_1766) ;  /* 0x0000000000147947 */ /* 0x000fec0003800000 */
.L_x_1765:
[----:B------:R-:W-:-:S06]  /*2950*/  UISETP.NE.AND UP1, UPT, UR15, 0x1, UPT ;  /* 0x000000010f00788c */ /* 0x000fcc000bf25270 */
[----:B------:R-:W-:-:S05]  /*2960*/  PLOP3.LUT P1, PT, PT, PT, UP1, 0x80, 0x0 ;  /* 0x000000000000781c */ /* 0x000fca0003f2f018 */
[----:B------:R-:W-:-:S08]  /*2970*/  @UP1 ULDC.64 UR6, c[0x0][0x9e8] ;  /* 0x00027a0000061ab9 */ /* 0x000fd00000000a00 */
[----:B------:R-:W-:-:S05]  /*2980*/  @P1 IMAD.HI.U32 R70, R15, UR6, RZ ;  /* 0x000000060f461c27 */ /* 0x000fca000f8e00ff */
[----:B------:R-:W-:-:S07]  /*2990*/  @P1 SHF.R.U32.HI R15, RZ, UR7, R70 ;  /* 0x00000007ff0f1c19 */ /* 0x000fce0008011646 */
.L_x_1766:
[----:B------:R-:W-:Y:S05]  /*29a0*/  BSYNC B0 ;  /* 0x0000000000007941 */ /* 0x000fea0003800000 */
.L_x_1764:
[----:B------:R-:W-:-:S05]  /*29b0*/  IMAD R15, R15, UR15, R66 ;  /* 0x0000000f0f0f7c24 */ /* 0x000fca000f8e0242 */
[----:B------:R-:W-:Y:S02]  /*29c0*/  VIMNMX R14, R14, R15, !PT ;  /* 0x0000000f0e0e7248 */ /* 0x000fe40007fe0100 */
[----:B------:R-:W-:-:S07]  /*29d0*/  VIADDMNMX R2, R15, UR15, R2, PT ;  /* 0x0000000f0f027c46 */ /* 0x000fce000b800102 */
.L_x_1763:
[C---:B------:R-:W-:Y:S02]  /*29e0*/  ISETP.GE.AND P6, PT, R67.reuse, 0x9, PT ;  /* 0x000000094300780c */ /* 0x040fe40003fc6270 */
[C---:B------:R-:W-:Y:S02]  /*29f0*/  ISETP.GE.AND P1, PT, R67.reuse, 0x2, PT ;  /* 0x000000024300780c */ /* 0x040fe40003f26270 */
[C---:B------:R-:W-:Y:S02]  /*2a00*/  ISETP.GT.AND P2, PT, R14.reuse, 0x8, !P6 ;  /* 0x000000080e00780c */ /* 0x040fe40007744270 */
[----:B------:R-:W-:Y:S02]  /*2a10*/  ISETP.GT.AND P3, PT, R14, 0x1, !P1 ;  /* 0x000000010e00780c */ /* 0x000fe40004f64270 */
[----:B------:R-:W-:Y:S02]  /*2a20*/  ISETP.LT.OR P2, PT, R2, 0x9, P2 ;  /* 0x000000090200780c */ /* 0x000fe40001741670 */
[----:B------:R-:W-:-:S02]  /*2a30*/  ISETP.GE.AND P4, PT, R67, 0xa, PT ;  /* 0x0000000a4300780c */ /* 0x000fc40003f86270 */
[----:B0-----:R-:W-:Y:S02]  /*2a40*/  FSEL R72, R28, -INF , !P2 ;  /* 0xff8000001c487808 */ /* 0x001fe40005000000 */
[----:B------:R-:W-:Y:S02]  /*2a50*/  ISETP.LT.OR P3, PT, R2, 0x2, P3 ;  /* 0x000000020200780c */ /* 0x000fe40001f61670 */
[----:B------:R-:W-:Y:S02]  /*2a60*/  ISETP.GT.AND P2, PT, R14, 0x9, !P4 ;  /* 0x000000090e00780c */ /* 0x000fe40006744270 */
[----:B------:R-:W-:Y:S02]  /*2a70*/  FSEL R70, R25, -INF , !P3 ;  /* 0xff80000019467808 */ /* 0x000fe40005800000 */
[----:B------:R-:W-:Y:S02]  /*2a80*/  ISETP.LT.OR P2, PT, R2, 0xa, P2 ;  /* 0x0000000a0200780c */ /* 0x000fe40001741670 */
[----:B------:R-:W-:-:S02]  /*2a90*/  ISETP.GE.AND P3, PT, R67, 0x11, PT ;  /* 0x000000114300780c */ /* 0x000fc40003f66270 */
[----:B------:R-:W-:Y:S02]  /*2aa0*/  FSEL R74, R29, -INF , !P2 ;  /* 0xff8000001d4a7808 */ /* 0x000fe40005000000 */
[----:B------:R-:W-:Y:S02]  /*2ab0*/  ISETP.GT.AND P2, PT, R14, 0x10, !P3 ;  /* 0x000000100e00780c */ /* 0x000fe40005f44270 */
[----:B------:R-:W-:Y:S02]  /*2ac0*/  P2R R28, PR, RZ, 0x8 ;  /* 0x00000008ff1c7803 */ /* 0x000fe40000000000 */
[----:B------:R-:W-:Y:S02]  /*2ad0*/  ISETP.LT.OR P2, PT, R2, 0x11, P2 ;  /* 0x000000110200780c */ /* 0x000fe40001741670 */
[----:B------:R-:W-:Y:S02]  /*2ae0*/  ISETP.GE.AND P3, PT, R67, 0x12, PT ;  /* 0x000000124300780c */ /* 0x000fe40003f66270 */
[----:B------:R-:W-:-:S02]  /*2af0*/  FSEL R76, R32, -INF , !P2 ;  /* 0xff800000204c7808 */ /* 0x000fc40005000000 */
[----:B------:R-:W-:Y:S02]  /*2b00*/  ISETP.GT.AND P2, PT, R14, 0x11, !P3 ;  /* 0x000000110e00780c */ /* 0x000fe40005f44270 */
[----:B------:R-:W-:Y:S02]  /*2b10*/  P2R R29, PR, RZ, 0x8 ;  /* 0x00000008ff1d7803 */ /* 0x000fe40000000000 */
[----:B------:R-:W-:Y:S02]  /*2b20*/  ISETP.LT.OR P2, PT, R2, 0x12, P2 ;  /* 0x000000120200780c */ /* 0x000fe40001741670 */
[----:B------:R-:W-:Y:S02]  /*2b30*/  ISETP.GE.AND P3, PT, R67, 0x19, PT ;  /* 0x000000194300780c */ /* 0x000fe40003f66270 */
[----:B------:R-:W-:Y:S02]  /*2b40*/  FSEL R78, R33, -INF , !P2 ;  /* 0xff800000214e7808 */ /* 0x000fe40005000000 */
[----:B------:R-:W-:-:S02]  /*2b50*/  ISETP.GT.AND P2, PT, R14, 0x18, !P3 ;  /* 0x000000180e00780c */ /* 0x000fc40005f44270 */
[----:B------:R-:W-:Y:S02]  /*2b60*/  P2R R32, PR, RZ, 0x8 ;  /* 0x00000008ff207803 */ /* 0x000fe40000000000 */
[----:B------:R-:W-:Y:S02]  /*2b70*/  ISETP.LT.OR P2, PT, R2, 0x19, P2 ;  /* 0x000000190200780c */ /* 0x000fe40001741670 */
[----:B------:R-:W-:Y:S02]  /*2b80*/  ISETP.GE.AND P3, PT, R67, 0x1a, PT ;  /* 0x0000001a4300780c */ /* 0x000fe40003f66270 */
[----:B------:R-:W-:Y:S02]  /*2b90*/  FSEL R80, R36, -INF , !P2 ;  /* 0xff80000024507808 */ /* 0x000fe40005000000 */
[----:B------:R-:W-:Y:S02]  /*2ba0*/  ISETP.GT.AND P2, PT, R14, 0x19, !P3 ;  /* 0x000000190e00780c */ /* 0x000fe40005f44270 */
[----:B------:R-:W-:-:S02]  /*2bb0*/  P2R R33, PR, RZ, 0x8 ;  /* 0x00000008ff217803 */ /* 0x000fc40000000000 */
[----:B------:R-:W-:Y:S02]  /*2bc0*/  ISETP.LT.OR P2, PT, R2, 0x1a, P2 ;  /* 0x0000001a0200780c */ /* 0x000fe40001741670 */
[----:B------:R-:W-:Y:S02]  /*2bd0*/  ISETP.GE.AND P3, PT, R67, 0x21, PT ;  /* 0x000000214300780c */ /* 0x000fe40003f66270 */
[----:B------:R-:W-:Y:S02]  /*2be0*/  FSEL R82, R37, -INF , !P2 ;  /* 0xff80000025527808 */ /* 0x000fe40005000000 */
[----:B------:R-:W-:Y:S02]  /*2bf0*/  ISETP.GT.AND P2, PT, R14, 0x20, !P3 ;  /* 0x000000200e00780c */ /* 0x000fe40005f44270 */
[----:B------:R-:W-:Y:S02]  /*2c00*/  P2R R36, PR, RZ, 0x8 ;  /* 0x00000008ff247803 */ /* 0x000fe40000000000 */
[----:B------:R-:W-:-:S02]  /*2c10*/  ISETP.LT.OR P2, PT, R2, 0x21, P2 ;  /* 0x000000210200780c */ /* 0x000fc40001741670 */
[C---:B------:R-:W-:Y:S02]  /*2c20*/  ISETP.GE.AND P3, PT, R67.reuse, 0x22, PT ;  /* 0x000000224300780c */ /* 0x040fe40003f66270 */
[----:B------:R-:W-:Y:S02]  /*2c30*/  FSEL R84, R40, -INF , !P2 ;  /* 0xff80000028547808 */ /* 0x000fe40005000000 */
[----:B------:R-:W-:Y:S02]  /*2c40*/  ISETP.GT.AND P2, PT, R14, 0x21, !P3 ;  /* 0x000000210e00780c */ /* 0x000fe40005f44270 */
[----:B------:R-:W-:Y:S02]  /*2c50*/  P2R R37, PR, RZ, 0x8 ;  /* 0x00000008ff257803 */ /* 0x000fe40000000000 */
        /* <DEDUP_REMOVED lines=56> */
[----:B------:R-:W-:Y:S02]  /*2fe0*/  P2R R25, PR, RZ, 0x10 ;  /* 0x00000010ff197803 */ /* 0x000fe40000000000 */
[----:B------:R-:W-:Y:S02]  /*2ff0*/  FSEL R64, R64, -INF , !P2 ;  /* 0xff80000040407808 */ /* 0x000fe40005000000 */
[C---:B------:R-:W-:Y:S02]  /*3000*/  ISETP.GE.AND P2, PT, R67.reuse, 0x52, PT ;  /* 0x000000524300780c */ /* 0x040fe40003f46270 */
[----:B------:R-:W-:Y:S02]  /*3010*/  ISETP.GE.AND P5, PT, R67, 0x1, PT ;  /* 0x000000014300780c */ /* 0x000fe40003fa6270 */
[----:B------:R-:W-:-:S04]  /*3020*/  ISETP.GT.AND P3, PT, R14, 0x51, !P2 ;  /* 0x000000510e00780c */ /* 0x000fc80005764270 */
[----:B------:R-:W-:-:S04]  /*3030*/  ISETP.LT.OR P3, PT, R2, 0x52, P3 ;  /* 0x000000520200780c */ /* 0x000fc80001f61670 */
[----:B------:R-:W-:Y:S02]  /*3040*/  FSEL R106, R65, -INF , !P3 ;  /* 0xff800000416a7808 */ /* 0x000fe40005800000 */
[----:B------:R-:W-:-:S04]  /*3050*/  ISETP.GE.AND P3, PT, R67, 0x59, PT ;  /* 0x000000594300780c */ /* 0x000fc80003f66270 */
[----:B------:R-:W-:-:S04]  /*3060*/  ISETP.GT.AND P4, PT, R14, 0x58, !P3 ;  /* 0x000000580e00780c */ /* 0x000fc80005f84270 */
[----:B------:R-:W-:-:S04]  /*3070*/  ISETP.LT.OR P4, PT, R2, 0x59, P4 ;  /* 0x000000590200780c */ /* 0x000fc80002781670 */
[----:B------:R-:W-:Y:S02]  /*3080*/  FSEL R68, R68, -INF , !P4 ;  /* 0xff80000044447808 */ /* 0x000fe40006000000 */
[----:B------:R-:W-:-:S04]  /*3090*/  ISETP.GT.AND P4, PT, R14, RZ, !P5 ;  /* 0x000000ff0e00720c */ /* 0x000fc80006f84270 */
[----:B------:R-:W-:-:S04]  /*30a0*/  ISETP.LT.OR P4, PT, R2, 0x1, P4 ;  /* 0x000000010200780c */ /* 0x000fc80002781670 */
[----:B------:R-:W-:Y:S02]  /*30b0*/  FSEL R44, R24, -INF , !P4 ;  /* 0xff800000182c7808 */ /* 0x000fe40006000000 */
[----:B------:R-:W-:-:S04]  /*30c0*/  ISETP.GE.AND P4, PT, R67, 0x5a, PT ;  /* 0x0000005a4300780c */ /* 0x000fc80003f86270 */
[----:B------:R-:W-:Y:S02]  /*30d0*/  P2R R65, PR, RZ, 0x10 ;  /* 0x00000010ff417803 */ /* 0x000fe40000000000 */
[----:B------:R-:W-:-:S04]  /*30e0*/  ISETP.GT.AND P4, PT, R14, 0x59, !P4 ;  /* 0x000000590e00780c */ /* 0x000fc80006784270 */
[----:B------:R-:W-:Y:S02]  /*30f0*/  ISETP.LT.OR P4, PT, R2, 0x5a, P4 ;  /* 0x0000005a0200780c */ /* 0x000fe40002781670 */
[----:B------:R-:W0:Y:S02]  /*3100*/  SHFL.IDX PT, R2, R20, 0x1, 0x1c1f ;  /* 0x003c1f0014027f89 */ /* 0x000e2400000e0000 */
[----:B------:R-:W-:Y:S02]  /*3110*/  FSEL R108, R69, -INF , !P4 ;  /* 0xff800000456c7808 */ /* 0x000fe40006000000 */
[----:B------:R-:W-:Y:S02]  /*3120*/  PLOP3.LUT P4, PT, PT, PT, UP0, 0x40, 0x0 ;  /* 0x000000000000781c */ /* 0x000fe40003f8e808 */
[----:B0-----:R-:W-:Y:S01]  /*3130*/  VIADDMNMX R14, R2, R50, R21, PT ;  /* 0x00000032020e7246 */ /* 0x001fe20003800115 */
[----:B------:R-:W-:-:S10]  /*3140*/  IMAD.IADD R15, R51, 0x1, R2 ;  /* 0x00000001330f7824 */ /* 0x000fd400078e0202 */
[----:B------:R-:W-:Y:S05]  /*3150*/  @P4 BRA `(.L_x_1767) ;  /* 0x00000000005c4947 */ /* 0x000fea0003800000 */
        /* <DEDUP_REMOVED lines=8> */
[----:B------:R-:W-:Y:S01]  /*31e0*/  @P4 IMAD.HI.U32 R20, R2, UR6, RZ ;  /* 0x0000000602144c27 */ /* 0x000fe2000f8e00ff */
[----:B------:R-:W-:-:S13]  /*31f0*/  PLOP3.LUT P4, PT, PT, PT, UP1, 0x80, 0x0 ;  /* 0x000000000000781c */ /* 0x000fda0003f8f018 */
[----:B------:R-:W-:-:S04]  /*3200*/  @P4 SHF.R.U32.HI R2, RZ, UR7, R20 ;  /* 0x00000007ff024c19 */ /* 0x000fc80008011614 */
[----:B------:R-:W-:Y:S01]  /*3210*/  LOP3.LUT R2, RZ, R2, RZ, 0x33, !PT ;  /* 0x00000002ff027212 */ /* 0x000fe200078e33ff */
[----:B------:R-:W-:Y:S06]  /*3220*/  BRA `(.L_x_1770) ;  /* 0x0000000000187947 */ /* 0x000fec0003800000 */
.L_x_1769:
[----:B------:R-:W-:-:S06]  /*3230*/  UISETP.NE.AND UP1, UPT, UR15, 0x1, UPT ;  /* 0x000000010f00788c */ /* 0x000fcc000bf25270 */
[----:B------:R-:W-:-:S05]  /*3240*/  PLOP3.LUT P4, PT, PT, PT, UP1, 0x80, 0x0 ;  /* 0x000000000000781c */ /* 0x000fca0003f8f018 */
[----:B------:R-:W-:-:S08]  /*3250*/  @UP1 ULDC.64 UR6, c[0x0][0x9e8] ;  /* 0x00027a0000061ab9 */ /* 0x000fd00000000a00 */
[----:B------:R-:W-:Y:S01]  /*3260*/  @P4 IMAD.HI.U32 R20, R2, UR6, RZ ;  /* 0x0000000602144c27 */ /* 0x000fe2000f8e00ff */
[----:B------:R-:W-:-:S13]  /*3270*/  PLOP3.LUT P4, PT, PT, PT, UP1, 0x80, 0x0 ;  /* 0x000000000000781c */ /* 0x000fda0003f8f018 */
[----:B------:R-:W-:-:S07]  /*3280*/  @P4 SHF.R.U32.HI R2, RZ, UR7, R20 ;  /* 0x00000007ff024c19 */ /* 0x000fce0008011614 */
.L_x_1770:
[----:B------:R-:W-:Y:S05]  /*3290*/  BSYNC B0 ;  /* 0x0000000000007941 */ /* 0x000fea0003800000 */
.L_x_1768:
[----:B------:R-:W-:-:S05]  /*32a0*/  IMAD R2, R2, UR15, R66 ;  /* 0x0000000f02027c24 */ /* 0x000fca000f8e0242 */
[----:B------:R-:W-:Y:S02]  /*32b0*/  VIMNMX R15, R15, R2, !PT ;  /* 0x000000020f0f7248 */ /* 0x000fe40007fe0100 */
[----:B------:R-:W-:-:S07]  /*32c0*/  VIADDMNMX R14, R2, UR15, R14, PT ;  /* 0x0000000f020e7c46 */ /* 0x000fce000b80010e */
.L_x_1767:
[C---:B------:R-:W-:Y:S01]  /*32d0*/  ISETP.GT.AND P1, PT, R15.reuse, 0x1, !P1 ;  /* 0x000000010f00780c */ /* 0x040fe20004f24270 */
[----:B------:R-:W-:Y:S01]  /*32e0*/  ULDC UR10, c[0x0][0x988] ;  /* 0x00026200000a7ab9 */ /* 0x000fe20000000800 */
[----:B------:R-:W-:Y:S02]  /*32f0*/  ISETP.GT.AND P5, PT, R15, RZ, !P5 ;  /* 0x000000ff0f00720c */ /* 0x000fe40006fa4270 */
[C---:B------:R-:W-:Y:S02]  /*3300*/  ISETP.LT.OR P1, PT, R14.reuse, 0x2, P1 ;  /* 0x000000020e00780c */ /* 0x040fe40000f21670 */
[----:B------:R-:W-:Y:S02]  /*3310*/  ISETP.LT.OR P5, PT, R14, 0x1, P5 ;  /* 0x000000010e00780c */ /* 0x000fe40002fa1670 */
[----:B------:R-:W-:Y:S02]  /*3320*/  FSEL R21, R0, -INF , !P1 ;  /* 0xff80000000157808 */ /* 0x000fe40004800000 */
[----:B------:R-:W-:-:S02]  /*3330*/  ISETP.NE.AND P1, PT, R25, RZ, PT ;  /* 0x000000ff1900720c */ /* 0x000fc40003f25270 */
[C---:B------:R-:W-:Y:S02]  /*3340*/  ISETP.GT.AND P6, PT, R15.reuse, 0x8, !P6 ;  /* 0x000000080f00780c */ /* 0x040fe400077c4270 */
[----:B------:R-:W-:Y:S02]  /*3350*/  ISETP.GT.AND P1, PT, R15, 0x9, !P1 ;  /* 0x000000090f00780c */ /* 0x000fe40004f24270 */
[----:B------:R-:W-:Y:S02]  /*3360*/  FSEL R20, R4, -INF , !P5 ;  /* 0xff80000004147808 */ /* 0x000fe40006800000 */
[----:B------:R-:W-:Y:S02]  /*3370*/  ISETP.LT.OR P1, PT, R14, 0xa, P1 ;  /* 0x0000000a0e00780c */ /* 0x000fe40000f21670 */
[----:B------:R-:W-:Y:S02]  /*3380*/  FMNMX.FTZ R4, R44, R70, !PT ;  /* 0x000000462c047209 */ /* 0x000fe40007810000 */
[----:B------:R-:W-:-:S02]  /*3390*/  FSEL R25, R31, -INF , !P1 ;  /* 0xff8000001f197808 */ /* 0x000fc40004800000 */
[----:B------:R-:W-:Y:S02]  /*33a0*/  ISETP.NE.AND P1, PT, R28, RZ, PT ;  /* 0x000000ff1c00720c */ /* 0x000fe40003f25270 */
[----:B------:R-:W-:Y:S02]  /*33b0*/  ISETP.LT.OR P6, PT, R14, 0x9, P6 ;  /* 0x000000090e00780c */ /* 0x000fe400037c1670 */
[----:B------:R-:W-:Y:S02]  /*33c0*/  ISETP.GT.AND P1, PT, R15, 0x10, !P1 ;  /* 0x000000100f00780c */ /* 0x000fe40004f24270 */
[----:B------:R-:W-:Y:S02]  /*33d0*/  FMNMX.FTZ R4, R72, R4, !PT ;  /* 0x0000000448047209 */ /* 0x000fe40007810000 */
[----:B------:R-:W-:Y:S02]  /*33e0*/  ISETP.LT.OR P1, PT, R14, 0x11, P1 ;  /* 0x000000110e00780c */ /* 0x000fe40000f21670 */
[----:B------:R-:W-:-:S02]  /*33f0*/  FSEL R24, R30, -INF , !P6 ;  /* 0xff8000001e187808 */ /* 0x000fc40007000000 */
[----:B------:R-:W-:Y:S02]  /*3400*/  FSEL R26, R26, -INF , !P1 ;  /* 0xff8000001a1a7808 */ /* 0x000fe40004800000 */
[----:B------:R-:W-:Y:S02]  /*3410*/  ISETP.NE.AND P1, PT, R29, RZ, PT ;  /* 0x000000ff1d00720c */ /* 0x000fe40003f25270 */
[----:B------:R-:W-:Y:S02]  /*3420*/  ISETP.NE.AND P6, PT, R32, RZ, PT ;  /* 0x000000ff2000720c */ /* 0x000fe40003fc5270 */
[----:B------:R-:W-:Y:S02]  /*3430*/  ISETP.GT.AND P1, PT, R15, 0x11, !P1 ;  /* 0x000000110f00780c */ /* 0x000fe40004f24270 */
[----:B------:R-:W-:Y:S02]  /*3440*/  FMNMX.FTZ R4, R74, R4, !PT ;  /* 0x000000044a047209 */ /* 0x000fe40007810000 */
[----:B------:R-:W-:-:S02]  /*3450*/  ISETP.LT.OR P1, PT, R14, 0x12, P1 ;  /* 0x000000120e00780c */ /* 0x000fc40000f21670 */
[----:B------:R-:W-:Y:S02]  /*3460*/  FMNMX.FTZ R4, R76, R4, !PT ;  /* 0x000000044c047209 */ /* 0x000fe40007810000 */
[----:B------:R-:W-:Y:S02]  /*3470*/  FSEL R27, R27, -INF , !P1 ;  /* 0xff8000001b1b7808 */ /* 0x000fe40004800000 */
[----:B------:R-:W-:Y:S02]  /*3480*/  ISETP.GT.AND P1, PT, R15, 0x18, !P6 ;  /* 0x000000180f00780c */ /* 0x000fe40007724270 */
[----:B------:R-:W-:Y:S02]  /*3490*/  ISETP.NE.AND P4, PT, R33, RZ, PT ;  /* 0x000000ff2100720c */ /* 0x000fe40003f85270 */
[----:B------:R-:W-:Y:S02]  /*34a0*/  ISETP.LT.OR P1, PT, R14, 0x19, P1 ;  /* 0x000000190e00780c */ /* 0x000fe40000f21670 */
[----:B------:R-:W-:-:S02]  /*34b0*/  FMNMX.FTZ R4, R78, R4, !PT ;  /* 0x000000044e047209 */ /* 0x000fc40007810000 */
[----:B------:R-:W-:Y:S02]  /*34c0*/  FSEL R28, R38, -INF , !P1 ;  /* 0xff800000261c7808 */ /* 0x000fe40004800000 */
[----:B------:R-:W-:Y:S02]  /*34d0*/  ISETP.GT.AND P1, PT, R15, 0x19, !P4 ;  /* 0x000000190f00780c */ /* 0x000fe40006724270 */
[----:B------:R-:W-:Y:S02]  /*34e0*/  FMNMX.FTZ R4, R80, R4, !PT ;  /* 0x0000000450047209 */ /* 0x000fe40007810000 */
[----:B------:R-:W-:Y:S02]  /*34f0*/  ISETP.LT.OR P1, PT, R14, 0x1a, P1 ;  /* 0x0000001a0e00780c */ /* 0x000fe40000f21670 */
[----:B------:R-:W-:Y:S02]  /*3500*/  FMNMX.FTZ R4, R82, R4, !PT ;  /* 0x0000000452047209 */ /* 0x000fe40007810000 */
[----:B------:R-:W-:-:S02]  /*3510*/  FSEL R29, R39, -INF , !P1 ;  /* 0xff800000271d7808 */ /* 0x000fc40004800000 */
[----:B------:R-:W-:Y:S02]  /*3520*/  FMNMX.FTZ R4, R84, R4, !PT ;  /* 0x0000000454047209 */ /* 0x000fe40007810000 */
[----:B------:R-:W-:Y:S02]  /*3530*/  ISETP.NE.AND P1, PT, R36, RZ, PT ;  /* 0x000000ff2400720c */ /* 0x000fe40003f25270 */
[----:B------:R-:W-:Y:S02]  /*3540*/  FMNMX.FTZ R4, R86, R4, !PT ;  /* 0x0000000456047209 */ /* 0x000fe40007810000 */
[----:B------:R-:W-:Y:S02]  /*3550*/  ISETP.GT.AND P1, PT, R15, 0x20, !P1 ;  /* 0x000000200f00780c */ /* 0x000fe40004f24270 */
[----:B------:R-:W-:Y:S02]  /*3560*/  FMNMX.FTZ R4, R88, R4, !PT ;  /* 0x0000000458047209 */ /* 0x000fe40007810000 */
[----:B------:R-:W-:-:S02]  /*3570*/  ISETP.LT.OR P1, PT, R14, 0x21, P1 ;  /* 0x000000210e00780c */ /* 0x000fc40000f21670 */
[----:B------:R-:W-:Y:S02]  /*3580*/  FMNMX.FTZ R4, R90, R4, !PT ;  /* 0x000000045a047209 */ /* 0x000fe40007810000 */
[----:B------:R-:W-:Y:S02]  /*3590*/  FSEL R30, R42, -INF , !P1 ;  /* 0xff8000002a1e7808 */ /* 0x000fe40004800000 */
[----:B------:R-:W-:Y:S02]  /*35a0*/  ISETP.NE.AND P1, PT, R37, RZ, PT ;  /* 0x000000ff2500720c */ /* 0x000fe40003f25270 */
[----:B------:R-:W-:Y:S02]  /*35b0*/  FMNMX.FTZ R4, R92, R4, !PT ;  /* 0x000000045c047209 */ /* 0x000fe40007810000 */
[----:B------:R-:W-:Y:S02]  /*35c0*/  ISETP.GT.AND P1, PT, R15, 0x21, !P1 ;  /* 0x000000210f00780c */ /* 0x000fe40004f24270 */
[----:B------:R-:W-:-:S02]  /*35d0*/  FMNMX.FTZ R4, R94, R4, !PT ;  /* 0x000000045e047209 */ /* 0x000fc40007810000 */
[----:B------:R-:W-:Y:S02]  /*35e0*/  ISETP.LT.OR P1, PT, R14, 0x22, P1 ;  /* 0x000000220e00780c */ /* 0x000fe40000f21670 */
[----:B------:R-:W-:Y:S02]  /*35f0*/  FMNMX.FTZ R4, R96, R4, !PT ;  /* 0x0000000460047209 */ /* 0x000fe40007810000 */
[----:B------:R-:W-:Y:S02]  /*3600*/  FSEL R31, R43, -INF , !P1 ;  /* 0xff8000002b1f7808 */ /* 0x000fe40004800000 */
[----:B------:R-:W-:Y:S02]  /*3610*/  ISETP.NE.AND P1, PT, R40, RZ, PT ;  /* 0x000000ff2800720c */ /* 0x000fe40003f25270 */
[----:B------:R-:W-:Y:S02]  /*3620*/  FMNMX.FTZ R4, R98, R4, !PT ;  /* 0x0000000462047209 */ /* 0x000fe40007810000 */
[----:B------:R-:W-:-:S02]  /*3630*/  ISETP.GT.AND P1, PT, R15, 0x28, !P1 ;  /* 0x000000280f00780c */ /* 0x000fc40004f24270 */
[----:B------:R-:W-:Y:S02]  /*3640*/  FMNMX.FTZ R4, R100, R4, !PT ;  /* 0x0000000464047209 */ /* 0x000fe40007810000 */
[----:B------:R-:W-:Y:S02]  /*3650*/  ISETP.LT.OR P1, PT, R14, 0x29, P1 ;  /* 0x000000290e00780c */ /* 0x000fe40000f21670 */
[----:B------:R-:W-:Y:S02]  /*3660*/  FMNMX.FTZ R4, R102, R4, !PT ;  /* 0x0000000466047209 */ /* 0x000fe40007810000 */
[----:B------:R-:W-:Y:S02]  /*3670*/  FSEL R32, R46, -INF , !P1 ;  /* 0xff8000002e207808 */ /* 0x000fe40004800000 */
[----:B------:R-:W-:Y:S02]  /*3680*/  ISETP.NE.AND P1, PT, R41, RZ, PT ;  /* 0x000000ff2900720c */ /* 0x000fe40003f25270 */
[----:B------:R-:W-:-:S02]  /*3690*/  FMNMX.FTZ R4, R60, R4, !PT ;  /* 0x000000043c047209 */ /* 0x000fc40007810000 */
[----:B------:R-:W-:Y:S02]  /*36a0*/  ISETP.GT.AND P1, PT, R15, 0x29, !P1 ;  /* 0x000000290f00780c */ /* 0x000fe40004f24270 */
[----:B------:R-:W-:Y:S02]  /*36b0*/  FMNMX.FTZ R4, R104, R4, !PT ;  /* 0x0000000468047209 */ /* 0x000fe40007810000 */
[----:B------:R-:W-:Y:S02]  /*36c0*/  ISETP.LT.OR P1, PT, R14, 0x2a, P1 ;  /* 0x0000002a0e00780c */ /* 0x000fe40000f21670 */
[----:B------:R-:W-:Y:S02]  /*36d0*/  FMNMX.FTZ R4, R64, R4, !PT ;  /* 0x0000000440047209 */ /* 0x000fe40007810000 */
[----:B------:R-:W-:Y:S02]  /*36e0*/  FSEL R33, R47, -INF , !P1 ;  /* 0xff8000002f217808 */ /* 0x000fe40004800000 */
[----:B------:R-:W-:-:S02]  /*36f0*/  FMNMX.FTZ R4, R106, R4, !PT ;  /* 0x000000046a047209 */ /* 0x000fc40007810000 */
[----:B------:R-:W-:Y:S02]  /*3700*/  ISETP.NE.AND P1, PT, R45, RZ, PT ;  /* 0x000000ff2d00720c */ /* 0x000fe40003f25270 */
[----:B------:R-:W-:Y:S02]  /*3710*/  FMNMX.FTZ R4, R68, R4, !PT ;  /* 0x0000000444047209 */ /* 0x000fe40007810000 */
[----:B------:R-:W-:Y:S02]  /*3720*/  ISETP.GT.AND P1, PT, R15, 0x30, !P1 ;  /* 0x000000300f00780c */ /* 0x000fe40004f24270 */
[----:B------:R-:W-:Y:S02]  /*3730*/  FMNMX.FTZ R40, R108, R4, !PT ;  /* 0x000000046c287209 */ /* 0x000fe40007810000 */
[----:B------:R-:W-:Y:S02]  /*3740*/  ISETP.LT.OR P1, PT, R14, 0x31, P1 ;  /* 0x000000310e00780c */ /* 0x000fe40000f21670 */
[----:B------:R-:W-:Y:S01]  /*3750*/  FMNMX.FTZ R41, R20, R21, !PT ;  /* 0x0000001514297209 */ /* 0x000fe20007810000 */
[----:B------:R-:W0:Y:S01]  /*3760*/  SHFL.BFLY PT, R39, R40, 0x2, 0x1f ;  /* 0x0c401f0028277f89 */ /* 0x000e2200000e0000 */
[----:B------:R-:W-:-:S02]  /*3770*/  FSEL R34, R34, -INF , !P1 ;  /* 0xff80000022227808 */ /* 0x000fc40004800000 */
[----:B------:R-:W-:Y:S02]  /*3780*/  ISETP.NE.AND P1, PT, R48, RZ, PT ;  /* 0x000000ff3000720c */ /* 0x000fe40003f25270 */
[----:B------:R-:W-:Y:S02]  /*3790*/  ISETP.NE.AND P6, PT, R56, RZ, PT ;  /* 0x000000ff3800720c */ /* 0x000fe40003fc5270 */
[----:B------:R-:W-:Y:S02]  /*37a0*/  ISETP.GT.AND P1, PT, R15, 0x31, !P1 ;  /* 0x000000310f00780c */ /* 0x000fe40004f24270 */
[----:B------:R-:W-:Y:S02]  /*37b0*/  ISETP.NE.AND P4, PT, R57, RZ, PT ;  /* 0x000000ff3900720c */ /* 0x000fe40003f85270 */
[----:B------:R-:W-:Y:S02]  /*37c0*/  ISETP.LT.OR P1, PT, R14, 0x32, P1 ;  /* 0x000000320e00780c */ /* 0x000fe40000f21670 */
[----:B------:R-:W-:-:S02]  /*37d0*/  ISETP.GT.AND P2, PT, R15, 0x51, !P2 ;  /* 0x000000510f00780c */ /* 0x000fc40005744270 */
[----:B------:R-:W-:Y:S02]  /*37e0*/  FSEL R35, R35, -INF , !P1 ;  /* 0xff80000023237808 */ /* 0x000fe40004800000 */
[----:B------:R-:W-:Y:S02]  /*37f0*/  ISETP.NE.AND P1, PT, R49, RZ, PT ;  /* 0x000000ff3100720c */ /* 0x000fe40003f25270 */
[C---:B------:R-:W-:Y:S02]  /*3800*/  ISETP.GT.AND P3, PT, R15.reuse, 0x58, !P3 ;  /* 0x000000580f00780c */ /* 0x040fe40005f64270 */
[----:B------:R-:W-:Y:S02]  /*3810*/  ISETP.GT.AND P1, PT, R15, 0x38, !P1 ;  /* 0x000000380f00780c */ /* 0x000fe40004f24270 */
[C---:B------:R-:W-:Y:S02]  /*3820*/  ISETP.LT.OR P2, PT, R14.reuse, 0x52, P2 ;  /* 0x000000520e00780c */ /* 0x040fe40001741670 */
[----:B------:R-:W-:-:S02]  /*3830*/  ISETP.LT.OR P1, PT, R14, 0x39, P1 ;  /* 0x000000390e00780c */ /* 0x000fc40000f21670 */
[----:B0-----:R-:W-:Y:S02]  /*3840*/  FMNMX.FTZ R42, R40, R39, !PT ;  /* 0x00000027282a7209 */ /* 0x001fe40007810000 */
[----:B------:R-:W-:Y:S02]  /*3850*/  FMNMX.FTZ R40, R24, R41, !PT ;  /* 0x0000002918287209 */ /* 0x000fe40007810000 */
[----:B------:R-:W-:Y:S01]  /*3860*/  FSEL R36, R54, -INF , !P1 ;  /* 0xff80000036247808 */ /* 0x000fe20004800000 */
[----:B------:R-:W0:Y:S01]  /*3870*/  SHFL.BFLY PT, R39, R42, 0x1, 0x1f ;  /* 0x0c201f002a277f89 */ /* 0x000e2200000e0000 */
        /* <DEDUP_REMOVED lines=14> */
[----:B------:R-:W-:-:S02]  /*3960*/  ISETP.GT.AND P1, PT, R15, 0x41, !P6 ;  /* 0x000000410f00780c */ /* 0x000fc40007724270 */
[----:B------:R-:W-:Y:S02]  /*3970*/  FMNMX.FTZ R41, R31, R40, !PT ;  /* 0x000000281f297209 */ /* 0x000fe40007810000 */
[----:B------:R-:W-:Y:S02]  /*3980*/  ISETP.LT.OR P1, PT, R14, 0x42, P1 ;  /* 0x000000420e00780c */ /* 0x000fe40000f21670 */
[----:B------:R-:W-:Y:S02]  /*3990*/  FMNMX.FTZ R40, R32, R41, !PT ;  /* 0x0000002920287209 */ /* 0x000fe40007810000 */
[----:B------:R-:W-:Y:S02]  /*39a0*/  FSEL R2, R59, -INF , !P1 ;  /* 0xff8000003b027808 */ /* 0x000fe40004800000 */
[----:B------:R-:W-:Y:S02]  /*39b0*/  FMNMX.FTZ R41, R33, R40, !PT ;  /* 0x0000002821297209 */ /* 0x000fe40007810000 */
[----:B------:R-:W-:-:S02]  /*39c0*/  ISETP.GT.AND P1, PT, R15, 0x48, !P4 ;  /* 0x000000480f00780c */ /* 0x000fc40006724270 */
[----:B0-----:R-:W-:Y:S02]  /*39d0*/  FMNMX.FTZ R4, R42, R39, !PT ;  /* 0x000000272a047209 */ /* 0x001fe40007810000 */
[----:B------:R-:W-:Y:S02]  /*39e0*/  FMNMX.FTZ R40, R34, R41, !PT ;  /* 0x0000002922287209 */ /* 0x000fe40007810000 */
[----:B------:R-:W-:Y:S01]  /*39f0*/  ISETP.LT.OR P1, PT, R14, 0x49, P1 ;  /* 0x000000490e00780c */ /* 0x000fe20000f21670 */
[----:B------:R-:W-:Y:S01]  /*3a00*/  FMUL.FTZ R39, R4, UR10 ;  /* 0x0000000a04277c20 */ /* 0x000fe20008410000 */
[----:B------:R-:W-:Y:S02]  /*3a10*/  FMNMX.FTZ R41, R35, R40, !PT ;  /* 0x0000002823297209 */ /* 0x000fe40007810000 */
[----:B------:R-:W-:Y:S02]  /*3a20*/  FSEL R0, R62, -INF , !P1 ;  /* 0xff8000003e007808 */ /* 0x000fe40004800000 */
[----:B------:R-:W-:-:S02]  /*3a30*/  FSETP.NEU.FTZ.AND P1, PT, R4, -INF , PT ;  /* 0xff8000000400780b */ /* 0x000fc40003f3d000 */
[----:B------:R-:W-:Y:S02]  /*3a40*/  ISETP.NE.AND P4, PT, R71, RZ, PT ;  /* 0x000000ff4700720c */ /* 0x000fe40003f85270 */
[----:B------:R-:W-:Y:S02]  /*3a50*/  FMNMX.FTZ R40, R36, R41, !PT ;  /* 0x0000002924287209 */ /* 0x000fe40007810000 */
[----:B------:R-:W-:Y:S02]  /*3a60*/  FSEL R43, R39, RZ, P1 ;  /* 0x000000ff272b7208 */ /* 0x000fe40000800000 */
[----:B------:R-:W-:Y:S02]  /*3a70*/  ISETP.GT.AND P1, PT, R15, 0x49, !P4 ;  /* 0x000000490f00780c */ /* 0x000fe40006724270 */
[----:B------:R-:W-:Y:S01]  /*3a80*/  FMNMX.FTZ R41, R37, R40, !PT ;  /* 0x0000002825297209 */ /* 0x000fe20007810000 */
[--C-:B------:R-:W-:Y:S01]  /*3a90*/  FFMA.FTZ R44, R44, UR10, -R43.reuse ;  /* 0x0000000a2c2c7c23 */ /* 0x100fe2000801082b */
[----:B------:R-:W-:Y:S01]  /*3aa0*/  ISETP.LT.OR P1, PT, R14, 0x4a, P1 ;  /* 0x0000004a0e00780c */ /* 0x000fe20000f21670 */
[--C-:B------:R-:W-:Y:S01]  /*3ab0*/  FFMA.FTZ R42, R70, UR10, -R43.reuse ;  /* 0x0000000a462a7c23 */ /* 0x100fe2000801082b */
[----:B------:R-:W-:Y:S01]  /*3ac0*/  ISETP.NE.AND P6, PT, R61, RZ, PT ;  /* 0x000000ff3d00720c */ /* 0x000fe20003fc5270 */
[--C-:B------:R-:W-:Y:S01]  /*3ad0*/  FFMA.FTZ R46, R72, UR10, -R43.reuse ;  /* 0x0000000a482e7c23 */ /* 0x100fe2000801082b */
[----:B------:R-:W-:Y:S01]  /*3ae0*/  FMNMX.FTZ R41, R38, R41, !PT ;  /* 0x0000002926297209 */ /* 0x000fe20007810000 */
[----:B------:R-:W-:Y:S01]  /*3af0*/  MUFU.EX2 R44, R44 ;  /* 0x0000002c002c7308 */ /* 0x000fe20000000800 */
[----:B------:R-:W-:Y:S01]  /*3b00*/  FSEL R39, R63, -INF , !P1 ;  /* 0xff8000003f277808 */ /* 0x000fe20004800000 */
[--C-:B------:R-:W-:Y:S01]  /*3b10*/  FFMA.FTZ R47, R74, UR10, -R43.reuse ;  /* 0x0000000a4a2f7c23 */ /* 0x100fe2000801082b */
[----:B------:R-:W-:Y:S01]  /*3b20*/  ISETP.GT.AND P1, PT, R15, 0x50, !P6 ;  /* 0x000000500f00780c */ /* 0x000fe20007724270 */
[--C-:B------:R-:W-:Y:S01]  /*3b30*/  FFMA.FTZ R48, R76, UR10, -R43.reuse ;  /* 0x0000000a4c307c23 */ /* 0x100fe2000801082b */
[----:B------:R-:W-:Y:S01]  /*3b40*/  FMNMX.FTZ R41, R2, R41, !PT ;  /* 0x0000002902297209 */ /* 0x000fe20007810000 */
[--C-:B------:R-:W-:Y:S01]  /*3b50*/  FFMA.FTZ R52, R90, UR10, -R43.reuse ;  /* 0x0000000a5a347c23 */ /* 0x100fe2000801082b */
[----:B------:R-:W-:Y:S01]  /*3b60*/  ISETP.LT.OR P1, PT, R14, 0x51, P1 ;  /* 0x000000510e00780c */ /* 0x000fe20000f21670 */
[----:B------:R0:W1:Y:S01]  /*3b70*/  MUFU.EX2 R45, R42 ;  /* 0x0000002a002d7308 */ /* 0x0000620000000800 */
[----:B------:R-:W-:Y:S01]  /*3b80*/  FMNMX.FTZ R40, R0, R41, !PT ;  /* 0x0000002900287209 */ /* 0x000fe20007810000 */
[--C-:B------:R-:W-:Y:S01]  /*3b90*/  FFMA.FTZ R50, R80, UR10, -R43.reuse ;  /* 0x0000000a50327c23 */ /* 0x100fe2000801082b */
[----:B------:R-:W-:Y:S01]  /*3ba0*/  ISETP.NE.AND P4, PT, R65, RZ, PT ;  /* 0x000000ff4100720c */ /* 0x000fe20003f85270 */
[--C-:B------:R-:W-:Y:S01]  /*3bb0*/  FFMA.FTZ R51, R82, UR10, -R43.reuse ;  /* 0x0000000a52337c23 */ /* 0x100fe2000801082b */
[----:B------:R-:W-:Y:S01]  /*3bc0*/  FSEL R11, R11, -INF , !P1 ;  /* 0xff8000000b0b7808 */ /* 0x000fe20004800000 */
[--C-:B------:R-:W-:Y:S01]  /*3bd0*/  FFMA.FTZ R41, R86, UR10, -R43.reuse ;  /* 0x0000000a56297c23 */ /* 0x100fe2000801082b */
[----:B------:R-:W-:Y:S01]  /*3be0*/  FMNMX.FTZ R40, R39, R40, !PT ;  /* 0x0000002827287209 */ /* 0x000fe20007810000 */
[----:B------:R-:W-:Y:S01]  /*3bf0*/  MUFU.EX2 R46, R46 ;  /* 0x0000002e002e7308 */ /* 0x000fe20000000800 */
[----:B------:R-:W-:Y:S01]  /*3c00*/  ISETP.GT.AND P4, PT, R15, 0x59, !P4 ;  /* 0x000000590f00780c */ /* 0x000fe20006784270 */
[--C-:B0-----:R-:W-:Y:S01]  /*3c10*/  FFMA.FTZ R42, R78, UR10, -R43.reuse ;  /* 0x0000000a4e2a7c23 */ /* 0x101fe2000801082b */
[----:B------:R-:W-:Y:S01]  /*3c20*/  ISETP.LT.OR P3, PT, R14, 0x59, P3 ;  /* 0x000000590e00780c */ /* 0x000fe20001f61670 */
[--C-:B------:R-:W-:Y:S01]  /*3c30*/  FFMA.FTZ R62, R64, UR10, -R43.reuse ;  /* 0x0000000a403e7c23 */ /* 0x100fe2000801082b */
[----:B------:R-:W-:Y:S01]  /*3c40*/  FSEL R15, R5, -INF , !P2 ;  /* 0xff800000050f7808 */ /* 0x000fe20005000000 */
[----:B------:R-:W-:Y:S01]  /*3c50*/  FFMA.FTZ R54, R92, UR10, -R43 ;  /* 0x0000000a5c367c23 */ /* 0x000fe2000801082b */
[----:B------:R-:W-:Y:S01]  /*3c60*/  FMNMX.FTZ R40, R11, R40, !PT ;  /* 0x000000280b287209 */ /* 0x000fe20007810000 */
[----:B------:R-:W0:Y:S01]  /*3c70*/  MUFU.EX2 R47, R47 ;  /* 0x0000002f002f7308 */ /* 0x000e220000000800 */
[----:B------:R-:W-:Y:S01]  /*3c80*/  ISETP.LT.OR P4, PT, R14, 0x5a, P4 ;  /* 0x0000005a0e00780c */ /* 0x000fe20002781670 */
[----:B-1----:R-:W-:Y:S01]  /*3c90*/  FADD.FTZ R65, R44, R45 ;  /* 0x0000002d2c417221 */ /* 0x002fe20000010000 */
[----:B------:R-:W-:Y:S01]  /*3ca0*/  FSEL R12, R12, -INF , !P3 ;  /* 0xff8000000c0c7808 */ /* 0x000fe20005800000 */
[--C-:B------:R-:W-:Y:S01]  /*3cb0*/  FFMA.FTZ R55, R94, UR10, -R43.reuse ;  /* 0x0000000a5e377c23 */ /* 0x100fe2000801082b */
[----:B------:R-:W-:Y:S01]  /*3cc0*/  FMNMX.FTZ R5, R15, R40, !PT ;  /* 0x000000280f057209 */ /* 0x000fe20007810000 */
[--C-:B------:R-:W-:Y:S01]  /*3cd0*/  FFMA.FTZ R40, R88, UR10, -R43.reuse ;  /* 0x0000000a58287c23 */ /* 0x100fe2000801082b */
[----:B------:R-:W-:Y:S01]  /*3ce0*/  FSEL R13, R13, -INF , !P4 ;  /* 0xff8000000d0d7808 */ /* 0x000fe20006000000 */
[----:B------:R-:W-:Y:S01]  /*3cf0*/  MUFU.EX2 R48, R48 ;  /* 0x0000003000307308 */ /* 0x000fe20000000800 */
[----:B------:R-:W-:Y:S01]  /*3d00*/  FMNMX.FTZ R14, R12, R5, !PT ;  /* 0x000000050c0e7209 */ /* 0x000fe20007810000 */
[--C-:B------:R-:W-:Y:S01]  /*3d10*/  FFMA.FTZ R56, R96, UR10, -R43.reuse ;  /* 0x0000000a60387c23 */ /* 0x100fe2000801082b */
[--C-:B------:R-:W-:Y:S01]  /*3d20*/  FFMA.FTZ R57, R98, UR10, -R43.reuse ;  /* 0x0000000a62397c23 */ /* 0x100fe2000801082b */
[--C-:B------:R-:W-:Y:S01]  /*3d30*/  FFMA.FTZ R58, R100, UR10, -R43.reuse ;  /* 0x0000000a643a7c23 */ /* 0x100fe2000801082b */
[----:B------:R-:W-:Y:S01]  /*3d40*/  FMNMX.FTZ R14, R13, R14, !PT ;  /* 0x0000000e0d0e7209 */ /* 0x000fe20007810000 */
[--C-:B------:R-:W-:Y:S01]  /*3d50*/  FFMA.FTZ R63, R106, UR10, -R43.reuse ;  /* 0x0000000a6a3f7c23 */ /* 0x100fe2000801082b */
[----:B------:R-:W-:Y:S01]  /*3d60*/  F2FP.BF16.F32.PACK_AB R156, R45, R44 ;  /* 0x0000002c2d9c723e */ /* 0x000fe200000010ff */
[----:B------:R-:W-:Y:S01]  /*3d70*/  MUFU.EX2 R166, R40 ;  /* 0x0000002800a67308 */ /* 0x000fe20000000800 */
[----:B0-----:R-:W-:Y:S01]  /*3d80*/  F2FP.BF16.F32.PACK_AB R158, R47, R46 ;  /* 0x0000002e2f9e723e */ /* 0x001fe200000010ff */
[----:B------:R-:W0:Y:S06]  /*3d90*/  SHFL.BFLY PT, R5, R14, 0x2, 0x1f ;  /* 0x0c401f000e057f89 */ /* 0x000e2c00000e0000 */
[----:B------:R1:W-:Y:S08]  /*3da0*/  MUFU.EX2 R53, R52 ;  /* 0x0000003400357308 */ /* 0x0003f00000000800 */
[----:B------:R2:W3:Y:S01]  /*3db0*/  MUFU.EX2 R49, R42 ;  /* 0x0000002a00317308 */ /* 0x0004e20000000800 */
[--C-:B-1----:R-:W-:Y:S01]  /*3dc0*/  FFMA.FTZ R52, R60, UR10, -R43.reuse ;  /* 0x0000000a3c347c23 */ /* 0x102fe2000801082b */
[----:B------:R-:W-:-:S06]  /*3dd0*/  FFMA.FTZ R60, R104, UR10, -R43 ;  /* 0x0000000a683c7c23 */ /* 0x000fcc000801082b */
[----:B------:R1:W-:Y:S01]  /*3de0*/  MUFU.EX2 R61, R60 ;  /* 0x0000003c003d7308 */ /* 0x0003e20000000800 */
[--C-:B--2---:R-:W-:Y:S01]  /*3df0*/  FFMA.FTZ R42, R84, UR10, -R43.reuse ;  /* 0x0000000a542a7c23 */ /* 0x104fe2000801082b */
[----:B0-----:R-:W-:Y:S01]  /*3e00*/  FMNMX.FTZ R40, R14, R5, !PT ;  /* 0x000000050e287209 */ /* 0x001fe20007810000 */
[----:B------:R-:W-:-:S04]  /*3e10*/  FFMA.FTZ R14, R102, UR10, -R43 ;  /* 0x0000000a660e7c23 */ /* 0x000fc8000801082b */
[----:B------:R-:W0:Y:S01]  /*3e20*/  SHFL.BFLY PT, R5, R40, 0x1, 0x1f ;  /* 0x0c201f0028057f89 */ /* 0x000e2200000e0000 */
[----:B------:R-:W-:Y:S01]  /*3e30*/  MUFU.EX2 R59, R14 ;  /* 0x0000000e003b7308 */ /* 0x000fe20000000800 */
[----:B-1----:R-:W-:Y:S01]  /*3e40*/  FADD.FTZ R60, R46, R65 ;  /* 0x000000412e3c7221 */ /* 0x002fe20000010000 */
[----:B---3--:R-:W-:-:S03]  /*3e50*/  F2FP.BF16.F32.PACK_AB R160, R49, R48 ;  /* 0x0000003031a0723e */ /* 0x008fc600000010ff */
[----:B------:R-:W-:-:S03]  /*3e60*/  FADD.FTZ R65, R47, R60 ;  /* 0x0000003c2f417221 */ /* 0x000fc60000010000 */
[----:B------:R-:W1:Y:S01]  /*3e70*/  MUFU.EX2 R50, R50 ;  /* 0x0000003200327308 */ /* 0x000e620000000800 */
[----:B------:R-:W-:-:S04]  /*3e80*/  FADD.FTZ R60, R48, R65 ;  /* 0x00000041303c7221 */ /* 0x000fc80000010000 */
[----:B------:R-:W-:-:S03]  /*3e90*/  FADD.FTZ R67, R49, R60 ;  /* 0x0000003c31437221 */ /* 0x000fc60000010000 */
[----:B------:R-:W2:Y:S01]  /*3ea0*/  MUFU.EX2 R51, R51 ;  /* 0x0000003300337308 */ /* 0x000ea20000000800 */
[----:B0-----:R-:W-:-:S07]  /*3eb0*/  FMNMX.FTZ R5, R40, R5, !PT ;  /* 0x0000000528057209 */ /* 0x001fce0007810000 */
[----:B------:R-:W0:Y:S01]  /*3ec0*/  MUFU.EX2 R42, R42 ;  /* 0x0000002a002a7308 */ /* 0x000e220000000800 */
[----:B-1----:R-:W-:Y:S01]  /*3ed0*/  FADD.FTZ R64, R50, R67 ;  /* 0x0000004332407221 */ /* 0x002fe20000010000 */
[--C-:B------:R-:W-:Y:S01]  /*3ee0*/  FFMA.FTZ R40, R68, UR10, -R43.reuse ;  /* 0x0000000a44287c23 */ /* 0x100fe2000801082b */
[C---:B------:R-:W-:Y:S01]  /*3ef0*/  FSETP.NEU.FTZ.AND P1, PT, R5.reuse, -INF , PT ;  /* 0xff8000000500780b */ /* 0x040fe20003f3d000 */
[----:B------:R-:W-:Y:S01]  /*3f00*/  FMUL.FTZ R14, R5, UR10 ;  /* 0x0000000a050e7c20 */ /* 0x000fe20008410000 */
[----:B------:R-:W-:-:S03]  /*3f10*/  FFMA.FTZ R43, R108, UR10, -R43 ;  /* 0x0000000a6c2b7c23 */ /* 0x000fc6000801082b */
[----:B------:R-:W1:Y:S01]  /*3f20*/  MUFU.EX2 R41, R41 ;  /* 0x0000002900297308 */ /* 0x000e620000000800 */
[----:B------:R-:W-:Y:S01]  /*3f30*/  FSEL R14, R14, RZ, P1 ;  /* 0x000000ff0e0e7208 */ /* 0x000fe20000800000 */
[C---:B--2---:R-:W-:Y:S01]  /*3f40*/  FADD.FTZ R67, R51.reuse, R64 ;  /* 0x0000004033437221 */ /* 0x044fe20000010000 */
[----:B------:R-:W-:-:S03]  /*3f50*/  F2FP.BF16.F32.PACK_AB R162, R51, R50 ;  /* 0x0000003233a2723e */ /* 0x000fc600000010ff */
[--C-:B------:R-:W-:Y:S01]  /*3f60*/  FFMA.FTZ R20, R20, UR10, -R14.reuse ;  /* 0x0000000a14147c23 */ /* 0x100fe2000801080e */
        /* <DEDUP_REMOVED lines=12> */
[----:B0-----:R-:W-:Y:S01]  /*4030*/  FADD.FTZ R64, R42, R67 ;  /* 0x000000432a407221 */ /* 0x001fe20000010000 */
[----:B------:R-:W0:Y:S01]  /*4040*/  MUFU.EX2 R21, R21 ;  /* 0x0000001500157308 */ /* 0x000e220000000800 */
[--C-:B------:R-:W-:Y:S01]  /*4050*/  FFMA.FTZ R34, R34, UR10, -R14.reuse ;  /* 0x0000000a22227c23 */ /* 0x100fe2000801080e */
[----:B------:R-:W-:Y:S01]  /*4060*/  FFMA.FTZ R35, R35, UR10, -R14 ;  /* 0x0000000a23237c23 */ /* 0x000fe2000801080e */
[----:B-1----:R-:W-:Y:S01]  /*4070*/  FADD.FTZ R67, R41, R64 ;  /* 0x0000004029437221 */ /* 0x002fe20000010000 */
[--C-:B------:R-:W-:Y:S01]  /*4080*/  FFMA.FTZ R36, R36, UR10, -R14.reuse ;  /* 0x0000000a24247c23 */ /* 0x100fe2000801080e */
[--C-:B------:R-:W-:Y:S01]  /*4090*/  FFMA.FTZ R2, R2, UR10, -R14.reuse ;  /* 0x0000000a02027c23 */ /* 0x100fe2000801080e */
[--C-:B------:R-:W-:Y:S01]  /*40a0*/  FFMA.FTZ R37, R37, UR10, -R14.reuse ;  /* 0x0000000a25257c23 */ /* 0x100fe2000801080e */
[----:B------:R-:W-:Y:S01]  /*40b0*/  FADD.FTZ R64, R166, R67 ;  /* 0x00000043a6407221 */ /* 0x000fe20000010000 */
[----:B------:R-:W1:Y:S01]  /*40c0*/  MUFU.EX2 R24, R24 ;  /* 0x0000001800187308 */ /* 0x000e620000000800 */
[--C-:B------:R-:W-:Y:S01]  /*40d0*/  FFMA.FTZ R38, R38, UR10, -R14.reuse ;  /* 0x0000000a26267c23 */ /* 0x100fe2000801080e */
[----:B------:R-:W-:Y:S01]  /*40e0*/  FFMA.FTZ R0, R0, UR10, -R14 ;  /* 0x0000000a00007c23 */ /* 0x000fe2000801080e */
[----:B------:R-:W-:Y:S01]  /*40f0*/  FADD.FTZ R67, R53, R64 ;  /* 0x0000004035437221 */ /* 0x000fe20000010000 */
[--C-:B------:R-:W-:Y:S01]  /*4100*/  FFMA.FTZ R39, R39, UR10, -R14.reuse ;  /* 0x0000000a27277c23 */ /* 0x100fe2000801080e */
[--C-:B------:R-:W-:Y:S01]  /*4110*/  FFMA.FTZ R11, R11, UR10, -R14.reuse ;  /* 0x0000000a0b0b7c23 */ /* 0x100fe2000801080e */
[----:B------:R-:W-:Y:S01]  /*4120*/  F2FP.BF16.F32.PACK_AB R164, R41, R42 ;  /* 0x0000002a29a4723e */ /* 0x000fe200000010ff */
[--C-:B------:R-:W-:Y:S01]  /*4130*/  FFMA.FTZ R15, R15, UR10, -R14.reuse ;  /* 0x0000000a0f0f7c23 */ /* 0x100fe2000801080e */
[----:B------:R-:W2:Y:S01]  /*4140*/  MUFU.EX2 R25, R25 ;  /* 0x0000001900197308 */ /* 0x000ea20000000800 */
[----:B0-----:R-:W-:Y:S01]  /*4150*/  FADD.FTZ R65, R20, R21 ;  /* 0x0000001514417221 */ /* 0x001fe20000010000 */
[----:B------:R-:W-:Y:S01]  /*4160*/  FFMA.FTZ R13, R13, UR10, -R14 ;  /* 0x0000000a0d0d7c23 */ /* 0x000fe2000801080e */
[----:B------:R-:W-:-:S02]  /*4170*/  F2FP.BF16.F32.PACK_AB R166, R53, R166 ;  /* 0x000000a635a6723e */ /* 0x000fc400000010ff */
[----:B------:R-:W-:-:S03]  /*4180*/  F2FP.BF16.F32.PACK_AB R157, R21, R20 ;  /* 0x00000014159d723e */ /* 0x000fc600000010ff */
        /* <DEDUP_REMOVED lines=17> */
[----:B------:R-:W-:Y:S01]  /*42a0*/  MUFU.EX2 R32, R32 ;  /* 0x0000002000207308 */ /* 0x000fe20000000800 */
[C---:B--2---:R-:W-:Y:S01]  /*42b0*/  FADD.FTZ R65, R31.reuse, R60 ;  /* 0x0000003c1f417221 */ /* 0x044fe20000010000 */
[----:B------:R-:W-:Y:S01]  /*42c0*/  FFMA.FTZ R60, R12, UR10, -R14 ;  /* 0x0000000a0c3c7c23 */ /* 0x000fe2000801080e */
[----:B------:R-:W-:-:S05]  /*42d0*/  F2FP.BF16.F32.PACK_AB R165, R31, R30 ;  /* 0x0000001e1fa5723e */ /* 0x000fca00000010ff */
[----:B------:R-:W1:Y:S01]  /*42e0*/  MUFU.EX2 R55, R55 ;  /* 0x0000003700377308 */ /* 0x000e620000000800 */
[----:B0-----:R-:W-:-:S07]  /*42f0*/  FADD.FTZ R64, R54, R67 ;  /* 0x0000004336407221 */ /* 0x001fce0000010000 */
[----:B------:R-:W0:Y:S08]  /*4300*/  MUFU.EX2 R33, R33 ;  /* 0x0000002100217308 */ /* 0x000e300000000800 */
[----:B------:R-:W2:Y:S01]  /*4310*/  MUFU.EX2 R56, R56 ;  /* 0x0000003800387308 */ /* 0x000ea20000000800 */
[C---:B-1----:R-:W-:Y:S01]  /*4320*/  FADD.FTZ R67, R55.reuse, R64 ;  /* 0x0000004037437221 */ /* 0x042fe20000010000 */
[----:B------:R-:W-:-:S06]  /*4330*/  F2FP.BF16.F32.PACK_AB R168, R55, R54 ;  /* 0x0000003637a8723e */ /* 0x000fcc00000010ff */
[----:B------:R-:W-:Y:S01]  /*4340*/  MUFU.EX2 R34, R34 ;  /* 0x0000002200227308 */ /* 0x000fe20000000800 */
[----:B0-----:R-:W-:-:S07]  /*4350*/  F2FP.BF16.F32.PACK_AB R167, R33, R32 ;  /* 0x0000002021a7723e */ /* 0x001fce00000010ff */
[----:B------:R-:W0:Y:S01]  /*4360*/  MUFU.EX2 R57, R57 ;  /* 0x0000003900397308 */ /* 0x000e220000000800 */
[----:B--2---:R-:W-:-:S07]  /*4370*/  FADD.FTZ R64, R56, R67 ;  /* 0x0000004338407221 */ /* 0x004fce0000010000 */
[----:B------:R-:W1:Y:S08]  /*4380*/  MUFU.EX2 R35, R35 ;  /* 0x0000002300237308 */ /* 0x000e700000000800 */
[----:B------:R-:W2:Y:S01]  /*4390*/  MUFU.EX2 R58, R58 ;  /* 0x0000003a003a7308 */ /* 0x000ea20000000800 */
[C---:B0-----:R-:W-:Y:S01]  /*43a0*/  FADD.FTZ R67, R57.reuse, R64 ;  /* 0x0000004039437221 */ /* 0x041fe20000010000 */
[----:B------:R-:W-:-:S06]  /*43b0*/  F2FP.BF16.F32.PACK_AB R170, R57, R56 ;  /* 0x0000003839aa723e */ /* 0x000fcc00000010ff */
[----:B------:R-:W0:Y:S01]  /*43c0*/  MUFU.EX2 R36, R36 ;  /* 0x0000002400247308 */ /* 0x000e220000000800 */
[----:B-1----:R-:W-:-:S07]  /*43d0*/  F2FP.BF16.F32.PACK_AB R169, R35, R34 ;  /* 0x0000002223a9723e */ /* 0x002fce00000010ff */
[----:B------:R1:W-:Y:S01]  /*43e0*/  MUFU.EX2 R173, R2 ;  /* 0x0000000200ad7308 */ /* 0x0003e20000000800 */
[----:B--2---:R-:W-:Y:S01]  /*43f0*/  FADD.FTZ R12, R58, R67 ;  /* 0x000000433a0c7221 */ /* 0x004fe20000010000 */
[----:B------:R-:W-:-:S03]  /*4400*/  F2FP.BF16.F32.PACK_AB R172, R59, R58 ;  /* 0x0000003a3bac723e */ /* 0x000fc600000010ff */
[----:B------:R-:W-:-:S03]  /*4410*/  FADD.FTZ R47, R59, R12 ;  /* 0x0000000c3b2f7221 */ /* 0x000fc60000010000 */
[----:B------:R-:W2:Y:S01]  /*4420*/  MUFU.EX2 R37, R37 ;  /* 0x0000002500257308 */ /* 0x000ea20000000800 */
[----:B-1----:R-:W-:-:S04]  /*4430*/  FADD.FTZ R2, R32, R65 ;  /* 0x0000004120027221 */ /* 0x002fc80000010000 */
[----:B------:R-:W-:-:S03]  /*4440*/  FADD.FTZ R65, R33, R2 ;  /* 0x0000000221417221 */ /* 0x000fc60000010000 */
[----:B------:R-:W1:Y:S01]  /*4450*/  MUFU.EX2 R52, R52 ;  /* 0x0000003400347308 */ /* 0x000e620000000800 */
[----:B------:R-:W-:-:S04]  /*4460*/  FADD.FTZ R2, R34, R65 ;  /* 0x0000004122027221 */ /* 0x000fc80000010000 */
[----:B------:R-:W-:-:S03]  /*4470*/  FADD.FTZ R45, R35, R2 ;  /* 0x00000002232d7221 */ /* 0x000fc60000010000 */
[----:B------:R-:W3:Y:S01]  /*4480*/  MUFU.EX2 R38, R38 ;  /* 0x0000002600267308 */ /* 0x000ee20000000800 */
[----:B0-----:R-:W-:Y:S01]  /*4490*/  FADD.FTZ R2, R36, R45 ;  /* 0x0000002d24027221 */ /* 0x001fe20000010000 */
[----:B--2---:R-:W-:-:S03]  /*44a0*/  F2FP.BF16.F32.PACK_AB R171, R37, R36 ;  /* 0x0000002425ab723e */ /* 0x004fc600000010ff */
[----:B------:R-:W-:-:S03]  /*44b0*/  FADD.FTZ R41, R37, R2 ;  /* 0x0000000225297221 */ /* 0x000fc60000010000 */
[----:B------:R-:W0:Y:S01]  /*44c0*/  MUFU.EX2 R62, R62 ;  /* 0x0000003e003e7308 */ /* 0x000e220000000800 */
[----:B-1----:R-:W-:Y:S01]  /*44d0*/  FADD.FTZ R14, R52, R47 ;  /* 0x0000002f340e7221 */ /* 0x002fe20000010000 */
[----:B------:R-:W-:-:S03]  /*44e0*/  F2FP.BF16.F32.PACK_AB R174, R61, R52 ;  /* 0x000000343dae723e */ /* 0x000fc600000010ff */
[----:B------:R-:W-:-:S03]  /*44f0*/  FADD.FTZ R45, R61, R14 ;  /* 0x0000000e3d2d7221 */ /* 0x000fc60000010000 */
[----:B------:R-:W1:Y:S01]  /*4500*/  MUFU.EX2 R0, R0 ;  /* 0x0000000000007308 */ /* 0x000e620000000800 */
[----:B---3--:R-:W-:-:S04]  /*4510*/  FADD.FTZ R2, R38, R41 ;  /* 0x0000002926027221 */ /* 0x008fc80000010000 */
[C---:B------:R-:W-:Y:S01]  /*4520*/  FADD.FTZ R41, R173.reuse, R2 ;  /* 0x00000002ad297221 */ /* 0x040fe20000010000 */
[----:B------:R-:W-:Y:S02]  /*4530*/  F2FP.BF16.F32.PACK_AB R173, R173, R38 ;  /* 0x00000026adad723e */ /* 0x000fe400000010ff */
[----:B------:R-:W2:Y:S01]  /*4540*/  MUFU.EX2 R63, R63 ;  /* 0x0000003f003f7308 */ /* 0x000ea20000000800 */
[----:B0-----:R-:W-:-:S07]  /*4550*/  FADD.FTZ R14, R62, R45 ;  /* 0x0000002d3e0e7221 */ /* 0x001fce0000010000 */
[----:B------:R-:W0:Y:S01]  /*4560*/  MUFU.EX2 R39, R39 ;  /* 0x0000002700277308 */ /* 0x000e220000000800 */
[----:B-1----:R-:W-:-:S07]  /*4570*/  FADD.FTZ R2, R0, R41 ;  /* 0x0000002900027221 */ /* 0x002fce0000010000 */
[----:B------:R-:W1:Y:S01]  /*4580*/  MUFU.EX2 R11, R11 ;  /* 0x0000000b000b7308 */ /* 0x000e620000000800 */
[C---:B--2---:R-:W-:Y:S01]  /*4590*/  FADD.FTZ R45, R63.reuse, R14 ;  /* 0x0000000e3f2d7221 */ /* 0x044fe20000010000 */
[----:B------:R-:W-:-:S06]  /*45a0*/  F2FP.BF16.F32.PACK_AB R176, R63, R62 ;  /* 0x0000003e3fb0723e */ /* 0x000fcc00000010ff */
[----:B------:R1:W2:Y:S01]  /*45b0*/  MUFU.EX2 R12, R15 ;  /* 0x0000000f000c7308 */ /* 0x0002a20000000800 */
        /* <DEDUP_REMOVED lines=10> */
[----:B-1----:R-:W-:Y:S01]  /*4660*/  FADD.FTZ R14, R60, R15 ;  /* 0x0000000f3c0e7221 */ /* 0x002fe20000010000 */
[C---:B--2---:R-:W-:Y:S01]  /*4670*/  FADD.FTZ R2, R43.reuse, R42 ;  /* 0x0000002a2b027221 */ /* 0x044fe20000010000 */
[----:B------:R-:W-:Y:S02]  /*4680*/  F2FP.BF16.F32.PACK_AB R178, R43, R40 ;  /* 0x000000282bb2723e */ /* 0x000fe400000010ff */
[C---:B0-----:R-:W-:Y:S01]  /*4690*/  FADD.FTZ R0, R13.reuse, R14 ;  /* 0x0000000e0d007221 */ /* 0x041fe20000010000 */
[----:B------:R-:W-:Y:S01]  /*46a0*/  F2FP.BF16.F32.PACK_AB R179, R13, R60 ;  /* 0x0000003c0db3723e */ /* 0x000fe200000010ff */
[----:B------:R-:W-:Y:S06]  /*46b0*/  @!P0 BRA `(.L_x_1771) ;  /* 0x0000000000048947 */ /* 0x000fec0003800000 */
[----:B------:R-:W-:Y:S01]  /*46c0*/  BPT.TRAP 0x1 ;  /* 0x000000040000795c */ /* 0x000fe20000300000 */
.L_x_1771:
[----:B------:R0:W1:Y:S01]  /*46d0*/  SYNCS.PHASECHK.TRANS64.TRYWAIT P1, [UR23+0x22850], R10 ;  /* 0x0228500aff0075a7 */ /* 0x0000620008020157 */
[----:B------:R-:W-:Y:S05]  /*46e0*/  @!P0 BRA `(.L_x_1772) ;  /* 0x0000000000048947 */ /* 0x000fea0003800000 */
[----:B------:R-:W-:Y:S01]  /*46f0*/  BPT.TRAP 0x1 ;  /* 0x000000040000795c */ /* 0x000fe20000300000 */
.L_x_1772:
[----:B-1----:R-:W-:Y:S05]  /*4700*/  @P1 BRA `(.L_x_1773) ;  /* 0x0000000000081947 */ /* 0x002fea0003800000 */
[----:B------:R-:W1:Y:S02]  /*4710*/  SYNCS.PHASECHK.TRANS64.TRYWAIT P1, [UR23+0x22850], R10 ;  /* 0x0228500aff0075a7 */ /* 0x000e640008020157 */
[----:B-1----:R-:W-:Y:S05]  /*4720*/  @!P1 BRA `(.L_x_1774) ;  /* 0x0000011400d09947 */ /* 0x002fea0003800000 */
.L_x_1773:
[----:B------:R-:W-:Y:S01]  /*4730*/  R2UR UR6, R3 ;  /* 0x00000000030672ca */ /* 0x000fe200000e0000 */
[----:B------:R2:W-:Y:S01]  /*4740*/  BAR.SYNC.DEFER_BLOCKING R8, 0x100 ;  /* 0x000400080000751d */ /* 0x0005e20000010000 */
[----:B------:R-:W-:-:S05]  /*4750*/  ISETP.NE.AND P2, PT, R6, 0x1, PT ;  /* 0x000000010600780c */ /* 0x000fca0003f45270 */
[----:B------:R-:W-:Y:S01]  /*4760*/  UMOV UR7, 0x40000040 ;  /* 0x4000004000077882 */ /* 0x000fe20000000000 */
[----:B-1----:R-:W1:Y:S01]  /*4770*/  S2R R11, SR_TID.X ;  /* 0x00000000000b7919 */ /* 0x002e620000002100 */
[----:B--2---:R-:W-:-:S04]  /*4780*/  IMAD.U32 R8, RZ, RZ, UR43 ;  /* 0x0000002bff087e24 */ /* 0x004fc8000f8e00ff */
[----:B------:R-:W-:Y:S02]  /*4790*/  UIADD3 UR6, UR6, 0x400, URZ ;  /* 0x0000040006067890 */ /* 0x000fe4000fffe03f */
[----:B------:R-:W2:Y:S02]  /*47a0*/  @P2 LDC R3, c[0x0][0x44c] ;  /* 0x00011300ff032b82 */ /* 0x000ea40000000800 */
[----:B------:R-:W-:-:S04]  /*47b0*/  USHF.R.U32.HI UR6, URZ, 0x4, UR6 ;  /* 0x000000043f067899 */ /* 0x000fc80008011606 */
[----:B------:R-:W-:Y:S02]  /*47c0*/  ULOP3.LUT UR6, UR6, 0x3fff, URZ, 0xc0, !UPT ;  /* 0x00003fff06067892 */ /* 0x000fe4000f8ec03f */
[----:B0-----:R-:W0:Y:S02]  /*47d0*/  @P2 LDC R10, c[0x0][0x450] ;  /* 0x00011400ff0a2b82 */ /* 0x001e240000000800 */
[----:B------:R-:W-:Y:S01]  /*47e0*/  ULOP3.LUT UR21, UR6, 0x3000000, URZ, 0xfc, !UPT ;  /* 0x0300000006157892 */ /* 0x000fe2000f8efc3f */
[----:B------:R-:W-:-:S03]  /*47f0*/  WARPGROUP.ARRIVE ;  /* 0x00000000000079c5 */ /* 0x000fc60000000000 */
[----:B------:R-:W-:-:S07]  /*4800*/  UIMAD UR11, UR36, 0xc00, UR21 ;  /* 0x00000c00240b78a4 */ /* 0x000fce000f8e0215 */
[----:B------:R-:W-:Y:S02]  /*4810*/  UMOV UR6, UR11 ;  /* 0x0000000b00067c82 */ /* 0x000fe40008000000 */
[----:B------:R-:W-:Y:S01]  /*4820*/  HGMMA.64x256x16.F32.BF16 R24, R156, gdesc[UR4].tnspB, RZ, !UPT, gsb0 ;  /* 0x43e000049c187df0 */ /* 0x000fe2000c0018ff */
[----:B------:R-:W-:Y:S01]  /*4830*/  UIADD3 UR6, UR11, 0x80, URZ ;  /* 0x000000800b067890 */ /* 0x000fe2000fffe03f */
[----:B--2---:R-:W-:Y:S01]  /*4840*/  @P2 IMAD.HI.U32 R3, R3, UR43, RZ ;  /* 0x0000002b03032c27 */ /* 0x004fe2000f8e00ff */
[----:B------:R-:W-:Y:S01]  /*4850*/  UMOV UR7, 0x40000040 ;  /* 0x4000004000077882 */ /* 0x000fe20000000000 */
[----:B-1----:R-:W-:Y:S02]  /*4860*/  LOP3.LUT P1, RZ, R11, 0x7f, RZ, 0xc0, !PT ;  /* 0x0000007f0bff7812 */ /* 0x002fe4000782c0ff */
[----:B------:R-:W-:Y:S01]  /*4870*/  IMAD.U32 R11, RZ, RZ, UR23 ;  /* 0x00000017ff0b7e24 */ /* 0x000fe2000f8e00ff */
[----:B0-----:R-:W-:-:S04]  /*4880*/  @P2 SHF.R.U32.HI R8, RZ, R10, R3 ;  /* 0x0000000aff082219 */ /* 0x001fc80000011603 */
[----:B------:R-:W-:-:S06]  /*4890*/  IADD3 R8, R8, -R9, R16 ;  /* 0x8000000908087210 */ /* 0x000fcc0007ffe010 */
[----:B------:R-:W-:-:S05]  /*48a0*/  @!P1 VIADD R3, R11, 0x22860 ;  /* 0x000228600b039836 */ /* 0x000fca0000000000 */
[----:B------:R-:W-:Y:S01]  /*48b0*/  @!P1 PRMT R3, RZ, 0x654, R3 ;  /* 0x00000654ff039816 */ /* 0x000fe20000000003 */
[----:B------:R-:W-:Y:S02]  /*48c0*/  WARPGROUP.DEPBAR.LE gsb0, 0x0 ;  /* 0x00008000000079c5 */ /* 0x000fe40000010000 */
        /* <DEDUP_REMOVED lines=26> */
[----:B------:R-:W-:-:S13]  /*4a70*/  R2UR UR6, R8 ;  /* 0x00000000080672ca */ /* 0x000fda00000e0000 */
[----:B------:R-:W-:Y:S01]  /*4a80*/  UIADD3 UR14, UR6, UR14, URZ ;  /* 0x0000000e060e7290 */ /* 0x000fe2000fffe03f */
[----:B------:R-:W-:Y:S02]  /*4a90*/  WARPGROUP.DEPBAR.LE gsb0, 0x0 ;  /* 0x00008000000079c5 */ /* 0x000fe40000010000 */
[----:B------:R0:W-:Y:S01]  /*4aa0*/  @!P1 SYNCS.ARRIVE.TRANS64.RED.A1T0 RZ, [R3+URZ], RZ ;  /* 0x000000ff03ff99a7 */ /* 0x0001e2000810043f */
[----:B------:R-:W-:Y:S01]  /*4ab0*/  PLOP3.LUT P1, PT, PT, PT, UP0, 0x40, 0x0 ;  /* 0x000000000000781c */ /* 0x000fe20003f2e808 */
[----:B0-----:R-:W-:-:S12]  /*4ac0*/  VIADD R3, R152, 0xfffffffe ;  /* 0xfffffffe98037836 */ /* 0x001fd80000000000 */
[----:B------:R-:W-:Y:S05]  /*4ad0*/  @P1 BRA `(.L_x_1775) ;  /* 0x0000000000481947 */ /* 0x000fea0003800000 */
[C---:B------:R-:W-:Y:S01]  /*4ae0*/  ISETP.GT.AND P1, PT, R8.reuse, RZ, PT ;  /* 0x000000ff0800720c */ /* 0x040fe20003f24270 */
[----:B------:R-:W-:-:S05]  /*4af0*/  VIADD R10, R8, 0xffffffff ;  /* 0xffffffff080a7836 */ /* 0x000fca0000000000 */
[----:B------:R-:W-:-:S07]  /*4b00*/  R2UR UR11, R10 ;  /* 0x000000000a0b72ca */ /* 0x000fce00000e0000 */
[----:B------:R-:W-:Y:S08]  /*4b10*/  @P1 BRA `(.L_x_1776) ;  /* 0x00000000001c1947 */ /* 0x000ff00003800000 */
[----:B------:R-:W-:Y:S02]  /*4b20*/  UISETP.NE.AND UP1, UPT, UR15, 0x1, UPT ;  /* 0x000000010f00788c */ /* 0x000fe4000bf25270 */
[----:B------:R-:W-:-:S09]  /*4b30*/  UIADD3 UR11, -UR6, URZ, URZ ;  /* 0x0000003f060b7290 */ /* 0x000fd2000fffe13f */
[----:B------:R-:W-:Y:S02]  /*4b40*/  @UP1 ULDC.64 UR18, c[0x0][0x9e8] ;  /* 0x00027a0000121ab9 */ /* 0x000fe40000000a00 */
[----:B------:R-:W-:-:S04]  /*4b50*/  UIMAD.WIDE.U32 UR6, UR11, UR18, URZ ;  /* 0x000000120b0672a5 */ /* 0x000fc8000f8e003f */
[----:B------:R-:W-:-:S04]  /*4b60*/  @UP1 USHF.R.U32.HI UR11, URZ, UR19, UR7 ;  /* 0x000000133f0b1299 */ /* 0x000fc80008011607 */
[----:B------:R-:W-:Y:S01]  /*4b70*/  ULOP3.LUT UR11, URZ, UR11, URZ, 0x33, !UPT ;  /* 0x0000000b3f0b7292 */ /* 0x000fe2000f8e333f */
[----:B------:R-:W-:Y:S11]  /*4b80*/  BRA `(.L_x_1777) ;  /* 0x0000000000107947 */ /* 0x000ff60003800000 */
.L_x_1776:
[----:B------:R-:W-:-:S11]  /*4b90*/  UISETP.NE.AND UP1, UPT, UR15, 0x1, UPT ;  /* 0x000000010f00788c */ /* 0x000fd6000bf25270 */
[----:B------:R-:W-:Y:S02]  /*4ba0*/  @UP1 ULDC.64 UR18, c[0x0][0x9e8] ;  /* 0x00027a0000121ab9 */ /* 0x000fe40000000a00 */
[----:B------:R-:W-:-:S04]  /*4bb0*/  UIMAD.WIDE.U32 UR6, UR11, UR18, URZ ;  /* 0x000000120b0672a5 */ /* 0x000fc8000f8e003f */
[----:B------:R-:W-:-:S12]  /*4bc0*/  @UP1 USHF.R.U32.HI UR11, URZ, UR19, UR7 ;  /* 0x000000133f0b1299 */ /* 0x000fd80008011607 */
.L_x_1777:
[----:B------:R-:W-:-:S04]  /*4bd0*/  UIMAD UR11, UR11, UR15, UR15 ;  /* 0x0000000f0b0b72a4 */ /* 0x000fc8000f8e020f */
[----:B------:R-:W-:-:S04]  /*4be0*/  UISETP.LT.AND UP1, UPT, UR14, UR11, UPT ;  /* 0x0000000b0e00728c */ /* 0x000fc8000bf21270 */
[----:B------:R-:W-:-:S12]  /*4bf0*/  USEL UR14, UR14, UR11, UP1 ;  /* 0x0000000b0e0e7287 */ /* 0x000fd80008800000 */
.L_x_1775:
[----:B------:R-:W-:Y:S01]  /*4c00*/  UIMAD.WIDE UR6, UR14, 0x2aaaaaab, URZ ;  /* 0x2aaaaaab0e0678a5 */ /* 0x000fe2000f8e023f */
[----:B------:R-:W-:Y:S01]  /*4c10*/  ULDC UR25, c[0x0][0x9e4] ;  /* 0x0002790000197ab9 */ /* 0x000fe20000000800 */
[----:B------:R-:W-:Y:S02]  /*4c20*/  ULDC UR26, c[0x0][0x9d8] ;  /* 0x00027600001a7ab9 */ /* 0x000fe40000000800 */
[----:B------:R-:W-:Y:S01]  /*4c30*/  USHF.R.U32.HI UR6, URZ, 0x1f, UR7 ;  /* 0x0000001f3f067899 */ /* 0x000fe20008011607 */
[----:B------:R-:W-:Y:S01]  /*4c40*/  ULDC UR24, c[0x0][0x988] ;  /* 0x0002620000187ab9 */ /* 0x000fe20000000800 */
[----:B------:R-:W-:Y:S02]  /*4c50*/  ULDC UR27, c[0x0][0x9e0] ;  /* 0x00027800001b7ab9 */ /* 0x000fe40000000800 */
[----:B------:R-:W-:-:S04]  /*4c60*/  ULEA.HI.SX32 UR6, UR7, UR6, 0x1c ;  /* 0x0000000607067291 */ /* 0x000fc8000f8fe23f */
[----:B------:R-:W-:-:S04]  /*4c70*/  UISETP.LT.AND UP1, UPT, UR39, UR6, UPT ;  /* 0x000000062700728c */ /* 0x000fc8000bf21270 */
[----:B------:R-:W-:-:S06]  /*4c80*/  USEL UR23, UR39, UR6, !UP1 ;  /* 0x0000000627177287 */ /* 0x000fcc000c800000 */
[----:B------:R-:W-:-:S13]  /*4c90*/  ISETP.GE.AND P1, PT, R3, UR23, PT ;  /* 0x0000001703007c0c */ /* 0x000fda000bf26270 */
[----:B------:R-:W-:Y:S05]  /*4ca0*/  @!P1 BRA `(.L_x_1778) ;  /* 0x00000034007c9947 */ /* 0x000fea0003800000 */
.L_x_1795:
[----:B------:R-:W-:-:S04]  /*4cb0*/  UIADD3 UR36, UR36, 0x1, URZ ;  /* 0x0000000124247890 */ /* 0x000fc8000fffe03f */
[----:B------:R-:W-:-:S04]  /*4cc0*/  UISETP.NE.AND UP1, UPT, UR36, 0x2, UPT ;  /* 0x000000022400788c */ /* 0x000fc8000bf25270 */
[----:B------:R-:W-:Y:S02]  /*4cd0*/  USEL UR6, URZ, 0x1, UP1 ;  /* 0x000000013f067887 */ /* 0x000fe40008800000 */
[----:B------:R-:W-:Y:S02]  /*4ce0*/  USEL UR36, UR36, URZ, UP1 ;  /* 0x0000003f24247287 */ /* 0x000fe40008800000 */
[----:B------:R-:W-:Y:S01]  /*4cf0*/  ULOP3.LUT UR37, UR37, UR6, URZ, 0x3c, !UPT ;  /* 0x0000000625257292 */ /* 0x000fe2000f8e3c3f */
[----:B0-----:R-:W-:Y:S11]  /*4d00*/  @!P0 BRA `(.L_x_1779) ;  /* 0x0000000000048947 */ /* 0x001ff60003800000 */
[----:B------:R-:W-:Y:S01]  /*4d10*/  BPT.TRAP 0x1 ;  /* 0x000000040000795c */ /* 0x000fe20000300000 */
.L_x_1779:
        /* <DEDUP_REMOVED lines=9> */
.L_x_1780:
[----:B-1----:R-:W-:Y:S05]  /*4db0*/  @P1 BRA `(.L_x_1781) ;  /* 0x0000000000081947 */ /* 0x002fea0003800000 */
[----:B------:R-:W1:Y:S02]  /*4dc0*/  SYNCS.PHASECHK.TRANS64.TRYWAIT P1, [UR28+0x22830], R8 ;  /* 0x02283008ff0075a7 */ /* 0x000e64000802015c */
[----:B-1----:R-:W-:Y:S05]  /*4dd0*/  @!P1 BRA `(.L_x_1782) ;  /* 0x00000110003c9947 */ /* 0x002fea0003800000 */
.L_x_1781:
[----:B------:R-:W-:Y:S01]  /*4de0*/  UIMAD UR18, UR36, 0x300, UR20 ;  /* 0x00000300241278a4 */ /* 0x000fe2000f8e0214 */
[----:B------:R-:W-:Y:S01]  /*4df0*/  WARPGROUP.ARRIVE ;  /* 0x00000000000079c5 */ /* 0x000fe20000000000 */
[----:B------:R-:W-:Y:S01]  /*4e00*/  UMOV UR19, 0x40000040 ;  /* 0x4000004000137882 */ /* 0x000fe20000000000 */
[----:B------:R-:W-:Y:S01]  /*4e10*/  UMOV UR7, 0x40000040 ;  /* 0x4000004000077882 */ /* 0x000fe20000000000 */
[----:B------:R-:W-:Y:S01]  /*4e20*/  UIADD3 UR6, UR18, 0x2, URZ ;  /* 0x0000000212067890 */ /* 0x000fe2000fffe03f */
[----:B------:R-:W-:Y:S01]  /*4e30*/  ISETP.NE.AND P1, PT, R6, 0x1, PT ;  /* 0x000000010600780c */ /* 0x000fe20003f25270 */
[----:B------:R-:W-:Y:S01]  /*4e40*/  UIADD3 UR10, UR18, 0x4, URZ ;  /* 0x00000004120a7890 */ /* 0x000fe2000fffe03f */
[----:B------:R-:W2:Y:S01]  /*4e50*/  S2R R9, SR_TID.X ;  /* 0x0000000000097919 */ /* 0x000ea20000002100 */
[----:B------:R-:W-:Y:S01]  /*4e60*/  UMOV UR11, 0x40000040 ;  /* 0x40000040000b7882 */ /* 0x000fe20000000000 */
[----:B------:R-:W-:Y:S01]  /*4e70*/  HGMMA.64x96x16.F32.BF16 R152, gdesc[UR16], RZ, !UPT, gsb0 ;  /* 0x01600000109879f0 */ /* 0x000fe2000c0018ff */
[----:B------:R-:W-:Y:S01]  /*4e80*/  UIADD3 UR14, UR18, 0x6, URZ ;  /* 0x00000006120e7890 */ /* 0x000fe2000fffe03f */
[----:B------:R-:W-:-:S07]  /*4e90*/  UMOV UR15, 0x40000040 ;  /* 0x40000040000f7882 */ /* 0x000fce0000000000 */
[----:B-1----:R-:W1:Y:S08]  /*4ea0*/  @P1 LDC R7, c[0x0][0x44c] ;  /* 0x00011300ff071b82 */ /* 0x002e700000000800 */
[----:B------:R-:W3:Y:S01]  /*4eb0*/  @P1 LDC R10, c[0x0][0x450] ;  /* 0x00011400ff0a1b82 */ /* 0x000ee20000000800 */
[----:B--2---:R-:W-:Y:S01]  /*4ec0*/  SHF.R.U32.HI R11, RZ, 0x7, R9 ;  /* 0x00000007ff0b7819 */ /* 0x004fe20000011609 */
        /* <DEDUP_REMOVED lines=20> */
[----:B------:R-:W-:-:S02]  /*5010*/  VIADD R194, R22, UR43 ;  /* 0x0000002b16c27c36 */ /* 0x000fc40008000000 */
[----:B------:R-:W-:Y:S01]  /*5020*/  FMUL.FTZ R15, R153, UR26 ;  /* 0x0000001a990f7c20 */ /* 0x000fe20008410000 */
[----:B------:R-:W-:Y:S01]  /*5030*/  FMUL.FTZ R153, R157, UR26 ;  /* 0x0000001a9d997c20 */ /* 0x000fe20008410000 */
[----:B------:R-:W-:Y:S01]  /*5040*/  FMUL.FTZ R157, R161, UR26 ;  /* 0x0000001aa19d7c20 */ /* 0x000fe20008410000 */
[----:B-1----:R-:W-:-:S04]  /*5050*/  @P1 IMAD.HI.U32 R7, R194, R7, RZ ;  /* 0x00000007c2071227 */ /* 0x002fc800078e00ff */
[----:B------:R-:W-:Y:S01]  /*5060*/  FMUL.FTZ R161, R165, UR26 ;  /* 0x0000001aa5a17c20 */ /* 0x000fe20008410000 */
[----:B------:R-:W-:Y:S01]  /*5070*/  FMUL.FTZ R165, R169, UR26 ;  /* 0x0000001aa9a57c20 */ /* 0x000fe20008410000 */
[----:B------:R-:W-:Y:S01]  /*5080*/  FMUL.FTZ R169, R173, UR26 ;  /* 0x0000001aada97c20 */ /* 0x000fe20008410000 */
[----:B------:R-:W-:Y:S01]  /*5090*/  FMUL.FTZ R173, R177, UR26 ;  /* 0x0000001ab1ad7c20 */ /* 0x000fe20008410000 */
[----:B---3--:R-:W-:Y:S01]  /*50a0*/  @P1 SHF.R.U32.HI R194, RZ, R10, R7 ;  /* 0x0000000affc21219 */ /* 0x008fe20000011607 */
[----:B------:R-:W-:Y:S01]  /*50b0*/  IMAD.U32 R177, RZ, RZ, UR28 ;  /* 0x0000001cffb17e24 */ /* 0x000fe2000f8e00ff */
[----:B------:R-:W-:Y:S01]  /*50c0*/  LOP3.LUT P1, RZ, R9, 0x7f, RZ, 0xc0, !PT ;  /* 0x0000007f09ff7812 */ /* 0x000fe2000782c0ff */
[----:B------:R-:W-:Y:S01]  /*50d0*/  FMUL.FTZ R13, R155, UR26 ;  /* 0x0000001a9b0d7c20 */ /* 0x000fe20008410000 */
[----:B------:R-:W1:Y:S01]  /*50e0*/  LDC R9, c[0x0][0x288] ;  /* 0x0000a200ff097b82 */ /* 0x000e620000000800 */
        /* <DEDUP_REMOVED lines=10> */
[----:B------:R-:W-:-:S02]  /*5190*/  @!P1 VIADD R10, R177, 0x22840 ;  /* 0x00022840b10a9836 */ /* 0x000fc40000000000 */
        /* <DEDUP_REMOVED lines=9> */
[----:B------:R-:W-:Y:S01]  /*5230*/  IMAD R189, R3, -0x60, RZ ;  /* 0xffffffa003bd7824 */ /* 0x000fe200078e02ff */
[----:B------:R-:W-:Y:S01]  /*5240*/  IADD3 R7, -R11, 0xb, RZ ;  /* 0x0000000b0b077810 */ /* 0x000fe20007ffe1ff */
[----:B------:R-:W-:Y:S01]  /*5250*/  FMUL.FTZ R175, R183, UR26 ;  /* 0x0000001ab7af7c20 */ /* 0x000fe20008410000 */
[----:B------:R-:W-:Y:S01]  /*5260*/  FMUL.FTZ R181, R184, UR26 ;  /* 0x0000001ab8b57c20 */ /* 0x000fe20008410000 */
[----:B------:R-:W-:Y:S01]  /*5270*/  FMUL.FTZ R185, R188, UR26 ;  /* 0x0000001abcb97c20 */ /* 0x000fe20008410000 */
[----:B------:R-:W-:Y:S01]  /*5280*/  FMUL.FTZ R183, R190, UR26 ;  /* 0x0000001abeb77c20 */ /* 0x000fe20008410000 */
[----:B------:R-:W-:Y:S01]  /*5290*/  FMUL.FTZ R184, R191, UR26 ;  /* 0x0000001abfb87c20 */ /* 0x000fe20008410000 */
[----:B------:R-:W-:Y:S01]  /*52a0*/  FMUL.FTZ R188, R195, UR26 ;  /* 0x0000001ac3bc7c20 */ /* 0x000fe20008410000 */
[----:B------:R-:W-:Y:S01]  /*52b0*/  @!P1 PRMT R10, RZ, 0x654, R10 ;  /* 0x00000654ff0a9816 */ /* 0x000fe2000000000a */
[----:B------:R-:W-:Y:S01]  /*52c0*/  FMUL.FTZ R190, R192, UR26 ;  /* 0x0000001ac0be7c20 */ /* 0x000fe20008410000 */
[----:B------:R-:W-:Y:S01]  /*52d0*/  FMUL.FTZ R191, R193, UR26 ;  /* 0x0000001ac1bf7c20 */ /* 0x000fe20008410000 */
[----:B------:R-:W-:Y:S01]  /*52e0*/  FMUL.FTZ R195, R196, UR26 ;  /* 0x0000001ac4c37c20 */ /* 0x000fe20008410000 */
[----:B------:R-:W-:Y:S01]  /*52f0*/  FMUL.FTZ R196, R197, UR26 ;  /* 0x0000001ac5c47c20 */ /* 0x000fe20008410000 */
[----:B------:R-:W-:-:S02]  /*5300*/  VIADD R11, R189, 0x1 ;  /* 0x00000001bd0b7836 */ /* 0x000fc40000000000 */
[----:B------:R-:W-:Y:S01]  /*5310*/  FMUL.FTZ R192, R198, UR26 ;  /* 0x0000001ac6c07c20 */ /* 0x000fe20008410000 */
[----:B------:R-:W-:Y:S01]  /*5320*/  FMUL.FTZ R193, R199, UR26 ;  /* 0x0000001ac7c17c20 */ /* 0x000fe20008410000 */
[----:B------:R3:W-:Y:S06]  /*5330*/  BAR.ARV R7, 0x100 ;  /* 0x000400070000751d */ /* 0x0007ec0000002000 */
[----:B------:R3:W-:Y:S01]  /*5340*/  @!P1 SYNCS.ARRIVE.TRANS64.RED.A1T0 RZ, [R10+URZ], RZ ;  /* 0x000000ff0aff99a7 */ /* 0x0007e2000810043f */
[----:B------:R-:W-:Y:S01]  /*5350*/  PLOP3.LUT P1, PT, PT, PT, UP0, 0x40, 0x0 ;  /* 0x000000000000781c */ /* 0x000fe20003f2e808 */
[----:B------:R-:W-:Y:S01]  /*5360*/  IMAD R11, R18, -0x2, R11 ;  /* 0xfffffffe120b7824 */ /* 0x000fe200078e020b */
[----:B------:R-:W4:Y:S04]  /*5370*/  MUFU.TANH R14, R14 ;  /* 0x0000000e000e7308 */ /* 0x000f280000002400 */
[----:B-1----:R-:W-:-:S04]  /*5380*/  IADD3 R11, R11, -R9, R16 ;  /* 0x800000090b0b7210 */ /* 0x002fc80007ffe010 */
[----:B------:R-:W1:Y:S01]  /*5390*/  MUFU.TANH R15, R15 ;  /* 0x0000000f000f7308 */ /* 0x000e620000002400 */
[C---:B------:R-:W-:Y:S02]  /*53a0*/  VIADD R204, R11.reuse, UR27 ;  /* 0x0000001b0bcc7c36 */ /* 0x040fe40008000000 */
[----:B------:R-:W-:Y:S02]  /*53b0*/  VIADD R199, R11, UR22 ;  /* 0x000000160bc77c36 */ /* 0x000fe40008000000 */
[C---:B--2---:R-:W-:Y:S02]  /*53c0*/  IMAD.IADD R198, R215.reuse, 0x1, R204 ;  /* 0x00000001d7c67824 */ /* 0x044fe400078e02cc */
[----:B------:R-:W-:Y:S01]  /*53d0*/  IMAD.IADD R197, R215, 0x1, R199 ;  /* 0x00000001d7c57824 */ /* 0x000fe200078e02c7 */
[----:B------:R-:W2:Y:S08]  /*53e0*/  MUFU.TANH R12, R12 ;  /* 0x0000000c000c7308 */ /* 0x000eb00000002400 */
        /* <DEDUP_REMOVED lines=44> */
[----:B------:R-:W0:Y:S01]  /*56b0*/  MUFU.TANH R193, R193 ;  /* 0x000000c100c17308 */ /* 0x000e220000002400 */
[----:B-1234-:R-:W-:Y:S05]  /*56c0*/  @P1 BRA `(.L_x_1783) ;  /* 0x0000000000581947 */ /* 0x01efea0003800000 */
[----:B------:R-:W-:Y:S01]  /*56d0*/  IADD3 R215, R16, -R9, R215 ;  /* 0x8000000910d77210 */ /* 0x000fe20007ffe0d7 */
[----:B------:R-:W-:Y:S03]  /*56e0*/  BSSY B0, `(.L_x_1784) ;  /* 0x0000010000007945 */ /* 0x000fe60003800000 */
[----:B------:R-:W-:-:S13]  /*56f0*/  ISETP.GT.AND P1, PT, R215, -0x1, PT ;  /* 0xffffffffd700780c */ /* 0x000fda0003f24270 */
[----:B------:R-:W-:Y:S05]  /*5700*/  @P1 BRA `(.L_x_1785) ;  /* 0x0000000000201947 */ /* 0x000fea0003800000 */
[----:B------:R-:W-:Y:S01]  /*5710*/  IMAD.U32 R217, RZ, RZ, UR25 ;  /* 0x00000019ffd97e24 */ /* 0x000fe2000f8e00ff */
[----:B------:R-:W-:-:S04]  /*5720*/  LOP3.LUT R215, RZ, R215, RZ, 0x33, !PT ;  /* 0x000000d7ffd77212 */ /* 0x000fc800078e33ff */
[----:B------:R-:W-:-:S13]  /*5730*/  ISETP.NE.AND P1, PT, R217, 0x1, PT ;  /* 0x00000001d900780c */ /* 0x000fda0003f25270 */
[----:B------:R-:W1:Y:S02]  /*5740*/  @P1 LDC.64 R10, c[0x0][0x9e8] ;  /* 0x00027a00ff0a1b82 */ /* 0x000e640000000a00 */
[----:B-1----:R-:W-:-:S05]  /*5750*/  @P1 IMAD.HI.U32 R10, R215, R10, RZ ;  /* 0x0000000ad70a1227 */ /* 0x002fca00078e00ff */
[----:B------:R-:W-:-:S04]  /*5760*/  @P1 SHF.R.U32.HI R215, RZ, R11, R10 ;  /* 0x0000000bffd71219 */ /* 0x000fc8000001160a */
[----:B------:R-:W-:Y:S01]  /*5770*/  LOP3.LUT R215, RZ, R215, RZ, 0x33, !PT ;  /* 0x000000d7ffd77212 */ /* 0x000fe200078e33ff */
[----:B------:R-:W-:Y:S06]  /*5780*/  BRA `(.L_x_1786) ;  /* 0x0000000000147947 */ /* 0x000fec0003800000 */
.L_x_1785:
[----:B------:R-:W-:-:S05]  /*5790*/  IMAD.U32 R217, RZ, RZ, UR25 ;  /* 0x00000019ffd97e24 */ /* 0x000fca000f8e00ff */
[----:B------:R-:W-:-:S13]  /*57a0*/  ISETP.NE.AND P1, PT, R217, 0x1, PT ;  /* 0x00000001d900780c */ /* 0x000fda0003f25270 */
[----:B------:R-:W1:Y:S02]  /*57b0*/  @P1 LDC.64 R10, c[0x0][0x9e8] ;  /* 0x00027a00ff0a1b82 */ /* 0x000e640000000a00 */
[----:B-1----:R-:W-:-:S05]  /*57c0*/  @P1 IMAD.HI.U32 R10, R215, R10, RZ ;  /* 0x0000000ad70a1227 */ /* 0x002fca00078e00ff */
[----:B------:R-:W-:-:S07]  /*57d0*/  @P1 SHF.R.U32.HI R215, RZ, R11, R10 ;  /* 0x0000000bffd71219 */ /* 0x000fce000001160a */
.L_x_1786:
[----:B------:R-:W-:Y:S05]  /*57e0*/  BSYNC B0 ;  /* 0x0000000000007941 */ /* 0x000fea0003800000 */
.L_x_1784:
[----:B------:R-:W-:-:S04]  /*57f0*/  IMAD R10, R18, -0x2, R189 ;  /* 0xfffffffe120a7824 */ /* 0x000fc800078e02bd */
[----:B------:R-:W-:-:S05]  /*5800*/  IMAD R10, R215, R217, R10 ;  /* 0x000000d9d70a7224 */ /* 0x000fca00078e020a */
[----:B------:R-:W-:Y:S02]  /*5810*/  VIADDMNMX R198, R10, R217, R198, PT ;  /* 0x000000d90ac67246 */ /* 0x000fe400038001c6 */
[----:B------:R-:W-:-:S07]  /*5820*/  VIMNMX R197, R197, R10, !PT ;  /* 0x0000000ac5c57248 */ /* 0x000fce0007fe0100 */
.L_x_1783:
[----:B------:R-:W-:Y:S01]  /*5830*/  ISETP.GE.AND P2, PT, R189, 0x1, PT ;  /* 0x00000001bd00780c */ /* 0x000fe20003f46270 */
[----:B------:R-:W1:Y:S01]  /*5840*/  SHFL.IDX PT, R194, R194, 0x1, 0x1c1f ;  /* 0x003c1f00c2c27f89 */ /* 0x000e6200000e0000 */
[----:B------:R-:W-:Y:S02]  /*5850*/  LOP3.LUT R17, R17, 0xfffbffff, RZ, 0xc0, !PT ;  /* 0xfffbffff11117812 */ /* 0x000fe400078ec0ff */
[----:B------:R-:W-:Y:S02]  /*5860*/  ISETP.GE.AND P1, PT, R189, 0x2, PT ;  /* 0x00000002bd00780c */ /* 0x000fe40003f26270 */
[----:B------:R-:W-:Y:S02]  /*5870*/  ISETP.GT.AND P3, PT, R197, RZ, !P2 ;  /* 0x000000ffc500720c */ /* 0x000fe40005764270 */
[----:B------:R-:W-:Y:S02]  /*5880*/  ISETP.GE.AND P4, PT, R189, 0x9, PT ;  /* 0x00000009bd00780c */ /* 0x000fe40003f86270 */
[----:B------:R-:W-:-:S03]  /*5890*/  ISETP.LT.OR P3, PT, R198, 0x1, P3 ;  /* 0x00000001c600780c */ /* 0x000fc60001f61670 */
[----:B------:R-:W-:Y:S02]  /*58a0*/  @P2 LOP3.LUT R17, R17, 0x40000, RZ, 0xfc, !PT ;  /* 0x0004000011112812 */ /* 0x000fe400078efcff */
[----:B------:R-:W-:Y:S02]  /*58b0*/  ISETP.GT.AND P2, PT, R197, 0x1, !P1 ;  /* 0x00000001c500780c */ /* 0x000fe40004f44270 */
[----:B------:R-:W-:Y:S02]  /*58c0*/  FSEL R215, R14, -INF , !P3 ;  /* 0xff8000000ed77808 */ /* 0x000fe40005800000 */
[----:B------:R-:W-:Y:S02]  /*58d0*/  ISETP.LT.OR P2, PT, R198, 0x2, P2 ;  /* 0x00000002c600780c */ /* 0x000fe40001741670 */
[----:B------:R-:W-:Y:S02]  /*58e0*/  ISETP.GE.AND P3, PT, R189, 0xa, PT ;  /* 0x0000000abd00780c */ /* 0x000fe40003f66270 */
[----:B------:R-:W-:-:S02]  /*58f0*/  LOP3.LUT R17, R17, 0xfffffffd, RZ, 0xc0, !PT ;  /* 0xfffffffd11117812 */ /* 0x000fc400078ec0ff */
[----:B------:R-:W-:Y:S01]  /*5900*/  FSEL R15, R15, -INF , !P2 ;  /* 0xff8000000f0f7808 */ /* 0x000fe20005000000 */
[--C-:B-1----:R-:W-:Y:S01]  /*5910*/  IMAD.IADD R204, R204, 0x1, R194.reuse ;  /* 0x00000001cccc7824 */ /* 0x102fe200078e02c2 */
[----:B------:R-:W-:Y:S01]  /*5920*/  ISETP.GT.AND P2, PT, R197, 0x8, !P4 ;  /* 0x00000008c500780c */ /* 0x000fe20006744270 */
[----:B------:R-:W-:Y:S01]  /*5930*/  IMAD.IADD R199, R199, 0x1, R194 ;  /* 0x00000001c7c77824 */ /* 0x000fe200078e02c2 */
[----:B------:R-:W-:Y:S02]  /*5940*/  @P4 LOP3.LUT R17, R17, 0x2, RZ, 0xfc, !PT ;  /* 0x0000000211114812 */ /* 0x000fe400078efcff */
[----:B------:R-:W-:Y:S02]  /*5950*/  ISETP.LT.OR P2, PT, R198, 0x9, P2 ;  /* 0x00000009c600780c */ /* 0x000fe40001741670 */
[----:B------:R-:W-:Y:S02]  /*5960*/  LOP3.LUT R17, R17, 0xfffffffb, RZ, 0xc0, !PT ;  /* 0xfffffffb11117812 */ /* 0x000fe400078ec0ff */
[----:B0-----:R-:W-:-:S02]  /*5970*/  FSEL R152, R152, -INF , !P2 ;  /* 0xff80000098987808 */ /* 0x001fc40005000000 */
[----:B------:R-:W-:Y:S02]  /*5980*/  @P3 LOP3.LUT R17, R17, 0x4, RZ, 0xfc, !PT ;  /* 0x0000000411113812 */ /* 0x000fe400078efcff */
[----:B------:R-:W-:Y:S02]  /*5990*/  ISETP.GT.AND P2, PT, R197, 0x9, !P3 ;  /* 0x00000009c500780c */ /* 0x000fe40005f44270 */
[----:B------:R-:W-:Y:S02]  /*59a0*/  ISETP.GE.AND P3, PT, R189, 0x11, PT ;  /* 0x00000011bd00780c */ /* 0x000fe40003f66270 */
[----:B------:R-:W-:Y:S02]  /*59b0*/  ISETP.LT.OR P2, PT, R198, 0xa, P2 ;  /* 0x0000000ac600780c */ /* 0x000fe40001741670 */
[----:B------:R-:W-:Y:S02]  /*59c0*/  LOP3.LUT R17, R17, 0xfffffff7, RZ, 0xc0, !PT ;  /* 0xfffffff711117812 */ /* 0x000fe400078ec0ff */
[----:B------:R-:W-:-:S02]  /*59d0*/  FSEL R153, R153, -INF , !P2 ;  /* 0xff80000099997808 */ /* 0x000fc40005000000 */
[----:B------:R-:W-:-:S04]  /*59e0*/  ISETP.GT.AND P2, PT, R197, 0x10, !P3 ;  /* 0x00000010c500780c */ /* 0x000fc80005f44270 */
[----:B------:R-:W-:Y:S02]  /*59f0*/  ISETP.LT.OR P2, PT, R198, 0x11, P2 ;  /* 0x00000011c600780c */ /* 0x000fe40001741670 */
[----:B------:R-:W-:Y:S02]  /*5a00*/  @P3 LOP3.LUT R17, R17, 0x8, RZ, 0xfc, !PT ;  /* 0x0000000811113812 */ /* 0x000fe400078efcff */
[----:B------:R-:W-:Y:S02]  /*5a10*/  ISETP.GE.AND P3, PT, R189, 0x12, PT ;  /* 0x00000012bd00780c */ /* 0x000fe40003f66270 */
[----:B------:R-:W-:Y:S02]  /*5a20*/  LOP3.LUT R17, R17, 0xffffffef, RZ, 0xc0, !PT ;  /* 0xffffffef11117812 */ /* 0x000fe400078ec0ff */
[----:B------:R-:W-:Y:S02]  /*5a30*/  FSEL R156, R156, -INF , !P2 ;  /* 0xff8000009c9c7808 */ /* 0x000fe40005000000 */
[----:B------:R-:W-:-:S04]  /*5a40*/  ISETP.GT.AND P2, PT, R197, 0x11, !P3 ;  /* 0x00000011c500780c */ /* 0x000fc80005f44270 */
[----:B------:R-:W-:-:S03]  /*5a50*/  ISETP.LT.OR P2, PT, R198, 0x12, P2 ;  /* 0x00000012c600780c */ /* 0x000fc60001741670 */
        /* <DEDUP_REMOVED lines=68> */
[----:B------:R-:W-:Y:S02]  /*5ea0*/  FSEL R181, R181, -INF , !P2 ;  /* 0xff800000b5b57808 */ /* 0x000fe40005000000 */
[----:B------:R-:W-:Y:S02]  /*5eb0*/  LOP3.LUT R17, R17, 0xffffffbf, RZ, 0xc0, !PT ;  /* 0xffffffbf11117812 */ /* 0x000fe400078ec0ff */
[----:B------:R-:W-:-:S04]  /*5ec0*/  ISETP.GT.AND P2, PT, R197, 0x41, !P3 ;  /* 0x00000041c500780c */ /* 0x000fc80005f44270 */
[----:B------:R-:W-:-:S03]  /*5ed0*/  ISETP.LT.OR P2, PT, R198, 0x42, P2 ;  /* 0x00000042c600780c */ /* 0x000fc60001741670 */
[----:B------:R-:W-:Y:S02]  /*5ee0*/  @P3 LOP3.LUT R17, R17, 0x40, RZ, 0xfc, !PT ;  /* 0x0000004011113812 */ /* 0x000fe400078efcff */
[----:B------:R-:W-:Y:S02]  /*5ef0*/  ISETP.GE.AND P3, PT, R189, 0x49, PT ;  /* 0x00000049bd00780c */ /* 0x000fe40003f66270 */
[----:B------:R-:W-:Y:S02]  /*5f00*/  FSEL R182, R182, -INF , !P2 ;  /* 0xff800000b6b67808 */ /* 0x000fe40005000000 */
[----:B------:R-:W-:Y:S02]  /*5f10*/  ISETP.GT.AND P2, PT, R197, 0x48, !P3 ;  /* 0x00000048c500780c */ /* 0x000fe40005f44270 */
[----:B------:R-:W-:Y:S02]  /*5f20*/  LOP3.LUT R17, R17, 0xffffffdf, RZ, 0xc0, !PT ;  /* 0xffffffdf11117812 */ /* 0x000fe400078ec0ff */
[----:B------:R-:W-:-:S04]  /*5f30*/  ISETP.LT.OR P2, PT, R198, 0x49, P2 ;  /* 0x00000049c600780c */ /* 0x000fc80001741670 */
[----:B------:R-:W-:Y:S02]  /*5f40*/  FSEL R185, R185, -INF , !P2 ;  /* 0xff800000b9b97808 */ /* 0x000fe40005000000 */
[----:B------:R-:W-:Y:S02]  /*5f50*/  ISETP.GE.AND P2, PT, R189, 0x4a, PT ;  /* 0x0000004abd00780c */ /* 0x000fe40003f46270 */
[----:B------:R-:W-:Y:S02]  /*5f60*/  @P3 LOP3.LUT R17, R17, 0x20, RZ, 0xfc, !PT ;  /* 0x0000002011113812 */ /* 0x000fe400078efcff */
[----:B------:R-:W-:Y:S02]  /*5f70*/  ISETP.GT.AND P3, PT, R197, 0x49, !P2 ;  /* 0x00000049c500780c */ /* 0x000fe40005764270 */
[----:B------:R-:W-:Y:S02]  /*5f80*/  LOP3.LUT R17, R17, 0xfffffffe, RZ, 0xc0, !PT ;  /* 0xfffffffe11117812 */ /* 0x000fe400078ec0ff */
[----:B------:R-:W-:-:S04]  /*5f90*/  ISETP.LT.OR P3, PT, R198, 0x4a, P3 ;  /* 0x0000004ac600780c */ /* 0x000fc80001f61670 */
[----:B------:R-:W-:Y:S02]  /*5fa0*/  FSEL R186, R186, -INF , !P3 ;  /* 0xff800000baba7808 */ /* 0x000fe40005800000 */
[----:B------:R-:W-:-:S04]  /*5fb0*/  ISETP.GE.AND P3, PT, R189, 0x51, PT ;  /* 0x00000051bd00780c */ /* 0x000fc80003f66270 */
[----:B------:R-:W-:-:S04]  /*5fc0*/  ISETP.GT.AND P4, PT, R197, 0x50, !P3 ;  /* 0x00000050c500780c */ /* 0x000fc80005f84270 */
        /* <DEDUP_REMOVED lines=10> */
[----:B------:R-:W-:-:S13]  /*6070*/  ISETP.GE.AND P6, PT, R189, 0x5a, PT ;  /* 0x0000005abd00780c */ /* 0x000fda0003fc6270 */
[----:B------:R-:W-:Y:S02]  /*6080*/  @P6 LOP3.LUT R17, R17, 0x1, RZ, 0xfc, !PT ;  /* 0x0000000111116812 */ /* 0x000fe400078efcff */
[----:B------:R-:W-:-:S04]  /*6090*/  ISETP.GT.AND P6, PT, R197, 0x59, !P6 ;  /* 0x00000059c500780c */ /* 0x000fc800077c4270 */
[----:B------:R-:W-:-:S04]  /*60a0*/  ISETP.LT.OR P6, PT, R198, 0x5a, P6 ;  /* 0x0000005ac600780c */ /* 0x000fc800037c1670 */
[----:B------:R-:W-:Y:S02]  /*60b0*/  FSEL R196, R196, -INF , !P6 ;  /* 0xff800000c4c47808 */ /* 0x000fe40007000000 */
[----:B------:R-:W-:-:S13]  /*60c0*/  PLOP3.LUT P6, PT, PT, PT, UP0, 0x40, 0x0 ;  /* 0x000000000000781c */ /* 0x000fda0003fce808 */
[----:B------:R-:W-:Y:S05]  /*60d0*/  @P6 BRA `(.L_x_1787) ;  /* 0x0000000000586947 */ /* 0x000fea0003800000 */
[----:B------:R-:W-:Y:S01]  /*60e0*/  IADD3 R197, R16, -R9, R194 ;  /* 0x8000000910c57210 */ /* 0x000fe20007ffe0c2 */
[----:B------:R-:W-:Y:S03]  /*60f0*/  BSSY B0, `(.L_x_1788) ;  /* 0x0000010000007945 */ /* 0x000fe60003800000 */
[----:B------:R-:W-:-:S13]  /*6100*/  ISETP.GT.AND P6, PT, R197, -0x1, PT ;  /* 0xffffffffc500780c */ /* 0x000fda0003fc4270 */
[----:B------:R-:W-:Y:S05]  /*6110*/  @P6 BRA `(.L_x_1789) ;  /* 0x0000000000206947 */ /* 0x000fea0003800000 */
[----:B------:R-:W-:Y:S01]  /*6120*/  IMAD.U32 R14, RZ, RZ, UR25 ;  /* 0x00000019ff0e7e24 */ /* 0x000fe2000f8e00ff */
[----:B------:R-:W-:-:S04]  /*6130*/  LOP3.LUT R197, RZ, R197, RZ, 0x33, !PT ;  /* 0x000000c5ffc57212 */ /* 0x000fc800078e33ff */
[----:B------:R-:W-:-:S13]  /*6140*/  ISETP.NE.AND P6, PT, R14, 0x1, PT ;  /* 0x000000010e00780c */ /* 0x000fda0003fc5270 */
[----:B------:R-:W0:Y:S02]  /*6150*/  @P6 LDC.64 R10, c[0x0][0x9e8] ;  /* 0x00027a00ff0a6b82 */ /* 0x000e240000000a00 */
[----:B0-----:R-:W-:-:S05]  /*6160*/  @P6 IMAD.HI.U32 R10, R197, R10, RZ ;  /* 0x0000000ac50a6227 */ /* 0x001fca00078e00ff */
[----:B------:R-:W-:-:S04]  /*6170*/  @P6 SHF.R.U32.HI R197, RZ, R11, R10 ;  /* 0x0000000bffc56219 */ /* 0x000fc8000001160a */
[----:B------:R-:W-:Y:S01]  /*6180*/  LOP3.LUT R197, RZ, R197, RZ, 0x33, !PT ;  /* 0x000000c5ffc57212 */ /* 0x000fe200078e33ff */
[----:B------:R-:W-:Y:S06]  /*6190*/  BRA `(.L_x_1790) ;  /* 0x0000000000147947 */ /* 0x000fec0003800000 */
.L_x_1789:
[----:B------:R-:W-:-:S05]  /*61a0*/  IMAD.U32 R14, RZ, RZ, UR25 ;  /* 0x00000019ff0e7e24 */ /* 0x000fca000f8e00ff */
[----:B------:R-:W-:-:S13]  /*61b0*/  ISETP.NE.AND P6, PT, R14, 0x1, PT ;  /* 0x000000010e00780c */ /* 0x000fda0003fc5270 */
[----:B------:R-:W0:Y:S02]  /*61c0*/  @P6 LDC.64 R10, c[0x0][0x9e8] ;  /* 0x00027a00ff0a6b82 */ /* 0x000e240000000a00 */
[----:B0-----:R-:W-:-:S05]  /*61d0*/  @P6 IMAD.HI.U32 R10, R197, R10, RZ ;  /* 0x0000000ac50a6227 */ /* 0x001fca00078e00ff */
[----:B------:R-:W-:-:S07]  /*61e0*/  @P6 SHF.R.U32.HI R197, RZ, R11, R10 ;  /* 0x0000000bffc56219 */ /* 0x000fce000001160a */
.L_x_1790:
[----:B------:R-:W-:Y:S05]  /*61f0*/  BSYNC B0 ;  /* 0x0000000000007941 */ /* 0x000fea0003800000 */
.L_x_1788:
[----:B------:R-:W-:-:S04]  /*6200*/  IMAD R189, R18, -0x2, R189 ;  /* 0xfffffffe12bd7824 */ /* 0x000fc800078e02bd */
[----:B------:R-:W-:-:S05]  /*6210*/  IMAD R197, R197, R14, R189 ;  /* 0x0000000ec5c57224 */ /* 0x000fca00078e02bd */
[----:B------:R-:W-:Y:S02]  /*6220*/  VIADDMNMX R204, R197, R14, R204, PT ;  /* 0x0000000ec5cc7246 */ /* 0x000fe400038001cc */
[----:B------:R-:W-:-:S07]  /*6230*/  VIMNMX R199, R199, R197, !PT ;  /* 0x000000c5c7c77248 */ /* 0x000fce0007fe0100 */
.L_x_1787:
[----:B------:R-:W-:Y:S01]  /*6240*/  ISETP.GT.AND P1, PT, R199, 0x1, !P1 ;  /* 0x00000001c700780c */ /* 0x000fe20004f24270 */
[----:B------:R-:W-:Y:S01]  /*6250*/  UMOV UR10, UR24 ;  /* 0x00000018000a7c82 */ /* 0x000fe20008000000 */
[----:B------:R-:W-:Y:S02]  /*6260*/  LOP3.LUT P6, RZ, R17, 0x10000, RZ, 0xc0, !PT ;  /* 0x0001000011ff7812 */ /* 0x000fe400078cc0ff */
[----:B------:R-:W-:Y:S02]  /*6270*/  ISETP.LT.OR P1, PT, R204, 0x2, P1 ;  /* 0x00000002cc00780c */ /* 0x000fe40000f21670 */
[----:B------:R-:W-:Y:S02]  /*6280*/  FMNMX.FTZ R10, R215, R4, !PT ;  /* 0x00000004d70a7209 */ /* 0x000fe40007810000 */
[----:B------:R-:W-:Y:S02]  /*6290*/  FSEL R13, R13, -INF , !P1 ;  /* 0xff8000000d0d7808 */ /* 0x000fe40004800000 */
[----:B------:R-:W-:-:S02]  /*62a0*/  LOP3.LUT P1, RZ, R17, 0x2, RZ, 0xc0, !PT ;  /* 0x0000000211ff7812 */ /* 0x000fc4000782c0ff */
[----:B------:R-:W-:Y:S02]  /*62b0*/  FMNMX.FTZ R11, R15, R10, !PT ;  /* 0x0000000a0f0b7209 */ /* 0x000fe40007810000 */
[----:B------:R-:W-:Y:S02]  /*62c0*/  ISETP.GT.AND P1, PT, R199, 0x8, !P1 ;  /* 0x00000008c700780c */ /* 0x000fe40004f24270 */
[----:B------:R-:W-:Y:S02]  /*62d0*/  FMNMX.FTZ R10, R152, R11, !PT ;  /* 0x0000000b980a7209 */ /* 0x000fe40007810000 */
[----:B------:R-:W-:Y:S02]  /*62e0*/  ISETP.LT.OR P1, PT, R204, 0x9, P1 ;  /* 0x00000009cc00780c */ /* 0x000fe40000f21670 */
[----:B------:R-:W-:Y:S02]  /*62f0*/  FMNMX.FTZ R11, R153, R10, !PT ;  /* 0x0000000a990b7209 */ /* 0x000fe40007810000 */
[----:B------:R-:W-:-:S02]  /*6300*/  FSEL R20, R20, -INF , !P1 ;  /* 0xff80000014147808 */ /* 0x000fc40004800000 */
[----:B------:R-:W-:Y:S02]  /*6310*/  LOP3.LUT P1, RZ, R17, 0x4, RZ, 0xc0, !PT ;  /* 0x0000000411ff7812 */ /* 0x000fe4000782c0ff */
[----:B------:R-:W-:Y:S02]  /*6320*/  FMNMX.FTZ R10, R156, R11, !PT ;  /* 0x0000000b9c0a7209 */ /* 0x000fe40007810000 */
[----:B------:R-:W-:Y:S02]  /*6330*/  ISETP.GT.AND P1, PT, R199, 0x9, !P1 ;  /* 0x00000009c700780c */ /* 0x000fe40004f24270 */
[----:B------:R-:W-:Y:S02]  /*6340*/  FMNMX.FTZ R11, R157, R10, !PT ;  /* 0x0000000a9d0b7209 */ /* 0x000fe40007810000 */
[----:B------:R-:W-:Y:S02]  /*6350*/  ISETP.LT.OR P1, PT, R204, 0xa, P1 ;  /* 0x0000000acc00780c */ /* 0x000fe40000f21670 */
[----:B------:R-:W-:-:S02]  /*6360*/  FMNMX.FTZ R10, R160, R11, !PT ;  /* 0x0000000ba00a7209 */ /* 0x000fc40007810000 */
[----:B------:R-:W-:Y:S02]  /*6370*/  FSEL R21, R21, -INF , !P1 ;  /* 0xff80000015157808 */ /* 0x000fe40004800000 */
[----:B------:R-:W-:Y:S02]  /*6380*/  LOP3.LUT P1, RZ, R17, 0x8, RZ, 0xc0, !PT ;  /* 0x0000000811ff7812 */ /* 0x000fe4000782c0ff */
[----:B------:R-:W-:Y:S02]  /*6390*/  FMNMX.FTZ R11, R161, R10, !PT ;  /* 0x0000000aa10b7209 */ /* 0x000fe40007810000 */
[----:B------:R-:W-:Y:S02]  /*63a0*/  ISETP.GT.AND P1, PT, R199, 0x10, !P1 ;  /* 0x00000010c700780c */ /* 0x000fe40004f24270 */
[----:B------:R-:W-:Y:S02]  /*63b0*/  FMNMX.FTZ R10, R164, R11, !PT ;  /* 0x0000000ba40a7209 */ /* 0x000fe40007810000 */
[----:B------:R-:W-:-:S02]  /*63c0*/  ISETP.LT.OR P1, PT, R204, 0x11, P1 ;  /* 0x00000011cc00780c */ /* 0x000fc40000f21670 */
[----:B------:R-:W-:Y:S02]  /*63d0*/  FMNMX.FTZ R11, R165, R10, !PT ;  /* 0x0000000aa50b7209 */ /* 0x000fe40007810000 */
[----:B------:R-:W-:Y:S02]  /*63e0*/  FSEL R154, R154, -INF , !P1 ;  /* 0xff8000009a9a7808 */ /* 0x000fe40004800000 */
[----:B------:R-:W-:Y:S02]  /*63f0*/  LOP3.LUT P1, RZ, R17, 0x10, RZ, 0xc0, !PT ;  /* 0x0000001011ff7812 */ /* 0x000fe4000782c0ff */
[----:B------:R-:W-:Y:S02]  /*6400*/  FMNMX.FTZ R10, R168, R11, !PT ;  /* 0x0000000ba80a7209 */ /* 0x000fe40007810000 */
[----:B------:R-:W-:Y:S02]  /*6410*/  ISETP.GT.AND P1, PT, R199, 0x11, !P1 ;  /* 0x00000011c700780c */ /* 0x000fe40004f24270 */
[----:B------:R-:W-:-:S02]  /*6420*/  FMNMX.FTZ R11, R169, R10, !PT ;  /* 0x0000000aa90b7209 */ /* 0x000fc40007810000 */
[----:B------:R-:W-:Y:S02]  /*6430*/  ISETP.LT.OR P1, PT, R204, 0x12, P1 ;  /* 0x00000012cc00780c */ /* 0x000fe40000f21670 */
[----:B------:R-:W-:Y:S02]  /*6440*/  FMNMX.FTZ R10, R172, R11, !PT ;  /* 0x0000000bac0a7209 */ /* 0x000fe40007810000 */
[----:B------:R-:W-:Y:S02]  /*6450*/  FSEL R155, R155, -INF , !P1 ;  /* 0xff8000009b9b7808 */ /* 0x000fe40004800000 */
[----:B------:R-:W-:Y:S02]  /*6460*/  LOP3.LUT P1, RZ, R17, 0x20000, RZ, 0xc0, !PT ;  /* 0x0002000011ff7812 */ /* 0x000fe4000782c0ff */
[----:B------:R-:W-:Y:S02]  /*6470*/  FMNMX.FTZ R11, R173, R10, !PT ;  /* 0x0000000aad0b7209 */ /* 0x000fe40007810000 */
[----:B------:R-:W-:-:S02]  /*6480*/  ISETP.GT.AND P1, PT, R199, 0x18, !P1 ;  /* 0x00000018c700780c */ /* 0x000fc40004f24270 */
[----:B------:R-:W-:Y:S02]  /*6490*/  FMNMX.FTZ R11, R176, R11, !PT ;  /* 0x0000000bb00b7209 */ /* 0x000fe40007810000 */
[----:B------:R-:W-:Y:S02]  /*64a0*/  ISETP.LT.OR P1, PT, R204, 0x19, P1 ;  /* 0x00000019cc00780c */ /* 0x000fe40000f21670 */
[----:B------:R-:W-:Y:S02]  /*64b0*/  FMNMX.FTZ R10, R178, R11, !PT ;  /* 0x0000000bb20a7209 */ /* 0x000fe40007810000 */
[----:B------:R-:W-:Y:S02]  /*64c0*/  FSEL R158, R158, -INF , !P1 ;  /* 0xff8000009e9e7808 */ /* 0x000fe40004800000 */
        /* <DEDUP_REMOVED lines=12> */
[----:B------:R-:W-:Y:S02]  /*6590*/  LOP3.LUT P1, RZ, R17, 0x4000, RZ, 0xc0, !PT ;  /* 0x0000400011ff7812 */ /* 0x000fe4000782c0ff */
[----:B------:R-:W-:-:S02]  /*65a0*/  FMNMX.FTZ R10, R191, R10, !PT ;  /* 0x0000000abf0a7209 */ /* 0x000fc40007810000 */
[----:B------:R-:W-:Y:S02]  /*65b0*/  ISETP.GT.AND P1, PT, R199, 0x21, !P1 ;  /* 0x00000021c700780c */ /* 0x000fe40004f24270 */
[----:B------:R-:W-:Y:S02]  /*65c0*/  FMNMX.FTZ R11, R195, R10, !PT ;  /* 0x0000000ac30b7209 */ /* 0x000fe40007810000 */
[----:B------:R-:W-:Y:S02]  /*65d0*/  ISETP.LT.OR P1, PT, R204, 0x22, P1 ;  /* 0x00000022cc00780c */ /* 0x000fe40000f21670 */
[----:B------:R-:W-:Y:S02]  /*65e0*/  FMNMX.FTZ R14, R196, R11, !PT ;  /* 0x0000000bc40e7209 */ /* 0x000fe40007810000 */
[----:B------:R-:W-:Y:S02]  /*65f0*/  FSEL R163, R163, -INF , !P1 ;  /* 0xff800000a3a37808 */ /* 0x000fe40004800000 */
[C---:B------:R-:W-:Y:S01]  /*6600*/  LOP3.LUT P1, RZ, R17.reuse, 0x2000, RZ, 0xc0, !PT ;  /* 0x0000200011ff7812 */ /* 0x040fe2000782c0ff */
[----:B------:R-:W0:Y:S01]  /*6610*/  SHFL.BFLY PT, R11, R14, 0x2, 0x1f ;  /* 0x0c401f000e0b7f89 */ /* 0x000e2200000e0000 */
[----:B------:R-:W-:-:S02]  /*6620*/  LOP3.LUT P6, RZ, R17, 0x20, RZ, 0xc0, !PT ;  /* 0x0000002011ff7812 */ /* 0x000fc400078cc0ff */
[C---:B------:R-:W-:Y:S02]  /*6630*/  ISETP.GT.AND P1, PT, R199.reuse, 0x28, !P1 ;  /* 0x00000028c700780c */ /* 0x040fe40004f24270 */
[----:B------:R-:W-:Y:S02]  /*6640*/  ISETP.GT.AND P2, PT, R199, 0x49, !P2 ;  /* 0x00000049c700780c */ /* 0x000fe40005744270 */
[C---:B------:R-:W-:Y:S02]  /*6650*/  ISETP.LT.OR P1, PT, R204.reuse, 0x29, P1 ;  /* 0x00000029cc00780c */ /* 0x040fe40000f21670 */
[----:B------:R-:W-:Y:S02]  /*6660*/  ISETP.LT.OR P2, PT, R204, 0x4a, P2 ;  /* 0x0000004acc00780c */ /* 0x000fe40001741670 */
[----:B------:R-:W-:Y:S02]  /*6670*/  FSEL R166, R166, -INF , !P1 ;  /* 0xff800000a6a67808 */ /* 0x000fe40004800000 */
[----:B------:R-:W-:-:S02]  /*6680*/  LOP3.LUT P1, RZ, R17, 0x1000, RZ, 0xc0, !PT ;  /* 0x0000100011ff7812 */ /* 0x000fc4000782c0ff */
[C---:B------:R-:W-:Y:S02]  /*6690*/  ISETP.GT.AND P3, PT, R199.reuse, 0x50, !P3 ;  /* 0x00000050c700780c */ /* 0x040fe40005f64270 */
[----:B------:R-:W-:Y:S02]  /*66a0*/  ISETP.GT.AND P1, PT, R199, 0x29, !P1 ;  /* 0x00000029c700780c */ /* 0x000fe40004f24270 */
[----:B------:R-:W-:Y:S02]  /*66b0*/  FSEL R184, R184, -INF , !P2 ;  /* 0xff800000b8b87808 */ /* 0x000fe40005000000 */
[C---:B------:R-:W-:Y:S02]  /*66c0*/  ISETP.LT.OR P1, PT, R204.reuse, 0x2a, P1 ;  /* 0x0000002acc00780c */ /* 0x040fe40000f21670 */
[----:B------:R-:W-:Y:S02]  /*66d0*/  ISETP.LT.OR P3, PT, R204, 0x51, P3 ;  /* 0x00000051cc00780c */ /* 0x000fe40001f61670 */
[----:B------:R-:W-:-:S02]  /*66e0*/  FSEL R167, R167, -INF , !P1 ;  /* 0xff800000a7a77808 */ /* 0x000fc40004800000 */
[----:B------:R-:W-:Y:S02]  /*66f0*/  LOP3.LUT P1, RZ, R17, 0x800, RZ, 0xc0, !PT ;  /* 0x0000080011ff7812 */ /* 0x000fe4000782c0ff */
[----:B0-----:R-:W-:Y:S02]  /*6700*/  FMNMX.FTZ R194, R14, R11, !PT ;  /* 0x0000000b0ec27209 */ /* 0x001fe40007810000 */
[C---:B------:R-:W-:Y:S02]  /*6710*/  ISETP.GT.AND P1, PT, R199.reuse, 0x30, !P1 ;  /* 0x00000030c700780c */ /* 0x040fe40004f24270 */
[----:B------:R-:W-:Y:S01]  /*6720*/  ISETP.GT.AND P4, PT, R199, 0x51, !P4 ;  /* 0x00000051c700780c */ /* 0x000fe20006784270 */
[----:B------:R-:W0:Y:S01]  /*6730*/  SHFL.BFLY PT, R11, R194, 0x1, 0x1f ;  /* 0x0c201f00c20b7f89 */ /* 0x000e2200000e0000 */
[----:B------:R-:W-:Y:S02]  /*6740*/  ISETP.LT.OR P1, PT, R204, 0x31, P1 ;  /* 0x00000031cc00780c */ /* 0x000fe40000f21670 */
[----:B------:R-:W-:-:S02]  /*6750*/  FSEL R187, R187, -INF , !P3 ;  /* 0xff800000bbbb7808 */ /* 0x000fc40005800000 */
[----:B------:R-:W-:Y:S02]  /*6760*/  FSEL R170, R170, -INF , !P1 ;  /* 0xff800000aaaa7808 */ /* 0x000fe40004800000 */
[----:B------:R-:W-:Y:S02]  /*6770*/  LOP3.LUT P1, RZ, R17, 0x400, RZ, 0xc0, !PT ;  /* 0x0000040011ff7812 */ /* 0x000fe4000782c0ff */
[C---:B------:R-:W-:Y:S02]  /*6780*/  ISETP.GT.AND P5, PT, R199.reuse, 0x58, !P5 ;  /* 0x00000058c700780c */ /* 0x040fe40006fa4270 */
[----:B------:R-:W-:Y:S02]  /*6790*/  ISETP.GT.AND P1, PT, R199, 0x31, !P1 ;  /* 0x00000031c700780c */ /* 0x000fe40004f24270 */
[C---:B------:R-:W-:Y:S02]  /*67a0*/  ISETP.LT.OR P4, PT, R204.reuse, 0x52, P4 ;  /* 0x00000052cc00780c */ /* 0x040fe40002781670 */
[----:B------:R-:W-:-:S02]  /*67b0*/  ISETP.LT.OR P1, PT, R204, 0x32, P1 ;  /* 0x00000032cc00780c */ /* 0x000fc40000f21670 */
[----:B------:R-:W-:Y:S02]  /*67c0*/  ISETP.LT.OR P5, PT, R204, 0x59, P5 ;  /* 0x00000059cc00780c */ /* 0x000fe40002fa1670 */
[----:B------:R-:W-:Y:S02]  /*67d0*/  FSEL R171, R171, -INF , !P1 ;  /* 0xff800000abab7808 */ /* 0x000fe40004800000 */
[----:B------:R-:W-:Y:S02]  /*67e0*/  LOP3.LUT P1, RZ, R17, 0x200, RZ, 0xc0, !PT ;  /* 0x0000020011ff7812 */ /* 0x000fe4000782c0ff */
[----:B------:R-:W-:Y:S02]  /*67f0*/  FSEL R188, R188, -INF , !P4 ;  /* 0xff800000bcbc7808 */ /* 0x000fe40006000000 */
[----:B------:R-:W-:Y:S02]  /*6800*/  ISETP.GT.AND P1, PT, R199, 0x38, !P1 ;  /* 0x00000038c700780c */ /* 0x000fe40004f24270 */
[----:B0-----:R-:W-:-:S02]  /*6810*/  FMNMX.FTZ R10, R194, R11, !PT ;  /* 0x0000000bc20a7209 */ /* 0x001fc40007810000 */
[----:B------:R-:W-:Y:S02]  /*6820*/  ISETP.LT.OR P1, PT, R204, 0x39, P1 ;  /* 0x00000039cc00780c */ /* 0x000fe40000f21670 */
[----:B------:R-:W-:Y:S01]  /*6830*/  FSEL R192, R192, -INF , !P5 ;  /* 0xff800000c0c07808 */ /* 0x000fe20006800000 */
[----:B------:R-:W-:Y:S01]  /*6840*/  FMUL.FTZ R11, R10, UR10 ;  /* 0x0000000a0a0b7c20 */ /* 0x000fe20008410000 */
[----:B------:R-:W-:Y:S02]  /*6850*/  FSEL R174, R174, -INF , !P1 ;  /* 0xff800000aeae7808 */ /* 0x000fe40004800000 */
[----:B------:R-:W-:-:S04]  /*6860*/  LOP3.LUT P1, RZ, R17, 0x100, RZ, 0xc0, !PT ;  /* 0x0000010011ff7812 */ /* 0x000fc8000782c0ff */
[----:B------:R-:W-:-:S04]  /*6870*/  ISETP.GT.AND P1, PT, R199, 0x39, !P1 ;  /* 0x00000039c700780c */ /* 0x000fc80004f24270 */
[----:B------:R-:W-:-:S04]  /*6880*/  ISETP.LT.OR P1, PT, R204, 0x3a, P1 ;  /* 0x0000003acc00780c */ /* 0x000fc80000f21670 */
        /* <DEDUP_REMOVED lines=9> */
[----:B------:R-:W-:Y:S02]  /*6920*/  ISETP.GT.AND P1, PT, R199, 0x48, !P6 ;  /* 0x00000048c700780c */ /* 0x000fe40007724270 */
[----:B------:R-:W-:Y:S02]  /*6930*/  LOP3.LUT P6, RZ, R17, 0x40000, RZ, 0xc0, !PT ;  /* 0x0004000011ff7812 */ /* 0x000fe400078cc0ff */
[----:B------:R-:W-:-:S04]  /*6940*/  ISETP.LT.OR P1, PT, R204, 0x49, P1 ;  /* 0x00000049cc00780c */ /* 0x000fc80000f21670 */
[----:B------:R-:W-:Y:S02]  /*6950*/  FSEL R183, R183, -INF , !P1 ;  /* 0xff800000b7b77808 */ /* 0x000fe40004800000 */
[----:B------:R-:W-:Y:S02]  /*6960*/  ISETP.GT.AND P1, PT, R199, RZ, !P6 ;  /* 0x000000ffc700720c */ /* 0x000fe40007724270 */
[----:B------:R-:W-:Y:S02]  /*6970*/  LOP3.LUT P6, RZ, R17, 0x1, RZ, 0xc0, !PT ;  /* 0x0000000111ff7812 */ /* 0x000fe400078cc0ff */
[----:B------:R-:W-:Y:S02]  /*6980*/  ISETP.LT.OR P1, PT, R204, 0x1, P1 ;  /* 0x00000001cc00780c */ /* 0x000fe40000f21670 */
[----:B------:R-:W-:Y:S02]  /*6990*/  ISETP.GT.AND P2, PT, R199, 0x59, !P6 ;  /* 0x00000059c700780c */ /* 0x000fe40007744270 */
[----:B------:R-:W-:-:S02]  /*69a0*/  FSEL R12, R12, -INF , !P1 ;  /* 0xff8000000c0c7808 */ /* 0x000fc40004800000 */
[----:B------:R-:W-:Y:S02]  /*69b0*/  FSETP.NEU.FTZ.AND P1, PT, R10, -INF , PT ;  /* 0xff8000000a00780b */ /* 0x000fe40003f3d000 */
[----:B------:R-:W-:Y:S02]  /*69c0*/  FMNMX.FTZ R14, R12, R5, !PT ;  /* 0x000000050c0e7209 */ /* 0x000fe40007810000 */
[----:B------:R-:W-:Y:S02]  /*69d0*/  FSEL R11, R11, RZ, P1 ;  /* 0x000000ff0b0b7208 */ /* 0x000fe40000800000 */
[----:B------:R-:W-:Y:S02]  /*69e0*/  ISETP.LT.OR P2, PT, R204, 0x5a, P2 ;  /* 0x0000005acc00780c */ /* 0x000fe40001741670 */
[----:B------:R-:W-:Y:S01]  /*69f0*/  FSEL R199, R10, RZ, P1 ;  /* 0x000000ff0ac77208 */ /* 0x000fe20000800000 */
[--C-:B------:R-:W-:Y:S01]  /*6a00*/  FFMA.FTZ R198, R15, UR10, -R11.reuse ;  /* 0x0000000a0fc67c23 */ /* 0x100fe2000801080b */
[----:B------:R-:W-:Y:S01]  /*6a10*/  FMNMX.FTZ R15, R13, R14, !PT ;  /* 0x0000000e0d0f7209 */ /* 0x000fe20007810000 */
[--C-:B------:R-:W-:Y:S01]  /*6a20*/  FFMA.FTZ R189, R215, UR10, -R11.reuse ;  /* 0x0000000ad7bd7c23 */ /* 0x100fe2000801080b */
[----:B------:R-:W-:Y:S01]  /*6a30*/  FSEL R193, R193, -INF , !P2 ;  /* 0xff800000c1c17808 */ /* 0x000fe20005000000 */
[----:B------:R0:W-:Y:S01]  /*6a40*/  MUFU.EX2 R14, R198 ;  /* 0x000000c6000e7308 */ /* 0x0001e20000000800 */
[----:B------:R-:W-:Y:S01]  /*6a50*/  FMNMX.FTZ R194, R20, R15, !PT ;  /* 0x0000000f14c27209 */ /* 0x000fe20007810000 */
[--C-:B------:R-:W-:Y:S01]  /*6a60*/  FFMA.FTZ R15, R152, UR10, -R11.reuse ;  /* 0x0000000a980f7c23 */ /* 0x100fe2000801080b */
[----:B------:R-:W-:Y:S01]  /*6a70*/  FADD.FTZ R199, -R199, R4 ;  /* 0x00000004c7c77221 */ /* 0x000fe20000010100 */
[--C-:B------:R-:W-:Y:S01]  /*6a80*/  FFMA.FTZ R156, R156, UR10, -R11.reuse ;  /* 0x0000000a9c9c7c23 */ /* 0x100fe2000801080b */
[----:B------:R-:W-:Y:S01]  /*6a90*/  FMNMX.FTZ R197, R21, R194, !PT ;  /* 0x000000c215c57209 */ /* 0x000fe20007810000 */
[--C-:B------:R-:W-:Y:S01]  /*6aa0*/  FFMA.FTZ R194, R153, UR10, -R11.reuse ;  /* 0x0000000a99c27c23 */ /* 0x100fe2000801080b */
[----:B------:R-:W-:Y:S01]  /*6ab0*/  FMUL.FTZ R4, R199, UR10 ;  /* 0x0000000ac7047c20 */ /* 0x000fe20008410000 */
[----:B------:R-:W-:Y:S01]  /*6ac0*/  MUFU.EX2 R189, R189 ;  /* 0x000000bd00bd7308 */ /* 0x000fe20000000800 */
[----:B------:R-:W-:Y:S01]  /*6ad0*/  FMNMX.FTZ R152, R154, R197, !PT ;  /* 0x000000c59a987209 */ /* 0x000fe20007810000 */
[--C-:B0-----:R-:W-:Y:S01]  /*6ae0*/  FFMA.FTZ R198, R168, UR10, -R11.reuse ;  /* 0x0000000aa8c67c23 */ /* 0x101fe2000801080b */
        /* <DEDUP_REMOVED lines=13> */
[----:B------:R-:W1:Y:S01]  /*6bc0*/  MUFU.EX2 R15, R15 ;  /* 0x0000000f000f7308 */ /* 0x000e620000000800 */
[----:B------:R-:W-:Y:S01]  /*6bd0*/  FMNMX.FTZ R152, R162, R153, !PT ;  /* 0x00000099a2987209 */ /* 0x000fe20007810000 */
[--C-:B------:R-:W-:Y:S01]  /*6be0*/  FFMA.FTZ R153, R157, UR10, -R11.reuse ;  /* 0x0000000a9d997c23 */ /* 0x100fe2000801080b */
[--C-:B------:R-:W-:Y:S01]  /*6bf0*/  FFMA.FTZ R190, R190, UR10, -R11.reuse ;  /* 0x0000000abebe7c23 */ /* 0x100fe2000801080b */
[--C-:B------:R-:W-:Y:S01]  /*6c00*/  FFMA.FTZ R191, R191, UR10, -R11.reuse ;  /* 0x0000000abfbf7c23 */ /* 0x100fe2000801080b */
[----:B------:R-:W-:Y:S01]  /*6c10*/  FMNMX.FTZ R157, R163, R152, !PT ;  /* 0x00000098a39d7209 */ /* 0x000fe20007810000 */
[--C-:B------:R-:W-:Y:S01]  /*6c20*/  FFMA.FTZ R195, R195, UR10, -R11.reuse ;  /* 0x0000000ac3c37c23 */ /* 0x100fe2000801080b */
[--C-:B------:R-:W-:Y:S01]  /*6c30*/  FFMA.FTZ R196, R196, UR10, -R11.reuse ;  /* 0x0000000ac4c47c23 */ /* 0x100fe2000801080b */
[----:B------:R-:W2:Y:S01]  /*6c40*/  MUFU.EX2 R194, R194 ;  /* 0x000000c200c27308 */ /* 0x000ea20000000800 */
[----:B------:R-:W-:Y:S01]  /*6c50*/  FMNMX.FTZ R152, R166, R157, !PT ;  /* 0x0000009da6987209 */ /* 0x000fe20007810000 */
[--C-:B------:R-:W-:Y:S01]  /*6c60*/  FFMA.FTZ R157, R160, UR10, -R11.reuse ;  /* 0x0000000aa09d7c23 */ /* 0x100fe2000801080b */
[--C-:B------:R-:W-:Y:S01]  /*6c70*/  FFMA.FTZ R160, R161, UR10, -R11.reuse ;  /* 0x0000000aa1a07c23 */ /* 0x100fe2000801080b */
[----:B0-----:R-:W-:Y:S01]  /*6c80*/  FMUL.FTZ R24, R24, R4 ;  /* 0x0000000418187220 */ /* 0x001fe20000410000 */
[----:B------:R-:W-:Y:S01]  /*6c90*/  FMNMX.FTZ R197, R167, R152, !PT ;  /* 0x00000098a7c57209 */ /* 0x000fe20007810000 */
[-C--:B------:R-:W-:Y:S01]  /*6ca0*/  FMUL.FTZ R25, R25, R4.reuse ;  /* 0x0000000419197220 */ /* 0x080fe20000410000 */
[-C--:B------:R-:W-:Y:S01]  /*6cb0*/  FMUL.FTZ R28, R28, R4.reuse ;  /* 0x000000041c1c7220 */ /* 0x080fe20000410000 */
[----:B------:R-:W0:Y:S01]  /*6cc0*/  MUFU.EX2 R156, R156 ;  /* 0x0000009c009c7308 */ /* 0x000e220000000800 */
[----:B------:R-:W-:Y:S01]  /*6cd0*/  FMNMX.FTZ R152, R170, R197, !PT ;  /* 0x000000c5aa987209 */ /* 0x000fe20007810000 */
[-C--:B------:R-:W-:Y:S01]  /*6ce0*/  FMUL.FTZ R29, R29, R4.reuse ;  /* 0x000000041d1d7220 */ /* 0x080fe20000410000 */
[-C--:B------:R-:W-:Y:S01]  /*6cf0*/  FMUL.FTZ R32, R32, R4.reuse ;  /* 0x0000000420207220 */ /* 0x080fe20000410000 */
[----:B------:R-:W-:Y:S01]  /*6d00*/  FMUL.FTZ R33, R33, R4 ;  /* 0x0000000421217220 */ /* 0x000fe20000410000 */
[----:B------:R-:W-:Y:S01]  /*6d10*/  FMNMX.FTZ R161, R171, R152, !PT ;  /* 0x00000098aba17209 */ /* 0x000fe20007810000 */
[-C--:B------:R-:W-:Y:S01]  /*6d20*/  FMUL.FTZ R36, R36, R4.reuse ;  /* 0x0000000424247220 */ /* 0x080fe20000410000 */
[-C--:B------:R-:W-:Y:S01]  /*6d30*/  FMUL.FTZ R37, R37, R4.reuse ;  /* 0x0000000425257220 */ /* 0x080fe20000410000 */
[----:B------:R-:W3:Y:S01]  /*6d40*/  MUFU.EX2 R153, R153 ;  /* 0x0000009900997308 */ /* 0x000ee20000000800 */
[----:B------:R-:W-:Y:S01]  /*6d50*/  FMNMX.FTZ R152, R174, R161, !PT ;  /* 0x000000a1ae987209 */ /* 0x000fe20007810000 */
[--C-:B------:R-:W-:Y:S01]  /*6d60*/  FFMA.FTZ R161, R164, UR10, -R11.reuse ;  /* 0x0000000aa4a17c23 */ /* 0x100fe2000801080b */
[----:B------:R-:W-:Y:S01]  /*6d70*/  FFMA.FTZ R164, R165, UR10, -R11 ;  /* 0x0000000aa5a47c23 */ /* 0x000fe2000801080b */
[----:B------:R-:W-:Y:S01]  /*6d80*/  FMUL.FTZ R40, R40, R4 ;  /* 0x0000000428287220 */ /* 0x000fe20000410000 */
[----:B------:R-:W-:Y:S01]  /*6d90*/  FMNMX.FTZ R152, R175, R152, !PT ;  /* 0x00000098af987209 */ /* 0x000fe20007810000 */
[-C--:B------:R-:W-:Y:S01]  /*6da0*/  FMUL.FTZ R41, R41, R4.reuse ;  /* 0x0000000429297220 */ /* 0x080fe20000410000 */
[----:B------:R-:W-:Y:S01]  /*6db0*/  FMUL.FTZ R44, R44, R4 ;  /* 0x000000042c2c7220 */ /* 0x000fe20000410000 */
[----:B------:R-:W4:Y:S01]  /*6dc0*/  MUFU.EX2 R157, R157 ;  /* 0x0000009d009d7308 */ /* 0x000f220000000800 */
[----:B------:R-:W-:Y:S01]  /*6dd0*/  FMNMX.FTZ R197, R179, R152, !PT ;  /* 0x00000098b3c57209 */ /* 0x000fe20007810000 */
[-C--:B------:R-:W-:Y:S01]  /*6de0*/  FMUL.FTZ R45, R45, R4.reuse ;  /* 0x000000042d2d7220 */ /* 0x080fe20000410000 */
[-C--:B------:R-:W-:Y:S01]  /*6df0*/  FMUL.FTZ R48, R48, R4.reuse ;  /* 0x0000000430307220 */ /* 0x080fe20000410000 */
[-C--:B------:R-:W-:Y:S01]  /*6e00*/  FMUL.FTZ R49, R49, R4.reuse ;  /* 0x0000000431317220 */ /* 0x080fe20000410000 */
[----:B------:R-:W-:Y:S01]  /*6e10*/  FMNMX.FTZ R152, R180, R197, !PT ;  /* 0x000000c5b4987209 */ /* 0x000fe20007810000 */
[-C--:B------:R-:W-:Y:S01]  /*6e20*/  FMUL.FTZ R52, R52, R4.reuse ;  /* 0x0000000434347220 */ /* 0x080fe20000410000 */
[----:B------:R-:W-:Y:S01]  /*6e30*/  FMUL.FTZ R53, R53, R4 ;  /* 0x0000000435357220 */ /* 0x000fe20000410000 */
[----:B------:R-:W5:Y:S01]  /*6e40*/  MUFU.EX2 R160, R160 ;  /* 0x000000a000a07308 */ /* 0x000f620000000800 */
        /* <DEDUP_REMOVED lines=14> */
[-C--:B------:R-:W-:Y:S01]  /*6f30*/  FMUL.FTZ R73, R73, R4.reuse ;  /* 0x0000000449497220 */ /* 0x080fe20000410000 */
[----:B------:R-:W5:Y:S01]  /*6f40*/  MUFU.EX2 R164, R164 ;  /* 0x000000a400a47308 */ /* 0x000f620000000800 */
[----:B------:R-:W-:Y:S01]  /*6f50*/  FMNMX.FTZ R152, R192, R197, !PT ;  /* 0x000000c5c0987209 */ /* 0x000fe20007810000 */
[-C--:B------:R-:W-:Y:S01]  /*6f60*/  FMUL.FTZ R76, R76, R4.reuse ;  /* 0x000000044c4c7220 */ /* 0x080fe20000410000 */
[-C--:B------:R-:W-:Y:S01]  /*6f70*/  FMUL.FTZ R77, R77, R4.reuse ;  /* 0x000000044d4d7220 */ /* 0x080fe20000410000 */
[----:B------:R-:W-:Y:S01]  /*6f80*/  FMUL.FTZ R80, R80, R4 ;  /* 0x0000000450507220 */ /* 0x000fe20000410000 */
[----:B------:R-:W-:Y:S01]  /*6f90*/  FMNMX.FTZ R152, R193, R152, !PT ;  /* 0x00000098c1987209 */ /* 0x000fe20007810000 */
[-C--:B------:R-:W-:Y:S01]  /*6fa0*/  FMUL.FTZ R81, R81, R4.reuse ;  /* 0x0000000451517220 */ /* 0x080fe20000410000 */
[-C--:B------:R-:W-:Y:S01]  /*6fb0*/  FMUL.FTZ R84, R84, R4.reuse ;  /* 0x0000000454547220 */ /* 0x080fe20000410000 */
[----:B------:R1:W5:Y:S01]  /*6fc0*/  MUFU.EX2 R165, R198 ;  /* 0x000000c600a57308 */ /* 0x0003620000000800 */
[-C--:B------:R-:W-:Y:S01]  /*6fd0*/  FMUL.FTZ R85, R85, R4.reuse ;  /* 0x0000000455557220 */ /* 0x080fe20000410000 */
[----:B------:R-:W2:Y:S01]  /*6fe0*/  SHFL.BFLY PT, R197, R152, 0x2, 0x1f ;  /* 0x0c401f0098c57f89 */ /* 0x000ea200000e0000 */
        /* <DEDUP_REMOVED lines=23> */
[----:B--2---:R-:W-:Y:S01]  /*7160*/  FMNMX.FTZ R197, R152, R197, !PT ;  /* 0x000000c598c57209 */ /* 0x004fe20007810000 */
[-C--:B------:R-:W-:Y:S01]  /*7170*/  FMUL.FTZ R128, R128, R4.reuse ;  /* 0x0000000480807220 */ /* 0x080fe20000410000 */
[-C--:B------:R-:W-:Y:S01]  /*7180*/  FMUL.FTZ R129, R129, R4.reuse ;  /* 0x0000000481817220 */ /* 0x080fe20000410000 */
[-C--:B------:R-:W-:Y:S01]  /*7190*/  FMUL.FTZ R132, R132, R4.reuse ;  /* 0x0000000484847220 */ /* 0x080fe20000410000 */
[-C--:B------:R-:W-:Y:S01]  /*71a0*/  FMUL.FTZ R133, R133, R4.reuse ;  /* 0x0000000485857220 */ /* 0x080fe20000410000 */
[----:B------:R-:W2:Y:S01]  /*71b0*/  SHFL.BFLY PT, R176, R197, 0x1, 0x1f ;  /* 0x0c201f00c5b07f89 */ /* 0x000ea200000e0000 */
        /* <DEDUP_REMOVED lines=9> */
[----:B------:R-:W-:-:S07]  /*7250*/  FMUL.FTZ R149, R149, R4 ;  /* 0x0000000495957220 */ /* 0x000fce0000410000 */
[----:B------:R-:W-:Y:S01]  /*7260*/  MUFU.EX2 R181, R181 ;  /* 0x000000b500b57308 */ /* 0x000fe20000000800 */
[----:B--2---:R-:W-:-:S07]  /*7270*/  FMNMX.FTZ R176, R197, R176, !PT ;  /* 0x000000b0c5b07209 */ /* 0x004fce0007810000 */
[----:B------:R-:W-:Y:S01]  /*7280*/  MUFU.EX2 R182, R182 ;  /* 0x000000b600b67308 */ /* 0x000fe20000000800 */
[C---:B------:R-:W-:Y:S01]  /*7290*/  FSETP.NEU.FTZ.AND P1, PT, R176.reuse, -INF , PT ;  /* 0xff800000b000780b */ /* 0x040fe20003f3d000 */
[----:B------:R-:W-:-:S06]  /*72a0*/  FMUL.FTZ R152, R176, UR10 ;  /* 0x0000000ab0987c20 */ /* 0x000fcc0008410000 */
[----:B------:R-:W-:Y:S01]  /*72b0*/  MUFU.EX2 R185, R185 ;  /* 0x000000b900b97308 */ /* 0x000fe20000000800 */
[----:B------:R-:W-:-:S05]  /*72c0*/  FSEL R152, R152, RZ, P1 ;  /* 0x000000ff98987208 */ /* 0x000fca0000800000 */
[--C-:B------:R-:W-:Y:S01]  /*72d0*/  FFMA.FTZ R11, R12, UR10, -R152.reuse ;  /* 0x0000000a0c0b7c23 */ /* 0x100fe20008010898 */
[--C-:B------:R-:W-:Y:S01]  /*72e0*/  FFMA.FTZ R12, R13, UR10, -R152.reuse ;  /* 0x0000000a0d0c7c23 */ /* 0x100fe20008010898 */
[----:B------:R-:W-:Y:S01]  /*72f0*/  FFMA.FTZ R13, R4, R2, R189 ;  /* 0x00000002040d7223 */ /* 0x000fe200000100bd */
[--C-:B-1----:R-:W-:Y:S01]  /*7300*/  FFMA.FTZ R198, R155, UR10, -R152.reuse ;  /* 0x0000000a9bc67c23 */ /* 0x102fe20008010898 */
[--C-:B------:R-:W-:Y:S01]  /*7310*/  FFMA.FTZ R204, R159, UR10, -R152.reuse ;  /* 0x0000000a9fcc7c23 */ /* 0x100fe20008010898 */
[----:B------:R-:W-:Y:S01]  /*7320*/  MUFU.EX2 R186, R186 ;  /* 0x000000ba00ba7308 */ /* 0x000fe20000000800 */
[----:B------:R-:W-:Y:S01]  /*7330*/  FADD.FTZ R2, R14, R13 ;  /* 0x0000000d0e027221 */ /* 0x000fe20000010000 */
[--C-:B------:R-:W-:Y:S01]  /*7340*/  FFMA.FTZ R13, R20, UR10, -R152.reuse ;  /* 0x0000000a140d7c23 */ /* 0x100fe20008010898 */
[--C-:B------:R-:W-:Y:S01]  /*7350*/  FFMA.FTZ R20, R21, UR10, -R152.reuse ;  /* 0x0000000a15147c23 */ /* 0x100fe20008010898 */
[----:B------:R-:W-:Y:S01]  /*7360*/  FFMA.FTZ R21, R154, UR10, -R152 ;  /* 0x0000000a9a157c23 */ /* 0x000fe20008010898 */
[----:B------:R-:W-:Y:S01]  /*7370*/  FADD.FTZ R197, R15, R2 ;  /* 0x000000020fc57221 */ /* 0x000fe20000010000 */
[--C-:B------:R-:W-:Y:S01]  /*7380*/  FFMA.FTZ R199, R166, UR10, -R152.reuse ;  /* 0x0000000aa6c77c23 */ /* 0x100fe20008010898 */
[--C-:B------:R-:W-:Y:S01]  /*7390*/  FFMA.FTZ R162, R162, UR10, -R152.reuse ;  /* 0x0000000aa2a27c23 */ /* 0x100fe20008010898 */
[----:B------:R-:W-:Y:S01]  /*73a0*/  MUFU.EX2 R190, R190 ;  /* 0x000000be00be7308 */ /* 0x000fe20000000800 */
[----:B------:R-:W-:Y:S01]  /*73b0*/  FADD.FTZ R197, R194, R197 ;  /* 0x000000c5c2c57221 */ /* 0x000fe20000010000 */
[--C-:B------:R-:W-:Y:S01]  /*73c0*/  FFMA.FTZ R167, R167, UR10, -R152.reuse ;  /* 0x0000000aa7a77c23 */ /* 0x100fe20008010898 */
[--C-:B------:R-:W-:Y:S01]  /*73d0*/  FFMA.FTZ R171, R171, UR10, -R152.reuse ;  /* 0x0000000aabab7c23 */ /* 0x100fe20008010898 */
[--C-:B------:R-:W-:Y:S01]  /*73e0*/  FFMA.FTZ R175, R175, UR10, -R152.reuse ;  /* 0x0000000aafaf7c23 */ /* 0x100fe20008010898 */
[----:B0-----:R-:W-:Y:S01]  /*73f0*/  FADD.FTZ R2, R156, R197 ;  /* 0x000000c59c027221 */ /* 0x001fe20000010000 */
[----:B---3--:R-:W-:Y:S01]  /*7400*/  F2FP.BF16.F32.PACK_AB R156, R153, R156 ;  /* 0x0000009c999c723e */ /* 0x008fe200000010ff */
[----:B------:R-:W-:Y:S01]  /*7410*/  FFMA.FTZ R179, R179, UR10, -R152 ;  /* 0x0000000ab3b37c23 */ /* 0x000fe20008010898 */
[----:B------:R-:W-:Y:S01]  /*7420*/  MUFU.EX2 R191, R191 ;  /* 0x000000bf00bf7308 */ /* 0x000fe20000000800 */
[----:B------:R-:W-:Y:S01]  /*7430*/  FADD.FTZ R2, R153, R2 ;  /* 0x0000000299027221 */ /* 0x000fe20000010000 */
[--C-:B------:R-:W-:Y:S01]  /*7440*/  FFMA.FTZ R180, R180, UR10, -R152.reuse ;  /* 0x0000000ab4b47c23 */ /* 0x100fe20008010898 */
[--C-:B------:R-:W-:Y:S01]  /*7450*/  FFMA.FTZ R183, R183, UR10, -R152.reuse ;  /* 0x0000000ab7b77c23 */ /* 0x100fe20008010898 */
[----:B------:R-:W-:Y:S01]  /*7460*/  FFMA.FTZ R187, R187, UR10, -R152 ;  /* 0x0000000abbbb7c23 */ /* 0x000fe20008010898 */
[----:B----4-:R-:W-:Y:S01]  /*7470*/  FADD.FTZ R197, R157, R2 ;  /* 0x000000029dc57221 */ /* 0x010fe20000010000 */
[--C-:B------:R-:W-:Y:S01]  /*7480*/  FFMA.FTZ R188, R188, UR10, -R152.reuse ;  /* 0x0000000abcbc7c23 */ /* 0x100fe20008010898 */
[--C-:B------:R-:W-:Y:S01]  /*7490*/  FFMA.FTZ R192, R192, UR10, -R152.reuse ;  /* 0x0000000ac0c07c23 */ /* 0x100fe20008010898 */
[----:B------:R-:W-:Y:S01]  /*74a0*/  MUFU.EX2 R195, R195 ;  /* 0x000000c300c37308 */ /* 0x000fe20000000800 */
[----:B-----5:R-:W-:Y:S01]  /*74b0*/  FADD.FTZ R2, R160, R197 ;  /* 0x000000c5a0027221 */ /* 0x020fe20000010000 */
[--C-:B------:R-:W-:Y:S01]  /*74c0*/  FFMA.FTZ R197, R158, UR10, -R152.reuse ;  /* 0x0000000a9ec57c23 */ /* 0x100fe20008010898 */
[--C-:B------:R-:W-:Y:S01]  /*74d0*/  FFMA.FTZ R158, R163, UR10, -R152.reuse ;  /* 0x0000000aa39e7c23 */ /* 0x100fe20008010898 */
[----:B------:R-:W-:Y:S01]  /*74e0*/  FFMA.FTZ R193, R193, UR10, -R152 ;  /* 0x0000000ac1c17c23 */ /* 0x000fe20008010898 */
[----:B------:R-:W-:Y:S01]  /*74f0*/  FADD.FTZ R155, R161, R2 ;  /* 0x00000002a19b7221 */ /* 0x000fe20000010000 */
[----:B------:R-:W-:-:S02]  /*7500*/  FSEL R2, R176, RZ, P1 ;  /* 0x000000ffb0027208 */ /* 0x000fc40000800000 */
[----:B------:R-:W0:Y:S01]  /*7510*/  MUFU.EX2 R196, R196 ;  /* 0x000000c400c47308 */ /* 0x000e220000000800 */
[----:B------:R-:W-:Y:S02]  /*7520*/  FADD.FTZ R154, R164, R155 ;  /* 0x0000009ba49a7221 */ /* 0x000fe40000010000 */
[----:B------:R-:W-:Y:S02]  /*7530*/  FADD.FTZ R2, -R2, R5 ;  /* 0x0000000502027221 */ /* 0x000fe40000010100 */
[----:B------:R-:W-:-:S03]  /*7540*/  FADD.FTZ R155, R165, R154 ;  /* 0x0000009aa59b7221 */ /* 0x000fc60000010000 */
[----:B------:R-:W-:Y:S01]  /*7550*/  MUFU.EX2 R11, R11 ;  /* 0x0000000b000b7308 */ /* 0x000fe20000000800 */
[----:B------:R-:W-:Y:S01]  /*7560*/  FADD.FTZ R154, R168, R155 ;  /* 0x0000009ba89a7221 */ /* 0x000fe20000010000 */
[----:B------:R-:W-:-:S03]  /*7570*/  FFMA.FTZ R155, R174, UR10, -R152 ;  /* 0x0000000aae9b7c23 */ /* 0x000fc60008010898 */
[----:B------:R-:W-:-:S03]  /*7580*/  FADD.FTZ R5, R169, R154 ;  /* 0x0000009aa9057221 */ /* 0x000fc60000010000 */
[----:B------:R-:W-:Y:S01]  /*7590*/  MUFU.EX2 R12, R12 ;  /* 0x0000000c000c7308 */ /* 0x000fe20000000800 */
[----:B------:R-:W-:Y:S01]  /*75a0*/  FADD.FTZ R154, R172, R5 ;  /* 0x00000005ac9a7221 */ /* 0x000fe20000010000 */
[----:B------:R-:W-:Y:S01]  /*75b0*/  FFMA.FTZ R5, R170, UR10, -R152 ;  /* 0x0000000aaa057c23 */ /* 0x000fe20008010898 */
[----:B0-----:R-:W-:Y:S02]  /*75c0*/  F2FP.BF16.F32.PACK_AB R174, R196, R195 ;  /* 0x000000c3c4ae723e */ /* 0x001fe400000010ff */
[----:B------:R-:W-:-:S03]  /*75d0*/  FADD.FTZ R159, R173, R154 ;  /* 0x0000009aad9f7221 */ /* 0x000fc60000010000 */
[----:B------:R-:W-:Y:S01]  /*75e0*/  MUFU.EX2 R13, R13 ;  /* 0x0000000d000d7308 */ /* 0x000fe20000000800 */
[----:B------:R-:W-:Y:S01]  /*75f0*/  FADD.FTZ R154, R178, R159 ;  /* 0x0000009fb29a7221 */ /* 0x000fe20000010000 */
[----:B------:R-:W-:Y:S01]  /*7600*/  FFMA.FTZ R159, R184, UR10, -R152 ;  /* 0x0000000ab89f7c23 */ /* 0x000fe20008010898 */
[----:B------:R-:W-:Y:S02]  /*7610*/  F2FP.BF16.F32.PACK_AB R152, R14, R189 ;  /* 0x000000bd0e98723e */ /* 0x000fe400000010ff */
[----:B------:R-:W-:-:S03]  /*7620*/  FADD.FTZ R215, R181, R154 ;  /* 0x0000009ab5d77221 */ /* 0x000fc60000010000 */
[----:B------:R-:W-:Y:S01]  /*7630*/  MUFU.EX2 R20, R20 ;  /* 0x0000001400147308 */ /* 0x000fe20000000800 */
[----:B------:R-:W-:-:S04]  /*7640*/  FADD.FTZ R154, R182, R215 ;  /* 0x000000d7b69a7221 */ /* 0x000fc80000010000 */
[----:B------:R-:W-:Y:S01]  /*7650*/  FADD.FTZ R215, R185, R154 ;  /* 0x0000009ab9d77221 */ /* 0x000fe20000010000 */
[----:B------:R-:W-:Y:S02]  /*7660*/  F2FP.BF16.F32.PACK_AB R154, R194, R15 ;  /* 0x0000000fc29a723e */ /* 0x000fe400000010ff */
[----:B------:R-:W-:Y:S01]  /*7670*/  MUFU.EX2 R21, R21 ;  /* 0x0000001500157308 */ /* 0x000fe20000000800 */
[----:B------:R-:W-:-:S04]  /*7680*/  FADD.FTZ R215, R186, R215 ;  /* 0x000000d7bad77221 */ /* 0x000fc80000010000 */
[----:B------:R-:W-:-:S03]  /*7690*/  FADD.FTZ R166, R190, R215 ;  /* 0x000000d7bea67221 */ /* 0x000fc60000010000 */
[----:B------:R-:W-:Y:S01]  /*76a0*/  MUFU.EX2 R198, R198 ;  /* 0x000000c600c67308 */ /* 0x000fe20000000800 */
[----:B------:R-:W-:Y:S01]  /*76b0*/  FADD.FTZ R170, R191, R166 ;  /* 0x000000a6bfaa7221 */ /* 0x000fe20000010000 */
[----:B------:R-:W-:Y:S01]  /*76c0*/  F2FP.BF16.F32.PACK_AB R166, R178, R173 ;  /* 0x000000adb2a6723e */ /* 0x000fe200000010ff */
[----:B------:R-:W-:Y:S02]  /*76d0*/  FMUL.FTZ R178, R2, UR10 ;  /* 0x0000000a02b27c20 */ /* 0x000fe40008410000 */
[----:B------:R-:W-:Y:S01]  /*76e0*/  FADD.FTZ R153, R195, R170 ;  /* 0x000000aac3997221 */ /* 0x000fe20000010000 */
[----:B------:R-:W-:Y:S02]  /*76f0*/  F2FP.BF16.F32.PACK_AB R170, R186, R185 ;  /* 0x000000b9baaa723e */ /* 0x000fe400000010ff */
[----:B------:R-:W-:Y:S01]  /*7700*/  MUFU.EX2 R197, R197 ;  /* 0x000000c500c57308 */ /* 0x000fe20000000800 */
[----:B------:R-:W-:-:S07]  /*7710*/  FADD.FTZ R2, R196, R153 ;  /* 0x00000099c4027221 */ /* 0x000fce0000010000 */
[----:B------:R-:W0:Y:S08]  /*7720*/  MUFU.EX2 R178, R178 ;  /* 0x000000b200b27308 */ /* 0x000e300000000800 */
[----:B------:R-:W-:Y:S08]  /*7730*/  MUFU.EX2 R204, R204 ;  /* 0x000000cc00cc7308 */ /* 0x000ff00000000800 */
[----:B------:R1:W-:Y:S01]  /*7740*/  MUFU.EX2 R163, R162 ;  /* 0x000000a200a37308 */ /* 0x0003e20000000800 */
[----:B0-----:R-:W-:Y:S01]  /*7750*/  FFMA.FTZ R153, R178, R0, R11 ;  /* 0x00000000b2997223 */ /* 0x001fe2000001000b */
[-C--:B------:R-:W-:Y:S01]  /*7760*/  FMUL.FTZ R26, R26, R178.reuse ;  /* 0x000000b21a1a7220 */ /* 0x080fe20000410000 */
[-C--:B------:R-:W-:Y:S01]  /*7770*/  FMUL.FTZ R27, R27, R178.reuse ;  /* 0x000000b21b1b7220 */ /* 0x080fe20000410000 */
[-C--:B------:R-:W-:Y:S01]  /*7780*/  FMUL.FTZ R30, R30, R178.reuse ;  /* 0x000000b21e1e7220 */ /* 0x080fe20000410000 */
[----:B------:R-:W-:Y:S01]  /*7790*/  FADD.FTZ R0, R12, R153 ;  /* 0x000000990c007221 */ /* 0x000fe20000010000 */
[-C--:B------:R-:W-:Y:S01]  /*77a0*/  FMUL.FTZ R31, R31, R178.reuse ;  /* 0x000000b21f1f7220 */ /* 0x080fe20000410000 */
[-C--:B------:R-:W-:Y:S01]  /*77b0*/  FMUL.FTZ R34, R34, R178.reuse ;  /* 0x000000b222227220 */ /* 0x080fe20000410000 */
[----:B------:R0:W2:Y:S01]  /*77c0*/  MUFU.EX2 R184, R158 ;  /* 0x0000009e00b87308 */ /* 0x0000a20000000800 */
[----:B------:R-:W-:Y:S01]  /*77d0*/  FADD.FTZ R153, R13, R0 ;  /* 0x000000000d997221 */ /* 0x000fe20000010000 */
[----:B-1----:R-:W-:Y:S01]  /*77e0*/  F2FP.BF16.F32.PACK_AB R162, R168, R165 ;  /* 0x000000a5a8a2723e */ /* 0x002fe200000010ff */
[-C--:B------:R-:W-:Y:S01]  /*77f0*/  FMUL.FTZ R35, R35, R178.reuse ;  /* 0x000000b223237220 */ /* 0x080fe20000410000 */
[----:B------:R-:W-:Y:S01]  /*7800*/  F2FP.BF16.F32.PACK_AB R168, R182, R181 ;  /* 0x000000b5b6a8723e */ /* 0x000fe200000010ff */
[----:B------:R-:W-:Y:S01]  /*7810*/  FADD.FTZ R186, R20, R153 ;  /* 0x0000009914ba7221 */ /* 0x000fe20000010000 */
[-C--:B------:R-:W-:Y:S01]  /*7820*/  FMUL.FTZ R38, R38, R178.reuse ;  /* 0x000000b226267220 */ /* 0x080fe20000410000 */
[-C--:B------:R-:W-:Y:S01]  /*7830*/  FMUL.FTZ R39, R39, R178.reuse ;  /* 0x000000b227277220 */ /* 0x080fe20000410000 */
[----:B------:R-:W1:Y:S01]  /*7840*/  MUFU.EX2 R14, R199 ;  /* 0x000000c7000e7308 */ /* 0x000e620000000800 */
[----:B------:R-:W-:Y:S01]  /*7850*/  FADD.FTZ R153, R21, R186 ;  /* 0x000000ba15997221 */ /* 0x000fe20000010000 */
[----:B0-----:R-:W-:Y:S01]  /*7860*/  F2FP.BF16.F32.PACK_AB R158, R160, R157 ;  /* 0x0000009da09e723e */ /* 0x001fe200000010ff */
[-C--:B------:R-:W-:Y:S01]  /*7870*/  FMUL.FTZ R42, R42, R178.reuse ;  /* 0x000000b22a2a7220 */ /* 0x080fe20000410000 */
[----:B------:R-:W-:Y:S01]  /*7880*/  F2FP.BF16.F32.PACK_AB R160, R164, R161 ;  /* 0x000000a1a4a0723e */ /* 0x000fe200000010ff */
[----:B------:R-:W-:Y:S01]  /*7890*/  FADD.FTZ R186, R198, R153 ;  /* 0x00000099c6ba7221 */ /* 0x000fe20000010000 */
[----:B------:R-:W-:Y:S01]  /*78a0*/  F2FP.BF16.F32.PACK_AB R164, R172, R169 ;  /* 0x000000a9aca4723e */ /* 0x000fe200000010ff */
[----:B------:R-:W-:Y:S01]  /*78b0*/  FMUL.FTZ R43, R43, R178 ;  /* 0x000000b22b2b7220 */ /* 0x000fe20000410000 */
[----:B------:R-:W0:Y:S01]  /*78c0*/  MUFU.EX2 R15, R167 ;  /* 0x000000a7000f7308 */ /* 0x000e220000000800 */
[----:B------:R-:W-:Y:S01]  /*78d0*/  FADD.FTZ R153, R197, R186 ;  /* 0x000000bac5997221 */ /* 0x000fe20000010000 */
[----:B------:R-:W-:Y:S01]  /*78e0*/  F2FP.BF16.F32.PACK_AB R172, R191, R190 ;  /* 0x000000bebfac723e */ /* 0x000fe200000010ff */
[-C--:B------:R-:W-:Y:S01]  /*78f0*/  FMUL.FTZ R46, R46, R178.reuse ;  /* 0x000000b22e2e7220 */ /* 0x080fe20000410000 */
[----:B--2---:R-:W-:Y:S01]  /*7900*/  F2FP.BF16.F32.PACK_AB R161, R184, R163 ;  /* 0x000000a3b8a1723e */ /* 0x004fe200000010ff */
[----:B------:R-:W-:Y:S01]  /*7910*/  FADD.FTZ R186, R204, R153 ;  /* 0x00000099ccba7221 */ /* 0x000fe20000010000 */
[----:B------:R-:W-:Y:S01]  /*7920*/  F2FP.BF16.F32.PACK_AB R157, R198, R21 ;  /* 0x00000015c69d723e */ /* 0x000fe200000010ff */
[-C--:B------:R-:W-:Y:S01]  /*7930*/  FMUL.FTZ R47, R47, R178.reuse ;  /* 0x000000b22f2f7220 */ /* 0x080fe20000410000 */
[----:B------:R-:W2:Y:S01]  /*7940*/  MUFU.EX2 R5, R5 ;  /* 0x0000000500057308 */ /* 0x000ea20000000800 */
[----:B------:R-:W-:Y:S01]  /*7950*/  FADD.FTZ R153, R163, R186 ;  /* 0x000000baa3997221 */ /* 0x000fe20000010000 */
[-C--:B------:R-:W-:Y:S01]  /*7960*/  FMUL.FTZ R50, R50, R178.reuse ;  /* 0x000000b232327220 */ /* 0x080fe20000410000 */
[-C--:B------:R-:W-:Y:S01]  /*7970*/  FMUL.FTZ R51, R51, R178.reuse ;  /* 0x000000b233337220 */ /* 0x080fe20000410000 */
[-C--:B------:R-:W-:Y:S01]  /*7980*/  FMUL.FTZ R54, R54, R178.reuse ;  /* 0x000000b236367220 */ /* 0x080fe20000410000 */
[----:B------:R-:W-:Y:S01]  /*7990*/  FADD.FTZ R153, R184, R153 ;  /* 0x00000099b8997221 */ /* 0x000fe20000010000 */
[-C--:B------:R-:W-:Y:S01]  /*79a0*/  FMUL.FTZ R55, R55, R178.reuse ;  /* 0x000000b237377220 */ /* 0x080fe20000410000 */
[----:B------:R-:W-:Y:S01]  /*79b0*/  FMUL.FTZ R58, R58, R178 ;  /* 0x000000b23a3a7220 */ /* 0x000fe20000410000 */
[----:B------:R-:W3:Y:S01]  /*79c0*/  MUFU.EX2 R182, R171 ;  /* 0x000000ab00b67308 */ /* 0x000ee20000000800 */
[----:B-1----:R-:W-:Y:S01]  /*79d0*/  FADD.FTZ R190, R14, R153 ;  /* 0x000000990ebe7221 */ /* 0x002fe20000010000 */
[----:B0-----:R-:W-:Y:S01]  /*79e0*/  F2FP.BF16.F32.PACK_AB R163, R15, R14 ;  /* 0x0000000e0fa3723e */ /* 0x001fe200000010ff */
[-C--:B------:R-:W-:Y:S01]  /*79f0*/  FMUL.FTZ R59, R59, R178.reuse ;  /* 0x000000b23b3b7220 */ /* 0x080fe20000410000 */
[-C--:B------:R-:W-:Y:S01]  /*7a00*/  FMUL.FTZ R62, R62, R178.reuse ;  /* 0x000000b23e3e7220 */ /* 0x080fe20000410000 */
[----:B------:R-:W-:Y:S01]  /*7a10*/  FADD.FTZ R190, R15, R190 ;  /* 0x000000be0fbe7221 */ /* 0x000fe20000010000 */
[-C--:B------:R-:W-:Y:S01]  /*7a20*/  FMUL.FTZ R63, R63, R178.reuse ;  /* 0x000000b23f3f7220 */ /* 0x080fe20000410000 */
[-C--:B------:R-:W-:Y:S01]  /*7a30*/  FMUL.FTZ R66, R66, R178.reuse ;  /* 0x000000b242427220 */ /* 0x080fe20000410000 */
[----:B------:R0:W1:Y:S01]  /*7a40*/  MUFU.EX2 R167, R155 ;  /* 0x0000009b00a77308 */ /* 0x0000620000000800 */
        /* <DEDUP_REMOVED lines=8> */
[C---:B---3--:R-:W-:Y:S01]  /*7ad0*/  FADD.FTZ R190, R182.reuse, R153 ;  /* 0x00000099b6be7221 */ /* 0x048fe20000010000 */
[----:B------:R-:W-:Y:S01]  /*7ae0*/  F2FP.BF16.F32.PACK_AB R165, R182, R5 ;  /* 0x00000005b6a5723e */ /* 0x000fe200000010ff */
[-C--:B------:R-:W-:Y:S01]  /*7af0*/  FMUL.FTZ R79, R79, R178.reuse ;  /* 0x000000b24f4f7220 */ /* 0x080fe20000410000 */
[----:B0-----:R-:W-:Y:S01]  /*7b00*/  F2FP.BF16.F32.PACK_AB R155, R20, R13 ;  /* 0x0000000d149b723e */ /* 0x001fe200000010ff */
        /* <DEDUP_REMOVED lines=27> */
[----:B------:R0:W3:Y:S01]  /*7cc0*/  MUFU.EX2 R186, R159 ;  /* 0x0000009f00ba7308 */ /* 0x0000e20000000800 */
[C---:B-1----:R-:W-:Y:S01]  /*7cd0*/  FADD.FTZ R190, R180.reuse, R153 ;  /* 0x00000099b4be7221 */ /* 0x042fe20000010000 */
[----:B------:R-:W-:Y:S01]  /*7ce0*/  F2FP.BF16.F32.PACK_AB R169, R180, R169 ;  /* 0x000000a9b4a9723e */ /* 0x000fe200000010ff */
[-C--:B------:R-:W-:Y:S01]  /*7cf0*/  FMUL.FTZ R122, R122, R178.reuse ;  /* 0x000000b27a7a7220 */ /* 0x080fe20000410000 */
[-C--:B------:R-:W-:Y:S01]  /*7d00*/  FMUL.FTZ R123, R123, R178.reuse ;  /* 0x000000b27b7b7220 */ /* 0x080fe20000410000 */
[-C--:B------:R-:W-:Y:S01]  /*7d10*/  FMUL.FTZ R126, R126, R178.reuse ;  /* 0x000000b27e7e7220 */ /* 0x080fe20000410000 */
[-C--:B------:R-:W-:Y:S01]  /*7d20*/  FMUL.FTZ R127, R127, R178.reuse ;  /* 0x000000b27f7f7220 */ /* 0x080fe20000410000 */
[-C--:B------:R-:W-:Y:S01]  /*7d30*/  FMUL.FTZ R130, R130, R178.reuse ;  /* 0x000000b282827220 */ /* 0x080fe20000410000 */
[----:B------:R-:W1:Y:S01]  /*7d40*/  MUFU.EX2 R173, R187 ;  /* 0x000000bb00ad7308 */ /* 0x000e620000000800 */
[----:B--2---:R-:W-:Y:S01]  /*7d50*/  FADD.FTZ R153, R171, R190 ;  /* 0x000000beab997221 */ /* 0x004fe20000010000 */
[----:B0-----:R-:W-:Y:S01]  /*7d60*/  F2FP.BF16.F32.PACK_AB R159, R204, R197 ;  /* 0x000000c5cc9f723e */ /* 0x001fe200000010ff */
[-C--:B------:R-:W-:Y:S01]  /*7d70*/  FMUL.FTZ R131, R131, R178.reuse ;  /* 0x000000b283837220 */ /* 0x080fe20000410000 */
[-C--:B------:R-:W-:Y:S01]  /*7d80*/  FMUL.FTZ R134, R134, R178.reuse ;  /* 0x000000b286867220 */ /* 0x080fe20000410000 */
[-C--:B------:R-:W-:Y:S01]  /*7d90*/  FMUL.FTZ R135, R135, R178.reuse ;  /* 0x000000b287877220 */ /* 0x080fe20000410000 */
[-C--:B------:R-:W-:Y:S01]  /*7da0*/  FMUL.FTZ R138, R138, R178.reuse ;  /* 0x000000b28a8a7220 */ /* 0x080fe20000410000 */
[-C--:B------:R-:W-:Y:S01]  /*7db0*/  FMUL.FTZ R139, R139, R178.reuse ;  /* 0x000000b28b8b7220 */ /* 0x080fe20000410000 */
[----:B------:R-:W0:Y:S01]  /*7dc0*/  MUFU.EX2 R188, R188 ;  /* 0x000000bc00bc7308 */ /* 0x000e220000000800 */
[----:B---3--:R-:W-:Y:S01]  /*7dd0*/  FADD.FTZ R194, R186, R153 ;  /* 0x00000099bac27221 */ /* 0x008fe20000010000 */
[----:B------:R-:W-:Y:S01]  /*7de0*/  F2FP.BF16.F32.PACK_AB R153, R12, R11 ;  /* 0x0000000b0c99723e */ /* 0x000fe200000010ff */
[-C--:B------:R-:W-:Y:S01]  /*7df0*/  FMUL.FTZ R142, R142, R178.reuse ;  /* 0x000000b28e8e7220 */ /* 0x080fe20000410000 */
[----:B------:R-:W-:Y:S01]  /*7e00*/  F2FP.BF16.F32.PACK_AB R171, R186, R171 ;  /* 0x000000abbaab723e */ /* 0x000fe200000010ff */
[-C--:B------:R-:W-:Y:S01]  /*7e10*/  FMUL.FTZ R143, R143, R178.reuse ;  /* 0x000000b28f8f7220 */ /* 0x080fe20000410000 */
[-C--:B------:R-:W-:Y:S01]  /*7e20*/  FMUL.FTZ R146, R146, R178.reuse ;  /* 0x000000b292927220 */ /* 0x080fe20000410000 */
[-C--:B------:R-:W-:Y:S01]  /*7e30*/  FMUL.FTZ R147, R147, R178.reuse ;  /* 0x000000b293937220 */ /* 0x080fe20000410000 */
[----:B------:R-:W2:Y:S01]  /*7e40*/  MUFU.EX2 R175, R192 ;  /* 0x000000c000af7308 */ /* 0x000ea20000000800 */
[----:B-1----:R-:W-:Y:S01]  /*7e50*/  FADD.FTZ R11, R173, R194 ;  /* 0x000000c2ad0b7221 */ /* 0x002fe20000010000 */
[-C--:B------:R-:W-:Y:S01]  /*7e60*/  FMUL.FTZ R150, R150, R178.reuse ;  /* 0x000000b296967220 */ /* 0x080fe20000410000 */
[----:B------:R-:W-:-:S05]  /*7e70*/  FMUL.FTZ R151, R151, R178 ;  /* 0x000000b297977220 */ /* 0x000fca0000410000 */
[----:B------:R-:W1:Y:S01]  /*7e80*/  MUFU.EX2 R190, R193 ;  /* 0x000000c100be7308 */ /* 0x000e620000000800 */
[C---:B0-----:R-:W-:Y:S01]  /*7e90*/  FADD.FTZ R4, R188.reuse, R11 ;  /* 0x0000000bbc047221 */ /* 0x041fe20000010000 */
[----:B------:R-:W-:-:S03]  /*7ea0*/  F2FP.BF16.F32.PACK_AB R173, R188, R173 ;  /* 0x000000adbcad723e */ /* 0x000fc600000010ff */
[----:B--2---:R-:W-:-:S04]  /*7eb0*/  FADD.FTZ R5, R175, R4 ;  /* 0x00000004af057221 */ /* 0x004fc80000010000 */
[C---:B-1----:R-:W-:Y:S01]  /*7ec0*/  FADD.FTZ R0, R190.reuse, R5 ;  /* 0x00000005be007221 */ /* 0x042fe20000010000 */
[----:B------:R-:W-:Y:S01]  /*7ed0*/  F2FP.BF16.F32.PACK_AB R175, R190, R175 ;  /* 0x000000afbeaf723e */ /* 0x000fe200000010ff */
[----:B------:R-:W-:Y:S06]  /*7ee0*/  @!P0 BRA `(.L_x_1791) ;  /* 0x0000000000048947 */ /* 0x000fec0003800000 */
[----:B------:R-:W-:Y:S01]  /*7ef0*/  BPT.TRAP 0x1 ;  /* 0x000000040000795c */ /* 0x000fe20000300000 */
.L_x_1791:
[----:B------:R0:W1:Y:S01]  /*7f00*/  SYNCS.PHASECHK.TRANS64.TRYWAIT P1, [UR28+0x22850], R8 ;  /* 0x02285008ff0075a7 */ /* 0x000062000802015c */
[----:B------:R-:W-:Y:S05]  /*7f10*/  @!P0 BRA `(.L_x_1792) ;  /* 0x0000000000048947 */ /* 0x000fea0003800000 */
[----:B------:R-:W-:Y:S01]  /*7f20*/  BPT.TRAP 0x1 ;  /* 0x000000040000795c */ /* 0x000fe20000300000 */
.L_x_1792:
[----:B-1----:R-:W-:Y:S05]  /*7f30*/  @P1 BRA `(.L_x_1793) ;  /* 0x0000000000081947 */ /* 0x002fea0003800000 */
[----:B------:R-:W1:Y:S02]  /*7f40*/  SYNCS.PHASECHK.TRANS64.TRYWAIT P1, [UR28+0x22850], R8 ;  /* 0x02285008ff0075a7 */ /* 0x000e64000802015c */
[----:B-1----:R-:W-:Y:S05]  /*7f50*/  @!P1 BRA `(.L_x_1794) ;  /* 0x000000dc00f49947 */ /* 0x002fea0003800000 */
.L_x_1793:
[----:B------:R-:W2:Y:S01]  /*7f60*/  S2R R4, SR_TID.X ;  /* 0x0000000000047919 */ /* 0x000ea20000002100 */
[----:B------:R-:W-:Y:S01]  /*7f70*/  UIMAD UR11, UR36, 0xc00, UR21 ;  /* 0x00000c00240b78a4 */ /* 0x000fe2000f8e0215 */
[----:B------:R-:W-:Y:S01]  /*7f80*/  UMOV UR7, 0x40000040 ;  /* 0x4000004000077882 */ /* 0x000fe20000000000 */
[----:B------:R-:W3:Y:S05]  /*7f90*/  S2R R5, SR_TID.X ;  /* 0x0000000000057919 */ /* 0x000eea0000002100 */
[----:B------:R-:W-:Y:S01]  /*7fa0*/  UMOV UR6, UR11 ;  /* 0x0000000b00067c82 */ /* 0x000fe20008000000 */
[----:B--2---:R-:W-:Y:S02]  /*7fb0*/  SHF.R.U32.HI R4, RZ, 0x7, R4 ;  /* 0x00000007ff047819 */ /* 0x004fe40000011604 */
[----:B---3--:R-:W-:-:S03]  /*7fc0*/  LOP3.LUT P1, RZ, R5, 0x7f, RZ, 0xc0, !PT ;  /* 0x0000007f05ff7812 */ /* 0x008fc6000782c0ff */
[----:B------:R-:W-:Y:S02]  /*7fd0*/  VIADD R4, R4, 0x8 ;  /* 0x0000000804047836 */ /* 0x000fe40000000000 */
[----:B------:R-:W-:-:S03]  /*7fe0*/  IMAD.MOV.U32 R5, RZ, RZ, R176 ;  /* 0x000000ffff057224 */ /* 0x000fc600078e00b0 */
[----:B------:R2:W-:Y:S05]  /*7ff0*/  BAR.SYNC.DEFER_BLOCKING R4, 0x100 ;  /* 0x000400040000751d */ /* 0x0005ea0000010000 */
[----:B-1----:R-:W-:Y:S02]  /*8000*/  @!P1 VIADD R177, R177, 0x22860 ;  /* 0x00022860b1b19836 */ /* 0x002fe40000000000 */
[----:B--2---:R-:W-:-:S03]  /*8010*/  IMAD.MOV.U32 R4, RZ, RZ, R10 ;  /* 0x000000ffff047224 */ /* 0x004fc600078e000a */
[----:B------:R-:W-:Y:S01]  /*8020*/  @!P1 PRMT R177, RZ, 0x654, R177 ;  /* 0x00000654ffb19816 */ /* 0x000fe200000000b1 */
        /* <DEDUP_REMOVED lines=34> */
[C---:B------:R-:W-:Y:S01]  /*8250*/  ISETP.GT.AND P1, PT, R3.reuse, UR23, PT ;  /* 0x0000001703007c0c */ /* 0x040fe2000bf24270 */
[----:B------:R-:W-:-:S12]  /*8260*/  VIADD R3, R3, 0xffffffff ;  /* 0xffffffff03037836 */ /* 0x000fd80000000000 */
[----:B-1----:R-:W-:Y:S05]  /*8270*/  @P1 BRA `(.L_x_1795) ;  /* 0xffffffc8008c1947 */ /* 0x002fea000383ffff */
[----:B------:R-:W-:Y:S02]  /*8280*/  IMAD.MOV.U32 R5, RZ, RZ, R176 ;  /* 0x000000ffff057224 */ /* 0x000fe400078e00b0 */
[----:B------:R-:W-:-:S07]  /*8290*/  IMAD.MOV.U32 R4, RZ, RZ, R10 ;  /* 0x000000ffff047224 */ /* 0x000fce00078e000a */
.L_x_1778:
[----:B------:R-:W-:Y:S01]  /*82a0*/  ULDC UR6, c[0x0][0x448] ;  /* 0x0001120000067ab9 */ /* 0x000fe20000000800 */
[----:B------:R-:W-:Y:S01]  /*82b0*/  IADD3 R9, R16, 0x1, -R9 ;  /* 0x0000000110097810 */ /* 0x000fe20007ffe809 */
[----:B------:R-:W-:Y:S01]  /*82c0*/  UISETP.NE.AND UP0, UPT, UR6, 0x1, UPT ;  /* 0x000000010600788c */ /* 0x000fe2000bf05270 */
[----:B------:R-:W-:Y:S02]  /*82d0*/  ULDC UR15, c[0x0][0x9e4] ;  /* 0x00027900000f7ab9 */ /* 0x000fe40000000800 */
[----:B------:R-:W-:Y:S01]  /*82e0*/  R2UR UR14, R9 ;  /* 0x00000000090e72ca */ /* 0x000fe200000e0000 */
[----:B------:R-:W-:Y:S02]  /*82f0*/  UISETP.GE.AND UP1, UPT, UR15, 0x1, UPT ;  /* 0x000000010f00788c */ /* 0x000fe4000bf26270 */
[----:B------:R-:W-:-:S04]  /*8300*/  UIADD3 UR11, UR43, 0x7f, URZ ;  /* 0x0000007f2b0b7890 */ /* 0x000fc8000fffe03f */
[----:B------:R-:W-:Y:S01]  /*8310*/  PLOP3.LUT P1, PT, PT, PT, UP1, 0x40, 0x0 ;  /* 0x000000000000781c */ /* 0x000fe20003f2e818 */
[----:B------:R-:W-:Y:S01]  /*8320*/  @UP0 ULDC UR6, c[0x0][0x44c] ;  /* 0x0001130000060ab9 */ /* 0x000fe20000000800 */
[----:B------:R-:W-:Y:S01]  /*8330*/  @UP0 ULDC UR18, c[0x0][0x450] ;  /* 0x0001140000120ab9 */ /* 0x000fe20000000800 */
[----:B------:R-:W-:-:S04]  /*8340*/  UIMAD.WIDE.U32 UR6, UR11, UR6, URZ ;  /* 0x000000060b0672a5 */ /* 0x000fc8000f8e003f */
[----:B------:R-:W-:-:S04]  /*8350*/  @UP0 USHF.R.U32.HI UR11, URZ, UR18, UR7 ;  /* 0x000000123f0b0299 */ /* 0x000fc80008011607 */
[----:B------:R-:W-:-:S03]  /*8360*/  UIADD3 UR11, UR14, UR11, URZ ;  /* 0x0000000b0e0b7290 */ /* 0x000fc6000fffe03f */
[----:B------:R-:W-:Y:S02]  /*8370*/  ULDC UR14, c[0x0][0x9dc] ;  /* 0x00027700000e7ab9 */ /* 0x000fe40000000800 */
[----:B------:R-:W-:Y:S01]  /*8380*/  UIADD3 UR14, UR11, -UR14, URZ ;  /* 0x8000000e0b0e7290 */ /* 0x000fe2000fffe03f */
[----:B------:R-:W-:Y:S11]  /*8390*/  @P1 BRA `(.L_x_1796) ;  /* 0x0000000000441947 */ /* 0x000ff60003800000 */
[----:B------:R-:W-:-:S06]  /*83a0*/  UISETP.GT.AND UP2, UPT, UR11, -0x1, UPT ;  /* 0xffffffff0b00788c */ /* 0x000fcc000bf44270 */
[----:B------:R-:W-:-:S13]  /*83b0*/  PLOP3.LUT P1, PT, PT, PT, UP2, 0x80, 0x0 ;  /* 0x000000000000781c */ /* 0x000fda0003f2f028 */
[----:B------:R-:W-:Y:S05]  /*83c0*/  @P1 BRA `(.L_x_1797) ;  /* 0x00000000001c1947 */ /* 0x000fea0003800000 */
[----:B------:R-:W-:Y:S02]  /*83d0*/  UISETP.NE.AND UP2, UPT, UR15, 0x1, UPT ;  /* 0x000000010f00788c */ /* 0x000fe4000bf45270 */
[----:B------:R-:W-:-:S09]  /*83e0*/  ULOP3.LUT UR11, URZ, UR11, URZ, 0x33, !UPT ;  /* 0x0000000b3f0b7292 */ /* 0x000fd2000f8e333f */
[----:B------:R-:W-:Y:S02]  /*83f0*/  @UP2 ULDC.64 UR18, c[0x0][0x9e8] ;  /* 0x00027a0000122ab9 */ /* 0x000fe40000000a00 */
[----:B------:R-:W-:-:S04]  /*8400*/  UIMAD.WIDE.U32 UR6, UR11, UR18, URZ ;  /* 0x000000120b0672a5 */ /* 0x000fc8000f8e003f */
[----:B------:R-:W-:-:S04]  /*8410*/  @UP2 USHF.R.U32.HI UR11, URZ, UR19, UR7 ;  /* 0x000000133f0b2299 */ /* 0x000fc80008011607 */
[----:B------:R-:W-:Y:S01]  /*8420*/  ULOP3.LUT UR11, URZ, UR11, URZ, 0x33, !UPT ;  /* 0x0000000b3f0b7292 */ /* 0x000fe2000f8e333f */
[----:B------:R-:W-:Y:S11]  /*8430*/  BRA `(.L_x_1798) ;  /* 0x0000000000107947 */ /* 0x000ff60003800000 */
.L_x_1797:
[----:B------:R-:W-:-:S11]  /*8440*/  UISETP.NE.AND UP2, UPT, UR15, 0x1, UPT ;  /* 0x000000010f00788c */ /* 0x000fd6000bf45270 */
[----:B------:R-:W-:Y:S02]  /*8450*/  @UP2 ULDC.64 UR18, c[0x0][0x9e8] ;  /* 0x00027a0000122ab9 */ /* 0x000fe40000000a00 */
[----:B------:R-:W-:-:S04]  /*8460*/  UIMAD.WIDE.U32 UR6, UR11, UR18, URZ ;  /* 0x000000120b0672a5 */ /* 0x000fc8000f8e003f */
[----:B------:R-:W-:-:S12]  /*8470*/  @UP2 USHF.R.U32.HI UR11, URZ, UR19, UR7 ;  /* 0x000000133f0b2299 */ /* 0x000fd80008011607 */
.L_x_1798:
[----:B------:R-:W-:-:S04]  /*8480*/  UIMAD UR11, UR11, UR15, URZ ;  /* 0x0000000f0b0b72a4 */ /* 0x000fc8000f8e023f */
[----:B------:R-:W-:-:S04]  /*8490*/  UISETP.LT.AND UP2, UPT, UR14, UR11, UPT ;  /* 0x0000000b0e00728c */ /* 0x000fc8000bf41270 */
[----:B------:R-:W-:-:S12]  /*84a0*/  USEL UR14, UR14, UR11, !UP2 ;  /* 0x0000000b0e0e7287 */ /* 0x000fd8000d000000 */
.L_x_1796:
[----:B------:R-:W-:-:S04]  /*84b0*/  UIADD3 UR6, UR14, 0x5f, URZ ;  /* 0x0000005f0e067890 */ /* 0x000fc8000fffe03f */
[----:B------:R-:W-:-:S04]  /*84c0*/  UIMAD.WIDE UR6, UR6, 0x2aaaaaab, URZ ;  /* 0x2aaaaaab060678a5 */ /* 0x000fc8000f8e023f */
[----:B------:R-:W-:-:S04]  /*84d0*/  USHF.R.U32.HI UR6, URZ, 0x1f, UR7 ;  /* 0x0000001f3f067899 */ /* 0x000fc80008011607 */
[----:B------:R-:W-:-:S04]  /*84e0*/  ULEA.HI.SX32 UR6, UR7, UR6, 0x1c ;  /* 0x0000000607067291 */ /* 0x000fc8000f8fe23f */
[----:B------:R-:W-:-:S04]  /*84f0*/  UISETP.LT.AND UP2, UPT, UR39, UR6, UPT ;  /* 0x000000062700728c */ /* 0x000fc8000bf41270 */
[----:B------:R-:W-:-:S06]  /*8500*/  USEL UR23, UR39, UR6, !UP2 ;  /* 0x0000000627177287 */ /* 0x000fcc000d000000 */
[----:B------:R-:W-:-:S13]  /*8510*/  ISETP.GE.AND P1, PT, R3, UR23, PT ;  /* 0x0000001703007c0c */ /* 0x000fda000bf26270 */
[----:B------:R-:W-:Y:S05]  /*8520*/  @!P1 BRA `(.L_x_1799) ;  /* 0x0000002000e09947 */ /* 0x000fea0003800000 */
[----:B0-----:R-:W-:Y:S01]  /*8530*/  IMAD.MOV.U32 R8, RZ, RZ, R5 ;  /* 0x000000ffff087224 */ /* 0x001fe200078e0005 */
[----:B------:R-:W-:Y:S01]  /*8540*/  ULDC UR25, c[0x0][0x9d8] ;  /* 0x0002760000197ab9 */ /* 0x000fe20000000800 */
[----:B------:R-:W-:Y:S01]  /*8550*/  IMAD.MOV.U32 R9, RZ, RZ, R4 ;  /* 0x000000ffff097224 */ /* 0x000fe200078e0004 */
[----:B------:R-:W-:Y:S01]  /*8560*/  ULDC UR24, c[0x0][0x988] ;  /* 0x0002620000187ab9 */ /* 0x000fe20000000800 */
[----:B------:R-:W-:-:S07]  /*8570*/  IMAD.MOV.U32 R6, RZ, RZ, R3 ;  /* 0x000000ffff067224 */ /* 0x000fce00078e0003 */
.L_x_1808:
[----:B------:R-:W-:Y:S01]  /*8580*/  UIADD3 UR36, UR36, 0x1, URZ ;  /* 0x0000000124247890 */ /* 0x000fe2000fffe03f */
[C---:B------:R-:W-:Y:S01]  /*8590*/  ISETP.GT.AND P1, PT, R6.reuse, UR23, PT ;  /* 0x0000001706007c0c */ /* 0x040fe2000bf24270 */
[----:B------:R-:W-:Y:S02]  /*85a0*/  VIADD R6, R6, 0xffffffff ;  /* 0xffffffff06067836 */ /* 0x000fe40000000000 */
[----:B------:R-:W-:-:S04]  /*85b0*/  UISETP.NE.AND UP2, UPT, UR36, 0x2, UPT ;  /* 0x000000022400788c */ /* 0x000fc8000bf45270 */
[----:B------:R-:W-:Y:S02]  /*85c0*/  USEL UR6, URZ, 0x1, UP2 ;  /* 0x000000013f067887 */ /* 0x000fe40009000000 */
[----:B------:R-:W-:Y:S02]  /*85d0*/  USEL UR36, UR36, URZ, UP2 ;  /* 0x0000003f24247287 */ /* 0x000fe40009000000 */
[----:B------:R-:W-:Y:S01]  /*85e0*/  ULOP3.LUT UR37, UR37, UR6, URZ, 0x3c, !UPT ;  /* 0x0000000625257292 */ /* 0x000fe2000f8e3c3f */
[----:B-1----:R-:W-:Y:S11]  /*85f0*/  @!P0 BRA `(.L_x_1800) ;  /* 0x0000000000048947 */ /* 0x002ff60003800000 */
[----:B------:R-:W-:Y:S01]  /*8600*/  BPT.TRAP 0x1 ;  /* 0x000000040000795c */ /* 0x000fe20000300000 */
.L_x_1800:
        /* <DEDUP_REMOVED lines=9> */
.L_x_1801:
[----:B-1----:R-:W-:Y:S05]  /*86a0*/  @P2 BRA `(.L_x_1802) ;  /* 0x0000000000082947 */ /* 0x002fea0003800000 */
[----:B------:R-:W1:Y:S02]  /*86b0*/  SYNCS.PHASECHK.TRANS64.TRYWAIT P2, [UR26+0x22830], R3 ;  /* 0x02283003ff0075a7 */ /* 0x000e64000804015a */
[----:B-1----:R-:W-:Y:S05]  /*86c0*/  @!P2 BRA `(.L_x_1803) ;  /* 0x000000d8002ca947 */ /* 0x002fea0003800000 */
.L_x_1802:
        /* <DEDUP_REMOVED lines=11> */
[----:B--2---:R-:W-:Y:S02]  /*8780*/  LOP3.LUT P2, RZ, R214, 0x7f, RZ, 0xc0, !PT ;  /* 0x0000007fd6ff7812 */ /* 0x004fe4000784c0ff */
[----:B------:R-:W-:Y:S01]  /*8790*/  SHF.R.U32.HI R214, RZ, 0x7, R214 ;  /* 0x00000007ffd67819 */ /* 0x000fe200000116d6 */
[----:B------:R-:W-:Y:S02]  /*87a0*/  WARPGROUP.DEPBAR.LE gsb0, 0x0 ;  /* 0x00008000000079c5 */ /* 0x000fe40000010000 */
[----:B------:R-:W-:-:S06]  /*87b0*/  WARPGROUP.ARRIVE ;  /* 0x00000000000079c5 */ /* 0x000fcc0000000000 */
[----:B------:R-:W-:Y:S03]  /*87c0*/  HGMMA.64x96x16.F32.BF16 R152, gdesc[UR4], R152, gsb0 ;  /* 0x01600000049879f0 */ /* 0x000fe60008001898 */
        /* <DEDUP_REMOVED lines=84> */
[----:B-1----:R-:W-:Y:S01]  /*8d10*/  FMNMX.FTZ R4, R168, R177, !PT ;  /* 0x000000b1a8047209 */ /* 0x002fe20007810000 */
[----:B------:R-:W-:-:S06]  /*8d20*/  FMUL.FTZ R177, R197, UR25 ;  /* 0x00000019c5b17c20 */ /* 0x000fcc0008410000 */
        /* <DEDUP_REMOVED lines=14> */
[----:B------:R-:W-:Y:S01]  /*8e10*/  FMUL.FTZ R181, R183, UR25 ;  /* 0x00000019b7b57c20 */ /* 0x000fe20008410000 */
[----:B------:R-:W-:Y:S01]  /*8e20*/  FMUL.FTZ R183, R187, UR25 ;  /* 0x00000019bbb77c20 */ /* 0x000fe20008410000 */
[----:B------:R-:W-:-:S04]  /*8e30*/  FMUL.FTZ R187, R195, UR25 ;  /* 0x00000019c3bb7c20 */ /* 0x000fc80008410000 */
[----:B------:R-:W2:Y:S01]  /*8e40*/  MUFU.TANH R11, R11 ;  /* 0x0000000b000b7308 */ /* 0x000ea20000002400 */
[----:B---3--:R-:W-:-:S05]  /*8e50*/  FMNMX.FTZ R4, R177, R4, !PT ;  /* 0x00000004b1047209 */ /* 0x008fca0007810000 */
[----:B------:R-:W3:Y:S02]  /*8e60*/  SHFL.BFLY PT, R185, R4, 0x2, 0x1f ;  /* 0x0c401f0004b97f89 */ /* 0x000ee400000e0000 */
[----:B------:R-:W4:Y:S01]  /*8e70*/  MUFU.TANH R13, R13 ;  /* 0x0000000d000d7308 */ /* 0x000f220000002400 */
[----:B-1----:R-:W-:-:S07]  /*8e80*/  FMNMX.FTZ R190, R7, R8, !PT ;  /* 0x0000000807be7209 */ /* 0x002fce0007810000 */
[----:B------:R-:W1:Y:S01]  /*8e90*/  MUFU.TANH R15, R15 ;  /* 0x0000000f000f7308 */ /* 0x000e620000002400 */
[----:B--2---:R-:W-:-:S07]  /*8ea0*/  FMNMX.FTZ R190, R11, R190, !PT ;  /* 0x000000be0bbe7209 */ /* 0x004fce0007810000 */
[----:B------:R-:W2:Y:S01]  /*8eb0*/  MUFU.TANH R21, R21 ;  /* 0x0000001500157308 */ /* 0x000ea20000002400 */
[----:B----4-:R-:W-:Y:S02]  /*8ec0*/  FMNMX.FTZ R190, R13, R190, !PT ;  /* 0x000000be0dbe7209 */ /* 0x010fe40007810000 */
[----:B---3--:R-:W-:Y:S01]  /*8ed0*/  FMNMX.FTZ R192, R4, R185, !PT ;  /* 0x000000b904c07209 */ /* 0x008fe20007810000 */
[----:B------:R-:W-:-:S04]  /*8ee0*/  FMUL.FTZ R185, R191, UR25 ;  /* 0x00000019bfb97c20 */ /* 0x000fc80008410000 */
[----:B------:R-:W3:Y:S01]  /*8ef0*/  MUFU.TANH R153, R153 ;  /* 0x0000009900997308 */ /* 0x000ee20000002400 */
[----:B-1----:R-:W-:Y:S01]  /*8f00*/  FMNMX.FTZ R190, R15, R190, !PT ;  /* 0x000000be0fbe7209 */ /* 0x002fe20007810000 */
[----:B------:R-:W1:Y:S06]  /*8f10*/  SHFL.BFLY PT, R193, R192, 0x1, 0x1f ;  /* 0x0c201f00c0c17f89 */ /* 0x000e6c00000e0000 */
[----:B------:R-:W4:Y:S01]  /*8f20*/  MUFU.TANH R156, R156 ;  /* 0x0000009c009c7308 */ /* 0x000f220000002400 */
[----:B--2---:R-:W-:-:S07]  /*8f30*/  FMNMX.FTZ R190, R21, R190, !PT ;  /* 0x000000be15be7209 */ /* 0x004fce0007810000 */
[----:B------:R-:W2:Y:S08]  /*8f40*/  MUFU.TANH R157, R157 ;  /* 0x0000009d009d7308 */ /* 0x000eb00000002400 */
[----:B------:R-:W5:Y:S01]  /*8f50*/  MUFU.TANH R160, R160 ;  /* 0x000000a000a07308 */ /* 0x000f620000002400 */
[----:B-1----:R-:W-:-:S05]  /*8f60*/  FMNMX.FTZ R4, R192, R193, !PT ;  /* 0x000000c1c0047209 */ /* 0x002fca0007810000 */
[C---:B------:R-:W-:Y:S02]  /*8f70*/  FMUL.FTZ R199, R4.reuse, UR10 ;  /* 0x0000000a04c77c20 */ /* 0x040fe40008410000 */
[----:B------:R-:W1:Y:S01]  /*8f80*/  MUFU.TANH R161, R161 ;  /* 0x000000a100a17308 */ /* 0x000e620000002400 */
[----:B------:R-:W-:Y:S01]  /*8f90*/  FADD.FTZ R9, -R4, R9 ;  /* 0x0000000904097221 */ /* 0x000fe20000010100 */
[--C-:B------:R-:W-:Y:S01]  /*8fa0*/  FFMA.FTZ R191, R5, UR10, -R199.reuse ;  /* 0x0000000a05bf7c23 */ /* 0x100fe200080108c7 */
[----:B---3--:R-:W-:Y:S01]  /*8fb0*/  FMNMX.FTZ R5, R153, R190, !PT ;  /* 0x000000be99057209 */ /* 0x008fe20007810000 */
[--C-:B------:R-:W-:Y:S01]  /*8fc0*/  FFMA.FTZ R193, R14, UR10, -R199.reuse ;  /* 0x0000000a0ec17c23 */ /* 0x100fe200080108c7 */
[--C-:B------:R-:W-:Y:S01]  /*8fd0*/  FFMA.FTZ R195, R152, UR10, -R199.reuse ;  /* 0x0000000a98c37c23 */ /* 0x100fe200080108c7 */
[--C-:B------:R-:W-:Y:S02]  /*8fe0*/  FFMA.FTZ R154, R154, UR10, -R199.reuse ;  /* 0x0000000a9a9a7c23 */ /* 0x100fe400080108c7 */
[----:B------:R-:W3:Y:S01]  /*8ff0*/  MUFU.TANH R163, R163 ;  /* 0x000000a300a37308 */ /* 0x000ee20000002400 */
[----:B----4-:R-:W-:Y:S01]  /*9000*/  FMNMX.FTZ R190, R156, R5, !PT ;  /* 0x000000059cbe7209 */ /* 0x010fe20007810000 */
[----:B------:R-:W-:Y:S01]  /*9010*/  FMUL.FTZ R9, R9, UR10 ;  /* 0x0000000a09097c20 */ /* 0x000fe20008410000 */
[--C-:B------:R-:W-:Y:S01]  /*9020*/  FFMA.FTZ R10, R10, UR10, -R199.reuse ;  /* 0x0000000a0a0a7c23 */ /* 0x100fe200080108c7 */
[--C-:B------:R-:W-:Y:S01]  /*9030*/  FFMA.FTZ R197, R164, UR10, -R199.reuse ;  /* 0x0000000aa4c57c23 */ /* 0x100fe200080108c7 */
[----:B--2---:R-:W-:Y:S01]  /*9040*/  FMNMX.FTZ R5, R157, R190, !PT ;  /* 0x000000be9d057209 */ /* 0x004fe20007810000 */
[--C-:B------:R-:W-:Y:S01]  /*9050*/  FFMA.FTZ R190, R20, UR10, -R199.reuse ;  /* 0x0000000a14be7c23 */ /* 0x100fe200080108c7 */
[--C-:B------:R-:W-:Y:S01]  /*9060*/  FFMA.FTZ R164, R165, UR10, -R199.reuse ;  /* 0x0000000aa5a47c23 */ /* 0x100fe200080108c7 */
[----:B------:R-:W2:Y:S01]  /*9070*/  MUFU.TANH R175, R175 ;  /* 0x000000af00af7308 */ /* 0x000ea20000002400 */
[----:B-----5:R-:W-:Y:S01]  /*9080*/  FMNMX.FTZ R14, R160, R5, !PT ;  /* 0x00000005a00e7209 */ /* 0x020fe20007810000 */
[--C-:B------:R-:W-:Y:S01]  /*9090*/  FFMA.FTZ R165, R166, UR10, -R199.reuse ;  /* 0x0000000aa6a57c23 */ /* 0x100fe200080108c7 */
[--C-:B------:R-:W-:Y:S01]  /*90a0*/  FFMA.FTZ R12, R12, UR10, -R199.reuse ;  /* 0x0000000a0c0c7c23 */ /* 0x100fe200080108c7 */
[--C-:B------:R-:W-:Y:S01]  /*90b0*/  FFMA.FTZ R166, R167, UR10, -R199.reuse ;  /* 0x0000000aa7a67c23 */ /* 0x100fe200080108c7 */
[----:B-1----:R-:W-:Y:S01]  /*90c0*/  FMNMX.FTZ R20, R161, R14, !PT ;  /* 0x0000000ea1147209 */ /* 0x002fe20007810000 */
[--C-:B------:R-:W-:Y:S01]  /*90d0*/  FFMA.FTZ R167, R168, UR10, -R199.reuse ;  /* 0x0000000aa8a77c23 */ /* 0x100fe200080108c7 */
[--C-:B------:R-:W-:Y:S01]  /*90e0*/  FFMA.FTZ R168, R169, UR10, -R199.reuse ;  /* 0x0000000aa9a87c23 */ /* 0x100fe200080108c7 */
[----:B------:R-:W1:Y:S01]  /*90f0*/  MUFU.TANH R178, R178 ;  /* 0x000000b200b27308 */ /* 0x000e620000002400 */
        /* <DEDUP_REMOVED lines=8> */
[----:B--2---:R-:W-:Y:S01]  /*9180*/  FMNMX.FTZ R5, R175, R20, !PT ;  /* 0x00000014af057209 */ /* 0x004fe20007810000 */
[--C-:B------:R-:W-:Y:S01]  /*9190*/  FFMA.FTZ R159, R159, UR10, -R199.reuse ;  /* 0x0000000a9f9f7c23 */ /* 0x100fe200080108c7 */
[--C-:B------:R-:W-:Y:S01]  /*91a0*/  FFMA.FTZ R162, R162, UR10, -R199.reuse ;  /* 0x0000000aa2a27c23 */ /* 0x100fe200080108c7 */
[----:B------:R-:W-:-:S04]  /*91b0*/  FFMA.FTZ R174, R176, UR10, -R199 ;  /* 0x0000000ab0ae7c23 */ /* 0x000fc800080108c7 */
[----:B------:R-:W2:Y:S01]  /*91c0*/  MUFU.TANH R180, R180 ;  /* 0x000000b400b47308 */ /* 0x000ea20000002400 */
[----:B-1----:R-:W-:-:S07]  /*91d0*/  FMNMX.FTZ R20, R178, R5, !PT ;  /* 0x00000005b2147209 */ /* 0x002fce0007810000 */
[----:B------:R-:W1:Y:S01]  /*91e0*/  MUFU.TANH R181, R181 ;  /* 0x000000b500b57308 */ /* 0x000e620000002400 */
[----:B---3--:R-:W-:-:S07]  /*91f0*/  FMNMX.FTZ R5, R179, R20, !PT ;  /* 0x00000014b3057209 */ /* 0x008fce0007810000 */
[----:B------:R-:W3:Y:S01]  /*9200*/  MUFU.TANH R182, R182 ;  /* 0x000000b600b67308 */ /* 0x000ee20000002400 */
[----:B--2---:R-:W-:-:S07]  /*9210*/  FMNMX.FTZ R152, R180, R5, !PT ;  /* 0x00000005b4987209 */ /* 0x004fce0007810000 */
        /* <DEDUP_REMOVED lines=14> */
[----:B------:R-:W-:Y:S01]  /*9300*/  MUFU.EX2 R20, R154 ;  /* 0x0000009a00147308 */ /* 0x000fe20000000800 */
[----:B---3--:R-:W-:-:S07]  /*9310*/  FMNMX.FTZ R152, R188, R5, !PT ;  /* 0x00000005bc987209 */ /* 0x008fce0007810000 */
[----:B------:R-:W1:Y:S01]  /*9320*/  MUFU.EX2 R9, R9 ;  /* 0x0000000900097308 */ /* 0x000e620000000800 */
[----:B--2---:R-:W-:-:S05]  /*9330*/  FMNMX.FTZ R152, R189, R152, !PT ;  /* 0x00000098bd987209 */ /* 0x004fca0007810000 */
[----:B------:R-:W2:Y:S02]  /*9340*/  SHFL.BFLY PT, R5, R152, 0x2, 0x1f ;  /* 0x0c401f0098057f89 */ /* 0x000ea400000e0000 */
[----:B------:R-:W3:Y:S08]  /*9350*/  MUFU.EX2 R10, R10 ;  /* 0x0000000a000a7308 */ /* 0x000ef00000000800 */
[----:B------:R-:W4:Y:S01]  /*9360*/  MUFU.EX2 R191, R191 ;  /* 0x000000bf00bf7308 */ /* 0x000f220000000800 */
[-C--:B-1----:R-:W-:Y:S01]  /*9370*/  FMUL.FTZ R24, R24, R9.reuse ;  /* 0x0000000918187220 */ /* 0x082fe20000410000 */
[-C--:B------:R-:W-:Y:S01]  /*9380*/  FMUL.FTZ R25, R25, R9.reuse ;  /* 0x0000000919197220 */ /* 0x080fe20000410000 */
[-C--:B------:R-:W-:Y:S01]  /*9390*/  FMUL.FTZ R28, R28, R9.reuse ;  /* 0x000000091c1c7220 */ /* 0x080fe20000410000 */
[-C--:B------:R-:W-:Y:S01]  /*93a0*/  FMUL.FTZ R29, R29, R9.reuse ;  /* 0x000000091d1d7220 */ /* 0x080fe20000410000 */
[-C--:B------:R-:W-:Y:S01]  /*93b0*/  FMUL.FTZ R32, R32, R9.reuse ;  /* 0x0000000920207220 */ /* 0x080fe20000410000 */
[-C--:B------:R-:W-:Y:S01]  /*93c0*/  FMUL.FTZ R33, R33, R9.reuse ;  /* 0x0000000921217220 */ /* 0x080fe20000410000 */
[-C--:B------:R-:W-:Y:S01]  /*93d0*/  FMUL.FTZ R36, R36, R9.reuse ;  /* 0x0000000924247220 */ /* 0x080fe20000410000 */
[----:B------:R-:W1:Y:S01]  /*93e0*/  MUFU.EX2 R12, R12 ;  /* 0x0000000c000c7308 */ /* 0x000e620000000800 */
[----:B---3--:R-:W-:Y:S01]  /*93f0*/  FFMA.FTZ R2, R9, R2, R10 ;  /* 0x0000000209027223 */ /* 0x008fe2000001000a */
[-C--:B------:R-:W-:Y:S01]  /*9400*/  FMUL.FTZ R37, R37, R9.reuse ;  /* 0x0000000925257220 */ /* 0x080fe20000410000 */
[-C--:B------:R-:W-:Y:S01]  /*9410*/  FMUL.FTZ R40, R40, R9.reuse ;  /* 0x0000000928287220 */ /* 0x080fe20000410000 */
[-C--:B------:R-:W-:Y:S01]  /*9420*/  FMUL.FTZ R41, R41, R9.reuse ;  /* 0x0000000929297220 */ /* 0x080fe20000410000 */
[----:B------:R-:W-:Y:S01]  /*9430*/  FMUL.FTZ R44, R44, R9 ;  /* 0x000000092c2c7220 */ /* 0x000fe20000410000 */
[----:B--2---:R-:W-:Y:S01]  /*9440*/  FMNMX.FTZ R154, R152, R5, !PT ;  /* 0x00000005989a7209 */ /* 0x004fe20007810000 */
[-C--:B------:R-:W-:Y:S01]  /*9450*/  FMUL.FTZ R45, R45, R9.reuse ;  /* 0x000000092d2d7220 */ /* 0x080fe20000410000 */
[----:B------:R2:W-:Y:S01]  /*9460*/  MUFU.EX2 R14, R190 ;  /* 0x000000be000e7308 */ /* 0x0005e20000000800 */
[-C--:B------:R-:W-:Y:S01]  /*9470*/  FMUL.FTZ R48, R48, R9.reuse ;  /* 0x0000000930307220 */ /* 0x080fe20000410000 */
[-C--:B------:R-:W-:Y:S01]  /*9480*/  FMUL.FTZ R49, R49, R9.reuse ;  /* 0x0000000931317220 */ /* 0x080fe20000410000 */
[----:B------:R-:W3:Y:S01]  /*9490*/  SHFL.BFLY PT, R5, R154, 0x1, 0x1f ;  /* 0x0c201f009a057f89 */ /* 0x000ee200000e0000 */
[-C--:B------:R-:W-:Y:S01]  /*94a0*/  FMUL.FTZ R52, R52, R9.reuse ;  /* 0x0000000934347220 */ /* 0x080fe20000410000 */
[-C--:B------:R-:W-:Y:S01]  /*94b0*/  FMUL.FTZ R53, R53, R9.reuse ;  /* 0x0000000935357220 */ /* 0x080fe20000410000 */
[-C--:B------:R-:W-:Y:S01]  /*94c0*/  FMUL.FTZ R56, R56, R9.reuse ;  /* 0x0000000938387220 */ /* 0x080fe20000410000 */
[-C--:B------:R-:W-:Y:S01]  /*94d0*/  FMUL.FTZ R57, R57, R9.reuse ;  /* 0x0000000939397220 */ /* 0x080fe20000410000 */
[----:B------:R-:W5:Y:S01]  /*94e0*/  MUFU.EX2 R193, R193 ;  /* 0x000000c100c17308 */ /* 0x000f620000000800 */
[--C-:B--2---:R-:W-:Y:S01]  /*94f0*/  FFMA.FTZ R190, R158, UR10, -R199.reuse ;  /* 0x0000000a9ebe7c23 */ /* 0x104fe200080108c7 */
[----:B------:R-:W-:Y:S01]  /*9500*/  FFMA.FTZ R199, R177, UR10, -R199 ;  /* 0x0000000ab1c77c23 */ /* 0x000fe200080108c7 */
        /* <DEDUP_REMOVED lines=22> */
[----:B------:R-:W-:Y:S01]  /*9670*/  FADD.FTZ R8, -R5, R8 ;  /* 0x0000000805087221 */ /* 0x000fe20000010100 */
[----:B------:R-:W3:Y:S01]  /*9680*/  MUFU.EX2 R190, R190 ;  /* 0x000000be00be7308 */ /* 0x000ee20000000800 */
[----:B------:R-:W-:Y:S01]  /*9690*/  FMUL.FTZ R96, R96, R9 ;  /* 0x0000000960607220 */ /* 0x000fe20000410000 */
        /* <DEDUP_REMOVED lines=8> */
[----:B------:R-:W3:Y:S01]  /*9720*/  MUFU.EX2 R159, R159 ;  /* 0x0000009f009f7308 */ /* 0x000ee20000000800 */
[--C-:B------:R-:W-:Y:S01]  /*9730*/  FFMA.FTZ R11, R11, UR10, -R152.reuse ;  /* 0x0000000a0b0b7c23 */ /* 0x100fe20008010898 */
[--C-:B------:R-:W-:Y:S01]  /*9740*/  FFMA.FTZ R13, R13, UR10, -R152.reuse ;  /* 0x0000000a0d0d7c23 */ /* 0x100fe20008010898 */
[----:B------:R-:W-:Y:S01]  /*9750*/  @!P2 PRMT R153, RZ, 0x654, R153 ;  /* 0x00000654ff99a816 */ /* 0x000fe20000000099 */
[----:B------:R0:W-:Y:S06]  /*9760*/  BAR.ARV R7, 0x100 ;  /* 0x000400070000751d */ /* 0x0001ec0000002000 */
[----:B------:R4:W-:Y:S01]  /*9770*/  @!P2 SYNCS.ARRIVE.TRANS64.RED.A1T0 RZ, [R153+URZ], RZ ;  /* 0x000000ff99ffa9a7 */ /* 0x0009e2000810043f */
[----:B------:R-:W3:Y:S01]  /*9780*/  MUFU.EX2 R162, R162 ;  /* 0x000000a200a27308 */ /* 0x000ee20000000800 */
[--C-:B------:R-:W-:Y:S01]  /*9790*/  FFMA.FTZ R176, R15, UR10, -R152.reuse ;  /* 0x0000000a0fb07c23 */ /* 0x100fe20008010898 */
[----:B------:R-:W-:Y:S01]  /*97a0*/  FFMA.FTZ R15, R21, UR10, -R152 ;  /* 0x0000000a150f7c23 */ /* 0x000fe20008010898 */
        /* <DEDUP_REMOVED lines=8> */
[----:B-1----:R-:W-:Y:S01]  /*9830*/  FADD.FTZ R2, R12, R153 ;  /* 0x000000990c027221 */ /* 0x002fe20000010000 */
[-C--:B------:R-:W-:Y:S01]  /*9840*/  FMUL.FTZ R109, R109, R9.reuse ;  /* 0x000000096d6d7220 */ /* 0x080fe20000410000 */
[-C--:B------:R-:W-:Y:S01]  /*9850*/  FMUL.FTZ R112, R112, R9.reuse ;  /* 0x0000000970707220 */ /* 0x080fe20000410000 */
[-C--:B------:R-:W-:Y:S01]  /*9860*/  FMUL.FTZ R113, R113, R9.reuse ;  /* 0x0000000971717220 */ /* 0x080fe20000410000 */
[----:B-----5:R-:W-:Y:S01]  /*9870*/  FADD.FTZ R153, R193, R2 ;  /* 0x00000002c1997221 */ /* 0x020fe20000010000 */
[----:B------:R-:W1:Y:S01]  /*9880*/  MUFU.EX2 R164, R164 ;  /* 0x000000a400a47308 */ /* 0x000e620000000800 */
[-C--:B------:R-:W-:Y:S01]  /*9890*/  FMUL.FTZ R116, R116, R9.reuse ;  /* 0x0000000974747220 */ /* 0x080fe20000410000 */
[-C--:B------:R-:W-:Y:S01]  /*98a0*/  FMUL.FTZ R117, R117, R9.reuse ;  /* 0x0000000975757220 */ /* 0x080fe20000410000 */
[----:B------:R-:W-:Y:S01]  /*98b0*/  FADD.FTZ R2, R14, R153 ;  /* 0x000000990e027221 */ /* 0x000fe20000010000 */
[-C--:B------:R-:W-:Y:S01]  /*98c0*/  FMUL.FTZ R120, R120, R9.reuse ;  /* 0x0000000978787220 */ /* 0x080fe20000410000 */
[-C--:B------:R-:W-:Y:S01]  /*98d0*/  FMUL.FTZ R121, R121, R9.reuse ;  /* 0x0000000979797220 */ /* 0x080fe20000410000 */
[-C--:B------:R-:W-:Y:S01]  /*98e0*/  FMUL.FTZ R124, R124, R9.reuse ;  /* 0x000000097c7c7220 */ /* 0x080fe20000410000 */
[----:B--2---:R-:W-:Y:S01]  /*98f0*/  FADD.FTZ R153, R195, R2 ;  /* 0x00000002c3997221 */ /* 0x004fe20000010000 */
[----:B------:R-:W2:Y:S01]  /*9900*/  MUFU.EX2 R165, R165 ;  /* 0x000000a500a57308 */ /* 0x000ea20000000800 */
[-C--:B------:R-:W-:Y:S01]  /*9910*/  FMUL.FTZ R125, R125, R9.reuse ;  /* 0x000000097d7d7220 */ /* 0x080fe20000410000 */
[-C--:B------:R-:W-:Y:S01]  /*9920*/  FMUL.FTZ R128, R128, R9.reuse ;  /* 0x0000000980807220 */ /* 0x080fe20000410000 */
[----:B------:R-:W-:Y:S01]  /*9930*/  FADD.FTZ R2, R20, R153 ;  /* 0x0000009914027221 */ /* 0x000fe20000010000 */
[-C--:B------:R-:W-:Y:S01]  /*9940*/  FMUL.FTZ R129, R129, R9.reuse ;  /* 0x0000000981817220 */ /* 0x080fe20000410000 */
[-C--:B------:R-:W-:Y:S01]  /*9950*/  FMUL.FTZ R132, R132, R9.reuse ;  /* 0x0000000984847220 */ /* 0x080fe20000410000 */
[-C--:B------:R-:W-:Y:S01]  /*9960*/  FMUL.FTZ R133, R133, R9.reuse ;  /* 0x0000000985857220 */ /* 0x080fe20000410000 */
[----:B0-----:R-:W-:Y:S01]  /*9970*/  FADD.FTZ R153, R155, R2 ;  /* 0x000000029b997221 */ /* 0x001fe20000010000 */
[----:B------:R-:W0:Y:S01]  /*9980*/  MUFU.EX2 R166, R166 ;  /* 0x000000a600a67308 */ /* 0x000e220000000800 */
[-C--:B------:R-:W-:Y:S01]  /*9990*/  FMUL.FTZ R136, R136, R9.reuse ;  /* 0x0000000988887220 */ /* 0x080fe20000410000 */
[-C--:B------:R-:W-:Y:S01]  /*99a0*/  FMUL.FTZ R137, R137, R9.reuse ;  /* 0x0000000989897220 */ /* 0x080fe20000410000 */
[----:B---3--:R-:W-:Y:S01]  /*99b0*/  FADD.FTZ R2, R190, R153 ;  /* 0x00000099be027221 */ /* 0x008fe20000010000 */
[-C--:B------:R-:W-:Y:S01]  /*99c0*/  FMUL.FTZ R140, R140, R9.reuse ;  /* 0x000000098c8c7220 */ /* 0x080fe20000410000 */
[-C--:B------:R-:W-:Y:S01]  /*99d0*/  FMUL.FTZ R141, R141, R9.reuse ;  /* 0x000000098d8d7220 */ /* 0x080fe20000410000 */
[-C--:B------:R-:W-:Y:S01]  /*99e0*/  FMUL.FTZ R144, R144, R9.reuse ;  /* 0x0000000990907220 */ /* 0x080fe20000410000 */
[----:B------:R-:W-:Y:S01]  /*99f0*/  FADD.FTZ R153, R159, R2 ;  /* 0x000000029f997221 */ /* 0x000fe20000010000 */
[----:B------:R-:W3:Y:S01]  /*9a00*/  MUFU.EX2 R167, R167 ;  /* 0x000000a700a77308 */ /* 0x000ee20000000800 */
[-C--:B------:R-:W-:Y:S01]  /*9a10*/  FMUL.FTZ R145, R145, R9.reuse ;  /* 0x0000000991917220 */ /* 0x080fe20000410000 */
[-C--:B------:R-:W-:Y:S01]  /*9a20*/  FMUL.FTZ R148, R148, R9.reuse ;  /* 0x0000000994947220 */ /* 0x080fe20000410000 */
[----:B------:R-:W-:Y:S01]  /*9a30*/  FADD.FTZ R2, R162, R153 ;  /* 0x00000099a2027221 */ /* 0x000fe20000010000 */
[----:B------:R-:W-:Y:S01]  /*9a40*/  FMUL.FTZ R149, R149, R9 ;  /* 0x0000000995957220 */ /* 0x000fe20000410000 */
[--C-:B------:R-:W-:Y:S01]  /*9a50*/  FFMA.FTZ R21, R156, UR10, -R152.reuse ;  /* 0x0000000a9c157c23 */ /* 0x100fe20008010898 */
[----:B------:R-:W-:Y:S01]  /*9a60*/  FFMA.FTZ R194, R157, UR10, -R152 ;  /* 0x0000000a9dc27c23 */ /* 0x000fe20008010898 */
[----:B----4-:R-:W-:Y:S01]  /*9a70*/  FADD.FTZ R153, R197, R2 ;  /* 0x00000002c5997221 */ /* 0x010fe20000010000 */
[----:B------:R-:W4:Y:S01]  /*9a80*/  MUFU.EX2 R168, R168 ;  /* 0x000000a800a87308 */ /* 0x000f220000000800 */
[--C-:B------:R-:W-:Y:S01]  /*9a90*/  FFMA.FTZ R196, R160, UR10, -R152.reuse ;  /* 0x0000000aa0c47c23 */ /* 0x100fe20008010898 */
[--C-:B------:R-:W-:Y:S01]  /*9aa0*/  FFMA.FTZ R161, R161, UR10, -R152.reuse ;  /* 0x0000000aa1a17c23 */ /* 0x100fe20008010898 */
[----:B-1----:R-:W-:Y:S01]  /*9ab0*/  FADD.FTZ R2, R164, R153 ;  /* 0x00000099a4027221 */ /* 0x002fe20000010000 */
[--C-:B------:R-:W-:Y:S01]  /*9ac0*/  FFMA.FTZ R163, R163, UR10, -R152.reuse ;  /* 0x0000000aa3a37c23 */ /* 0x100fe20008010898 */
[--C-:B------:R-:W-:Y:S01]  /*9ad0*/  FFMA.FTZ R204, R179, UR10, -R152.reuse ;  /* 0x0000000ab3cc7c23 */ /* 0x100fe20008010898 */
[----:B------:R-:W-:Y:S01]  /*9ae0*/  FFMA.FTZ R179, R180, UR10, -R152 ;  /* 0x0000000ab4b37c23 */ /* 0x000fe20008010898 */
[----:B--2---:R-:W-:Y:S01]  /*9af0*/  FADD.FTZ R153, R165, R2 ;  /* 0x00000002a5997221 */ /* 0x004fe20000010000 */
[----:B------:R-:W1:Y:S01]  /*9b00*/  MUFU.EX2 R169, R169 ;  /* 0x000000a900a97308 */ /* 0x000e620000000800 */
[--C-:B------:R-:W-:Y:S01]  /*9b10*/  FFMA.FTZ R180, R181, UR10, -R152.reuse ;  /* 0x0000000ab5b47c23 */ /* 0x100fe20008010898 */
[--C-:B------:R-:W-:Y:S01]  /*9b20*/  FFMA.FTZ R181, R182, UR10, -R152.reuse ;  /* 0x0000000ab6b57c23 */ /* 0x100fe20008010898 */
[----:B0-----:R-:W-:Y:S01]  /*9b30*/  FADD.FTZ R2, R166, R153 ;  /* 0x00000099a6027221 */ /* 0x001fe20000010000 */
[--C-:B------:R-:W-:Y:S01]  /*9b40*/  FFMA.FTZ R182, R183, UR10, -R152.reuse ;  /* 0x0000000ab7b67c23 */ /* 0x100fe20008010898 */
[--C-:B------:R-:W-:Y:S01]  /*9b50*/  FFMA.FTZ R183, R184, UR10, -R152.reuse ;  /* 0x0000000ab8b77c23 */ /* 0x100fe20008010898 */
[----:B------:R-:W-:Y:S01]  /*9b60*/  FFMA.FTZ R184, R185, UR10, -R152 ;  /* 0x0000000ab9b87c23 */ /* 0x000fe20008010898 */
[----:B---3--:R-:W-:Y:S01]  /*9b70*/  FADD.FTZ R153, R167, R2 ;  /* 0x00000002a7997221 */ /* 0x008fe20000010000 */
[----:B------:R-:W0:Y:S01]  /*9b80*/  MUFU.EX2 R170, R170 ;  /* 0x000000aa00aa7308 */ /* 0x000e220000000800 */
[--C-:B------:R-:W-:Y:S01]  /*9b90*/  FFMA.FTZ R185, R186, UR10, -R152.reuse ;  /* 0x0000000abab97c23 */ /* 0x100fe20008010898 */
[--C-:B------:R-:W-:Y:S01]  /*9ba0*/  FFMA.FTZ R187, R187, UR10, -R152.reuse ;  /* 0x0000000abbbb7c23 */ /* 0x100fe20008010898 */
[----:B----4-:R-:W-:Y:S01]  /*9bb0*/  FADD.FTZ R2, R168, R153 ;  /* 0x00000099a8027221 */ /* 0x010fe20000010000 */
[--C-:B------:R-:W-:Y:S01]  /*9bc0*/  FFMA.FTZ R188, R188, UR10, -R152.reuse ;  /* 0x0000000abcbc7c23 */ /* 0x100fe20008010898 */
[----:B------:R-:W-:Y:S01]  /*9bd0*/  FFMA.FTZ R189, R189, UR10, -R152 ;  /* 0x0000000abdbd7c23 */ /* 0x000fe20008010898 */
[----:B------:R-:W-:-:S02]  /*9be0*/  F2FP.BF16.F32.PACK_AB R152, R191, R10 ;  /* 0x0000000abf98723e */ /* 0x000fc400000010ff */
[----:B------:R-:W2:Y:S01]  /*9bf0*/  MUFU.EX2 R171, R171 ;  /* 0x000000ab00ab7308 */ /* 0x000ea20000000800 */
[----:B-1----:R-:W-:Y:S01]  /*9c00*/  FADD.FTZ R153, R169, R2 ;  /* 0x00000002a9997221 */ /* 0x002fe20000010000 */
[----:B------:R-:W-:Y:S02]  /*9c10*/  F2FP.BF16.F32.PACK_AB R164, R165, R164 ;  /* 0x000000a4a5a4723e */ /* 0x000fe400000010ff */
[----:B------:R-:W-:Y:S02]  /*9c20*/  F2FP.BF16.F32.PACK_AB R158, R155, R20 ;  /* 0x000000149b9e723e */ /* 0x000fe400000010ff */
[----:B------:R-:W-:Y:S02]  /*9c30*/  F2FP.BF16.F32.PACK_AB R160, R159, R190 ;  /* 0x000000be9fa0723e */ /* 0x000fe400000010ff */
[----:B------:R-:W1:Y:S01]  /*9c40*/  MUFU.EX2 R172, R172 ;  /* 0x000000ac00ac7308 */ /* 0x000e620000000800 */
[----:B0-----:R-:W-:Y:S01]  /*9c50*/  FADD.FTZ R2, R170, R153 ;  /* 0x00000099aa027221 */ /* 0x001fe20000010000 */
[----:B------:R-:W-:-:S02]  /*9c60*/  F2FP.BF16.F32.PACK_AB R166, R167, R166 ;  /* 0x000000a6a7a6723e */ /* 0x000fc400000010ff */
[----:B------:R-:W-:Y:S02]  /*9c70*/  F2FP.BF16.F32.PACK_AB R168, R169, R168 ;  /* 0x000000a8a9a8723e */ /* 0x000fe400000010ff */
[----:B------:R-:W-:Y:S02]  /*9c80*/  F2FP.BF16.F32.PACK_AB R154, R193, R12 ;  /* 0x0000000cc19a723e */ /* 0x000fe400000010ff */
[----:B------:R-:W0:Y:S01]  /*9c90*/  MUFU.EX2 R177, R177 ;  /* 0x000000b100b17308 */ /* 0x000e220000000800 */
[C---:B--2---:R-:W-:Y:S01]  /*9ca0*/  FADD.FTZ R9, R171.reuse, R2 ;  /* 0x00000002ab097221 */ /* 0x044fe20000010000 */
[----:B------:R-:W-:Y:S02]  /*9cb0*/  F2FP.BF16.F32.PACK_AB R170, R171, R170 ;  /* 0x000000aaabaa723e */ /* 0x000fe400000010ff */
[----:B------:R-:W-:Y:S02]  /*9cc0*/  F2FP.BF16.F32.PACK_AB R156, R195, R14 ;  /* 0x0000000ec39c723e */ /* 0x000fe400000010ff */
[----:B------:R-:W-:-:S02]  /*9cd0*/  F2FP.BF16.F32.PACK_AB R162, R197, R162 ;  /* 0x000000a2c5a2723e */ /* 0x000fc400000010ff */
[----:B------:R-:W2:Y:S01]  /*9ce0*/  MUFU.EX2 R8, R8 ;  /* 0x0000000800087308 */ /* 0x000ea20000000800 */
[----:B-1----:R-:W-:-:S07]  /*9cf0*/  FADD.FTZ R2, R172, R9 ;  /* 0x00000009ac027221 */ /* 0x002fce0000010000 */
[----:B------:R-:W1:Y:S01]  /*9d00*/  MUFU.EX2 R173, R173 ;  /* 0x000000ad00ad7308 */ /* 0x000e620000000800 */
[-C--:B0-----:R-:W-:Y:S01]  /*9d10*/  FMUL.FTZ R26, R26, R177.reuse ;  /* 0x000000b11a1a7220 */ /* 0x081fe20000410000 */
[-C--:B------:R-:W-:Y:S01]  /*9d20*/  FMUL.FTZ R27, R27, R177.reuse ;  /* 0x000000b11b1b7220 */ /* 0x080fe20000410000 */
[-C--:B------:R-:W-:Y:S01]  /*9d30*/  FMUL.FTZ R30, R30, R177.reuse ;  /* 0x000000b11e1e7220 */ /* 0x080fe20000410000 */
[-C--:B------:R-:W-:Y:S01]  /*9d40*/  FMUL.FTZ R31, R31, R177.reuse ;  /* 0x000000b11f1f7220 */ /* 0x080fe20000410000 */
[-C--:B------:R-:W-:Y:S01]  /*9d50*/  FMUL.FTZ R34, R34, R177.reuse ;  /* 0x000000b122227220 */ /* 0x080fe20000410000 */
[-C--:B------:R-:W-:Y:S01]  /*9d60*/  FMUL.FTZ R35, R35, R177.reuse ;  /* 0x000000b123237220 */ /* 0x080fe20000410000 */
[-C--:B------:R-:W-:Y:S01]  /*9d70*/  FMUL.FTZ R38, R38, R177.reuse ;  /* 0x000000b126267220 */ /* 0x080fe20000410000 */
[----:B------:R-:W0:Y:S01]  /*9d80*/  MUFU.EX2 R11, R11 ;  /* 0x0000000b000b7308 */ /* 0x000e220000000800 */
[----:B--2---:R-:W-:Y:S01]  /*9d90*/  FFMA.FTZ R0, R177, R0, R8 ;  /* 0x00000000b1007223 */ /* 0x004fe20000010008 */
[-C--:B------:R-:W-:Y:S01]  /*9da0*/  FMUL.FTZ R39, R39, R177.reuse ;  /* 0x000000b127277220 */ /* 0x080fe20000410000 */
[-C--:B------:R-:W-:Y:S01]  /*9db0*/  FMUL.FTZ R42, R42, R177.reuse ;  /* 0x000000b12a2a7220 */ /* 0x080fe20000410000 */
[-C--:B------:R-:W-:Y:S01]  /*9dc0*/  FMUL.FTZ R43, R43, R177.reuse ;  /* 0x000000b12b2b7220 */ /* 0x080fe20000410000 */
[-C--:B------:R-:W-:Y:S01]  /*9dd0*/  FMUL.FTZ R46, R46, R177.reuse ;  /* 0x000000b12e2e7220 */ /* 0x080fe20000410000 */
[-C--:B------:R-:W-:Y:S01]  /*9de0*/  FMUL.FTZ R47, R47, R177.reuse ;  /* 0x000000b12f2f7220 */ /* 0x080fe20000410000 */
[-C--:B------:R-:W-:Y:S01]  /*9df0*/  FMUL.FTZ R50, R50, R177.reuse ;  /* 0x000000b132327220 */ /* 0x080fe20000410000 */
[----:B------:R-:W2:Y:S01]  /*9e00*/  MUFU.EX2 R174, R174 ;  /* 0x000000ae00ae7308 */ /* 0x000ea20000000800 */
        /* <DEDUP_REMOVED lines=68> */
[----:B------:R-:W-:Y:S01]  /*a250*/  FMUL.FTZ R151, R151, R177 ;  /* 0x000000b197977220 */ /* 0x000fe20000410000 */
[----:B------:R-:W-:-:S02]  /*a260*/  F2FP.BF16.F32.PACK_AB R153, R11, R8 ;  /* 0x000000080b99723e */ /* 0x000fc400000010ff */
[----:B------:R-:W2:Y:S01]  /*a270*/  MUFU.EX2 R163, R163 ;  /* 0x000000a300a37308 */ /* 0x000ea20000000800 */
[----:B-1----:R-:W-:Y:S01]  /*a280*/  FADD.FTZ R0, R196, R9 ;  /* 0x00000009c4007221 */ /* 0x002fe20000010000 */
[----:B------:R-:W-:Y:S02]  /*a290*/  F2FP.BF16.F32.PACK_AB R155, R176, R13 ;  /* 0x0000000db09b723e */ /* 0x000fe400000010ff */
[----:B------:R-:W-:Y:S02]  /*a2a0*/  F2FP.BF16.F32.PACK_AB R157, R192, R15 ;  /* 0x0000000fc09d723e */ /* 0x000fe400000010ff */
[----:B------:R-:W-:Y:S02]  /*a2b0*/  F2FP.BF16.F32.PACK_AB R159, R194, R21 ;  /* 0x00000015c29f723e */ /* 0x000fe400000010ff */
[----:B------:R-:W1:Y:S01]  /*a2c0*/  MUFU.EX2 R198, R198 ;  /* 0x000000c600c67308 */ /* 0x000e620000000800 */
[C---:B0-----:R-:W-:Y:S01]  /*a2d0*/  FADD.FTZ R0, R161.reuse, R0 ;  /* 0x00000000a1007221 */ /* 0x041fe20000010000 */
[----:B------:R-:W-:-:S06]  /*a2e0*/  F2FP.BF16.F32.PACK_AB R161, R161, R196 ;  /* 0x000000c4a1a1723e */ /* 0x000fcc00000010ff */
[----:B------:R-:W0:Y:S01]  /*a2f0*/  MUFU.EX2 R175, R175 ;  /* 0x000000af00af7308 */ /* 0x000e220000000800 */
[----:B--2---:R-:W-:-:S07]  /*a300*/  FADD.FTZ R9, R163, R0 ;  /* 0x00000000a3097221 */ /* 0x004fce0000010000 */
[----:B------:R-:W2:Y:S01]  /*a310*/  MUFU.EX2 R204, R204 ;  /* 0x000000cc00cc7308 */ /* 0x000ea20000000800 */
[C---:B-1----:R-:W-:Y:S01]  /*a320*/  FADD.FTZ R0, R198.reuse, R9 ;  /* 0x00000009c6007221 */ /* 0x042fe20000010000 */
[----:B------:R-:W-:-:S06]  /*a330*/  F2FP.BF16.F32.PACK_AB R163, R198, R163 ;  /* 0x000000a3c6a3723e */ /* 0x000fcc00000010ff */
[----:B------:R-:W1:Y:S01]  /*a340*/  MUFU.EX2 R179, R179 ;  /* 0x000000b300b37308 */ /* 0x000e620000000800 */
[----:B0-----:R-:W-:-:S07]  /*a350*/  FADD.FTZ R9, R175, R0 ;  /* 0x00000000af097221 */ /* 0x001fce0000010000 */
[----:B------:R-:W0:Y:S01]  /*a360*/  MUFU.EX2 R180, R180 ;  /* 0x000000b400b47308 */ /* 0x000e220000000800 */
[C---:B--2---:R-:W-:Y:S01]  /*a370*/  FADD.FTZ R0, R204.reuse, R9 ;  /* 0x00000009cc007221 */ /* 0x044fe20000010000 */
[----:B------:R-:W-:-:S06]  /*a380*/  F2FP.BF16.F32.PACK_AB R165, R204, R175 ;  /* 0x000000afcca5723e */ /* 0x000fcc00000010ff */
[----:B------:R-:W2:Y:S01]  /*a390*/  MUFU.EX2 R181, R181 ;  /* 0x000000b500b57308 */ /* 0x000ea20000000800 */
[----:B-1----:R-:W-:-:S07]  /*a3a0*/  FADD.FTZ R9, R179, R0 ;  /* 0x00000000b3097221 */ /* 0x002fce0000010000 */
        /* <DEDUP_REMOVED lines=19> */
[----:B--2---:R-:W-:Y:S01]  /*a4e0*/  FADD.FTZ R0, R188, R9 ;  /* 0x00000009bc007221 */ /* 0x004fe20000010000 */
[C---:B-1----:R-:W-:Y:S01]  /*a4f0*/  FADD.FTZ R2, R199.reuse, R2 ;  /* 0x00000002c7027221 */ /* 0x042fe20000010000 */
[----:B------:R-:W-:Y:S02]  /*a500*/  F2FP.BF16.F32.PACK_AB R174, R199, R174 ;  /* 0x000000aec7ae723e */ /* 0x000fe400000010ff */
[C---:B0-----:R-:W-:Y:S01]  /*a510*/  FADD.FTZ R0, R189.reuse, R0 ;  /* 0x00000000bd007221 */ /* 0x041fe20000010000 */
[----:B------:R-:W-:Y:S01]  /*a520*/  F2FP.BF16.F32.PACK_AB R175, R189, R188 ;  /* 0x000000bcbdaf723e */ /* 0x000fe200000010ff */
[----:B------:R-:W-:Y:S06]  /*a530*/  @!P0 BRA `(.L_x_1804) ;  /* 0x0000000000048947 */ /* 0x000fec0003800000 */
[----:B------:R-:W-:Y:S01]  /*a540*/  BPT.TRAP 0x1 ;  /* 0x000000040000795c */ /* 0x000fe20000300000 */
.L_x_1804:
[----:B------:R0:W1:Y:S01]  /*a550*/  SYNCS.PHASECHK.TRANS64.TRYWAIT P2, [UR26+0x22850], R3 ;  /* 0x02285003ff0075a7 */ /* 0x000062000804015a */
[----:B------:R-:W-:Y:S05]  /*a560*/  @!P0 BRA `(.L_x_1805) ;  /* 0x0000000000048947 */ /* 0x000fea0003800000 */
[----:B------:R-:W-:Y:S01]  /*a570*/  BPT.TRAP 0x1 ;  /* 0x000000040000795c */ /* 0x000fe20000300000 */
.L_x_1805:
[----:B-1----:R-:W-:Y:S05]  /*a580*/  @P2 BRA `(.L_x_1806) ;  /* 0x0000000000082947 */ /* 0x002fea0003800000 */
[----:B------:R-:W1:Y:S02]  /*a590*/  SYNCS.PHASECHK.TRANS64.TRYWAIT P2, [UR26+0x22850], R3 ;  /* 0x02285003ff0075a7 */ /* 0x000e64000804015a */
[----:B-1----:R-:W-:Y:S05]  /*a5a0*/  @!P2 BRA `(.L_x_1807) ;  /* 0x000000b8008ca947 */ /* 0x002fea0003800000 */
.L_x_1806:
[----:B------:R-:W2:Y:S01]  /*a5b0*/  S2R R8, SR_TID.X ;  /* 0x0000000000087919 */ /* 0x000ea20000002100 */
[----:B------:R-:W-:Y:S01]  /*a5c0*/  UIMAD UR11, UR36, 0xc00, UR21 ;  /* 0x00000c00240b78a4 */ /* 0x000fe2000f8e0215 */
[----:B------:R-:W-:Y:S01]  /*a5d0*/  IMAD.MOV.U32 R9, RZ, RZ, R4 ;  /* 0x000000ffff097224 */ /* 0x000fe200078e0004 */
[----:B------:R-:W-:-:S05]  /*a5e0*/  UMOV UR7, 0x40000040 ;  /* 0x4000004000077882 */ /* 0x000fca0000000000 */
[----:B------:R-:W-:Y:S01]  /*a5f0*/  UMOV UR6, UR11 ;  /* 0x0000000b00067c82 */ /* 0x000fe20008000000 */
[----:B--2---:R-:W-:-:S05]  /*a600*/  SHF.R.U32.HI R8, RZ, 0x7, R8 ;  /* 0x00000007ff087819 */ /* 0x004fca0000011608 */
[----:B01----:R-:W-:Y:S02]  /*a610*/  VIADD R3, R8, 0x8 ;  /* 0x0000000808037836 */ /* 0x003fe40000000000 */
[----:B------:R-:W0:Y:S03]  /*a620*/  S2R R8, SR_TID.X ;  /* 0x0000000000087919 */ /* 0x000e260000002100 */
[----:B------:R1:W-:Y:S06]  /*a630*/  BAR.SYNC.DEFER_BLOCKING R3, 0x100 ;  /* 0x000400030000751d */ /* 0x0003ec0000010000 */
[----:B------:R-:W-:Y:S01]  /*a640*/  WARPGROUP.ARRIVE ;  /* 0x00000000000079c5 */ /* 0x000fe20000000000 */
[----:B0-----:R-:W-:Y:S01]  /*a650*/  LOP3.LUT P2, RZ, R8, 0x7f, RZ, 0xc0, !PT ;  /* 0x0000007f08ff7812 */ /* 0x001fe2000784c0ff */
[----:B------:R-:W-:-:S04]  /*a660*/  IMAD.MOV.U32 R8, RZ, RZ, R5 ;  /* 0x000000ffff087224 */ /* 0x000fc800078e0005 */
[----:B------:R-:W-:Y:S01]  /*a670*/  HGMMA.64x256x16.F32.BF16 R24, R152, gdesc[UR4].tnspB, R24, gsb0 ;  /* 0x43e0000498187df0 */ /* 0x000fe20008001818 */
[----:B------:R-:W-:Y:S01]  /*a680*/  UIADD3 UR6, UR11, 0x80, URZ ;  /* 0x000000800b067890 */ /* 0x000fe2000fffe03f */
[----:B------:R-:W-:-:S06]  /*a690*/  UMOV UR7, 0x40000040 ;  /* 0x4000004000077882 */ /* 0x000fcc0000000000 */
[----:B------:R-:W-:-:S05]  /*a6a0*/  @!P2 VIADD R178, R178, 0x22860 ;  /* 0x00022860b2b2a836 */ /* 0x000fca0000000000 */
[----:B------:R-:W-:Y:S01]  /*a6b0*/  @!P2 PRMT R178, RZ, 0x654, R178 ;  /* 0x00000654ffb2a816 */ /* 0x000fe200000000b2 */
[----:B------:R-:W-:Y:S02]  /*a6c0*/  WARPGROUP.DEPBAR.LE gsb0, 0x0 ;  /* 0x00008000000079c5 */ /* 0x000fe40000010000 */
[----:B------:R-:W-:-:S12]  /*a6d0*/  WARPGROUP.ARRIVE ;  /* 0x00000000000079c5 */ /* 0x000fd80000000000 */
        /* <DEDUP_REMOVED lines=28> */
[----:B-1----:R-:W-:-:S07]  /*a8a0*/  IMAD.MOV.U32 R3, RZ, RZ, R6 ;  /* 0x000000ffff037224 */ /* 0x002fce00078e0006 */
.L_x_1799:
[----:B------:R-:W-:-:S13]  /*a8b0*/  ISETP.GE.AND P1, PT, R3, UR39, PT ;  /* 0x0000002703007c0c */ /* 0x000fda000bf26270 */
[----:B------:R-:W-:Y:S05]  /*a8c0*/  @!P1 BRA `(.L_x_1809) ;  /* 0x00000034008c9947 */ /* 0x000fea0003800000 */
[----:B------:R-:W-:Y:S01]  /*a8d0*/  IMAD.MOV.U32 R9, RZ, RZ, R5 ;  /* 0x000000ffff097224 */ /* 0x000fe200078e0005 */
[----:B------:R-:W-:Y:S01]  /*a8e0*/  ULDC UR24, c[0x0][0x9e4] ;  /* 0x0002790000187ab9 */ /* 0x000fe20000000800 */
[----:B0-----:R-:W-:Y:S01]  /*a8f0*/  IMAD.MOV.U32 R8, RZ, RZ, R4 ;  /* 0x000000ffff087224 */ /* 0x001fe200078e0004 */
[----:B------:R-:W-:Y:S01]  /*a900*/  ULDC UR25, c[0x0][0x288] ;  /* 0x0000a20000197ab9 */ /* 0x000fe20000000800 */
[----:B------:R-:W-:Y:S01]  /*a910*/  ULDC UR26, c[0x0][0x9d8] ;  /* 0x00027600001a7ab9 */ /* 0x000fe20000000800 */
[----:B------:R-:W-:Y:S01]  /*a920*/  ULDC UR23, c[0x0][0x988] ;  /* 0x0002620000177ab9 */ /* 0x000fe20000000800 */
[----:B------:R-:W-:-:S05]  /*a930*/  ULDC UR27, c[0x0][0x9e0] ;  /* 0x00027800001b7ab9 */ /* 0x000fca0000000800 */
.L_x_1826:
[----:B------:R-:W-:-:S04]  /*a940*/  UIADD3 UR36, UR36, 0x1, URZ ;  /* 0x0000000124247890 */ /* 0x000fc8000fffe03f */
[----:B------:R-:W-:-:S04]  /*a950*/  UISETP.NE.AND UP2, UPT, UR36, 0x2, UPT ;  /* 0x000000022400788c */ /* 0x000fc8000bf45270 */
[----:B------:R-:W-:Y:S02]  /*a960*/  USEL UR6, URZ, 0x1, UP2 ;  /* 0x000000013f067887 */ /* 0x000fe40009000000 */
[----:B------:R-:W-:Y:S02]  /*a970*/  USEL UR36, UR36, URZ, UP2 ;  /* 0x0000003f24247287 */ /* 0x000fe40009000000 */
[----:B------:R-:W-:Y:S01]  /*a980*/  ULOP3.LUT UR37, UR37, UR6, URZ, 0x3c, !UPT ;  /* 0x0000000625257292 */ /* 0x000fe2000f8e3c3f */
[----:B------:R-:W-:Y:S11]  /*a990*/  @!P0 BRA `(.L_x_1810) ;  /* 0x0000000000048947 */ /* 0x000ff60003800000 */
[----:B------:R-:W-:Y:S01]  /*a9a0*/  BPT.TRAP 0x1 ;  /* 0x000000040000795c */ /* 0x000fe20000300000 */
.L_x_1810:
        /* <DEDUP_REMOVED lines=9> */
.L_x_1811:
[----:B-1----:R-:W-:Y:S05]  /*aa40*/  @P1 BRA `(.L_x_1812) ;  /* 0x0000000000081947 */ /* 0x002fea0003800000 */
[----:B------:R-:W1:Y:S02]  /*aa50*/  SYNCS.PHASECHK.TRANS64.TRYWAIT P1, [UR28+0x22830], R6 ;  /* 0x02283006ff0075a7 */ /* 0x000e64000802015c */
[----:B-1----:R-:W-:Y:S05]  /*aa60*/  @!P1 BRA `(.L_x_1813) ;  /* 0x000000b400709947 */ /* 0x002fea0003800000 */
.L_x_1812:
[----:B------:R-:W-:Y:S01]  /*aa70*/  UIMAD UR18, UR36, 0x300, UR20 ;  /* 0x00000300241278a4 */ /* 0x000fe2000f8e0214 */
[----:B------:R-:W-:Y:S01]  /*aa80*/  WARPGROUP.ARRIVE ;  /* 0x00000000000079c5 */ /* 0x000fe20000000000 */
[----:B------:R-:W-:Y:S01]  /*aa90*/  UMOV UR19, 0x40000040 ;  /* 0x4000004000137882 */ /* 0x000fe20000000000 */
[----:B------:R-:W-:Y:S01]  /*aaa0*/  UMOV UR7, 0x40000040 ;  /* 0x4000004000077882 */ /* 0x000fe20000000000 */
[----:B------:R-:W-:-:S03]  /*aab0*/  UIADD3 UR6, UR18, 0x2, URZ ;  /* 0x0000000212067890 */ /* 0x000fc6000fffe03f */
[----:B-1----:R-:W1:Y:S01]  /*aac0*/  S2R R5, SR_TID.X ;  /* 0x0000000000057919 */ /* 0x002e620000002100 */
[----:B------:R-:W-:Y:S01]  /*aad0*/  UIADD3 UR10, UR18, 0x4, URZ ;  /* 0x00000004120a7890 */ /* 0x000fe2000fffe03f */
[----:B------:R-:W-:Y:S01]  /*aae0*/  PLOP3.LUT P1, PT, PT, PT, UP0, 0x80, 0x0 ;  /* 0x000000000000781c */ /* 0x000fe20003f2f008 */
[----:B------:R-:W-:Y:S01]  /*aaf0*/  UMOV UR11, 0x40000040 ;  /* 0x40000040000b7882 */ /* 0x000fe20000000000 */
[----:B------:R-:W-:Y:S01]  /*ab00*/  HGMMA.64x96x16.F32.BF16 R152, gdesc[UR16], RZ, !UPT, gsb0 ;  /* 0x01600000109879f0 */ /* 0x000fe2000c0018ff */
[----:B------:R-:W-:Y:S01]  /*ab10*/  UIADD3 UR14, UR18, 0x6, URZ ;  /* 0x00000006120e7890 */ /* 0x000fe2000fffe03f */
[----:B------:R-:W-:Y:S01]  /*ab20*/  PLOP3.LUT P2, PT, PT, PT, UP0, 0x80, 0x0 ;  /* 0x000000000000781c */ /* 0x000fe20003f4f008 */
[----:B------:R-:W-:Y:S01]  /*ab30*/  UMOV UR15, 0x40000040 ;  /* 0x40000040000f7882 */ /* 0x000fe20000000000 */
[----:B-1----:R-:W-:Y:S02]  /*ab40*/  LOP3.LUT P3, RZ, R5, 0x7f, RZ, 0xc0, !PT ;  /* 0x0000007f05ff7812 */ /* 0x002fe4000786c0ff */
[----:B------:R-:W-:-:S04]  /*ab50*/  SHF.R.U32.HI R5, RZ, 0x7, R5 ;  /* 0x00000007ff057819 */ /* 0x000fc80000011605 */
[----:B------:R-:W-:Y:S01]  /*ab60*/  IADD3 R7, -R5, 0xb, RZ ;  /* 0x0000000b05077810 */ /* 0x000fe20007ffe1ff */
[----:B------:R-:W-:Y:S02]  /*ab70*/  WARPGROUP.DEPBAR.LE gsb0, 0x0 ;  /* 0x00008000000079c5 */ /* 0x000fe40000010000 */
[----:B------:R-:W-:-:S06]  /*ab80*/  WARPGROUP.ARRIVE ;  /* 0x00000000000079c5 */ /* 0x000fcc0000000000 */
[----:B------:R-:W-:Y:S01]  /*ab90*/  HGMMA.64x96x16.F32.BF16 R152, gdesc[UR4], R152, gsb0 ;  /* 0x01600000049879f0 */ /* 0x000fe20008001898 */
[----:B------:R-:W-:Y:S02]  /*aba0*/  @UP0 ULDC UR6, c[0x0][0x44c] ;  /* 0x0001130000060ab9 */ /* 0x000fe40000000800 */
        /* <DEDUP_REMOVED lines=17> */
[----:B------:R-:W-:Y:S01]  /*acc0*/  @P1 IMAD.HI.U32 R4, R193, UR6, RZ ;  /* 0x00000006c1041c27 */ /* 0x000fe2000f8e00ff */
[----:B------:R-:W-:-:S03]  /*acd0*/  @UP0 ULDC UR6, c[0x0][0x450] ;  /* 0x0001140000060ab9 */ /* 0x000fc60000000800 */
[----:B------:R-:W-:Y:S01]  /*ace0*/  FMUL.FTZ R11, R155, UR26 ;  /* 0x0000001a9b0b7c20 */ /* 0x000fe20008410000 */
[----:B------:R-:W-:Y:S01]  /*acf0*/  FMUL.FTZ R170, R176, UR26 ;  /* 0x0000001ab0aa7c20 */ /* 0x000fe20008410000 */
[----:B------:R-:W-:Y:S01]  /*ad00*/  FMUL.FTZ R155, R161, UR26 ;  /* 0x0000001aa19b7c20 */ /* 0x000fe20008410000 */
[----:B------:R-:W-:Y:S01]  /*ad10*/  @P2 SHF.R.U32.HI R193, RZ, UR6, R4 ;  /* 0x00000006ffc12c19 */ /* 0x000fe20008011604 */
[----:B------:R-:W-:Y:S01]  /*ad20*/  FMUL.FTZ R176, R186, UR26 ;  /* 0x0000001abab07c20 */ /* 0x000fe20008410000 */
[----:B------:R-:W-:Y:S01]  /*ad30*/  FMUL.FTZ R161, R171, UR26 ;  /* 0x0000001aaba17c20 */ /* 0x000fe20008410000 */
[----:B------:R-:W-:Y:S01]  /*ad40*/  FMUL.FTZ R186, R195, UR26 ;  /* 0x0000001ac3ba7c20 */ /* 0x000fe20008410000 */
[----:B------:R-:W-:Y:S01]  /*ad50*/  FMUL.FTZ R12, R152, UR26 ;  /* 0x0000001a980c7c20 */ /* 0x000fe20008410000 */
[----:B------:R-:W-:Y:S01]  /*ad60*/  FMUL.FTZ R13, R153, UR26 ;  /* 0x0000001a990d7c20 */ /* 0x000fe20008410000 */
[----:B------:R-:W-:Y:S01]  /*ad70*/  FMUL.FTZ R21, R157, UR26 ;  /* 0x0000001a9d157c20 */ /* 0x000fe20008410000 */
[----:B------:R-:W-:Y:S01]  /*ad80*/  FMUL.FTZ R171, R177, UR26 ;  /* 0x0000001ab1ab7c20 */ /* 0x000fe20008410000 */
[----:B------:R-:W1:Y:S01]  /*ad90*/  SHFL.IDX PT, R195, R193, RZ, 0x1c1f ;  /* 0x001c1fffc1c37589 */ /* 0x000e6200000e0000 */
        /* <DEDUP_REMOVED lines=9> */
[----:B------:R-:W-:-:S02]  /*ae30*/  IMAD R187, R3, -0x60, RZ ;  /* 0xffffffa003bb7824 */ /* 0x000fc400078e02ff */
        /* <DEDUP_REMOVED lines=18> */
[----:B------:R-:W-:-:S02]  /*af60*/  VIADD R5, R187, 0x1 ;  /* 0x00000001bb057836 */ /* 0x000fc40000000000 */
[----:B------:R-:W-:Y:S01]  /*af70*/  FMUL.FTZ R189, R198, UR26 ;  /* 0x0000001ac6bd7c20 */ /* 0x000fe20008410000 */
[----:B------:R-:W-:Y:S01]  /*af80*/  FMUL.FTZ R191, R199, UR26 ;  /* 0x0000001ac7bf7c20 */ /* 0x000fe20008410000 */
[----:B------:R-:W-:Y:S01]  /*af90*/  IMAD.U32 R181, RZ, RZ, UR28 ;  /* 0x0000001cffb57e24 */ /* 0x000fe2000f8e00ff */
[----:B------:R-:W-:Y:S01]  /*afa0*/  PLOP3.LUT P1, PT, PT, PT, UP1, 0x40, 0x0 ;  /* 0x000000000000781c */ /* 0x000fe20003f2e818 */
[----:B------:R-:W-:Y:S01]  /*afb0*/  IMAD R5, R18, -0x2, R5 ;  /* 0xfffffffe12057824 */ /* 0x000fe200078e0205 */
[----:B------:R-:W2:Y:S01]  /*afc0*/  MUFU.TANH R12, R12 ;  /* 0x0000000c000c7308 */ /* 0x000ea20000002400 */
[----:B------:R-:W-:-:S03]  /*afd0*/  @!P3 VIADD R4, R181, 0x22840 ;  /* 0x00022840b504b836 */ /* 0x000fc60000000000 */
[----:B------:R-:W-:Y:S02]  /*afe0*/  IADD3 R5, R5, -UR25, R16 ;  /* 0x8000001905057c10 */ /* 0x000fe4000fffe010 */
[----:B------:R-:W-:Y:S01]  /*aff0*/  @!P3 PRMT R4, RZ, 0x654, R4 ;  /* 0x00000654ff04b816 */ /* 0x000fe20000000004 */
[----:B------:R3:W-:Y:S06]  /*b000*/  BAR.ARV R7, 0x100 ;  /* 0x000400070000751d */ /* 0x0007ec0000002000 */
[----:B------:R-:W4:Y:S01]  /*b010*/  MUFU.TANH R13, R13 ;  /* 0x0000000d000d7308 */ /* 0x000f220000002400 */
[C---:B------:R-:W-:Y:S01]  /*b020*/  VIADD R199, R5.reuse, UR27 ;  /* 0x0000001b05c77c36 */ /* 0x040fe20008000000 */
[----:B------:R3:W-:Y:S01]  /*b030*/  @!P3 SYNCS.ARRIVE.TRANS64.RED.A1T0 RZ, [R4+URZ], RZ ;  /* 0x000000ff04ffb9a7 */ /* 0x0007e2000810043f */
[----:B------:R-:W-:-:S02]  /*b040*/  VIADD R198, R5, UR22 ;  /* 0x0000001605c67c36 */ /* 0x000fc40008000000 */
[C---:B-1----:R-:W-:Y:S02]  /*b050*/  IMAD.IADD R197, R195.reuse, 0x1, R199 ;  /* 0x00000001c3c57824 */ /* 0x042fe400078e02c7 */
[----:B------:R-:W-:Y:S01]  /*b060*/  IMAD.IADD R196, R195, 0x1, R198 ;  /* 0x00000001c3c47824 */ /* 0x000fe200078e02c6 */
[----:B------:R-:W1:Y:S08]  /*b070*/  MUFU.TANH R10, R10 ;  /* 0x0000000a000a7308 */ /* 0x000e700000002400 */
        /* <DEDUP_REMOVED lines=46> */
[----:B------:R-:W-:Y:S01]  /*b360*/  IADD3 R195, R16, -UR25, R195 ;  /* 0x8000001910c37c10 */ /* 0x000fe2000fffe0c3 */
        /* <DEDUP_REMOVED lines=11> */
.L_x_1816:
[----:B------:R-:W-:-:S05]  /*b420*/  IMAD.U32 R204, RZ, RZ, UR24 ;  /* 0x00000018ffcc7e24 */ /* 0x000fca000f8e00ff */
[----:B------:R-:W-:-:S13]  /*b430*/  ISETP.NE.AND P1, PT, R204, 0x1, PT ;  /* 0x00000001cc00780c */ /* 0x000fda0003f25270 */
[----:B------:R-:W1:Y:S02]  /*b440*/  @P1 LDC.64 R4, c[0x0][0x9e8] ;  /* 0x00027a00ff041b82 */ /* 0x000e640000000a00 */
[----:B-1----:R-:W-:-:S05]  /*b450*/  @P1 IMAD.HI.U32 R4, R195, R4, RZ ;  /* 0x00000004c3041227 */ /* 0x002fca00078e00ff */
[----:B------:R-:W-:-:S07]  /*b460*/  @P1 SHF.R.U32.HI R195, RZ, R5, R4 ;  /* 0x00000005ffc31219 */ /* 0x000fce0000011604 */
.L_x_1817:
[----:B------:R-:W-:Y:S05]  /*b470*/  BSYNC B0 ;  /* 0x0000000000007941 */ /* 0x000fea0003800000 */
.L_x_1815:
[----:B------:R-:W-:-:S04]  /*b480*/  IMAD R4, R18, -0x2, R187 ;  /* 0xfffffffe12047824 */ /* 0x000fc800078e02bb */
[----:B------:R-:W-:-:S05]  /*b490*/  IMAD R4, R195, R204, R4 ;  /* 0x000000ccc3047224 */ /* 0x000fca00078e0204 */
[----:B------:R-:W-:Y:S02]  /*b4a0*/  VIADDMNMX R197, R4, R204, R197, PT ;  /* 0x000000cc04c57246 */ /* 0x000fe400038001c5 */
[----:B------:R-:W-:-:S07]  /*b4b0*/  VIMNMX R196, R196, R4, !PT ;  /* 0x00000004c4c47248 */ /* 0x000fce0007fe0100 */
.L_x_1814:
[C---:B------:R-:W-:Y:S01]  /*b4c0*/  ISETP.GE.AND P1, PT, R187.reuse, 0x1, PT ;  /* 0x00000001bb00780c */ /* 0x040fe20003f26270 */
[----:B------:R-:W1:Y:S01]  /*b4d0*/  SHFL.IDX PT, R193, R193, 0x1, 0x1c1f ;  /* 0x003c1f00c1c17f89 */ /* 0x000e6200000e0000 */
[----:B------:R-:W-:Y:S02]  /*b4e0*/  ISETP.GE.AND P4, PT, R187, 0x9, PT ;  /* 0x00000009bb00780c */ /* 0x000fe40003f86270 */
[----:B------:R-:W-:Y:S02]  /*b4f0*/  LOP3.LUT R17, R17, 0xfffbffff, RZ, 0xc0, !PT ;  /* 0xfffbffff11117812 */ /* 0x000fe400078ec0ff */
[----:B------:R-:W-:-:S04]  /*b500*/  ISETP.GT.AND P2, PT, R196, RZ, !P1 ;  /* 0x000000ffc400720c */ /* 0x000fc80004f44270 */
[----:B------:R-:W-:-:S03]  /*b510*/  ISETP.LT.OR P2, PT, R197, 0x1, P2 ;  /* 0x00000001c500780c */ /* 0x000fc60001741670 */
[----:B------:R-:W-:Y:S02]  /*b520*/  @P1 LOP3.LUT R17, R17, 0x40000, RZ, 0xfc, !PT ;  /* 0x0004000011111812 */ /* 0x000fe400078efcff */
[----:B------:R-:W-:Y:S02]  /*b530*/  ISETP.GE.AND P1, PT, R187, 0x2, PT ;  /* 0x00000002bb00780c */ /* 0x000fe40003f26270 */
[----:B------:R-:W-:Y:S02]  /*b540*/  LOP3.LUT R17, R17, 0xfffffffd, RZ, 0xc0, !PT ;  /* 0xfffffffd11117812 */ /* 0x000fe400078ec0ff */
[----:B------:R-:W-:Y:S02]  /*b550*/  FSEL R195, R12, -INF , !P2 ;  /* 0xff8000000cc37808 */ /* 0x000fe40005000000 */
[----:B------:R-:W-:Y:S02]  /*b560*/  ISETP.GT.AND P3, PT, R196, 0x1, !P1 ;  /* 0x00000001c400780c */ /* 0x000fe40004f64270 */
[----:B------:R-:W-:-:S02]  /*b570*/  @P4 LOP3.LUT R17, R17, 0x2, RZ, 0xfc, !PT ;  /* 0x0000000211114812 */ /* 0x000fc400078efcff */
[----:B------:R-:W-:Y:S01]  /*b580*/  ISETP.GT.AND P2, PT, R196, 0x8, !P4 ;  /* 0x00000008c400780c */ /* 0x000fe20006744270 */
[--C-:B-1----:R-:W-:Y:S01]  /*b590*/  IMAD.IADD R199, R199, 0x1, R193.reuse ;  /* 0x00000001c7c77824 */ /* 0x102fe200078e02c1 */
[----:B------:R-:W-:Y:S01]  /*b5a0*/  ISETP.GE.AND P4, PT, R187, 0xa, PT ;  /* 0x0000000abb00780c */ /* 0x000fe20003f86270 */
[----:B------:R-:W-:Y:S01]  /*b5b0*/  IMAD.IADD R198, R198, 0x1, R193 ;  /* 0x00000001c6c67824 */ /* 0x000fe200078e02c1 */
[C---:B------:R-:W-:Y:S02]  /*b5c0*/  ISETP.LT.OR P3, PT, R197.reuse, 0x2, P3 ;  /* 0x00000002c500780c */ /* 0x040fe40001f61670 */
[----:B------:R-:W-:Y:S02]  /*b5d0*/  ISETP.LT.OR P2, PT, R197, 0x9, P2 ;  /* 0x00000009c500780c */ /* 0x000fe40001741670 */
[----:B------:R-:W-:Y:S02]  /*b5e0*/  FSEL R13, R13, -INF , !P3 ;  /* 0xff8000000d0d7808 */ /* 0x000fe40005800000 */
[----:B------:R-:W-:-:S02]  /*b5f0*/  ISETP.GE.AND P3, PT, R187, 0x11, PT ;  /* 0x00000011bb00780c */ /* 0x000fc40003f66270 */
[----:B------:R-:W-:Y:S02]  /*b600*/  LOP3.LUT R17, R17, 0xfffffffb, RZ, 0xc0, !PT ;  /* 0xfffffffb11117812 */ /* 0x000fe400078ec0ff */
[----:B0-----:R-:W-:Y:S02]  /*b610*/  FSEL R20, R20, -INF , !P2 ;  /* 0xff80000014147808 */ /* 0x001fe40005000000 */
[----:B------:R-:W-:Y:S02]  /*b620*/  ISETP.GT.AND P2, PT, R196, 0x9, !P4 ;  /* 0x00000009c400780c */ /* 0x000fe40006744270 */
[----:B------:R-:W-:Y:S02]  /*b630*/  @P4 LOP3.LUT R17, R17, 0x4, RZ, 0xfc, !PT ;  /* 0x0000000411114812 */ /* 0x000fe400078efcff */
[----:B------:R-:W-:Y:S02]  /*b640*/  ISETP.LT.OR P2, PT, R197, 0xa, P2 ;  /* 0x0000000ac500780c */ /* 0x000fe40001741670 */
[----:B------:R-:W-:-:S02]  /*b650*/  LOP3.LUT R17, R17, 0xfffffff7, RZ, 0xc0, !PT ;  /* 0xfffffff711117812 */ /* 0x000fc400078ec0ff */
[----:B------:R-:W-:Y:S02]  /*b660*/  FSEL R21, R21, -INF , !P2 ;  /* 0xff80000015157808 */ /* 0x000fe40005000000 */
[----:B------:R-:W-:Y:S02]  /*b670*/  @P3 LOP3.LUT R17, R17, 0x8, RZ, 0xfc, !PT ;  /* 0x0000000811113812 */ /* 0x000fe400078efcff */
[----:B------:R-:W-:Y:S02]  /*b680*/  ISETP.GT.AND P2, PT, R196, 0x10, !P3 ;  /* 0x00000010c400780c */ /* 0x000fe40005f44270 */
[----:B------:R-:W-:Y:S02]  /*b690*/  ISETP.GE.AND P3, PT, R187, 0x12, PT ;  /* 0x00000012bb00780c */ /* 0x000fe40003f66270 */
[----:B------:R-:W-:Y:S02]  /*b6a0*/  ISETP.LT.OR P2, PT, R197, 0x11, P2 ;  /* 0x00000011c500780c */ /* 0x000fe40001741670 */
[----:B------:R-:W-:-:S02]  /*b6b0*/  LOP3.LUT R17, R17, 0xffffffef, RZ, 0xc0, !PT ;  /* 0xffffffef11117812 */ /* 0x000fc400078ec0ff */
[----:B------:R-:W-:Y:S02]  /*b6c0*/  FSEL R154, R154, -INF , !P2 ;  /* 0xff8000009a9a7808 */ /* 0x000fe40005000000 */
        /* <DEDUP_REMOVED lines=106> */
[----:B------:R-:W-:Y:S01]  /*bd70*/  IADD3 R193, R16, -UR25, R193 ;  /* 0x8000001910c17c10 */ /* 0x000fe2000fffe0c1 */
        /* <DEDUP_REMOVED lines=11> */
.L_x_1820:
[----:B------:R-:W-:-:S05]  /*be30*/  IMAD.U32 R12, RZ, RZ, UR24 ;  /* 0x00000018ff0c7e24 */ /* 0x000fca000f8e00ff */
[----:B------:R-:W-:-:S13]  /*be40*/  ISETP.NE.AND P6, PT, R12, 0x1, PT ;  /* 0x000000010c00780c */ /* 0x000fda0003fc5270 */
[----:B------:R-:W0:Y:S02]  /*be50*/  @P6 LDC.64 R4, c[0x0][0x9e8] ;  /* 0x00027a00ff046b82 */ /* 0x000e240000000a00 */
[----:B0-----:R-:W-:-:S05]  /*be60*/  @P6 IMAD.HI.U32 R4, R193, R4, RZ ;  /* 0x00000004c1046227 */ /* 0x001fca00078e00ff */
[----:B------:R-:W-:-:S07]  /*be70*/  @P6 SHF.R.U32.HI R193, RZ, R5, R4 ;  /* 0x00000005ffc16219 */ /* 0x000fce0000011604 */
.L_x_1821:
[----:B------:R-:W-:Y:S05]  /*be80*/  BSYNC B0 ;  /* 0x0000000000007941 */ /* 0x000fea0003800000 */
.L_x_1819:
[----:B------:R-:W-:-:S04]  /*be90*/  IMAD R187, R18, -0x2, R187 ;  /* 0xfffffffe12bb7824 */ /* 0x000fc800078e02bb */
[----:B------:R-:W-:-:S05]  /*bea0*/  IMAD R193, R193, R12, R187 ;  /* 0x0000000cc1c17224 */ /* 0x000fca00078e02bb */
[----:B------:R-:W-:Y:S02]  /*beb0*/  VIADDMNMX R199, R193, R12, R199, PT ;  /* 0x0000000cc1c77246 */ /* 0x000fe400038001c7 */
[----:B------:R-:W-:-:S07]  /*bec0*/  VIMNMX R198, R198, R193, !PT ;  /* 0x000000c1c6c67248 */ /* 0x000fce0007fe0100 */
.L_x_1818:
        /* <DEDUP_REMOVED lines=72> */
[----:B------:R-:W-:Y:S02]  /*c350*/  ISETP.LT.OR P1, PT, R199, 0x2a, P1 ;  /* 0x0000002ac700780c */ /* 0x000fe40000f21670 */
[----:B------:R-:W-:Y:S02]  /*c360*/  ISETP.GT.AND P4, PT, R198, 0x51, !P4 ;  /* 0x00000051c600780c */ /* 0x000fe40006784270 */
[----:B------:R-:W-:-:S02]  /*c370*/  FSEL R165, R165, -INF , !P1 ;  /* 0xff800000a5a57808 */ /* 0x000fc40004800000 */
[----:B------:R-:W-:Y:S02]  /*c380*/  LOP3.LUT P1, RZ, R17, 0x800, RZ, 0xc0, !PT ;  /* 0x0000080011ff7812 */ /* 0x000fe4000782c0ff */
[----:B0-----:R-:W-:Y:S02]  /*c390*/  FMNMX.FTZ R193, R5, R4, !PT ;  /* 0x0000000405c17209 */ /* 0x001fe40007810000 */
[C---:B------:R-:W-:Y:S02]  /*c3a0*/  ISETP.GT.AND P1, PT, R198.reuse, 0x30, !P1 ;  /* 0x00000030c600780c */ /* 0x040fe40004f24270 */
[C---:B------:R-:W-:Y:S01]  /*c3b0*/  ISETP.LT.OR P3, PT, R199.reuse, 0x51, P3 ;  /* 0x00000051c700780c */ /* 0x040fe20001f61670 */
[----:B------:R-:W0:Y:S01]  /*c3c0*/  SHFL.BFLY PT, R4, R193, 0x1, 0x1f ;  /* 0x0c201f00c1047f89 */ /* 0x000e2200000e0000 */
[----:B------:R-:W-:Y:S02]  /*c3d0*/  ISETP.LT.OR P1, PT, R199, 0x31, P1 ;  /* 0x00000031c700780c */ /* 0x000fe40000f21670 */
[----:B------:R-:W-:-:S02]  /*c3e0*/  ISETP.GT.AND P5, PT, R198, 0x58, !P5 ;  /* 0x00000058c600780c */ /* 0x000fc40006fa4270 */
[----:B------:R-:W-:Y:S02]  /*c3f0*/  FSEL R168, R168, -INF , !P1 ;  /* 0xff800000a8a87808 */ /* 0x000fe40004800000 */
[----:B------:R-:W-:Y:S02]  /*c400*/  LOP3.LUT P1, RZ, R17, 0x400, RZ, 0xc0, !PT ;  /* 0x0000040011ff7812 */ /* 0x000fe4000782c0ff */
[C---:B------:R-:W-:Y:S02]  /*c410*/  ISETP.LT.OR P4, PT, R199.reuse, 0x52, P4 ;  /* 0x00000052c700780c */ /* 0x040fe40002781670 */
[----:B------:R-:W-:Y:S02]  /*c420*/  ISETP.GT.AND P1, PT, R198, 0x31, !P1 ;  /* 0x00000031c600780c */ /* 0x000fe40004f24270 */
[----:B------:R-:W-:Y:S02]  /*c430*/  FSEL R184, R184, -INF , !P3 ;  /* 0xff800000b8b87808 */ /* 0x000fe40005800000 */
        /* <DEDUP_REMOVED lines=27> */
[C---:B------:R-:W-:Y:S02]  /*c5f0*/  ISETP.GT.AND P1, PT, R198.reuse, RZ, !P6 ;  /* 0x000000ffc600720c */ /* 0x040fe40007724270 */
[----:B------:R-:W-:Y:S02]  /*c600*/  LOP3.LUT P6, RZ, R17, 0x1, RZ, 0xc0, !PT ;  /* 0x0000000111ff7812 */ /* 0x000fe400078cc0ff */
[----:B------:R-:W-:Y:S02]  /*c610*/  ISETP.LT.OR P1, PT, R199, 0x1, P1 ;  /* 0x00000001c700780c */ /* 0x000fe40000f21670 */
[----:B------:R-:W-:Y:S02]  /*c620*/  ISETP.GT.AND P2, PT, R198, 0x59, !P6 ;  /* 0x00000059c600780c */ /* 0x000fe40007744270 */
[----:B------:R-:W-:-:S02]  /*c630*/  FSEL R10, R10, -INF , !P1 ;  /* 0xff8000000a0a7808 */ /* 0x000fc40004800000 */
[----:B------:R-:W-:Y:S02]  /*c640*/  FSETP.NEU.FTZ.AND P1, PT, R4, -INF , PT ;  /* 0xff8000000400780b */ /* 0x000fe40003f3d000 */
[----:B------:R-:W-:Y:S02]  /*c650*/  FMNMX.FTZ R196, R10, R9, !PT ;  /* 0x000000090ac47209 */ /* 0x000fe40007810000 */
[----:B------:R-:W-:Y:S02]  /*c660*/  FSEL R12, R12, RZ, P1 ;  /* 0x000000ff0c0c7208 */ /* 0x000fe40000800000 */
[----:B------:R-:W-:Y:S02]  /*c670*/  FMNMX.FTZ R5, R11, R196, !PT ;  /* 0x000000c40b057209 */ /* 0x000fe40007810000 */
[----:B------:R-:W-:Y:S01]  /*c680*/  ISETP.LT.OR P2, PT, R199, 0x5a, P2 ;  /* 0x0000005ac700780c */ /* 0x000fe20001741670 */
[--C-:B------:R-:W-:Y:S01]  /*c690*/  FFMA.FTZ R193, R13, UR10, -R12.reuse ;  /* 0x0000000a0dc17c23 */ /* 0x100fe2000801080c */
[----:B------:R-:W-:Y:S01]  /*c6a0*/  FMNMX.FTZ R204, R14, R5, !PT ;  /* 0x000000050ecc7209 */ /* 0x000fe20007810000 */
[--C-:B------:R-:W-:Y:S01]  /*c6b0*/  FFMA.FTZ R13, R20, UR10, -R12.reuse ;  /* 0x0000000a140d7c23 */ /* 0x100fe2000801080c */
[--C-:B------:R-:W-:Y:S01]  /*c6c0*/  FFMA.FTZ R187, R195, UR10, -R12.reuse ;  /* 0x0000000ac3bb7c23 */ /* 0x100fe2000801080c */
[--C-:B------:R-:W-:Y:S01]  /*c6d0*/  FFMA.FTZ R195, R21, UR10, -R12.reuse ;  /* 0x0000000a15c37c23 */ /* 0x100fe2000801080c */
[----:B------:R-:W-:Y:S01]  /*c6e0*/  FMNMX.FTZ R5, R15, R204, !PT ;  /* 0x000000cc0f057209 */ /* 0x000fe20007810000 */
[--C-:B------:R-:W-:Y:S01]  /*c6f0*/  FFMA.FTZ R21, R154, UR10, -R12.reuse ;  /* 0x0000000a9a157c23 */ /* 0x100fe2000801080c */
[----:B------:R0:W-:Y:S01]  /*c700*/  MUFU.EX2 R196, R193 ;  /* 0x000000c100c47308 */ /* 0x0001e20000000800 */
[----:B------:R-:W-:Y:S01]  /*c710*/  FSEL R191, R191, -INF , !P2 ;  /* 0xff800000bfbf7808 */ /* 0x000fe20005000000 */
[--C-:B------:R-:W-:Y:S01]  /*c720*/  FFMA.FTZ R214, R185, UR10, -R12.reuse ;  /* 0x0000000ab9d67c23 */ /* 0x100fe2000801080c */
[----:B------:R-:W-:Y:S01]  /*c730*/  FMNMX.FTZ R20, R152, R5, !PT ;  /* 0x0000000598147209 */ /* 0x000fe20007810000 */
[--C-:B------:R-:W-:Y:S01]  /*c740*/  FFMA.FTZ R163, R163, UR10, -R12.reuse ;  /* 0x0000000aa3a37c23 */ /* 0x100fe2000801080c */
[----:B------:R-:W-:Y:S01]  /*c750*/  FSEL R185, R4, RZ, P1 ;  /* 0x000000ff04b97208 */ /* 0x000fe20000800000 */
[--C-:B------:R-:W-:Y:S01]  /*c760*/  FFMA.FTZ R166, R166, UR10, -R12.reuse ;  /* 0x0000000aa6a67c23 */ /* 0x100fe2000801080c */
[----:B------:R-:W-:Y:S01]  /*c770*/  FMNMX.FTZ R5, R153, R20, !PT ;  /* 0x0000001499057209 */ /* 0x000fe20007810000 */
[----:B------:R-:W-:Y:S01]  /*c780*/  MUFU.EX2 R187, R187 ;  /* 0x000000bb00bb7308 */ /* 0x000fe20000000800 */
[--C-:B0-----:R-:W-:Y:S01]  /*c790*/  FFMA.FTZ R193, R155, UR10, -R12.reuse ;  /* 0x0000000a9bc17c23 */ /* 0x101fe2000801080c */
[----:B------:R-:W-:Y:S01]  /*c7a0*/  FFMA.FTZ R155, R158, UR10, -R12 ;  /* 0x0000000a9e9b7c23 */ /* 0x000fe2000801080c */
[----:B------:R-:W-:Y:S01]  /*c7b0*/  FMNMX.FTZ R204, R156, R5, !PT ;  /* 0x000000059ccc7209 */ /* 0x000fe20007810000 */
[----:B------:R-:W-:Y:S01]  /*c7c0*/  FADD.FTZ R8, -R185, R8 ;  /* 0x00000008b9087221 */ /* 0x000fe20000010100 */
[----:B------:R-:W-:-:S02]  /*c7d0*/  FFMA.FTZ R192, R192, UR10, -R12 ;  /* 0x0000000ac0c07c23 */ /* 0x000fc4000801080c */
[----:B------:R-:W-:Y:S01]  /*c7e0*/  FMNMX.FTZ R5, R157, R204, !PT ;  /* 0x000000cc9d057209 */ /* 0x000fe20007810000 */
[----:B------:R-:W-:Y:S01]  /*c7f0*/  FMUL.FTZ R8, R8, UR10 ;  /* 0x0000000a08087c20 */ /* 0x000fe20008410000 */
[----:B------:R-:W-:Y:S02]  /*c800*/  MUFU.EX2 R20, R195 ;  /* 0x000000c300147308 */ /* 0x000fe40000000800 */
[----:B------:R-:W-:-:S04]  /*c810*/  FMNMX.FTZ R154, R160, R5, !PT ;  /* 0x00000005a09a7209 */ /* 0x000fc80007810000 */
[----:B------:R-:W-:Y:S02]  /*c820*/  FMNMX.FTZ R5, R161, R154, !PT ;  /* 0x0000009aa1057209 */ /* 0x000fe40007810000 */
[----:B------:R-:W0:Y:S02]  /*c830*/  MUFU.EX2 R8, R8 ;  /* 0x0000000800087308 */ /* 0x000e240000000800 */
[----:B------:R-:W-:-:S04]  /*c840*/  FMNMX.FTZ R204, R164, R5, !PT ;  /* 0x00000005a4cc7209 */ /* 0x000fc80007810000 */
[----:B------:R-:W-:Y:S01]  /*c850*/  FMNMX.FTZ R5, R165, R204, !PT ;  /* 0x000000cca5057209 */ /* 0x000fe20007810000 */
[--C-:B------:R-:W-:Y:S01]  /*c860*/  FFMA.FTZ R204, R159, UR10, -R12.reuse ;  /* 0x0000000a9fcc7c23 */ /* 0x100fe2000801080c */
[----:B------:R-:W1:Y:S01]  /*c870*/  MUFU.EX2 R13, R13 ;  /* 0x0000000d000d7308 */ /* 0x000e620000000800 */
[----:B------:R-:W-:Y:S01]  /*c880*/  FFMA.FTZ R159, R162, UR10, -R12 ;  /* 0x0000000aa29f7c23 */ /* 0x000fe2000801080c */
[----:B------:R-:W-:-:S04]  /*c890*/  FMNMX.FTZ R158, R168, R5, !PT ;  /* 0x00000005a89e7209 */ /* 0x000fc80007810000 */
[----:B------:R-:W-:Y:S02]  /*c8a0*/  FMNMX.FTZ R5, R169, R158, !PT ;  /* 0x0000009ea9057209 */ /* 0x000fe40007810000 */
[----:B------:R-:W-:Y:S01]  /*c8b0*/  MUFU.EX2 R154, R193 ;  /* 0x000000c1009a7308 */ /* 0x000fe20000000800 */
[-C--:B0-----:R-:W-:Y:S01]  /*c8c0*/  FMUL.FTZ R24, R24, R8.reuse ;  /* 0x0000000818187220 */ /* 0x081fe20000410000 */
[----:B------:R-:W-:Y:S01]  /*c8d0*/  FMNMX.FTZ R158, R172, R5, !PT ;  /* 0x00000005ac9e7209 */ /* 0x000fe20007810000 */
[-C--:B------:R-:W-:Y:S01]  /*c8e0*/  FMUL.FTZ R25, R25, R8.reuse ;  /* 0x0000000819197220 */ /* 0x080fe20000410000 */
[-C--:B------:R-:W-:Y:S01]  /*c8f0*/  FMUL.FTZ R28, R28, R8.reuse ;  /* 0x000000081c1c7220 */ /* 0x080fe20000410000 */
[----:B------:R-:W-:Y:S01]  /*c900*/  FMUL.FTZ R29, R29, R8 ;  /* 0x000000081d1d7220 */ /* 0x000fe20000410000 */
[----:B------:R-:W-:Y:S01]  /*c910*/  FMNMX.FTZ R5, R173, R158, !PT ;  /* 0x0000009ead057209 */ /* 0x000fe20007810000 */
[-C--:B------:R-:W-:Y:S01]  /*c920*/  FMUL.FTZ R32, R32, R8.reuse ;  /* 0x0000000820207220 */ /* 0x080fe20000410000 */
[----:B------:R-:W0:Y:S01]  /*c930*/  MUFU.EX2 R21, R21 ;  /* 0x0000001500157308 */ /* 0x000e220000000800 */
[-C--:B------:R-:W-:Y:S01]  /*c940*/  FMUL.FTZ R33, R33, R8.reuse ;  /* 0x0000000821217220 */ /* 0x080fe20000410000 */
[----:B------:R-:W-:Y:S01]  /*c950*/  FMNMX.FTZ R158, R176, R5, !PT ;  /* 0x00000005b09e7209 */ /* 0x000fe20007810000 */
[-C--:B------:R-:W-:Y:S01]  /*c960*/  FMUL.FTZ R36, R36, R8.reuse ;  /* 0x0000000824247220 */ /* 0x080fe20000410000 */
[-C--:B------:R-:W-:Y:S01]  /*c970*/  FMUL.FTZ R37, R37, R8.reuse ;  /* 0x0000000825257220 */ /* 0x080fe20000410000 */
[----:B------:R-:W-:Y:S01]  /*c980*/  FMUL.FTZ R40, R40, R8 ;  /* 0x0000000828287220 */ /* 0x000fe20000410000 */
[----:B------:R-:W-:Y:S01]  /*c990*/  FMNMX.FTZ R5, R177, R158, !PT ;  /* 0x0000009eb1057209 */ /* 0x000fe20007810000 */
[-C--:B------:R-:W-:Y:S01]  /*c9a0*/  FMUL.FTZ R41, R41, R8.reuse ;  /* 0x0000000829297220 */ /* 0x080fe20000410000 */
[----:B------:R-:W2:Y:S01]  /*c9b0*/  MUFU.EX2 R155, R155 ;  /* 0x0000009b009b7308 */ /* 0x000ea20000000800 */
[-C--:B------:R-:W-:Y:S01]  /*c9c0*/  FMUL.FTZ R44, R44, R8.reuse ;  /* 0x000000082c2c7220 */ /* 0x080fe20000410000 */
[----:B------:R-:W-:Y:S01]  /*c9d0*/  FMNMX.FTZ R5, R180, R5, !PT ;  /* 0x00000005b4057209 */ /* 0x000fe20007810000 */
[-C--:B------:R-:W-:Y:S01]  /*c9e0*/  FMUL.FTZ R45, R45, R8.reuse ;  /* 0x000000082d2d7220 */ /* 0x080fe20000410000 */
[-C--:B------:R-:W-:Y:S01]  /*c9f0*/  FMUL.FTZ R48, R48, R8.reuse ;  /* 0x0000000830307220 */ /* 0x080fe20000410000 */
[-C--:B------:R-:W-:Y:S01]  /*ca00*/  FMUL.FTZ R49, R49, R8.reuse ;  /* 0x0000000831317220 */ /* 0x080fe20000410000 */
[----:B------:R-:W-:Y:S01]  /*ca10*/  FMNMX.FTZ R5, R182, R5, !PT ;  /* 0x00000005b6057209 */ /* 0x000fe20007810000 */
[-C--:B------:R-:W-:Y:S01]  /*ca20*/  FMUL.FTZ R52, R52, R8.reuse ;  /* 0x0000000834347220 */ /* 0x080fe20000410000 */
[----:B------:R-:W3:Y:S01]  /*ca30*/  MUFU.EX2 R204, R204 ;  /* 0x000000cc00cc7308 */ /* 0x000ee20000000800 */
[-C--:B------:R-:W-:Y:S01]  /*ca40*/  FMUL.FTZ R53, R53, R8.reuse ;  /* 0x0000000835357220 */ /* 0x080fe20000410000 */
[----:B------:R-:W-:Y:S01]  /*ca50*/  FMNMX.FTZ R5, R184, R5, !PT ;  /* 0x00000005b8057209 */ /* 0x000fe20007810000 */
[-C--:B------:R-:W-:Y:S01]  /*ca60*/  FMUL.FTZ R56, R56, R8.reuse ;  /* 0x0000000838387220 */ /* 0x080fe20000410000 */
[-C--:B------:R-:W-:Y:S01]  /*ca70*/  FMUL.FTZ R57, R57, R8.reuse ;  /* 0x0000000839397220 */ /* 0x080fe20000410000 */
[-C--:B------:R-:W-:Y:S01]  /*ca80*/  FMUL.FTZ R60, R60, R8.reuse ;  /* 0x000000083c3c7220 */ /* 0x080fe20000410000 */
[----:B------:R-:W-:Y:S01]  /*ca90*/  FMNMX.FTZ R158, R186, R5, !PT ;  /* 0x00000005ba9e7209 */ /* 0x000fe20007810000 */
[-C--:B------:R-:W-:Y:S01]  /*caa0*/  FMUL.FTZ R61, R61, R8.reuse ;  /* 0x000000083d3d7220 */ /* 0x080fe20000410000 */
[----:B------:R-:W-:Y:S01]  /*cab0*/  MUFU.EX2 R159, R159 ;  /* 0x0000009f009f7308 */ /* 0x000fe20000000800 */
[----:B------:R-:W-:Y:S01]  /*cac0*/  FMUL.FTZ R64, R64, R8 ;  /* 0x0000000840407220 */ /* 0x000fe20000410000 */
[----:B------:R-:W-:Y:S01]  /*cad0*/  FMNMX.FTZ R158, R189, R158, !PT ;  /* 0x0000009ebd9e7209 */ /* 0x000fe20007810000 */
[-C--:B------:R-:W-:Y:S01]  /*cae0*/  FMUL.FTZ R65, R65, R8.reuse ;  /* 0x0000000841417220 */ /* 0x080fe20000410000 */
[-C--:B------:R-:W-:Y:S01]  /*caf0*/  FMUL.FTZ R68, R68, R8.reuse ;  /* 0x0000000844447220 */ /* 0x080fe20000410000 */
[----:B------:R-:W-:Y:S01]  /*cb00*/  FMUL.FTZ R69, R69, R8 ;  /* 0x0000000845457220 */ /* 0x000fe20000410000 */
[----:B------:R-:W-:Y:S01]  /*cb10*/  FMNMX.FTZ R158, R191, R158, !PT ;  /* 0x0000009ebf9e7209 */ /* 0x000fe20007810000 */
[-C--:B------:R-:W-:Y:S01]  /*cb20*/  FMUL.FTZ R72, R72, R8.reuse ;  /* 0x0000000848487220 */ /* 0x080fe20000410000 */
[----:B------:R4:W5:Y:S01]  /*cb30*/  MUFU.EX2 R198, R163 ;  /* 0x000000a300c67308 */ /* 0x0009620000000800 */
[-C--:B------:R-:W-:Y:S01]  /*cb40*/  FMUL.FTZ R73, R73, R8.reuse ;  /* 0x0000000849497220 */ /* 0x080fe20000410000 */
[-C--:B------:R-:W-:Y:S01]  /*cb50*/  FMUL.FTZ R76, R76, R8.reuse ;  /* 0x000000084c4c7220 */ /* 0x080fe20000410000 */
[----:B------:R-:W1:Y:S01]  /*cb60*/  SHFL.BFLY PT, R5, R158, 0x2, 0x1f ;  /* 0x0c401f009e057f89 */ /* 0x000e6200000e0000 */
[-C--:B------:R-:W-:Y:S01]  /*cb70*/  FMUL.FTZ R77, R77, R8.reuse ;  /* 0x000000084d4d7220 */ /* 0x080fe20000410000 */
[-C--:B------:R-:W-:Y:S01]  /*cb80*/  FMUL.FTZ R80, R80, R8.reuse ;  /* 0x0000000850507220 */ /* 0x080fe20000410000 */
[-C--:B------:R-:W-:Y:S01]  /*cb90*/  FMUL.FTZ R81, R81, R8.reuse ;  /* 0x0000000851517220 */ /* 0x080fe20000410000 */
[-C--:B------:R-:W-:Y:S01]  /*cba0*/  FMUL.FTZ R84, R84, R8.reuse ;  /* 0x0000000854547220 */ /* 0x080fe20000410000 */
[----:B------:R-:W5:Y:S01]  /*cbb0*/  MUFU.EX2 R166, R166 ;  /* 0x000000a600a67308 */ /* 0x000f620000000800 */
[--C-:B----4-:R-:W-:Y:S01]  /*cbc0*/  FFMA.FTZ R163, R167, UR10, -R12.reuse ;  /* 0x0000000aa7a37c23 */ /* 0x110fe2000801080c */
[--C-:B------:R-:W-:Y:S01]  /*cbd0*/  FFMA.FTZ R167, R170, UR10, -R12.reuse ;  /* 0x0000000aaaa77c23 */ /* 0x100fe2000801080c */
[--C-:B------:R-:W-:Y:S01]  /*cbe0*/  FFMA.FTZ R170, R171, UR10, -R12.reuse ;  /* 0x0000000aabaa7c23 */ /* 0x100fe2000801080c */
[--C-:B------:R-:W-:Y:S01]  /*cbf0*/  FFMA.FTZ R171, R174, UR10, -R12.reuse ;  /* 0x0000000aaeab7c23 */ /* 0x100fe2000801080c */
[--C-:B------:R-:W-:Y:S01]  /*cc00*/  FFMA.FTZ R174, R175, UR10, -R12.reuse ;  /* 0x0000000aafae7c23 */ /* 0x100fe2000801080c */
[--C-:B------:R-:W-:Y:S01]  /*cc10*/  FFMA.FTZ R175, R178, UR10, -R12.reuse ;  /* 0x0000000ab2af7c23 */ /* 0x100fe2000801080c */
[--C-:B------:R-:W-:Y:S01]  /*cc20*/  FFMA.FTZ R178, R179, UR10, -R12.reuse ;  /* 0x0000000ab3b27c23 */ /* 0x100fe2000801080c */
[----:B------:R-:W4:Y:S01]  /*cc30*/  MUFU.EX2 R163, R163 ;  /* 0x000000a300a37308 */ /* 0x000f220000000800 */
[--C-:B------:R-:W-:Y:S01]  /*cc40*/  FFMA.FTZ R179, R183, UR10, -R12.reuse ;  /* 0x0000000ab7b37c23 */ /* 0x100fe2000801080c */
[--C-:B------:R-:W-:Y:S01]  /*cc50*/  FFMA.FTZ R183, R188, UR10, -R12.reuse ;  /* 0x0000000abcb77c23 */ /* 0x100fe2000801080c */
[--C-:B------:R-:W-:Y:S01]  /*cc60*/  FFMA.FTZ R188, R190, UR10, -R12.reuse ;  /* 0x0000000abebc7c23 */ /* 0x100fe2000801080c */
[----:B------:R-:W-:Y:S01]  /*cc70*/  FFMA.FTZ R12, R194, UR10, -R12 ;  /* 0x0000000ac20c7c23 */ /* 0x000fe2000801080c */
[-C--:B------:R-:W-:Y:S01]  /*cc80*/  FMUL.FTZ R85, R85, R8.reuse ;  /* 0x0000000855557220 */ /* 0x080fe20000410000 */
[-C--:B------:R-:W-:Y:S01]  /*cc90*/  FMUL.FTZ R88, R88, R8.reuse ;  /* 0x0000000858587220 */ /* 0x080fe20000410000 */
[-C--:B------:R-:W-:Y:S01]  /*cca0*/  FMUL.FTZ R89, R89, R8.reuse ;  /* 0x0000000859597220 */ /* 0x080fe20000410000 */
[----:B------:R-:W-:Y:S01]  /*ccb0*/  MUFU.EX2 R167, R167 ;  /* 0x000000a700a77308 */ /* 0x000fe20000000800 */
[-C--:B------:R-:W-:Y:S01]  /*ccc0*/  FMUL.FTZ R92, R92, R8.reuse ;  /* 0x000000085c5c7220 */ /* 0x080fe20000410000 */
[-C--:B------:R-:W-:Y:S01]  /*ccd0*/  FMUL.FTZ R93, R93, R8.reuse ;  /* 0x000000085d5d7220 */ /* 0x080fe20000410000 */
[----:B-1----:R-:W-:Y:S01]  /*cce0*/  FMNMX.FTZ R5, R158, R5, !PT ;  /* 0x000000059e057209 */ /* 0x002fe20007810000 */
[-C--:B------:R-:W-:Y:S01]  /*ccf0*/  FMUL.FTZ R96, R96, R8.reuse ;  /* 0x0000000860607220 */ /* 0x080fe20000410000 */
[-C--:B------:R-:W-:Y:S01]  /*cd00*/  FMUL.FTZ R97, R97, R8.reuse ;  /* 0x0000000861617220 */ /* 0x080fe20000410000 */
[-C--:B------:R-:W-:Y:S01]  /*cd10*/  FMUL.FTZ R100, R100, R8.reuse ;  /* 0x0000000864647220 */ /* 0x080fe20000410000 */
[-C--:B------:R-:W-:Y:S01]  /*cd20*/  FMUL.FTZ R101, R101, R8.reuse ;  /* 0x0000000865657220 */ /* 0x080fe20000410000 */
[----:B------:R-:W1:Y:S01]  /*cd30*/  SHFL.BFLY PT, R158, R5, 0x1, 0x1f ;  /* 0x0c201f00059e7f89 */ /* 0x000e6200000e0000 */
        /* <DEDUP_REMOVED lines=22> */
[----:B------:R-:W-:Y:S01]  /*cea0*/  FMUL.FTZ R141, R141, R8 ;  /* 0x000000088d8d7220 */ /* 0x000fe20000410000 */
[----:B-1----:R-:W-:Y:S01]  /*ceb0*/  FMNMX.FTZ R5, R5, R158, !PT ;  /* 0x0000009e05057209 */ /* 0x002fe20007810000 */
[----:B------:R-:W-:Y:S01]  /*cec0*/  MUFU.EX2 R175, R175 ;  /* 0x000000af00af7308 */ /* 0x000fe20000000800 */
[----:B------:R-:W-:Y:S01]  /*ced0*/  F2FP.BF16.F32.PACK_AB R158, R20, R13 ;  /* 0x0000000d149e723e */ /* 0x000fe200000010ff */
[-C--:B------:R-:W-:Y:S01]  /*cee0*/  FMUL.FTZ R144, R144, R8.reuse ;  /* 0x0000000890907220 */ /* 0x080fe20000410000 */
[C---:B------:R-:W-:Y:S01]  /*cef0*/  FSETP.NEU.FTZ.AND P1, PT, R5.reuse, -INF , PT ;  /* 0xff8000000500780b */ /* 0x040fe20003f3d000 */
[----:B------:R-:W-:Y:S01]  /*cf00*/  FMUL.FTZ R195, R5, UR10 ;  /* 0x0000000a05c37c20 */ /* 0x000fe20008410000 */
[-C--:B------:R-:W-:Y:S01]  /*cf10*/  FMUL.FTZ R145, R145, R8.reuse ;  /* 0x0000000891917220 */ /* 0x080fe20000410000 */
[-C--:B------:R-:W-:Y:S01]  /*cf20*/  FMUL.FTZ R148, R148, R8.reuse ;  /* 0x0000000894947220 */ /* 0x080fe20000410000 */
[----:B------:R-:W-:Y:S01]  /*cf30*/  FMUL.FTZ R149, R149, R8 ;  /* 0x0000000895957220 */ /* 0x000fe20000410000 */
[----:B------:R-:W1:Y:S01]  /*cf40*/  MUFU.EX2 R178, R178 ;  /* 0x000000b200b27308 */ /* 0x000e620000000800 */
[----:B------:R-:W-:-:S05]  /*cf50*/  FSEL R195, R195, RZ, P1 ;  /* 0x000000ffc3c37208 */ /* 0x000fca0000800000 */
[--C-:B------:R-:W-:Y:S01]  /*cf60*/  FFMA.FTZ R193, R10, UR10, -R195.reuse ;  /* 0x0000000a0ac17c23 */ /* 0x100fe200080108c3 */
[----:B------:R-:W-:Y:S01]  /*cf70*/  FFMA.FTZ R10, R11, UR10, -R195 ;  /* 0x0000000a0b0a7c23 */ /* 0x000fe200080108c3 */
[----:B------:R-:W-:Y:S01]  /*cf80*/  FFMA.FTZ R11, R8, R2, R187 ;  /* 0x00000002080b7223 */ /* 0x000fe200000100bb */
[----:B------:R-:W-:Y:S01]  /*cf90*/  MUFU.EX2 R179, R179 ;  /* 0x000000b300b37308 */ /* 0x000fe20000000800 */
[--C-:B------:R-:W-:Y:S01]  /*cfa0*/  FFMA.FTZ R190, R157, UR10, -R195.reuse ;  /* 0x0000000a9dbe7c23 */ /* 0x100fe200080108c3 */
[----:B------:R-:W-:Y:S01]  /*cfb0*/  FFMA.FTZ R160, R160, UR10, -R195 ;  /* 0x0000000aa0a07c23 */ /* 0x000fe200080108c3 */
[----:B------:R-:W-:Y:S01]  /*cfc0*/  FADD.FTZ R2, R196, R11 ;  /* 0x0000000bc4027221 */ /* 0x000fe20000010000 */
        /* <DEDUP_REMOVED lines=10> */
[--C-:B------:R-:W-:Y:S01]  /*d070*/  FFMA.FTZ R161, R180, UR10, -R195.reuse ;  /* 0x0000000ab4a17c23 */ /* 0x100fe200080108c3 */
[----:B0-----:R-:W-:Y:S01]  /*d080*/  FADD.FTZ R15, R21, R2 ;  /* 0x00000002150f7221 */ /* 0x001fe20000010000 */
[----:B------:R-:W-:Y:S01]  /*d090*/  MUFU.EX2 R183, R183 ;  /* 0x000000b700b77308 */ /* 0x000fe20000000800 */
[--C-:B------:R-:W-:Y:S01]  /*d0a0*/  FFMA.FTZ R182, R182, UR10, -R195.reuse ;  /* 0x0000000ab6b67c23 */ /* 0x100fe200080108c3 */
[----:B------:R-:W-:Y:S01]  /*d0b0*/  FFMA.FTZ R184, R184, UR10, -R195 ;  /* 0x0000000ab8b87c23 */ /* 0x000fe200080108c3 */
[----:B------:R-:W-:Y:S01]  /*d0c0*/  FADD.FTZ R2, R154, R15 ;  /* 0x0000000f9a027221 */ /* 0x000fe20000010000 */
[--C-:B------:R-:W-:Y:S01]  /*d0d0*/  FFMA.FTZ R15, R152, UR10, -R195.reuse ;  /* 0x0000000a980f7c23 */ /* 0x100fe200080108c3 */
[--C-:B------:R-:W-:Y:S01]  /*d0e0*/  FFMA.FTZ R152, R153, UR10, -R195.reuse ;  /* 0x0000000a99987c23 */ /* 0x100fe200080108c3 */
[--C-:B------:R-:W-:Y:S01]  /*d0f0*/  FFMA.FTZ R186, R186, UR10, -R195.reuse ;  /* 0x0000000ababa7c23 */ /* 0x100fe200080108c3 */
[----:B--2---:R-:W-:Y:S01]  /*d100*/  FADD.FTZ R197, R155, R2 ;  /* 0x000000029bc57221 */ /* 0x004fe20000010000 */
[----:B------:R-:W-:Y:S01]  /*d110*/  MUFU.EX2 R188, R188 ;  /* 0x000000bc00bc7308 */ /* 0x000fe20000000800 */
[--C-:B------:R-:W-:Y:S01]  /*d120*/  FFMA.FTZ R189, R189, UR10, -R195.reuse ;  /* 0x0000000abdbd7c23 */ /* 0x100fe200080108c3 */
[----:B------:R-:W-:Y:S01]  /*d130*/  FFMA.FTZ R191, R191, UR10, -R195 ;  /* 0x0000000abfbf7c23 */ /* 0x000fe200080108c3 */
[----:B---3--:R-:W-:Y:S01]  /*d140*/  FADD.FTZ R2, R204, R197 ;  /* 0x000000c5cc027221 */ /* 0x008fe20000010000 */
[----:B-----5:R-:W-:-:S03]  /*d150*/  F2FP.BF16.F32.PACK_AB R164, R198, R159 ;  /* 0x0000009fc6a4723e */ /* 0x020fc600000010ff */
[----:B------:R-:W-:Y:S01]  /*d160*/  FADD.FTZ R153, R159, R2 ;  /* 0x000000029f997221 */ /* 0x000fe20000010000 */
[----:B------:R-:W-:Y:S01]  /*d170*/  FSEL R2, R5, RZ, P1 ;  /* 0x000000ff05027208 */ /* 0x000fe20000800000 */
[----:B------:R0:W-:Y:S02]  /*d180*/  MUFU.EX2 R185, R192 ;  /* 0x000000c000b97308 */ /* 0x0001e40000000800 */
[----:B------:R-:W-:Y:S01]  /*d190*/  FADD.FTZ R197, R198, R153 ;  /* 0x00000099c6c57221 */ /* 0x000fe20000010000 */
[----:B------:R-:W-:Y:S01]  /*d1a0*/  FFMA.FTZ R153, R156, UR10, -R195 ;  /* 0x0000000a9c997c23 */ /* 0x000fe200080108c3 */
[----:B------:R-:W-:Y:S02]  /*d1b0*/  FADD.FTZ R2, -R2, R9 ;  /* 0x0000000902027221 */ /* 0x000fe40000010100 */
[----:B------:R-:W-:Y:S01]  /*d1c0*/  FADD.FTZ R156, R166, R197 ;  /* 0x000000c5a69c7221 */ /* 0x000fe20000010000 */
[--C-:B------:R-:W-:Y:S01]  /*d1d0*/  FFMA.FTZ R197, R165, UR10, -R195.reuse ;  /* 0x0000000aa5c57c23 */ /* 0x100fe200080108c3 */
[----:B------:R-:W2:Y:S01]  /*d1e0*/  MUFU.EX2 R12, R12 ;  /* 0x0000000c000c7308 */ /* 0x000ea20000000800 */
[----:B0-----:R-:W-:Y:S01]  /*d1f0*/  FFMA.FTZ R192, R168, UR10, -R195 ;  /* 0x0000000aa8c07c23 */ /* 0x001fe200080108c3 */
[----:B----4-:R-:W-:Y:S01]  /*d200*/  FADD.FTZ R156, R163, R156 ;  /* 0x0000009ca39c7221 */ /* 0x010fe20000010000 */
[----:B------:R-:W-:-:S02]  /*d210*/  F2FP.BF16.F32.PACK_AB R168, R170, R167 ;  /* 0x000000a7aaa8723e */ /* 0x000fc400000010ff */
[----:B------:R-:W-:Y:S01]  /*d220*/  F2FP.BF16.F32.PACK_AB R166, R163, R166 ;  /* 0x000000a6a3a6723e */ /* 0x000fe200000010ff */
[----:B------:R-:W-:Y:S02]  /*d230*/  FADD.FTZ R9, R167, R156 ;  /* 0x0000009ca7097221 */ /* 0x000fe40000010000 */
[----:B------:R0:W-:Y:S02]  /*d240*/  MUFU.EX2 R165, R160 ;  /* 0x000000a000a57308 */ /* 0x0001e40000000800 */
[----:B------:R-:W-:Y:S01]  /*d250*/  FADD.FTZ R156, R170, R9 ;  /* 0x00000009aa9c7221 */ /* 0x000fe20000010000 */
[----:B------:R-:W-:Y:S01]  /*d260*/  FFMA.FTZ R9, R172, UR10, -R195 ;  /* 0x0000000aac097c23 */ /* 0x000fe200080108c3 */
[----:B-1----:R-:W-:Y:S02]  /*d270*/  F2FP.BF16.F32.PACK_AB R172, R178, R175 ;  /* 0x000000afb2ac723e */ /* 0x002fe400000010ff */
[----:B------:R-:W-:Y:S01]  /*d280*/  FADD.FTZ R157, R171, R156 ;  /* 0x0000009cab9d7221 */ /* 0x000fe20000010000 */
[----:B------:R-:W-:Y:S01]  /*d290*/  F2FP.BF16.F32.PACK_AB R170, R174, R171 ;  /* 0x000000abaeaa723e */ /* 0x000fe200000010ff */
[----:B------:R-:W-:Y:S01]  /*d2a0*/  MUFU.EX2 R193, R193 ;  /* 0x000000c100c17308 */ /* 0x000fe20000000800 */
[----:B0-----:R-:W-:Y:S01]  /*d2b0*/  F2FP.BF16.F32.PACK_AB R160, R154, R21 ;  /* 0x000000159aa0723e */ /* 0x001fe200000010ff */
[----:B------:R-:W-:Y:S01]  /*d2c0*/  FADD.FTZ R156, R174, R157 ;  /* 0x0000009dae9c7221 */ /* 0x000fe20000010000 */
[----:B------:R-:W-:Y:S01]  /*d2d0*/  FMUL.FTZ R154, R2, UR10 ;  /* 0x0000000a029a7c20 */ /* 0x000fe20008410000 */
[----:B------:R-:W-:Y:S01]  /*d2e0*/  FFMA.FTZ R157, R176, UR10, -R195 ;  /* 0x0000000ab09d7c23 */ /* 0x000fe200080108c3 */
[----:B------:R-:W-:Y:S01]  /*d2f0*/  F2FP.BF16.F32.PACK_AB R174, R214, R179 ;  /* 0x000000b3d6ae723e */ /* 0x000fe200000010ff */
[----:B------:R-:W-:-:S02]  /*d300*/  FADD.FTZ R199, R175, R156 ;  /* 0x0000009cafc77221 */ /* 0x000fc40000010000 */
[----:B------:R-:W-:Y:S02]  /*d310*/  MUFU.EX2 R10, R10 ;  /* 0x0000000a000a7308 */ /* 0x000fe40000000800 */
[----:B------:R-:W-:Y:S01]  /*d320*/  FADD.FTZ R156, R178, R199 ;  /* 0x000000c7b29c7221 */ /* 0x000fe20000010000 */
[----:B--2---:R-:W-:-:S03]  /*d330*/  F2FP.BF16.F32.PACK_AB R178, R12, R185 ;  /* 0x000000b90cb2723e */ /* 0x004fc600000010ff */
[----:B------:R-:W-:Y:S01]  /*d340*/  FADD.FTZ R195, R179, R156 ;  /* 0x0000009cb3c37221 */ /* 0x000fe20000010000 */
[----:B------:R-:W-:Y:S01]  /*d350*/  F2FP.BF16.F32.PACK_AB R156, R196, R187 ;  /* 0x000000bbc49c723e */ /* 0x000fe200000010ff */
[----:B------:R-:W0:Y:S02]  /*d360*/  MUFU.EX2 R154, R154 ;  /* 0x0000009a009a7308 */ /* 0x000e240000000800 */
[----:B------:R-:W-:-:S04]  /*d370*/  FADD.FTZ R20, R214, R195 ;  /* 0x000000c3d6147221 */ /* 0x000fc80000010000 */
[----:B------:R-:W-:Y:S02]  /*d380*/  FADD.FTZ R21, R183, R20 ;  /* 0x00000014b7157221 */ /* 0x000fe40000010000 */
[----:B------:R-:W1:Y:S02]  /*d390*/  MUFU.EX2 R11, R11 ;  /* 0x0000000b000b7308 */ /* 0x000e640000000800 */
[----:B------:R-:W-:-:S04]  /*d3a0*/  FADD.FTZ R176, R188, R21 ;  /* 0x00000015bcb07221 */ /* 0x000fc80000010000 */
[----:B------:R-:W-:Y:S01]  /*d3b0*/  FADD.FTZ R21, R185, R176 ;  /* 0x000000b0b9157221 */ /* 0x000fe20000010000 */
[----:B------:R-:W-:Y:S01]  /*d3c0*/  F2FP.BF16.F32.PACK_AB R176, R188, R183 ;  /* 0x000000b7bcb0723e */ /* 0x000fe200000010ff */
[----:B------:R-:W2:Y:S01]  /*d3d0*/  MUFU.EX2 R14, R14 ;  /* 0x0000000e000e7308 */ /* 0x000ea20000000800 */
[----:B0-----:R-:W-:Y:S01]  /*d3e0*/  FMUL.FTZ R26, R26, R154 ;  /* 0x0000009a1a1a7220 */ /* 0x001fe20000410000 */
[----:B------:R-:W-:Y:S01]  /*d3f0*/  FADD.FTZ R2, R12, R21 ;  /* 0x000000150c027221 */ /* 0x000fe20000010000 */
[----:B------:R-:W-:Y:S01]  /*d400*/  FFMA.FTZ R21, R154, R0, R193 ;  /* 0x000000009a157223 */ /* 0x000fe200000100c1 */
[-C--:B------:R-:W-:Y:S01]  /*d410*/  FMUL.FTZ R27, R27, R154.reuse ;  /* 0x0000009a1b1b7220 */ /* 0x080fe20000410000 */
[-C--:B------:R-:W-:Y:S01]  /*d420*/  FMUL.FTZ R30, R30, R154.reuse ;  /* 0x0000009a1e1e7220 */ /* 0x080fe20000410000 */
[-C--:B------:R-:W-:Y:S01]  /*d430*/  FMUL.FTZ R31, R31, R154.reuse ;  /* 0x0000009a1f1f7220 */ /* 0x080fe20000410000 */
[----:B------:R-:W-:Y:S01]  /*d440*/  FADD.FTZ R0, R10, R21 ;  /* 0x000000150a007221 */ /* 0x000fe20000010000 */
[----:B------:R-:W0:Y:S01]  /*d450*/  MUFU.EX2 R15, R15 ;  /* 0x0000000f000f7308 */ /* 0x000e220000000800 */
[-C--:B------:R-:W-:Y:S01]  /*d460*/  FMUL.FTZ R34, R34, R154.reuse ;  /* 0x0000009a22227220 */ /* 0x080fe20000410000 */
[-C--:B------:R-:W-:Y:S01]  /*d470*/  FMUL.FTZ R35, R35, R154.reuse ;  /* 0x0000009a23237220 */ /* 0x080fe20000410000 */
[----:B-1----:R-:W-:Y:S01]  /*d480*/  FADD.FTZ R21, R11, R0 ;  /* 0x000000000b157221 */ /* 0x002fe20000010000 */
        /* <DEDUP_REMOVED lines=28> */
[----:B------:R1:W3:Y:S01]  /*d650*/  MUFU.EX2 R180, R162 ;  /* 0x000000a200b47308 */ /* 0x0002e20000000800 */
        /* <DEDUP_REMOVED lines=9> */
[----:B-1----:R-:W-:Y:S01]  /*d6f0*/  F2FP.BF16.F32.PACK_AB R162, R204, R155 ;  /* 0x0000009bcca2723e */ /* 0x002fe200000010ff */
[-C--:B------:R-:W-:Y:S01]  /*d700*/  FMUL.FTZ R91, R91, R154.reuse ;  /* 0x0000009a5b5b7220 */ /* 0x080fe20000410000 */
[----:B------:R-:W-:Y:S01]  /*d710*/  F2FP.BF16.F32.PACK_AB R163, R190, R153 ;  /* 0x00000099bea3723e */ /* 0x000fe200000010ff */
[----:B------:R-:W-:Y:S01]  /*d720*/  FADD.FTZ R21, R165, R188 ;  /* 0x000000bca5157221 */ /* 0x000fe20000010000 */
[-C--:B------:R-:W-:Y:S01]  /*d730*/  FMUL.FTZ R94, R94, R154.reuse ;  /* 0x0000009a5e5e7220 */ /* 0x080fe20000410000 */
[-C--:B------:R-:W-:Y:S01]  /*d740*/  FMUL.FTZ R95, R95, R154.reuse ;  /* 0x0000009a5f5f7220 */ /* 0x080fe20000410000 */
[----:B------:R-:W0:Y:S01]  /*d750*/  MUFU.EX2 R20, R197 ;  /* 0x000000c500147308 */ /* 0x000e220000000800 */
[C---:B---3--:R-:W-:Y:S01]  /*d760*/  FADD.FTZ R188, R180.reuse, R21 ;  /* 0x00000015b4bc7221 */ /* 0x048fe20000010000 */
        /* <DEDUP_REMOVED lines=15> */
[C---:B0-----:R-:W-:Y:S01]  /*d860*/  FADD.FTZ R21, R20.reuse, R21 ;  /* 0x0000001514157221 */ /* 0x041fe20000010000 */
[----:B------:R-:W-:Y:S01]  /*d870*/  F2FP.BF16.F32.PACK_AB R167, R20, R13 ;  /* 0x0000000d14a7723e */ /* 0x000fe200000010ff */
        /* <DEDUP_REMOVED lines=21> */
[----:B------:R2:W3:Y:S01]  /*d9d0*/  MUFU.EX2 R12, R157 ;  /* 0x0000009d000c7308 */ /* 0x0004e20000000800 */
[----:B0-----:R-:W-:Y:S01]  /*d9e0*/  FADD.FTZ R21, R9, R188 ;  /* 0x000000bc09157221 */ /* 0x001fe20000010000 */
[----:B------:R-:W-:-:S06]  /*d9f0*/  FMUL.FTZ R151, R151, R154 ;  /* 0x0000009a97977220 */ /* 0x000fcc0000410000 */
[----:B------:R-:W0:Y:S01]  /*da00*/  MUFU.EX2 R173, R177 ;  /* 0x000000b100ad7308 */ /* 0x000e220000000800 */
[C---:B-1----:R-:W-:Y:S01]  /*da10*/  FADD.FTZ R21, R0.reuse, R21 ;  /* 0x0000001500157221 */ /* 0x042fe20000010000 */
[----:B------:R-:W-:Y:S02]  /*da20*/  F2FP.BF16.F32.PACK_AB R171, R0, R9 ;  /* 0x0000000900ab723e */ /* 0x000fe400000010ff */
[----:B--2---:R-:W-:-:S04]  /*da30*/  F2FP.BF16.F32.PACK_AB R157, R10, R193 ;  /* 0x000000c10a9d723e */ /* 0x004fc800000010ff */
[----:B------:R1:W2:Y:S08]  /*da40*/  MUFU.EX2 R175, R161 ;  /* 0x000000a100af7308 */ /* 0x0002b00000000800 */
[----:B------:R-:W4:Y:S01]  /*da50*/  MUFU.EX2 R182, R182 ;  /* 0x000000b600b67308 */ /* 0x000f220000000800 */
[----:B-1----:R-:W-:-:S07]  /*da60*/  F2FP.BF16.F32.PACK_AB R161, R152, R15 ;  /* 0x0000000f98a1723e */ /* 0x002fce00000010ff */
[----:B------:R3:W1:Y:S08]  /*da70*/  MUFU.EX2 R177, R184 ;  /* 0x000000b800b17308 */ /* 0x0006700000000800 */
[----:B------:R-:W5:Y:S01]  /*da80*/  MUFU.EX2 R186, R186 ;  /* 0x000000ba00ba7308 */ /* 0x000f620000000800 */
[----:B---3--:R-:W-:-:S04]  /*da90*/  FADD.FTZ R184, R12, R21 ;  /* 0x000000150cb87221 */ /* 0x008fc80000010000 */
[C---:B0-----:R-:W-:Y:S01]  /*daa0*/  FADD.FTZ R184, R173.reuse, R184 ;  /* 0x000000b8adb87221 */ /* 0x041fe20000010000 */
[----:B------:R-:W-:Y:S02]  /*dab0*/  F2FP.BF16.F32.PACK_AB R173, R173, R12 ;  /* 0x0000000cadad723e */ /* 0x000fe400000010ff */
[----:B------:R-:W0:Y:S01]  /*dac0*/  MUFU.EX2 R179, R189 ;  /* 0x000000bd00b37308 */ /* 0x000e220000000800 */
[----:B--2---:R-:W-:Y:S01]  /*dad0*/  FADD.FTZ R21, R175, R184 ;  /* 0x000000b8af157221 */ /* 0x004fe20000010000 */
[----:B----4-:R-:W-:-:S03]  /*dae0*/  F2FP.BF16.F32.PACK_AB R175, R182, R175 ;  /* 0x000000afb6af723e */ /* 0x010fc600000010ff */
[----:B------:R-:W-:-:S03]  /*daf0*/  FADD.FTZ R188, R182, R21 ;  /* 0x00000015b6bc7221 */ /* 0x000fc60000010000 */
[----:B------:R-:W2:Y:S01]  /*db00*/  MUFU.EX2 R184, R191 ;  /* 0x000000bf00b87308 */ /* 0x000ea20000000800 */
[----:B-1----:R-:W-:Y:S01]  /*db10*/  FADD.FTZ R11, R177, R188 ;  /* 0x000000bcb10b7221 */ /* 0x002fe20000010000 */
[----:B-----5:R-:W-:-:S03]  /*db20*/  F2FP.BF16.F32.PACK_AB R177, R186, R177 ;  /* 0x000000b1bab1723e */ /* 0x020fc600000010ff */
[----:B------:R-:W-:-:S04]  /*db30*/  FADD.FTZ R8, R186, R11 ;  /* 0x0000000bba087221 */ /* 0x000fc80000010000 */
[----:B0-----:R-:W-:-:S04]  /*db40*/  FADD.FTZ R9, R179, R8 ;  /* 0x00000008b3097221 */ /* 0x001fc80000010000 */
[C---:B--2---:R-:W-:Y:S01]  /*db50*/  FADD.FTZ R0, R184.reuse, R9 ;  /* 0x00000009b8007221 */ /* 0x044fe20000010000 */
[----:B------:R-:W-:Y:S01]  /*db60*/  F2FP.BF16.F32.PACK_AB R179, R184, R179 ;  /* 0x000000b3b8b3723e */ /* 0x000fe200000010ff */
[----:B------:R-:W-:Y:S06]  /*db70*/  @!P0 BRA `(.L_x_1822) ;  /* 0x0000000000048947 */ /* 0x000fec0003800000 */
[----:B------:R-:W-:Y:S01]  /*db80*/  BPT.TRAP 0x1 ;  /* 0x000000040000795c */ /* 0x000fe20000300000 */
.L_x_1822:
[----:B------:R0:W1:Y:S01]  /*db90*/  SYNCS.PHASECHK.TRANS64.TRYWAIT P1, [UR28+0x22850], R6 ;  /* 0x02285006ff0075a7 */ /* 0x000062000802015c */
[----:B------:R-:W-:Y:S05]  /*dba0*/  @!P0 BRA `(.L_x_1823) ;  /* 0x0000000000048947 */ /* 0x000fea0003800000 */
[----:B------:R-:W-:Y:S01]  /*dbb0*/  BPT.TRAP 0x1 ;  /* 0x000000040000795c */ /* 0x000fe20000300000 */
.L_x_1823:
[----:B-1----:R-:W-:Y:S05]  /*dbc0*/  @P1 BRA `(.L_x_1824) ;  /* 0x0000000000081947 */ /* 0x002fea0003800000 */
[----:B------:R-:W1:Y:S02]  /*dbd0*/  SYNCS.PHASECHK.TRANS64.TRYWAIT P1, [UR28+0x22850], R6 ;  /* 0x02285006ff0075a7 */ /* 0x000e64000802015c */
[----:B-1----:R-:W-:Y:S05]  /*dbe0*/  @!P1 BRA `(.L_x_1825) ;  /* 0x0000008400289947 */ /* 0x002fea0003800000 */
.L_x_1824:
        /* <DEDUP_REMOVED lines=49> */
.L_x_1809:
[----:B------:R-:W1:Y:S01]  /*df00*/  SHFL.BFLY PT, R3, R2, 0x2, 0x1f ;  /* 0x0c401f0002037f89 */ /* 0x000e6200000e0000 */
[----:B0-----:R-:W-:Y:S01]  /*df10*/  IMAD.MOV.U32 R8, RZ, RZ, RZ ;  /* 0x000000ffff087224 */ /* 0x001fe200078e00ff */
[----:B------:R-:W-:Y:S01]  /*df20*/  UIADD3 UR36, UR36, 0x1, URZ ;  /* 0x0000000124247890 */ /* 0x000fe2000fffe03f */
[----:B------:R0:W-:Y:S06]  /*df30*/  BAR.ARV R7, 0x100 ;  /* 0x000400070000751d */ /* 0x0001ec0000002000 */
[----:B------:R-:W-:Y:S02]  /*df40*/  UISETP.NE.AND UP0, UPT, UR36, 0x2, UPT ;  /* 0x000000022400788c */ /* 0x000fe4000bf05270 */
[----:B------:R-:W-:Y:S06]  /*df50*/  BAR.ARV 0x8, 0x180 ;  /* 0x0206000000007b1d */ /* 0x000fec0000002000 */
[----:B0-----:R-:W-:Y:S01]  /*df60*/  IMAD.U32 R7, RZ, RZ, UR10 ;  /* 0x0000000aff077e24 */ /* 0x001fe2000f8e00ff */
[----:B------:R-:W-:Y:S01]  /*df70*/  USEL UR4, URZ, 0x1, UP0 ;  /* 0x000000013f047887 */ /* 0x000fe20008000000 */
[----:B------:R-:W0:Y:S01]  /*df80*/  SHFL.BFLY PT, R9, R0, 0x2, 0x1f ;  /* 0x0c401f0000097f89 */ /* 0x000e2200000e0000 */
[----:B------:R-:W-:Y:S01]  /*df90*/  PLOP3.LUT P0, PT, PT, PT, PT, 0x8, 0x0 ;  /* 0x000000000000781c */ /* 0x000fe20003f0e170 */
[----:B------:R-:W-:Y:S01]  /*dfa0*/  UIADD3 UR38, UR38, 0x1, URZ ;  /* 0x0000000126267890 */ /* 0x000fe2000fffe03f */
[----:B-1----:R-:W-:Y:S01]  /*dfb0*/  FADD.FTZ R3, R3, R2 ;  /* 0x0000000203037221 */ /* 0x002fe20000010000 */
[----:B------:R-:W-:Y:S01]  /*dfc0*/  IMAD.MOV.U32 R2, RZ, RZ, -0x800000 ;  /* 0xff800000ff027424 */ /* 0x000fe200078e00ff */
[----:B------:R-:W-:-:S02]  /*dfd0*/  USEL UR36, UR36, URZ, UP0 ;  /* 0x0000003f24247287 */ /* 0x000fc40008000000 */
[----:B------:R-:W-:Y:S01]  /*dfe0*/  ULOP3.LUT UR37, UR37, UR4, URZ, 0x3c, !UPT ;  /* 0x0000000425257292 */ /* 0x000fe2000f8e3c3f */
[----:B------:R-:W1:Y:S01]  /*dff0*/  SHFL.BFLY PT, R6, R3, 0x1, 0x1f ;  /* 0x0c201f0003067f89 */ /* 0x000e6200000e0000 */
[----:B0-----:R-:W-:Y:S01]  /*e000*/  FADD.FTZ R9, R9, R0 ;  /* 0x0000000009097221 */ /* 0x001fe20000010000 */
[----:B------:R-:W-:Y:S02]  /*e010*/  IMAD.MOV.U32 R0, RZ, RZ, RZ ;  /* 0x000000ffff007224 */ /* 0x000fe400078e00ff */
[----:B-1----:R-:W-:Y:S01]  /*e020*/  FADD.FTZ R10, R3, R6 ;  /* 0x00000006030a7221 */ /* 0x002fe20000010000 */
[----:B------:R-:W-:Y:S01]  /*e030*/  IMAD.MOV.U32 R3, RZ, RZ, -0x800000 ;  /* 0xff800000ff037424 */ /* 0x000fe200078e00ff */
[----:B------:R-:W0:Y:S03]  /*e040*/  SHFL.BFLY PT, R6, R9, 0x1, 0x1f ;  /* 0x0c201f0009067f89 */ /* 0x000e2600000e0000 */
[----:B------:R-:W-:-:S13]  /*e050*/  FSETP.NE.FTZ.AND P1, PT, R10, RZ, PT ;  /* 0x000000ff0a00720b */ /* 0x000fda0003f35000 */
[----:B------:R-:W1:Y:S01]  /*e060*/  @P1 MUFU.RCP R8, R10 ;  /* 0x0000000a00081308 */ /* 0x000e620000001000 */
[----:B------:R-:W-:Y:S01]  /*e070*/  @P1 FMUL.FTZ R7, R7, 0.69314718246459960938 ;  /* 0x3f31721807071820 */ /* 0x000fe20000410000 */
[----:B0-----:R-:W-:Y:S01]  /*e080*/  FADD.FTZ R11, R9, R6 ;  /* 0x00000006090b7221 */ /* 0x001fe20000010000 */
[----:B------:R-:W-:-:S05]  /*e090*/  IMAD.U32 R9, RZ, RZ, UR10 ;  /* 0x0000000aff097e24 */ /* 0x000fca000f8e00ff */
[----:B------:R-:W0:Y:S01]  /*e0a0*/  @P1 MUFU.LG2 R6, R10 ;  /* 0x0000000a00061308 */ /* 0x000e220000000c00 */
[----:B------:R-:W-:Y:S01]  /*e0b0*/  FSETP.NE.FTZ.AND P2, PT, R11, RZ, PT ;  /* 0x000000ff0b00720b */ /* 0x000fe20003f55000 */
[-C--:B-1----:R-:W-:Y:S01]  /*e0c0*/  FMUL.FTZ R24, R24, R8.reuse ;  /* 0x0000000818187220 */ /* 0x082fe20000410000 */
        /* <DEDUP_REMOVED lines=63> */
[----:B------:R-:W1:Y:S01]  /*e4c0*/  @P2 MUFU.RCP R0, R11 ;  /* 0x0000000b00002308 */ /* 0x000e620000001000 */
[----:B------:R-:W-:Y:S01]  /*e4d0*/  @P2 FMUL.FTZ R9, R9, 0.69314718246459960938 ;  /* 0x3f31721809092820 */ /* 0x000fe20000410000 */
[----:B0-----:R-:W-:-:S04]  /*e4e0*/  @P1 FMUL.FTZ R6, R6, 0.69314718246459960938 ;  /* 0x3f31721806061820 */ /* 0x001fc80000410000 */
[----:B------:R-:W-:Y:S02]  /*e4f0*/  @P1 FFMA.FTZ R3, R7, R4, R6 ;  /* 0x0000000407031223 */ /* 0x000fe40000010006 */
[----:B------:R-:W0:Y:S01]  /*e500*/  @P2 MUFU.LG2 R8, R11 ;  /* 0x0000000b00082308 */ /* 0x000e220000000c00 */
        /* <DEDUP_REMOVED lines=66> */
.L_x_1756:
[----:B------:R-:W0:Y:S01]  /*e930*/  S2R R5, SR_CgaCtaId ;  /* 0x0000000000057919 */ /* 0x000e220000008800 */
[----:B------:R-:W-:Y:S01]  /*e940*/  MOV R204, 0x400 ;  /* 0x0000040000cc7802 */ /* 0x000fe20000000f00 */
[----:B------:R-:W-:Y:S01]  /*e950*/  BSSY B0, `(.L_x_1827) ;  /* 0x000028f000007945 */ /* 0x000fe20003800000 */
[----:B------:R-:W-:Y:S02]  /*e960*/  BAR.SYNC.DEFER_BLOCKING 0x5, 0x180 ;  /* 0x0146000000007b1d */ /* 0x000fe40000010000 */
[----:B0-----:R-:W-:-:S05]  /*e970*/  LEA R204, R5, R204, 0x18 ;  /* 0x000000cc05cc7211 */ /* 0x001fca00078ec0ff */
[----:B------:R-:W0:Y:S02]  /*e980*/  LDS R4, [R204+0x228d0] ;  /* 0x0228d000cc047984 */ /* 0x000e240000000800 */
[----:B0-----:R-:W-:Y:S01]  /*e990*/  R2UR UR4, R4 ;  /* 0x00000000040472ca */ /* 0x001fe200000e0000 */
[----:B------:R-:W-:Y:S06]  /*e9a0*/  BAR.ARV 0x4, 0x180 ;  /* 0x0106000000007b1d */ /* 0x000fec0000002000 */
[----:B------:R-:W-:Y:S08]  /*e9b0*/  @P0 BRA `(.L_x_1828) ;  /* 0x0000001c004c0947 */ /* 0x000ff00003800000 */
[----:B------:R-:W0:Y:S01]  /*e9c0*/  S2R R5, SR_SWINHI ;  /* 0x0000000000057919 */ /* 0x000e220000002f00 */
[----:B------:R-:W-:Y:S01]  /*e9d0*/  F2FP.BF16.F32.PACK_AB R24, R25, R24 ;  /* 0x000000181918723e */ /* 0x000fe200000010ff */
[----:B------:R-:W-:Y:S01]  /*e9e0*/  USHF.R.S32.HI UR10, URZ, 0x1f, UR40 ;  /* 0x0000001f3f0a7899 */ /* 0x000fe20008011428 */
[----:B------:R-:W-:Y:S01]  /*e9f0*/  F2FP.BF16.F32.PACK_AB R25, R40, R26 ;  /* 0x0000001a2819723e */ /* 0x000fe200000010ff */
[----:B------:R-:W-:Y:S01]  /*ea00*/  BAR.SYNC.DEFER_BLOCKING 0x1, 0x100 ;  /* 0x0044000000007b1d */ /* 0x000fe20000010000 */
[----:B------:R-:W-:Y:S01]  /*ea10*/  F2FP.BF16.F32.PACK_AB R26, R29, R28 ;  /* 0x0000001c1d1a723e */ /* 0x000fe200000010ff */
[----:B------:R-:W-:Y:S01]  /*ea20*/  USHF.R.S32.HI UR12, URZ, 0x1f, UR42 ;  /* 0x0000001f3f0c7899 */ /* 0x000fe2000801142a */
[----:B------:R-:W-:Y:S02]  /*ea30*/  F2FP.BF16.F32.PACK_AB R27, R27, R30 ;  /* 0x0000001e1b1b723e */ /* 0x000fe400000010ff */
[----:B------:R-:W-:Y:S01]  /*ea40*/  F2FP.BF16.F32.PACK_AB R32, R33, R32 ;  /* 0x000000202120723e */ /* 0x000fe200000010ff */
[----:B------:R-:W-:Y:S01]  /*ea50*/  ULDC.64 UR8, c[0x0][0xb90] ;  /* 0x0002e40000087ab9 */ /* 0x000fe20000000a00 */
[----:B------:R-:W-:Y:S01]  /*ea60*/  F2FP.BF16.F32.PACK_AB R33, R35, R34 ;  /* 0x000000222321723e */ /* 0x000fe200000010ff */
[----:B------:R-:W-:Y:S01]  /*ea70*/  UIMAD UR5, UR10, UR8, URZ ;  /* 0x000000080a0572a4 */ /* 0x000fe2000f8e023f */
[----:B------:R-:W-:Y:S01]  /*ea80*/  F2FP.BF16.F32.PACK_AB R34, R37, R177 ;  /* 0x000000b12522723e */ /* 0x000fe200000010ff */
[----:B------:R-:W-:Y:S01]  /*ea90*/  VIADD R37, R22, UR43 ;  /* 0x0000002b16257c36 */ /* 0x000fe20008000000 */
[----:B------:R-:W-:Y:S01]  /*eaa0*/  F2FP.BF16.F32.PACK_AB R35, R39, R38 ;  /* 0x000000262723723e */ /* 0x000fe200000010ff */
[----:B------:R-:W-:-:S02]  /*eab0*/  UIMAD.WIDE.U32 UR6, UR40, UR8, URZ ;  /* 0x00000008280672a5 */ /* 0x000fc4000f8e003f */
[----:B------:R-:W-:-:S03]  /*eac0*/  UIMAD UR5, UR40, UR9, UR5 ;  /* 0x00000009280572a4 */ /* 0x000fc6000f8e0205 */
[----:B------:R-:W-:Y:S01]  /*ead0*/  ULDC.64 UR8, c[0x0][0xb98] ;  /* 0x0002e60000087ab9 */ /* 0x000fe20000000a00 */
[----:B------:R-:W-:Y:S02]  /*eae0*/  UIADD3 UR7, UR7, UR5, URZ ;  /* 0x0000000507077290 */ /* 0x000fe4000fffe03f */
[----:B------:R-:W-:Y:S02]  /*eaf0*/  UIMAD UR5, UR12, UR8, URZ ;  /* 0x000000080c0572a4 */ /* 0x000fe4000f8e023f */
[----:B------:R-:W-:Y:S02]  /*eb00*/  UIMAD.WIDE.U32 UR6, UR42, UR8, UR6 ;  /* 0x000000082a0672a5 */ /* 0x000fe4000f8e0006 */
[----:B------:R-:W-:-:S03]  /*eb10*/  UIMAD UR5, UR42, UR9, UR5 ;  /* 0x000000092a0572a4 */ /* 0x000fc6000f8e0205 */
[----:B------:R-:W-:Y:S01]  /*eb20*/  ULDC.64 UR8, c[0x0][0xae8] ;  /* 0x0002ba0000087ab9 */ /* 0x000fe20000000a00 */
[----:B------:R-:W-:Y:S02]  /*eb30*/  MOV R168, R204 ;  /* 0x000000cc00a87202 */ /* 0x000fe40000000f00 */
[----:B0-----:R-:W-:Y:S01]  /*eb40*/  MOV R169, R5 ;  /* 0x0000000500a97202 */ /* 0x001fe20000000f00 */
[----:B------:R-:W-:Y:S02]  /*eb50*/  IMAD R5, R203, 0x40, R19 ;  /* 0x00000040cb057824 */ /* 0x000fe400078e0213 */
[----:B------:R-:W-:-:S04]  /*eb60*/  IMAD.WIDE R20, R208, 0x2, R168 ;  /* 0x00000002d0147825 */ /* 0x000fc800078e02a8 */
[----:B------:R-:W-:Y:S01]  /*eb70*/  IMAD.WIDE R168, R5, 0x2, R168 ;  /* 0x0000000205a87825 */ /* 0x000fe200078e02a8 */
[C---:B------:R-:W-:Y:S02]  /*eb80*/  IADD3 R7, P3, R20.reuse, 0xc060, RZ ;  /* 0x0000c06014077810 */ /* 0x040fe40007f7e0ff */
[C---:B------:R-:W-:Y:S02]  /*eb90*/  IADD3 R139, P4, R20.reuse, 0xc040, RZ ;  /* 0x0000c040148b7810 */ /* 0x040fe40007f9e0ff */
[----:B------:R-:W-:Y:S01]  /*eba0*/  LOP3.LUT R4, R7, 0x380, RZ, 0xc0, !PT ;  /* 0x0000038007047812 */ /* 0x000fe200078ec0ff */
[--C-:B------:R-:W-:Y:S01]  /*ebb0*/  IMAD.X R5, RZ, RZ, R21.reuse, P3 ;  /* 0x000000ffff057224 */ /* 0x100fe200018e0615 */
[----:B------:R-:W-:Y:S02]  /*ebc0*/  IADD3 R102, P2, R20, 0x8040, RZ ;  /* 0x0000804014667810 */ /* 0x000fe40007f5e0ff */
[----:B------:R-:W-:Y:S02]  /*ebd0*/  SHF.R.U64 R4, R4, 0x3, RZ ;  /* 0x0000000304047819 */ /* 0x000fe400000012ff */
[----:B------:R-:W-:Y:S01]  /*ebe0*/  LOP3.LUT R171, R20, 0x380, RZ, 0xc0, !PT ;  /* 0x0000038014ab7812 */ /* 0x000fe200078ec0ff */
[--C-:B------:R-:W-:Y:S01]  /*ebf0*/  IMAD.X R153, RZ, RZ, R21.reuse, P2 ;  /* 0x000000ffff997224 */ /* 0x100fe200010e0615 */
[----:B------:R-:W-:Y:S01]  /*ec00*/  LOP3.LUT R4, R4, R7, RZ, 0x3c, !PT ;  /* 0x0000000704047212 */ /* 0x000fe200078e3cff */
[----:B------:R-:W-:Y:S01]  /*ec10*/  IMAD.X R7, RZ, RZ, R21, P4 ;  /* 0x000000ffff077224 */ /* 0x000fe200020e0615 */
[----:B------:R-:W-:-:S02]  /*ec20*/  IADD3 R119, P4, R20, 0x8000, RZ ;  /* 0x0000800014777810 */ /* 0x000fc40007f9e0ff */
[----:B------:R-:W-:Y:S02]  /*ec30*/  SHF.R.U64 R171, R171, 0x3, RZ ;  /* 0x00000003abab7819 */ /* 0x000fe400000012ff */
[----:B------:R-:W-:Y:S01]  /*ec40*/  LOP3.LUT R16, R119, 0x380, RZ, 0xc0, !PT ;  /* 0x0000038077107812 */ /* 0x000fe200078ec0ff */
[--C-:B------:R-:W-:Y:S01]  /*ec50*/  IMAD.X R157, RZ, RZ, R21.reuse, P4 ;  /* 0x000000ffff9d7224 */ /* 0x100fe200020e0615 */
[----:B------:R-:W-:Y:S02]  /*ec60*/  IADD3 R107, P2, R20, 0x4000, RZ ;  /* 0x00004000146b7810 */ /* 0x000fe40007f5e0ff */
[----:B------:R-:W-:Y:S02]  /*ec70*/  SHF.R.U64 R16, R16, 0x3, RZ ;  /* 0x0000000310107819 */ /* 0x000fe400000012ff */
        /* <DEDUP_REMOVED lines=9> */
[----:B------:R-:W-:Y:S01]  /*ed10*/  LOP3.LUT R170, R171, R20, RZ, 0x3c, !PT ;  /* 0x00000014abaa7212 */ /* 0x000fe200078e3cff */
[--C-:B------:R-:W-:Y:S01]  /*ed20*/  IMAD.MOV.U32 R171, RZ, RZ, R21.reuse ;  /* 0x000000ffffab7224 */ /* 0x100fe200078e0015 */
[----:B------:R-:W-:Y:S01]  /*ed30*/  LOP3.LUT R156, R16, R119, RZ, 0x3c, !PT ;  /* 0x00000077109c7212 */ /* 0x000fe200078e3cff */
[--C-:B------:R-:W-:Y:S01]  /*ed40*/  IMAD.X R151, RZ, RZ, R21.reuse, P1 ;  /* 0x000000ffff977224 */ /* 0x100fe200008e0615 */
[----:B------:R-:W-:Y:S01]  /*ed50*/  IADD3 R119, P2, R168, 0x7000, RZ ;  /* 0x00007000a8777810 */ /* 0x000fe20007f5e0ff */
[----:B------:R-:W-:Y:S01]  /*ed60*/  IMAD.X R155, RZ, RZ, R21, P3 ;  /* 0x000000ffff9b7224 */ /* 0x000fe200018e0615 */
[----:B------:R-:W-:-:S02]  /*ed70*/  IADD3 R98, P5, R20, 0x4060, RZ ;  /* 0x0000406014627810 */ /* 0x000fc40007fbe0ff */
[C---:B------:R-:W-:Y:S02]  /*ed80*/  IADD3 R99, P6, R20.reuse, 0x40, RZ ;  /* 0x0000004014637810 */ /* 0x040fe40007fde0ff */
[C---:B------:R-:W-:Y:S01]  /*ed90*/  IADD3 R115, P0, R20.reuse, 0x4040, RZ ;  /* 0x0000404014737810 */ /* 0x040fe20007f1e0ff */
[--C-:B------:R-:W-:Y:S01]  /*eda0*/  IMAD.X R159, RZ, RZ, R21.reuse, P5 ;  /* 0x000000ffff9f7224 */ /* 0x100fe200028e0615 */
[C---:B------:R-:W-:Y:S01]  /*edb0*/  IADD3 R111, P1, R20.reuse, 0x4020, RZ ;  /* 0x00004020146f7810 */ /* 0x040fe20007f3e0ff */
[--C-:B------:R-:W-:Y:S01]  /*edc0*/  IMAD.X R161, RZ, RZ, R21.reuse, P6 ;  /* 0x000000ffffa17224 */ /* 0x100fe200030e0615 */
[----:B------:R-:W-:Y:S01]  /*edd0*/  IADD3 R103, P3, R20, 0x60, RZ ;  /* 0x0000006014677810 */ /* 0x000fe20007f7e0ff */
[--C-:B------:R-:W-:Y:S01]  /*ede0*/  IMAD.X R163, RZ, RZ, R21.reuse, P0 ;  /* 0x000000ffffa37224 */ /* 0x100fe200000e0615 */
[----:B------:R-:W-:Y:S01]  /*edf0*/  MOV R214, R170 ;  /* 0x000000aa00d67202 */ /* 0x000fe20000000f00 */
[--C-:B------:R-:W-:Y:S01]  /*ee00*/  IMAD.X R165, RZ, RZ, R21.reuse, P1 ;  /* 0x000000ffffa57224 */ /* 0x100fe200008e0615 */
[----:B------:R-:W-:Y:S01]  /*ee10*/  LOP3.LUT R12, R127, 0x380, RZ, 0xc0, !PT ;  /* 0x000003807f0c7812 */ /* 0x000fe200078ec0ff */
[----:B------:R-:W0:Y:S01]  /*ee20*/  LDC R171, c[0x0][0xbe8] ;  /* 0x0002fa00ffab7b82 */ /* 0x000e220000000800 */
[----:B------:R-:W-:Y:S01]  /*ee30*/  LOP3.LUT R118, R119, 0x380, RZ, 0xc0, !PT ;  /* 0x0000038077767812 */ /* 0x000fe200078ec0ff */
[----:B------:R-:W-:Y:S01]  /*ee40*/  IMAD.X R167, RZ, RZ, R21, P3 ;  /* 0x000000ffffa77224 */ /* 0x000fe200018e0615 */
[----:B------:R-:W-:Y:S01]  /*ee50*/  SHF.R.U64 R12, R12, 0x3, RZ ;  /* 0x000000030c0c7819 */ /* 0x000fe200000012ff */
[----:B------:R1:W-:Y:S01]  /*ee60*/  STSM.16.M88.4 [R214], R24 ;  /* 0x00000018d6007844 */ /* 0x0003e20000000200 */
[----:B------:R-:W-:-:S02]  /*ee70*/  LOP3.LUT R21, R102, 0x380, RZ, 0xc0, !PT ;  /* 0x0000038066157812 */ /* 0x000fc400078ec0ff */
[----:B------:R-:W-:Y:S02]  /*ee80*/  SHF.R.U64 R118, R118, 0x3, RZ ;  /* 0x0000000376767819 */ /* 0x000fe400000012ff */
[----:B------:R-:W-:Y:S02]  /*ee90*/  LOP3.LUT R14, R12, R127, RZ, 0x3c, !PT ;  /* 0x0000007f0c0e7212 */ /* 0x000fe400078e3cff */
[----:B------:R-:W-:Y:S02]  /*eea0*/  LOP3.LUT R20, R123, 0x380, RZ, 0xc0, !PT ;  /* 0x000003807b147812 */ /* 0x000fe400078ec0ff */
[----:B------:R-:W-:Y:S02]  /*eeb0*/  SHF.R.U64 R21, R21, 0x3, RZ ;  /* 0x0000000315157819 */ /* 0x000fe400000012ff */
[----:B------:R-:W-:Y:S01]  /*eec0*/  LOP3.LUT R118, R118, R119, RZ, 0x3c, !PT ;  /* 0x0000007776767212 */ /* 0x000fe200078e3cff */
[----:B------:R-:W-:Y:S01]  /*eed0*/  IMAD.X R119, RZ, RZ, R169, P2 ;  /* 0x000000ffff777224 */ /* 0x000fe200010e06a9 */
[----:B------:R-:W-:-:S02]  /*eee0*/  LOP3.LUT R12, R31, 0x380, RZ, 0xc0, !PT ;  /* 0x000003801f0c7812 */ /* 0x000fc400078ec0ff */
[----:B------:R-:W-:Y:S02]  /*eef0*/  IADD3 R147, P2, R168, 0xe000, RZ ;  /* 0x0000e000a8937810 */ /* 0x000fe40007f5e0ff */
[----:B------:R-:W-:Y:S02]  /*ef00*/  SHF.R.U64 R20, R20, 0x3, RZ ;  /* 0x0000000314147819 */ /* 0x000fe400000012ff */
[----:B------:R-:W-:Y:S02]  /*ef10*/  LOP3.LUT R152, R21, R102, RZ, 0x3c, !PT ;  /* 0x0000006615987212 */ /* 0x000fe400078e3cff */
[----:B------:R-:W-:Y:S02]  /*ef20*/  SHF.R.U64 R12, R12, 0x3, RZ ;  /* 0x000000030c0c7819 */ /* 0x000fe400000012ff */
[----:B------:R-:W-:Y:S02]  /*ef30*/  LOP3.LUT R21, R98, 0x380, RZ, 0xc0, !PT ;  /* 0x0000038062157812 */ /* 0x000fe400078ec0ff */
[----:B------:R-:W-:-:S02]  /*ef40*/  LOP3.LUT R146, R147, 0x380, RZ, 0xc0, !PT ;  /* 0x0000038093927812 */ /* 0x000fc400078ec0ff */
[----:B------:R-:W-:Y:S02]  /*ef50*/  LOP3.LUT R154, R20, R123, RZ, 0x3c, !PT ;  /* 0x0000007b149a7212 */ /* 0x000fe400078e3cff */
[----:B------:R-:W-:Y:S02]  /*ef60*/  LOP3.LUT R150, R12, R31, RZ, 0x3c, !PT ;  /* 0x0000001f0c967212 */ /* 0x000fe400078e3cff */
[----:B------:R-:W-:Y:S02]  /*ef70*/  LOP3.LUT R20, R115, 0x380, RZ, 0xc0, !PT ;  /* 0x0000038073147812 */ /* 0x000fe400078ec0ff */
[----:B------:R-:W-:Y:S02]  /*ef80*/  SHF.R.U64 R21, R21, 0x3, RZ ;  /* 0x0000000315157819 */ /* 0x000fe400000012ff */
[----:B------:R-:W-:Y:S02]  /*ef90*/  LOP3.LUT R12, R99, 0x380, RZ, 0xc0, !PT ;  /* 0x00000380630c7812 */ /* 0x000fe400078ec0ff */
[----:B------:R-:W-:-:S02]  /*efa0*/  LOP3.LUT R16, R111, 0x380, RZ, 0xc0, !PT ;  /* 0x000003806f107812 */ /* 0x000fc400078ec0ff */
[----:B------:R-:W-:Y:S02]  /*efb0*/  SHF.R.U64 R146, R146, 0x3, RZ ;  /* 0x0000000392927819 */ /* 0x000fe400000012ff */
[----:B------:R-:W-:Y:S02]  /*efc0*/  SHF.R.U64 R20, R20, 0x3, RZ ;  /* 0x0000000314147819 */ /* 0x000fe400000012ff */
[----:B------:R-:W-:Y:S02]  /*efd0*/  LOP3.LUT R158, R21, R98, RZ, 0x3c, !PT ;  /* 0x00000062159e7212 */ /* 0x000fe400078e3cff */
[----:B------:R-:W-:Y:S02]  /*efe0*/  SHF.R.U64 R12, R12, 0x3, RZ ;  /* 0x000000030c0c7819 */ /* 0x000fe400000012ff */
[----:B------:R-:W-:Y:S02]  /*eff0*/  SHF.R.U64 R16, R16, 0x3, RZ ;  /* 0x0000000310107819 */ /* 0x000fe400000012ff */
[----:B------:R-:W-:-:S02]  /*f000*/  IADD3 R21, P3, R168, 0x1000, RZ ;  /* 0x00001000a8157810 */ /* 0x000fc40007f7e0ff */
[----:B------:R-:W-:Y:S01]  /*f010*/  LOP3.LUT R146, R146, R147, RZ, 0x3c, !PT ;  /* 0x0000009392927212 */ /* 0x000fe200078e3cff */
[----:B------:R-:W-:Y:S01]  /*f020*/  IMAD.X R147, RZ, RZ, R169, P2 ;  /* 0x000000ffff937224 */ /* 0x000fe200010e06a9 */
[----:B0-----:R-:W-:Y:S02]  /*f030*/  ISETP.NE.AND P2, PT, R171, 0x1, PT ;  /* 0x00000001ab00780c */ /* 0x001fe40003f45270 */
[----:B------:R-:W-:Y:S02]  /*f040*/  LOP3.LUT R162, R20, R115, RZ, 0x3c, !PT ;  /* 0x0000007314a27212 */ /* 0x000fe400078e3cff */
[----:B------:R-:W-:Y:S02]  /*f050*/  LOP3.LUT R160, R12, R99, RZ, 0x3c, !PT ;  /* 0x000000630ca07212 */ /* 0x000fe400078e3cff */
[----:B------:R-:W-:Y:S02]  /*f060*/  LOP3.LUT R164, R16, R111, RZ, 0x3c, !PT ;  /* 0x0000006f10a47212 */ /* 0x000fe400078e3cff */
[----:B------:R-:W-:-:S02]  /*f070*/  LOP3.LUT R20, R21, 0x380, RZ, 0xc0, !PT ;  /* 0x0000038015147812 */ /* 0x000fc400078ec0ff */
[----:B------:R-:W-:Y:S02]  /*f080*/  LOP3.LUT R12, R107, 0x380, RZ, 0xc0, !PT ;  /* 0x000003806b0c7812 */ /* 0x000fe400078ec0ff */
[----:B------:R-:W-:Y:S01]  /*f090*/  LOP3.LUT R16, R103, 0x380, RZ, 0xc0, !PT ;  /* 0x0000038067107812 */ /* 0x000fe200078ec0ff */
[----:B-1----:R-:W0:Y:S01]  /*f0a0*/  @P2 LDC R24, c[0x0][0xbec] ;  /* 0x0002fb00ff182b82 */ /* 0x002e220000000800 */
[----:B------:R-:W-:Y:S02]  /*f0b0*/  SHF.R.U64 R20, R20, 0x3, RZ ;  /* 0x0000000314147819 */ /* 0x000fe400000012ff */
[----:B------:R-:W-:Y:S02]  /*f0c0*/  SHF.R.U64 R12, R12, 0x3, RZ ;  /* 0x000000030c0c7819 */ /* 0x000fe400000012ff */
[----:B------:R-:W-:Y:S02]  /*f0d0*/  SHF.R.U64 R16, R16, 0x3, RZ ;  /* 0x0000000310107819 */ /* 0x000fe400000012ff */
[----:B------:R-:W-:Y:S01]  /*f0e0*/  LOP3.LUT R20, R20, R21, RZ, 0x3c, !PT ;  /* 0x0000001514147212 */ /* 0x000fe200078e3cff */
[----:B------:R-:W-:Y:S01]  /*f0f0*/  IMAD.X R21, RZ, RZ, R169, P3 ;  /* 0x000000ffff157224 */ /* 0x000fe200018e06a9 */
[----:B------:R-:W-:Y:S01]  /*f100*/  LOP3.LUT R12, R12, R107, RZ, 0x3c, !PT ;  /* 0x0000006b0c0c7212 */ /* 0x000fe200078e3cff */
[----:B------:R-:W1:Y:S01]  /*f110*/  @P2 LDC R27, c[0x0][0xbf0] ;  /* 0x0002fc00ff1b2b82 */ /* 0x000e620000000800 */
[----:B------:R-:W-:-:S02]  /*f120*/  LOP3.LUT R166, R16, R103, RZ, 0x3c, !PT ;  /* 0x0000006710a67212 */ /* 0x000fc400078e3cff */
[C---:B------:R-:W-:Y:S02]  /*f130*/  IADD3 R99, P4, R168.reuse, 0x2000, RZ ;  /* 0x00002000a8637810 */ /* 0x040fe40007f9e0ff */
[C---:B------:R-:W-:Y:S02]  /*f140*/  IADD3 R103, P5, R168.reuse, 0x3000, RZ ;  /* 0x00003000a8677810 */ /* 0x040fe40007fbe0ff */
[C---:B------:R-:W-:Y:S02]  /*f150*/  IADD3 R107, P6, R168.reuse, 0x4000, RZ ;  /* 0x00004000a86b7810 */ /* 0x040fe40007fde0ff */
[C---:B------:R-:W-:Y:S02]  /*f160*/  IADD3 R111, P0, R168.reuse, 0x5000, RZ ;  /* 0x00005000a86f7810 */ /* 0x040fe40007f1e0ff */
[C---:B------:R-:W-:Y:S02]  /*f170*/  IADD3 R115, P1, R168.reuse, 0x6000, RZ ;  /* 0x00006000a8737810 */ /* 0x040fe40007f3e0ff */
[----:B------:R-:W-:Y:S01]  /*f180*/  IADD3 R123, P3, R168, 0x8000, RZ ;  /* 0x00008000a87b7810 */ /* 0x000fe20007f7e0ff */
[----:B0-----:R-:W-:Y:S01]  /*f190*/  @P2 IMAD.HI.U32 R24, R37, R24, RZ ;  /* 0x0000001825182227 */ /* 0x001fe200078e00ff */
[----:B------:R-:W-:-:S02]  /*f1a0*/  LOP3.LUT R98, R99, 0x380, RZ, 0xc0, !PT ;  /* 0x0000038063627812 */ /* 0x000fc400078ec0ff */
[----:B------:R-:W-:Y:S02]  /*f1b0*/  LOP3.LUT R102, R103, 0x380, RZ, 0xc0, !PT ;  /* 0x0000038067667812 */ /* 0x000fe400078ec0ff */
[----:B------:R-:W-:Y:S02]  /*f1c0*/  LOP3.LUT R106, R107, 0x380, RZ, 0xc0, !PT ;  /* 0x000003806b6a7812 */ /* 0x000fe400078ec0ff */
[----:B------:R-:W-:Y:S02]  /*f1d0*/  LOP3.LUT R110, R111, 0x380, RZ, 0xc0, !PT ;  /* 0x000003806f6e7812 */ /* 0x000fe400078ec0ff */
[----:B------:R-:W-:Y:S02]  /*f1e0*/  LOP3.LUT R114, R115, 0x380, RZ, 0xc0, !PT ;  /* 0x0000038073727812 */ /* 0x000fe400078ec0ff */
[----:B------:R-:W-:Y:S02]  /*f1f0*/  LOP3.LUT R122, R123, 0x380, RZ, 0xc0, !PT ;  /* 0x000003807b7a7812 */ /* 0x000fe400078ec0ff */
[----:B------:R-:W-:-:S02]  /*f200*/  LOP3.LUT R6, R139, 0x380, RZ, 0xc0, !PT ;  /* 0x000003808b067812 */ /* 0x000fc400078ec0ff */
[----:B------:R-:W-:Y:S02]  /*f210*/  LOP3.LUT R8, R135, 0x380, RZ, 0xc0, !PT ;  /* 0x0000038087087812 */ /* 0x000fe400078ec0ff */
[----:B------:R-:W-:Y:S02]  /*f220*/  LOP3.LUT R10, R131, 0x380, RZ, 0xc0, !PT ;  /* 0x00000380830a7812 */ /* 0x000fe400078ec0ff */
[----:B------:R-:W-:Y:S02]  /*f230*/  SHF.R.U64 R98, R98, 0x3, RZ ;  /* 0x0000000362627819 */ /* 0x000fe400000012ff */
[----:B------:R-:W-:Y:S02]  /*f240*/  SHF.R.U64 R102, R102, 0x3, RZ ;  /* 0x0000000366667819 */ /* 0x000fe400000012ff */
[----:B------:R-:W-:Y:S02]  /*f250*/  SHF.R.U64 R106, R106, 0x3, RZ ;  /* 0x000000036a6a7819 */ /* 0x000fe400000012ff */
[----:B------:R-:W-:-:S02]  /*f260*/  SHF.R.U64 R110, R110, 0x3, RZ ;  /* 0x000000036e6e7819 */ /* 0x000fc400000012ff */
[----:B------:R-:W-:Y:S02]  /*f270*/  SHF.R.U64 R114, R114, 0x3, RZ ;  /* 0x0000000372727819 */ /* 0x000fe400000012ff */
[----:B------:R-:W-:Y:S02]  /*f280*/  SHF.R.U64 R122, R122, 0x3, RZ ;  /* 0x000000037a7a7819 */ /* 0x000fe400000012ff */
[----:B------:R-:W-:Y:S02]  /*f290*/  SHF.R.U64 R6, R6, 0x3, RZ ;  /* 0x0000000306067819 */ /* 0x000fe400000012ff */
[----:B------:R-:W-:Y:S02]  /*f2a0*/  SHF.R.U64 R8, R8, 0x3, RZ ;  /* 0x0000000308087819 */ /* 0x000fe400000012ff */
[----:B------:R-:W-:Y:S02]  /*f2b0*/  SHF.R.U64 R10, R10, 0x3, RZ ;  /* 0x000000030a0a7819 */ /* 0x000fe400000012ff */
        /* <DEDUP_REMOVED lines=12> */
[----:B------:R-:W-:-:S02]  /*f380*/  LOP3.LUT R6, R6, R139, RZ, 0x3c, !PT ;  /* 0x0000008b06067212 */ /* 0x000fc400078e3cff */
[----:B------:R-:W-:Y:S02]  /*f390*/  LOP3.LUT R8, R8, R135, RZ, 0x3c, !PT ;  /* 0x0000008708087212 */ /* 0x000fe400078e3cff */
[----:B------:R-:W-:Y:S02]  /*f3a0*/  LOP3.LUT R10, R10, R131, RZ, 0x3c, !PT ;  /* 0x000000830a0a7212 */ /* 0x000fe400078e3cff */
[C---:B------:R-:W-:Y:S02]  /*f3b0*/  IADD3 R127, P4, R168.reuse, 0x9000, RZ ;  /* 0x00009000a87f7810 */ /* 0x040fe40007f9e0ff */
[C---:B------:R-:W-:Y:S02]  /*f3c0*/  IADD3 R131, P5, R168.reuse, 0xa000, RZ ;  /* 0x0000a000a8837810 */ /* 0x040fe40007fbe0ff */
[C---:B------:R-:W-:Y:S02]  /*f3d0*/  IADD3 R135, P6, R168.reuse, 0xb000, RZ ;  /* 0x0000b000a8877810 */ /* 0x040fe40007fde0ff */
[----:B------:R-:W-:-:S02]  /*f3e0*/  IADD3 R139, P0, R168, 0xc000, RZ ;  /* 0x0000c000a88b7810 */ /* 0x000fc40007f1e0ff */
[C---:B------:R-:W-:Y:S02]  /*f3f0*/  IADD3 R143, P1, R168.reuse, 0xd000, RZ ;  /* 0x0000d000a88f7810 */ /* 0x040fe40007f3e0ff */
[----:B------:R-:W-:Y:S02]  /*f400*/  IADD3 R215, P3, R168, 0xf000, RZ ;  /* 0x0000f000a8d77810 */ /* 0x000fe40007f7e0ff */
[----:B------:R-:W-:Y:S02]  /*f410*/  LOP3.LUT R126, R127, 0x380, RZ, 0xc0, !PT ;  /* 0x000003807f7e7812 */ /* 0x000fe400078ec0ff */
[----:B------:R-:W-:Y:S01]  /*f420*/  LOP3.LUT R130, R131, 0x380, RZ, 0xc0, !PT ;  /* 0x0000038083827812 */ /* 0x000fe200078ec0ff */
[----:B------:R-:W-:Y:S01]  /*f430*/  IMAD.X R31, RZ, RZ, R169, P3 ;  /* 0x000000ffff1f7224 */ /* 0x000fe200018e06a9 */
[----:B------:R-:W-:Y:S02]  /*f440*/  LOP3.LUT R134, R135, 0x380, RZ, 0xc0, !PT ;  /* 0x0000038087867812 */ /* 0x000fe400078ec0ff */
[----:B------:R-:W-:-:S02]  /*f450*/  LOP3.LUT R138, R139, 0x380, RZ, 0xc0, !PT ;  /* 0x000003808b8a7812 */ /* 0x000fc400078ec0ff */
[----:B------:R-:W-:Y:S02]  /*f460*/  LOP3.LUT R142, R143, 0x380, RZ, 0xc0, !PT ;  /* 0x000003808f8e7812 */ /* 0x000fe400078ec0ff */
[----:B------:R-:W-:Y:S02]  /*f470*/  LOP3.LUT R29, R168, 0x380, RZ, 0xc0, !PT ;  /* 0x00000380a81d7812 */ /* 0x000fe400078ec0ff */
[----:B------:R-:W-:Y:S02]  /*f480*/  LOP3.LUT R16, R215, 0x380, RZ, 0xc0, !PT ;  /* 0x00000380d7107812 */ /* 0x000fe400078ec0ff */
[----:B------:R-:W-:Y:S02]  /*f490*/  SHF.R.U64 R126, R126, 0x3, RZ ;  /* 0x000000037e7e7819 */ /* 0x000fe400000012ff */
[----:B------:R-:W-:Y:S02]  /*f4a0*/  SHF.R.U64 R130, R130, 0x3, RZ ;  /* 0x0000000382827819 */ /* 0x000fe400000012ff */
[----:B------:R-:W-:-:S02]  /*f4b0*/  SHF.R.U64 R134, R134, 0x3, RZ ;  /* 0x0000000386867819 */ /* 0x000fc400000012ff */
[----:B------:R-:W-:Y:S02]  /*f4c0*/  SHF.R.U64 R138, R138, 0x3, RZ ;  /* 0x000000038a8a7819 */ /* 0x000fe400000012ff */
[----:B------:R-:W-:Y:S02]  /*f4d0*/  SHF.R.U64 R142, R142, 0x3, RZ ;  /* 0x000000038e8e7819 */ /* 0x000fe400000012ff */
[----:B------:R-:W-:Y:S02]  /*f4e0*/  SHF.R.U64 R29, R29, 0x3, RZ ;  /* 0x000000031d1d7819 */ /* 0x000fe400000012ff */
[----:B------:R-:W-:Y:S02]  /*f4f0*/  SHF.R.U64 R16, R16, 0x3, RZ ;  /* 0x0000000310107819 */ /* 0x000fe400000012ff */
[----:B------:R-:W-:Y:S02]  /*f500*/  MOV R150, R150 ;  /* 0x0000009600967202 */ /* 0x000fe40000000f00 */
        /* <DEDUP_REMOVED lines=11> */
[----:B------:R-:W-:Y:S01]  /*f5c0*/  IMAD.MOV.U32 R29, RZ, RZ, R169 ;  /* 0x000000ffff1d7224 */ /* 0x000fe200078e00a9 */
[----:B------:R-:W-:Y:S01]  /*f5d0*/  LOP3.LUT R30, R16, R215, RZ, 0x3c, !PT ;  /* 0x000000d7101e7212 */ /* 0x000fe200078e3cff */
[----:B------:R0:W-:Y:S01]  /*f5e0*/  STSM.16.M88.4 [R150], R32 ;  /* 0x0000002096007844 */ /* 0x0001e20000000200 */
[----:B------:R-:W-:-:S02]  /*f5f0*/  MOV R168, R4 ;  /* 0x0000000400a87202 */ /* 0x000fc40000000f00 */
[----:B------:R-:W-:Y:S02]  /*f600*/  MOV R16, R6 ;  /* 0x0000000600107202 */ /* 0x000fe40000000f00 */
[----:B------:R-:W-:Y:S02]  /*f610*/  MOV R40, R8 ;  /* 0x0000000800287202 */ /* 0x000fe40000000f00 */
[----:B------:R-:W-:Y:S02]  /*f620*/  MOV R169, R10 ;  /* 0x0000000a00a97202 */ /* 0x000fe40000000f00 */
[----:B------:R-:W-:Y:S02]  /*f630*/  MOV R160, R160 ;  /* 0x000000a000a07202 */ /* 0x000fe40000000f00 */
[----:B------:R-:W-:Y:S02]  /*f640*/  F2FP.BF16.F32.PACK_AB R4, R41, R178 ;  /* 0x000000b22904723e */ /* 0x000fe400000010ff */
[----:B------:R-:W-:-:S02]  /*f650*/  F2FP.BF16.F32.PACK_AB R5, R43, R42 ;  /* 0x0000002a2b05723e */ /* 0x000fc400000010ff */
[----:B------:R-:W-:Y:S01]  /*f660*/  F2FP.BF16.F32.PACK_AB R6, R45, R179 ;  /* 0x000000b32d06723e */ /* 0x000fe200000010ff */
[----:B0-----:R-:W-:Y:S01]  /*f670*/  IMAD.MOV.U32 R32, RZ, RZ, R37 ;  /* 0x000000ffff207224 */ /* 0x001fe200078e0025 */
[----:B------:R-:W-:Y:S02]  /*f680*/  F2FP.BF16.F32.PACK_AB R7, R47, R46 ;  /* 0x0000002e2f07723e */ /* 0x000fe400000010ff */
[----:B------:R-:W-:Y:S02]  /*f690*/  MOV R170, R14 ;  /* 0x0000000e00aa7202 */ /* 0x000fe40000000f00 */
[----:B------:R-:W-:Y:S01]  /*f6a0*/  MOV R166, R166 ;  /* 0x000000a600a67202 */ /* 0x000fe20000000f00 */
[----:B------:R0:W-:Y:S01]  /*f6b0*/  STSM.16.M88.4 [R160], R4 ;  /* 0x00000004a0007844 */ /* 0x0001e20000000200 */
[----:B------:R-:W-:Y:S02]  /*f6c0*/  F2FP.BF16.F32.PACK_AB R8, R49, R180 ;  /* 0x000000b43108723e */ /* 0x000fe400000010ff */
[----:B------:R-:W-:-:S02]  /*f6d0*/  F2FP.BF16.F32.PACK_AB R9, R51, R50 ;  /* 0x000000323309723e */ /* 0x000fc400000010ff */
[----:B------:R-:W-:Y:S02]  /*f6e0*/  F2FP.BF16.F32.PACK_AB R10, R53, R181 ;  /* 0x000000b5350a723e */ /* 0x000fe400000010ff */
[----:B------:R-:W-:Y:S02]  /*f6f0*/  F2FP.BF16.F32.PACK_AB R11, R55, R54 ;  /* 0x00000036370b723e */ /* 0x000fe400000010ff */
[----:B------:R-:W-:Y:S02]  /*f700*/  MOV R25, R12 ;  /* 0x0000000c00197202 */ /* 0x000fe40000000f00 */
[----:B------:R-:W-:Y:S01]  /*f710*/  F2FP.BF16.F32.PACK_AB R12, R57, R182 ;  /* 0x000000b6390c723e */ /* 0x000fe200000010ff */
[----:B------:R2:W-:Y:S01]  /*f720*/  STSM.16.M88.4 [R166], R8 ;  /* 0x00000008a6007844 */ /* 0x0005e20000000200 */
[----:B------:R-:W-:Y:S02]  /*f730*/  F2FP.BF16.F32.PACK_AB R13, R59, R58 ;  /* 0x0000003a3b0d723e */ /* 0x000fe400000010ff */
[----:B------:R-:W-:-:S02]  /*f740*/  F2FP.BF16.F32.PACK_AB R14, R61, R183 ;  /* 0x000000b73d0e723e */ /* 0x000fc400000010ff */
[----:B------:R-:W-:Y:S02]  /*f750*/  F2FP.BF16.F32.PACK_AB R15, R63, R62 ;  /* 0x0000003e3f0f723e */ /* 0x000fe400000010ff */
[----:B-1----:R-:W-:Y:S02]  /*f760*/  @P2 SHF.R.U32.HI R32, RZ, R27, R24 ;  /* 0x0000001bff202219 */ /* 0x002fe40000011618 */
[----:B------:R-:W-:Y:S01]  /*f770*/  MOV R164, R164 ;  /* 0x000000a400a47202 */ /* 0x000fe20000000f00 */
[----:B------:R1:W-:Y:S01]  /*f780*/  STSM.16.M88.4 [R25], R12 ;  /* 0x0000000c19007844 */ /* 0x0003e20000000200 */
[----:B0-----:R-:W-:Y:S01]  /*f790*/  F2FP.BF16.F32.PACK_AB R4, R65, R184 ;  /* 0x000000b84104723e */ /* 0x001fe200000010ff */
[----:B------:R-:W-:Y:S01]  /*f7a0*/  IMAD.MOV R24, RZ, RZ, -R32 ;  /* 0x000000ffff187224 */ /* 0x000fe200078e0a20 */
[----:B------:R-:W-:Y:S02]  /*f7b0*/  F2FP.BF16.F32.PACK_AB R5, R67, R66 ;  /* 0x000000424305723e */ /* 0x000fe400000010ff */
[----:B------:R-:W-:Y:S01]  /*f7c0*/  F2FP.BF16.F32.PACK_AB R6, R69, R185 ;  /* 0x000000b94506723e */ /* 0x000fe200000010ff */
[----:B------:R-:W-:Y:S01]  /*f7d0*/  IMAD R33, R171, R24, R37 ;  /* 0x00000018ab217224 */ /* 0x000fe200078e0225 */
[----:B------:R-:W-:-:S02]  /*f7e0*/  F2FP.BF16.F32.PACK_AB R7, R71, R70 ;  /* 0x000000464707723e */ /* 0x000fc400000010ff */
[----:B------:R-:W-:Y:S02]  /*f7f0*/  MOV R162, R162 ;  /* 0x000000a200a27202 */ /* 0x000fe40000000f00 */
[----:B--2---:R-:W-:Y:S01]  /*f800*/  F2FP.BF16.F32.PACK_AB R8, R73, R186 ;  /* 0x000000ba4908723e */ /* 0x004fe200000010ff */
[----:B------:R-:W-:Y:S01]  /*f810*/  STSM.16.M88.4 [R164], R4 ;  /* 0x00000004a4007844 */ /* 0x000fe20000000200 */
[----:B------:R-:W-:Y:S02]  /*f820*/  F2FP.BF16.F32.PACK_AB R9, R75, R74 ;  /* 0x0000004a4b09723e */ /* 0x000fe400000010ff */
[----:B------:R-:W-:Y:S02]  /*f830*/  F2FP.BF16.F32.PACK_AB R10, R77, R187 ;  /* 0x000000bb4d0a723e */ /* 0x000fe400000010ff */
[----:B------:R-:W-:Y:S02]  /*f840*/  F2FP.BF16.F32.PACK_AB R11, R79, R78 ;  /* 0x0000004e4f0b723e */ /* 0x000fe400000010ff */
[----:B------:R-:W-:-:S02]  /*f850*/  MOV R158, R158 ;  /* 0x0000009e009e7202 */ /* 0x000fc40000000f00 */
[----:B-1----:R-:W-:Y:S01]  /*f860*/  F2FP.BF16.F32.PACK_AB R12, R81, R188 ;  /* 0x000000bc510c723e */ /* 0x002fe200000010ff */
[----:B------:R0:W-:Y:S01]  /*f870*/  STSM.16.M88.4 [R162], R8 ;  /* 0x00000008a2007844 */ /* 0x0001e20000000200 */
[----:B------:R-:W-:Y:S02]  /*f880*/  F2FP.BF16.F32.PACK_AB R13, R83, R82 ;  /* 0x00000052530d723e */ /* 0x000fe400000010ff */
[----:B------:R-:W-:Y:S02]  /*f890*/  F2FP.BF16.F32.PACK_AB R14, R85, R189 ;  /* 0x000000bd550e723e */ /* 0x000fe400000010ff */
[----:B------:R-:W-:Y:S02]  /*f8a0*/  F2FP.BF16.F32.PACK_AB R15, R87, R86 ;  /* 0x00000056570f723e */ /* 0x000fe400000010ff */
[----:B------:R-:W-:Y:S02]  /*f8b0*/  MOV R156, R156 ;  /* 0x0000009c009c7202 */ /* 0x000fe40000000f00 */
[----:B------:R-:W-:Y:S01]  /*f8c0*/  F2FP.BF16.F32.PACK_AB R24, R89, R190 ;  /* 0x000000be5918723e */ /* 0x000fe200000010ff */
[----:B------:R1:W-:Y:S01]  /*f8d0*/  STSM.16.M88.4 [R158], R12 ;  /* 0x0000000c9e007844 */ /* 0x0003e20000000200 */
[----:B------:R-:W-:-:S02]  /*f8e0*/  F2FP.BF16.F32.PACK_AB R25, R91, R90 ;  /* 0x0000005a5b19723e */ /* 0x000fc400000010ff */
[----:B------:R-:W-:Y:S02]  /*f8f0*/  F2FP.BF16.F32.PACK_AB R26, R93, R191 ;  /* 0x000000bf5d1a723e */ /* 0x000fe400000010ff */
[----:B------:R-:W-:Y:S01]  /*f900*/  F2FP.BF16.F32.PACK_AB R27, R95, R94 ;  /* 0x0000005e5f1b723e */ /* 0x000fe200000010ff */
[----:B0-----:R-:W-:Y:S01]  /*f910*/  IMAD.U32 R10, RZ, RZ, UR5 ;  /* 0x00000005ff0a7e24 */ /* 0x001fe2000f8e00ff */
[----:B------:R-:W-:Y:S01]  /*f920*/  SHF.R.S32.HI R9, RZ, 0x1f, R32 ;  /* 0x0000001fff097819 */ /* 0x000fe20000011420 */
[----:B------:R-:W-:Y:S01]  /*f930*/  ULDC UR5, c[0x0][0xa88] ;  /* 0x0002a20000057ab9 */ /* 0x000fe20000000800 */
[----:B------:R-:W-:Y:S01]  /*f940*/  SHF.R.S32.HI R8, RZ, 0x1f, R33 ;  /* 0x0000001fff087819 */ /* 0x000fe20000011421 */
[----:B------:R0:W-:Y:S01]  /*f950*/  STSM.16.M88.4 [R156], R24 ;  /* 0x000000189c007844 */ /* 0x0001e20000000200 */
[----:B------:R-:W-:Y:S01]  /*f960*/  MOV R154, R154 ;  /* 0x0000009a009a7202 */ /* 0x000fe20000000f00 */
[----:B------:R-:W-:Y:S01]  /*f970*/  IMAD R41, R171, UR5, RZ ;  /* 0x00000005ab297c24 */ /* 0x000fe2000f8e02ff */
[----:B------:R-:W-:-:S02]  /*f980*/  F2FP.BF16.F32.PACK_AB R4, R97, R192 ;  /* 0x000000c06104723e */ /* 0x000fc400000010ff */
[----:B------:R-:W-:Y:S01]  /*f990*/  F2FP.BF16.F32.PACK_AB R5, R44, R36 ;  /* 0x000000242c05723e */ /* 0x000fe200000010ff */
[----:B-1----:R-:W-:Y:S01]  /*f9a0*/  VIADD R14, R207, UR43 ;  /* 0x0000002bcf0e7c36 */ /* 0x002fe20008000000 */
[----:B------:R-:W-:Y:S02]  /*f9b0*/  IADD3 R12, P0, R32, UR6, RZ ;  /* 0x00000006200c7c10 */ /* 0x000fe4000ff1e0ff */
[----:B------:R-:W-:Y:S02]  /*f9c0*/  F2FP.BF16.F32.PACK_AB R6, R101, R193 ;  /* 0x000000c16506723e */ /* 0x000fe400000010ff */
[----:B------:R-:W-:Y:S01]  /*f9d0*/  IADD3.X R13, R9, UR7, R10, P0, !PT ;  /* 0x00000007090d7c10 */ /* 0x000fe200087fe40a */
[----:B------:R-:W-:Y:S01]  /*f9e0*/  ULDC.64 UR6, c[0x0][0xb88] ;  /* 0x0002e20000067ab9 */ /* 0x000fe20000000a00 */
[----:B------:R-:W-:Y:S01]  /*f9f0*/  F2FP.BF16.F32.PACK_AB R7, R52, R48 ;  /* 0x000000303407723e */ /* 0x000fe200000010ff */
[----:B------:R-:W-:Y:S01]  /*fa00*/  IMAD R8, R8, UR6, RZ ;  /* 0x0000000608087c24 */ /* 0x000fe2000f8e02ff */
[----:B------:R-:W-:Y:S01]  /*fa10*/  LOP3.LUT P0, RZ, R205, 0x3, RZ, 0xc0, !PT ;  /* 0x00000003cdff7812 */ /* 0x000fe2000780c0ff */
[C---:B------:R-:W-:Y:S01]  /*fa20*/  IMAD.WIDE.U32 R12, R33.reuse, UR6, R12 ;  /* 0x00000006210c7c25 */ /* 0x040fe2000f8e000c */
[----:B------:R-:W-:Y:S01]  /*fa30*/  MOV R152, R152 ;  /* 0x0000009800987202 */ /* 0x000fe20000000f00 */
[----:B------:R1:W-:Y:S01]  /*fa40*/  STSM.16.M88.4 [R154], R4 ;  /* 0x000000049a007844 */ /* 0x0003e20000000200 */
[----:B------:R-:W-:Y:S01]  /*fa50*/  F2FP.BF16.F32.PACK_AB R9, R60, R56 ;  /* 0x000000383c09723e */ /* 0x000fe200000010ff */
[----:B------:R-:W-:Y:S01]  /*fa60*/  IMAD R33, R33, UR7, R8 ;  /* 0x0000000721217c24 */ /* 0x000fe2000f8e0208 */
[----:B------:R-:W-:Y:S01]  /*fa70*/  ULDC.64 UR6, c[0x0][0xb50] ;  /* 0x0002d40000067ab9 */ /* 0x000fe20000000a00 */
[----:B------:R-:W-:-:S02]  /*fa80*/  F2FP.BF16.F32.PACK_AB R8, R105, R194 ;  /* 0x000000c26908723e */ /* 0x000fc400000010ff */
[----:B0-----:R-:W-:Y:S02]  /*fa90*/  LEA R26, P3, R12, UR6, 0x2 ;  /* 0x000000060c1a7c11 */ /* 0x001fe4000f8610ff */
[----:B------:R-:W-:Y:S02]  /*faa0*/  F2FP.BF16.F32.PACK_AB R10, R109, R195 ;  /* 0x000000c36d0a723e */ /* 0x000fe400000010ff */
[----:B------:R-:W-:Y:S01]  /*fab0*/  F2FP.BF16.F32.PACK_AB R11, R68, R64 ;  /* 0x00000040440b723e */ /* 0x000fe200000010ff */
[----:B------:R-:W-:Y:S01]  /*fac0*/  SHFL.IDX PT, R42, R26, RZ, 0x1c1f ;  /* 0x001c1fff1a2a7589 */ /* 0x000fe200000e0000 */
[----:B------:R-:W-:Y:S02]  /*fad0*/  ISETP.GE.OR P1, PT, R14, R41, P0 ;  /* 0x000000290e00720c */ /* 0x000fe40000726670 */
[----:B------:R-:W-:Y:S01]  /*fae0*/  F2FP.BF16.F32.PACK_AB R15, R116, R112 ;  /* 0x00000070740f723e */ /* 0x000fe200000010ff */
[----:B------:R0:W-:Y:S01]  /*faf0*/  STSM.16.M88.4 [R152], R8 ;  /* 0x0000000898007844 */ /* 0x0001e20000000200 */
[----:B-1----:R-:W-:Y:S01]  /*fb00*/  IMAD.IADD R5, R13, 0x1, R33 ;  /* 0x000000010d057824 */ /* 0x002fe200078e0221 */
[----:B------:R-:W-:Y:S01]  /*fb10*/  F2FP.BF16.F32.PACK_AB R6, R117, R197 ;  /* 0x000000c57506723e */ /* 0x000fe200000010ff */
[----:B------:R-:W-:Y:S01]  /*fb20*/  VIADD R4, R14, 0x8 ;  /* 0x000000080e047836 */ /* 0x000fe20000000000 */
[----:B------:R-:W-:Y:S01]  /*fb30*/  F2FP.BF16.F32.PACK_AB R7, R84, R80 ;  /* 0x000000505407723e */ /* 0x000fe200000010ff */
[----:B------:R1:W-:Y:S01]  /*fb40*/  SHFL.IDX PT, R48, R26, 0x1, 0x1c1f ;  /* 0x003c1f001a307f89 */ /* 0x0003e200000e0000 */
[----:B------:R-:W-:-:S02]  /*fb50*/  LEA.HI.X R27, R12, UR7, R5, 0x2, P3 ;  /* 0x000000070c1b7c11 */ /* 0x000fc400098f1405 */
[----:B------:R-:W-:Y:S02]  /*fb60*/  ISETP.GE.OR P0, PT, R4, R41, P0 ;  /* 0x000000290400720c */ /* 0x000fe40000706670 */
[----:B------:R-:W-:Y:S01]  /*fb70*/  F2FP.BF16.F32.PACK_AB R4, R113, R196 ;  /* 0x000000c47104723e */ /* 0x000fe200000010ff */
[----:B------:R-:W2:Y:S01]  /*fb80*/  SHFL.IDX PT, R43, R27, RZ, 0x1c1f ;  /* 0x001c1fff1b2b7589 */ /* 0x000ea200000e0000 */
[----:B------:R-:W-:Y:S02]  /*fb90*/  F2FP.BF16.F32.PACK_AB R5, R76, R72 ;  /* 0x000000484c05723e */ /* 0x000fe400000010ff */
[----:B------:R-:W-:Y:S01]  /*fba0*/  F2FP.BF16.F32.PACK_AB R12, R129, R199 ;  /* 0x000000c7810c723e */ /* 0x000fe200000010ff */
[----:B------:R3:W4:Y:S01]  /*fbb0*/  SHFL.IDX PT, R49, R27, 0x1, 0x1c1f ;  /* 0x003c1f001b317f89 */ /* 0x00072200000e0000 */
[----:B0-----:R-:W-:Y:S02]  /*fbc0*/  F2FP.BF16.F32.PACK_AB R8, R121, R198 ;  /* 0x000000c67908723e */ /* 0x001fe400000010ff */
[----:B------:R-:W-:Y:S01]  /*fbd0*/  F2FP.BF16.F32.PACK_AB R9, R92, R88 ;  /* 0x000000585c09723e */ /* 0x000fe200000010ff */
[----:B------:R0:W-:Y:S01]  /*fbe0*/  STSM.16.M88.4 [R170], R4 ;  /* 0x00000004aa007844 */ /* 0x0001e20000000200 */
[----:B------:R-:W-:-:S02]  /*fbf0*/  F2FP.BF16.F32.PACK_AB R10, R125, R124 ;  /* 0x0000007c7d0a723e */ /* 0x000fc400000010ff */
[----:B------:R-:W-:Y:S02]  /*fc00*/  F2FP.BF16.F32.PACK_AB R11, R100, R96 ;  /* 0x00000060640b723e */ /* 0x000fe400000010ff */
[----:B------:R-:W-:Y:S02]  /*fc10*/  F2FP.BF16.F32.PACK_AB R13, R108, R104 ;  /* 0x000000686c0d723e */ /* 0x000fe400000010ff */
[----:B------:R-:W-:Y:S01]  /*fc20*/  F2FP.BF16.F32.PACK_AB R14, R133, R132 ;  /* 0x00000084850e723e */ /* 0x000fe200000010ff */
[----:B------:R-:W-:Y:S01]  /*fc30*/  STSM.16.M88.4 [R169], R8 ;  /* 0x00000008a9007844 */ /* 0x000fe20000000200 */
[----:B------:R-:W-:Y:S02]  /*fc40*/  F2FP.BF16.F32.PACK_AB R24, R137, R136 ;  /* 0x000000888918723e */ /* 0x000fe400000010ff */
[----:B------:R-:W-:Y:S01]  /*fc50*/  F2FP.BF16.F32.PACK_AB R25, R128, R120 ;  /* 0x000000788019723e */ /* 0x000fe200000010ff */
[----:B------:R-:W-:Y:S01]  /*fc60*/  STSM.16.M88.4 [R40], R12 ;  /* 0x0000000c28007844 */ /* 0x000fe20000000200 */
[----:B-1----:R-:W-:-:S02]  /*fc70*/  F2FP.BF16.F32.PACK_AB R26, R141, R140 ;  /* 0x0000008c8d1a723e */ /* 0x002fc400000010ff */
[----:B---3--:R-:W-:Y:S01]  /*fc80*/  F2FP.BF16.F32.PACK_AB R27, R173, R172 ;  /* 0x000000acad1b723e */ /* 0x008fe200000010ff */
[----:B0-----:R-:W0:Y:S01]  /*fc90*/  @P2 LDC R7, c[0x0][0xbf0] ;  /* 0x0002fc00ff072b82 */ /* 0x001e220000000800 */
[----:B------:R-:W-:Y:S02]  /*fca0*/  F2FP.BF16.F32.PACK_AB R44, R145, R144 ;  /* 0x00000090912c723e */ /* 0x000fe400000010ff */
[----:B------:R-:W-:Y:S01]  /*fcb0*/  F2FP.BF16.F32.PACK_AB R45, R175, R174 ;  /* 0x000000aeaf2d723e */ /* 0x000fe200000010ff */
[----:B------:R-:W-:Y:S01]  /*fcc0*/  STSM.16.M88.4 [R16], R24 ;  /* 0x0000001810007844 */ /* 0x000fe20000000200 */
[----:B------:R-:W-:Y:S02]  /*fcd0*/  F2FP.BF16.F32.PACK_AB R46, R149, R148 ;  /* 0x00000094952e723e */ /* 0x000fe400000010ff */
[----:B------:R-:W-:-:S05]  /*fce0*/  F2FP.BF16.F32.PACK_AB R47, R0, R176 ;  /* 0x000000b0002f723e */ /* 0x000fca00000010ff */
[----:B------:R-:W-:Y:S01]  /*fcf0*/  STSM.16.M88.4 [R168], R44 ;  /* 0x0000002ca8007844 */ /* 0x000fe20000000200 */
[----:B------:R-:W-:Y:S01]  /*fd00*/  BAR.SYNC.DEFER_BLOCKING 0x1, 0x100 ;  /* 0x0044000000007b1d */ /* 0x000fe20000010000 */
[----:B------:R-:W-:Y:S01]  /*fd10*/  IMAD R0, R202, 0x20, R203 ;  /* 0x00000020ca007824 */ /* 0x000fe200078e02cb */
[----:B------:R-:W-:-:S04]  /*fd20*/  UIMAD UR5, UR10, UR8, URZ ;  /* 0x000000080a0572a4 */ /* 0x000fc8000f8e023f */
[----:B--2---:R1:W-:Y:S01]  /*fd30*/  @!P1 ST.E desc[UR46][R42.64], R3 ;  /* 0x000000032a009985 */ /* 0x0043e2000c10192e */
[----:B------:R-:W-:Y:S01]  /*fd40*/  VIADD R6, R0, UR43 ;  /* 0x0000002b00067c36 */ /* 0x000fe20008000000 */
[----:B------:R-:W-:Y:S02]  /*fd50*/  UIMAD.WIDE.U32 UR6, UR40, UR8, URZ ;  /* 0x00000008280672a5 */ /* 0x000fe4000f8e003f */
[----:B------:R-:W-:Y:S01]  /*fd60*/  UIMAD UR5, UR40, UR9, UR5 ;  /* 0x00000009280572a4 */ /* 0x000fe2000f8e0205 */
[----:B------:R-:W-:Y:S01]  /*fd70*/  ULDC.64 UR10, c[0x0][0xaf0] ;  /* 0x0002bc00000a7ab9 */ /* 0x000fe20000000a00 */
[----:B----4-:R2:W-:Y:S01]  /*fd80*/  @!P0 ST.E desc[UR46][R48.64], R2 ;  /* 0x0000000230008985 */ /* 0x0105e2000c10192e */
[----:B-1----:R-:W1:Y:S01]  /*fd90*/  @P2 LDC R3, c[0x0][0xbec] ;  /* 0x0002fb00ff032b82 */ /* 0x002e620000000800 */
[----:B------:R-:W-:Y:S01]  /*fda0*/  UIMAD UR8, UR12, UR10, URZ ;  /* 0x0000000a0c0872a4 */ /* 0x000fe2000f8e023f */
[----:B------:R-:W-:Y:S01]  /*fdb0*/  IMAD.MOV.U32 R5, RZ, RZ, R6 ;  /* 0x000000ffff057224 */ /* 0x000fe200078e0006 */
[----:B------:R-:W-:Y:S01]  /*fdc0*/  UIADD3 UR7, UR7, UR5, URZ ;  /* 0x0000000507077290 */ /* 0x000fe2000fffe03f */
[----:B------:R3:W5:Y:S01]  /*fdd0*/  LD.E.128 R32, desc[UR46][R28.64] ;  /* 0x0000002e1c207980 */ /* 0x000762000c101d00 */
[----:B------:R-:W-:-:S02]  /*fde0*/  UIMAD UR5, UR42, UR11, UR8 ;  /* 0x0000000b2a0572a4 */ /* 0x000fc4000f8e0208 */
[----:B------:R-:W-:Y:S01]  /*fdf0*/  UIMAD.WIDE.U32 UR6, UR42, UR10, UR6 ;  /* 0x0000000a2a0672a5 */ /* 0x000fe2000f8e0006 */
[----:B------:R3:W5:Y:S01]  /*fe00*/  LD.E.128 R36, desc[UR46][R20.64] ;  /* 0x0000002e14247980 */ /* 0x000762000c101d00 */
[----:B------:R-:W-:Y:S02]  /*fe10*/  ULDC.64 UR8, c[0x0][0xae0] ;  /* 0x0002b80000087ab9 */ /* 0x000fe40000000a00 */
[----:B------:R-:W-:Y:S01]  /*fe20*/  UIADD3 UR5, UR7, UR5, URZ ;  /* 0x0000000507057290 */ /* 0x000fe2000fffe03f */
        /* <DEDUP_REMOVED lines=9> */
[----:B------:R-:W5:Y:S01]  /*fec0*/  LD.E.128 R116, desc[UR46][R118.64] ;  /* 0x0000002e76747980 */ /* 0x000f62000c101d00 */
[----:B------:R-:W-:Y:S02]  /*fed0*/  IMAD.U32 R3, RZ, RZ, UR7 ;  /* 0x00000007ff037e24 */ /* 0x000fe4000f8e00ff */
[----:B------:R-:W-:Y:S01]  /*fee0*/  IMAD R0, R0, UR8, RZ ;  /* 0x0000000800007c24 */ /* 0x000fe2000f8e02ff */
[----:B------:R-:W5:Y:S01]  /*fef0*/  LD.E.128 R120, desc[UR46][R122.64] ;  /* 0x0000002e7a787980 */ /* 0x000f62000c101d00 */
[----:B------:R-:W-:-:S02]  /*ff00*/  IMAD R171, R171, R4, R6 ;  /* 0x00000004abab7224 */ /* 0x000fc400078e0206 */
[----:B--2---:R-:W-:Y:S01]  /*ff10*/  IMAD.U32 R2, RZ, RZ, UR6 ;  /* 0x00000006ff027e24 */ /* 0x004fe2000f8e00ff */
[----:B------:R-:W5:Y:S01]  /*ff20*/  LD.E.128 R124, desc[UR46][R126.64] ;  /* 0x0000002e7e7c7980 */ /* 0x000f62000c101d00 */
[----:B------:R-:W-:Y:S01]  /*ff30*/  IMAD.U32 R3, RZ, RZ, UR5 ;  /* 0x00000005ff037e24 */ /* 0x000fe2000f8e00ff */
[----:B------:R-:W-:Y:S01]  /*ff40*/  ULDC.64 UR6, c[0x0][0xad8] ;  /* 0x0002b60000067ab9 */ /* 0x000fe20000000a00 */
[----:B------:R-:W-:Y:S01]  /*ff50*/  IMAD R7, R5, UR9, R0 ;  /* 0x0000000905077c24 */ /* 0x000fe2000f8e0200 */
[----:B------:R-:W5:Y:S01]  /*ff60*/  LD.E.128 R128, desc[UR46][R130.64] ;  /* 0x0000002e82807980 */ /* 0x000f62000c101d00 */
[----:B------:R-:W-:-:S03]  /*ff70*/  SHF.R.S32.HI R0, RZ, 0x1f, R171 ;  /* 0x0000001fff007819 */ /* 0x000fc600000114ab */
[----:B------:R-:W5:Y:S01]  /*ff80*/  LD.E.128 R132, desc[UR46][R134.64] ;  /* 0x0000002e86847980 */ /* 0x000f62000c101d00 */
[----:B------:R-:W-:-:S03]  /*ff90*/  IMAD.WIDE.U32 R2, R5, UR8, R2 ;  /* 0x0000000805027c25 */ /* 0x000fc6000f8e0002 */
[----:B------:R-:W5:Y:S04]  /*ffa0*/  LD.E.128 R136, desc[UR46][R138.64] ;  /* 0x0000002e8a887980 */ /* 0x000f68000c101d00 */
[----:B------:R-:W5:Y:S04]  /*ffb0*/  LD.E.128 R140, desc[UR46][R142.64] ;  /* 0x0000002e8e8c7980 */ /* 0x000f68000c101d00 */
[----:B------:R-:W5:Y:S04]  /*ffc0*/  LD.E.128 R144, desc[UR46][R146.64] ;  /* 0x0000002e92907980 */ /* 0x000f68000c101d00 */
[----:B------:R-:W5:Y:S01]  /*ffd0*/  LD.E.128 R28, desc[UR46][R30.64] ;  /* 0x0000002e1e1c7980 */ /* 0x000f62000c101d00 */
[----:B------:R-:W-:Y:S01]  /*ffe0*/  IMAD.IADD R3, R3, 0x1, R7 ;  /* 0x0000000103037824 */ /* 0x000fe200078e0207 */
[----:B------:R-:W-:Y:S01]  /*fff0*/  BSSY B1, `(.L_x_1829) ;  /* 0x000002b000017945 */ /* 0x000fe20003800000 */
[----:B------:R-:W-:Y:S01]  /*10000*/  IMAD R4, R0, UR6, RZ ;  /* 0x0000000600047c24 */ /* 0x000fe2000f8e02ff */
[----:B------:R-:W-:Y:S01]  /*10010*/  @!PT LDS RZ, [RZ] ;  /* 0x00000000fffff984 */ /* 0x000fe20000000800 */
[----:B------:R-:W-:Y:S01]  /*10020*/  @!PT LDS RZ, [RZ] ;  /* 0x00000000fffff984 */ /* 0x000fe20000000800 */
[----:B------:R-:W-:Y:S01]  /*10030*/  @!PT LDS RZ, [RZ] ;  /* 0x00000000fffff984 */ /* 0x000fe20000000800 */
[----:B------:R-:W-:Y:S01]  /*10040*/  @!PT LDS RZ, [RZ] ;  /* 0x00000000fffff984 */ /* 0x000fe20000000800 */
[----:B------:R0:W-:Y:S06]  /*10050*/  MEMBAR.ALL.CTA ;  /* 0x0000000000007992 */ /* 0x0001ec0000008000 */
[----:B0-----:R-:W0:Y:S01]  /*10060*/  FENCE.VIEW.ASYNC.S ;  /* 0x00000000000073c6 */ /* 0x001e220000000000 */
[----:B------:R-:W-:-:S02]  /*10070*/  VIADD R12, R203, UR43 ;  /* 0x0000002bcb0c7c36 */ /* 0x000fc40008000000 */
[C---:B------:R-:W-:Y:S02]  /*10080*/  IMAD R5, R171.reuse, UR7, R4 ;  /* 0x00000007ab057c24 */ /* 0x040fe4000f8e0204 */
[----:B------:R-:W-:Y:S01]  /*10090*/  IMAD.WIDE.U32 R2, R171, UR6, R2 ;  /* 0x00000006ab027c25 */ /* 0x000fe2000f8e0002 */
[CC--:B------:R-:W-:Y:S01]  /*100a0*/  ISETP.GE.AND P2, PT, R12.reuse, R41.reuse, PT ;  /* 0x000000290c00720c */ /* 0x0c0fe20003f46270 */
[----:B------:R-:W-:Y:S02]  /*100b0*/  ULDC.64 UR6, c[0x0][0xa80] ;  /* 0x0002a00000067ab9 */ /* 0x000fe40000000a00 */
[----:B------:R-:W-:Y:S01]  /*100c0*/  VIADD R0, R12, 0x20 ;  /* 0x000000200c007836 */ /* 0x000fe20000000000 */
[----:B------:R-:W-:Y:S01]  /*100d0*/  LEA R10, P3, R2, UR6, 0x1 ;  /* 0x00000006020a7c11 */ /* 0x000fe2000f8608ff */
[----:B------:R-:W-:Y:S02]  /*100e0*/  IMAD.IADD R3, R3, 0x1, R5 ;  /* 0x0000000103037824 */ /* 0x000fe400078e0205 */
[----:B------:R-:W-:Y:S01]  /*100f0*/  VIADD R204, R204, 0x22820 ;  /* 0x00022820cccc7836 */ /* 0x000fe20000000000 */
[----:B------:R-:W-:Y:S01]  /*10100*/  ISETP.GE.AND P1, PT, R0, R41, PT ;  /* 0x000000290000720c */ /* 0x000fe20003f26270 */
[----:B------:R-:W-:Y:S01]  /*10110*/  VIADD R0, R12, 0x40 ;  /* 0x000000400c007836 */ /* 0x000fe20000000000 */
[----:B------:R-:W-:Y:S01]  /*10120*/  LEA.HI.X R11, R2, UR7, R3, 0x1, P3 ;  /* 0x00000007020b7c11 */ /* 0x000fe200098f0c03 */
[----:B0-----:R3:W0:Y:S01]  /*10130*/  SHFL.IDX PT, R8, R10, RZ, 0x181f ;  /* 0x00181fff0a087589 */ /* 0x00162200000e0000 */
[----:B------:R-:W-:-:S02]  /*10140*/  PRMT R204, RZ, 0x654, R204 ;  /* 0x00000654ffcc7816 */ /* 0x000fc400000000cc */
[----:B------:R-:W-:Y:S02]  /*10150*/  ISETP.GE.AND P0, PT, R0, R41, PT ;  /* 0x000000290000720c */ /* 0x000fe40003f06270 */
[----:B------:R3:W1:Y:S01]  /*10160*/  SHFL.IDX PT, R0, R11, RZ, 0x181f ;  /* 0x00181fff0b007589 */ /* 0x00066200000e0000 */
[----:B------:R3:W-:Y:S01]  /*10170*/  SYNCS.ARRIVE.TRANS64.RED.A1T0 RZ, [R204+URZ], RZ ;  /* 0x000000ffccff79a7 */ /* 0x0007e2000810043f */
[----:B------:R-:W-:Y:S09]  /*10180*/  @P2 BRA `(.L_x_1830) ;  /* 0x0000000000442947 */ /* 0x000ff20003800000 */
        /* <DEDUP_REMOVED lines=17> */
.L_x_1830:
[----:B------:R-:W-:Y:S05]  /*102a0*/  BSYNC B1 ;  /* 0x0000000000017941 */ /* 0x000fea0003800000 */
.L_x_1829:
[----:B-1----:R1:W4:Y:S01]  /*102b0*/  SHFL.IDX PT, R0, R11, 0x1, 0x181f ;  /* 0x00381f000b007f89 */ /* 0x00232200000e0000 */
[----:B------:R-:W-:Y:S03]  /*102c0*/  BSSY B1, `(.L_x_1831) ;  /* 0x0000014000017945 */ /* 0x000fe60003800000 */
[----:B0-2---:R1:W0:Y:S01]  /*102d0*/  SHFL.IDX PT, R8, R10, 0x1, 0x181f ;  /* 0x00381f000a087f89 */ /* 0x00522200000e0000 */
        /* <DEDUP_REMOVED lines=11> */
[----:B-----5:R2:W-:Y:S01]  /*10390*/  @!P4 ST.E.128 desc[UR46][R2.64], R36 ;  /* 0x000000240200c985 */ /* 0x0205e2000c101d2e */
[----:B------:R-:W-:-:S02]  /*103a0*/  @!P1 LEA R8, P5, R201, R8, 0x1 ;  /* 0x00000008c9089211 */ /* 0x000fc400078a08ff */
[-C--:B------:R-:W-:Y:S01]  /*103b0*/  @!P2 LEA.HI.X R7, R23, R0.reuse, R210, 0x1, P6 ;  /* 0x000000001707a211 */ /* 0x080fe200030f0cd2 */
[----:B------:R2:W-:Y:S01]  /*103c0*/  @!P3 ST.E.128 desc[UR46][R4.64], R108 ;  /* 0x0000006c0400b985 */ /* 0x0005e2000c101d2e */
[----:B------:R-:W-:-:S03]  /*103d0*/  @!P1 LEA.HI.X R9, R201, R0, R209, 0x1, P5 ;  /* 0x00000000c9099211 */ /* 0x000fc600028f0cd1 */
[----:B------:R2:W-:Y:S04]  /*103e0*/  @!P2 ST.E.128 desc[UR46][R6.64], R124 ;  /* 0x0000007c0600a985 */ /* 0x0005e8000c101d2e */
[----:B------:R2:W-:Y:S02]  /*103f0*/  @!P1 ST.E.128 desc[UR46][R8.64], R140 ;  /* 0x0000008c08009985 */ /* 0x0005e4000c101d2e */
.L_x_1832:
[----:B------:R-:W-:Y:S05]  /*10400*/  BSYNC B1 ;  /* 0x0000000000017941 */ /* 0x000fea0003800000 */
.L_x_1831:
[----:B----4-:R4:W1:Y:S01]  /*10410*/  SHFL.IDX PT, R0, R11, 0x2, 0x181f ;  /* 0x00581f000b007f89 */ /* 0x01086200000e0000 */
        /* <DEDUP_REMOVED lines=11> */
[----:B-1----:R-:W-:Y:S02]  /*104d0*/  @!P3 LEA.HI.X R3, R19, R0, R212, 0x1, P6 ;  /* 0x000000001303b211 */ /* 0x002fe400030f0cd4 */
[----:B------:R-:W-:Y:S02]  /*104e0*/  @!P0 LEA R8, P6, R201, R8, 0x1 ;  /* 0x00000008c9088211 */ /* 0x000fe400078c08ff */
[-C--:B------:R-:W-:Y:S01]  /*104f0*/  @!P2 LEA.HI.X R5, R200, R0.reuse, R211, 0x1, P5 ;  /* 0x00000000c805a211 */ /* 0x080fe200028f0cd3 */
[----:B-----5:R2:W-:Y:S01]  /*10500*/  @!P3 ST.E.128 desc[UR46][R2.64], R96 ;  /* 0x000000600200b985 */ /* 0x0205e2000c101d2e */
[----:B------:R-:W-:-:S02]  /*10510*/  @!P1 LEA.HI.X R7, R23, R0, R210, 0x1, P4 ;  /* 0x0000000017079211 */ /* 0x000fc400020f0cd2 */
[----:B------:R-:W-:Y:S01]  /*10520*/  @!P0 LEA.HI.X R9, R201, R0, R209, 0x1, P6 ;  /* 0x00000000c9098211 */ /* 0x000fe200030f0cd1 */
[----:B------:R2:W-:Y:S04]  /*10530*/  @!P2 ST.E.128 desc[UR46][R4.64], R112 ;  /* 0x000000700400a985 */ /* 0x0005e8000c101d2e */
[----:B------:R2:W-:Y:S04]  /*10540*/  @!P1 ST.E.128 desc[UR46][R6.64], R128 ;  /* 0x0000008006009985 */ /* 0x0005e8000c101d2e */
[----:B------:R2:W-:Y:S02]  /*10550*/  @!P0 ST.E.128 desc[UR46][R8.64], R144 ;  /* 0x0000009008008985 */ /* 0x0005e4000c101d2e */
.L_x_1834:
[----:B------:R-:W-:Y:S05]  /*10560*/  BSYNC B1 ;  /* 0x0000000000017941 */ /* 0x000fea0003800000 */
.L_x_1833:
[----:B-1----:R-:W-:Y:S01]  /*10570*/  VIADD R0, R12, 0x60 ;  /* 0x000000600c007836 */ /* 0x002fe20000000000 */
[----:B0-2---:R0:W1:Y:S04]  /*10580*/  SHFL.IDX PT, R8, R11, 0x3, 0x181f ;  /* 0x00781f000b087f89 */ /* 0x00506800000e0000 */
[----:B------:R-:W-:Y:S01]  /*10590*/  ISETP.GE.AND P0, PT, R0, R41, PT ;  /* 0x000000290000720c */ /* 0x000fe20003f06270 */
[----:B---34-:R-:W2:-:S12]  /*105a0*/  SHFL.IDX PT, R10, R10, 0x3, 0x181f ;  /* 0x00781f000a0a7f89 */ /* 0x018e9800000e0000 */
[----:B0-----:R-:W-:Y:S05]  /*105b0*/  @P0 BRA `(.L_x_1835) ;  /* 0x0000000c00200947 */ /* 0x001fea0003800000 */
[----:B------:R-:W-:Y:S02]  /*105c0*/  ULDC UR5, c[0x0][0xac8] ;  /* 0x0002b20000057ab9 */ /* 0x000fe40000000800 */
[----:B------:R-:W-:Y:S02]  /*105d0*/  ISETP.GE.AND P3, PT, R19, UR5, PT ;  /* 0x0000000513007c0c */ /* 0x000fe4000bf66270 */
[----:B------:R-:W-:Y:S02]  /*105e0*/  ISETP.GE.AND P4, PT, R200, UR5, PT ;  /* 0x00000005c8007c0c */ /* 0x000fe4000bf86270 */
[----:B------:R-:W-:-:S09]  /*105f0*/  ISETP.GE.AND P5, PT, R23, UR5, PT ;  /* 0x0000000517007c0c */ /* 0x000fd2000bfa6270 */
[-C--:B--2---:R-:W-:Y:S02]  /*10600*/  @!P3 LEA R2, P0, R19, R10.reuse, 0x1 ;  /* 0x0000000a1302b211 */ /* 0x084fe400078008ff */
[CC--:B------:R-:W-:Y:S02]  /*10610*/  @!P4 LEA R4, P1, R200.reuse, R10.reuse, 0x1 ;  /* 0x0000000ac804c211 */ /* 0x0c0fe400078208ff */
[----:B------:R-:W-:Y:S02]  /*10620*/  @!P5 LEA R6, P2, R23, R10, 0x1 ;  /* 0x0000000a1706d211 */ /* 0x000fe400078408ff */
[-C--:B-1----:R-:W-:Y:S02]  /*10630*/  @!P3 LEA.HI.X R3, R19, R8.reuse, R212, 0x1, P0 ;  /* 0x000000081303b211 */ /* 0x082fe400000f0cd4 */
[-C--:B------:R-:W-:Y:S02]  /*10640*/  @!P4 LEA.HI.X R5, R200, R8.reuse, R211, 0x1, P1 ;  /* 0x00000008c805c211 */ /* 0x080fe400008f0cd3 */
[----:B------:R-:W-:Y:S01]  /*10650*/  @!P5 LEA.HI.X R7, R23, R8, R210, 0x1, P2 ;  /* 0x000000081707d211 */ /* 0x000fe200010f0cd2 */
[----:B-----5:R0:W-:Y:S01]  /*10660*/  @!P3 ST.E.128 desc[UR46][R2.64], R100 ;  /* 0x000000640200b985 */ /* 0x0201e2000c101d2e */
        /* <DEDUP_REMOVED lines=8> */
.L_x_1828:
[----:B------:R-:W0:Y:S01]  /*106f0*/  LDC R8, c[0x0][0xbe8] ;  /* 0x0002fa00ff087b82 */ /* 0x000e220000000800 */
[----:B------:R-:W-:Y:S01]  /*10700*/  ISETP.GE.AND P0, PT, R213, 0x80, PT ;  /* 0x00000080d500780c */ /* 0x000fe20003f06270 */
[----:B------:R-:W-:Y:S01]  /*10710*/  USHF.R.S32.HI UR8, URZ, 0x1f, UR40 ;  /* 0x0000001f3f087899 */ /* 0x000fe20008011428 */
[----:B------:R-:W-:Y:S01]  /*10720*/  BSSY B1, `(.L_x_1836) ;  /* 0x000002f000017945 */ /* 0x000fe20003800000 */
[----:B------:R-:W-:Y:S01]  /*10730*/  USHF.R.S32.HI UR9, URZ, 0x1f, UR42 ;  /* 0x0000001f3f097899 */ /* 0x000fe2000801142a */
[----:B------:R-:W-:Y:S01]  /*10740*/  IMAD R6, R202, 0x20, R203 ;  /* 0x00000020ca067824 */ /* 0x000fe200078e02cb */
[----:B0-----:R-:W-:-:S13]  /*10750*/  ISETP.NE.AND P1, PT, R8, 0x1, PT ;  /* 0x000000010800780c */ /* 0x001fda0003f25270 */
[----:B------:R-:W0:Y:S08]  /*10760*/  @P1 LDC R9, c[0x0][0xbec] ;  /* 0x0002fb00ff091b82 */ /* 0x000e300000000800 */
[----:B------:R-:W1:Y:S01]  /*10770*/  @P1 LDC R11, c[0x0][0xbf0] ;  /* 0x0002fc00ff0b1b82 */ /* 0x000e620000000800 */
[----:B------:R-:W-:Y:S05]  /*10780*/  @P0 BRA `(.L_x_1837) ;  /* 0x0000000000a00947 */ /* 0x000fea0003800000 */
[----:B------:R-:W2:Y:S01]  /*10790*/  S2R R0, SR_TID.X ;  /* 0x0000000000007919 */ /* 0x000ea20000002100 */
[----:B------:R-:W3:Y:S01]  /*107a0*/  LDC R3, c[0x0][0xbe8] ;  /* 0x0002fa00ff037b82 */ /* 0x000ee20000000800 */
[----:B------:R-:W-:Y:S01]  /*107b0*/  IMAD.U32 R4, RZ, RZ, UR43 ;  /* 0x0000002bff047e24 */ /* 0x000fe2000f8e00ff */
[----:B------:R-:W-:Y:S02]  /*107c0*/  ULDC UR5, c[0x0][0xa88] ;  /* 0x0002a20000057ab9 */ /* 0x000fe40000000800 */
[----:B---3--:R-:W-:Y:S02]  /*107d0*/  IMAD R5, R3, UR5, RZ ;  /* 0x0000000503057c24 */ /* 0x008fe4000f8e02ff */
[----:B--2---:R-:W-:-:S04]  /*107e0*/  IADD3 R4, R4, -0x80, R0 ;  /* 0xffffff8004047810 */ /* 0x004fc80007ffe000 */
[----:B------:R-:W-:-:S13]  /*107f0*/  ISETP.GE.AND P0, PT, R4, R5, PT ;  /* 0x000000050400720c */ /* 0x000fda0003f06270 */
[----:B------:R-:W-:Y:S05]  /*10800*/  @P0 BRA `(.L_x_1837) ;  /* 0x0000000000800947 */ /* 0x000fea0003800000 */
[----:B------:R-:W-:Y:S01]  /*10810*/  ISETP.NE.AND P0, PT, R3, 0x1, PT ;  /* 0x000000010300780c */ /* 0x000fe20003f05270 */
[----:B------:R-:W-:Y:S01]  /*10820*/  ULDC.64 UR10, c[0x0][0xb90] ;  /* 0x0002e400000a7ab9 */ /* 0x000fe20000000a00 */
[----:B------:R-:W-:Y:S01]  /*10830*/  IMAD.MOV.U32 R2, RZ, RZ, R4 ;  /* 0x000000ffff027224 */ /* 0x000fe200078e0004 */
[----:B------:R-:W-:Y:S02]  /*10840*/  UIMAD UR5, UR8, UR10, URZ ;  /* 0x0000000a080572a4 */ /* 0x000fe4000f8e023f */
[----:B------:R-:W-:Y:S02]  /*10850*/  UIMAD.WIDE.U32 UR6, UR40, UR10, URZ ;  /* 0x0000000a280672a5 */ /* 0x000fe4000f8e003f */
[----:B------:R-:W-:-:S03]  /*10860*/  UIMAD UR5, UR40, UR11, UR5 ;  /* 0x0000000b280572a4 */ /* 0x000fc6000f8e0205 */
[----:B------:R-:W-:Y:S01]  /*10870*/  ULDC.64 UR10, c[0x0][0xb98] ;  /* 0x0002e600000a7ab9 */ /* 0x000fe20000000a00 */
[----:B------:R-:W-:Y:S02]  /*10880*/  UIADD3 UR7, UR7, UR5, URZ ;  /* 0x0000000507077290 */ /* 0x000fe4000fffe03f */
[----:B------:R-:W2:Y:S01]  /*10890*/  @P0 LDC R5, c[0x0][0xbec] ;  /* 0x0002fb00ff050b82 */ /* 0x000ea20000000800 */
[----:B------:R-:W-:Y:S02]  /*108a0*/  UIMAD UR5, UR9, UR10, URZ ;  /* 0x0000000a090572a4 */ /* 0x000fe4000f8e023f */
[----:B------:R-:W-:Y:S02]  /*108b0*/  UIMAD.WIDE.U32 UR6, UR42, UR10, UR6 ;  /* 0x0000000a2a0672a5 */ /* 0x000fe4000f8e0006 */
[----:B------:R-:W-:-:S03]  /*108c0*/  UIMAD UR5, UR42, UR11, UR5 ;  /* 0x0000000b2a0572a4 */ /* 0x000fc6000f8e0205 */
[----:B------:R-:W3:Y:S01]  /*108d0*/  @P0 LDC R7, c[0x0][0xbf0] ;  /* 0x0002fc00ff070b82 */ /* 0x000ee20000000800 */
[----:B------:R-:W-:Y:S01]  /*108e0*/  ULDC.64 UR10, c[0x0][0xb88] ;  /* 0x0002e200000a7ab9 */ /* 0x000fe20000000a00 */
[----:B--2---:R-:W-:-:S05]  /*108f0*/  @P0 IMAD.HI.U32 R0, R4, R5, RZ ;  /* 0x0000000504000227 */ /* 0x004fca00078e00ff */
[----:B---3--:R-:W-:-:S05]  /*10900*/  @P0 SHF.R.U32.HI R2, RZ, R7, R0 ;  /* 0x00000007ff020219 */ /* 0x008fca0000011600 */
[----:B------:R-:W-:-:S04]  /*10910*/  IMAD.MOV R5, RZ, RZ, -R2 ;  /* 0x000000ffff057224 */ /* 0x000fc800078e0a02 */
[----:B------:R-:W-:Y:S01]  /*10920*/  IMAD R5, R3, R5, R4 ;  /* 0x0000000503057224 */ /* 0x000fe200078e0204 */
[----:B------:R-:W-:Y:S01]  /*10930*/  SHF.R.S32.HI R3, RZ, 0x1f, R2 ;  /* 0x0000001fff037819 */ /* 0x000fe20000011402 */
[----:B------:R-:W-:Y:S01]  /*10940*/  IMAD.U32 R4, RZ, RZ, UR5 ;  /* 0x00000005ff047e24 */ /* 0x000fe2000f8e00ff */
        /* <DEDUP_REMOVED lines=12> */
.L_x_1837:
[----:B------:R-:W-:Y:S05]  /*10a10*/  BSYNC B1 ;  /* 0x0000000000017941 */ /* 0x000fea0003800000 */
.L_x_1836:
[----:B------:R-:W-:Y:S01]  /*10a20*/  ULDC.64 UR10, c[0x0][0xae8] ;  /* 0x0002ba00000a7ab9 */ /* 0x000fe20000000a00 */
[----:B------:R-:W-:Y:S01]  /*10a30*/  VIADD R6, R6, UR43 ;  /* 0x0000002b06067c36 */ /* 0x000fe20008000000 */
[----:B------:R-:W-:Y:S01]  /*10a40*/  UIMAD UR5, UR8, UR10, URZ ;  /* 0x0000000a080572a4 */ /* 0x000fe2000f8e023f */
[----:B------:R-:W-:Y:S01]  /*10a50*/  BSSY B1, `(.L_x_1838) ;  /* 0x000003c000017945 */ /* 0x000fe20003800000 */
[----:B------:R-:W-:Y:S01]  /*10a60*/  UIMAD.WIDE.U32 UR6, UR40, UR10, URZ ;  /* 0x0000000a280672a5 */ /* 0x000fe2000f8e003f */
[----:B0-----:R-:W-:Y:S01]  /*10a70*/  @P1 IMAD.HI.U32 R0, R6, R9, RZ ;  /* 0x0000000906001227 */ /* 0x001fe200078e00ff */
[----:B------:R-:W-:-:S03]  /*10a80*/  UIMAD UR5, UR40, UR11, UR5 ;  /* 0x0000000b280572a4 */ /* 0x000fc6000f8e0205 */
[----:B------:R-:W-:Y:S01]  /*10a90*/  ULDC.64 UR10, c[0x0][0xaf0] ;  /* 0x0002bc00000a7ab9 */ /* 0x000fe20000000a00 */
[----:B------:R-:W-:Y:S01]  /*10aa0*/  UIADD3 UR7, UR7, UR5, URZ ;  /* 0x0000000507077290 */ /* 0x000fe2000fffe03f */
[----:B--2---:R-:W-:Y:S01]  /*10ab0*/  IMAD.MOV.U32 R5, RZ, RZ, R6 ;  /* 0x000000ffff057224 */ /* 0x004fe200078e0006 */
        /* <DEDUP_REMOVED lines=10> */
[----:B------:R-:W-:Y:S02]  /*10b60*/  IMAD R7, R8, R7, R6 ;  /* 0x0000000708077224 */ /* 0x000fe400078e0206 */
[----:B------:R-:W-:Y:S01]  /*10b70*/  IMAD.U32 R2, RZ, RZ, UR6 ;  /* 0x00000006ff027e24 */ /* 0x000fe2000f8e00ff */
[----:B------:R-:W-:Y:S01]  /*10b80*/  ULDC.64 UR6, c[0x0][0xad8] ;  /* 0x0002b60000067ab9 */ /* 0x000fe20000000a00 */
[----:B------:R-:W-:Y:S01]  /*10b90*/  IMAD.U32 R3, RZ, RZ, UR5 ;  /* 0x00000005ff037e24 */ /* 0x000fe2000f8e00ff */
[----:B------:R-:W-:Y:S01]  /*10ba0*/  ULDC UR5, c[0x0][0xa88] ;  /* 0x0002a20000057ab9 */ /* 0x000fe20000000800 */
[C---:B------:R-:W-:Y:S01]  /*10bb0*/  IMAD R9, R5.reuse, UR9, R0 ;  /* 0x0000000905097c24 */ /* 0x040fe2000f8e0200 */
[----:B------:R-:W-:Y:S01]  /*10bc0*/  SHF.R.S32.HI R0, RZ, 0x1f, R7 ;  /* 0x0000001fff007819 */ /* 0x000fe20000011407 */
[----:B------:R-:W-:-:S04]  /*10bd0*/  IMAD.WIDE.U32 R2, R5, UR8, R2 ;  /* 0x0000000805027c25 */ /* 0x000fc8000f8e0002 */
[----:B------:R-:W-:Y:S02]  /*10be0*/  IMAD.IADD R3, R3, 0x1, R9 ;  /* 0x0000000103037824 */ /* 0x000fe400078e0209 */
[----:B------:R-:W-:Y:S02]  /*10bf0*/  IMAD R4, R0, UR6, RZ ;  /* 0x0000000600047c24 */ /* 0x000fe4000f8e02ff */
[----:B------:R-:W-:Y:S02]  /*10c00*/  VIADD R6, R203, UR43 ;  /* 0x0000002bcb067c36 */ /* 0x000fe40008000000 */
[----:B------:R-:W-:Y:S02]  /*10c10*/  IMAD R9, R8, UR5, RZ ;  /* 0x0000000508097c24 */ /* 0x000fe4000f8e02ff */
[C---:B------:R-:W-:Y:S02]  /*10c20*/  IMAD R5, R7.reuse, UR7, R4 ;  /* 0x0000000707057c24 */ /* 0x040fe4000f8e0204 */
[----:B------:R-:W-:Y:S01]  /*10c30*/  IMAD.WIDE.U32 R2, R7, UR6, R2 ;  /* 0x0000000607027c25 */ /* 0x000fe2000f8e0002 */
[----:B------:R-:W-:Y:S01]  /*10c40*/  ISETP.GE.AND P2, PT, R6, R9, PT ;  /* 0x000000090600720c */ /* 0x000fe20003f46270 */
[----:B------:R-:W-:-:S02]  /*10c50*/  ULDC.64 UR6, c[0x0][0xa80] ;  /* 0x0002a00000067ab9 */ /* 0x000fc40000000a00 */
[----:B------:R-:W-:Y:S01]  /*10c60*/  VIADD R0, R6, 0x20 ;  /* 0x0000002006007836 */ /* 0x000fe20000000000 */
[----:B------:R-:W-:Y:S01]  /*10c70*/  LEA R4, P3, R2, UR6, 0x1 ;  /* 0x0000000602047c11 */ /* 0x000fe2000f8608ff */
[----:B------:R-:W-:-:S03]  /*10c80*/  IMAD.IADD R3, R3, 0x1, R5 ;  /* 0x0000000103037824 */ /* 0x000fc600078e0205 */
[-C--:B------:R-:W-:Y:S01]  /*10c90*/  ISETP.GE.AND P1, PT, R0, R9.reuse, PT ;  /* 0x000000090000720c */ /* 0x080fe20003f26270 */
[----:B------:R-:W-:Y:S01]  /*10ca0*/  VIADD R0, R6, 0x40 ;  /* 0x0000004006007836 */ /* 0x000fe20000000000 */
[----:B------:R-:W-:Y:S02]  /*10cb0*/  LEA.HI.X R5, R2, UR7, R3, 0x1, P3 ;  /* 0x0000000702057c11 */ /* 0x000fe400098f0c03 */
[----:B------:R0:W1:Y:S02]  /*10cc0*/  SHFL.IDX PT, R2, R4, RZ, 0x181f ;  /* 0x00181fff04027589 */ /* 0x00006400000e0000 */
[----:B------:R-:W-:Y:S02]  /*10cd0*/  ISETP.GE.AND P0, PT, R0, R9, PT ;  /* 0x000000090000720c */ /* 0x000fe40003f06270 */
[----:B------:R0:W2:Y:S01]  /*10ce0*/  SHFL.IDX PT, R0, R5, RZ, 0x181f ;  /* 0x00181fff05007589 */ /* 0x0000a200000e0000 */
[----:B------:R-:W-:Y:S10]  /*10cf0*/  @P2 BRA `(.L_x_1839) ;  /* 0x0000000000442947 */ /* 0x000ff40003800000 */
        /* <DEDUP_REMOVED lines=17> */
.L_x_1839:
[----:B------:R-:W-:Y:S05]  /*10e10*/  BSYNC B1 ;  /* 0x0000000000017941 */ /* 0x000fea0003800000 */
.L_x_1838:
[----:B--2---:R2:W4:Y:S01]  /*10e20*/  SHFL.IDX PT, R0, R5, 0x1, 0x181f ;  /* 0x00381f0005007f89 */ /* 0x00452200000e0000 */
[----:B------:R-:W-:Y:S03]  /*10e30*/  BSSY B1, `(.L_x_1840) ;  /* 0x0000014000017945 */ /* 0x000fe60003800000 */
[----:B-1-3--:R2:W1:Y:S01]  /*10e40*/  SHFL.IDX PT, R2, R4, 0x1, 0x181f ;  /* 0x00381f0004027f89 */ /* 0x00a46200000e0000 */
        /* <DEDUP_REMOVED lines=8> */
[----:B----4-:R-:W-:Y:S02]  /*10ed0*/  @!P4 LEA.HI.X R11, R19, R0, R212, 0x1, P6 ;  /* 0x00000000130bc211 */ /* 0x010fe400030f0cd4 */
        /* <DEDUP_REMOVED lines=9> */
.L_x_1841:
[----:B------:R-:W-:Y:S05]  /*10f70*/  BSYNC B1 ;  /* 0x0000000000017941 */ /* 0x000fea0003800000 */
.L_x_1840:
[----:B----4-:R4:W0:Y:S01]  /*10f80*/  SHFL.IDX PT, R0, R5, 0x2, 0x181f ;  /* 0x00581f0005007f89 */ /* 0x01082200000e0000 */
        /* <DEDUP_REMOVED lines=20> */
.L_x_1843:
[----:B------:R-:W-:Y:S05]  /*110d0*/  BSYNC B1 ;  /* 0x0000000000017941 */ /* 0x000fea0003800000 */
.L_x_1842:
[----:B---3--:R-:W-:Y:S01]  /*110e0*/  VIADD R3, R6, 0x60 ;  /* 0x0000006006037836 */ /* 0x008fe20000000000 */
[----:B0-----:R0:W3:Y:S04]  /*110f0*/  SHFL.IDX PT, R0, R5, 0x3, 0x181f ;  /* 0x00781f0005007f89 */ /* 0x0010e800000e0000 */
[----:B------:R-:W-:Y:S01]  /*11100*/  ISETP.GE.AND P0, PT, R3, R9, PT ;  /* 0x000000090300720c */ /* 0x000fe20003f06270 */
[----:B-1----:R0:W1:-:S12]  /*11110*/  SHFL.IDX PT, R2, R4, 0x3, 0x181f ;  /* 0x00781f0004027f89 */ /* 0x00205800000e0000 */
[----:B0-----:R-:W-:Y:S05]  /*11120*/  @P0 BRA `(.L_x_1835) ;  /* 0x0000000000440947 */ /* 0x001fea0003800000 */
[----:B------:R-:W-:Y:S02]  /*11130*/  ULDC UR5, c[0x0][0xac8] ;  /* 0x0002b20000057ab9 */ /* 0x000fe40000000800 */
[----:B------:R-:W-:Y:S02]  /*11140*/  ISETP.GE.AND P3, PT, R19, UR5, PT ;  /* 0x0000000513007c0c */ /* 0x000fe4000bf66270 */
[----:B------:R-:W-:Y:S02]  /*11150*/  ISETP.GE.AND P2, PT, R200, UR5, PT ;  /* 0x00000005c8007c0c */ /* 0x000fe4000bf46270 */
[----:B------:R-:W-:Y:S02]  /*11160*/  ISETP.GE.AND P1, PT, R23, UR5, PT ;  /* 0x0000000517007c0c */ /* 0x000fe4000bf26270 */
[----:B------:R-:W-:-:S07]  /*11170*/  ISETP.GE.AND P0, PT, R201, UR5, PT ;  /* 0x00000005c9007c0c */ /* 0x000fce000bf06270 */
[-C--:B-12-4-:R-:W-:Y:S02]  /*11180*/  @!P3 LEA R4, P6, R19, R2.reuse, 0x1 ;  /* 0x000000021304b211 */ /* 0x096fe400078c08ff */
[CC--:B------:R-:W-:Y:S02]  /*11190*/  @!P2 LEA R6, P5, R200.reuse, R2.reuse, 0x1 ;  /* 0x00000002c806a211 */ /* 0x0c0fe400078a08ff */
[----:B------:R-:W-:Y:S02]  /*111a0*/  @!P1 LEA R8, P4, R23, R2, 0x1 ;  /* 0x0000000217089211 */ /* 0x000fe400078808ff */
[----:B---3--:R-:W-:Y:S02]  /*111b0*/  @!P3 LEA.HI.X R5, R19, R0, R212, 0x1, P6 ;  /* 0x000000001305b211 */ /* 0x008fe400030f0cd4 */
        /* <DEDUP_REMOVED lines=8> */
.L_x_1835:
[----:B------:R-:W-:Y:S05]  /*11240*/  BSYNC B0 ;  /* 0x0000000000007941 */ /* 0x000fea0003800000 */
.L_x_1827:
[----:B------:R-:W-:Y:S02]  /*11250*/  ULDC UR5, c[0x0][0xc38] ;  /* 0x00030e0000057ab9 */ /* 0x000fe40000000800 */
[----:B------:R-:W-:-:S06]  /*11260*/  UISETP.GE.AND UP0, UPT, UR4, UR5, UPT ;  /* 0x000000050400728c */ /* 0x000fcc000bf06270 */
[----:B------:R-:W-:-:S13]  /*11270*/  PLOP3.LUT P0, PT, PT, PT, UP0, 0x80, 0x0 ;  /* 0x000000000000781c */ /* 0x000fda0003f0f008 */
[----:B------:R-:W-:Y:S05]  /*11280*/  @!P0 BRA `(.L_x_1844) ;  /* 0xfffffef800d88947 */ /* 0x000fea000383ffff */
[----:B------:R-:W-:Y:S05]  /*11290*/  EXIT ;  /* 0x000000000000794d */ /* 0x000fea0003800000 */
.L_x_1746:
[----:B------:R-:W-:-:S08]  /*112a0*/  NOP ;  /* 0x0000000000007918 */ /* 0x000fd00000000000 */
[----:B------:R-:W0:-:S00]  /*112b0*/  USETMAXREG.DEALLOC.CTAPOOL 0x18 ;  /* 0x00000018000079c8 */ /* 0x000e0000080e0500 */
[----:B0-----:R-:W-:-:S06]  /*112c0*/  LOP3.LUT R0, R0, 0x3, RZ, 0xc0, !PT ;  /* 0x0000000300007812 */ /* 0x001fcc00078ec0ff */
[----:B------:R-:W0:Y:S01]  /*112d0*/  S2UR UR6, SR_CTAID.X ;  /* 0x00000000000679c3 */ /* 0x000e220000002500 */
[----:B------:R-:W-:Y:S01]  /*112e0*/  LOP3.LUT R17, R17, 0xfffffffb, RZ, 0xc0, !PT ;  /* 0xfffffffb11117812 */ /* 0x000fe200078ec0ff */
[----:B------:R-:W-:Y:S01]  /*112f0*/  STL [R1+0x18], RZ ;  /* 0x000018ff01007387 */ /* 0x000fe20000100800 */
[----:B------:R-:W-:-:S03]  /*11300*/  IMAD.MOV.U32 R19, RZ, RZ, RZ ;  /* 0x000000ffff137224 */ /* 0x000fc600078e00ff */
[----:B------:R-:W1:Y:S02]  /*11310*/  SHFL.IDX PT, R0, R0, RZ, 0x1f ;  /* 0x00001fff00007589 */ /* 0x000e6400000e0000 */
[----:B-1----:R-:W-:Y:S02]  /*11320*/  ISETP.NE.AND P0, PT, R0, RZ, PT ;  /* 0x000000ff0000720c */ /* 0x002fe40003f05270 */
[----:B------:R-:W0:Y:S11]  /*11330*/  LDC R0, c[0x0][0xc38] ;  /* 0x00030e00ff007b82 */ /* 0x000e360000000800 */
[----:B------:R-:W-:Y:S01]  /*11340*/  @P0 LOP3.LUT R17, R17, 0x4, RZ, 0xfc, !PT ;  /* 0x0000000411110812 */ /* 0x000fe200078efcff */
[----:B------:R-:W-:Y:S06]  /*11350*/  @P0 BAR.ARV 0x4, 0x180 ;  /* 0x0106000000000b1d */ /* 0x000fec0000002000 */
[----:B0-----:R-:W-:Y:S01]  /*11360*/  ISETP.LE.AND P0, PT, R0, UR6, PT ;  /* 0x0000000600007c0c */ /* 0x001fe2000bf03270 */
[----:B------:R-:W-:-:S05]  /*11370*/  IMAD.MOV.U32 R0, RZ, RZ, 0x1 ;  /* 0x00000001ff007424 */ /* 0x000fca00078e00ff */
[----:B------:R0:W-:Y:S07]  /*11380*/  STL [R1+0x4], R0 ;  /* 0x0000040001007387 */ /* 0x0001ee0000100800 */
[----:B------:R-:W-:Y:S05]  /*11390*/  @P0 BRA `(.L_x_1845) ;  /* 0x00000044009c0947 */ /* 0x000fea0003800000 */
[----:B------:R-:W1:Y:S01]  /*113a0*/  S2R R5, SR_TID.X ;  /* 0x0000000000057919 */ /* 0x000e620000002100 */
[----:B------:R-:W2:Y:S01]  /*113b0*/  S2UR UR5, SR_CgaCtaId ;  /* 0x00000000000579c3 */ /* 0x000ea20000008800 */
[----:B------:R-:W-:Y:S01]  /*113c0*/  UMOV UR4, 0x400 ;  /* 0x0000040000047882 */ /* 0x000fe20000000000 */
[----:B------:R-:W-:Y:S01]  /*113d0*/  IMAD.MOV.U32 R19, RZ, RZ, RZ ;  /* 0x000000ffff137224 */ /* 0x000fe200078e00ff */
[----:B------:R-:W-:Y:S01]  /*113e0*/  ULDC UR42, c[0x0][0xc] ;  /* 0x00000300002a7ab9 */ /* 0x000fe20000000800 */
[----:B------:R-:W-:Y:S01]  /*113f0*/  ULDC.64 UR44, c[0x0][0x198] ;  /* 0x00006600002c7ab9 */ /* 0x000fe20000000a00 */
[----:B--2---:R-:W-:-:S06]  /*11400*/  ULEA UR4, UR5, UR4, 0x18 ;  /* 0x0000000405047291 */ /* 0x004fcc000f8ec03f */
[----:B------:R-:W-:Y:S01]  /*11410*/  IMAD.U32 R18, RZ, RZ, UR4 ;  /* 0x00000004ff127e24 */ /* 0x000fe2000f8e00ff */
[C---:B-1----:R-:W-:Y:S01]  /*11420*/  LOP3.LUT R4, R5.reuse, 0x7f, RZ, 0xc0, !PT ;  /* 0x0000007f05047812 */ /* 0x042fe200078ec0ff */
[----:B0-----:R-:W-:-:S05]  /*11430*/  IMAD.SHL.U32 R0, R5, 0x8, RZ ;  /* 0x0000000805007824 */ /* 0x001fca00078e00ff */
[----:B------:R-:W-:-:S04]  /*11440*/  LOP3.LUT R2, R0, 0x1f8, RZ, 0xc0, !PT ;  /* 0x000001f800027812 */ /* 0x000fc800078ec0ff */
[----:B------:R-:W-:Y:S01]  /*11450*/  LOP3.LUT R3, R2, 0x38, R5, 0x78, !PT ;  /* 0x0000003802037812 */ /* 0x000fe200078e7805 */
[----:B------:R-:W-:Y:S01]  /*11460*/  IMAD.SHL.U32 R2, R4, 0x8, RZ ;  /* 0x0000000804027824 */ /* 0x000fe200078e00ff */
[----:B------:R-:W-:-:S04]  /*11470*/  SHF.R.U32.HI R4, RZ, 0x3, R4 ;  /* 0x00000003ff047819 */ /* 0x000fc80000011604 */
[----:B------:R-:W-:Y:S01]  /*11480*/  LOP3.LUT R3, R3, 0x200, R2, 0xf8, !PT ;  /* 0x0000020003037812 */ /* 0x000fe200078ef802 */
[----:B------:R-:W-:-:S04]  /*11490*/  IMAD.SHL.U32 R2, R5, 0x10, RZ ;  /* 0x0000001005027824 */ /* 0x000fc800078e00ff */
[----:B------:R-:W-:Y:S01]  /*114a0*/  IMAD R3, R3, 0x2, R18 ;  /* 0x0000000203037824 */ /* 0x000fe200078e0212 */
[----:B------:R-:W-:Y:S01]  /*114b0*/  LOP3.LUT R0, R4, 0x70, R2, 0xf8, !PT ;  /* 0x0000007004007812 */ /* 0x000fe200078ef802 */
[----:B------:R-:W-:Y:S02]  /*114c0*/  IMAD.U32 R2, RZ, RZ, UR6 ;  /* 0x00000006ff027e24 */ /* 0x000fe4000f8e00ff */
[----:B------:R-:W-:Y:S01]  /*114d0*/  IMAD.MOV.U32 R0, RZ, RZ, 0x1 ;  /* 0x00000001ff007424 */ /* 0x000fe200078e00ff */
[----:B------:R0:W-:Y:S04]  /*114e0*/  STL [R1+0x10], R3 ;  /* 0x0000100301007387 */ /* 0x0001e80000100800 */
[----:B------:R0:W-:Y:S04]  /*114f0*/  STL [R1+0xc], R2 ;  /* 0x00000c0201007387 */ /* 0x0001e80000100800 */
[----:B------:R0:W-:Y:S04]  /*11500*/  STL [R1+0x18], RZ ;  /* 0x000018ff01007387 */ /* 0x0001e80000100800 */
[----:B------:R0:W-:Y:S02]  /*11510*/  STL [R1+0x4], R0 ;  /* 0x0000040001007387 */ /* 0x0001e40000100800 */
.L_x_1941:
[----:B0-2---:R-:W2:Y:S01]  /*11520*/  LDL R0, [R1+0xc] ;  /* 0x00000c0001007983 */ /* 0x005ea20000100800 */
[----:B------:R-:W-:Y:S02]  /*11530*/  ULDC UR8, c[0x0][0xc60] ;  /* 0x0003180000087ab9 */ /* 0x000fe40000000800 */
[----:B------:R-:W-:-:S11]  /*11540*/  UISETP.NE.AND UP0, UPT, UR8, 0x1, UPT ;  /* 0x000000010800788c */ /* 0x000fd6000bf05270 */
[----:B------:R-:W-:Y:S01]  /*11550*/  @UP0 ULDC UR4, c[0x0][0xc64] ;  /* 0x0003190000040ab9 */ /* 0x000fe20000000800 */
[----:B------:R-:W-:Y:S01]  /*11560*/  @UP0 ULDC UR9, c[0x0][0xc68] ;  /* 0x00031a0000090ab9 */ /* 0x000fe20000000800 */
[C---:B--2---:R-:W-:Y:S02]  /*11570*/  R2UR UR7, R0.reuse ;  /* 0x00000000000772ca */ /* 0x044fe400000e0000 */
[----:B------:R-:W-:-:S11]  /*11580*/  R2UR UR6, R0 ;  /* 0x00000000000672ca */ /* 0x000fd600000e0000 */
[----:B------:R-:W-:-:S04]  /*11590*/  UIMAD.WIDE.U32 UR4, UR7, UR4, URZ ;  /* 0x00000004070472a5 */ /* 0x000fc8000f8e003f */
[----:B------:R-:W-:-:S03]  /*115a0*/  @UP0 USHF.R.U32.HI UR7, URZ, UR9, UR5 ;  /* 0x000000093f070299 */ /* 0x000fc60008011605 */
[----:B------:R-:W-:Y:S02]  /*115b0*/  ULDC UR4, c[0x0][0xc78] ;  /* 0x00031e0000047ab9 */ /* 0x000fe40000000800 */
[----:B------:R-:W-:Y:S02]  /*115c0*/  UISETP.GE.AND UP0, UPT, UR7, UR4, UPT ;  /* 0x000000040700728c */ /* 0x000fe4000bf06270 */
[----:B------:R-:W-:-:S04]  /*115d0*/  UIADD3 UR4, -UR7, URZ, URZ ;  /* 0x0000003f07047290 */ /* 0x000fc8000fffe13f */
[----:B------:R-:W-:Y:S01]  /*115e0*/  PLOP3.LUT P0, PT, PT, PT, UP0, 0x80, 0x0 ;  /* 0x000000000000781c */ /* 0x000fe20003f0f008 */
[----:B------:R-:W-:-:S12]  /*115f0*/  UIMAD UR8, UR8, UR4, UR6 ;  /* 0x00000004080872a4 */ /* 0x000fd8000f8e0206 */
[----:B-1----:R-:W-:Y:S05]  /*11600*/  @!P0 BRA `(.L_x_1846) ;  /* 0x0000000000208947 */ /* 0x002fea0003800000 */
        /* <DEDUP_REMOVED lines=8> */
.L_x_1846:
[----:B------:R-:W-:Y:S01]  /*11690*/  ULDC UR9, c[0x0][0xc54] ;  /* 0x0003150000097ab9 */ /* 0x000fe20000000800 */
[----:B------:R-:W-:Y:S01]  /*116a0*/  UMOV UR6, UR8 ;  /* 0x0000000800067c82 */ /* 0x000fe20008000000 */
[----:B------:R-:W-:-:S11]  /*116b0*/  UISETP.NE.AND UP0, UPT, UR9, 0x1, UPT ;  /* 0x000000010900788c */ /* 0x000fd6000bf05270 */
[----:B------:R-:W-:Y:S02]  /*116c0*/  @UP0 ULDC.64 UR10, c[0x0][0xc58] ;  /* 0x00031600000a0ab9 */ /* 0x000fe40000000a00 */
[----:B------:R-:W-:-:S04]  /*116d0*/  UIMAD.WIDE.U32 UR4, UR8, UR10, URZ ;  /* 0x0000000a080472a5 */ /* 0x000fc8000f8e003f */
[----:B------:R-:W-:-:S04]  /*116e0*/  @UP0 USHF.R.U32.HI UR6, URZ, UR11, UR5 ;  /* 0x0000000b3f060299 */ /* 0x000fc80008011605 */
[----:B------:R-:W-:-:S12]  /*116f0*/  UIMAD UR4, UR6, UR9, URZ ;  /* 0x00000009060472a4 */ /* 0x000fd8000f8e023f */
.L_x_1847:
[----:B------:R-:W-:Y:S02]  /*11700*/  UIADD3 UR4, UR8, -UR4, URZ ;  /* 0x8000000408047290 */ /* 0x000fe4000fffe03f */
[----:B------:R-:W-:Y:S01]  /*11710*/  ULOP3.LUT UR5, URZ, UR6, URZ, 0x33, !UPT ;  /* 0x000000063f057292 */ /* 0x000fe2000f8e333f */
[----:B------:R-:W-:Y:S01]  /*11720*/  ULDC UR14, c[0x0][0xc48] ;  /* 0x00031200000e7ab9 */ /* 0x000fe20000000800 */
[----:B------:R-:W-:Y:S01]  /*11730*/  ULDC UR8, c[0x0][0x448] ;  /* 0x0001120000087ab9 */ /* 0x000fe20000000800 */
[----:B------:R-:W-:Y:S01]  /*11740*/  ULDC UR40, c[0x0][0xc3c] ;  /* 0x00030f0000287ab9 */ /* 0x000fe20000000800 */
[----:B------:R-:W-:Y:S02]  /*11750*/  UISETP.NE.AND UP2, UPT, UR14, 0x1, UPT ;  /* 0x000000010e00788c */ /* 0x000fe4000bf45270 */
[----:B------:R-:W-:Y:S02]  /*11760*/  UISETP.NE.AND UP1, UPT, UR8, 0x1, UPT ;  /* 0x000000010800788c */ /* 0x000fe4000bf25270 */
[----:B------:R-:W-:Y:S01]  /*11770*/  UIADD3 UR40, UR5, UR40, URZ ;  /* 0x0000002805287290 */ /* 0x000fe2000fffe03f */
[----:B------:R-:W-:Y:S01]  /*11780*/  ULDC.64 UR10, c[0x0][0x418] ;  /* 0x00010600000a7ab9 */ /* 0x000fe20000000a00 */
[----:B------:R-:W-:Y:S01]  /*11790*/  ULDC UR13, c[0x0][0xc54] ;  /* 0x00031500000d7ab9 */ /* 0x000fe20000000800 */
[----:B------:R-:W-:-:S02]  /*117a0*/  UISETP.NE.U32.AND UP0, UPT, UR10, URZ, UPT ;  /* 0x0000003f0a00728c */ /* 0x000fc4000bf05070 */
[----:B------:R-:W-:Y:S02]  /*117b0*/  UIMAD UR13, UR7, UR13, UR4 ;  /* 0x0000000d070d72a4 */ /* 0x000fe4000f8e0204 */
[----:B------:R-:W-:Y:S01]  /*117c0*/  USHF.L.U32 UR40, UR40, 0x7, URZ ;  /* 0x0000000728287899 */ /* 0x000fe2000800063f */
[----:B------:R-:W-:Y:S01]  /*117d0*/  ULDC.64 UR4, c[0x0][0x9e0] ;  /* 0x0002780000047ab9 */ /* 0x000fe20000000a00 */
[----:B------:R-:W-:Y:S02]  /*117e0*/  UISETP.NE.AND.EX UP0, UPT, UR11, URZ, UPT, UP0 ;  /* 0x0000003f0b00728c */ /* 0x000fe4000bf05300 */
[----:B------:R-:W-:Y:S02]  /*117f0*/  UISETP.GE.AND UP3, UPT, UR5, 0x1, UPT ;  /* 0x000000010500788c */ /* 0x000fe4000bf66270 */
[----:B------:R-:W-:Y:S01]  /*11800*/  UIADD3 UR12, UR40, 0x7f, URZ ;  /* 0x0000007f280c7890 */ /* 0x000fe2000fffe03f */
[----:B------:R-:W-:Y:S01]  /*11810*/  ULDC UR10, c[0x0][0x424] ;  /* 0x00010900000a7ab9 */ /* 0x000fe20000000800 */
[----:B------:R-:W-:Y:S01]  /*11820*/  ULDC UR6, c[0x0][0x288] ;  /* 0x0000a20000067ab9 */ /* 0x000fe20000000800 */
[----:B------:R-:W-:Y:S01]  /*11830*/  @UP2 ULDC UR8, c[0x0][0xc4c] ;  /* 0x0003130000082ab9 */ /* 0x000fe20000000800 */
[----:B------:R-:W-:Y:S01]  /*11840*/  @UP1 ULDC UR11, c[0x0][0x44c] ;  /* 0x00011300000b1ab9 */ /* 0x000fe20000000800 */
[----:B------:R-:W-:Y:S01]  /*11850*/  USEL UR15, UR10, 0x1, UP0 ;  /* 0x000000010a0f7887 */ /* 0x000fe20008000000 */
[----:B------:R-:W-:Y:S01]  /*11860*/  PLOP3.LUT P1, PT, PT, PT, UP3, 0x80, 0x0 ;  /* 0x000000000000781c */ /* 0x000fe20003f2f038 */
[----:B------:R-:W-:-:S02]  /*11870*/  UIADD3 UR16, -UR6, 0x1, URZ ;  /* 0x0000000106107890 */ /* 0x000fc4000fffe13f */
[----:B------:R-:W-:Y:S02]  /*11880*/  UIMAD.WIDE.U32 UR8, UR13, UR8, URZ ;  /* 0x000000080d0872a5 */ /* 0x000fe4000f8e003f */
[----:B------:R-:W-:Y:S01]  /*11890*/  UIMAD.WIDE.U32 UR10, UR12, UR11, URZ ;  /* 0x0000000b0c0a72a5 */ /* 0x000fe2000f8e003f */
[----:B------:R-:W-:Y:S01]  /*118a0*/  ULDC UR7, c[0x0][0x2f0] ;  /* 0x0000bc0000077ab9 */ /* 0x000fe20000000800 */
[----:B------:R-:W-:Y:S01]  /*118b0*/  @UP2 ULDC UR17, c[0x0][0xc50] ;  /* 0x0003140000112ab9 */ /* 0x000fe20000000800 */
[----:B------:R-:W-:Y:S01]  /*118c0*/  @UP1 ULDC UR18, c[0x0][0x450] ;  /* 0x0001140000121ab9 */ /* 0x000fe20000000800 */
[----:B------:R-:W-:Y:S01]  /*118d0*/  UMOV UR43, UR13 ;  /* 0x0000000d002b7c82 */ /* 0x000fe20008000000 */
[----:B------:R-:W-:Y:S02]  /*118e0*/  UIMAD UR16, UR15, UR7, UR16 ;  /* 0x000000070f1072a4 */ /* 0x000fe4000f8e0210 */
[----:B------:R-:W-:Y:S02]  /*118f0*/  @UP2 USHF.R.U32.HI UR43, URZ, UR17, UR9 ;  /* 0x000000113f2b2299 */ /* 0x000fe40008011609 */
[----:B------:R-:W-:-:S02]  /*11900*/  @UP1 USHF.R.U32.HI UR12, URZ, UR18, UR11 ;  /* 0x000000123f0c1299 */ /* 0x000fc4000801160b */
[----:B------:R-:W-:Y:S02]  /*11910*/  UIADD3 UR36, -UR43, URZ, URZ ;  /* 0x0000003f2b247290 */ /* 0x000fe4000fffe13f */
[----:B------:R-:W-:Y:S02]  /*11920*/  UIADD3 UR12, UR16, UR12, URZ ;  /* 0x0000000c100c7290 */ /* 0x000fe4000fffe03f */
[----:B------:R-:W-:Y:S02]  /*11930*/  UIMAD UR36, UR14, UR36, UR13 ;  /* 0x000000240e2472a4 */ /* 0x000fe4000f8e020d */
[----:B------:R-:W-:Y:S01]  /*11940*/  UIADD3 UR4, UR12, UR4, URZ ;  /* 0x000000040c047290 */ /* 0x000fe2000fffe03f */
[----:B------:R-:W-:Y:S11]  /*11950*/  @!P1 BRA `(.L_x_1848) ;  /* 0x0000000000449947 */ /* 0x000ff60003800000 */
[----:B------:R-:W-:Y:S01]  /*11960*/  ISETP.LT.AND P0, PT, RZ, UR12, PT ;  /* 0x0000000cff007c0c */ /* 0x000fe2000bf01270 */
[----:B------:R-:W-:-:S12]  /*11970*/  UIADD3 UR10, UR12, -0x1, URZ ;  /* 0xffffffff0c0a7890 */ /* 0x000fd8000fffe03f */
[----:B------:R-:W-:Y:S05]  /*11980*/  @P0 BRA `(.L_x_1849) ;  /* 0x00000000001c0947 */ /* 0x000fea0003800000 */
[----:B------:R-:W-:Y:S02]  /*11990*/  UISETP.NE.AND UP0, UPT, UR5, 0x1, UPT ;  /* 0x000000010500788c */ /* 0x000fe4000bf05270 */
[----:B------:R-:W-:-:S09]  /*119a0*/  UIADD3 UR10, -UR12, URZ, URZ ;  /* 0x0000003f0c0a7290 */ /* 0x000fd2000fffe13f */
[----:B------:R-:W-:Y:S02]  /*119b0*/  @UP0 ULDC.64 UR12, c[0x0][0x9e8] ;  /* 0x00027a00000c0ab9 */ /* 0x000fe40000000a00 */
[----:B------:R-:W-:-:S04]  /*119c0*/  UIMAD.WIDE.U32 UR8, UR10, UR12, URZ ;  /* 0x0000000c0a0872a5 */ /* 0x000fc8000f8e003f */
[----:B------:R-:W-:-:S04]  /*119d0*/  @UP0 USHF.R.U32.HI UR10, URZ, UR13, UR9 ;  /* 0x0000000d3f0a0299 */ /* 0x000fc80008011609 */
[----:B------:R-:W-:Y:S01]  /*119e0*/  ULOP3.LUT UR10, URZ, UR10, URZ, 0x33, !UPT ;  /* 0x0000000a3f0a7292 */ /* 0x000fe2000f8e333f */
[----:B------:R-:W-:Y:S11]  /*119f0*/  BRA `(.L_x_1850) ;  /* 0x0000000000107947 */ /* 0x000ff60003800000 */
.L_x_1849:
[----:B------:R-:W-:-:S11]  /*11a00*/  UISETP.NE.AND UP0, UPT, UR5, 0x1, UPT ;  /* 0x000000010500788c */ /* 0x000fd6000bf05270 */
[----:B------:R-:W-:Y:S02]  /*11a10*/  @UP0 ULDC.64 UR12, c[0x0][0x9e8] ;  /* 0x00027a00000c0ab9 */ /* 0x000fe40000000a00 */
[----:B------:R-:W-:-:S04]  /*11a20*/  UIMAD.WIDE.U32 UR8, UR10, UR12, URZ ;  /* 0x0000000c0a0872a5 */ /* 0x000fc8000f8e003f */
[----:B------:R-:W-:-:S12]  /*11a30*/  @UP0 USHF.R.U32.HI UR10, URZ, UR13, UR9 ;  /* 0x0000000d3f0a0299 */ /* 0x000fd80008011609 */
.L_x_1850:
[----:B------:R-:W-:-:S04]  /*11a40*/  UIMAD UR10, UR10, UR5, UR5 ;  /* 0x000000050a0a72a4 */ /* 0x000fc8000f8e0205 */
[----:B------:R-:W-:-:S04]  /*11a50*/  UISETP.LT.AND UP0, UPT, UR4, UR10, UPT ;  /* 0x0000000a0400728c */ /* 0x000fc8000bf01270 */
[----:B------:R-:W-:-:S12]  /*11a60*/  USEL UR4, UR4, UR10, UP0 ;  /* 0x0000000a04047287 */ /* 0x000fd80008000000 */
.L_x_1848:
[----:B------:R-:W-:Y:S02]  /*11a70*/  UIMAD UR8, UR15, UR7, 0x5f ;  /* 0x0000005f0f0874a4 */ /* 0x000fe4000f8e0207 */
[----:B------:R-:W-:Y:S02]  /*11a80*/  UIADD3 UR10, UR4, 0x5f, URZ ;  /* 0x0000005f040a7890 */ /* 0x000fe4000fffe03f */
[----:B------:R-:W-:Y:S02]  /*11a90*/  UIMAD.WIDE UR8, UR8, 0x2aaaaaab, URZ ;  /* 0x2aaaaaab080878a5 */ /* 0x000fe4000f8e023f */
[----:B------:R-:W-:Y:S01]  /*11aa0*/  UIMAD.WIDE UR10, UR10, 0x2aaaaaab, URZ ;  /* 0x2aaaaaab0a0a78a5 */ /* 0x000fe2000f8e023f */
[----:B------:R-:W-:Y:S01]  /*11ab0*/  @UP1 ULDC UR12, c[0x0][0x44c] ;  /* 0x00011300000c1ab9 */ /* 0x000fe20000000800 */
[----:B------:R-:W-:Y:S02]  /*11ac0*/  UIMAD UR7, UR15, UR7, -UR6 ;  /* 0x000000070f0772a4 */ /* 0x000fe4000f8e0a06 */
[----:B------:R-:W-:-:S02]  /*11ad0*/  UIMAD.WIDE.U32 UR12, UR40, UR12, URZ ;  /* 0x0000000c280c72a5 */ /* 0x000fc4000f8e003f */
[----:B------:R-:W-:Y:S02]  /*11ae0*/  USHF.R.U32.HI UR6, URZ, 0x1f, UR9 ;  /* 0x0000001f3f067899 */ /* 0x000fe40008011609 */
[----:B------:R-:W-:Y:S01]  /*11af0*/  USHF.R.U32.HI UR4, URZ, 0x1f, UR11 ;  /* 0x0000001f3f047899 */ /* 0x000fe2000801160b */
[----:B------:R-:W-:Y:S01]  /*11b00*/  @UP1 ULDC UR16, c[0x0][0x450] ;  /* 0x0001140000101ab9 */ /* 0x000fe20000000800 */
[----:B------:R-:W-:Y:S01]  /*11b10*/  UMOV UR14, UR40 ;  /* 0x00000028000e7c82 */ /* 0x000fe20008000000 */
[----:B------:R-:W-:Y:S02]  /*11b20*/  @UP1 USHF.R.U32.HI UR14, URZ, UR16, UR13 ;  /* 0x000000103f0e1299 */ /* 0x000fe4000801160d */
[----:B------:R-:W-:Y:S02]  /*11b30*/  ULEA.HI.SX32 UR9, UR9, UR6, 0x1c ;  /* 0x0000000609097291 */ /* 0x000fe4000f8fe23f */
[----:B------:R-:W-:Y:S02]  /*11b40*/  ULEA.HI.SX32 UR4, UR11, UR4, 0x1c ;  /* 0x000000040b047291 */ /* 0x000fe4000f8fe23f */
[----:B------:R-:W-:-:S02]  /*11b50*/  UIADD3 UR6, UR7, UR14, URZ ;  /* 0x0000000e07067290 */ /* 0x000fc4000fffe03f */
[----:B------:R-:W-:Y:S01]  /*11b60*/  UISETP.LT.AND UP0, UPT, UR9, UR4, UPT ;  /* 0x000000040900728c */ /* 0x000fe2000bf01270 */
[----:B------:R-:W-:Y:S02]  /*11b70*/  ULDC UR8, c[0x0][0x9dc] ;  /* 0x0002770000087ab9 */ /* 0x000fe40000000800 */
[----:B------:R-:W-:Y:S02]  /*11b80*/  UIADD3 UR8, UR6, -UR8, URZ ;  /* 0x8000000806087290 */ /* 0x000fe4000fffe03f */
[----:B------:R-:W-:Y:S01]  /*11b90*/  USEL UR39, UR9, UR4, UP0 ;  /* 0x0000000409277287 */ /* 0x000fe20008000000 */
[----:B------:R-:W-:Y:S11]  /*11ba0*/  @!P1 BRA `(.L_x_1851) ;  /* 0x0000000000489947 */ /* 0x000ff60003800000 */
[----:B------:R-:W-:Y:S02]  /*11bb0*/  UMOV UR4, UR6 ;  /* 0x0000000600047c82 */ /* 0x000fe40008000000 */
        /* <DEDUP_REMOVED lines=10> */
.L_x_1852:
[----:B------:R-:W-:-:S11]  /*11c60*/  UISETP.NE.AND UP0, UPT, UR5, 0x1, UPT ;  /* 0x000000010500788c */ /* 0x000fd6000bf05270 */
[----:B------:R-:W-:Y:S02]  /*11c70*/  @UP0 ULDC.64 UR10, c[0x0][0x9e8] ;  /* 0x00027a00000a0ab9 */ /* 0x000fe40000000a00 */
[----:B------:R-:W-:-:S04]  /*11c80*/  UIMAD.WIDE.U32 UR6, UR4, UR10, URZ ;  /* 0x0000000a040672a5 */ /* 0x000fc8000f8e003f */
[----:B------:R-:W-:-:S12]  /*11c90*/  @UP0 USHF.R.U32.HI UR4, URZ, UR11, UR7 ;  /* 0x0000000b3f040299 */ /* 0x000fd80008011607 */
.L_x_1853:
[----:B------:R-:W-:-:S04]  /*11ca0*/  UIMAD UR4, UR4, UR5, URZ ;  /* 0x00000005040472a4 */ /* 0x000fc8000f8e023f */
[----:B------:R-:W-:-:S04]  /*11cb0*/  UISETP.LT.AND UP0, UPT, UR8, UR4, UPT ;  /* 0x000000040800728c */ /* 0x000fc8000bf01270 */
[----:B------:R-:W-:-:S12]  /*11cc0*/  USEL UR8, UR8, UR4, !UP0 ;  /* 0x0000000408087287 */ /* 0x000fd8000c000000 */
.L_x_1851:
[----:B------:R-:W-:Y:S01]  /*11cd0*/  UIMAD.WIDE UR4, UR8, 0x2aaaaaab, URZ ;  /* 0x2aaaaaab080478a5 */ /* 0x000fe2000f8e023f */
[----:B------:R-:W-:Y:S03]  /*11ce0*/  BSSY B7, `(.L_x_1854) ;  /* 0x00003b6000077945 */ /* 0x000fe60003800000 */
[----:B------:R-:W-:-:S04]  /*11cf0*/  USHF.R.U32.HI UR4, URZ, 0x1f, UR5 ;  /* 0x0000001f3f047899 */ /* 0x000fc80008011605 */
[----:B------:R-:W-:-:S04]  /*11d00*/  ULEA.HI.SX32 UR4, UR5, UR4, 0x1c ;  /* 0x0000000405047291 */ /* 0x000fc8000f8fe23f */
[----:B------:R-:W-:-:S04]  /*11d10*/  UISETP.LT.AND UP0, UPT, URZ, UR4, UPT ;  /* 0x000000043f00728c */ /* 0x000fc8000bf01270 */
[----:B------:R-:W-:-:S04]  /*11d20*/  USEL UR38, URZ, UR4, !UP0 ;  /* 0x000000043f267287 */ /* 0x000fc8000c000000 */
[----:B------:R-:W-:-:S06]  /*11d30*/  UISETP.GT.AND UP0, UPT, UR39, UR38, UPT ;  /* 0x000000262700728c */ /* 0x000fcc000bf04270 */
[----:B------:R-:W-:-:S13]  /*11d40*/  PLOP3.LUT P0, PT, PT, PT, UP0, 0x80, 0x0 ;  /* 0x000000000000781c */ /* 0x000fda0003f0f008 */
        /* <DEDUP_REMOVED lines=11> */
[----:B-1----:R-:W2:Y:S01]  /*11e00*/  @P1 ATOMG.E.ADD.STRONG.GPU PT, R3, desc[UR46][R2.64], R5 ;  /* 0x00000005020319a8 */ /* 0x002ea200081ee1ee */
[----:B------:R-:W0:Y:S02]  /*11e10*/  S2R R4, SR_LTMASK ;  /* 0x0000000000047919 */ /* 0x000e240000003900 */
[----:B0-----:R-:W-:-:S04]  /*11e20*/  LOP3.LUT R4, R4, UR4, RZ, 0xc0, !PT ;  /* 0x0000000404047c12 */ /* 0x001fc8000f8ec0ff */
[----:B------:R-:W0:Y:S01]  /*11e30*/  POPC R7, R4 ;  /* 0x0000000400077309 */ /* 0x000e220000000000 */
[----:B--2---:R-:W0:Y:S02]  /*11e40*/  SHFL.IDX PT, R0, R3, R0, 0x1f ;  /* 0x00001f0003007589 */ /* 0x004e2400000e0000 */
[----:B0-----:R-:W-:-:S05]  /*11e50*/  IADD3 R0, R0, UR42, R7 ;  /* 0x0000002a00007c10 */ /* 0x001fca000fffe007 */
[----:B------:R4:W-:Y:S01]  /*11e60*/  STL [R1+0xc], R0 ;  /* 0x00000c0001007387 */ /* 0x0009e20000100800 */
[----:B------:R-:W-:Y:S05]  /*11e70*/  BRA `(.L_x_1856) ;  /* 0x0000003800707947 */ /* 0x000fea0003800000 */
.L_x_1855:
[----:B------:R-:W-:Y:S01]  /*11e80*/  VIADD R0, R18, 0x1c400 ;  /* 0x0001c40012007836 */ /* 0x000fe20000000000 */
[----:B------:R-:W-:Y:S04]  /*11e90*/  BSSY B6, `(.L_x_1857) ;  /* 0x0000013000067945 */ /* 0x000fe80003800000 */
        /* <DEDUP_REMOVED lines=18> */
.L_x_1858:
[----:B------:R-:W-:Y:S05]  /*11fc0*/  BSYNC B6 ;  /* 0x0000000000067941 */ /* 0x000fea0003800000 */
.L_x_1857:
        /* <DEDUP_REMOVED lines=20> */
.L_x_1861:
        /* <DEDUP_REMOVED lines=15> */
.L_x_1860:
[----:B------:R-:W-:Y:S05]  /*12200*/  BSYNC B6 ;  /* 0x0000000000067941 */ /* 0x000fea0003800000 */
.L_x_1859:
[----:B------:R-:W-:Y:S01]  /*12210*/  ULDC.64 UR4, c[0x0][0x9f8] ;  /* 0x00027e0000047ab9 */ /* 0x000fe20000000a00 */
[----:B------:R-:W-:Y:S01]  /*12220*/  IMAD.U32 R7, RZ, RZ, UR43 ;  /* 0x0000002bff077e24 */ /* 0x000fe2000f8e00ff */
[----:B------:R-:W-:-:S04]  /*12230*/  UISETP.NE.U32.AND UP0, UPT, UR4, URZ, UPT ;  /* 0x0000003f0400728c */ /* 0x000fc8000bf05070 */
[----:B------:R-:W-:-:S06]  /*12240*/  UISETP.NE.AND.EX UP0, UPT, UR5, URZ, UPT, UP0 ;  /* 0x0000003f0500728c */ /* 0x000fcc000bf05300 */
[----:B------:R-:W-:-:S05]  /*12250*/  PLOP3.LUT P0, PT, PT, PT, UP0, 0x80, 0x0 ;  /* 0x000000000000781c */ /* 0x000fca0003f0f008 */
[----:B------:R-:W-:Y:S02]  /*12260*/  @UP0 ULDC.64 UR4, c[0x0][0x9f8] ;  /* 0x00027e0000040ab9 */ /* 0x000fe40000000a00 */
[----:B------:R-:W-:-:S06]  /*12270*/  @UP0 UIMAD.WIDE UR4, UR43, 0x4, UR4 ;  /* 0x000000042b0408a5 */ /* 0x000fcc000f8e0204 */
[----:B------:R-:W-:Y:S02]  /*12280*/  IMAD.U32 R2, RZ, RZ, UR4 ;  /* 0x00000004ff027e24 */ /* 0x000fe4000f8e00ff */
[----:B------:R-:W-:-:S05]  /*12290*/  IMAD.U32 R3, RZ, RZ, UR5 ;  /* 0x00000005ff037e24 */ /* 0x000fca000f8e00ff */
[----:B------:R0:W2:Y:S01]  /*122a0*/  @P0 LDG.E R7, desc[UR46][R2.64] ;  /* 0x0000002e02070981 */ /* 0x0000a2000c1e1900 */
[----:B------:R-:W-:Y:S01]  /*122b0*/  UMOV UR4, 0xffffffff ;  /* 0xffffffff00047882 */ /* 0x000fe20000000000 */
[----:B------:R-:W-:Y:S01]  /*122c0*/  IMAD.U32 R0, RZ, RZ, UR39 ;  /* 0x00000027ff007e24 */ /* 0x000fe2000f8e00ff */
[----:B------:R-:W-:Y:S01]  /*122d0*/  LOP3.LUT R17, R17, 0xfffffffe, RZ, 0xc0, !PT ;  /* 0xfffffffe11117812 */ /* 0x000fe200078ec0ff */
[----:B------:R-:W1:Y:S02]  /*122e0*/  S2R R4, SR_TID.X ;  /* 0x0000000000047919 */ /* 0x000e640000002100 */
[----:B------:R-:W-:Y:S01]  /*122f0*/  VIADD R0, R0, 0xffffffff ;  /* 0xffffffff00007836 */ /* 0x000fe20000000000 */
[----:B0-----:R-:W0:Y:S02]  /*12300*/  LDC.64 R2, c[0x0][0x418] ;  /* 0x00010600ff027b82 */ /* 0x001e240000000a00 */
[----:B0-----:R-:W-:Y:S02]  /*12310*/  ISETP.NE.U32.AND P0, PT, R2, RZ, PT ;  /* 0x000000ff0200720c */ /* 0x001fe40003f05070 */
[----:B-1----:R-:W-:-:S02]  /*12320*/  SHF.R.U32.HI R4, RZ, 0x5, R4 ;  /* 0x00000005ff047819 */ /* 0x002fc40000011604 */
[----:B------:R-:W-:Y:S02]  /*12330*/  ISETP.NE.AND.EX P1, PT, R3, RZ, PT, P0 ;  /* 0x000000ff0300720c */ /* 0x000fe40003f25300 */
[----:B------:R-:W-:-:S11]  /*12340*/  LOP3.LUT R4, R4, 0x3, RZ, 0xc0, !PT ;  /* 0x0000000304047812 */ /* 0x000fd600078ec0ff */
[----:B------:R-:W-:Y:S02]  /*12350*/  @P1 LOP3.LUT R17, R17, 0x1, RZ, 0xfc, !PT ;  /* 0x0000000111111812 */ /* 0x000fe400078efcff */
[----:B--2---:R-:W-:Y:S01]  /*12360*/  SHF.R.S32.HI R8, RZ, 0x1f, R7 ;  /* 0x0000001fff087819 */ /* 0x004fe20000011407 */
[----:B------:R0:W-:Y:S01]  /*12370*/  STL [R1], R7 ;  /* 0x0000000701007387 */ /* 0x0001e20000100800 */
[----:B------:R-:W-:-:S03]  /*12380*/  SEL R16, R7, RZ, !P1 ;  /* 0x000000ff07107207 */ /* 0x000fc60004800000 */
[----:B------:R0:W-:Y:S01]  /*12390*/  STL [R1+0x8], R8 ;  /* 0x0000080801007387 */ /* 0x0001e20000100800 */
[----:B------:R-:W-:Y:S05]  /*123a0*/  BRA.DIV UR4, `(.L_x_1862) ;  /* 0x0000003e044c7947 */ /* 0x000fea000b800000 */
[----:B------:R1:W2:Y:S02]  /*123b0*/  SHFL.IDX PT, R14, R4, RZ, 0x1f ;  /* 0x00001fff040e7589 */ /* 0x0002a400000e0000 */
.L_x_1956:
[----:B------:R3:W-:Y:S01]  /*123c0*/  STL [R1+0x14], R0 ;  /* 0x0000140001007387 */ /* 0x0007e20000100800 */
[----:B--2---:R-:W-:Y:S02]  /*123d0*/  ISETP.NE.AND P0, PT, R14, RZ, PT ;  /* 0x000000ff0e00720c */ /* 0x004fe40003f05270 */
[----:B------:R-:W-:Y:S02]  /*123e0*/  PLOP3.LUT P2, PT, PT, PT, PT, 0x8, 0x0 ;  /* 0x000000000000781c */ /* 0x000fe40003f4e170 */
[----:B------:R-:W-:-:S11]  /*123f0*/  LOP3.LUT R17, R17, 0xfffffffd, RZ, 0xc0, !PT ;  /* 0xfffffffd11117812 */ /* 0x000fd600078ec0ff */
[----:B------:R-:W-:Y:S01]  /*12400*/  @P2 LOP3.LUT R17, R17, 0x2, RZ, 0xfc, !PT ;  /* 0x0000000211112812 */ /* 0x000fe200078efcff */
[----:B---3--:R-:W-:Y:S06]  /*12410*/  @P0 BRA `(.L_x_1863) ;  /* 0x0000000000f00947 */ /* 0x008fec0003800000 */
[----:B------:R-:W-:-:S03]  /*12420*/  UMOV UR4, 0xffffffff ;  /* 0xffffffff00047882 */ /* 0x000fc60000000000 */
[----:B------:R-:W-:Y:S05]  /*12430*/  BRA.DIV UR4, `(.L_x_1864) ;  /* 0x0000003e04487947 */ /* 0x000fea000b800000 */
[----:B------:R-:W-:-:S13]  /*12440*/  ELECT P6, URZ, PT ;  /* 0x00000000003f782f */ /* 0x000fda00038c0000 */
.L_x_1959:
[----:B------:R-:W-:Y:S05]  /*12450*/  @!P6 BRA `(.L_x_1863) ;  /* 0x0000000000e0e947 */ /* 0x000fea0003800000 */
[----:B------:R-:W-:Y:S01]  /*12460*/  IMAD.MOV.U32 R16, RZ, RZ, R7 ;  /* 0x000000ffff107224 */ /* 0x000fe200078e0007 */
[----:B------:R-:W-:Y:S06]  /*12470*/  @!P1 BRA `(.L_x_1865) ;  /* 0x00000000004c9947 */ /* 0x000fec0003800000 */
[----:B------:R-:W-:Y:S01]  /*12480*/  IMAD.MOV.U32 R9, RZ, RZ, R0 ;  /* 0x000000ffff097224 */ /* 0x000fe200078e0000 */
[----:B------:R-:W-:Y:S01]  /*12490*/  ULDC.64 UR4, c[0x0][0x428] ;  /* 0x00010a0000047ab9 */ /* 0x000fe20000000a00 */
[----:B------:R-:W2:Y:S02]  /*124a0*/  LDC R0, c[0x0][0x43c] ;  /* 0x00010f00ff007b82 */ /* 0x000ea40000000800 */
[----:B--2---:R-:W-:-:S13]  /*124b0*/  ISETP.NE.AND P0, PT, R0, 0x1, PT ;  /* 0x000000010000780c */ /* 0x004fda0003f05270 */
[----:B-1----:R-:W1:Y:S02]  /*124c0*/  @P0 LDC.64 R4, c[0x0][0x440] ;  /* 0x00011000ff040b82 */ /* 0x002e640000000a00 */
[----:B-1----:R-:W-:-:S04]  /*124d0*/  @P0 IMAD.HI.U32 R6, R9, R4, RZ ;  /* 0x0000000409060227 */ /* 0x002fc800078e00ff */
[----:B------:R-:W-:Y:S01]  /*124e0*/  IMAD.MOV.U32 R4, RZ, RZ, R9 ;  /* 0x000000ffff047224 */ /* 0x000fe200078e0009 */
[----:B------:R-:W-:-:S05]  /*124f0*/  @P0 SHF.R.U32.HI R4, RZ, R5, R6 ;  /* 0x00000005ff040219 */ /* 0x000fca0000011606 */
[----:B------:R-:W-:-:S04]  /*12500*/  IMAD.MOV R5, RZ, RZ, -R4 ;  /* 0x000000ffff057224 */ /* 0x000fc800078e0a04 */
[----:B------:R-:W-:Y:S01]  /*12510*/  IMAD R9, R0, R5, R9 ;  /* 0x0000000500097224 */ /* 0x000fe200078e0209 */
[----:B------:R-:W-:Y:S01]  /*12520*/  SHF.R.S32.HI R5, RZ, 0x1f, R4 ;  /* 0x0000001fff057819 */ /* 0x000fe20000011404 */
[----:B------:R-:W-:-:S03]  /*12530*/  IMAD R0, R8, UR4, RZ ;  /* 0x0000000408007c24 */ /* 0x000fc6000f8e02ff */
[----:B------:R2:W-:Y:S01]  /*12540*/  STL [R1+0x14], R9 ;  /* 0x0000140901007387 */ /* 0x0005e20000100800 */
[----:B------:R-:W-:-:S04]  /*12550*/  IMAD.WIDE.U32 R4, R7, UR4, R4 ;  /* 0x0000000407047c25 */ /* 0x000fc8000f8e0004 */
[----:B------:R-:W-:Y:S01]  /*12560*/  IMAD R0, R7, UR5, R0 ;  /* 0x0000000507007c24 */ /* 0x000fe2000f8e0200 */
[----:B------:R-:W-:-:S03]  /*12570*/  LEA R2, P0, R4, R2, 0x2 ;  /* 0x0000000204027211 */ /* 0x000fc600078010ff */
[----:B------:R-:W-:-:S05]  /*12580*/  IMAD.IADD R0, R5, 0x1, R0 ;  /* 0x0000000105007824 */ /* 0x000fca00078e0200 */
[----:B------:R-:W-:-:S05]  /*12590*/  LEA.HI.X R3, R4, R3, R0, 0x2, P0 ;  /* 0x0000000304037211 */ /* 0x000fca00000f1400 */
[----:B------:R2:W5:Y:S02]  /*125a0*/  LDG.E R16, desc[UR46][R2.64] ;  /* 0x0000002e02107981 */ /* 0x000564000c1e1900 */
.L_x_1865:
[----:B------:R-:W3:Y:S01]  /*125b0*/  LDL R0, [R1+0x4] ;  /* 0x0000040001007983 */ /* 0x000ee20000100800 */
[----:B--2---:R-:W-:Y:S01]  /*125c0*/  IMAD R3, R19, 0x8, R18 ;  /* 0x0000000813037824 */ /* 0x004fe200078e0212 */
[----:B0-----:R-:W0:Y:S02]  /*125d0*/  S2R R7, SR_TID.X ;  /* 0x0000000000077919 */ /* 0x001e240000002100 */
[----:B0-----:R-:W-:-:S04]  /*125e0*/  LOP3.LUT R7, R7, 0x7f, RZ, 0xc0, !PT ;  /* 0x0000007f07077812 */ /* 0x001fc800078ec0ff */
[----:B------:R-:W-:Y:S02]  /*125f0*/  ISETP.NE.AND P1, PT, R7, RZ, PT ;  /* 0x000000ff0700720c */ /* 0x000fe40003f25270 */
[----:B---3--:R-:W-:-:S04]  /*12600*/  SHF.L.U32 R0, R0, 0x1f, RZ ;  /* 0x0000001f00007819 */ /* 0x008fc800000006ff */
[----:B------:R-:W0:Y:S02]  /*12610*/  SYNCS.PHASECHK.TRANS64.TRYWAIT P0, [R3+URZ+0x22840], R0 ;  /* 0x02284000030075a7 */ /* 0x000e24000800017f */
[----:B0-----:R-:W-:Y:S05]  /*12620*/  @!P0 BRA `(.L_x_1866) ;  /* 0x0000003800ec8947 */ /* 0x001fea0003800000 */
.L_x_1960:
        /* <DEDUP_REMOVED lines=8> */
.L_x_1867:
[----:B------:R-:W2:Y:S01]  /*126b0*/  LDL R2, [R1+0x14] ;  /* 0x0000140001027983 */ /* 0x000ea20000100800 */
[----:B0-----:R-:W-:Y:S01]  /*126c0*/  IMAD R0, R19, 0x3000, R18 ;  /* 0x0000300013007824 */ /* 0x001fe200078e0212 */
[----:B------:R-:W-:Y:S01]  /*126d0*/  R2UR UR33, R3 ;  /* 0x00000000032172ca */ /* 0x000fe200000e0000 */
[----:B------:R-:W-:Y:S01]  /*126e0*/  UIADD3 UR4, UP0, UR44, 0x370, URZ ;  /* 0x000003702c047890 */ /* 0x000fe2000ff1e03f */
[----:B-----5:R-:W-:Y:S01]  /*126f0*/  R2UR UR37, R16 ;  /* 0x00000000102572ca */ /* 0x020fe200000e0000 */
[----:B------:R-:W-:Y:S01]  /*12700*/  UMOV UR6, 0x0 ;  /* 0x0000000000067882 */ /* 0x000fe20000000000 */
[----:B------:R-:W-:Y:S01]  /*12710*/  R2UR UR32, R0 ;  /* 0x00000000002072ca */ /* 0x000fe200000e0000 */
[----:B------:R-:W-:Y:S01]  /*12720*/  UIADD3.X UR5, URZ, UR45, URZ, UP0, !UPT ;  /* 0x0000002d3f057290 */ /* 0x000fe200087fe43f */
[----:B------:R-:W-:Y:S01]  /*12730*/  PLOP3.LUT P0, PT, PT, PT, PT, 0x80, 0x0 ;  /* 0x000000000000781c */ /* 0x000fe20003f0f070 */
[----:B------:R-:W-:Y:S01]  /*12740*/  UMOV UR7, 0x14f00000 ;  /* 0x14f0000000077882 */ /* 0x000fe20000000000 */
[----:B------:R-:W-:Y:S01]  /*12750*/  UMOV UR34, URZ ;  /* 0x0000003f00227c82 */ /* 0x000fe20008000000 */
[----:B------:R-:W-:-:S04]  /*12760*/  LOP3.LUT R17, R17, 0xfffffffd, RZ, 0xc0, !PT ;  /* 0xfffffffd11117812 */ /* 0x000fc800078ec0ff */
[----:B------:R-:W-:-:S04]  /*12770*/  UIADD3 UR33, UR33, 0x22830, URZ ;  /* 0x0002283021217890 */ /* 0x000fc8000fffe03f */
[----:B------:R-:W-:Y:S02]  /*12780*/  UIADD3 UR32, UR32, 0x1c400, URZ ;  /* 0x0001c40020207890 */ /* 0x000fe4000fffe03f */
[----:B------:R-:W-:Y:S02]  /*12790*/  @P0 LOP3.LUT R17, R17, 0x2, RZ, 0xfc, !PT ;  /* 0x0000000211110812 */ /* 0x000fe400078efcff */
[----:B--2---:R-:W-:-:S13]  /*127a0*/  R2UR UR35, R2 ;  /* 0x00000000022372ca */ /* 0x004fda00000e0000 */
[----:B------:R-:W-:-:S09]  /*127b0*/  UIMAD UR35, UR35, 0x60, URZ ;  /* 0x00000060232378a4 */ /* 0x000fd2000f8e023f */
[----:B------:R2:W-:Y:S02]  /*127c0*/  UTMALDG.4D [UR32], [UR4], desc[UR6] ;  /* 0x00000620040075b4 */ /* 0x0005e40008019000 */
[----:B--2---:R-:W-:Y:S01]  /*127d0*/  NOP ;  /* 0x0000000000007918 */ /* 0x004fe20000000000 */
.L_x_1863:
[----:B------:R-:W-:Y:S01]  /*127e0*/  VIADD R0, R18, 0x18400 ;  /* 0x0001840012007836 */ /* 0x000fe20000000000 */
[----:B------:R-:W-:Y:S05]  /*127f0*/  WARPSYNC.ALL ;  /* 0x0000000000007948 */ /* 0x000fea0003800000 */
[----:B------:R-:W-:Y:S01]  /*12800*/  BAR.SYNC.DEFER_BLOCKING 0x8, 0x180 ;  /* 0x0206000000007b1d */ /* 0x000fe20000010000 */
[----:B------:R-:W-:-:S05]  /*12810*/  LOP3.LUT P0, RZ, R0, 0x3ff, RZ, 0xc0, !PT ;  /* 0x000003ff00ff7812 */ /* 0x000fca000780c0ff */
[----:B------:R-:W-:Y:S08]  /*12820*/  BSSY B6, `(.L_x_1868) ;  /* 0x0000012000067945 */ /* 0x000ff00003800000 */
[----:B------:R-:W-:Y:S05]  /*12830*/  @!P0 BRA `(.L_x_1869) ;  /* 0x0000000000408947 */ /* 0x000fea0003800000 */
[----:B------:R-:W-:Y:S01]  /*12840*/  MOV R2, 0x0 ;  /* 0x0000000000027802 */ /* 0x000fe20000000f00 */
[----:B------:R-:W-:Y:S01]  /*12850*/  ULDC.64 UR6, c[0x4][0x98] ;  /* 0x0100260000067ab9 */ /* 0x000fe20000000a00 */
[----:B------:R-:W-:Y:S01]  /*12860*/  ULDC.64 UR8, c[0x4][0xa0] ;  /* 0x0100280000087ab9 */ /* 0x000fe20000000a00 */
[----:B------:R-:W-:Y:S01]  /*12870*/  ULDC.64 UR4, c[0x4][0x20] ;  /* 0x0100080000047ab9 */ /* 0x000fe20000000a00 */
[----:B-1----:R-:W-:Y:S02]  /*12880*/  IMAD.U32 R4, RZ, RZ, UR6 ;  /* 0x00000006ff047e24 */ /* 0x002fe4000f8e00ff */
[----:B------:R-:W1:Y:S01]  /*12890*/  LDC.64 R2, c[0x4][R2] ;  /* 0x0100000002027b82 */ /* 0x000e620000000a00 */
[----:B------:R-:W-:Y:S02]  /*128a0*/  IMAD.U32 R5, RZ, RZ, UR7 ;  /* 0x00000007ff057e24 */ /* 0x000fe4000f8e00ff */
[----:B------:R-:W-:Y:S02]  /*128b0*/  IMAD.U32 R6, RZ, RZ, UR8 ;  /* 0x00000008ff067e24 */ /* 0x000fe4000f8e00ff */
[----:B0-----:R-:W-:-:S02]  /*128c0*/  IMAD.U32 R7, RZ, RZ, UR9 ;  /* 0x00000009ff077e24 */ /* 0x001fc4000f8e00ff */
[----:B------:R-:W-:Y:S02]  /*128d0*/  IMAD.U32 R10, RZ, RZ, UR4 ;  /* 0x00000004ff0a7e24 */ /* 0x000fe4000f8e00ff */
[----:B------:R-:W-:Y:S02]  /*128e0*/  IMAD.U32 R11, RZ, RZ, UR5 ;  /* 0x00000005ff0b7e24 */ /* 0x000fe4000f8e00ff */
[----:B------:R-:W-:Y:S02]  /*128f0*/  IMAD.MOV.U32 R8, RZ, RZ, 0x70 ;  /* 0x00000070ff087424 */ /* 0x000fe400078e00ff */
[----:B------:R-:W-:Y:S02]  /*12900*/  IMAD.MOV.U32 R12, RZ, RZ, 0x1 ;  /* 0x00000001ff0c7424 */ /* 0x000fe400078e00ff */
[----:B------:R-:W-:-:S07]  /*12910*/  IMAD.MOV.U32 R13, RZ, RZ, RZ ;  /* 0x000000ffff0d7224 */ /* 0x000fce00078e00ff */
[----:B------:R-:W-:-:S07]  /*12920*/  LEPC R20, `(.L_x_1869) ;  /* 0x000000001014794e */ /* 0x000fce0000000000 */
[----:B-1----:R-:W-:Y:S05]  /*12930*/  CALL.ABS.NOINC R2 ;  /* 0x0000000002007343 */ /* 0x002fea0003c00000 */
.L_x_1869:
[----:B------:R-:W-:Y:S05]  /*12940*/  BSYNC B6 ;  /* 0x0000000000067941 */ /* 0x000fea0003800000 */
.L_x_1868:
[----:B------:R2:W5:Y:S01]  /*12950*/  LDL R10, [R1+0x10] ;  /* 0x00001000010a7983 */ /* 0x0005620000100800 */
[----:B0-----:R-:W0:Y:S01]  /*12960*/  LDC R7, c[0x0][0x448] ;  /* 0x00011200ff077b82 */ /* 0x001e220000000800 */
[----:B------:R-:W3:Y:S01]  /*12970*/  S2R R2, SR_TID.X ;  /* 0x0000000000027919 */ /* 0x000ee20000002100 */
[----:B------:R-:W-:Y:S01]  /*12980*/  USHF.R.S32.HI UR4, URZ, 0x1f, UR36 ;  /* 0x0000001f3f047899 */ /* 0x000fe20008011424 */
[----:B------:R-:W-:Y:S01]  /*12990*/  ULDC.64 UR8, c[0x0][0x2d8] ;  /* 0x0000b60000087ab9 */ /* 0x000fe20000000a00 */
[----:B0-----:R-:W-:Y:S02]  /*129a0*/  ISETP.NE.AND P0, PT, R7, 0x1, PT ;  /* 0x000000010700780c */ /* 0x001fe40003f05270 */
[C---:B---3--:R-:W-:Y:S01]  /*129b0*/  LOP3.LUT R0, R2.reuse, 0x7f, RZ, 0xc0, !PT ;  /* 0x0000007f02007812 */ /* 0x048fe200078ec0ff */
[----:B------:R-:W-:-:S10]  /*129c0*/  IMAD.SHL.U32 R2, R2, 0x10, RZ ;  /* 0x0000001002027824 */ /* 0x000fd400078e00ff */
[----:B------:R-:W0:Y:S01]  /*129d0*/  @P0 LDC R3, c[0x0][0x44c] ;  /* 0x00011300ff030b82 */ /* 0x000e220000000800 */
[----:B------:R-:W-:-:S04]  /*129e0*/  SHF.R.U32.HI R0, RZ, 0x3, R0 ;  /* 0x00000003ff007819 */ /* 0x000fc80000011600 */
[----:B------:R-:W-:-:S03]  /*129f0*/  LOP3.LUT R2, R0, 0x70, R2, 0xf8, !PT ;  /* 0x0000007000027812 */ /* 0x000fc600078ef802 */
[----:B------:R-:W3:Y:S01]  /*12a00*/  @P0 LDC R0, c[0x0][0x450] ;  /* 0x00011400ff000b82 */ /* 0x000ee20000000800 */
[----:B------:R-:W-:Y:S01]  /*12a10*/  UIMAD UR6, UR4, UR8, URZ ;  /* 0x00000008040672a4 */ /* 0x000fe2000f8e023f */
[----:B------:R-:W-:Y:S01]  /*12a20*/  VIADD R2, R2, UR40 ;  /* 0x0000002802027c36 */ /* 0x000fe20008000000 */
[----:B------:R-:W-:Y:S02]  /*12a30*/  UIMAD.WIDE.U32 UR4, UR36, UR8, URZ ;  /* 0x00000008240472a5 */ /* 0x000fe4000f8e003f */
[----:B------:R-:W-:Y:S01]  /*12a40*/  UIMAD UR6, UR36, UR9, UR6 ;  /* 0x00000009240672a4 */ /* 0x000fe2000f8e0206 */
[----:B------:R-:W-:Y:S01]  /*12a50*/  IMAD.MOV.U32 R6, RZ, RZ, R2 ;  /* 0x000000ffff067224 */ /* 0x000fe200078e0002 */
[----:B------:R-:W-:Y:S02]  /*12a60*/  USHF.R.S32.HI UR7, URZ, 0x1f, UR43 ;  /* 0x0000001f3f077899 */ /* 0x000fe4000801142b */
[----:B------:R-:W-:Y:S01]  /*12a70*/  UIADD3 UR5, UR5, UR6, URZ ;  /* 0x0000000605057290 */ /* 0x000fe2000fffe03f */
[----:B------:R-:W-:Y:S01]  /*12a80*/  ULDC.64 UR8, c[0x0][0x2e0] ;  /* 0x0000b80000087ab9 */ /* 0x000fe20000000a00 */
[----:B0-----:R-:W-:-:S02]  /*12a90*/  @P0 IMAD.HI.U32 R3, R2, R3, RZ ;  /* 0x0000000302030227 */ /* 0x001fc400078e00ff */
[----:B------:R-:W-:Y:S01]  /*12aa0*/  UIMAD.WIDE.U32 UR4, UR43, UR8, UR4 ;  /* 0x000000082b0472a5 */ /* 0x000fe2000f8e0004 */
[----:B------:R-:W0:Y:S01]  /*12ab0*/  S2R R9, SR_TID.X ;  /* 0x0000000000097919 */ /* 0x000e220000002100 */
[----:B------:R-:W-:Y:S01]  /*12ac0*/  UIMAD UR6, UR7, UR8, URZ ;  /* 0x00000008070672a4 */ /* 0x000fe2000f8e023f */
[----:B---3--:R-:W-:-:S03]  /*12ad0*/  @P0 SHF.R.U32.HI R6, RZ, R0, R3 ;  /* 0x00000000ff060219 */ /* 0x008fc60000011603 */
[----:B------:R-:W-:Y:S01]  /*12ae0*/  UIMAD UR6, UR43, UR9, UR6 ;  /* 0x000000092b0672a4 */ /* 0x000fe2000f8e0206 */
[----:B-1----:R-:W-:Y:S02]  /*12af0*/  IMAD.U32 R4, RZ, RZ, UR4 ;  /* 0x00000004ff047e24 */ /* 0x002fe4000f8e00ff */
[----:B------:R-:W-:Y:S01]  /*12b00*/  IMAD.MOV R0, RZ, RZ, -R6 ;  /* 0x000000ffff007224 */ /* 0x000fe200078e0a06 */
[----:B------:R-:W-:-:S03]  /*12b10*/  UIADD3 UR6, UR5, UR6, URZ ;  /* 0x0000000605067290 */ /* 0x000fc6000fffe03f */
[----:B------:R-:W-:Y:S02]  /*12b20*/  IMAD R0, R7, R0, R2 ;  /* 0x0000000007007224 */ /* 0x000fe400078e0202 */
[----:B------:R-:W-:Y:S01]  /*12b30*/  IMAD.MOV.U32 R2, RZ, RZ, R4 ;  /* 0x000000ffff027224 */ /* 0x000fe200078e0004 */
[----:B------:R-:W-:Y:S01]  /*12b40*/  SHF.R.S32.HI R4, RZ, 0x1f, R6 ;  /* 0x0000001fff047819 */ /* 0x000fe20000011406 */
[----:B------:R-:W-:Y:S01]  /*12b50*/  IMAD.U32 R5, RZ, RZ, UR5 ;  /* 0x00000005ff057e24 */ /* 0x000fe2000f8e00ff */
[----:B------:R-:W-:Y:S01]  /*12b60*/  ULDC.64 UR4, c[0x0][0x2d0] ;  /* 0x0000b40000047ab9 */ /* 0x000fe20000000a00 */
[----:B------:R-:W-:Y:S01]  /*12b70*/  IMAD.U32 R3, RZ, RZ, UR6 ;  /* 0x00000006ff037e24 */ /* 0x000fe2000f8e00ff */
[----:B------:R-:W-:Y:S01]  /*12b80*/  ULDC UR6, c[0x0][0x2b8] ;  /* 0x0000ae0000067ab9 */ /* 0x000fe20000000800 */
[----:B------:R-:W-:Y:S02]  /*12b90*/  IMAD R4, R4, UR4, RZ ;  /* 0x0000000404047c24 */ /* 0x000fe4000f8e02ff */
[----:B------:R-:W-:-:S04]  /*12ba0*/  IMAD.WIDE.U32 R2, R6, UR4, R2 ;  /* 0x0000000406027c25 */ /* 0x000fc8000f8e0002 */
[----:B------:R-:W-:Y:S01]  /*12bb0*/  IMAD R4, R6, UR5, R4 ;  /* 0x0000000506047c24 */ /* 0x000fe2000f8e0204 */
[----:B------:R-:W-:-:S03]  /*12bc0*/  ULDC.64 UR4, c[0x0][0x2c8] ;  /* 0x0000b20000047ab9 */ /* 0x000fc60000000a00 */
[----:B------:R-:W-:Y:S01]  /*12bd0*/  IMAD.IADD R3, R3, 0x1, R4 ;  /* 0x0000000103037824 */ /* 0x000fe200078e0204 */
[----:B------:R-:W-:Y:S01]  /*12be0*/  SHF.R.S32.HI R4, RZ, 0x1f, R0 ;  /* 0x0000001fff047819 */ /* 0x000fe20000011400 */
[----:B0-----:R-:W-:-:S04]  /*12bf0*/  IMAD.SHL.U32 R8, R9, 0x8, RZ ;  /* 0x0000000809087824 */ /* 0x001fc800078e00ff */
[----:B------:R-:W-:Y:S02]  /*12c00*/  IMAD R4, R4, UR4, RZ ;  /* 0x0000000404047c24 */ /* 0x000fe4000f8e02ff */
[----:B------:R-:W-:-:S04]  /*12c10*/  IMAD.WIDE.U32 R2, R0, UR4, R2 ;  /* 0x0000000400027c25 */ /* 0x000fc8000f8e0002 */
[----:B------:R-:W-:Y:S01]  /*12c20*/  IMAD R5, R0, UR5, R4 ;  /* 0x0000000500057c24 */ /* 0x000fe2000f8e0204 */
[----:B------:R-:W-:Y:S01]  /*12c30*/  ULDC.64 UR4, c[0x0][0x280] ;  /* 0x0000a00000047ab9 */ /* 0x000fe20000000a00 */
[----:B------:R-:W-:Y:S02]  /*12c40*/  LOP3.LUT R8, R8, 0x38, RZ, 0xc0, !PT ;  /* 0x0000003808087812 */ /* 0x000fe400078ec0ff */
[----:B------:R-:W-:Y:S01]  /*12c50*/  IMAD.IADD R4, R3, 0x1, R5 ;  /* 0x0000000103047824 */ /* 0x000fe200078e0205 */
[----:B------:R-:W-:Y:S01]  /*12c60*/  LEA R0, P1, R2, UR4, 0x1 ;  /* 0x0000000402007c11 */ /* 0x000fe2000f8208ff */
[----:B------:R-:W-:Y:S01]  /*12c70*/  UMOV UR4, 0xffffffff ;  /* 0xffffffff00047882 */ /* 0x000fe20000000000 */
[----:B------:R-:W-:Y:S02]  /*12c80*/  ISETP.GE.AND P0, PT, R8, UR6, PT ;  /* 0x0000000608007c0c */ /* 0x000fe4000bf06270 */
[----:B------:R-:W-:Y:S01]  /*12c90*/  LEA.HI.X R4, R2, UR5, R4, 0x1, P1 ;  /* 0x0000000502047c11 */ /* 0x000fe200088f0c04 */
[----:B--2---:R-:W-:Y:S10]  /*12ca0*/  BRA.DIV UR4, `(.L_x_1870) ;  /* 0x0000003604607947 */ /* 0x004ff4000b800000 */
[----:B------:R-:W0:Y:S01]  /*12cb0*/  S2R R5, SR_TID.X ;  /* 0x0000000000057919 */ /* 0x000e220000002100 */
[----:B------:R-:W-:Y:S02]  /*12cc0*/  ULDC UR4, c[0x0][0x288] ;  /* 0x0000a20000047ab9 */ /* 0x000fe40000000800 */
[----:B------:R-:W-:Y:S01]  /*12cd0*/  IMAD R3, R7, UR4, RZ ;  /* 0x0000000407037c24 */ /* 0x000fe2000f8e02ff */
[----:B------:R-:W1:Y:S01]  /*12ce0*/  S2R R8, SR_TID.X ;  /* 0x0000000000087919 */ /* 0x000e620000002100 */
[----:B------:R-:W2:Y:S04]  /*12cf0*/  SHFL.IDX PT, R6, R0, RZ, 0x181f ;  /* 0x00181fff00067589 */ /* 0x000ea800000e0000 */
[----:B------:R-:W-:Y:S04]  /*12d00*/  SHFL.IDX PT, R9, R0, 0x1, 0x181f ;  /* 0x00381f0000097f89 */ /* 0x000fe800000e0000 */
[----:B------:R-:W-:Y:S01]  /*12d10*/  SHFL.IDX PT, R14, R0, 0x7, 0x181f ;  /* 0x00f81f00000e7f89 */ /* 0x000fe200000e0000 */
[----:B0-----:R-:W-:-:S04]  /*12d20*/  LOP3.LUT R5, R5, 0x7f, RZ, 0xc0, !PT ;  /* 0x0000007f05057812 */ /* 0x001fc800078ec0ff */
[----:B------:R-:W-:Y:S01]  /*12d30*/  SHF.R.U32.HI R5, RZ, 0x3, R5 ;  /* 0x00000003ff057819 */ /* 0x000fe20000011605 */
[----:B-1----:R-:W-:Y:S02]  /*12d40*/  IMAD.SHL.U32 R11, R8, 0x8, RZ ;  /* 0x00000008080b7824 */ /* 0x002fe400078e00ff */
[----:B------:R-:W-:Y:S02]  /*12d50*/  SHFL.IDX PT, R8, R4, 0x1, 0x181f ;  /* 0x00381f0004087f89 */ /* 0x000fe400000e0000 */
[----:B------:R-:W-:Y:S01]  /*12d60*/  VIADD R2, R5, UR40 ;  /* 0x0000002805027c36 */ /* 0x000fe20008000000 */
[----:B------:R-:W-:-:S03]  /*12d70*/  LOP3.LUT R11, R11, 0x38, RZ, 0xc0, !PT ;  /* 0x000000380b0b7812 */ /* 0x000fc600078ec0ff */
[C---:B------:R-:W-:Y:S01]  /*12d80*/  VIADD R5, R2.reuse, 0x10 ;  /* 0x0000001002057836 */ /* 0x040fe20000000000 */
[----:B------:R-:W-:-:S04]  /*12d90*/  ISETP.GE.AND P3, PT, R2, R3, PT ;  /* 0x000000030200720c */ /* 0x000fc80003f66270 */
[----:B------:R-:W-:Y:S02]  /*12da0*/  ISETP.GE.AND P1, PT, R5, R3, PT ;  /* 0x000000030500720c */ /* 0x000fe40003f26270 */
[----:B------:R-:W0:Y:S07]  /*12db0*/  SHFL.IDX PT, R5, R4, RZ, 0x181f ;  /* 0x00181fff04057589 */ /* 0x000e2e00000e0000 */
[----:B--2---:R-:W-:-:S05]  /*12dc0*/  @!P3 LEA R6, P2, R11, R6, 0x1 ;  /* 0x000000060b06b211 */ /* 0x004fca00078408ff */
[----:B0-----:R-:W-:-:S04]  /*12dd0*/  @!P3 IMAD.X R5, RZ, RZ, R5, P2 ;  /* 0x000000ffff05b224 */ /* 0x001fc800010e0605 */
[----:B------:R-:W-:Y:S02]  /*12de0*/  @!P3 IMAD.MOV.U32 R7, RZ, RZ, R5 ;  /* 0x000000ffff07b224 */ /* 0x000fe400078e0005 */
[----:B------:R-:W-:-:S03]  /*12df0*/  VIADD R5, R2, 0x20 ;  /* 0x0000002002057836 */ /* 0x000fc60000000000 */
[----:B-----5:R0:W-:Y:S02]  /*12e00*/  @!P3 LDGSTS.E.BYPASS.LTC128B.128 [R10+0x18400], desc[UR46][R6.64], !P0 ;  /* 0x18400000060abfae */ /* 0x0201e4000c101d6e */
[----:B0-----:R-:W-:-:S05]  /*12e10*/  @!P1 LEA R6, P2, R11, R9, 0x1 ;  /* 0x000000090b069211 */ /* 0x001fca00078408ff */
[----:B------:R-:W-:-:S05]  /*12e20*/  @!P1 IMAD.X R7, RZ, RZ, R8, P2 ;  /* 0x000000ffff079224 */ /* 0x000fca00010e0608 */
[----:B------:R0:W-:Y:S01]  /*12e30*/  @!P1 LDGSTS.E.BYPASS.LTC128B.128 [R10+0x18c00], desc[UR46][R6.64], !P0 ;  /* 0x18c00000060a9fae */ /* 0x0001e2000c101d6e */
[----:B------:R-:W-:-:S03]  /*12e40*/  ISETP.GE.AND P1, PT, R5, R3, PT ;  /* 0x000000030500720c */ /* 0x000fc60003f26270 */
[----:B------:R-:W-:Y:S04]  /*12e50*/  SHFL.IDX PT, R5, R4, 0x2, 0x181f ;  /* 0x00581f0004057f89 */ /* 0x000fe800000e0000 */
[----:B0-----:R-:W0:Y:S06]  /*12e60*/  SHFL.IDX PT, R6, R0, 0x2, 0x181f ;  /* 0x00581f0000067f89 */ /* 0x001e2c00000e0000 */
[----:B0-----:R-:W-:-:S05]  /*12e70*/  @!P1 LEA R6, P2, R11, R6, 0x1 ;  /* 0x000000060b069211 */ /* 0x001fca00078408ff */
[----:B------:R-:W-:-:S04]  /*12e80*/  @!P1 IMAD.X R5, RZ, RZ, R5, P2 ;  /* 0x000000ffff059224 */ /* 0x000fc800010e0605 */
[----:B------:R-:W-:Y:S02]  /*12e90*/  @!P1 IMAD.MOV.U32 R7, RZ, RZ, R5 ;  /* 0x000000ffff079224 */ /* 0x000fe400078e0005 */
[----:B------:R-:W-:-:S03]  /*12ea0*/  VIADD R5, R2, 0x30 ;  /* 0x0000003002057836 */ /* 0x000fc60000000000 */
[----:B------:R0:W-:Y:S02]  /*12eb0*/  @!P1 LDGSTS.E.BYPASS.LTC128B.128 [R10+0x19400], desc[UR46][R6.64], !P0 ;  /* 0x19400000060a9fae */ /* 0x0001e4000c101d6e */
[----:B------:R-:W-:Y:S02]  /*12ec0*/  ISETP.GE.AND P1, PT, R5, R3, PT ;  /* 0x000000030500720c */ /* 0x000fe40003f26270 */
[----:B------:R-:W-:Y:S04]  /*12ed0*/  SHFL.IDX PT, R5, R4, 0x3, 0x181f ;  /* 0x00781f0004057f89 */ /* 0x000fe800000e0000 */
[----:B0-----:R-:W0:Y:S07]  /*12ee0*/  SHFL.IDX PT, R6, R0, 0x3, 0x181f ;  /* 0x00781f0000067f89 */ /* 0x001e2e00000e0000 */
        /* <DEDUP_REMOVED lines=23> */
[----:B------:R-:W-:Y:S04]  /*13060*/  SHFL.IDX PT, R4, R4, 0x7, 0x181f ;  /* 0x00f81f0004047f89 */ /* 0x000fe800000e0000 */
[----:B0-----:R-:W0:Y:S03]  /*13070*/  SHFL.IDX PT, R6, R0, 0x6, 0x181f ;  /* 0x00d81f0000067f89 */ /* 0x001e2600000e0000 */
[----:B0-----:R-:W-:-:S05]  /*13080*/  @!P1 LEA R6, P2, R11, R6, 0x1 ;  /* 0x000000060b069211 */ /* 0x001fca00078408ff */
[----:B------:R-:W-:-:S04]  /*13090*/  @!P1 IMAD.X R5, RZ, RZ, R5, P2 ;  /* 0x000000ffff059224 */ /* 0x000fc800010e0605 */
[----:B------:R-:W-:-:S05]  /*130a0*/  @!P1 IMAD.MOV.U32 R7, RZ, RZ, R5 ;  /* 0x000000ffff079224 */ /* 0x000fca00078e0005 */
[----:B------:R0:W-:Y:S02]  /*130b0*/  @!P1 LDGSTS.E.BYPASS.LTC128B.128 [R10+0x1b400], desc[UR46][R6.64], !P0 ;  /* 0x1b400000060a9fae */ /* 0x0001e4000c101d6e */
.L_x_1977:
[----:B------:R-:W1:Y:S01]  /*130c0*/  S2R R0, SR_TID.X ;  /* 0x0000000000007919 */ /* 0x000e620000002100 */
[----:B------:R-:W-:-:S05]  /*130d0*/  VIADD R2, R2, 0x70 ;  /* 0x0000007002027836 */ /* 0x000fca0000000000 */
[----:B------:R-:W-:Y:S01]  /*130e0*/  ISETP.GE.AND P1, PT, R2, R3, PT ;  /* 0x000000030200720c */ /* 0x000fe20003f26270 */
[----:B-1----:R-:W-:-:S05]  /*130f0*/  IMAD.SHL.U32 R0, R0, 0x8, RZ ;  /* 0x0000000800007824 */ /* 0x002fca00078e00ff */
[----:B------:R-:W-:-:S07]  /*13100*/  LOP3.LUT R0, R0, 0x38, RZ, 0xc0, !PT ;  /* 0x0000003800007812 */ /* 0x000fce00078ec0ff */
[----:B------:R-:W-:-:S05]  /*13110*/  @!P1 LEA R2, P2, R0, R14, 0x1 ;  /* 0x0000000e00029211 */ /* 0x000fca00078408ff */
[----:B------:R-:W-:-:S05]  /*13120*/  @!P1 IMAD.X R3, RZ, RZ, R4, P2 ;  /* 0x000000ffff039224 */ /* 0x000fca00010e0604 */
[----:B------:R-:W-:Y:S01]  /*13130*/  @!PT LDS RZ, [RZ] ;  /* 0x00000000fffff984 */ /* 0x000fe20000000800 */
[----:B------:R-:W-:Y:S01]  /*13140*/  @!PT LDS RZ, [RZ] ;  /* 0x00000000fffff984 */ /* 0x000fe20000000800 */
[----:B------:R-:W-:Y:S01]  /*13150*/  @!PT LDS RZ, [RZ] ;  /* 0x00000000fffff984 */ /* 0x000fe20000000800 */
[----:B------:R1:W-:Y:S01]  /*13160*/  @!P1 LDGSTS.E.BYPASS.LTC128B.128 [R10+0x1bc00], desc[UR46][R2.64], !P0 ;  /* 0x1bc00000020a9fae */ /* 0x0003e2000c101d6e */
[----:B------:R-:W-:Y:S01]  /*13170*/  PLOP3.LUT P0, PT, PT, PT, PT, 0x80, 0x0 ;  /* 0x000000000000781c */ /* 0x000fe20003f0f070 */
[----:B------:R-:W-:-:S12]  /*13180*/  NOP ;  /* 0x0000000000007918 */ /* 0x000fd80000000000 */
.L_x_1871:
[----:B------:R-:W-:Y:S02]  /*13190*/  PLOP3.LUT P1, PT, P1, P0, PT, 0xa2, 0x0 ;  /* 0x000000000000781c */ /* 0x000fe40000f21472 */
[----:B------:R-:W-:-:S08]  /*131a0*/  @P0 R2UR P1, UR4, R18 ;  /* 0x00000000120402ca */ /* 0x000fd00000020000 */
[----:B------:R-:W-:-:S05]  /*131b0*/  @P0 PLOP3.LUT P0, PT, P1, PT, PT, 0x80, 0x0 ;  /* 0x000000000000081c */ /* 0x000fca0000f0f070 */
[----:B------:R-:W-:Y:S01]  /*131c0*/  @!P1 SYNCS.ARRIVE.TRANS64.RED.A0T1 RZ, [UR4+0x22800], RZ ;  /* 0x022800ffffff99a7 */ /* 0x000fe20008200404 */
[----:B------:R-:W-:Y:S07]  /*131d0*/  @!P1 ARRIVES.LDGSTSBAR.64.TRANSCNT [UR4+0x22800] ;  /* 0x02280000ff0099b0 */ /* 0x000fee0008000a84 */
[----:B------:R-:W-:Y:S05]  /*131e0*/  @P0 BRA.U.ANY `(.L_x_1871) ;  /* 0xfffffffd00e80947 */ /* 0x000fea000393ffff */
[----:B-1----:R-:W2:Y:S02]  /*131f0*/  LDL.LU R2, [R1+0x18] ;  /* 0x0000180001027983 */ /* 0x002ea40000300800 */
        /* <DEDUP_REMOVED lines=10> */
[----:B-12---:R-:W-:Y:S05]  /*132a0*/  @!P0 BRA `(.L_x_1873) ;  /* 0x0000003800688947 */ /* 0x006fea0003800000 */
.L_x_1978:
[----:B------:R-:W-:Y:S05]  /*132b0*/  BSYNC B0 ;  /* 0x0000000000007941 */ /* 0x000fea0003800000 */
.L_x_1872:
[----:B------:R-:W-:Y:S01]  /*132c0*/  LOP3.LUT P0, RZ, R17, 0x2, RZ, 0xc0, !PT ;  /* 0x0000000211ff7812 */ /* 0x000fe2000780c0ff */
[----:B------:R-:W-:-:S12]  /*132d0*/  BSSY B0, `(.L_x_1874) ;  /* 0x0000058000007945 */ /* 0x000fd80003800000 */
[----:B------:R-:W-:Y:S05]  /*132e0*/  @!P0 BRA `(.L_x_1875) ;  /* 0x0000000400588947 */ /* 0x000fea0003800000 */
[----:B------:R-:W1:Y:S01]  /*132f0*/  LDL R4, [R1+0x4] ;  /* 0x0000040001047983 */ /* 0x000e620000100800 */
[----:B------:R-:W2:Y:S02]  /*13300*/  S2R R0, SR_TID.X ;  /* 0x0000000000007919 */ /* 0x000ea40000002100 */
[----:B--2---:R-:W-:Y:S01]  /*13310*/  LOP3.LUT R2, R0, 0x7f, RZ, 0xc0, !PT ;  /* 0x0000007f00027812 */ /* 0x004fe200078ec0ff */
[----:B------:R-:W-:Y:S01]  /*13320*/  IMAD R0, R19, 0x8, R18 ;  /* 0x0000000813007824 */ /* 0x000fe200078e0212 */
[----:B------:R-:W-:Y:S02]  /*13330*/  BSSY B1, `(.L_x_1876) ;  /* 0x0000005000017945 */ /* 0x000fe40003800000 */
[----:B------:R-:W-:Y:S02]  /*13340*/  ISETP.NE.AND P1, PT, R2, RZ, PT ;  /* 0x000000ff0200720c */ /* 0x000fe40003f25270 */
[----:B-1----:R-:W-:-:S04]  /*13350*/  SHF.L.U32 R3, R4, 0x1f, RZ ;  /* 0x0000001f04037819 */ /* 0x002fc800000006ff */
[----:B------:R-:W1:Y:S02]  /*13360*/  SYNCS.PHASECHK.TRANS64.TRYWAIT P0, [R0+URZ+0x22860], R3 ;  /* 0x02286003000075a7 */ /* 0x000e64000800017f */
[----:B-1----:R-:W-:Y:S05]  /*13370*/  @!P0 BRA `(.L_x_1877) ;  /* 0x0000003800488947 */ /* 0x002fea0003800000 */
.L_x_1979:
[----:B------:R-:W-:Y:S05]  /*13380*/  BSYNC B1 ;  /* 0x0000000000017941 */ /* 0x000fea0003800000 */
.L_x_1876:
[----:B------:R-:W-:Y:S04]  /*13390*/  BSSY B1, `(.L_x_1878) ;  /* 0x0000009000017945 */ /* 0x000fe80003800000 */
[----:B------:R-:W-:Y:S05]  /*133a0*/  @P1 BRA `(.L_x_1879) ;  /* 0x00000000001c1947 */ /* 0x000fea0003800000 */
[----:B------:R-:W2:Y:S01]  /*133b0*/  S2R R2, SR_TID.X ;  /* 0x0000000000027919 */ /* 0x000ea20000002100 */
[----:B-1----:R-:W-:-:S04]  /*133c0*/  IMAD.MOV.U32 R3, RZ, RZ, 0xc000 ;  /* 0x0000c000ff037424 */ /* 0x002fc800078e00ff */
[----:B------:R3:W-:Y:S01]  /*133d0*/  SYNCS.ARRIVE.TRANS64 RZ, [R0+URZ+0x22850], R3 ;  /* 0x0228500300ff79a7 */ /* 0x0007e2000800003f */
[----:B--2---:R-:W-:-:S04]  /*133e0*/  LOP3.LUT R2, R2, 0x1f, RZ, 0xc0, !PT ;  /* 0x0000001f02027812 */ /* 0x004fc800078ec0ff */
[----:B------:R-:W-:-:S13]  /*133f0*/  ISETP.NE.AND P0, PT, R2, RZ, PT ;  /* 0x000000ff0200720c */ /* 0x000fda0003f05270 */
[----:B---3--:R-:W-:Y:S05]  /*13400*/  @!P0 BRA `(.L_x_1879) ;  /* 0x0000000000048947 */ /* 0x008fea0003800000 */
[----:B------:R-:W-:Y:S01]  /*13410*/  BPT.TRAP 0x1 ;  /* 0x000000040000795c */ /* 0x000fe20000300000 */
.L_x_1879:
[----:B------:R-:W-:Y:S05]  /*13420*/  BSYNC B1 ;  /* 0x0000000000017941 */ /* 0x000fea0003800000 */
.L_x_1878:
[----:B------:R-:W2:Y:S01]  /*13430*/  LDL.LU R2, [R1+0x14] ;  /* 0x0000140001027983 */ /* 0x000ea20000300800 */
[----:B-1----:R-:W-:Y:S01]  /*13440*/  IMAD R3, R19, 0xc000, R18 ;  /* 0x0000c00013037824 */ /* 0x002fe200078e0212 */
[----:B------:R-:W-:Y:S01]  /*13450*/  UIADD3 UR4, UP0, UR44, 0x470, URZ ;  /* 0x000004702c047890 */ /* 0x000fe2000ff1e03f */
[----:B------:R-:W-:Y:S01]  /*13460*/  PLOP3.LUT P0, PT, PT, PT, PT, 0x80, 0x0 ;  /* 0x000000000000781c */ /* 0x000fe20003f0f070 */
[----:B------:R-:W-:Y:S01]  /*13470*/  VIADD R0, R0, 0x22850 ;  /* 0x0002285000007836 */ /* 0x000fe20000000000 */
[----:B------:R-:W-:Y:S01]  /*13480*/  UMOV UR6, 0x0 ;  /* 0x0000000000067882 */ /* 0x000fe20000000000 */
[----:B------:R-:W-:Y:S01]  /*13490*/  VIADD R4, R3, 0x400 ;  /* 0x0000040003047836 */ /* 0x000fe20000000000 */
[----:B------:R-:W-:Y:S01]  /*134a0*/  UIADD3.X UR5, URZ, UR45, URZ, UP0, !UPT ;  /* 0x0000002d3f057290 */ /* 0x000fe200087fe43f */
[----:B------:R-:W-:Y:S01]  /*134b0*/  UMOV UR7, 0x14f00000 ;  /* 0x14f0000000077882 */ /* 0x000fe20000000000 */
[----:B------:R-:W-:Y:S01]  /*134c0*/  UMOV UR10, URZ ;  /* 0x0000003f000a7c82 */ /* 0x000fe20008000000 */
[----:B--2---:R-:W-:-:S09]  /*134d0*/  IMAD R2, R2, 0x60, RZ ;  /* 0x0000006002027824 */ /* 0x004fd200078e02ff */
.L_x_1880:
[----:B------:R-:W-:-:S13]  /*134e0*/  @P0 ELECT P1, URZ, PT ;  /* 0x00000000003f082f */ /* 0x000fda0003820000 */
[----:B------:R-:W-:Y:S01]  /*134f0*/  @P1 R2UR UR13, R16 ;  /* 0x00000000100d12ca */ /* 0x000fe200000e0000 */
[----:B------:R-:W-:Y:S01]  /*13500*/  UMOV UR12, UR36 ;  /* 0x00000024000c7c82 */ /* 0x000fe20008000000 */
[----:B------:R-:W-:Y:S02]  /*13510*/  @P1 R2UR UR11, R2 ;  /* 0x00000000020b12ca */ /* 0x000fe400000e0000 */
[----:B------:R-:W-:Y:S02]  /*13520*/  @P1 R2UR UR9, R0 ;  /* 0x00000000000912ca */ /* 0x000fe400000e0000 */
[----:B------:R-:W-:Y:S02]  /*13530*/  @P1 R2UR UR8, R4 ;  /* 0x00000000040812ca */ /* 0x000fe400000e0000 */
[----:B------:R-:W-:Y:S02]  /*13540*/  @P1 PLOP3.LUT P0, PT, P1, PT, PT, 0x8, 0x0 ;  /* 0x000000000000181c */ /* 0x000fe40000f0e170 */
[----:B------:R-:W-:-:S09]  /*13550*/  PLOP3.LUT P1, PT, PT, PT, PT, 0x8, 0x0 ;  /* 0x000000000000781c */ /* 0x000fd20003f2e170 */
[----:B------:R1:W-:Y:S02]  /*13560*/  UTMALDG.4D [UR8], [UR4], desc[UR6] ;  /* 0x00000608040075b4 */ /* 0x0003e40008019000 */
[----:B-1----:R-:W-:Y:S05]  /*13570*/  @P0 BRA.U.ANY `(.L_x_1880) ;  /* 0xfffffffd00d80947 */ /* 0x002fea000393ffff */
[----:B------:R-:W-:Y:S01]  /*13580*/  PLOP3.LUT P0, PT, PT, PT, PT, 0x80, 0x0 ;  /* 0x000000000000781c */ /* 0x000fe20003f0f070 */
[----:B------:R-:W-:Y:S01]  /*13590*/  VIADD R4, R3, 0x3400 ;  /* 0x0000340003047836 */ /* 0x000fe20000000000 */
[----:B------:R-:W-:Y:S01]  /*135a0*/  UMOV UR6, 0x0 ;  /* 0x0000000000067882 */ /* 0x000fe20000000000 */
[----:B------:R-:W-:Y:S01]  /*135b0*/  UMOV UR7, 0x14f00000 ;  /* 0x14f0000000077882 */ /* 0x000fe20000000000 */
[----:B------:R-:W-:-:S09]  /*135c0*/  UMOV UR10, 0x40 ;  /* 0x00000040000a7882 */ /* 0x000fd20000000000 */
.L_x_1881:
        /* <DEDUP_REMOVED lines=15> */
.L_x_1882:
        /* <DEDUP_REMOVED lines=15> */
.L_x_1883:
        /* <DEDUP_REMOVED lines=9> */
[----:B--2---:R-:W-:Y:S05]  /*13840*/  @P0 BRA.U.ANY `(.L_x_1883) ;  /* 0xfffffffd00d80947 */ /* 0x004fea000393ffff */
.L_x_1875:
[----:B------:R-:W-:Y:S05]  /*13850*/  BSYNC B0 ;  /* 0x0000000000007941 */ /* 0x000fea0003800000 */
.L_x_1874:
[----:B------:R-:W-:-:S04]  /*13860*/  UIADD3 UR4, UR39, -0x2, URZ ;  /* 0xfffffffe27047890 */ /* 0x000fc8000fffe03f */
[----:B------:R-:W-:-:S06]  /*13870*/  UISETP.GE.AND UP0, UPT, UR4, UR38, UPT ;  /* 0x000000260400728c */ /* 0x000fcc000bf06270 */
[----:B------:R-:W-:-:S13]  /*13880*/  PLOP3.LUT P0, PT, PT, PT, UP0, 0x80, 0x0 ;  /* 0x000000000000781c */ /* 0x000fda0003f0f008 */
[----:B------:R-:W-:Y:S05]  /*13890*/  @!P0 BRA `(.L_x_1884) ;  /* 0x0000001c00808947 */ /* 0x000fea0003800000 */
[----:B-1----:R-:W-:Y:S01]  /*138a0*/  IMAD R3, RZ, RZ, -UR39 ;  /* 0x80000027ff037e24 */ /* 0x002fe2000f8e02ff */
[----:B0-----:R-:W-:-:S04]  /*138b0*/  LOP3.LUT R6, RZ, UR38, RZ, 0x33, !PT ;  /* 0x00000026ff067c12 */ /* 0x001fc8000f8e33ff */
[----:B------:R-:W-:-:S05]  /*138c0*/  VIADDMNMX R6, R3, 0x1, R6, !PT ;  /* 0x0000000103067846 */ /* 0x000fca0007800106 */
[----:B------:R-:W-:-:S05]  /*138d0*/  VIADD R0, R6, UR39 ;  /* 0x0000002706007c36 */ /* 0x000fca0008000000 */
[----:B------:R-:W-:-:S04]  /*138e0*/  LOP3.LUT R0, R0, 0x1, RZ, 0xc0, !PT ;  /* 0x0000000100007812 */ /* 0x000fc800078ec0ff */
[----:B------:R-:W-:Y:S01]  /*138f0*/  ISETP.NE.U32.AND P0, PT, R0, 0x1, PT ;  /* 0x000000010000780c */ /* 0x000fe20003f05070 */
[----:B------:R-:W-:-:S12]  /*13900*/  IMAD.U32 R0, RZ, RZ, UR4 ;  /* 0x00000004ff007e24 */ /* 0x000fd8000f8e00ff */
[----:B------:R-:W-:Y:S05]  /*13910*/  @P0 BRA `(.L_x_1885) ;  /* 0x00000008006c0947 */ /* 0x000fea0003800000 */
[----:B------:R-:W2:Y:S01]  /*13920*/  LDL.LU R8, [R1+0x4] ;  /* 0x0000040001087983 */ /* 0x000ea20000300800 */
[----:B------:R-:W-:Y:S01]  /*13930*/  VIADD R19, R19, 0x1 ;  /* 0x0000000113137836 */ /* 0x000fe20000000000 */
[----:B------:R-:W-:Y:S01]  /*13940*/  LOP3.LUT P2, RZ, R17, 0x2, RZ, 0xc0, !PT ;  /* 0x0000000211ff7812 */ /* 0x000fe2000784c0ff */
[----:B------:R-:W-:Y:S03]  /*13950*/  BSSY B0, `(.L_x_1886) ;  /* 0x0000095000007945 */ /* 0x000fe60003800000 */
[----:B------:R-:W-:-:S04]  /*13960*/  ISETP.NE.AND P0, PT, R19, 0x2, PT ;  /* 0x000000021300780c */ /* 0x000fc80003f05270 */
[----:B------:R-:W-:Y:S02]  /*13970*/  SEL R2, RZ, 0x1, P0 ;  /* 0x00000001ff027807 */ /* 0x000fe40000000000 */
[----:B------:R-:W-:Y:S02]  /*13980*/  SEL R19, R19, RZ, P0 ;  /* 0x000000ff13137207 */ /* 0x000fe40000000000 */
[----:B--2---:R-:W-:-:S05]  /*13990*/  LOP3.LUT R8, R8, R2, RZ, 0x3c, !PT ;  /* 0x0000000208087212 */ /* 0x004fca00078e3cff */
[----:B------:R0:W-:Y:S01]  /*139a0*/  STL [R1+0x4], R8 ;  /* 0x0000040801007387 */ /* 0x0001e20000100800 */
[----:B------:R-:W-:Y:S05]  /*139b0*/  @!P2 BRA `(.L_x_1887) ;  /* 0x000000080038a947 */ /* 0x000fea0003800000 */
[----:B------:R-:W-:-:S13]  /*139c0*/  LOP3.LUT P2, RZ, R17, 0x1, RZ, 0xc0, !PT ;  /* 0x0000000111ff7812 */ /* 0x000fda000784c0ff */
[----:B------:R-:W-:Y:S05]  /*139d0*/  @!P2 BRA `(.L_x_1888) ;  /* 0x000000000050a947 */ /* 0x000fea0003800000 */
[----:B------:R-:W2:Y:S01]  /*139e0*/  LDL R7, [R1+0x8] ;  /* 0x0000080001077983 */ /* 0x000ea20000100800 */
[----:B------:R-:W1:Y:S03]  /*139f0*/  LDC R5, c[0x0][0x43c] ;  /* 0x00010f00ff057b82 */ /* 0x000e660000000800 */
[----:B------:R-:W3:Y:S01]  /*13a00*/  LDL R9, [R1] ;  /* 0x0000000001097983 */ /* 0x000ee20000100800 */
[----:B------:R-:W-:Y:S01]  /*13a10*/  IMAD.MOV.U32 R4, RZ, RZ, R0 ;  /* 0x000000ffff047224 */ /* 0x000fe200078e0000 */
[----:B------:R-:W-:Y:S01]  /*13a20*/  ULDC.64 UR4, c[0x0][0x428] ;  /* 0x00010a0000047ab9 */ /* 0x000fe20000000a00 */
[----:B-1----:R-:W-:-:S13]  /*13a30*/  ISETP.NE.AND P0, PT, R5, 0x1, PT ;  /* 0x000000010500780c */ /* 0x002fda0003f05270 */
[----:B------:R-:W1:Y:S02]  /*13a40*/  @P0 LDC.64 R2, c[0x0][0x440] ;  /* 0x00011000ff020b82 */ /* 0x000e640000000a00 */
[----:B-1----:R-:W-:-:S05]  /*13a50*/  @P0 IMAD.HI.U32 R2, R0, R2, RZ ;  /* 0x0000000200020227 */ /* 0x002fca00078e00ff */
[----:B------:R-:W-:-:S05]  /*13a60*/  @P0 SHF.R.U32.HI R4, RZ, R3, R2 ;  /* 0x00000003ff040219 */ /* 0x000fca0000011602 */
[----:B------:R-:W-:-:S04]  /*13a70*/  IMAD.MOV R2, RZ, RZ, -R4 ;  /* 0x000000ffff027224 */ /* 0x000fc800078e0a04 */
[----:B------:R-:W-:Y:S01]  /*13a80*/  IMAD R0, R5, R2, R0 ;  /* 0x0000000205007224 */ /* 0x000fe200078e0200 */
[----:B------:R-:W-:Y:S01]  /*13a90*/  SHF.R.S32.HI R5, RZ, 0x1f, R4 ;  /* 0x0000001fff057819 */ /* 0x000fe20000011404 */
[----:B------:R-:W1:Y:S01]  /*13aa0*/  LDC.64 R2, c[0x0][0x418] ;  /* 0x00010600ff027b82 */ /* 0x000e620000000a00 */
[----:B--2---:R-:W-:-:S04]  /*13ab0*/  IMAD R7, R7, UR4, RZ ;  /* 0x0000000407077c24 */ /* 0x004fc8000f8e02ff */
[C---:B---3--:R-:W-:Y:S02]  /*13ac0*/  IMAD R7, R9.reuse, UR5, R7 ;  /* 0x0000000509077c24 */ /* 0x048fe4000f8e0207 */
[----:B------:R-:W-:-:S04]  /*13ad0*/  IMAD.WIDE.U32 R4, R9, UR4, R4 ;  /* 0x0000000409047c25 */ /* 0x000fc8000f8e0004 */
[----:B------:R-:W-:Y:S01]  /*13ae0*/  IMAD.IADD R7, R7, 0x1, R5 ;  /* 0x0000000107077824 */ /* 0x000fe200078e0205 */
[----:B-1----:R-:W-:-:S04]  /*13af0*/  LEA R2, P0, R4, R2, 0x2 ;  /* 0x0000000204027211 */ /* 0x002fc800078010ff */
[----:B------:R-:W-:-:S05]  /*13b00*/  LEA.HI.X R3, R4, R3, R7, 0x2, P0 ;  /* 0x0000000304037211 */ /* 0x000fca00000f1407 */
[----:B------:R1:W5:Y:S04]  /*13b10*/  LDG.E R16, desc[UR46][R2.64] ;  /* 0x0000002e02107981 */ /* 0x000368000c1e1900 */
.L_x_1888:
[----:B-1----:R-:W1:Y:S01]  /*13b20*/  S2R R2, SR_TID.X ;  /* 0x0000000000027919 */ /* 0x002e620000002100 */
[----:B------:R-:W-:Y:S01]  /*13b30*/  IMAD R4, R19, 0x8, R18 ;  /* 0x0000000813047824 */ /* 0x000fe200078e0212 */
[----:B------:R-:W-:Y:S01]  /*13b40*/  BSSY B1, `(.L_x_1889) ;  /* 0x0000006000017945 */ /* 0x000fe20003800000 */
[----:B-1----:R-:W-:Y:S02]  /*13b50*/  LOP3.LUT R3, R2, 0x7f, RZ, 0xc0, !PT ;  /* 0x0000007f02037812 */ /* 0x002fe400078ec0ff */
[----:B------:R-:W-:Y:S02]  /*13b60*/  SHF.L.U32 R2, R8, 0x1f, RZ ;  /* 0x0000001f08027819 */ /* 0x000fe400000006ff */
[----:B------:R-:W-:Y:S02]  /*13b70*/  ISETP.NE.AND P1, PT, R3, RZ, PT ;  /* 0x000000ff0300720c */ /* 0x000fe40003f25270 */
[----:B------:R-:W1:Y:S02]  /*13b80*/  SYNCS.PHASECHK.TRANS64.TRYWAIT P0, [R4+URZ+0x22840], R2 ;  /* 0x02284002040075a7 */ /* 0x000e64000800017f */
[----:B-1----:R-:W-:Y:S09]  /*13b90*/  @!P0 BRA `(.L_x_1890) ;  /* 0x0000003000548947 */ /* 0x002ff20003800000 */
.L_x_1980:
[----:B------:R-:W-:Y:S05]  /*13ba0*/  BSYNC B1 ;  /* 0x0000000000017941 */ /* 0x000fea0003800000 */
.L_x_1889:
        /* <DEDUP_REMOVED lines=9> */
.L_x_1892:
[----:B------:R-:W-:Y:S05]  /*13c40*/  BSYNC B1 ;  /* 0x0000000000017941 */ /* 0x000fea0003800000 */
.L_x_1891:
[----:B------:R-:W-:Y:S01]  /*13c50*/  IMAD.MOV.U32 R7, RZ, RZ, RZ ;  /* 0x000000ffff077224 */ /* 0x000fe200078e00ff */
[----:B------:R-:W-:Y:S01]  /*13c60*/  UIADD3 UR4, UP0, UR44, 0x370, URZ ;  /* 0x000003702c047890 */ /* 0x000fe2000ff1e03f */
[----:B------:R-:W-:Y:S01]  /*13c70*/  IMAD R3, R19, 0x3000, R18 ;  /* 0x0000300013037824 */ /* 0x000fe200078e0212 */
[----:B------:R-:W-:Y:S01]  /*13c80*/  PLOP3.LUT P0, PT, PT, PT, PT, 0x80, 0x0 ;  /* 0x000000000000781c */ /* 0x000fe20003f0f070 */
[----:B------:R-:W-:Y:S01]  /*13c90*/  IMAD R5, R0, 0x60, RZ ;  /* 0x0000006000057824 */ /* 0x000fe200078e02ff */
[----:B------:R-:W-:Y:S01]  /*13ca0*/  R2UR UR10, R7 ;  /* 0x00000000070a72ca */ /* 0x000fe200000e0000 */
[----:B------:R-:W-:Y:S01]  /*13cb0*/  VIADD R0, R3, 0x1c400 ;  /* 0x0001c40003007836 */ /* 0x000fe20000000000 */
[----:B------:R-:W-:Y:S01]  /*13cc0*/  UIADD3.X UR5, URZ, UR45, URZ, UP0, !UPT ;  /* 0x0000002d3f057290 */ /* 0x000fe200087fe43f */
[----:B------:R-:W-:Y:S01]  /*13cd0*/  VIADD R3, R4, 0x22830 ;  /* 0x0002283004037836 */ /* 0x000fe20000000000 */
[----:B------:R-:W-:Y:S01]  /*13ce0*/  UMOV UR6, 0x0 ;  /* 0x0000000000067882 */ /* 0x000fe20000000000 */
[----:B------:R-:W-:-:S10]  /*13cf0*/  UMOV UR7, 0x14f00000 ;  /* 0x14f0000000077882 */ /* 0x000fd40000000000 */
.L_x_1893:
[----:B------:R-:W-:-:S13]  /*13d00*/  @P0 ELECT P2, URZ, PT ;  /* 0x00000000003f082f */ /* 0x000fda0003840000 */
[----:B-----5:R-:W-:Y:S01]  /*13d10*/  @P2 R2UR UR13, R16 ;  /* 0x00000000100d22ca */ /* 0x020fe200000e0000 */
        /* <DEDUP_REMOVED lines=8> */
[----:B------:R-:W2:Y:S01]  /*13da0*/  SYNCS.PHASECHK.TRANS64.TRYWAIT P0, [R4+URZ+0x22860], R2 ;  /* 0x02286002040075a7 */ /* 0x000ea2000800017f */
[----:B------:R-:W-:Y:S04]  /*13db0*/  BSSY B1, `(.L_x_1894) ;  /* 0x0000002000017945 */ /* 0x000fe80003800000 */
[----:B--2---:R-:W-:Y:S05]  /*13dc0*/  @!P0 BRA `(.L_x_1895) ;  /* 0x0000002c00dc8947 */ /* 0x004fea0003800000 */
.L_x_1981:
[----:B------:R-:W-:Y:S05]  /*13dd0*/  BSYNC B1 ;  /* 0x0000000000017941 */ /* 0x000fea0003800000 */
.L_x_1894:
[----:B------:R-:W-:Y:S01]  /*13de0*/  BSSY B1, `(.L_x_1896) ;  /* 0x000000b000017945 */ /* 0x000fe20003800000 */
[----:B-12---:R-:W-:Y:S02]  /*13df0*/  IMAD.MOV.U32 R2, RZ, RZ, 0x0 ;  /* 0x00000000ff027424 */ /* 0x006fe400078e00ff */
[----:B------:R-:W-:Y:S01]  /*13e00*/  IMAD.MOV.U32 R3, RZ, RZ, 0x14f00000 ;  /* 0x14f00000ff037424 */ /* 0x000fe200078e00ff */
[----:B------:R-:W-:Y:S06]  /*13e10*/  @P1 BRA `(.L_x_1897) ;  /* 0x00000000001c1947 */ /* 0x000fec0003800000 */
[----:B------:R-:W0:Y:S02]  /*13e20*/  S2R R0, SR_TID.X ;  /* 0x0000000000007919 */ /* 0x000e240000002100 */
[----:B0-----:R-:W-:Y:S01]  /*13e30*/  LOP3.LUT R8, R0, 0x1f, RZ, 0xc0, !PT ;  /* 0x0000001f00087812 */ /* 0x001fe200078ec0ff */
[----:B------:R-:W-:-:S03]  /*13e40*/  IMAD.MOV.U32 R0, RZ, RZ, 0xc000 ;  /* 0x0000c000ff007424 */ /* 0x000fc600078e00ff */
[----:B------:R-:W-:Y:S01]  /*13e50*/  ISETP.NE.AND P0, PT, R8, RZ, PT ;  /* 0x000000ff0800720c */ /* 0x000fe20003f05270 */
[----:B------:R1:W-:-:S12]  /*13e60*/  SYNCS.ARRIVE.TRANS64 RZ, [R4+URZ+0x22850], R0 ;  /* 0x0228500004ff79a7 */ /* 0x0003d8000800003f */
[----:B-1----:R-:W-:Y:S05]  /*13e70*/  @!P0 BRA `(.L_x_1897) ;  /* 0x0000000000048947 */ /* 0x002fea0003800000 */
[----:B------:R-:W-:Y:S01]  /*13e80*/  BPT.TRAP 0x1 ;  /* 0x000000040000795c */ /* 0x000fe20000300000 */
.L_x_1897:
[----:B------:R-:W-:Y:S05]  /*13e90*/  BSYNC B1 ;  /* 0x0000000000017941 */ /* 0x000fea0003800000 */
.L_x_1896:
        /* <DEDUP_REMOVED lines=9> */
.L_x_1898:
        /* <DEDUP_REMOVED lines=10> */
[----:B------:R-:W-:Y:S01]  /*13fd0*/  R2UR UR6, R2 ;  /* 0x00000000020672ca */ /* 0x000fe200000e0000 */
[----:B------:R-:W-:Y:S01]  /*13fe0*/  VIADD R7, R0, 0x3400 ;  /* 0x0000340000077836 */ /* 0x000fe20000000000 */
[----:B------:R-:W-:Y:S01]  /*13ff0*/  R2UR UR7, R3 ;  /* 0x00000000030772ca */ /* 0x000fe200000e0000 */
[----:B------:R-:W-:Y:S01]  /*14000*/  UMOV UR10, 0x40 ;  /* 0x00000040000a7882 */ /* 0x000fe20000000000 */
[----:B------:R-:W-:-:S13]  /*14010*/  PLOP3.LUT P0, PT, PT, PT, PT, 0x80, 0x0 ;  /* 0x000000000000781c */ /* 0x000fda0003f0f070 */
.L_x_1899:
        /* <DEDUP_REMOVED lines=15> */
.L_x_1900:
        /* <DEDUP_REMOVED lines=15> */
.L_x_1901:
        /* <DEDUP_REMOVED lines=10> */
.L_x_1887:
[----:B------:R-:W-:Y:S05]  /*142a0*/  BSYNC B0 ;  /* 0x0000000000007941 */ /* 0x000fea0003800000 */
.L_x_1886:
[----:B------:R-:W-:-:S06]  /*142b0*/  UIADD3 UR4, UR39, -0x3, URZ ;  /* 0xfffffffd27047890 */ /* 0x000fcc000fffe03f */
[----:B------:R-:W-:-:S07]  /*142c0*/  IMAD.U32 R0, RZ, RZ, UR4 ;  /* 0x00000004ff007e24 */ /* 0x000fce000f8e00ff */
.L_x_1885:
[----:B------:R-:W-:Y:S01]  /*142d0*/  ULOP3.LUT UR4, URZ, UR39, URZ, 0x33, !UPT ;  /* 0x000000273f047292 */ /* 0x000fe2000f8e333f */
[----:B------:R-:W-:Y:S01]  /*142e0*/  VIADD R6, R6, 0xfffffffe ;  /* 0xfffffffe06067836 */ /* 0x000fe20000000000 */
[----:B------:R-:W-:Y:S04]  /*142f0*/  BSSY B0, `(.L_x_1884) ;  /* 0x000013a000007945 */ /* 0x000fe80003800000 */
[----:B------:R-:W-:-:S13]  /*14300*/  ISETP.NE.AND P0, PT, R6, UR4, PT ;  /* 0x0000000406007c0c */ /* 0x000fda000bf05270 */
[----:B------:R-:W-:Y:S05]  /*14310*/  @!P0 BRA `(.L_x_1902) ;  /* 0x0000001000dc8947 */ /* 0x000fea0003800000 */
.L_x_1935:
[----:B------:R-:W2:Y:S01]  /*14320*/  LDL.LU R2, [R1+0x4] ;  /* 0x0000040001027983 */ /* 0x000ea20000300800 */
[----:B------:R-:W-:Y:S01]  /*14330*/  LOP3.LUT P1, RZ, R17, 0x2, RZ, 0xc0, !PT ;  /* 0x0000000211ff7812 */ /* 0x000fe2000782c0ff */
[----:B------:R-:W-:Y:S01]  /*14340*/  VIADD R6, R19, 0x1 ;  /* 0x0000000113067836 */ /* 0x000fe20000000000 */
[----:B------:R-:W-:Y:S05]  /*14350*/  YIELD ;  /* 0x0000000000007946 */ /* 0x000fea0003800000 */
[----:B------:R-:W-:Y:S01]  /*14360*/  ISETP.NE.AND P0, PT, R6, 0x2, PT ;  /* 0x000000020600780c */ /* 0x000fe20003f05270 */
[----:B------:R-:W-:Y:S03]  /*14370*/  BSSY B1, `(.L_x_1903) ;  /* 0x0000094000017945 */ /* 0x000fe60003800000 */
[----:B------:R-:W-:-:S02]  /*14380*/  SEL R7, RZ, 0x1, P0 ;  /* 0x00000001ff077807 */ /* 0x000fc40000000000 */
[----:B------:R-:W-:Y:S02]  /*14390*/  SEL R6, R6, RZ, P0 ;  /* 0x000000ff06067207 */ /* 0x000fe40000000000 */
[----:B--2---:R-:W-:Y:S01]  /*143a0*/  LOP3.LUT R7, R2, R7, RZ, 0x3c, !PT ;  /* 0x0000000702077212 */ /* 0x004fe200078e3cff */
[----:B------:R-:W-:Y:S06]  /*143b0*/  @!P1 BRA `(.L_x_1904) ;  /* 0x00000008003c9947 */ /* 0x000fec0003800000 */
[----:B------:R-:W-:Y:S01]  /*143c0*/  LOP3.LUT P1, RZ, R17, 0x1, RZ, 0xc0, !PT ;  /* 0x0000000111ff7812 */ /* 0x000fe2000782c0ff */
[----:B0-----:R-:W-:-:S12]  /*143d0*/  IMAD.MOV.U32 R8, RZ, RZ, R0 ;  /* 0x000000ffff087224 */ /* 0x001fd800078e0000 */
[----:B------:R-:W-:Y:S05]  /*143e0*/  @!P1 BRA `(.L_x_1905) ;  /* 0x0000000000509947 */ /* 0x000fea0003800000 */
[----:B------:R-:W2:Y:S01]  /*143f0*/  LDL R10, [R1+0x8] ;  /* 0x00000800010a7983 */ /* 0x000ea20000100800 */
[----:B------:R-:W0:Y:S01]  /*14400*/  LDC R5, c[0x0][0x43c] ;  /* 0x00010f00ff057b82 */ /* 0x000e220000000800 */
[----:B------:R-:W-:Y:S02]  /*14410*/  ULDC.64 UR4, c[0x0][0x428] ;  /* 0x00010a0000047ab9 */ /* 0x000fe40000000a00 */
[----:B------:R-:W3:Y:S01]  /*14420*/  LDL R9, [R1] ;  /* 0x0000000001097983 */ /* 0x000ee20000100800 */
        /* <DEDUP_REMOVED lines=16> */
.L_x_1905:
[----:B------:R-:W1:Y:S01]  /*14530*/  S2R R2, SR_TID.X ;  /* 0x0000000000027919 */ /* 0x000e620000002100 */
[----:B0-----:R-:W-:Y:S01]  /*14540*/  IMAD R4, R6, 0x8, R18 ;  /* 0x0000000806047824 */ /* 0x001fe200078e0212 */
[----:B------:R-:W-:Y:S01]  /*14550*/  BSSY B2, `(.L_x_1906) ;  /* 0x0000006000027945 */ /* 0x000fe20003800000 */
[----:B-1----:R-:W-:Y:S02]  /*14560*/  LOP3.LUT R3, R2, 0x7f, RZ, 0xc0, !PT ;  /* 0x0000007f02037812 */ /* 0x002fe400078ec0ff */
[----:B------:R-:W-:Y:S02]  /*14570*/  SHF.L.U32 R2, R7, 0x1f, RZ ;  /* 0x0000001f07027819 */ /* 0x000fe400000006ff */
[----:B------:R-:W-:Y:S02]  /*14580*/  ISETP.NE.AND P1, PT, R3, RZ, PT ;  /* 0x000000ff0300720c */ /* 0x000fe40003f25270 */
[----:B------:R-:W0:Y:S02]  /*14590*/  SYNCS.PHASECHK.TRANS64.TRYWAIT P0, [R4+URZ+0x22840], R2 ;  /* 0x02284002040075a7 */ /* 0x000e24000800017f */
[----:B0-----:R-:W-:Y:S09]  /*145a0*/  @!P0 BRA `(.L_x_1907) ;  /* 0x0000002400f88947 */ /* 0x001ff20003800000 */
.L_x_1982:
[----:B------:R-:W-:Y:S05]  /*145b0*/  BSYNC B2 ;  /* 0x0000000000027941 */ /* 0x000fea0003800000 */
.L_x_1906:
        /* <DEDUP_REMOVED lines=9> */
.L_x_1909:
[----:B------:R-:W-:Y:S05]  /*14650*/  BSYNC B2 ;  /* 0x0000000000027941 */ /* 0x000fea0003800000 */
.L_x_1908:
        /* <DEDUP_REMOVED lines=11> */
.L_x_1910:
        /* <DEDUP_REMOVED lines=10> */
[----:B------:R-:W1:Y:S01]  /*147b0*/  SYNCS.PHASECHK.TRANS64.TRYWAIT P0, [R4+URZ+0x22860], R2 ;  /* 0x02286002040075a7 */ /* 0x000e62000800017f */
[----:B------:R-:W-:Y:S04]  /*147c0*/  BSSY B2, `(.L_x_1911) ;  /* 0x0000002000027945 */ /* 0x000fe80003800000 */
[----:B-1----:R-:W-:Y:S05]  /*147d0*/  @!P0 BRA `(.L_x_1912) ;  /* 0x0000002400808947 */ /* 0x002fea0003800000 */
.L_x_1983:
[----:B------:R-:W-:Y:S05]  /*147e0*/  BSYNC B2 ;  /* 0x0000000000027941 */ /* 0x000fea0003800000 */
.L_x_1911:
        /* <DEDUP_REMOVED lines=11> */
.L_x_1914:
[----:B------:R-:W-:Y:S05]  /*148a0*/  BSYNC B2 ;  /* 0x0000000000027941 */ /* 0x000fea0003800000 */
.L_x_1913:
[----:B------:R-:W-:Y:S01]  /*148b0*/  R2UR UR6, R2 ;  /* 0x00000000020672ca */ /* 0x000fe200000e0000 */
[----:B------:R-:W-:Y:S01]  /*148c0*/  UIADD3 UR4, UP0, UR44, 0x470, URZ ;  /* 0x000004702c047890 */ /* 0x000fe2000ff1e03f */
[----:B------:R-:W-:Y:S01]  /*148d0*/  R2UR UR7, R3 ;  /* 0x00000000030772ca */ /* 0x000fe200000e0000 */
[----:B------:R-:W-:Y:S01]  /*148e0*/  VIADD R4, R4, 0x22850 ;  /* 0x0002285004047836 */ /* 0x000fe20000000000 */
[----:B------:R-:W-:Y:S01]  /*148f0*/  R2UR UR10, R5 ;  /* 0x00000000050a72ca */ /* 0x000fe200000e0000 */
[----:B------:R-:W-:Y:S01]  /*14900*/  IMAD R5, R6, 0xc000, R18 ;  /* 0x0000c00006057824 */ /* 0x000fe200078e0212 */
[----:B------:R-:W-:Y:S01]  /*14910*/  PLOP3.LUT P0, PT, PT, PT, PT, 0x80, 0x0 ;  /* 0x000000000000781c */ /* 0x000fe20003f0f070 */
[----:B------:R-:W-:Y:S02]  /*14920*/  UIADD3.X UR5, URZ, UR45, URZ, UP0, !UPT ;  /* 0x0000002d3f057290 */ /* 0x000fe400087fe43f */
[----:B------:R-:W-:-:S10]  /*14930*/  VIADD R9, R5, 0x400 ;  /* 0x0000040005097836 */ /* 0x000fd40000000000 */
.L_x_1915:
        /* <DEDUP_REMOVED lines=15> */
.L_x_1916:
        /* <DEDUP_REMOVED lines=15> */
.L_x_1917:
        /* <DEDUP_REMOVED lines=15> */
.L_x_1918:
        /* <DEDUP_REMOVED lines=10> */
.L_x_1904:
[----:B------:R-:W-:Y:S05]  /*14cb0*/  BSYNC B1 ;  /* 0x0000000000017941 */ /* 0x000fea0003800000 */
.L_x_1903:
[----:B------:R-:W-:Y:S01]  /*14cc0*/  VIADD R6, R6, 0x1 ;  /* 0x0000000106067836 */ /* 0x000fe20000000000 */
[----:B------:R-:W-:Y:S01]  /*14cd0*/  LOP3.LUT P2, RZ, R17, 0x2, RZ, 0xc0, !PT ;  /* 0x0000000211ff7812 */ /* 0x000fe2000784c0ff */
[----:B------:R-:W-:Y:S03]  /*14ce0*/  BSSY B1, `(.L_x_1919) ;  /* 0x0000097000017945 */ /* 0x000fe60003800000 */
[----:B------:R-:W-:-:S04]  /*14cf0*/  ISETP.NE.AND P0, PT, R6, 0x2, PT ;  /* 0x000000020600780c */ /* 0x000fc80003f05270 */
[----:B------:R-:W-:Y:S02]  /*14d00*/  SEL R2, RZ, 0x1, P0 ;  /* 0x00000001ff027807 */ /* 0x000fe40000000000 */
[----:B------:R-:W-:Y:S01]  /*14d10*/  SEL R19, R6, RZ, P0 ;  /* 0x000000ff06137207 */ /* 0x000fe20000000000 */
[----:B------:R-:W-:Y:S01]  /*14d20*/  VIADD R6, R0, 0xffffffff ;  /* 0xffffffff00067836 */ /* 0x000fe20000000000 */
[----:B0-----:R-:W-:-:S05]  /*14d30*/  LOP3.LUT R8, R7, R2, RZ, 0x3c, !PT ;  /* 0x0000000207087212 */ /* 0x001fca00078e3cff */
[----:B------:R0:W-:Y:S01]  /*14d40*/  STL [R1+0x4], R8 ;  /* 0x0000040801007387 */ /* 0x0001e20000100800 */
[----:B------:R-:W-:Y:S05]  /*14d50*/  @!P2 BRA `(.L_x_1920) ;  /* 0x00000008003ca947 */ /* 0x000fea0003800000 */
[----:B------:R-:W-:Y:S01]  /*14d60*/  LOP3.LUT P2, RZ, R17, 0x1, RZ, 0xc0, !PT ;  /* 0x0000000111ff7812 */ /* 0x000fe2000784c0ff */
[----:B------:R-:W-:-:S12]  /*14d70*/  IMAD.MOV.U32 R7, RZ, RZ, R6 ;  /* 0x000000ffff077224 */ /* 0x000fd800078e0006 */
        /* <DEDUP_REMOVED lines=21> */
.L_x_1921:
[----:B------:R-:W2:Y:S01]  /*14ed0*/  S2R R2, SR_TID.X ;  /* 0x0000000000027919 */ /* 0x000ea20000002100 */
[----:B-1----:R-:W-:Y:S01]  /*14ee0*/  IMAD R4, R19, 0x8, R18 ;  /* 0x0000000813047824 */ /* 0x002fe200078e0212 */
[----:B------:R-:W-:Y:S01]  /*14ef0*/  BSSY B2, `(.L_x_1922) ;  /* 0x0000006000027945 */ /* 0x000fe20003800000 */
[----:B--2---:R-:W-:Y:S02]  /*14f00*/  LOP3.LUT R3, R2, 0x7f, RZ, 0xc0, !PT ;  /* 0x0000007f02037812 */ /* 0x004fe400078ec0ff */
[----:B------:R-:W-:Y:S02]  /*14f10*/  SHF.L.U32 R2, R8, 0x1f, RZ ;  /* 0x0000001f08027819 */ /* 0x000fe400000006ff */
[----:B------:R-:W-:Y:S02]  /*14f20*/  ISETP.NE.AND P1, PT, R3, RZ, PT ;  /* 0x000000ff0300720c */ /* 0x000fe40003f25270 */
[----:B------:R-:W1:Y:S02]  /*14f30*/  SYNCS.PHASECHK.TRANS64.TRYWAIT P0, [R4+URZ+0x22840], R2 ;  /* 0x02284002040075a7 */ /* 0x000e64000800017f */
[----:B-1----:R-:W-:Y:S09]  /*14f40*/  @!P0 BRA `(.L_x_1923) ;  /* 0x0000001c00b88947 */ /* 0x002ff20003800000 */
.L_x_1984:
[----:B------:R-:W-:Y:S05]  /*14f50*/  BSYNC B2 ;  /* 0x0000000000027941 */ /* 0x000fea0003800000 */
.L_x_1922:
        /* <DEDUP_REMOVED lines=9> */
.L_x_1925:
[----:B------:R-:W-:Y:S05]  /*14ff0*/  BSYNC B2 ;  /* 0x0000000000027941 */ /* 0x000fea0003800000 */
.L_x_1924:
        /* <DEDUP_REMOVED lines=8> */
[----:B0-----:R-:W-:Y:S01]  /*15080*/  VIADD R8, R4, 0x22830 ;  /* 0x0002283004087836 */ /* 0x001fe20000000000 */
[----:B------:R-:W-:Y:S01]  /*15090*/  UMOV UR6, 0x0 ;  /* 0x0000000000067882 */ /* 0x000fe20000000000 */
[----:B------:R-:W-:-:S10]  /*150a0*/  UMOV UR7, 0x14f00000 ;  /* 0x14f0000000077882 */ /* 0x000fd40000000000 */
.L_x_1926:
        /* <DEDUP_REMOVED lines=10> */
[----:B------:R-:W0:Y:S01]  /*15150*/  SYNCS.PHASECHK.TRANS64.TRYWAIT P0, [R4+URZ+0x22860], R2 ;  /* 0x02286002040075a7 */ /* 0x000e22000800017f */
[----:B------:R-:W-:Y:S04]  /*15160*/  BSSY B2, `(.L_x_1927) ;  /* 0x0000002000027945 */ /* 0x000fe80003800000 */
[----:B0-----:R-:W-:Y:S05]  /*15170*/  @!P0 BRA `(.L_x_1928) ;  /* 0x0000001c00408947 */ /* 0x001fea0003800000 */
.L_x_1985:
[----:B------:R-:W-:Y:S05]  /*15180*/  BSYNC B2 ;  /* 0x0000000000027941 */ /* 0x000fea0003800000 */
.L_x_1927:
        /* <DEDUP_REMOVED lines=11> */
.L_x_1930:
[----:B------:R-:W-:Y:S05]  /*15240*/  BSYNC B2 ;  /* 0x0000000000027941 */ /* 0x000fea0003800000 */
.L_x_1929:
        /* <DEDUP_REMOVED lines=9> */
.L_x_1931:
        /* <DEDUP_REMOVED lines=15> */
.L_x_1932:
        /* <DEDUP_REMOVED lines=15> */
.L_x_1933:
        /* <DEDUP_REMOVED lines=15> */
.L_x_1934:
        /* <DEDUP_REMOVED lines=10> */
.L_x_1920:
[----:B------:R-:W-:Y:S05]  /*15650*/  BSYNC B1 ;  /* 0x0000000000017941 */ /* 0x000fea0003800000 */
.L_x_1919:
[----:B------:R-:W-:Y:S01]  /*15660*/  ISETP.GT.AND P0, PT, R6, UR38, PT ;  /* 0x0000002606007c0c */ /* 0x000fe2000bf04270 */
[----:B------:R-:W-:-:S12]  /*15670*/  VIADD R0, R0, 0xfffffffe ;  /* 0xfffffffe00007836 */ /* 0x000fd80000000000 */
[----:B------:R-:W-:Y:S05]  /*15680*/  @P0 BRA `(.L_x_1935) ;  /* 0xffffffec00240947 */ /* 0x000fea000383ffff */
.L_x_1902:
[----:B------:R-:W-:Y:S05]  /*15690*/  BSYNC B0 ;  /* 0x0000000000007941 */ /* 0x000fea0003800000 */
.L_x_1884:
[----:B------:R-:W2:Y:S01]  /*156a0*/  LDL.LU R2, [R1+0x4] ;  /* 0x0000040001027983 */ /* 0x000ea20000300800 */
[----:B------:R-:W3:Y:S01]  /*156b0*/  S2R R0, SR_TID.X ;  /* 0x0000000000007919 */ /* 0x000ee20000002100 */
[----:B------:R-:W-:-:S05]  /*156c0*/  VIADD R19, R19, 0x1 ;  /* 0x0000000113137836 */ /* 0x000fca0000000000 */
[----:B------:R-:W-:Y:S02]  /*156d0*/  ISETP.NE.AND P1, PT, R19, 0x2, PT ;  /* 0x000000021300780c */ /* 0x000fe40003f25270 */
[----:B---3--:R-:W-:-:S04]  /*156e0*/  LOP3.LUT R0, R0, 0x7f, RZ, 0xc0, !PT ;  /* 0x0000007f00007812 */ /* 0x008fc800078ec0ff */
[----:B------:R-:W-:Y:S02]  /*156f0*/  ISETP.NE.AND P0, PT, R0, RZ, PT ;  /* 0x000000ff0000720c */ /* 0x000fe40003f05270 */
[----:B------:R-:W-:Y:S01]  /*15700*/  SEL R0, RZ, 0x1, P1 ;  /* 0x00000001ff007807 */ /* 0x000fe20000800000 */
[----:B------:R-:W-:Y:S03]  /*15710*/  BSSY B0, `(.L_x_1936) ;  /* 0x0000011000007945 */ /* 0x000fe60003800000 */
[----:B--2---:R-:W-:-:S05]  /*15720*/  LOP3.LUT R2, R2, R0, RZ, 0x3c, !PT ;  /* 0x0000000002027212 */ /* 0x004fca00078e3cff */
[----:B------:R2:W-:Y:S02]  /*15730*/  STL [R1+0x4], R2 ;  /* 0x0000040201007387 */ /* 0x0005e40000100800 */
[----:B------:R-:W-:Y:S05]  /*15740*/  @P0 BRA `(.L_x_1937) ;  /* 0x0000000000340947 */ /* 0x000fea0003800000 */
[----:B------:R-:W3:Y:S01]  /*15750*/  S2R R5, SR_LANEID ;  /* 0x0000000000057919 */ /* 0x000ee20000000000 */
[----:B------:R-:W-:Y:S01]  /*15760*/  VOTEU.ANY UR4, UPT, PT ;  /* 0x0000000000047886 */ /* 0x000fe200038e0100 */
[----:B-12---:R-:W1:Y:S01]  /*15770*/  LDC.64 R2, c[0x0][0xc80] ;  /* 0x00032000ff027b82 */ /* 0x006e620000000a00 */
[----:B------:R-:W3:Y:S02]  /*15780*/  FLO.U32 R0, UR4 ;  /* 0x0000000400007d00 */ /* 0x000ee400080e0000 */
[----:B---3--:R-:W-:-:S06]  /*15790*/  ISETP.EQ.U32.AND P2, PT, R0, R5, PT ;  /* 0x000000050000720c */ /* 0x008fcc0003f42070 */
[----:B------:R-:W1:Y:S07]  /*157a0*/  POPC R5, UR4 ;  /* 0x0000000400057d09 */ /* 0x000e6e0008000000 */
[----:B-1----:R-:W2:Y:S01]  /*157b0*/  @P2 ATOMG.E.ADD.STRONG.GPU PT, R3, desc[UR46][R2.64], R5 ;  /* 0x00000005020329a8 */ /* 0x002ea200081ee1ee */
[----:B------:R-:W1:Y:S02]  /*157c0*/  S2R R4, SR_LTMASK ;  /* 0x0000000000047919 */ /* 0x000e640000003900 */
[----:B-1----:R-:W-:-:S04]  /*157d0*/  LOP3.LUT R4, R4, UR4, RZ, 0xc0, !PT ;  /* 0x0000000404047c12 */ /* 0x002fc8000f8ec0ff */
[----:B0-----:R-:W0:Y:S01]  /*157e0*/  POPC R7, R4 ;  /* 0x0000000400077309 */ /* 0x001e220000000000 */
[----:B--2---:R-:W0:Y:S02]  /*157f0*/  SHFL.IDX PT, R0, R3, R0, 0x1f ;  /* 0x00001f0003007589 */ /* 0x004e2400000e0000 */
[----:B0-----:R-:W-:-:S05]  /*15800*/  IADD3 R0, R0, UR42, R7 ;  /* 0x0000002a00007c10 */ /* 0x001fca000fffe007 */
[----:B------:R3:W-:Y:S02]  /*15810*/  STL [R1+0xc], R0 ;  /* 0x00000c0001007387 */ /* 0x0007e40000100800 */
.L_x_1937:
[----:B------:R-:W-:Y:S05]  /*15820*/  BSYNC B0 ;  /* 0x0000000000007941 */ /* 0x000fea0003800000 */
.L_x_1936:
[----:B------:R-:W-:-:S07]  /*15830*/  SEL R19, R19, RZ, P1 ;  /* 0x000000ff13137207 */ /* 0x000fce0000800000 */
.L_x_1856:
[----:B------:R-:W-:Y:S05]  /*15840*/  BSYNC B7 ;  /* 0x0000000000077941 */ /* 0x000fea0003800000 */
.L_x_1854:
[----:B--2---:R2:W5:Y:S01]  /*15850*/  LDL R2, [R1+0xc] ;  /* 0x00000c0001027983 */ /* 0x0045620000100800 */
[----:B------:R-:W-:-:S13]  /*15860*/  LOP3.LUT P1, RZ, R17, 0x4, RZ, 0xc0, !PT ;  /* 0x0000000411ff7812 */ /* 0x000fda000782c0ff */
[----:B--2---:R-:W-:Y:S05]  /*15870*/  @!P1 BRA `(.L_x_1938) ;  /* 0x0000000000289947 */ /* 0x004fea0003800000 */
[----:B------:R-:W-:Y:S05]  /*15880*/  WARPSYNC.ALL ;  /* 0x0000000000007948 */ /* 0x000fea0003800000 */
[----:B------:R-:W2:Y:S08]  /*15890*/  S2UR UR5, SR_CgaCtaId ;  /* 0x00000000000579c3 */ /* 0x000eb00000008800 */
[----:B------:R-:W-:Y:S06]  /*158a0*/  BAR.SYNC.DEFER_BLOCKING 0x5, 0x180 ;  /* 0x0146000000007b1d */ /* 0x000fec0000010000 */
[----:B------:R-:W-:-:S02]  /*158b0*/  UMOV UR4, 0x400 ;  /* 0x0000040000047882 */ /* 0x000fc40000000000 */
[----:B--2---:R-:W-:-:S06]  /*158c0*/  ULEA UR4, UR5, UR4, 0x18 ;  /* 0x0000000405047291 */ /* 0x004fcc000f8ec03f */
[----:B-1----:R-:W-:-:S05]  /*158d0*/  IMAD.U32 R18, RZ, RZ, UR4 ;  /* 0x00000004ff127e24 */ /* 0x002fca000f8e00ff */
[----:B-----5:R-:W1:Y:S04]  /*158e0*/  LDS R2, [R18+0x228d0] ;  /* 0x0228d00012027984 */ /* 0x020e680000000800 */
[----:B-1----:R1:W-:Y:S01]  /*158f0*/  STL [R1+0xc], R2 ;  /* 0x00000c0201007387 */ /* 0x0023e20000100800 */
[----:B------:R-:W-:Y:S06]  /*15900*/  BAR.ARV 0x4, 0x180 ;  /* 0x0106000000007b1d */ /* 0x000fec0000002000 */
[----:B------:R-:W-:Y:S05]  /*15910*/  BRA `(.L_x_1939) ;  /* 0x00000000002c7947 */ /* 0x000fea0003800000 */
.L_x_1938:
[----:B------:R-:W-:-:S03]  /*15920*/  UMOV UR4, 0xffffffff ;  /* 0xffffffff00047882 */ /* 0x000fc60000000000 */
[----:B------:R-:W-:Y:S05]  /*15930*/  BRA.DIV UR4, `(.L_x_1940) ;  /* 0x0000001604647947 */ /* 0x000fea000b800000 */
[----:B-----5:R2:W0:Y:S02]  /*15940*/  SHFL.IDX PT, R14, R2, RZ, 0x1f ;  /* 0x00001fff020e7589 */ /* 0x02042400000e0000 */
.L_x_1988:
[----:B-1----:R-:W1:Y:S01]  /*15950*/  @!P0 S2R R3, SR_CgaCtaId ;  /* 0x0000000000038919 */ /* 0x002e620000008800 */
[----:B------:R-:W-:Y:S05]  /*15960*/  WARPSYNC.ALL ;  /* 0x0000000000007948 */ /* 0x000fea0003800000 */
[----:B------:R-:W-:Y:S01]  /*15970*/  BAR.SYNC.DEFER_BLOCKING 0x4, 0x180 ;  /* 0x0106000000007b1d */ /* 0x000fe20000010000 */
[----:B---34-:R-:W-:-:S05]  /*15980*/  @!P0 MOV R0, 0x400 ;  /* 0x0000040000008802 */ /* 0x018fca0000000f00 */
[----:B0-----:R0:W-:Y:S01]  /*15990*/  STL [R1+0xc], R14 ;  /* 0x00000c0e01007387 */ /* 0x0011e20000100800 */
[----:B-1----:R-:W-:-:S05]  /*159a0*/  @!P0 LEA R18, R3, R0, 0x18 ;  /* 0x0000000003128211 */ /* 0x002fca00078ec0ff */
[----:B------:R0:W-:Y:S01]  /*159b0*/  @!P0 STS [R18+0x228d0], R2 ;  /* 0x0228d00212008388 */ /* 0x0001e20000000800 */
[----:B------:R-:W-:Y:S06]  /*159c0*/  BAR.ARV 0x5, 0x180 ;  /* 0x0146000000007b1d */ /* 0x000fec0000002000 */
.L_x_1939:
[----:B---34-:R-:W3:Y:S01]  /*159d0*/  LDL R0, [R1+0xc] ;  /* 0x00000c0001007983 */ /* 0x018ee20000100800 */
[----:B------:R-:W-:Y:S02]  /*159e0*/  ULDC UR4, c[0x0][0xc38] ;  /* 0x00030e0000047ab9 */ /* 0x000fe40000000800 */
[----:B---3--:R-:W-:-:S13]  /*159f0*/  ISETP.GE.AND P0, PT, R0, UR4, PT ;  /* 0x0000000400007c0c */ /* 0x008fda000bf06270 */
[----:B------:R-:W-:Y:S05]  /*15a00*/  @!P0 BRA `(.L_x_1941) ;  /* 0xffffffb800c48947 */ /* 0x000fea000383ffff */
.L_x_1845:
[----:B0-----:R-:W3:Y:S01]  /*15a10*/  LDL.LU R0, [R1+0x18] ;  /* 0x0000180001007983 */ /* 0x001ee20000300800 */
[----:B------:R-:W-:Y:S01]  /*15a20*/  BSSY B0, `(.L_x_1942) ;  /* 0x000000b000007945 */ /* 0x000fe20003800000 */
[----:B------:R-:W0:Y:S01]  /*15a30*/  S2R R5, SR_CgaCtaId ;  /* 0x0000000000057919 */ /* 0x000e220000008800 */
[----:B---3--:R-:W-:-:S05]  /*15a40*/  VIADD R0, R0, 0x1 ;  /* 0x0000000100007836 */ /* 0x008fca0000000000 */
[----:B-12---:R-:W-:-:S04]  /*15a50*/  LEA.HI R2, R0, R0, RZ, 0x1 ;  /* 0x0000000000027211 */ /* 0x006fc800078f08ff */
[----:B------:R-:W-:-:S05]  /*15a60*/  LOP3.LUT R3, R2, 0xfffffffe, RZ, 0xc0, !PT ;  /* 0xfffffffe02037812 */ /* 0x000fca00078ec0ff */
[----:B------:R-:W-:Y:S01]  /*15a70*/  IMAD.IADD R3, R0, 0x1, -R3 ;  /* 0x0000000100037824 */ /* 0x000fe200078e0a03 */
[----:B------:R-:W-:-:S04]  /*15a80*/  MOV R0, 0x400 ;  /* 0x0000040000007802 */ /* 0x000fc80000000f00 */
[----:B0-----:R-:W-:Y:S02]  /*15a90*/  LEA R0, R5, R0, 0x18 ;  /* 0x0000000005007211 */ /* 0x001fe400078ec0ff */
[----:B------:R-:W-:-:S04]  /*15aa0*/  SHF.L.U32 R3, R3, 0x1f, RZ ;  /* 0x0000001f03037819 */ /* 0x000fc800000006ff */
[----:B------:R-:W0:Y:S02]  /*15ab0*/  SYNCS.PHASECHK.TRANS64.TRYWAIT P0, [R0+URZ+0x22820], R3 ;  /* 0x02282003000075a7 */ /* 0x000e24000800017f */
[----:B0-----:R-:W-:Y:S05]  /*15ac0*/  @!P0 BRA `(.L_x_1943) ;  /* 0x0000001400288947 */ /* 0x001fea0003800000 */
.L_x_1989:
[----:B------:R-:W-:Y:S05]  /*15ad0*/  BSYNC B0 ;  /* 0x0000000000007941 */ /* 0x000fea0003800000 */
.L_x_1942:
[----:B------:R-:W-:-:S03]  /*15ae0*/  UMOV UR4, 0xffffffff ;  /* 0xffffffff00047882 */ /* 0x000fc60000000000 */
[----:B------:R-:W-:Y:S05]  /*15af0*/  BRA.DIV UR4, `(.L_x_1944) ;  /* 0x0000001604307947 */ /* 0x000fea000b800000 */
[----:B------:R-:W1:Y:S02]  /*15b00*/  S2R R2, SR_TID.X ;  /* 0x0000000000027919 */ /* 0x000e640000002100 */
[----:B-1----:R-:W-:-:S04]  /*15b10*/  SHF.R.U32.HI R2, RZ, 0x5, R2 ;  /* 0x00000005ff027819 */ /* 0x002fc80000011602 */
[----:B------:R-:W-:-:S05]  /*15b20*/  LOP3.LUT R2, R2, 0x3, RZ, 0xc0, !PT ;  /* 0x0000000302027812 */ /* 0x000fca00078ec0ff */
[----:B------:R1:W2:Y:S02]  /*15b30*/  SHFL.IDX PT, R14, R2, RZ, 0x1f ;  /* 0x00001fff020e7589 */ /* 0x0002a400000e0000 */
.L_x_1992:
[----:B--2---:R-:W-:Y:S01]  /*15b40*/  ISETP.NE.AND P0, PT, R14, RZ, PT ;  /* 0x000000ff0e00720c */ /* 0x004fe20003f05270 */
[----:B------:R-:W-:-:S12]  /*15b50*/  BSSY B0, `(.L_x_1945) ;  /* 0x0000025000007945 */ /* 0x000fd80003800000 */
[----:B------:R-:W-:Y:S05]  /*15b60*/  @P0 BRA `(.L_x_1946) ;  /* 0x00000000008c0947 */ /* 0x000fea0003800000 */
[----:B------:R-:W-:-:S03]  /*15b70*/  UMOV UR4, 0xffffffff ;  /* 0xffffffff00047882 */ /* 0x000fc60000000000 */
[----:B------:R-:W-:Y:S05]  /*15b80*/  BRA.DIV UR4, `(.L_x_1947) ;  /* 0x0000001604407947 */ /* 0x000fea000b800000 */
[----:B------:R-:W-:-:S13]  /*15b90*/  ELECT P6, URZ, PT ;  /* 0x00000000003f782f */ /* 0x000fda00038c0000 */
.L_x_1995:
[----:B------:R-:W-:Y:S05]  /*15ba0*/  @!P6 BRA `(.L_x_1946) ;  /* 0x00000000007ce947 */ /* 0x000fea0003800000 */
[----:B------:R-:W-:-:S06]  /*15bb0*/  ULOP3.LUT UR4, UR41, 0x2, URZ, 0xfc, !UPT ;  /* 0x0000000229047892 */ /* 0x000fcc000f8efc3f */
[----:B-1----:R-:W-:-:S05]  /*15bc0*/  IMAD.U32 R2, RZ, RZ, UR4 ;  /* 0x00000004ff027e24 */ /* 0x002fca000f8e00ff */
[----:B------:R-:W-:-:S13]  /*15bd0*/  ISETP.NE.AND P2, PT, R2, 0x3, PT ;  /* 0x000000030200780c */ /* 0x000fda0003f45270 */
[----:B------:R-:W-:Y:S05]  /*15be0*/  @!P2 BRA `(.L_x_1948) ;  /* 0x000000000004a947 */ /* 0x000fea0003800000 */
[----:B------:R-:W-:Y:S01]  /*15bf0*/  BPT.TRAP 0x1 ;  /* 0x000000040000795c */ /* 0x000fe20000300000 */
.L_x_1948:
[----:B------:R-:W2:Y:S01]  /*15c00*/  LDL.LU R7, [R1+0x4] ;  /* 0x0000040001077983 */ /* 0x000ea20000300800 */
[----:B------:R-:W-:Y:S02]  /*15c10*/  VIADD R2, R0, 0x22840 ;  /* 0x0002284000027836 */ /* 0x000fe40000000000 */
[C---:B0-----:R-:W-:Y:S02]  /*15c20*/  VIADD R3, R19.reuse, 0x1 ;  /* 0x0000000113037836 */ /* 0x041fe40000000000 */
[----:B------:R-:W-:-:S03]  /*15c30*/  IMAD R6, R19, 0x8, R2 ;  /* 0x0000000813067824 */ /* 0x000fc600078e0202 */
[----:B------:R-:W-:-:S04]  /*15c40*/  ISETP.NE.AND P1, PT, R3, 0x2, PT ;  /* 0x000000020300780c */ /* 0x000fc80003f25270 */
[----:B------:R-:W-:Y:S02]  /*15c50*/  SEL R4, RZ, 0x1, P1 ;  /* 0x00000001ff047807 */ /* 0x000fe40000800000 */
[----:B------:R-:W-:Y:S02]  /*15c60*/  SEL R3, R3, RZ, P1 ;  /* 0x000000ff03037207 */ /* 0x000fe40000800000 */
[C---:B--2---:R-:W-:Y:S02]  /*15c70*/  SHF.L.U32 R5, R7.reuse, 0x1f, RZ ;  /* 0x0000001f07057819 */ /* 0x044fe400000006ff */
[----:B------:R-:W-:Y:S01]  /*15c80*/  LOP3.LUT R4, R7, R4, RZ, 0x3c, !PT ;  /* 0x0000000407047212 */ /* 0x000fe200078e3cff */
[----:B------:R-:W-:Y:S01]  /*15c90*/  IMAD R7, R3, 0x8, R2 ;  /* 0x0000000803077824 */ /* 0x000fe200078e0202 */
[----:B------:R-:W0:Y:S02]  /*15ca0*/  SYNCS.PHASECHK.TRANS64.TRYWAIT P0, [R6+URZ], R5 ;  /* 0x00000005060075a7 */ /* 0x000e24000800017f */
[----:B------:R-:W-:Y:S01]  /*15cb0*/  SHF.L.U32 R2, R4, 0x1f, RZ ;  /* 0x0000001f04027819 */ /* 0x000fe200000006ff */
[----:B0-----:R-:W-:Y:S06]  /*15cc0*/  @!P0 BRA `(.L_x_1949) ;  /* 0x0000001400108947 */ /* 0x001fec0003800000 */
.L_x_1996:
[----:B------:R-:W1:Y:S02]  /*15cd0*/  SYNCS.PHASECHK.TRANS64.TRYWAIT P0, [R7+URZ], R2 ;  /* 0x00000002070075a7 */ /* 0x000e64000800017f */
[----:B-1----:R-:W-:Y:S05]  /*15ce0*/  @!P0 BRA `(.L_x_1950) ;  /* 0x00000014001c8947 */ /* 0x002fea0003800000 */
.L_x_1997:
[----:B------:R-:W-:Y:S05]  /*15cf0*/  @!P2 BRA `(.L_x_1951) ;  /* 0x000000000004a947 */ /* 0x000fea0003800000 */
[----:B------:R-:W-:Y:S01]  /*15d00*/  BPT.TRAP 0x1 ;  /* 0x000000040000795c */ /* 0x000fe20000300000 */
.L_x_1951:
[----:B------:R-:W-:-:S04]  /*15d10*/  VIADD R0, R0, 0x22860 ;  /* 0x0002286000007836 */ /* 0x000fc80000000000 */
[----:B------:R-:W-:-:S04]  /*15d20*/  IMAD R4, R19, 0x8, R0 ;  /* 0x0000000813047824 */ /* 0x000fc800078e0200 */
[----:B------:R-:W2:Y:S02]  /*15d30*/  SYNCS.PHASECHK.TRANS64.TRYWAIT P0, [R4+URZ], R5 ;  /* 0x00000005040075a7 */ /* 0x000ea4000800017f */
[----:B--2---:R-:W-:Y:S05]  /*15d40*/  @!P0 BRA `(.L_x_1952) ;  /* 0x0000001400188947 */ /* 0x004fea0003800000 */
.L_x_1998:
[----:B------:R-:W-:-:S07]  /*15d50*/  IMAD R3, R3, 0x8, R0 ;  /* 0x0000000803037824 */ /* 0x000fce00078e0200 */
.L_x_1953:
[----:B---3--:R3:W4:Y:S02]  /*15d60*/  SYNCS.PHASECHK.TRANS64.TRYWAIT P0, [R3+URZ], R2 ;  /* 0x00000002030075a7 */ /* 0x008724000800017f */
[----:B----4-:R-:W-:Y:S05]  /*15d70*/  @!P0 NANOSLEEP.SYNCS 0x989680 ;  /* 0x009896800000895d */ /* 0x010fea0003900000 */
[----:B------:R-:W4:Y:S02]  /*15d80*/  @!P0 SYNCS.PHASECHK.TRANS64 P0, [R3+URZ], R2 ;  /* 0x00000002030085a7 */ /* 0x000f24000800007f */
[----:B----4-:R-:W-:Y:S05]  /*15d90*/  @!P0 BRA `(.L_x_1953) ;  /* 0xfffffffc00f08947 */ /* 0x010fea000383ffff */
.L_x_1946:
[----:B------:R-:W-:Y:S05]  /*15da0*/  BSYNC B0 ;  /* 0x0000000000007941 */ /* 0x000fea0003800000 */
.L_x_1945:
[----:B------:R-:W-:Y:S05]  /*15db0*/  EXIT ;  /* 0x000000000000794d */ /* 0x000fea0003800000 */
.L_x_1758:
[----:B0-----:R0:W1:Y:S02]  /*15dc0*/  SYNCS.PHASECHK.TRANS64.TRYWAIT P0, [R3+URZ+0x22800], R0 ;  /* 0x02280000030075a7 */ /* 0x001064000800017f */
[----:B-1----:R-:W-:Y:S05]  /*15dd0*/  @!P0 NANOSLEEP.SYNCS 0x989680 ;  /* 0x009896800000895d */ /* 0x002fea0003900000 */
[----:B------:R-:W1:Y:S02]  /*15de0*/  @!P0 SYNCS.PHASECHK.TRANS64 P0, [R3+URZ+0x22800], R0 ;  /* 0x02280000030085a7 */ /* 0x000e64000800007f */
[----:B-1----:R-:W-:Y:S05]  /*15df0*/  @!P0 BRA `(.L_x_1758) ;  /* 0xfffffffc00f08947 */ /* 0x002fea000383ffff */
[----:B------:R-:W-:Y:S05]  /*15e00*/  BRA `(.L_x_1954) ;  /* 0xfffffebc00b07947 */ /* 0x000fea000383ffff */
.L_x_1762:
[----:B-1----:R-:W-:-:S04]  /*15e10*/  IMAD.U32 R5, RZ, RZ, UR23 ;  /* 0x00000017ff057e24 */ /* 0x002fc8000f8e00ff */
[----:B------:R1:W2:Y:S03]  /*15e20*/  SYNCS.PHASECHK.TRANS64.TRYWAIT P1, [R5+URZ+0x22830], R10 ;  /* 0x0228300a050075a7 */ /* 0x0002a6000802017f */
[----:B--2---:R-:W-:Y:S05]  /*15e30*/  @!P1 NANOSLEEP.SYNCS 0x989680 ;  /* 0x009896800000995d */ /* 0x004fea0003900000 */
[----:B------:R-:W2:Y:S02]  /*15e40*/  @!P1 SYNCS.PHASECHK.TRANS64 P1, [R5+URZ+0x22830], R10 ;  /* 0x0228300a050095a7 */ /* 0x000ea4000802007f */
[----:B--2---:R-:W-:Y:S05]  /*15e50*/  @!P1 BRA `(.L_x_1762) ;  /* 0xfffffffc00ec9947 */ /* 0x004fea000383ffff */
[----:B------:R-:W-:Y:S05]  /*15e60*/  BRA `(.L_x_1761) ;  /* 0xfffffebc00d87947 */ /* 0x000fea000383ffff */
.L_x_1774:
[----:B-1----:R-:W-:-:S04]  /*15e70*/  IMAD.U32 R11, RZ, RZ, UR23 ;  /* 0x00000017ff0b7e24 */ /* 0x002fc8000f8e00ff */
[----:B------:R1:W2:Y:S03]  /*15e80*/  SYNCS.PHASECHK.TRANS64.TRYWAIT P1, [R11+URZ+0x22850], R10 ;  /* 0x0228500a0b0075a7 */ /* 0x0002a6000802017f */
[----:B--2---:R-:W-:Y:S05]  /*15e90*/  @!P1 NANOSLEEP.SYNCS 0x989680 ;  /* 0x009896800000995d */ /* 0x004fea0003900000 */
[----:B------:R-:W2:Y:S02]  /*15ea0*/  @!P1 SYNCS.PHASECHK.TRANS64 P1, [R11+URZ+0x22850], R10 ;  /* 0x0228500a0b0095a7 */ /* 0x000ea4000802007f */
[----:B--2---:R-:W-:Y:S05]  /*15eb0*/  @!P1 BRA `(.L_x_1774) ;  /* 0xfffffffc00ec9947 */ /* 0x004fea000383ffff */
[----:B------:R-:W-:Y:S05]  /*15ec0*/  BRA `(.L_x_1773) ;  /* 0xfffffee800187947 */ /* 0x000fea000383ffff */
.L_x_1782:
[----:B-1----:R-:W-:-:S04]  /*15ed0*/  IMAD.U32 R7, RZ, RZ, UR28 ;  /* 0x0000001cff077e24 */ /* 0x002fc8000f8e00ff */
[----:B------:R1:W2:Y:S03]  /*15ee0*/  SYNCS.PHASECHK.TRANS64.TRYWAIT P1, [R7+URZ+0x22830], R8 ;  /* 0x02283008070075a7 */ /* 0x0002a6000802017f */
[----:B--2---:R-:W-:Y:S05]  /*15ef0*/  @!P1 NANOSLEEP.SYNCS 0x989680 ;  /* 0x009896800000995d */ /* 0x004fea0003900000 */
[----:B------:R-:W2:Y:S02]  /*15f00*/  @!P1 SYNCS.PHASECHK.TRANS64 P1, [R7+URZ+0x22830], R8 ;  /* 0x02283008070095a7 */ /* 0x000ea4000802007f */
[----:B--2---:R-:W-:Y:S05]  /*15f10*/  @!P1 BRA `(.L_x_1782) ;  /* 0xfffffffc00ec9947 */ /* 0x004fea000383ffff */
[----:B------:R-:W-:Y:S05]  /*15f20*/  BRA `(.L_x_1781) ;  /* 0xfffffeec00ac7947 */ /* 0x000fea000383ffff */
.L_x_1794:
[----:B-1----:R1:W2:Y:S02]  /*15f30*/  SYNCS.PHASECHK.TRANS64.TRYWAIT P1, [R177+URZ+0x22850], R8 ;  /* 0x02285008b10075a7 */ /* 0x0022a4000802017f */
[----:B--2---:R-:W-:Y:S05]  /*15f40*/  @!P1 NANOSLEEP.SYNCS 0x989680 ;  /* 0x009896800000995d */ /* 0x004fea0003900000 */
[----:B------:R-:W2:Y:S02]  /*15f50*/  @!P1 SYNCS.PHASECHK.TRANS64 P1, [R177+URZ+0x22850], R8 ;  /* 0x02285008b10095a7 */ /* 0x000ea4000802007f */
[----:B--2---:R-:W-:Y:S05]  /*15f60*/  @!P1 BRA `(.L_x_1794) ;  /* 0xfffffffc00f09947 */ /* 0x004fea000383ffff */
[----:B------:R-:W-:Y:S05]  /*15f70*/  BRA `(.L_x_1793) ;  /* 0xffffff1c00f87947 */ /* 0x000fea000383ffff */
.L_x_1803:
[----:B-1----:R-:W-:-:S04]  /*15f80*/  IMAD.U32 R4, RZ, RZ, UR26 ;  /* 0x0000001aff047e24 */ /* 0x002fc8000f8e00ff */
[----:B------:R1:W2:Y:S03]  /*15f90*/  SYNCS.PHASECHK.TRANS64.TRYWAIT P2, [R4+URZ+0x22830], R3 ;  /* 0x02283003040075a7 */ /* 0x0002a6000804017f */
[----:B--2---:R-:W-:Y:S05]  /*15fa0*/  @!P2 NANOSLEEP.SYNCS 0x989680 ;  /* 0x009896800000a95d */ /* 0x004fea0003900000 */
[----:B------:R-:W2:Y:S02]  /*15fb0*/  @!P2 SYNCS.PHASECHK.TRANS64 P2, [R4+URZ+0x22830], R3 ;  /* 0x022830030400a5a7 */ /* 0x000ea4000804007f */
[----:B--2---:R-:W-:Y:S05]  /*15fc0*/  @!P2 BRA `(.L_x_1803) ;  /* 0xfffffffc00eca947 */ /* 0x004fea000383ffff */
[----:B------:R-:W-:Y:S05]  /*15fd0*/  BRA `(.L_x_1802) ;  /* 0xffffff2400bc7947 */ /* 0x000fea000383ffff */
.L_x_1807:
[----:B-1----:R1:W2:Y:S02]  /*15fe0*/  SYNCS.PHASECHK.TRANS64.TRYWAIT P2, [R178+URZ+0x22850], R3 ;  /* 0x02285003b20075a7 */ /* 0x0022a4000804017f */
[----:B--2---:R-:W-:Y:S05]  /*15ff0*/  @!P2 NANOSLEEP.SYNCS 0x989680 ;  /* 0x009896800000a95d */ /* 0x004fea0003900000 */
[----:B------:R-:W2:Y:S02]  /*16000*/  @!P2 SYNCS.PHASECHK.TRANS64 P2, [R178+URZ+0x22850], R3 ;  /* 0x02285003b200a5a7 */ /* 0x000ea4000804007f */
[----:B--2---:R-:W-:Y:S05]  /*16010*/  @!P2 BRA `(.L_x_1807) ;  /* 0xfffffffc00f0a947 */ /* 0x004fea000383ffff */
[----:B------:R-:W-:Y:S05]  /*16020*/  BRA `(.L_x_1806) ;  /* 0xffffff4400607947 */ /* 0x000fea000383ffff */
.L_x_1813:
[----:B-1----:R-:W-:-:S04]  /*16030*/  IMAD.U32 R5, RZ, RZ, UR28 ;  /* 0x0000001cff057e24 */ /* 0x002fc8000f8e00ff */
[----:B------:R1:W2:Y:S03]  /*16040*/  SYNCS.PHASECHK.TRANS64.TRYWAIT P1, [R5+URZ+0x22830], R6 ;  /* 0x02283006050075a7 */ /* 0x0002a6000802017f */
[----:B--2---:R-:W-:Y:S05]  /*16050*/  @!P1 NANOSLEEP.SYNCS 0x989680 ;  /* 0x009896800000995d */ /* 0x004fea0003900000 */
[----:B------:R-:W2:Y:S02]  /*16060*/  @!P1 SYNCS.PHASECHK.TRANS64 P1, [R5+URZ+0x22830], R6 ;  /* 0x02283006050095a7 */ /* 0x000ea4000802007f */
[----:B--2---:R-:W-:Y:S05]  /*16070*/  @!P1 BRA `(.L_x_1813) ;  /* 0xfffffffc00ec9947 */ /* 0x004fea000383ffff */
[----:B------:R-:W-:Y:S05]  /*16080*/  BRA `(.L_x_1812) ;  /* 0xffffff4800787947 */ /* 0x000fea000383ffff */
.L_x_1825:
[----:B-1----:R1:W2:Y:S02]  /*16090*/  SYNCS.PHASECHK.TRANS64.TRYWAIT P1, [R181+URZ+0x22850], R6 ;  /* 0x02285006b50075a7 */ /* 0x0022a4000802017f */
[----:B--2---:R-:W-:Y:S05]  /*160a0*/  @!P1 NANOSLEEP.SYNCS 0x989680 ;  /* 0x009896800000995d */ /* 0x004fea0003900000 */
[----:B------:R-:W2:Y:S02]  /*160b0*/  @!P1 SYNCS.PHASECHK.TRANS64 P1, [R181+URZ+0x22850], R6 ;  /* 0x02285006b50095a7 */ /* 0x000ea4000802007f */
[----:B--2---:R-:W-:Y:S05]  /*160c0*/  @!P1 BRA `(.L_x_1825) ;  /* 0xfffffffc00f09947 */ /* 0x004fea000383ffff */
[----:B------:R-:W-:Y:S05]  /*160d0*/  BRA `(.L_x_1824) ;  /* 0xffffff7800c47947 */ /* 0x000fea000383ffff */
.L_x_1862:
[----:B------:R-:W-:Y:S02]  /*160e0*/  IMAD.MOV.U32 R13, RZ, RZ, R4 ;  /* 0x000000ffff0d7224 */ /* 0x000fe400078e0004 */
[----:B------:R-:W-:Y:S02]  /*160f0*/  IMAD.MOV.U32 R12, RZ, RZ, RZ ;  /* 0x000000ffff0c7224 */ /* 0x000fe400078e00ff */
[----:B------:R-:W-:Y:S02]  /*16100*/  IMAD.MOV.U32 R11, RZ, RZ, 0x1f ;  /* 0x0000001fff0b7424 */ /* 0x000fe400078e00ff */
[----:B------:R-:W-:-:S07]  /*16110*/  IMAD.MOV.U32 R15, RZ, RZ, -0x1 ;  /* 0xffffffffff0f7424 */ /* 0x000fce00078e00ff */
[----:B0-----:R-:W-:Y:S05]  /*16120*/  WARPSYNC.COLLECTIVE R15, `(.L_x_1955) ;  /* 0x000000000f087348 */ /* 0x001fea0003c00000 */
[----:B------:R1:W2:Y:S02]  /*16130*/  SHFL.IDX P6, R14, R13, R12, R11 ;  /* 0x0000000c0d0e7389 */ /* 0x0002a400000c000b */
[----:B012---:R-:W-:Y:S01]  /*16140*/  ENDCOLLECTIVE ;  /* 0x000000000000791b */ /* 0x007fe20003800000 */
.L_x_1955:
[----:B------:R-:W-:Y:S05]  /*16150*/  BRA `(.L_x_1956) ;  /* 0xffffffc000987947 */ /* 0x000fea000383ffff */
.L_x_1864:
[----:B------:R-:W-:Y:S01]  /*16160*/  BSSY B0, `(.L_x_1957) ;  /* 0x0000006000007945 */ /* 0x000fe20003800000 */
[----:B------:R-:W-:-:S07]  /*16170*/  IMAD.MOV.U32 R15, RZ, RZ, -0x1 ;  /* 0xffffffffff0f7424 */ /* 0x000fce00078e00ff */
[----:B01----:R-:W-:Y:S05]  /*16180*/  WARPSYNC.COLLECTIVE R15, `(.L_x_1958) ;  /* 0x000000000f0c7348 */ /* 0x003fea0003c00000 */
[----:B------:R-:W-:Y:S02]  /*16190*/  ELECT P6, UR62, PT ;  /* 0x00000000003e782f */ /* 0x000fe400038c0000 */
[----:B------:R-:W-:Y:S01]  /*161a0*/  MOV R14, UR62 ;  /* 0x0000003e000e7c02 */ /* 0x000fe20008000f00 */
[----:B01----:R-:W-:Y:S10]  /*161b0*/  ENDCOLLECTIVE ;  /* 0x000000000000791b */ /* 0x003ff40003800000 */
.L_x_1958:
[----:B------:R-:W-:Y:S05]  /*161c0*/  BSYNC B0 ;  /* 0x0000000000007941 */ /* 0x000fea0003800000 */
.L_x_1957:
[----:B------:R-:W-:Y:S05]  /*161d0*/  BRA `(.L_x_1959) ;  /* 0xffffffc0009c7947 */ /* 0x000fea000383ffff */
.L_x_1866:
[----:B0-----:R0:W2:Y:S02]  /*161e0*/  SYNCS.PHASECHK.TRANS64.TRYWAIT P0, [R3+URZ+0x22840], R0 ;  /* 0x02284000030075a7 */ /* 0x0010a4000800017f */
[----:B--2---:R-:W-:Y:S05]  /*161f0*/  @!P0 NANOSLEEP.SYNCS 0x989680 ;  /* 0x009896800000895d */ /* 0x004fea0003900000 */
[----:B------:R-:W2:Y:S02]  /*16200*/  @!P0 SYNCS.PHASECHK.TRANS64 P0, [R3+URZ+0x22840], R0 ;  /* 0x02284000030085a7 */ /* 0x000ea4000800007f */
[----:B--2---:R-:W-:Y:S05]  /*16210*/  @!P0 BRA `(.L_x_1866) ;  /* 0xfffffffc00f08947 */ /* 0x004fea000383ffff */
[----:B------:R-:W-:Y:S05]  /*16220*/  BRA `(.L_x_1960) ;  /* 0xffffffc400007947 */ /* 0x000fea000383ffff */
.L_x_1870:
[----:B------:R-:W-:Y:S01]  /*16230*/  IMAD.MOV.U32 R13, RZ, RZ, R4 ;  /* 0x000000ffff0d7224 */ /* 0x000fe200078e0004 */
[----:B------:R-:W-:Y:S01]  /*16240*/  LOP3.LUT R9, R9, 0x7f, RZ, 0xc0, !PT ;  /* 0x0000007f09097812 */ /* 0x000fe200078ec0ff */
[----:B------:R-:W-:Y:S02]  /*16250*/  IMAD.MOV.U32 R12, RZ, RZ, RZ ;  /* 0x000000ffff0c7224 */ /* 0x000fe400078e00ff */
[----:B------:R-:W-:Y:S01]  /*16260*/  IMAD.MOV.U32 R11, RZ, RZ, 0x181f ;  /* 0x0000181fff0b7424 */ /* 0x000fe200078e00ff */
[----:B------:R-:W-:Y:S01]  /*16270*/  SHF.R.U32.HI R9, RZ, 0x3, R9 ;  /* 0x00000003ff097819 */ /* 0x000fe20000011609 */
[----:B------:R-:W-:-:S04]  /*16280*/  IMAD.MOV.U32 R15, RZ, RZ, -0x1 ;  /* 0xffffffffff0f7424 */ /* 0x000fc800078e00ff */
[----:B------:R-:W-:-:S07]  /*16290*/  VIADD R2, R9, UR40 ;  /* 0x0000002809027c36 */ /* 0x000fce0008000000 */
[----:B-----5:R-:W-:Y:S05]  /*162a0*/  WARPSYNC.COLLECTIVE R15, `(.L_x_1961) ;  /* 0x000000000f087348 */ /* 0x020fea0003c00000 */
[----:B------:R0:W1:Y:S02]  /*162b0*/  SHFL.IDX P6, R14, R13, R12, R11 ;  /* 0x0000000c0d0e7389 */ /* 0x00006400000c000b */
[----:B01---5:R-:W-:Y:S01]  /*162c0*/  ENDCOLLECTIVE ;  /* 0x000000000000791b */ /* 0x023fe20003800000 */
.L_x_1961:
[----:B------:R-:W0:Y:S01]  /*162d0*/  S2R R9, SR_TID.X ;  /* 0x0000000000097919 */ /* 0x000e220000002100 */
[----:B------:R-:W-:Y:S02]  /*162e0*/  IMAD.MOV.U32 R13, RZ, RZ, R0 ;  /* 0x000000ffff0d7224 */ /* 0x000fe400078e0000 */
[----:B------:R-:W-:-:S07]  /*162f0*/  IMAD.MOV.U32 R5, RZ, RZ, R14 ;  /* 0x000000ffff057224 */ /* 0x000fce00078e000e */
[----:B0-----:R-:W-:Y:S05]  /*16300*/  WARPSYNC.COLLECTIVE R15, `(.L_x_1962) ;  /* 0x000000000f087348 */ /* 0x001fea0003c00000 */
[----:B------:R1:W2:Y:S02]  /*16310*/  SHFL.IDX P6, R14, R13, R12, R11 ;  /* 0x0000000c0d0e7389 */ /* 0x0002a400000c000b */
[----:B012---:R-:W-:Y:S01]  /*16320*/  ENDCOLLECTIVE ;  /* 0x000000000000791b */ /* 0x007fe20003800000 */
.L_x_1962:
[----:B------:R-:W-:Y:S02]  /*16330*/  ULDC UR4, c[0x0][0x288] ;  /* 0x0000a20000047ab9 */ /* 0x000fe40000000800 */
[----:B------:R-:W-:-:S05]  /*16340*/  IMAD R3, R7, UR4, RZ ;  /* 0x0000000407037c24 */ /* 0x000fca000f8e02ff */
[----:B------:R-:W-:Y:S01]  /*16350*/  ISETP.GE.AND P1, PT, R2, R3, PT ;  /* 0x000000030200720c */ /* 0x000fe20003f26270 */
[----:B------:R-:W-:Y:S02]  /*16360*/  IMAD.MOV.U32 R13, RZ, RZ, R4 ;  /* 0x000000ffff0d7224 */ /* 0x000fe400078e0004 */
[----:B------:R-:W-:Y:S02]  /*16370*/  IMAD.MOV.U32 R12, RZ, RZ, 0x1 ;  /* 0x00000001ff0c7424 */ /* 0x000fe400078e00ff */
[----:B------:R-:W-:-:S08]  /*16380*/  IMAD.MOV.U32 R6, RZ, RZ, R14 ;  /* 0x000000ffff067224 */ /* 0x000fd000078e000e */
[----:B------:R-:W-:Y:S05]  /*16390*/  WARPSYNC.COLLECTIVE R15, `(.L_x_1963) ;  /* 0x000000000f087348 */ /* 0x000fea0003c00000 */
[----:B------:R0:W1:Y:S02]  /*163a0*/  SHFL.IDX P6, R14, R13, R12, R11 ;  /* 0x0000000c0d0e7389 */ /* 0x00006400000c000b */
[----:B01----:R-:W-:Y:S01]  /*163b0*/  ENDCOLLECTIVE ;  /* 0x000000000000791b */ /* 0x003fe20003800000 */
.L_x_1963:
[----:B------:R-:W-:-:S05]  /*163c0*/  @!P1 LEA R6, P2, R8, R6, 0x1 ;  /* 0x0000000608069211 */ /* 0x000fca00078408ff */
[----:B------:R-:W-:-:S04]  /*163d0*/  @!P1 IMAD.X R5, RZ, RZ, R5, P2 ;  /* 0x000000ffff059224 */ /* 0x000fc800010e0605 */
[----:B------:R-:W-:Y:S02]  /*163e0*/  @!P1 IMAD.MOV.U32 R7, RZ, RZ, R5 ;  /* 0x000000ffff079224 */ /* 0x000fe400078e0005 */
[----:B------:R-:W-:Y:S02]  /*163f0*/  IMAD.MOV.U32 R13, RZ, RZ, R0 ;  /* 0x000000ffff0d7224 */ /* 0x000fe400078e0000 */
[C---:B------:R-:W-:Y:S01]  /*16400*/  VIADD R5, R2.reuse, 0x10 ;  /* 0x0000001002057836 */ /* 0x040fe20000000000 */
[----:B------:R-:W-:Y:S01]  /*16410*/  @!PT LDS RZ, [RZ] ;  /* 0x00000000fffff984 */ /* 0x000fe20000000800 */
[----:B------:R-:W-:Y:S01]  /*16420*/  @!PT LDS RZ, [RZ] ;  /* 0x00000000fffff984 */ /* 0x000fe20000000800 */
[----:B------:R-:W-:Y:S01]  /*16430*/  @!PT LDS RZ, [RZ] ;  /* 0x00000000fffff984 */ /* 0x000fe20000000800 */
[----:B------:R0:W-:Y:S04]  /*16440*/  @!P1 LDGSTS.E.BYPASS.LTC128B.128 [R10+0x18400], desc[UR46][R6.64], !P0 ;  /* 0x18400000060a9fae */ /* 0x0001e8000c101d6e */
[----:B------:R-:W-:Y:S01]  /*16450*/  ISETP.GE.AND P1, PT, R5, R3, PT ;  /* 0x000000030500720c */ /* 0x000fe20003f26270 */
[----:B------:R-:W-:-:S02]  /*16460*/  VIADD R5, R2, 0x20 ;  /* 0x0000002002057836 */ /* 0x000fc40000000000 */
[----:B------:R-:W-:-:S10]  /*16470*/  IMAD.MOV.U32 R8, RZ, RZ, R14 ;  /* 0x000000ffff087224 */ /* 0x000fd400078e000e */
[----:B0-----:R-:W-:Y:S05]  /*16480*/  WARPSYNC.COLLECTIVE R15, `(.L_x_1964) ;  /* 0x000000000f087348 */ /* 0x001fea0003c00000 */
[----:B------:R1:W2:Y:S02]  /*16490*/  SHFL.IDX P6, R14, R13, R12, R11 ;  /* 0x0000000c0d0e7389 */ /* 0x0002a400000c000b */
[----:B012---:R-:W-:Y:S01]  /*164a0*/  ENDCOLLECTIVE ;  /* 0x000000000000791b */ /* 0x007fe20003800000 */
.L_x_1964:
[----:B------:R-:W-:-:S05]  /*164b0*/  IMAD.SHL.U32 R7, R9, 0x8, RZ ;  /* 0x0000000809077824 */ /* 0x000fca00078e00ff */
[----:B------:R-:W-:Y:S01]  /*164c0*/  LOP3.LUT R7, R7, 0x38, RZ, 0xc0, !PT ;  /* 0x0000003807077812 */ /* 0x000fe200078ec0ff */
[----:B------:R-:W-:Y:S02]  /*164d0*/  IMAD.MOV.U32 R13, RZ, RZ, R4 ;  /* 0x000000ffff0d7224 */ /* 0x000fe400078e0004 */
[----:B------:R-:W-:Y:S02]  /*164e0*/  IMAD.MOV.U32 R12, RZ, RZ, 0x2 ;  /* 0x00000002ff0c7424 */ /* 0x000fe400078e00ff */
[----:B------:R-:W-:-:S07]  /*164f0*/  IMAD.MOV.U32 R9, RZ, RZ, R14 ;  /* 0x000000ffff097224 */ /* 0x000fce00078e000e */
[----:B------:R-:W-:Y:S05]  /*16500*/  WARPSYNC.COLLECTIVE R15, `(.L_x_1965) ;  /* 0x000000000f087348 */ /* 0x000fea0003c00000 */
[----:B------:R0:W1:Y:S02]  /*16510*/  SHFL.IDX P6, R14, R13, R12, R11 ;  /* 0x0000000c0d0e7389 */ /* 0x00006400000c000b */
[----:B01----:R-:W-:Y:S01]  /*16520*/  ENDCOLLECTIVE ;  /* 0x000000000000791b */ /* 0x003fe20003800000 */
.L_x_1965:
[----:B------:R-:W-:Y:S02]  /*16530*/  @!P1 LEA R6, P2, R7, R9, 0x1 ;  /* 0x0000000907069211 */ /* 0x000fe400078408ff */
[----:B------:R-:W0:Y:S03]  /*16540*/  S2R R9, SR_TID.X ;  /* 0x0000000000097919 */ /* 0x000e260000002100 */
[----:B------:R-:W-:Y:S02]  /*16550*/  @!P1 IMAD.X R7, RZ, RZ, R8, P2 ;  /* 0x000000ffff079224 */ /* 0x000fe400010e0608 */
[----:B------:R-:W-:-:S03]  /*16560*/  VIADD R8, R2, 0x60 ;  /* 0x0000006002087836 */ /* 0x000fc60000000000 */
[----:B------:R-:W-:Y:S01]  /*16570*/  @!PT LDS RZ, [RZ] ;  /* 0x00000000fffff984 */ /* 0x000fe20000000800 */
[----:B------:R-:W-:Y:S01]  /*16580*/  @!PT LDS RZ, [RZ] ;  /* 0x00000000fffff984 */ /* 0x000fe20000000800 */
[----:B------:R-:W-:Y:S01]  /*16590*/  @!PT LDS RZ, [RZ] ;  /* 0x00000000fffff984 */ /* 0x000fe20000000800 */
[----:B------:R1:W-:Y:S01]  /*165a0*/  @!P1 LDGSTS.E.BYPASS.LTC128B.128 [R10+0x18c00], desc[UR46][R6.64], !P0 ;  /* 0x18c00000060a9fae */ /* 0x0003e2000c101d6e */
[----:B------:R-:W-:Y:S01]  /*165b0*/  IMAD.MOV.U32 R13, RZ, RZ, R0 ;  /* 0x000000ffff0d7224 */ /* 0x000fe200078e0000 */
[----:B------:R-:W-:Y:S01]  /*165c0*/  ISETP.GE.AND P1, PT, R5, R3, PT ;  /* 0x000000030500720c */ /* 0x000fe20003f26270 */
[----:B------:R-:W-:-:S12]  /*165d0*/  IMAD.MOV.U32 R5, RZ, RZ, R14 ;  /* 0x000000ffff057224 */ /* 0x000fd800078e000e */
[----:B01----:R-:W-:Y:S05]  /*165e0*/  WARPSYNC.COLLECTIVE R15, `(.L_x_1966) ;  /* 0x000000000f087348 */ /* 0x003fea0003c00000 */
[----:B------:R2:W3:Y:S02]  /*165f0*/  SHFL.IDX P6, R14, R13, R12, R11 ;  /* 0x0000000c0d0e7389 */ /* 0x0004e400000c000b */
[----:B0123--:R-:W-:Y:S01]  /*16600*/  ENDCOLLECTIVE ;  /* 0x000000000000791b */ /* 0x00ffe20003800000 */
.L_x_1966:
[----:B------:R-:W-:Y:S02]  /*16610*/  IMAD.SHL.U32 R9, R9, 0x8, RZ ;  /* 0x0000000809097824 */ /* 0x000fe400078e00ff */
[----:B------:R-:W-:Y:S02]  /*16620*/  IMAD.MOV.U32 R13, RZ, RZ, R4 ;  /* 0x000000ffff0d7224 */ /* 0x000fe400078e0004 */
[----:B------:R-:W-:Y:S01]  /*16630*/  IMAD.MOV.U32 R12, RZ, RZ, 0x3 ;  /* 0x00000003ff0c7424 */ /* 0x000fe200078e00ff */
[----:B------:R-:W-:Y:S01]  /*16640*/  LOP3.LUT R9, R9, 0x38, RZ, 0xc0, !PT ;  /* 0x0000003809097812 */ /* 0x000fe200078ec0ff */
[----:B------:R-:W-:-:S07]  /*16650*/  IMAD.MOV.U32 R6, RZ, RZ, R14 ;  /* 0x000000ffff067224 */ /* 0x000fce00078e000e */
[----:B------:R-:W-:Y:S05]  /*16660*/  WARPSYNC.COLLECTIVE R15, `(.L_x_1967) ;  /* 0x000000000f087348 */ /* 0x000fea0003c00000 */
[----:B------:R0:W1:Y:S02]  /*16670*/  SHFL.IDX P6, R14, R13, R12, R11 ;  /* 0x0000000c0d0e7389 */ /* 0x00006400000c000b */
[----:B01----:R-:W-:Y:S01]  /*16680*/  ENDCOLLECTIVE ;  /* 0x000000000000791b */ /* 0x003fe20003800000 */
.L_x_1967:
[----:B------:R-:W-:-:S05]  /*16690*/  @!P1 LEA R6, P2, R9, R6, 0x1 ;  /* 0x0000000609069211 */ /* 0x000fca00078408ff */
[----:B------:R-:W-:-:S04]  /*166a0*/  @!P1 IMAD.X R5, RZ, RZ, R5, P2 ;  /* 0x000000ffff059224 */ /* 0x000fc800010e0605 */
[----:B------:R-:W-:Y:S02]  /*166b0*/  @!P1 IMAD.MOV.U32 R7, RZ, RZ, R5 ;  /* 0x000000ffff079224 */ /* 0x000fe400078e0005 */
[----:B------:R-:W-:Y:S02]  /*166c0*/  VIADD R5, R2, 0x30 ;  /* 0x0000003002057836 */ /* 0x000fe40000000000 */
[----:B------:R-:W-:Y:S01]  /*166d0*/  IMAD.MOV.U32 R13, RZ, RZ, R0 ;  /* 0x000000ffff0d7224 */ /* 0x000fe200078e0000 */
[----:B------:R-:W-:Y:S01]  /*166e0*/  @!PT LDS RZ, [RZ] ;  /* 0x00000000fffff984 */ /* 0x000fe20000000800 */
[----:B------:R-:W-:Y:S01]  /*166f0*/  @!PT LDS RZ, [RZ] ;  /* 0x00000000fffff984 */ /* 0x000fe20000000800 */
[----:B------:R-:W-:Y:S01]  /*16700*/  @!PT LDS RZ, [RZ] ;  /* 0x00000000fffff984 */ /* 0x000fe20000000800 */
[----:B------:R0:W-:Y:S02]  /*16710*/  @!P1 LDGSTS.E.BYPASS.LTC128B.128 [R10+0x19400], desc[UR46][R6.64], !P0 ;  /* 0x19400000060a9fae */ /* 0x0001e4000c101d6e */
[----:B------:R-:W-:Y:S01]  /*16720*/  ISETP.GE.AND P1, PT, R5, R3, PT ;  /* 0x000000030500720c */ /* 0x000fe20003f26270 */
[----:B------:R-:W-:-:S12]  /*16730*/  IMAD.MOV.U32 R5, RZ, RZ, R14 ;  /* 0x000000ffff057224 */ /* 0x000fd800078e000e */
[----:B0-----:R-:W-:Y:S05]  /*16740*/  WARPSYNC.COLLECTIVE R15, `(.L_x_1968) ;  /* 0x000000000f087348 */ /* 0x001fea0003c00000 */
[----:B------:R1:W2:Y:S02]  /*16750*/  SHFL.IDX P6, R14, R13, R12, R11 ;  /* 0x0000000c0d0e7389 */ /* 0x0002a400000c000b */
[----:B012---:R-:W-:Y:S01]  /*16760*/  ENDCOLLECTIVE ;  /* 0x000000000000791b */ /* 0x007fe20003800000 */
.L_x_1968:
[----:B------:R-:W-:Y:S02]  /*16770*/  IMAD.MOV.U32 R13, RZ, RZ, R4 ;  /* 0x000000ffff0d7224 */ /* 0x000fe400078e0004 */
[----:B------:R-:W-:Y:S02]  /*16780*/  IMAD.MOV.U32 R12, RZ, RZ, 0x4 ;  /* 0x00000004ff0c7424 */ /* 0x000fe400078e00ff */
[----:B------:R-:W-:-:S07]  /*16790*/  IMAD.MOV.U32 R6, RZ, RZ, R14 ;  /* 0x000000ffff067224 */ /* 0x000fce00078e000e */
[----:B------:R-:W-:Y:S05]  /*167a0*/  WARPSYNC.COLLECTIVE R15, `(.L_x_1969) ;  /* 0x000000000f087348 */ /* 0x000fea0003c00000 */
[----:B------:R0:W1:Y:S02]  /*167b0*/  SHFL.IDX P6, R14, R13, R12, R11 ;  /* 0x0000000c0d0e7389 */ /* 0x00006400000c000b */
[----:B01----:R-:W-:Y:S01]  /*167c0*/  ENDCOLLECTIVE ;  /* 0x000000000000791b */ /* 0x003fe20003800000 */
.L_x_1969:
        /* <DEDUP_REMOVED lines=14> */
.L_x_1970:
[----:B------:R-:W-:Y:S02]  /*168b0*/  IMAD.MOV.U32 R13, RZ, RZ, R4 ;  /* 0x000000ffff0d7224 */ /* 0x000fe400078e0004 */
[----:B------:R-:W-:Y:S02]  /*168c0*/  IMAD.MOV.U32 R12, RZ, RZ, 0x5 ;  /* 0x00000005ff0c7424 */ /* 0x000fe400078e00ff */
[----:B------:R-:W-:-:S07]  /*168d0*/  IMAD.MOV.U32 R6, RZ, RZ, R14 ;  /* 0x000000ffff067224 */ /* 0x000fce00078e000e */
[----:B------:R-:W-:Y:S05]  /*168e0*/  WARPSYNC.COLLECTIVE R15, `(.L_x_1971) ;  /* 0x000000000f087348 */ /* 0x000fea0003c00000 */
[----:B------:R0:W1:Y:S02]  /*168f0*/  SHFL.IDX P6, R14, R13, R12, R11 ;  /* 0x0000000c0d0e7389 */ /* 0x00006400000c000b */
[----:B01----:R-:W-:Y:S01]  /*16900*/  ENDCOLLECTIVE ;  /* 0x000000000000791b */ /* 0x003fe20003800000 */
.L_x_1971:
        /* <DEDUP_REMOVED lines=14> */
.L_x_1972:
[----:B------:R-:W-:Y:S02]  /*169f0*/  IMAD.MOV.U32 R13, RZ, RZ, R4 ;  /* 0x000000ffff0d7224 */ /* 0x000fe400078e0004 */
[----:B------:R-:W-:Y:S02]  /*16a00*/  IMAD.MOV.U32 R12, RZ, RZ, 0x6 ;  /* 0x00000006ff0c7424 */ /* 0x000fe400078e00ff */
[----:B------:R-:W-:-:S07]  /*16a10*/  IMAD.MOV.U32 R6, RZ, RZ, R14 ;  /* 0x000000ffff067224 */ /* 0x000fce00078e000e */
[----:B------:R-:W-:Y:S05]  /*16a20*/  WARPSYNC.COLLECTIVE R15, `(.L_x_1973) ;  /* 0x000000000f087348 */ /* 0x000fea0003c00000 */
[----:B------:R0:W1:Y:S02]  /*16a30*/  SHFL.IDX P6, R14, R13, R12, R11 ;  /* 0x0000000c0d0e7389 */ /* 0x00006400000c000b */
[----:B01----:R-:W-:Y:S01]  /*16a40*/  ENDCOLLECTIVE ;  /* 0x000000000000791b */ /* 0x003fe20003800000 */
.L_x_1973:
[----:B------:R-:W-:-:S05]  /*16a50*/  @!P1 LEA R6, P2, R9, R6, 0x1 ;  /* 0x0000000609069211 */ /* 0x000fca00078408ff */
[----:B------:R-:W-:-:S04]  /*16a60*/  @!P1 IMAD.X R5, RZ, RZ, R5, P2 ;  /* 0x000000ffff059224 */ /* 0x000fc800010e0605 */
[----:B------:R-:W-:Y:S02]  /*16a70*/  @!P1 IMAD.MOV.U32 R7, RZ, RZ, R5 ;  /* 0x000000ffff079224 */ /* 0x000fe400078e0005 */
[----:B------:R-:W-:-:S03]  /*16a80*/  IMAD.MOV.U32 R13, RZ, RZ, R0 ;  /* 0x000000ffff0d7224 */ /* 0x000fc600078e0000 */
[----:B------:R-:W-:Y:S01]  /*16a90*/  @!PT LDS RZ, [RZ] ;  /* 0x00000000fffff984 */ /* 0x000fe20000000800 */
[----:B------:R-:W-:Y:S01]  /*16aa0*/  @!PT LDS RZ, [RZ] ;  /* 0x00000000fffff984 */ /* 0x000fe20000000800 */
[----:B------:R-:W-:Y:S01]  /*16ab0*/  @!PT LDS RZ, [RZ] ;  /* 0x00000000fffff984 */ /* 0x000fe20000000800 */
[----:B------:R0:W-:Y:S01]  /*16ac0*/  @!P1 LDGSTS.E.BYPASS.LTC128B.128 [R10+0x1ac00], desc[UR46][R6.64], !P0 ;  /* 0x1ac00000060a9fae */ /* 0x0001e2000c101d6e */
[----:B------:R-:W-:Y:S01]  /*16ad0*/  ISETP.GE.AND P1, PT, R8, R3, PT ;  /* 0x000000030800720c */ /* 0x000fe20003f26270 */
[----:B------:R-:W-:-:S12]  /*16ae0*/  IMAD.MOV.U32 R5, RZ, RZ, R14 ;  /* 0x000000ffff057224 */ /* 0x000fd800078e000e */
[----:B0-----:R-:W-:Y:S05]  /*16af0*/  WARPSYNC.COLLECTIVE R15, `(.L_x_1974) ;  /* 0x000000000f087348 */ /* 0x001fea0003c00000 */
[----:B------:R1:W2:Y:S02]  /*16b00*/  SHFL.IDX P6, R14, R13, R12, R11 ;  /* 0x0000000c0d0e7389 */ /* 0x0002a400000c000b */
[----:B012---:R-:W-:Y:S01]  /*16b10*/  ENDCOLLECTIVE ;  /* 0x000000000000791b */ /* 0x007fe20003800000 */
.L_x_1974:
[----:B------:R-:W-:Y:S02]  /*16b20*/  IMAD.MOV.U32 R13, RZ, RZ, R4 ;  /* 0x000000ffff0d7224 */ /* 0x000fe400078e0004 */
[----:B------:R-:W-:Y:S02]  /*16b30*/  IMAD.MOV.U32 R12, RZ, RZ, 0x7 ;  /* 0x00000007ff0c7424 */ /* 0x000fe400078e00ff */
[----:B------:R-:W-:-:S07]  /*16b40*/  IMAD.MOV.U32 R6, RZ, RZ, R14 ;  /* 0x000000ffff067224 */ /* 0x000fce00078e000e */
[----:B------:R-:W-:Y:S05]  /*16b50*/  WARPSYNC.COLLECTIVE R15, `(.L_x_1975) ;  /* 0x000000000f087348 */ /* 0x000fea0003c00000 */
[----:B------:R0:W1:Y:S02]  /*16b60*/  SHFL.IDX P6, R14, R13, R12, R11 ;  /* 0x0000000c0d0e7389 */ /* 0x00006400000c000b */
[----:B01----:R-:W-:Y:S01]  /*16b70*/  ENDCOLLECTIVE ;  /* 0x000000000000791b */ /* 0x003fe20003800000 */
.L_x_1975:
        /* <DEDUP_REMOVED lines=12> */
.L_x_1976:
[----:B------:R-:W-:Y:S05]  /*16c40*/  BRA `(.L_x_1977) ;  /* 0xffffffc4001c7947 */ /* 0x000fea000383ffff */
.L_x_1873:
[----:B-1----:R1:W2:Y:S02]  /*16c50*/  SYNCS.PHASECHK.TRANS64.TRYWAIT P0, [R18+URZ+0x22820], R3 ;  /* 0x02282003120075a7 */ /* 0x0022a4000800017f */
[----:B--2---:R-:W-:Y:S05]  /*16c60*/  @!P0 NANOSLEEP.SYNCS 0x989680 ;  /* 0x009896800000895d */ /* 0x004fea0003900000 */
[----:B------:R-:W2:Y:S02]  /*16c70*/  @!P0 SYNCS.PHASECHK.TRANS64 P0, [R18+URZ+0x22820], R3 ;  /* 0x02282003120085a7 */ /* 0x000ea4000800007f */
[----:B--2---:R-:W-:Y:S05]  /*16c80*/  @!P0 BRA `(.L_x_1873) ;  /* 0xfffffffc00f08947 */ /* 0x004fea000383ffff */
[----:B------:R-:W-:Y:S05]  /*16c90*/  BRA `(.L_x_1978) ;  /* 0xffffffc400847947 */ /* 0x000fea000383ffff */
.L_x_1877:
[----:B-1----:R1:W2:Y:S02]  /*16ca0*/  SYNCS.PHASECHK.TRANS64.TRYWAIT P0, [R0+URZ+0x22860], R3 ;  /* 0x02286003000075a7 */ /* 0x0022a4000800017f */
[----:B--2---:R-:W-:Y:S05]  /*16cb0*/  @!P0 NANOSLEEP.SYNCS 0x989680 ;  /* 0x009896800000895d */ /* 0x004fea0003900000 */
[----:B------:R-:W2:Y:S02]  /*16cc0*/  @!P0 SYNCS.PHASECHK.TRANS64 P0, [R0+URZ+0x22860], R3 ;  /* 0x02286003000085a7 */ /* 0x000ea4000800007f */
[----:B--2---:R-:W-:Y:S05]  /*16cd0*/  @!P0 BRA `(.L_x_1877) ;  /* 0xfffffffc00f08947 */ /* 0x004fea000383ffff */
[----:B------:R-:W-:Y:S05]  /*16ce0*/  BRA `(.L_x_1979) ;  /* 0xffffffc400a47947 */ /* 0x000fea000383ffff */
.L_x_1890:
[----:B-1----:R1:W2:Y:S02]  /*16cf0*/  SYNCS.PHASECHK.TRANS64.TRYWAIT P0, [R4+URZ+0x22840], R2 ;  /* 0x02284002040075a7 */ /* 0x0022a4000800017f */
[----:B--2---:R-:W-:Y:S05]  /*16d00*/  @!P0 NANOSLEEP.SYNCS 0x989680 ;  /* 0x009896800000895d */ /* 0x004fea0003900000 */
[----:B------:R-:W2:Y:S02]  /*16d10*/  @!P0 SYNCS.PHASECHK.TRANS64 P0, [R4+URZ+0x22840], R2 ;  /* 0x02284002040085a7 */ /* 0x000ea4000800007f */
[----:B--2---:R-:W-:Y:S05]  /*16d20*/  @!P0 BRA `(.L_x_1890) ;  /* 0xfffffffc00f08947 */ /* 0x004fea000383ffff */
[----:B------:R-:W-:Y:S05]  /*16d30*/  BRA `(.L_x_1980) ;  /* 0xffffffcc00987947 */ /* 0x000fea000383ffff */
.L_x_1895:
[----:B--2---:R2:W3:Y:S02]  /*16d40*/  SYNCS.PHASECHK.TRANS64.TRYWAIT P0, [R4+URZ+0x22860], R2 ;  /* 0x02286002040075a7 */ /* 0x0044e4000800017f */
[----:B---3--:R-:W-:Y:S05]  /*16d50*/  @!P0 NANOSLEEP.SYNCS 0x989680 ;  /* 0x009896800000895d */ /* 0x008fea0003900000 */
[----:B------:R-:W3:Y:S02]  /*16d60*/  @!P0 SYNCS.PHASECHK.TRANS64 P0, [R4+URZ+0x22860], R2 ;  /* 0x02286002040085a7 */ /* 0x000ee4000800007f */
[----:B---3--:R-:W-:Y:S05]  /*16d70*/  @!P0 BRA `(.L_x_1895) ;  /* 0xfffffffc00f08947 */ /* 0x008fea000383ffff */
[----:B------:R-:W-:Y:S05]  /*16d80*/  BRA `(.L_x_1981) ;  /* 0xffffffd000107947 */ /* 0x000fea000383ffff */
.L_x_1907:
[----:B0-----:R0:W1:Y:S02]  /*16d90*/  SYNCS.PHASECHK.TRANS64.TRYWAIT P0, [R4+URZ+0x22840], R2 ;  /* 0x02284002040075a7 */ /* 0x001064000800017f */
[----:B-1----:R-:W-:Y:S05]  /*16da0*/  @!P0 NANOSLEEP.SYNCS 0x989680 ;  /* 0x009896800000895d */ /* 0x002fea0003900000 */
[----:B------:R-:W1:Y:S02]  /*16db0*/  @!P0 SYNCS.PHASECHK.TRANS64 P0, [R4+URZ+0x22840], R2 ;  /* 0x02284002040085a7 */ /* 0x000e64000800007f */
[----:B-1----:R-:W-:Y:S05]  /*16dc0*/  @!P0 BRA `(.L_x_1907) ;  /* 0xfffffffc00f08947 */ /* 0x002fea000383ffff */
[----:B------:R-:W-:Y:S05]  /*16dd0*/  BRA `(.L_x_1982) ;  /* 0xffffffd400f47947 */ /* 0x000fea000383ffff */
.L_x_1912:
[----:B-1----:R1:W2:Y:S02]  /*16de0*/  SYNCS.PHASECHK.TRANS64.TRYWAIT P0, [R4+URZ+0x22860], R2 ;  /* 0x02286002040075a7 */ /* 0x0022a4000800017f */
[----:B--2---:R-:W-:Y:S05]  /*16df0*/  @!P0 NANOSLEEP.SYNCS 0x989680 ;  /* 0x009896800000895d */ /* 0x004fea0003900000 */
[----:B------:R-:W2:Y:S02]  /*16e00*/  @!P0 SYNCS.PHASECHK.TRANS64 P0, [R4+URZ+0x22860], R2 ;  /* 0x02286002040085a7 */ /* 0x000ea4000800007f */
[----:B--2---:R-:W-:Y:S05]  /*16e10*/  @!P0 BRA `(.L_x_1912) ;  /* 0xfffffffc00f08947 */ /* 0x004fea000383ffff */
[----:B------:R-:W-:Y:S05]  /*16e20*/  BRA `(.L_x_1983) ;  /* 0xffffffd8006c7947 */ /* 0x000fea000383ffff */
.L_x_1923:
[----:B-1----:R1:W2:Y:S02]  /*16e30*/  SYNCS.PHASECHK.TRANS64.TRYWAIT P0, [R4+URZ+0x22840], R2 ;  /* 0x02284002040075a7 */ /* 0x0022a4000800017f */
[----:B--2---:R-:W-:Y:S05]  /*16e40*/  @!P0 NANOSLEEP.SYNCS 0x989680 ;  /* 0x009896800000895d */ /* 0x004fea0003900000 */
[----:B------:R-:W2:Y:S02]  /*16e50*/  @!P0 SYNCS.PHASECHK.TRANS64 P0, [R4+URZ+0x22840], R2 ;  /* 0x02284002040085a7 */ /* 0x000ea4000800007f */
[----:B--2---:R-:W-:Y:S05]  /*16e60*/  @!P0 BRA `(.L_x_1923) ;  /* 0xfffffffc00f08947 */ /* 0x004fea000383ffff */
[----:B------:R-:W-:Y:S05]  /*16e70*/  BRA `(.L_x_1984) ;  /* 0xffffffe000347947 */ /* 0x000fea000383ffff */
.L_x_1928:
[----:B0-----:R0:W2:Y:S02]  /*16e80*/  SYNCS.PHASECHK.TRANS64.TRYWAIT P0, [R4+URZ+0x22860], R2 ;  /* 0x02286002040075a7 */ /* 0x0010a4000800017f */
[----:B--2---:R-:W-:Y:S05]  /*16e90*/  @!P0 NANOSLEEP.SYNCS 0x989680 ;  /* 0x009896800000895d */ /* 0x004fea0003900000 */
[----:B------:R-:W2:Y:S02]  /*16ea0*/  @!P0 SYNCS.PHASECHK.TRANS64 P0, [R4+URZ+0x22860], R2 ;  /* 0x02286002040085a7 */ /* 0x000ea4000800007f */
[----:B--2---:R-:W-:Y:S05]  /*16eb0*/  @!P0 BRA `(.L_x_1928) ;  /* 0xfffffffc00f08947 */ /* 0x004fea000383ffff */
[----:B------:R-:W-:Y:S05]  /*16ec0*/  BRA `(.L_x_1985) ;  /* 0xffffffe000ac7947 */ /* 0x000fea000383ffff */
.L_x_1940:
[----:B------:R-:W-:Y:S01]  /*16ed0*/  BSSY B0, `(.L_x_1986) ;  /* 0x0000008000007945 */ /* 0x000fe20003800000 */
[----:B-----5:R-:W-:Y:S02]  /*16ee0*/  IMAD.MOV.U32 R13, RZ, RZ, R2 ;  /* 0x000000ffff0d7224 */ /* 0x020fe400078e0002 */
[----:B------:R-:W-:Y:S02]  /*16ef0*/  IMAD.MOV.U32 R12, RZ, RZ, RZ ;  /* 0x000000ffff0c7224 */ /* 0x000fe400078e00ff */
[----:B------:R-:W-:Y:S02]  /*16f00*/  IMAD.MOV.U32 R11, RZ, RZ, 0x1f ;  /* 0x0000001fff0b7424 */ /* 0x000fe400078e00ff */
[----:B------:R-:W-:-:S07]  /*16f10*/  IMAD.MOV.U32 R15, RZ, RZ, -0x1 ;  /* 0xffffffffff0f7424 */ /* 0x000fce00078e00ff */
[----:B01-34-:R-:W-:Y:S05]  /*16f20*/  WARPSYNC.COLLECTIVE R15, `(.L_x_1987) ;  /* 0x000000000f087348 */ /* 0x01bfea0003c00000 */
[----:B------:R2:W0:Y:S02]  /*16f30*/  SHFL.IDX P6, R14, R13, R12, R11 ;  /* 0x0000000c0d0e7389 */ /* 0x00042400000c000b */
[----:B01234-:R-:W-:Y:S01]  /*16f40*/  ENDCOLLECTIVE ;  /* 0x000000000000791b */ /* 0x01ffe20003800000 */
.L_x_1987:
[----:B------:R-:W-:Y:S05]  /*16f50*/  BSYNC B0 ;  /* 0x0000000000007941 */ /* 0x000fea0003800000 */
.L_x_1986:
[----:B------:R-:W-:Y:S05]  /*16f60*/  BRA `(.L_x_1988) ;  /* 0xffffffe800787947 */ /* 0x000fea000383ffff */
.L_x_1943:
[----:B0-----:R0:W1:Y:S02]  /*16f70*/  SYNCS.PHASECHK.TRANS64.TRYWAIT P0, [R0+URZ+0x22820], R3 ;  /* 0x02282003000075a7 */ /* 0x001064000800017f */
[----:B-1----:R-:W-:Y:S05]  /*16f80*/  @!P0 NANOSLEEP.SYNCS 0x989680 ;  /* 0x009896800000895d */ /* 0x002fea0003900000 */
[----:B------:R-:W1:Y:S02]  /*16f90*/  @!P0 SYNCS.PHASECHK.TRANS64 P0, [R0+URZ+0x22820], R3 ;  /* 0x02282003000085a7 */ /* 0x000e64000800007f */
[----:B-1----:R-:W-:Y:S05]  /*16fa0*/  @!P0 BRA `(.L_x_1943) ;  /* 0xfffffffc00f08947 */ /* 0x002fea000383ffff */
[----:B------:R-:W-:Y:S05]  /*16fb0*/  BRA `(.L_x_1989) ;  /* 0xffffffe800c47947 */ /* 0x000fea000383ffff */
.L_x_1944:
        /* <DEDUP_REMOVED lines=8> */
[----:B0-----:R-:W-:Y:S05]  /*17040*/  WARPSYNC.COLLECTIVE R15, `(.L_x_1991) ;  /* 0x000000000f087348 */ /* 0x001fea0003c00000 */
[----:B------:R1:W2:Y:S02]  /*17050*/  SHFL.IDX P6, R14, R13, R12, R11 ;  /* 0x0000000c0d0e7389 */ /* 0x0002a400000c000b */
[----:B012---:R-:W-:Y:S01]  /*17060*/  ENDCOLLECTIVE ;  /* 0x000000000000791b */ /* 0x007fe20003800000 */
.L_x_1991:
[----:B------:R-:W-:Y:S05]  /*17070*/  BSYNC B0 ;  /* 0x0000000000007941 */ /* 0x000fea0003800000 */
.L_x_1990:
[----:B------:R-:W-:Y:S05]  /*17080*/  BRA `(.L_x_1992) ;  /* 0xffffffe800ac7947 */ /* 0x000fea000383ffff */
.L_x_1947:
[----:B------:R-:W-:Y:S01]  /*17090*/  BSSY B1, `(.L_x_1993) ;  /* 0x0000006000017945 */ /* 0x000fe20003800000 */
[----:B------:R-:W-:-:S07]  /*170a0*/  IMAD.MOV.U32 R15, RZ, RZ, -0x1 ;  /* 0xffffffffff0f7424 */ /* 0x000fce00078e00ff */
[----:B01----:R-:W-:Y:S05]  /*170b0*/  WARPSYNC.COLLECTIVE R15, `(.L_x_1994) ;  /* 0x000000000f0c7348 */ /* 0x003fea0003c00000 */
[----:B------:R-:W-:Y:S02]  /*170c0*/  ELECT P6, UR62, PT ;  /* 0x00000000003e782f */ /* 0x000fe400038c0000 */
[----:B------:R-:W-:Y:S01]  /*170d0*/  MOV R14, UR62 ;  /* 0x0000003e000e7c02 */ /* 0x000fe20008000f00 */
[----:B01----:R-:W-:Y:S10]  /*170e0*/  ENDCOLLECTIVE ;  /* 0x000000000000791b */ /* 0x003ff40003800000 */
.L_x_1994:
[----:B------:R-:W-:Y:S05]  /*170f0*/  BSYNC B1 ;  /* 0x0000000000017941 */ /* 0x000fea0003800000 */
.L_x_1993:
[----:B------:R-:W-:Y:S05]  /*17100*/  BRA `(.L_x_1995) ;  /* 0xffffffe800a47947 */ /* 0x000fea000383ffff */
.L_x_1949:
[----:B0-----:R0:W1:Y:S02]  /*17110*/  SYNCS.PHASECHK.TRANS64.TRYWAIT P0, [R6+URZ], R5 ;  /* 0x00000005060075a7 */ /* 0x001064000800017f */
[----:B-1----:R-:W-:Y:S05]  /*17120*/  @!P0 NANOSLEEP.SYNCS 0x989680 ;  /* 0x009896800000895d */ /* 0x002fea0003900000 */
[----:B------:R-:W1:Y:S02]  /*17130*/  @!P0 SYNCS.PHASECHK.TRANS64 P0, [R6+URZ], R5 ;  /* 0x00000005060085a7 */ /* 0x000e64000800007f */
[----:B-1----:R-:W-:Y:S05]  /*17140*/  @!P0 BRA `(.L_x_1949) ;  /* 0xfffffffc00f08947 */ /* 0x002fea000383ffff */
[----:B------:R-:W-:Y:S05]  /*17150*/  BRA `(.L_x_1996) ;  /* 0xffffffe800dc7947 */ /* 0x000fea000383ffff */
.L_x_1950:
[----:B-1----:R1:W2:Y:S02]  /*17160*/  SYNCS.PHASECHK.TRANS64.TRYWAIT P0, [R7+URZ], R2 ;  /* 0x00000002070075a7 */ /* 0x0022a4000800017f */
[----:B--2---:R-:W-:Y:S05]  /*17170*/  @!P0 NANOSLEEP.SYNCS 0x989680 ;  /* 0x009896800000895d */ /* 0x004fea0003900000 */
[----:B------:R-:W2:Y:S02]  /*17180*/  @!P0 SYNCS.PHASECHK.TRANS64 P0, [R7+URZ], R2 ;  /* 0x00000002070085a7 */ /* 0x000ea4000800007f */
[----:B--2---:R-:W-:Y:S05]  /*17190*/  @!P0 BRA `(.L_x_1950) ;  /* 0xfffffffc00f08947 */ /* 0x004fea000383ffff */
[----:B------:R-:W-:Y:S05]  /*171a0*/  BRA `(.L_x_1997) ;  /* 0xffffffe800d07947 */ /* 0x000fea000383ffff */
.L_x_1952:
[----:B--2---:R2:W3:Y:S02]  /*171b0*/  SYNCS.PHASECHK.TRANS64.TRYWAIT P0, [R4+URZ], R5 ;  /* 0x00000005040075a7 */ /* 0x0044e4000800017f */
[----:B---3--:R-:W-:Y:S05]  /*171c0*/  @!P0 NANOSLEEP.SYNCS 0x989680 ;  /* 0x009896800000895d */ /* 0x008fea0003900000 */
[----:B------:R-:W3:Y:S02]  /*171d0*/  @!P0 SYNCS.PHASECHK.TRANS64 P0, [R4+URZ], R5 ;  /* 0x00000005040085a7 */ /* 0x000ee4000800007f */
[----:B---3--:R-:W-:Y:S05]  /*171e0*/  @!P0 BRA `(.L_x_1952) ;  /* 0xfffffffc00f08947 */ /* 0x008fea000383ffff */
[----:B------:R-:W-:Y:S05]  /*171f0*/  BRA `(.L_x_1998) ;  /* 0xffffffe800d47947 */ /* 0x000fea000383ffff */
.L_x_1999:
        /* <DEDUP_REMOVED lines=16> */
.L_x_6036:


//--------------------- .text._ZN7cutlass13device_kernelIN5flash11enable_sm90INS1_16FlashAttnFwdSm90INS1_25CollectiveMainloopFwdSm90ILi2EN4cute5tupleIJNS5_1CILi1EEES8_S8_EEENS6_IJNS7_ILi128EEENS7_ILi96EEENS7_ILi64EEEEEELi256ENS_10bfloat16_tEfNS_4arch4Sm90ELb0ELb1ELb1ELb0ELb0ELb0ELb1ELb1ELb0ELb1ELb0ELb0EEENS1_21CollectiveEpilogueFwdINS6_IJSA_NS7_ILi256EEESB_EEES9_SE_SG_Li256ELb0ELb1ELb0ELb0EEENS1_30DynamicPersistentTileSchedulerILi256ELi128ELb0ELb1ELb1EEEEEEEEEvNT_6ParamsE --------------------------
	.section	.text._ZN7cutlass13device_kernelIN5flash11enable_sm90INS1_16FlashAttnFwdSm90INS1_25CollectiveMainloopFwdSm90ILi2EN4cute5tupleIJNS5_1CILi1EEES8_S8_EEENS6_IJNS7_ILi128EEENS7_ILi96EEENS7_ILi64EEEEEELi256ENS_10bfloat16_tEfNS_4arch4Sm90ELb0ELb1ELb1ELb0ELb0ELb0ELb1ELb1ELb0ELb1ELb0ELb0EEENS1_21CollectiveEpilogueFwdINS6_IJSA_NS7_ILi256EEESB_EEES9_SE_SG_Li256ELb0ELb1ELb0ELb0EEENS1_30DynamicPersistentTileSchedulerILi256ELi128ELb0ELb1ELb1EEEEEEEEEvNT_6ParamsE,"ax",@progbits
	.align	128
.text._ZN7cutlass13device_kernelIN5flash11enable_sm90INS1_16FlashAttnFwdSm90INS1_25CollectiveMainloopFwdSm90ILi2EN4cute5tupleIJNS5_1CILi1EEES8_S8_EEENS6_IJNS7_ILi128EEENS7_ILi96EEENS7_ILi64EEEEEELi256ENS_10bfloat16_tEfNS_4arch4Sm90ELb0ELb1ELb1ELb0ELb0ELb0ELb1ELb1ELb0ELb1ELb0ELb0EEENS1_21CollectiveEpilogueFwdINS6_IJSA_NS7_ILi256EEESB_EEES9_SE_SG_Li256ELb0ELb1ELb0ELb0EEENS1_30DynamicPersistentTileSchedulerILi256ELi128ELb0ELb1ELb1EEEEEEEEEvNT_6ParamsE:
        .type           _ZN7cutlass13device_kernelIN5flash11enable_sm90INS1_16FlashAttnFwdSm90INS1_25CollectiveMainloopFwdSm90ILi2EN4cute5tupleIJNS5_1CILi1EEES8_S8_EEENS6_IJNS7_ILi128EEENS7_ILi96EEENS7_ILi64EEEEEELi256ENS_10bfloat16_tEfNS_4arch4Sm90ELb0ELb1ELb1ELb0ELb0ELb0ELb1ELb1ELb0ELb1ELb0ELb0EEENS1_21CollectiveEpilogueFwdINS6_IJSA_NS7_ILi256EEESB_EEES9_SE_SG_Li256ELb0ELb1ELb0ELb0EEENS1_30DynamicPersistentTileSchedulerILi256ELi128ELb0ELb1ELb1EEEEEEEEEvNT_6ParamsE,@function
        .size           _ZN7cutlass13device_kernelIN5flash11enable_sm90INS1_16FlashAttnFwdSm90INS1_25CollectiveMainloopFwdSm90ILi2EN4cute5tupleIJNS5_1CILi1EEES8_S8_EEENS6_IJNS7_ILi128EEENS7_ILi96EEENS7_ILi64EEEEEELi256ENS_10bfloat16_tEfNS_4arch4Sm90ELb0ELb1ELb1ELb0ELb0ELb0ELb1ELb1ELb0ELb1ELb0ELb0EEENS1_21CollectiveEpilogueFwdINS6_IJSA_NS7_ILi256EEESB_EEES9_SE_SG_Li256ELb0ELb1ELb0ELb0EEENS1_30DynamicPersistentTileSchedulerILi256ELi128ELb0ELb1ELb1EEEEEEEEEvNT_6ParamsE,(.L_x_6037 - _ZN7cutlass13device_kernelIN5flash11enable_sm90INS1_16FlashAttnFwdSm90INS1_25CollectiveMainloopFwdSm90ILi2EN4cute5tupleIJNS5_1CILi1EEES8_S8_EEENS6_IJNS7_ILi128EEENS7_ILi96EEENS7_ILi64EEEEEELi256ENS_10bfloat16_tEfNS_4arch4Sm90ELb0ELb1ELb1ELb0ELb0ELb0ELb1ELb1ELb0ELb1ELb0ELb0EEENS1_21CollectiveEpilogueFwdINS6_IJSA_NS7_ILi256EEESB_EEES9_SE_SG_Li256ELb0ELb1ELb0ELb0EEENS1_30DynamicPersistentTileSchedulerILi256ELi128ELb0ELb1ELb1EEEEEEEEEvNT_6ParamsE)
        .other          _ZN7cutlass13device_kernelIN5flash11enable_sm90INS1_16FlashAttnFwdSm90INS1_25CollectiveMainloopFwdSm90ILi2EN4cute5tupleIJNS5_1CILi1EEES8_S8_EEENS6_IJNS7_ILi128EEENS7_ILi96EEENS7_ILi64EEEEEELi256ENS_10bfloat16_tEfNS_4arch4Sm90ELb0ELb1ELb1ELb0ELb0ELb0ELb1ELb1ELb0ELb1ELb0ELb0EEENS1_21CollectiveEpilogueFwdINS6_IJSA_NS7_ILi256EEESB_EEES9_SE_SG_Li256ELb0ELb1ELb0ELb0EEENS1_30DynamicPersistentTileSchedulerILi256ELi128ELb0ELb1ELb1EEEEEEEEEvNT_6ParamsE,@"STO_CUDA_ENTRY STV_DEFAULT"
_ZN7cutlass13device_kernelIN5flash11enable_sm90INS1_16FlashAttnFwdSm90INS1_25CollectiveMainloopFwdSm90ILi2EN4cute5tupleIJNS5_1CILi1EEES8_S8_EEENS6_IJNS7_ILi128EEENS7_ILi96EEENS7_ILi64EEEEEELi256ENS_10bfloat16_tEfNS_4arch4Sm90ELb0ELb1ELb1ELb0ELb0ELb0ELb1ELb1ELb0ELb1ELb0ELb0EEENS1_21CollectiveEpilogueFwdINS6_IJSA_NS7_ILi256EEESB_EEES9_SE_SG_Li256ELb0ELb1ELb0ELb0EEENS1_30DynamicPersistentTileSchedulerILi256ELi128ELb0ELb1ELb1EEEEEEEEEvNT_6ParamsE:
[----:B------:R-:W0:Y:S02]  /*0000*/  LDC R1, c[0x0][0x28] ;  /* 0x00000a00ff017b82 */ /* 0x000e240000000800 */
[----:B0-----:R-:W-:Y:S01]  /*0010*/  VIADD R1, R1, 0xfffffb40 ;  /* 0xfffffb4001017836 */ /* 0x001fe20000000000 */
[----:B------:R-:W0:Y:S01]  /*0020*/  S2R R3, SR_TID.X ;  /* 0x0000000000037919 */ /* 0x000e220000002100 */
[----:B------:R-:W-:Y:S01]  /*0030*/  ELECT P0, URZ, PT ;  /* 0x00000000003f782f */ /* 0x000fe20003800000 */
[----:B------:R-:W-:Y:S01]  /*0040*/  BSSY B0, `(.L_x_2000) ;  /* 0x0000012000007945 */ /* 0x000fe20003800000 */
[----:B------:R-:W-:Y:S02]  /*0050*/  ULDC UR4, c[0x0][0x20] ;  /* 0x0000080000047ab9 */ /* 0x000fe40000000800 */
[----:B------:R-:W-:Y:S01]  /*0060*/  IADD3 R16, P1, R1, UR4, RZ ;  /* 0x0000000401107c10 */ /* 0x000fe2000ff3e0ff */
[----:B------:R-:W-:-:S04]  /*0070*/  ULDC UR4, c[0x0][0x24] ;  /* 0x0000090000047ab9 */ /* 0x000fc80000000800 */
[----:B------:R-:W-:Y:S01]  /*0080*/  IMAD.X R17, RZ, RZ, UR4, P1 ;  /* 0x00000004ff117e24 */ /* 0x000fe200088e06ff */
        /* <DEDUP_REMOVED lines=13> */
.L_x_2001:
[----:B------:R-:W-:Y:S05]  /*0160*/  BSYNC B0 ;  /* 0x0000000000007941 */ /* 0x000fea0003800000 */
.L_x_2000:
        /* <DEDUP_REMOVED lines=43> */
.L_x_2002:
        /* <DEDUP_REMOVED lines=22> */
.L_x_2003:
        /* <DEDUP_REMOVED lines=18> */
.L_x_2004:
        /* <DEDUP_REMOVED lines=22> */
.L_x_2005:
        /* <DEDUP_REMOVED lines=22> */
.L_x_2006:
[----:B------:R-:W-:Y:S01]  /*0960*/  IADD3 R2, P0, R16, 0x70, RZ ;  /* 0x0000007010027810 */ /* 0x000fe20007f1e0ff */
[----:B------:R-:W-:Y:S01]  /*0970*/  UMOV UR41, 0x1 ;  /* 0x0000000100297882 */ /* 0x000fe20000000000 */
[----:B------:R-:W-:Y:S01]  /*0980*/  PLOP3.LUT P1, PT, PT, PT, UP0, 0x80, 0x0 ;  /* 0x000000000000781c */ /* 0x000fe20003f2f008 */
[----:B------:R-:W-:Y:S01]  /*0990*/  NOP ;  /* 0x0000000000007918 */ /* 0x000fe20000000000 */
[----:B------:R-:W-:Y:S01]  /*09a0*/  USEL UR41, UR41, 0x2, !UP0 ;  /* 0x0000000229297887 */ /* 0x000fe2000c000000 */
[----:B------:R4:W-:Y:S01]  /*09b0*/  STL [R1+0x474], R2 ;  /* 0x0004740201007387 */ /* 0x0009e20000100800 */
[----:B------:R-:W-:Y:S01]  /*09c0*/  ULDC.64 UR48, c[0x0][0x208] ;  /* 0x0000820000307ab9 */ /* 0x000fe20000000a00 */
[----:B----4-:R-:W-:-:S05]  /*09d0*/  IMAD.X R2, RZ, RZ, R17, P0 ;  /* 0x000000ffff027224 */ /* 0x010fca00000e0611 */
[----:B------:R4:W-:Y:S01]  /*09e0*/  STL [R1+0x470], R2 ;  /* 0x0004700201007387 */ /* 0x0009e20000100800 */
[----:B0123--:R-:W-:Y:S06]  /*09f0*/  BAR.SYNC.DEFER_BLOCKING 0x0 ;  /* 0x0000000000007b1d */ /* 0x00ffec0000010000 */
[----:B------:R-:W-:Y:S05]  /*0a00*/  @!P1 BRA `(.L_x_2007) ;  /* 0x0000021c00ac9947 */ /* 0x000fea0003800000 */
.L_x_2008:
[----:B------:R-:W-:-:S08]  /*0a10*/  NOP ;  /* 0x0000000000007918 */ /* 0x000fd00000000000 */
[----:B------:R-:W0:Y:S02]  /*0a20*/  USETMAXREG.TRY_ALLOC.CTAPOOL UP0, 0xf0 ;  /* 0x000000f0000079c8 */ /* 0x000e240008000600 */
[----:B0-----:R-:W-:-:S13]  /*0a30*/  PLOP3.LUT P0, PT, PT, PT, UP0, 0x80, 0x0 ;  /* 0x000000000000781c */ /* 0x001fda0003f0f008 */
[----:B------:R-:W-:Y:S05]  /*0a40*/  @!P0 BRA `(.L_x_2008) ;  /* 0xfffffffc00f08947 */ /* 0x000fea000383ffff */
[----:B------:R-:W0:Y:S08]  /*0a50*/  S2UR UR5, SR_CTAID.X ;  /* 0x00000000000579c3 */ /* 0x000e300000002500 */
[----:B------:R-:W-:Y:S08]  /*0a60*/  BAR.ARV 0x4, 0x180 ;  /* 0x0106000000007b1d */ /* 0x000ff00000002000 */
[----:B------:R-:W-:Y:S08]  /*0a70*/  BAR.ARV 0x8, 0x180 ;  /* 0x0206000000007b1d */ /* 0x000ff00000002000 */
[----:B------:R-:W0:Y:S01]  /*0a80*/  LDC R0, c[0x0][0xd38] ;  /* 0x00034e00ff007b82 */ /* 0x000e220000000800 */
[----:B------:R-:W-:Y:S01]  /*0a90*/  ISETP.NE.AND P0, PT, R10, 0x1, PT ;  /* 0x000000010a00780c */ /* 0x000fe20003f05270 */
[----:B------:R1:W-:-:S12]  /*0aa0*/  STL.64 [R1+0x218], RZ ;  /* 0x000218ff01007387 */ /* 0x0003d80000100a00 */
[----:B------:R-:W-:Y:S06]  /*0ab0*/  @!P0 BAR.ARV 0x9, 0x100 ;  /* 0x0244000000008b1d */ /* 0x000fec0000002000 */
[C---:B------:R-:W-:Y:S02]  /*0ac0*/  IADD3 R208, P1, R16.reuse, 0x218, RZ ;  /* 0x0000021810d07810 */ /* 0x040fe40007f3e0ff */
[----:B------:R-:W-:Y:S01]  /*0ad0*/  IADD3 R222, P2, R16, 0x224, RZ ;  /* 0x0000022410de7810 */ /* 0x000fe20007f5e0ff */
[----:B------:R1:W-:Y:S01]  /*0ae0*/  STL [R1+0x220], RZ ;  /* 0x000220ff01007387 */ /* 0x0003e20000100800 */
[----:B0-----:R-:W-:Y:S01]  /*0af0*/  ISETP.LE.AND P0, PT, R0, UR5, PT ;  /* 0x0000000500007c0c */ /* 0x001fe2000bf03270 */
[----:B------:R-:W-:-:S02]  /*0b00*/  IMAD.X R209, RZ, RZ, R17, P1 ;  /* 0x000000ffffd17224 */ /* 0x000fc400008e0611 */
[----:B------:R1:W-:Y:S01]  /*0b10*/  STL [R1+0x224], RZ ;  /* 0x000224ff01007387 */ /* 0x0003e20000100800 */
[----:B------:R-:W-:-:S09]  /*0b20*/  IMAD.X R221, RZ, RZ, R17, P2 ;  /* 0x000000ffffdd7224 */ /* 0x000fd200010e0611 */
[----:B-1----:R-:W-:Y:S05]  /*0b30*/  @P0 EXIT ;  /* 0x000000000000094d */ /* 0x002fea0003800000 */
[----:B----4-:R-:W0:Y:S01]  /*0b40*/  S2R R2, SR_TID.X ;  /* 0x0000000000027919 */ /* 0x010e220000002100 */
[----:B------:R-:W1:Y:S01]  /*0b50*/  S2UR UR6, SR_CgaCtaId ;  /* 0x00000000000679c3 */ /* 0x000e620000008800 */
[----:B------:R-:W-:Y:S01]  /*0b60*/  UMOV UR44, 0x400 ;  /* 0x00000400002c7882 */ /* 0x000fe20000000000 */
[----:B------:R-:W-:Y:S01]  /*0b70*/  IMAD.MOV.U32 R179, RZ, RZ, 0x2 ;  /* 0x00000002ffb37424 */ /* 0x000fe200078e00ff */
[C---:B------:R-:W-:Y:S01]  /*0b80*/  IADD3 R204, -R10.reuse, 0xb, RZ ;  /* 0x0000000b0acc7810 */ /* 0x040fe20007ffe1ff */
[----:B------:R-:W-:-:S04]  /*0b90*/  VIADD R205, R10, 0x8 ;  /* 0x000000080acd7836 */ /* 0x000fc80000000000 */
[----:B------:R-:W2:Y:S01]  /*0ba0*/  S2UR UR4, SR_SWINHI ;  /* 0x00000000000479c3 */ /* 0x000ea20000002f00 */
[----:B-1----:R-:W-:Y:S01]  /*0bb0*/  ULEA UR44, UR6, UR44, 0x18 ;  /* 0x0000002c062c7291 */ /* 0x002fe2000f8ec03f */
[----:B0-----:R-:W-:-:S06]  /*0bc0*/  VIADD R202, R2, 0xffffff80 ;  /* 0xffffff8002ca7836 */ /* 0x001fcc0000000000 */
[----:B------:R-:W-:Y:S01]  /*0bd0*/  UMOV UR36, UR44 ;  /* 0x0000002c00247c82 */ /* 0x000fe20008000000 */
[----:B--2---:R-:W-:Y:S01]  /*0be0*/  UMOV UR37, UR4 ;  /* 0x0000000400257c82 */ /* 0x004fe20008000000 */
[----:B------:R-:W-:Y:S01]  /*0bf0*/  UMOV UR4, UR5 ;  /* 0x0000000500047c82 */ /* 0x000fe20008000000 */
[----:B------:R-:W-:-:S04]  /*0c00*/  SHF.R.S32.HI R11, RZ, 0x1f, R202 ;  /* 0x0000001fff0b7819 */ /* 0x000fc800000114ca */
[CC--:B------:R-:W-:Y:S02]  /*0c10*/  LEA.HI R0, R11.reuse, R202.reuse, RZ, 0x7 ;  /* 0x000000ca0b007211 */ /* 0x0c0fe400078f38ff */
[CC--:B------:R-:W-:Y:S02]  /*0c20*/  LEA.HI R2, R11.reuse, R202.reuse, RZ, 0x4 ;  /* 0x000000ca0b027211 */ /* 0x0c0fe400078f20ff */
[----:B------:R-:W-:Y:S02]  /*0c30*/  LOP3.LUT R3, R0, 0xffffff80, RZ, 0xc0, !PT ;  /* 0xffffff8000037812 */ /* 0x000fe400078ec0ff */
[----:B------:R-:W-:Y:S02]  /*0c40*/  LEA.HI R4, R11, R202, RZ, 0x5 ;  /* 0x000000ca0b047211 */ /* 0x000fe400078f28ff */
[----:B------:R-:W-:Y:S01]  /*0c50*/  SHF.R.S32.HI R7, RZ, 0x4, R2 ;  /* 0x00000004ff077819 */ /* 0x000fe20000011402 */
[----:B------:R-:W-:Y:S01]  /*0c60*/  IMAD.IADD R210, R202, 0x1, -R3 ;  /* 0x00000001cad27824 */ /* 0x000fe200078e0a03 */
[----:B------:R-:W-:Y:S01]  /*0c70*/  LOP3.LUT R5, R2, 0x3fffff0, RZ, 0xc0, !PT ;  /* 0x03fffff002057812 */ /* 0x000fe200078ec0ff */
[----:B------:R-:W-:Y:S01]  /*0c80*/  IMAD.SHL.U32 R4, R4, 0x20, RZ ;  /* 0x0000002004047824 */ /* 0x000fe200078e00ff */
[----:B------:R-:W-:-:S02]  /*0c90*/  LEA.HI R2, R2, R7, RZ, 0x1 ;  /* 0x0000000702027211 */ /* 0x000fc400078f08ff */
[----:B------:R-:W-:Y:S01]  /*0ca0*/  SHF.R.S32.HI R3, RZ, 0x1f, R210 ;  /* 0x0000001fff037819 */ /* 0x000fe200000114d2 */
[----:B------:R-:W-:Y:S01]  /*0cb0*/  IMAD.IADD R5, R202, 0x1, -R5 ;  /* 0x00000001ca057824 */ /* 0x000fe200078e0a05 */
[----:B------:R-:W-:Y:S02]  /*0cc0*/  LOP3.LUT R4, R4, 0xfffffc00, RZ, 0xc0, !PT ;  /* 0xfffffc0004047812 */ /* 0x000fe400078ec0ff */
[----:B------:R-:W-:Y:S02]  /*0cd0*/  LOP3.LUT R2, R2, 0x1ffffffe, RZ, 0xc0, !PT ;  /* 0x1ffffffe02027812 */ /* 0x000fe400078ec0ff */
[----:B------:R-:W-:Y:S01]  /*0ce0*/  LEA.HI R12, R3, R210, RZ, 0x2 ;  /* 0x000000d2030c7211 */ /* 0x000fe200078f10ff */
[----:B------:R-:W-:Y:S01]  /*0cf0*/  IMAD R4, R5, 0x40, R4 ;  /* 0x0000004005047824 */ /* 0x000fe200078e0204 */
[----:B------:R-:W-:Y:S01]  /*0d00*/  LEA.HI R6, R11, R202, RZ, 0x2 ;  /* 0x000000ca0b067211 */ /* 0x000fe200078f10ff */
[----:B------:R-:W-:Y:S01]  /*0d10*/  IMAD.IADD R7, R7, 0x1, -R2 ;  /* 0x0000000107077824 */ /* 0x000fe200078e0a02 */
[----:B------:R-:W-:-:S02]  /*0d20*/  SHF.R.S32.HI R2, RZ, 0x2, R12 ;  /* 0x00000002ff027819 */ /* 0x000fc4000001140c */
[----:B------:R-:W-:Y:S01]  /*0d30*/  SHF.R.S32.HI R5, RZ, 0x1f, R12 ;  /* 0x0000001fff057819 */ /* 0x000fe2000001140c */
[----:B------:R-:W-:Y:S01]  /*0d40*/  IMAD R4, R7, 0x8, R4 ;  /* 0x0000000807047824 */ /* 0x000fe200078e0204 */
[----:B------:R-:W-:Y:S02]  /*0d50*/  LEA.HI R3, R3, R210, RZ, 0x5 ;  /* 0x000000d203037211 */ /* 0x000fe400078f28ff */
[----:B------:R-:W-:Y:S01]  /*0d60*/  LEA.HI R5, R5, R2, RZ, 0x3 ;  /* 0x0000000205057211 */ /* 0x000fe200078f18ff */
[----:B------:R-:W-:Y:S01]  /*0d70*/  IMAD.WIDE R178, R4, R179, UR36 ;  /* 0x0000002404b27e25 */ /* 0x000fe2000f8e02b3 */
[----:B------:R-:W-:Y:S02]  /*0d80*/  LOP3.LUT R9, R6, 0xfffffffc, RZ, 0xc0, !PT ;  /* 0xfffffffc06097812 */ /* 0x000fe400078ec0ff */
[----:B------:R-:W-:Y:S02]  /*0d90*/  LOP3.LUT R5, R5, 0xfffffff8, RZ, 0xc0, !PT ;  /* 0xfffffff805057812 */ /* 0x000fe400078ec0ff */
[----:B------:R-:W-:Y:S01]  /*0da0*/  SHF.R.S32.HI R3, RZ, 0x5, R3 ;  /* 0x00000005ff037819 */ /* 0x000fe20000011403 */
[----:B------:R-:W-:Y:S01]  /*0db0*/  IMAD.IADD R9, R202, 0x1, -R9 ;  /* 0x00000001ca097824 */ /* 0x000fe200078e0a09 */
[----:B------:R-:W-:Y:S01]  /*0dc0*/  IADD3 R19, P0, R178, 0x20, RZ ;  /* 0x00000020b2137810 */ /* 0x000fe20007f1e0ff */
[----:B------:R-:W-:Y:S01]  /*0dd0*/  IMAD.IADD R2, R2, 0x1, -R5 ;  /* 0x0000000102027824 */ /* 0x000fe200078e0a05 */
[----:B------:R-:W-:-:S02]  /*0de0*/  LEA.HI R11, R11, R202, RZ, 0x3 ;  /* 0x000000ca0b0b7211 */ /* 0x000fc400078f18ff */
[----:B------:R-:W-:Y:S01]  /*0df0*/  LEA.HI R6, R9, R9, RZ, 0x1 ;  /* 0x0000000909067211 */ /* 0x000fe200078f08ff */
[----:B------:R-:W-:Y:S01]  /*0e00*/  IMAD R13, R3, 0x10, R2 ;  /* 0x00000010030d7824 */ /* 0x000fe200078e0202 */
[----:B------:R-:W-:Y:S01]  /*0e10*/  LOP3.LUT R2, R19, 0x380, RZ, 0xc0, !PT ;  /* 0x0000038013027812 */ /* 0x000fe200078ec0ff */
[----:B------:R-:W-:Y:S01]  /*0e20*/  IMAD.X R3, RZ, RZ, R179, P0 ;  /* 0x000000ffff037224 */ /* 0x000fe200000e06b3 */
[----:B------:R-:W-:Y:S02]  /*0e30*/  LOP3.LUT R6, R6, 0x1ffffffe, RZ, 0xc0, !PT ;  /* 0x1ffffffe06067812 */ /* 0x000fe400078ec0ff */
[----:B------:R-:W-:Y:S02]  /*0e40*/  SHF.R.U64 R2, R2, 0x3, RZ ;  /* 0x0000000302027819 */ /* 0x000fe400000012ff */
[----:B------:R-:W-:Y:S01]  /*0e50*/  SHF.R.S32.HI R225, RZ, 0x7, R0 ;  /* 0x00000007ffe17819 */ /* 0x000fe20000011400 */
[----:B------:R-:W-:Y:S01]  /*0e60*/  IMAD.IADD R15, R9, 0x1, -R6 ;  /* 0x00000001090f7824 */ /* 0x000fe200078e0a06 */
[----:B------:R-:W-:-:S02]  /*0e70*/  LOP3.LUT R2, R2, R19, RZ, 0x3c, !PT ;  /* 0x0000001302027212 */ /* 0x000fc400078e3cff */
[C---:B------:R-:W-:Y:S02]  /*0e80*/  IADD3 R5, P1, R178.reuse, 0x40, RZ ;  /* 0x00000040b2057810 */ /* 0x040fe40007f3e0ff */
[----:B------:R-:W-:Y:S02]  /*0e90*/  MOV R231, R2 ;  /* 0x0000000200e77202 */ /* 0x000fe40000000f00 */
[----:B------:R-:W-:Y:S02]  /*0ea0*/  LOP3.LUT R3, R11, 0xfffffff8, RZ, 0xc0, !PT ;  /* 0xfffffff80b037812 */ /* 0x000fe400078ec0ff */
[C---:B------:R-:W-:Y:S02]  /*0eb0*/  IADD3 R7, P2, R178.reuse, 0x60, RZ ;  /* 0x00000060b2077810 */ /* 0x040fe40007f5e0ff */
[----:B------:R-:W-:Y:S01]  /*0ec0*/  IADD3 R9, P3, R178, 0xc060, RZ ;  /* 0x0000c060b2097810 */ /* 0x000fe20007f7e0ff */
[----:B------:R-:W-:Y:S01]  /*0ed0*/  IMAD.IADD R3, R202, 0x1, -R3 ;  /* 0x00000001ca037824 */ /* 0x000fe200078e0a03 */
[----:B------:R-:W-:-:S02]  /*0ee0*/  LEA.HI R0, R0, R225, RZ, 0x1 ;  /* 0x000000e100007211 */ /* 0x000fc400078f08ff */
[----:B------:R-:W-:Y:S01]  /*0ef0*/  LOP3.LUT R4, R5, 0x380, RZ, 0xc0, !PT ;  /* 0x0000038005047812 */ /* 0x000fe200078ec0ff */
[----:B------:R-:W-:Y:S01]  /*0f00*/  IMAD.SHL.U32 R190, R3, 0x8, RZ ;  /* 0x0000000803be7824 */ /* 0x000fe200078e00ff */
[----:B------:R-:W-:Y:S02]  /*0f10*/  SHF.R.S32.HI R206, RZ, 0x3, R11 ;  /* 0x00000003ffce7819 */ /* 0x000fe4000001140b */
[----:B------:R-:W-:Y:S01]  /*0f20*/  LOP3.LUT R6, R7, 0x380, RZ, 0xc0, !PT ;  /* 0x0000038007067812 */ /* 0x000fe200078ec0ff */
[----:B------:R-:W-:Y:S01]  /*0f30*/  VIADD R192, R190, 0x40 ;  /* 0x00000040bec07836 */ /* 0x000fe20000000000 */
[----:B------:R-:W-:Y:S01]  /*0f40*/  LOP3.LUT R8, R9, 0x380, RZ, 0xc0, !PT ;  /* 0x0000038009087812 */ /* 0x000fe200078ec0ff */
[----:B------:R-:W-:Y:S01]  /*0f50*/  IMAD R207, R3, 0x20, R206 ;  /* 0x0000002003cf7824 */ /* 0x000fe200078e02ce */
[----:B------:R-:W-:Y:S01]  /*0f60*/  LOP3.LUT R0, R0, 0x3fffffe, RZ, 0xc0, !PT ;  /* 0x03fffffe00007812 */ /* 0x000fe200078ec0ff */
[----:B------:R-:W-:Y:S01]  /*0f70*/  VIADD R191, R190, 0x80 ;  /* 0x00000080bebf7836 */ /* 0x000fe20000000000 */
[----:B------:R-:W-:Y:S01]  /*0f80*/  SHF.R.U64 R4, R4, 0x3, RZ ;  /* 0x0000000304047819 */ /* 0x000fe200000012ff */
[----:B------:R-:W-:Y:S01]  /*0f90*/  VIADD R193, R190, 0xc0 ;  /* 0x000000c0bec17836 */ /* 0x000fe20000000000 */
[----:B------:R-:W-:Y:S01]  /*0fa0*/  SHF.R.U64 R6, R6, 0x3, RZ ;  /* 0x0000000306067819 */ /* 0x000fe200000012ff */
[----:B------:R-:W-:Y:S01]  /*0fb0*/  IMAD.IADD R0, R225, 0x1, -R0 ;  /* 0x00000001e1007824 */ /* 0x000fe200078e0a00 */
[----:B------:R-:W-:-:S02]  /*0fc0*/  SHF.R.U64 R8, R8, 0x3, RZ ;  /* 0x0000000308087819 */ /* 0x000fc400000012ff */
[----:B------:R-:W-:Y:S01]  /*0fd0*/  LOP3.LUT R3, R12, 0x7ffffffc, RZ, 0xc0, !PT ;  /* 0x7ffffffc0c037812 */ /* 0x000fe200078ec0ff */
[----:B------:R-:W-:Y:S01]  /*0fe0*/  IMAD R200, R0, 0x40, R13 ;  /* 0x0000004000c87824 */ /* 0x000fe200078e020d */
[----:B------:R-:W-:Y:S01]  /*0ff0*/  LOP3.LUT R4, R4, R5, RZ, 0x3c, !PT ;  /* 0x0000000504047212 */ /* 0x000fe200078e3cff */
[--C-:B------:R-:W-:Y:S01]  /*1000*/  IMAD.X R5, RZ, RZ, R179.reuse, P1 ;  /* 0x000000ffff057224 */ /* 0x100fe200008e06b3 */
[----:B------:R-:W-:Y:S01]  /*1010*/  LOP3.LUT R6, R6, R7, RZ, 0x3c, !PT ;  /* 0x0000000706067212 */ /* 0x000fe200078e3cff */
[--C-:B------:R-:W-:Y:S01]  /*1020*/  IMAD.X R7, RZ, RZ, R179.reuse, P2 ;  /* 0x000000ffff077224 */ /* 0x100fe200010e06b3 */
[----:B------:R-:W-:Y:S01]  /*1030*/  LOP3.LUT R8, R8, R9, RZ, 0x3c, !PT ;  /* 0x0000000908087212 */ /* 0x000fe200078e3cff */
[----:B------:R-:W-:Y:S01]  /*1040*/  IMAD.X R9, RZ, RZ, R179, P3 ;  /* 0x000000ffff097224 */ /* 0x000fe200018e06b3 */
[----:B------:R-:W-:Y:S01]  /*1050*/  IADD3 R22, P0, R16, 0x13c, RZ ;  /* 0x0000013c10167810 */ /* 0x000fe20007f1e0ff */
[----:B------:R-:W-:Y:S01]  /*1060*/  IMAD.IADD R3, R210, 0x1, -R3 ;  /* 0x00000001d2037824 */ /* 0x000fe200078e0a03 */
[----:B------:R-:W-:Y:S01]  /*1070*/  IADD3 R224, P1, R16, 0x230, RZ ;  /* 0x0000023010e07810 */ /* 0x000fe20007f3e0ff */
[----:B------:R-:W-:Y:S01]  /*1080*/  IMAD R232, R15, 0x8, R200 ;  /* 0x000000080fe87824 */ /* 0x000fe200078e02c8 */
[----:B------:R-:W-:Y:S01]  /*1090*/  MOV R230, R4 ;  /* 0x0000000400e67202 */ /* 0x000fe20000000f00 */
[--C-:B------:R-:W-:Y:S01]  /*10a0*/  IMAD.X R23, RZ, RZ, R17.reuse, P0 ;  /* 0x000000ffff177224 */ /* 0x100fe200000e0611 */
[----:B------:R-:W-:Y:S01]  /*10b0*/  MOV R227, R6 ;  /* 0x0000000600e37202 */ /* 0x000fe20000000f00 */
[----:B------:R-:W-:Y:S01]  /*10c0*/  IMAD.X R223, RZ, RZ, R17, P1 ;  /* 0x000000ffffdf7224 */ /* 0x000fe200008e0611 */
[----:B------:R-:W-:Y:S01]  /*10d0*/  MOV R226, R8 ;  /* 0x0000000800e27202 */ /* 0x000fe20000000f00 */
[----:B------:R-:W-:Y:S01]  /*10e0*/  IMAD.SHL.U32 R201, R3, 0x2, RZ ;  /* 0x0000000203c97824 */ /* 0x000fe200078e00ff */
[----:B------:R-:W-:-:S02]  /*10f0*/  SHF.R.S32.HI R199, RZ, 0x1f, R190 ;  /* 0x0000001fffc77819 */ /* 0x000fc400000114be */
[----:B------:R-:W-:Y:S02]  /*1100*/  SHF.R.S32.HI R198, RZ, 0x1f, R192 ;  /* 0x0000001fffc67819 */ /* 0x000fe400000114c0 */
[----:B------:R-:W-:Y:S02]  /*1110*/  SHF.R.S32.HI R197, RZ, 0x1f, R191 ;  /* 0x0000001fffc57819 */ /* 0x000fe400000114bf */
[----:B------:R-:W-:-:S07]  /*1120*/  SHF.R.S32.HI R196, RZ, 0x1f, R193 ;  /* 0x0000001fffc47819 */ /* 0x000fce00000114c1 */
.L_x_2131:
        /* <DEDUP_REMOVED lines=12> */
[----:B01234-:R-:W-:Y:S05]  /*11f0*/  @!P0 BRA `(.L_x_2009) ;  /* 0x0000000000208947 */ /* 0x01ffea0003800000 */
        /* <DEDUP_REMOVED lines=8> */
.L_x_2009:
[----:B------:R-:W-:Y:S01]  /*1280*/  ULDC UR7, c[0x0][0xd54] ;  /* 0x0003550000077ab9 */ /* 0x000fe20000000800 */
[----:B------:R-:W-:Y:S01]  /*1290*/  UMOV UR6, UR9 ;  /* 0x0000000900067c82 */ /* 0x000fe20008000000 */
[----:B------:R-:W-:-:S11]  /*12a0*/  UISETP.NE.AND UP0, UPT, UR7, 0x1, UPT ;  /* 0x000000010700788c */ /* 0x000fd6000bf05270 */
[----:B------:R-:W-:Y:S02]  /*12b0*/  @UP0 ULDC.64 UR10, c[0x0][0xd58] ;  /* 0x00035600000a0ab9 */ /* 0x000fe40000000a00 */
[----:B------:R-:W-:-:S04]  /*12c0*/  UIMAD.WIDE.U32 UR4, UR9, UR10, URZ ;  /* 0x0000000a090472a5 */ /* 0x000fc8000f8e003f */
[----:B------:R-:W-:-:S04]  /*12d0*/  @UP0 USHF.R.U32.HI UR6, URZ, UR11, UR5 ;  /* 0x0000000b3f060299 */ /* 0x000fc80008011605 */
[----:B------:R-:W-:-:S12]  /*12e0*/  UIMAD UR4, UR6, UR7, URZ ;  /* 0x00000007060472a4 */ /* 0x000fd8000f8e023f */
.L_x_2010:
[----:B------:R-:W0:Y:S01]  /*12f0*/  S2R R0, SR_TID.X ;  /* 0x0000000000007919 */ /* 0x000e220000002100 */
[----:B------:R-:W-:Y:S01]  /*1300*/  ULOP3.LUT UR5, URZ, UR6, URZ, 0x33, !UPT ;  /* 0x000000063f057292 */ /* 0x000fe2000f8e333f */
[----:B------:R-:W-:Y:S01]  /*1310*/  IMAD.MOV.U32 R2, RZ, RZ, 0x3000 ;  /* 0x00003000ff027424 */ /* 0x000fe200078e00ff */
[----:B------:R-:W-:Y:S01]  /*1320*/  UIADD3 UR6, UP2, UR36, 0x32450, URZ ;  /* 0x0003245024067890 */ /* 0x000fe2000ff5e03f */
[----:B------:R-:W-:Y:S01]  /*1330*/  IMAD.U32 R3, RZ, RZ, UR41 ;  /* 0x00000029ff037e24 */ /* 0x000fe2000f8e00ff */
[----:B------:R-:W-:Y:S01]  /*1340*/  ULDC UR39, c[0x0][0xd3c] ;  /* 0x00034f0000277ab9 */ /* 0x000fe20000000800 */
[----:B------:R-:W-:Y:S01]  /*1350*/  UIADD3 UR7, UP0, UR36, 0x32430, URZ ;  /* 0x0003243024077890 */ /* 0x000fe2000ff1e03f */
[----:B------:R-:W-:Y:S01]  /*1360*/  IMAD.MOV.U32 R5, RZ, RZ, 0x100 ;  /* 0x00000100ff057424 */ /* 0x000fe200078e00ff */
[----:B------:R-:W-:Y:S01]  /*1370*/  UIADD3 UR39, UR5, UR39, URZ ;  /* 0x0000002705277290 */ /* 0x000fe2000fffe03f */
[----:B------:R1:W-:Y:S01]  /*1380*/  STL.64 [R1+0x18], R2 ;  /* 0x0000180201007387 */ /* 0x0003e20000100a00 */
[----:B------:R-:W-:Y:S01]  /*1390*/  UIADD3.X UR5, URZ, UR37, URZ, UP2, !UPT ;  /* 0x000000253f057290 */ /* 0x000fe200097fe43f */
[----:B------:R-:W-:Y:S01]  /*13a0*/  IMAD.MOV.U32 R6, RZ, RZ, 0x1 ;  /* 0x00000001ff067424 */ /* 0x000fe200078e00ff */
[----:B------:R-:W-:Y:S01]  /*13b0*/  UIADD3 UR10, UP1, UR36, 0x32440, URZ ;  /* 0x00032440240a7890 */ /* 0x000fe2000ff3e03f */
[----:B------:R-:W-:Y:S01]  /*13c0*/  IMAD.MOV.U32 R7, RZ, RZ, RZ ;  /* 0x000000ffff077224 */ /* 0x000fe200078e00ff */
[----:B------:R-:W-:Y:S01]  /*13d0*/  UIADD3 UR11, UP3, UR36, 0x32460, URZ ;  /* 0x00032460240b7890 */ /* 0x000fe2000ff7e03f */
[----:B------:R-:W-:Y:S01]  /*13e0*/  IMAD.MOV.U32 R8, RZ, RZ, 0xc000 ;  /* 0x0000c000ff087424 */ /* 0x000fe200078e00ff */
[----:B------:R-:W-:Y:S01]  /*13f0*/  UIADD3 UR4, UR9, -UR4, URZ ;  /* 0x8000000409047290 */ /* 0x000fe2000fffe03f */
[----:B------:R-:W-:Y:S01]  /*1400*/  IMAD.U32 R9, RZ, RZ, UR41 ;  /* 0x00000029ff097e24 */ /* 0x000fe2000f8e00ff */
[----:B------:R-:W-:Y:S01]  /*1410*/  UIADD3.X UR12, URZ, UR37, URZ, UP3, !UPT ;  /* 0x000000253f0c7290 */ /* 0x000fe20009ffe43f */
[----:B------:R-:W-:Y:S01]  /*1420*/  IMAD.MOV.U32 R11, RZ, RZ, 0x100 ;  /* 0x00000100ff0b7424 */ /* 0x000fe200078e00ff */
[----:B------:R-:W-:Y:S01]  /*1430*/  ULDC UR42, c[0x0][0xd48] ;  /* 0x00035200002a7ab9 */ /* 0x000fe20000000800 */
[----:B-1----:R-:W-:Y:S01]  /*1440*/  IMAD.U32 R3, RZ, RZ, UR5 ;  /* 0x00000005ff037e24 */ /* 0x002fe2000f8e00ff */
[----:B------:R-:W-:Y:S01]  /*1450*/  UIADD3.X UR5, URZ, UR37, URZ, UP0, !UPT ;  /* 0x000000253f057290 */ /* 0x000fe200087fe43f */
[----:B------:R-:W-:Y:S01]  /*1460*/  IMAD.U32 R2, RZ, RZ, UR6 ;  /* 0x00000006ff027e24 */ /* 0x000fe2000f8e00ff */
[----:B------:R-:W-:Y:S01]  /*1470*/  UIADD3.X UR6, URZ, UR37, URZ, UP1, !UPT ;  /* 0x000000253f067290 */ /* 0x000fe20008ffe43f */
[----:B------:R-:W-:Y:S01]  /*1480*/  IMAD.U32 R12, RZ, RZ, UR11 ;  /* 0x0000000bff0c7e24 */ /* 0x000fe2000f8e00ff */
[----:B------:R-:W-:Y:S01]  /*1490*/  UISETP.NE.AND UP2, UPT, UR42, 0x1, UPT ;  /* 0x000000012a00788c */ /* 0x000fe2000bf45270 */
[----:B------:R-:W-:Y:S01]  /*14a0*/  IMAD.U32 R13, RZ, RZ, UR12 ;  /* 0x0000000cff0d7e24 */ /* 0x000fe2000f8e00ff */
[----:B------:R-:W-:Y:S01]  /*14b0*/  ULDC UR12, c[0x0][0xd54] ;  /* 0x00035500000c7ab9 */ /* 0x000fe20000000800 */
[----:B------:R-:W-:Y:S01]  /*14c0*/  IMAD.MOV.U32 R18, RZ, RZ, 0x1 ;  /* 0x00000001ff127424 */ /* 0x000fe200078e00ff */
[----:B------:R-:W-:Y:S01]  /*14d0*/  UIMAD UR12, UR8, UR12, UR4 ;  /* 0x0000000c080c72a4 */ /* 0x000fe2000f8e0204 */
[----:B------:R-:W-:Y:S01]  /*14e0*/  IMAD.MOV.U32 R19, RZ, RZ, RZ ;  /* 0x000000ffff137224 */ /* 0x000fe200078e00ff */
[----:B0-----:R-:W-:Y:S01]  /*14f0*/  LOP3.LUT R0, R0, 0x7f, RZ, 0xc0, !PT ;  /* 0x0000007f00007812 */ /* 0x001fe200078ec0ff */
[----:B------:R-:W-:Y:S01]  /*1500*/  IMAD.U32 R14, RZ, RZ, UR39 ;  /* 0x00000027ff0e7e24 */ /* 0x000fe2000f8e00ff */
[----:B------:R-:W-:Y:S01]  /*1510*/  USHF.L.U32 UR39, UR39, 0x7, URZ ;  /* 0x0000000727277899 */ /* 0x000fe2000800063f */
[----:B------:R-:W-:Y:S01]  /*1520*/  STL.128 [R1+0x440], RZ ;  /* 0x000440ff01007387 */ /* 0x000fe20000100c00 */
[----:B------:R-:W-:Y:S01]  /*1530*/  ISETP.NE.AND P0, PT, R0, RZ, PT ;  /* 0x000000ff0000720c */ /* 0x000fe20003f05270 */
[----:B------:R-:W-:Y:S01]  /*1540*/  ULDC UR45, c[0x0][0x424] ;  /* 0x00010900002d7ab9 */ /* 0x000fe20000000800 */
[----:B------:R-:W0:Y:S01]  /*1550*/  LDC R0, c[0x0][0xa80] ;  /* 0x0002a000ff007b82 */ /* 0x000e220000000800 */
[----:B------:R-:W-:Y:S01]  /*1560*/  STL.64 [R1+0x60], R18 ;  /* 0x0000601201007387 */ /* 0x000fe20000100a00 */
[----:B------:R-:W-:Y:S01]  /*1570*/  SEL R4, RZ, 0x1, P0 ;  /* 0x00000001ff047807 */ /* 0x000fe20000000000 */
[----:B------:R-:W-:Y:S01]  /*1580*/  ULDC UR11, c[0x0][0x2f0] ;  /* 0x0000bc00000b7ab9 */ /* 0x000fe20000000800 */
[----:B------:R-:W-:Y:S01]  /*1590*/  ULDC UR46, c[0x0][0x288] ;  /* 0x0000a200002e7ab9 */ /* 0x000fe20000000800 */
[----:B------:R-:W-:Y:S01]  /*15a0*/  STL [R1+0x70], R14 ;  /* 0x0000700e01007387 */ /* 0x000fe20000100800 */
[----:B------:R-:W-:Y:S01]  /*15b0*/  @UP2 ULDC UR13, c[0x0][0xd50] ;  /* 0x00035400000d2ab9 */ /* 0x000fe20000000800 */
[----:B------:R-:W-:Y:S01]  /*15c0*/  IMAD.MOV.U32 R10, RZ, RZ, R4 ;  /* 0x000000ffff0a7224 */ /* 0x000fe200078e0004 */
[----:B------:R-:W-:Y:S01]  /*15d0*/  UMOV UR38, UR12 ;  /* 0x0000000c00267c82 */ /* 0x000fe20008000000 */
[----:B------:R1:W-:Y:S01]  /*15e0*/  STL.128 [R1+0x20], R4 ;  /* 0x0000200401007387 */ /* 0x0003e20000100c00 */
[----:B------:R-:W-:-:S02]  /*15f0*/  IADD3 R32, P0, R16, 0x440, RZ ;  /* 0x0000044010207810 */ /* 0x000fc40007f1e0ff */
[----:B------:R-:W-:Y:S01]  /*1600*/  IADD3 R44, P1, R16, 0x38, RZ ;  /* 0x00000038102c7810 */ /* 0x000fe20007f3e0ff */
[----:B------:R2:W-:Y:S02]  /*1610*/  STL.128 [R1+0x50], R8 ;  /* 0x0000500801007387 */ /* 0x0005e40000100c00 */
[--C-:B------:R-:W-:Y:S02]  /*1620*/  IMAD.X R47, RZ, RZ, R17.reuse, P0 ;  /* 0x000000ffff2f7224 */ /* 0x100fe400000e0611 */
[----:B------:R3:W-:Y:S01]  /*1630*/  STL.128 [R1+0x450], RZ ;  /* 0x000450ff01007387 */ /* 0x0007e20000100c00 */
[----:B------:R-:W-:-:S03]  /*1640*/  IMAD.X R45, RZ, RZ, R17, P1 ;  /* 0x000000ffff2d7224 */ /* 0x000fc600008e0611 */
[----:B------:R3:W-:Y:S01]  /*1650*/  STL.128 [R1+0x230], RZ ;  /* 0x000230ff01007387 */ /* 0x0007e20000100c00 */
[----:B-1----:R-:W-:Y:S01]  /*1660*/  IMAD.U32 R5, RZ, RZ, UR5 ;  /* 0x00000005ff057e24 */ /* 0x002fe2000f8e00ff */
[----:B------:R-:W-:Y:S01]  /*1670*/  ULDC UR5, c[0x0][0x448] ;  /* 0x0001120000057ab9 */ /* 0x000fe20000000800 */
[----:B------:R-:W-:Y:S01]  /*1680*/  IMAD.U32 R4, RZ, RZ, UR7 ;  /* 0x00000007ff047e24 */ /* 0x000fe2000f8e00ff */
[----:B------:R-:W-:Y:S01]  /*1690*/  UISETP.NE.AND UP1, UPT, UR5, 0x1, UPT ;  /* 0x000000010500788c */ /* 0x000fe2000bf25270 */
[----:B--2---:R-:W-:Y:S01]  /*16a0*/  IMAD.MOV.U32 R9, RZ, RZ, R3 ;  /* 0x000000ffff097224 */ /* 0x004fe200078e0003 */
[----:B0-----:R3:W-:Y:S01]  /*16b0*/  STL [R1+0x460], R0 ;  /* 0x0004600001007387 */ /* 0x0017e20000100800 */
[----:B------:R-:W-:Y:S01]  /*16c0*/  IMAD.U32 R3, RZ, RZ, UR6 ;  /* 0x00000006ff037e24 */ /* 0x000fe2000f8e00ff */
[----:B------:R-:W-:Y:S01]  /*16d0*/  ULDC.64 UR6, c[0x0][0x418] ;  /* 0x0001060000067ab9 */ /* 0x000fe20000000a00 */
[----:B------:R-:W-:Y:S01]  /*16e0*/  IMAD.MOV.U32 R8, RZ, RZ, R2 ;  /* 0x000000ffff087224 */ /* 0x000fe200078e0002 */
[----:B------:R-:W-:Y:S01]  /*16f0*/  UISETP.NE.U32.AND UP0, UPT, UR6, URZ, UPT ;  /* 0x0000003f0600728c */ /* 0x000fe2000bf05070 */
[----:B------:R-:W-:Y:S01]  /*1700*/  IMAD.MOV.U32 R10, RZ, RZ, R12 ;  /* 0x000000ffff0a7224 */ /* 0x000fe200078e000c */
[----:B------:R-:W-:Y:S01]  /*1710*/  ULDC.64 UR4, c[0x0][0xad8] ;  /* 0x0002b60000047ab9 */ /* 0x000fe20000000a00 */
[----:B------:R-:W-:Y:S01]  /*1720*/  IMAD.MOV.U32 R11, RZ, RZ, R13 ;  /* 0x000000ffff0b7224 */ /* 0x000fe200078e000d */
[----:B------:R-:W-:Y:S01]  /*1730*/  UISETP.NE.AND.EX UP0, UPT, UR7, URZ, UPT, UP0 ;  /* 0x0000003f0700728c */ /* 0x000fe2000bf05300 */
[----:B------:R-:W-:Y:S01]  /*1740*/  IMAD.U32 R2, RZ, RZ, UR10 ;  /* 0x0000000aff027e24 */ /* 0x000fe2000f8e00ff */
[----:B------:R-:W-:Y:S01]  /*1750*/  UISETP.GE.AND UP3, UPT, UR5, 0x1, UPT ;  /* 0x000000010500788c */ /* 0x000fe2000bf66270 */
[----:B------:R3:W-:Y:S01]  /*1760*/  STL.64 [R1+0x8], R4 ;  /* 0x0000080401007387 */ /* 0x0007e20000100a00 */
[----:B------:R-:W-:-:S02]  /*1770*/  UIADD3 UR10, UR39, 0x7f, URZ ;  /* 0x0000007f270a7890 */ /* 0x000fc4000fffe03f */
[----:B------:R-:W-:Y:S01]  /*1780*/  USEL UR45, UR45, 0x1, UP0 ;  /* 0x000000012d2d7887 */ /* 0x000fe20008000000 */
[----:B------:R3:W-:Y:S01]  /*1790*/  STL.128 [R1+0x40], R8 ;  /* 0x0000400801007387 */ /* 0x0007e20000100c00 */
[----:B------:R-:W-:Y:S01]  /*17a0*/  @UP2 ULDC UR6, c[0x0][0xd4c] ;  /* 0x0003530000062ab9 */ /* 0x000fe20000000800 */
[----:B------:R-:W-:Y:S01]  /*17b0*/  @UP1 ULDC UR8, c[0x0][0x44c] ;  /* 0x0001130000081ab9 */ /* 0x000fe20000000800 */
[----:B------:R-:W-:Y:S01]  /*17c0*/  UIMAD.WIDE.U32 UR6, UR12, UR6, URZ ;  /* 0x000000060c0672a5 */ /* 0x000fe2000f8e003f */
[----:B------:R3:W-:Y:S01]  /*17d0*/  STL.64 [R1+0x68], R10 ;  /* 0x0000680a01007387 */ /* 0x0007e20000100a00 */
[----:B------:R-:W-:Y:S01]  /*17e0*/  UIMAD.WIDE.U32 UR8, UR10, UR8, URZ ;  /* 0x000000080a0872a5 */ /* 0x000fe2000f8e003f */
[----:B------:R-:W-:Y:S01]  /*17f0*/  PLOP3.LUT P2, PT, PT, PT, UP3, 0x80, 0x0 ;  /* 0x000000000000781c */ /* 0x000fe20003f4f038 */
[----:B------:R-:W-:Y:S01]  /*1800*/  UIMAD UR45, UR45, UR11, URZ ;  /* 0x0000000b2d2d72a4 */ /* 0x000fe2000f8e023f */
[----:B------:R3:W-:Y:S01]  /*1810*/  STL.64 [R1+0x10], R2 ;  /* 0x0000100201007387 */ /* 0x0007e20000100a00 */
[----:B------:R-:W-:Y:S01]  /*1820*/  @UP1 ULDC UR14, c[0x0][0x450] ;  /* 0x00011400000e1ab9 */ /* 0x000fe20000000800 */
[----:B------:R-:W-:-:S02]  /*1830*/  @UP2 USHF.R.U32.HI UR38, URZ, UR13, UR7 ;  /* 0x0000000d3f262299 */ /* 0x000fc40008011607 */
[----:B------:R3:W-:Y:S01]  /*1840*/  STL.64 [R1+0x30], R2 ;  /* 0x0000300201007387 */ /* 0x0007e20000100a00 */
[----:B------:R-:W-:Y:S02]  /*1850*/  UIADD3 UR40, UR45, 0x1, -UR46 ;  /* 0x000000012d287890 */ /* 0x000fe4000fffe82e */
[----:B------:R-:W-:Y:S01]  /*1860*/  @UP1 USHF.R.U32.HI UR10, URZ, UR14, UR9 ;  /* 0x0000000e3f0a1299 */ /* 0x000fe20008011609 */
[----:B------:R3:W-:Y:S01]  /*1870*/  STL.128 [R1+0x240], RZ ;  /* 0x000240ff01007387 */ /* 0x0007e20000100c00 */
[----:B------:R-:W-:Y:S02]  /*1880*/  UIADD3 UR6, -UR38, URZ, URZ ;  /* 0x0000003f26067290 */ /* 0x000fe4000fffe13f */
[----:B------:R-:W-:Y:S01]  /*1890*/  UIADD3 UR10, UR40, UR10, URZ ;  /* 0x0000000a280a7290 */ /* 0x000fe2000fffe03f */
[----:B------:R3:W-:Y:S01]  /*18a0*/  STL.128 [R1+0x250], RZ ;  /* 0x000250ff01007387 */ /* 0x0007e20000100c00 */
[----:B------:R-:W-:Y:S02]  /*18b0*/  UIMAD UR42, UR42, UR6, UR12 ;  /* 0x000000062a2a72a4 */ /* 0x000fe4000f8e020c */
[----:B------:R-:W-:Y:S01]  /*18c0*/  UIADD3 UR4, UR10, UR4, URZ ;  /* 0x000000040a047290 */ /* 0x000fe2000fffe03f */
[----:B------:R3:W-:Y:S04]  /*18d0*/  STL.128 [R1+0x260], RZ ;  /* 0x000260ff01007387 */ /* 0x0007e80000100c00 */
        /* <DEDUP_REMOVED lines=28> */
[----:B------:R3:W-:Y:S04]  /*1aa0*/  STL.64 [R1], RZ ;  /* 0x000000ff01007387 */ /* 0x0007e80000100a00 */
[----:B------:R3:W-:Y:S01]  /*1ab0*/  STL.64 [R1+0x38], RZ ;  /* 0x000038ff01007387 */ /* 0x0007e20000100a00 */
[----:B------:R-:W-:Y:S05]  /*1ac0*/  @!P2 BRA `(.L_x_2011) ;  /* 0x000000000044a947 */ /* 0x000fea0003800000 */
        /* <DEDUP_REMOVED lines=10> */
.L_x_2012:
[----:B------:R-:W-:-:S11]  /*1b70*/  UISETP.NE.AND UP0, UPT, UR5, 0x1, UPT ;  /* 0x000000010500788c */ /* 0x000fd6000bf05270 */
[----:B------:R-:W-:Y:S02]  /*1b80*/  @UP0 ULDC.64 UR10, c[0x0][0xae0] ;  /* 0x0002b800000a0ab9 */ /* 0x000fe40000000a00 */
[----:B------:R-:W-:-:S04]  /*1b90*/  UIMAD.WIDE.U32 UR6, UR8, UR10, URZ ;  /* 0x0000000a080672a5 */ /* 0x000fc8000f8e003f */
[----:B------:R-:W-:-:S12]  /*1ba0*/  @UP0 USHF.R.U32.HI UR8, URZ, UR11, UR7 ;  /* 0x0000000b3f080299 */ /* 0x000fd80008011607 */
.L_x_2013:
[----:B------:R-:W-:-:S04]  /*1bb0*/  UIMAD UR8, UR8, UR5, UR5 ;  /* 0x00000005080872a4 */ /* 0x000fc8000f8e0205 */
[----:B------:R-:W-:-:S04]  /*1bc0*/  UISETP.LT.AND UP0, UPT, UR4, UR8, UPT ;  /* 0x000000080400728c */ /* 0x000fc8000bf01270 */
[----:B------:R-:W-:-:S12]  /*1bd0*/  USEL UR4, UR4, UR8, UP0 ;  /* 0x0000000804047287 */ /* 0x000fd80008000000 */
.L_x_2011:
[----:B------:R-:W-:Y:S02]  /*1be0*/  UIADD3 UR6, UR45, 0x5f, URZ ;  /* 0x0000005f2d067890 */ /* 0x000fe4000fffe03f */
[----:B------:R-:W-:Y:S02]  /*1bf0*/  UIADD3 UR8, UR4, 0x5f, URZ ;  /* 0x0000005f04087890 */ /* 0x000fe4000fffe03f */
[----:B------:R-:W-:Y:S02]  /*1c00*/  UIMAD.WIDE UR6, UR6, 0x2aaaaaab, URZ ;  /* 0x2aaaaaab060678a5 */ /* 0x000fe4000f8e023f */
[----:B------:R-:W-:Y:S01]  /*1c10*/  UIMAD.WIDE UR8, UR8, 0x2aaaaaab, URZ ;  /* 0x2aaaaaab080878a5 */ /* 0x000fe2000f8e023f */
[----:B------:R-:W-:Y:S01]  /*1c20*/  @UP1 ULDC UR10, c[0x0][0x44c] ;  /* 0x00011300000a1ab9 */ /* 0x000fe20000000800 */
[----:B------:R-:W-:Y:S02]  /*1c30*/  USHF.R.U32.HI UR4, URZ, 0x1f, UR7 ;  /* 0x0000001f3f047899 */ /* 0x000fe40008011607 */
[----:B------:R-:W-:-:S02]  /*1c40*/  UIMAD.WIDE.U32 UR10, UR39, UR10, URZ ;  /* 0x0000000a270a72a5 */ /* 0x000fc4000f8e003f */
[----:B------:R-:W-:Y:S01]  /*1c50*/  USHF.R.U32.HI UR6, URZ, 0x1f, UR9 ;  /* 0x0000001f3f067899 */ /* 0x000fe20008011609 */
[----:B------:R-:W-:Y:S01]  /*1c60*/  @UP1 ULDC UR13, c[0x0][0x450] ;  /* 0x00011400000d1ab9 */ /* 0x000fe20000000800 */
[----:B------:R-:W-:Y:S01]  /*1c70*/  UMOV UR12, UR39 ;  /* 0x00000027000c7c82 */ /* 0x000fe20008000000 */
[----:B------:R-:W-:Y:S02]  /*1c80*/  UIADD3 UR46, UR45, -UR46, URZ ;  /* 0x8000002e2d2e7290 */ /* 0x000fe4000fffe03f */
        /* <DEDUP_REMOVED lines=20> */
.L_x_2015:
[----:B------:R-:W-:-:S11]  /*1dd0*/  UISETP.NE.AND UP0, UPT, UR5, 0x1, UPT ;  /* 0x000000010500788c */ /* 0x000fd6000bf05270 */
[----:B------:R-:W-:Y:S02]  /*1de0*/  @UP0 ULDC.64 UR10, c[0x0][0xae0] ;  /* 0x0002b800000a0ab9 */ /* 0x000fe40000000a00 */
[----:B------:R-:W-:-:S04]  /*1df0*/  UIMAD.WIDE.U32 UR6, UR4, UR10, URZ ;  /* 0x0000000a040672a5 */ /* 0x000fc8000f8e003f */
[----:B------:R-:W-:-:S12]  /*1e00*/  @UP0 USHF.R.U32.HI UR4, URZ, UR11, UR7 ;  /* 0x0000000b3f040299 */ /* 0x000fd80008011607 */
.L_x_2016:
[----:B------:R-:W-:-:S04]  /*1e10*/  UIMAD UR4, UR4, UR5, URZ ;  /* 0x00000005040472a4 */ /* 0x000fc8000f8e023f */
[----:B------:R-:W-:-:S04]  /*1e20*/  UISETP.LT.AND UP0, UPT, UR8, UR4, UPT ;  /* 0x000000040800728c */ /* 0x000fc8000bf01270 */
[----:B------:R-:W-:-:S12]  /*1e30*/  USEL UR8, UR8, UR4, !UP0 ;  /* 0x0000000408087287 */ /* 0x000fd8000c000000 */
.L_x_2014:
[----:B------:R-:W-:Y:S01]  /*1e40*/  UIMAD.WIDE UR4, UR8, 0x2aaaaaab, URZ ;  /* 0x2aaaaaab080478a5 */ /* 0x000fe2000f8e023f */
[----:B------:R-:W-:-:S03]  /*1e50*/  PLOP3.LUT P0, PT, PT, PT, PT, 0x80, 0x0 ;  /* 0x000000000000781c */ /* 0x000fc60003f0f070 */
[----:B------:R-:W-:-:S04]  /*1e60*/  USHF.R.U32.HI UR4, URZ, 0x1f, UR5 ;  /* 0x0000001f3f047899 */ /* 0x000fc80008011605 */
[----:B------:R-:W-:-:S04]  /*1e70*/  ULEA.HI.SX32 UR4, UR5, UR4, 0x1c ;  /* 0x0000000405047291 */ /* 0x000fc8000f8fe23f */
[----:B------:R-:W-:-:S04]  /*1e80*/  UISETP.LT.AND UP0, UPT, URZ, UR4, UPT ;  /* 0x000000043f00728c */ /* 0x000fc8000bf01270 */
[----:B------:R-:W-:-:S04]  /*1e90*/  USEL UR43, URZ, UR4, !UP0 ;  /* 0x000000043f2b7287 */ /* 0x000fc8000c000000 */
[----:B------:R-:W-:-:S06]  /*1ea0*/  UISETP.GT.AND UP0, UPT, UR47, UR43, UPT ;  /* 0x0000002b2f00728c */ /* 0x000fcc000bf04270 */
[----:B------:R-:W-:-:S13]  /*1eb0*/  PLOP3.LUT P1, PT, PT, PT, UP0, 0x80, 0x0 ;  /* 0x000000000000781c */ /* 0x000fda0003f2f008 */
[----:B------:R-:W-:Y:S05]  /*1ec0*/  @!P1 BRA `(.L_x_2017) ;  /* 0x000001e0000c9947 */ /* 0x000fea0003800000 */
[----:B---3--:R-:W0:Y:S01]  /*1ed0*/  SHFL.IDX PT, R0, R225, RZ, 0x1f ;  /* 0x00001fffe1007589 */ /* 0x008e2200000e0000 */
[----:B------:R-:W-:Y:S01]  /*1ee0*/  UIADD3 UR6, UR44, 0x18400, URZ ;  /* 0x000184002c067890 */ /* 0x000fe2000fffe03f */
[----:B------:R-:W-:Y:S01]  /*1ef0*/  IMAD.MOV.U32 R12, RZ, RZ, 0x1 ;  /* 0x00000001ff0c7424 */ /* 0x000fe200078e00ff */
[----:B------:R-:W-:Y:S01]  /*1f00*/  UIADD3 UR5, UR44, 0x400, URZ ;  /* 0x000004002c057890 */ /* 0x000fe2000fffe03f */
[----:B------:R-:W-:Y:S01]  /*1f10*/  IMAD.MOV.U32 R4, RZ, RZ, 0x1 ;  /* 0x00000001ff047424 */ /* 0x000fe200078e00ff */
[----:B------:R-:W-:Y:S01]  /*1f20*/  UIADD3 UR4, UR44, 0x1c400, URZ ;  /* 0x0001c4002c047890 */ /* 0x000fe2000fffe03f */
[----:B------:R-:W-:Y:S01]  /*1f30*/  IMAD.MOV.U32 R5, RZ, RZ, RZ ;  /* 0x000000ffff057224 */ /* 0x000fe200078e00ff */
[----:B------:R-:W-:Y:S01]  /*1f40*/  USHF.R.U32.HI UR5, URZ, 0x4, UR5 ;  /* 0x000000043f057899 */ /* 0x000fe20008011605 */
[----:B------:R-:W-:Y:S01]  /*1f50*/  IMAD.MOV.U32 R6, RZ, RZ, 0x1 ;  /* 0x00000001ff067424 */ /* 0x000fe200078e00ff */
[----:B------:R-:W-:Y:S01]  /*1f60*/  USHF.R.U32.HI UR4, URZ, 0x4, UR4 ;  /* 0x000000043f047899 */ /* 0x000fe20008011604 */
[----:B------:R-:W-:Y:S01]  /*1f70*/  IMAD.MOV.U32 R7, RZ, RZ, RZ ;  /* 0x000000ffff077224 */ /* 0x000fe200078e00ff */
[----:B------:R-:W-:Y:S01]  /*1f80*/  ULOP3.LUT UR5, UR5, 0x3fff, URZ, 0xc0, !UPT ;  /* 0x00003fff05057892 */ /* 0x000fe2000f8ec03f */
[----:B------:R-:W-:Y:S01]  /*1f90*/  IMAD.MOV.U32 R13, RZ, RZ, RZ ;  /* 0x000000ffff0d7224 */ /* 0x000fe200078e00ff */
[----:B------:R-:W-:Y:S01]  /*1fa0*/  ULOP3.LUT UR4, UR4, 0x3fff, URZ, 0xc0, !UPT ;  /* 0x00003fff04047892 */ /* 0x000fe2000f8ec03f */
[----:B------:R-:W-:Y:S01]  /*1fb0*/  IMAD.MOV.U32 R9, RZ, RZ, 0x40000040 ;  /* 0x40000040ff097424 */ /* 0x000fe200078e00ff */
[----:B------:R-:W-:Y:S01]  /*1fc0*/  ULOP3.LUT UR7, UR5, 0x3000000, URZ, 0xfc, !UPT ;  /* 0x0300000005077892 */ /* 0x000fe2000f8efc3f */
[----:B------:R1:W-:Y:S01]  /*1fd0*/  STL.128 [R1+0x80], R4 ;  /* 0x0000800401007387 */ /* 0x0003e20000100c00 */
[----:B------:R-:W-:Y:S01]  /*1fe0*/  ULOP3.LUT UR4, UR4, 0x10000, URZ, 0xfc, !UPT ;  /* 0x0001000004047892 */ /* 0x000fe2000f8efc3f */
[----:B------:R-:W-:Y:S01]  /*1ff0*/  IMAD.MOV.U32 R11, RZ, RZ, 0x40000040 ;  /* 0x40000040ff0b7424 */ /* 0x000fe200078e00ff */
[----:B------:R-:W-:Y:S01]  /*2000*/  ULOP3.LUT UR5, UR5, 0x10000, URZ, 0xfc, !UPT ;  /* 0x0001000005057892 */ /* 0x000fe2000f8efc3f */
[----:B------:R2:W-:Y:S01]  /*2010*/  STL.64 [R1+0x90], R12 ;  /* 0x0000900c01007387 */ /* 0x0005e20000100a00 */
[----:B------:R-:W-:Y:S01]  /*2020*/  IMAD.U32 R10, RZ, RZ, UR7 ;  /* 0x00000007ff0a7e24 */ /* 0x000fe2000f8e00ff */
[----:B------:R-:W-:Y:S01]  /*2030*/  IADD3 R28, P1, R16, 0xa0, RZ ;  /* 0x000000a0101c7810 */ /* 0x000fe20007f3e0ff */
[----:B------:R-:W-:Y:S01]  /*2040*/  IMAD.U32 R8, RZ, RZ, UR4 ;  /* 0x00000004ff087e24 */ /* 0x000fe2000f8e00ff */
[----:B0-----:R-:W-:Y:S01]  /*2050*/  LEA.HI R2, R0, R0, RZ, 0x1 ;  /* 0x0000000000027211 */ /* 0x001fe200078f08ff */
[----:B------:R-:W-:Y:S01]  /*2060*/  IMAD.U32 R14, RZ, RZ, UR5 ;  /* 0x00000005ff0e7e24 */ /* 0x000fe2000f8e00ff */
[----:B------:R-:W-:Y:S01]  /*2070*/  ULOP3.LUT UP0, URZ, UR6, 0x1bf, URZ, 0xc0, !UPT ;  /* 0x000001bf063f7892 */ /* 0x000fe2000f80c03f */
[----:B------:R-:W-:Y:S01]  /*2080*/  IMAD.MOV.U32 R15, RZ, RZ, 0x40000040 ;  /* 0x40000040ff0f7424 */ /* 0x000fe200078e00ff */
[----:B------:R-:W-:Y:S01]  /*2090*/  LOP3.LUT R3, R2, 0x7fffe, RZ, 0xc0, !PT ;  /* 0x0007fffe02037812 */ /* 0x000fe200078ec0ff */
[----:B------:R0:W-:Y:S01]  /*20a0*/  STL.128 [R1+0xa0], R8 ;  /* 0x0000a00801007387 */ /* 0x0001e20000100c00 */
[----:B------:R-:W-:Y:S01]  /*20b0*/  IMAD.X R43, RZ, RZ, R17, P1 ;  /* 0x000000ffff2b7224 */ /* 0x000fe200008e0611 */
[----:B------:R-:W-:Y:S01]  /*20c0*/  IADD3 R30, P5, R16, 0x118, RZ ;  /* 0x00000118101e7810 */ /* 0x000fe20007fbe0ff */
[----:B-1----:R-:W-:Y:S01]  /*20d0*/  IMAD.MOV.U32 R5, RZ, RZ, 0x40000040 ;  /* 0x40000040ff057424 */ /* 0x002fe200078e00ff */
[----:B------:R0:W-:Y:S01]  /*20e0*/  STL.64 [R1+0x78], RZ ;  /* 0x000078ff01007387 */ /* 0x0001e20000100a00 */
[----:B------:R-:W-:Y:S01]  /*20f0*/  IMAD.IADD R3, R0, 0x1, -R3 ;  /* 0x0000000100037824 */ /* 0x000fe200078e0a03 */
[----:B------:R-:W-:Y:S01]  /*2100*/  PLOP3.LUT P1, PT, PT, PT, UP0, 0x80, 0x0 ;  /* 0x000000000000781c */ /* 0x000fe20003f2f008 */
[----:B--2---:R-:W-:Y:S01]  /*2110*/  IMAD.MOV.U32 R13, RZ, RZ, 0x40000040 ;  /* 0x40000040ff0d7424 */ /* 0x004fe200078e00ff */
[----:B------:R0:W-:Y:S01]  /*2120*/  STL.128 [R1+0xb0], RZ ;  /* 0x0000b0ff01007387 */ /* 0x0001e20000100c00 */
[C---:B------:R-:W-:Y:S01]  /*2130*/  IADD3 R29, P6, R16.reuse, 0x110, RZ ;  /* 0x00000110101d7810 */ /* 0x040fe20007fde0ff */
[--C-:B------:R-:W-:Y:S01]  /*2140*/  IMAD.X R31, RZ, RZ, R17.reuse, P5 ;  /* 0x000000ffff1f7224 */ /* 0x100fe200028e0611 */
[----:B------:R-:W-:Y:S01]  /*2150*/  LEA R3, R3, UR6, 0xd ;  /* 0x0000000603037c11 */ /* 0x000fe2000f8e68ff */
[----:B------:R0:W-:Y:S01]  /*2160*/  STL.128 [R1+0xc0], RZ ;  /* 0x0000c0ff01007387 */ /* 0x0001e20000100c00 */
[----:B------:R-:W-:Y:S01]  /*2170*/  IADD3 R24, P0, R16, 0xa8, RZ ;  /* 0x000000a810187810 */ /* 0x000fe20007f1e0ff */
[----:B------:R-:W-:Y:S01]  /*2180*/  IMAD.X R42, RZ, RZ, R17, P6 ;  /* 0x000000ffff2a7224 */ /* 0x000fe200030e0611 */
[----:B------:R-:W-:Y:S01]  /*2190*/  SHF.R.U32.HI R0, RZ, 0x4, R3 ;  /* 0x00000004ff007819 */ /* 0x000fe20000011603 */
[----:B------:R-:W-:Y:S01]  /*21a0*/  VIADD R2, R3, 0xa000 ;  /* 0x0000a00003027836 */ /* 0x000fe20000000000 */
[----:B------:R0:W-:Y:S01]  /*21b0*/  STL.128 [R1+0xd0], RZ ;  /* 0x0000d0ff01007387 */ /* 0x0001e20000100c00 */
[----:B------:R-:W-:Y:S01]  /*21c0*/  IMAD.X R25, RZ, RZ, R17, P0 ;  /* 0x000000ffff197224 */ /* 0x000fe200000e0611 */
[----:B------:R-:W-:-:S02]  /*21d0*/  LOP3.LUT R0, R0, 0x3fff, RZ, 0xc0, !PT ;  /* 0x00003fff00007812 */ /* 0x000fc400078ec0ff */
[----:B------:R-:W-:Y:S01]  /*21e0*/  SHF.R.U32.HI R2, RZ, 0x4, R2 ;  /* 0x00000004ff027819 */ /* 0x000fe20000011602 */
[----:B------:R0:W-:Y:S01]  /*21f0*/  STL.128 [R1+0xe0], RZ ;  /* 0x0000e0ff01007387 */ /* 0x0001e20000100c00 */
[----:B------:R-:W-:Y:S02]  /*2200*/  LOP3.LUT R4, R0, 0x10000, RZ, 0xfc, !PT ;  /* 0x0001000000047812 */ /* 0x000fe400078efcff */
[----:B------:R-:W-:Y:S01]  /*2210*/  LOP3.LUT R2, R2, 0x3fff, RZ, 0xc0, !PT ;  /* 0x00003fff02027812 */ /* 0x000fe200078ec0ff */
[----:B------:R0:W-:Y:S01]  /*2220*/  STL.128 [R1+0xf0], RZ ;  /* 0x0000f0ff01007387 */ /* 0x0001e20000100c00 */
[----:B------:R-:W-:Y:S02]  /*2230*/  IADD3 R27, P2, R16, 0x98, RZ ;  /* 0x00000098101b7810 */ /* 0x000fe40007f5e0ff */
[----:B------:R-:W-:Y:S01]  /*2240*/  LOP3.LUT R2, R2, 0x10000, RZ, 0xfc, !PT ;  /* 0x0001000002027812 */ /* 0x000fe200078efcff */
[----:B------:R0:W-:Y:S01]  /*2250*/  STL.64 [R1+0x98], R4 ;  /* 0x0000980401007387 */ /* 0x0001e20000100a00 */
[C---:B------:R-:W-:Y:S01]  /*2260*/  IADD3 R19, P3, R16.reuse, 0x90, RZ ;  /* 0x0000009010137810 */ /* 0x040fe20007f7e0ff */
[--C-:B------:R-:W-:Y:S01]  /*2270*/  IMAD.X R40, RZ, RZ, R17.reuse, P2 ;  /* 0x000000ffff287224 */ /* 0x100fe200010e0611 */
[C---:B------:R-:W-:Y:S01]  /*2280*/  IADD3 R26, P4, R16.reuse, 0x88, RZ ;  /* 0x00000088101a7810 */ /* 0x040fe20007f9e0ff */
[----:B------:R-:W-:Y:S01]  /*2290*/  IMAD.MOV.U32 R12, RZ, RZ, R2 ;  /* 0x000000ffff0c7224 */ /* 0x000fe200078e0002 */
[----:B------:R0:W-:Y:S01]  /*22a0*/  STL.128 [R1+0x100], RZ ;  /* 0x000100ff01007387 */ /* 0x0001e20000100c00 */
[C---:B------:R-:W-:Y:S01]  /*22b0*/  IADD3 R18, P5, R16.reuse, 0x80, RZ ;  /* 0x0000008010127810 */ /* 0x040fe20007fbe0ff */
[--C-:B------:R-:W-:Y:S01]  /*22c0*/  IMAD.X R38, RZ, RZ, R17.reuse, P3 ;  /* 0x000000ffff267224 */ /* 0x100fe200018e0611 */
[C---:B------:R-:W-:Y:S01]  /*22d0*/  IADD3 R34, P6, R16.reuse, 0x78, RZ ;  /* 0x0000007810227810 */ /* 0x040fe20007fde0ff */
[----:B------:R0:W-:Y:S01]  /*22e0*/  STL.128 [R1+0x110], R12 ;  /* 0x0001100c01007387 */ /* 0x0001e20000100c00 */
[----:B------:R-:W-:Y:S01]  /*22f0*/  IADD3 R36, P0, R16, 0xb0, RZ ;  /* 0x000000b010247810 */ /* 0x000fe20007f1e0ff */
[----:B------:R-:W-:-:S02]  /*2300*/  IMAD.X R41, RZ, RZ, R17, P4 ;  /* 0x000000ffff297224 */ /* 0x000fc400020e0611 */
[--C-:B------:R-:W-:Y:S02]  /*2310*/  IMAD.X R39, RZ, RZ, R17.reuse, P5 ;  /* 0x000000ffff277224 */ /* 0x100fe400028e0611 */
[--C-:B------:R-:W-:Y:S02]  /*2320*/  IMAD.X R35, RZ, RZ, R17.reuse, P6 ;  /* 0x000000ffff237224 */ /* 0x100fe400030e0611 */
[----:B------:R-:W-:Y:S01]  /*2330*/  IMAD.X R37, RZ, RZ, R17, P0 ;  /* 0x000000ffff257224 */ /* 0x000fe200000e0611 */
[----:B------:R-:W-:Y:S06]  /*2340*/  @!P1 BRA `(.L_x_2018) ;  /* 0x0000000000409947 */ /* 0x000fec0003800000 */
[----:B------:R-:W-:Y:S01]  /*2350*/  MOV R0, 0x0 ;  /* 0x0000000000007802 */ /* 0x000fe20000000f00 */
[----:B------:R-:W-:Y:S01]  /*2360*/  ULDC.64 UR4, c[0x4][0x98] ;  /* 0x0100260000047ab9 */ /* 0x000fe20000000a00 */
[----:B------:R-:W-:Y:S01]  /*2370*/  ULDC.64 UR6, c[0x4][0x38] ;  /* 0x01000e0000067ab9 */ /* 0x000fe20000000a00 */
[----:B0-----:R-:W-:Y:S01]  /*2380*/  IMAD.U32 R4, RZ, RZ, UR4 ;  /* 0x00000004ff047e24 */ /* 0x001fe2000f8e00ff */
        /* <DEDUP_REMOVED lines=12> */
.L_x_2018:
[----:B------:R-:W1:Y:S01]  /*2450*/  S2R R20, SR_TID.X ;  /* 0x0000000000147919 */ /* 0x000e620000002100 */
[----:B0-----:R-:W0:Y:S01]  /*2460*/  LDC R15, c[0x0][0x288] ;  /* 0x0000a200ff0f7b82 */ /* 0x001e220000000800 */
[----:B------:R-:W-:Y:S01]  /*2470*/  IADD3 R8, P0, R16, 0x120, RZ ;  /* 0x0000012010087810 */ /* 0x000fe20007f1e0ff */
[----:B------:R-:W-:Y:S01]  /*2480*/  ULDC UR4, c[0x0][0x20] ;  /* 0x0000080000047ab9 */ /* 0x000fe20000000800 */
[----:B------:R-:W-:Y:S01]  /*2490*/  IMAD.U32 R13, RZ, RZ, UR45 ;  /* 0x0000002dff0d7e24 */ /* 0x000fe2000f8e00ff */
[----:B------:R-:W-:Y:S01]  /*24a0*/  STL.64 [R1+0x130], R34 ;  /* 0x0001302201007387 */ /* 0x000fe20000100a00 */
[----:B------:R-:W-:Y:S02]  /*24b0*/  VIADD R194, R22, -UR4 ;  /* 0x8000000416c27c36 */ /* 0x000fe40008000000 */
[----:B------:R-:W-:Y:S01]  /*24c0*/  IMAD.X R9, RZ, RZ, R17, P0 ;  /* 0x000000ffff097224 */ /* 0x000fe200000e0611 */
[----:B------:R-:W2:Y:S01]  /*24d0*/  LDC.64 R10, c[0x0][0xad0] ;  /* 0x0002b400ff0a7b82 */ /* 0x000ea20000000a00 */
[----:B------:R-:W-:Y:S04]  /*24e0*/  STL.64 [R1+0x120], R200 ;  /* 0x000120c801007387 */ /* 0x000fe80000100a00 */
[----:B------:R-:W-:Y:S03]  /*24f0*/  STL.64 [R1+0x128], R8 ;  /* 0x0001280801007387 */ /* 0x000fe60000100a00 */
[----:B------:R-:W3:Y:S01]  /*2500*/  LDC.64 R4, c[0x0][0xad8] ;  /* 0x0002b600ff047b82 */ /* 0x000ee20000000a00 */
[----:B------:R-:W-:Y:S04]  /*2510*/  STL.U8 [R1+0x138], RZ ;  /* 0x000138ff01007387 */ /* 0x000fe80000100000 */
[----:B------:R4:W-:Y:S03]  /*2520*/  STL [R194+0x8], R13 ;  /* 0x0000080dc2007387 */ /* 0x0009e60000100800 */
[----:B------:R-:W5:Y:S01]  /*2530*/  LDC.64 R2, c[0x0][0xae0] ;  /* 0x0002b800ff027b82 */ /* 0x000f620000000a00 */
[----:B0-----:R0:W-:Y:S04]  /*2540*/  STL [R194+0x4], R15 ;  /* 0x0000040fc2007387 */ /* 0x0011e80000100800 */
[----:B------:R0:W-:Y:S01]  /*2550*/  STL [R194+0x14], RZ ;  /* 0x000014ffc2007387 */ /* 0x0001e20000100800 */
[----:B-1----:R-:W-:-:S02]  /*2560*/  VIADD R202, R20, 0xffffff80 ;  /* 0xffffff8014ca7836 */ /* 0x002fc40000000000 */
[----:B------:R-:W1:Y:S01]  /*2570*/  LDC.64 R6, c[0x0][0x448] ;  /* 0x00011200ff067b82 */ /* 0x000e620000000a00 */
[----:B--2---:R0:W-:Y:S04]  /*2580*/  STL [R194+0xc], R11 ;  /* 0x00000c0bc2007387 */ /* 0x0041e80000100800 */
[----:B------:R0:W-:Y:S03]  /*2590*/  STL [R194], R202 ;  /* 0x000000cac2007387 */ /* 0x0001e60000100800 */
[----:B------:R-:W2:Y:S01]  /*25a0*/  LDC R233, c[0x0][0x450] ;  /* 0x00011400ffe97b82 */ /* 0x000ea20000000800 */
[----:B---3--:R0:W-:Y:S04]  /*25b0*/  STL [R194+0x10], R4 ;  /* 0x00001004c2007387 */ /* 0x0081e80000100800 */
[----:B------:R0:W-:Y:S04]  /*25c0*/  STL [R194+0x18], R5 ;  /* 0x00001805c2007387 */ /* 0x0001e80000100800 */
[----:B-----5:R0:W-:Y:S04]  /*25d0*/  STL [R194+0x1c], R2 ;  /* 0x00001c02c2007387 */ /* 0x0201e80000100800 */
[----:B------:R0:W-:Y:S04]  /*25e0*/  STL [R194+0x20], R3 ;  /* 0x00002003c2007387 */ /* 0x0001e80000100800 */
[----:B-1----:R0:W-:Y:S04]  /*25f0*/  STL [R194+0x24], R6 ;  /* 0x00002406c2007387 */ /* 0x0021e80000100800 */
[----:B------:R0:W-:Y:S04]  /*2600*/  STL [R194+0x28], R7 ;  /* 0x00002807c2007387 */ /* 0x0001e80000100800 */
[----:B--2---:R0:W-:Y:S04]  /*2610*/  STL [R194+0x2c], R233 ;  /* 0x00002ce9c2007387 */ /* 0x0041e80000100800 */
[----:B----4-:R-:W2:Y:S01]  /*2620*/  LDL R13, [R1+0x224] ;  /* 0x00022400010d7983 */ /* 0x010ea20000100800 */
[----:B------:R-:W-:Y:S01]  /*2630*/  IADD3 R8, P0, R16, 0x16c, RZ ;  /* 0x0000016c10087810 */ /* 0x000fe20007f1e0ff */
[----:B------:R-:W-:Y:S02]  /*2640*/  BSSY B0, `(.L_x_2019) ;  /* 0x000000a000007945 */ /* 0x000fe40003800000 */
[----:B------:R0:W-:Y:S02]  /*2650*/  STL [R1+0x16c], R10 ;  /* 0x00016c0a01007387 */ /* 0x0001e40000100800 */
[----:B------:R-:W-:-:S05]  /*2660*/  IMAD.X R9, RZ, RZ, R17, P0 ;  /* 0x000000ffff097224 */ /* 0x000fca00000e0611 */
[----:B------:R0:W-:Y:S01]  /*2670*/  STL.64 [R1+0x170], R8 ;  /* 0x0001700801007387 */ /* 0x0001e20000100a00 */
[----:B--2---:R-:W-:-:S04]  /*2680*/  LEA.HI R0, R13, R13, RZ, 0x1 ;  /* 0x0000000d0d007211 */ /* 0x004fc800078f08ff */
[----:B------:R-:W-:-:S05]  /*2690*/  LOP3.LUT R0, R0, 0xfffffffe, RZ, 0xc0, !PT ;  /* 0xfffffffe00007812 */ /* 0x000fca00078ec0ff */
[----:B------:R-:W-:-:S05]  /*26a0*/  IMAD.IADD R0, R13, 0x1, -R0 ;  /* 0x000000010d007824 */ /* 0x000fca00078e0a00 */
[----:B------:R-:W-:-:S04]  /*26b0*/  SHF.L.U32 R0, R0, 0x1f, RZ ;  /* 0x0000001f00007819 */ /* 0x000fc800000006ff */
[----:B------:R-:W1:Y:S02]  /*26c0*/  SYNCS.PHASECHK.TRANS64.TRYWAIT P0, [UR44+0x32400], R0 ;  /* 0x03240000ff0075a7 */ /* 0x000e64000800016c */
[----:B01----:R-:W-:Y:S05]  /*26d0*/  @!P0 BRA `(.L_x_2020) ;  /* 0x0000025800948947 */ /* 0x003fea0003800000 */
.L_x_2247:
[----:B------:R-:W-:Y:S05]  /*26e0*/  BSYNC B0 ;  /* 0x0000000000007941 */ /* 0x000fea0003800000 */
.L_x_2019:
[----:B------:R-:W2:Y:S04]  /*26f0*/  LDL R33, [R1+0x1c] ;  /* 0x00001c0001217983 */ /* 0x000ea80000100800 */
[----:B------:R1:W5:Y:S01]  /*2700*/  LDL.64 R20, [R1+0x218] ;  /* 0x0002180001147983 */ /* 0x0003620000100a00 */
[----:B------:R-:W-:Y:S01]  /*2710*/  IMAD.U32 R10, RZ, RZ, UR36 ;  /* 0x00000024ff0a7e24 */ /* 0x000fe2000f8e00ff */
[C---:B------:R-:W-:Y:S01]  /*2720*/  IADD3 R14, P0, R16.reuse, 0x138, RZ ;  /* 0x00000138100e7810 */ /* 0x040fe20007f1e0ff */
[----:B------:R-:W-:Y:S01]  /*2730*/  IMAD.U32 R11, RZ, RZ, UR37 ;  /* 0x00000025ff0b7e24 */ /* 0x000fe2000f8e00ff */
[C---:B0-----:R-:W-:Y:S01]  /*2740*/  IADD3 R0, P1, R16.reuse, 0x430, RZ ;  /* 0x0000043010007810 */ /* 0x041fe20007f3e0ff */
[----:B------:R-:W-:Y:S01]  /*2750*/  IMAD.MOV.U32 R8, RZ, RZ, R28 ;  /* 0x000000ffff087224 */ /* 0x000fe200078e001c */
[----:B------:R-:W-:Y:S01]  /*2760*/  STL.64 [R1+0x210], R24 ;  /* 0x0002101801007387 */ /* 0x000fe20000100a00 */
[----:B------:R-:W-:Y:S01]  /*2770*/  IMAD.MOV.U32 R9, RZ, RZ, R43 ;  /* 0x000000ffff097224 */ /* 0x000fe200078e002b */
[----:B------:R-:W-:Y:S05]  /*2780*/  WARPSYNC.ALL ;  /* 0x0000000000007948 */ /* 0x000fea0003800000 */
[----:B------:R0:W-:Y:S01]  /*2790*/  STL.128 [R1+0x1a0], R8 ;  /* 0x0001a00801007387 */ /* 0x0001e20000100c00 */
[----:B------:R-:W-:Y:S01]  /*27a0*/  IMAD.X R15, RZ, RZ, R17, P0 ;  /* 0x000000ffff0f7224 */ /* 0x000fe200000e0611 */
[----:B------:R-:W-:Y:S01]  /*27b0*/  BSSY B0, `(.L_x_2021) ;  /* 0x000002e000007945 */ /* 0x000fe20003800000 */
[----:B------:R-:W-:Y:S01]  /*27c0*/  IMAD.MOV.U32 R12, RZ, RZ, R18 ;  /* 0x000000ffff0c7224 */ /* 0x000fe200078e0012 */
[----:B------:R1:W-:Y:S01]  /*27d0*/  BAR.SYNC.DEFER_BLOCKING R205, 0x100 ;  /* 0x000400cd0000751d */ /* 0x0003e20000010000 */
[----:B------:R-:W-:Y:S01]  /*27e0*/  IMAD.MOV.U32 R13, RZ, RZ, R39 ;  /* 0x000000ffff0d7224 */ /* 0x000fe200078e0027 */
[----:B------:R-:W-:-:S04]  /*27f0*/  IADD3 R18, P0, R16, 0x170, RZ ;  /* 0x0000017010127810 */ /* 0x000fc80007f1e0ff */
[----:B------:R3:W-:Y:S01]  /*2800*/  STL.128 [R1+0x180], R12 ;  /* 0x0001800c01007387 */ /* 0x0007e20000100c00 */
[----:B0-----:R-:W-:-:S03]  /*2810*/  IMAD.MOV.U32 R10, RZ, RZ, R44 ;  /* 0x000000ffff0a7224 */ /* 0x001fc600078e002c */
[----:B------:R-:W-:Y:S01]  /*2820*/  STL.64 [R1+0x178], R208 ;  /* 0x000178d001007387 */ /* 0x000fe20000100a00 */
[----:B------:R-:W-:Y:S02]  /*2830*/  IMAD.MOV.U32 R11, RZ, RZ, R45 ;  /* 0x000000ffff0b7224 */ /* 0x000fe400078e002d */
[----:B------:R-:W-:Y:S02]  /*2840*/  IMAD.MOV.U32 R8, RZ, RZ, R222 ;  /* 0x000000ffff087224 */ /* 0x000fe400078e00de */
[----:B------:R-:W-:-:S05]  /*2850*/  IMAD.MOV.U32 R9, RZ, RZ, R221 ;  /* 0x000000ffff097224 */ /* 0x000fca00078e00dd */
[----:B------:R0:W-:Y:S01]  /*2860*/  STL.128 [R1+0x1b0], R8 ;  /* 0x0001b00801007387 */ /* 0x0001e20000100c00 */
[----:B---3--:R-:W-:Y:S02]  /*2870*/  IMAD.X R15, RZ, RZ, R17, P0 ;  /* 0x000000ffff0f7224 */ /* 0x008fe400000e0611 */
[----:B------:R-:W-:Y:S02]  /*2880*/  IMAD.MOV.U32 R14, RZ, RZ, R224 ;  /* 0x000000ffff0e7224 */ /* 0x000fe400078e00e0 */
[----:B0-----:R-:W-:Y:S02]  /*2890*/  IMAD.MOV.U32 R8, RZ, RZ, R19 ;  /* 0x000000ffff087224 */ /* 0x001fe400078e0013 */
[----:B------:R-:W-:Y:S02]  /*28a0*/  IMAD.MOV.U32 R9, RZ, RZ, R38 ;  /* 0x000000ffff097224 */ /* 0x000fe400078e0026 */
[----:B------:R-:W-:Y:S02]  /*28b0*/  IMAD.MOV.U32 R10, RZ, RZ, R29 ;  /* 0x000000ffff0a7224 */ /* 0x000fe400078e001d */
[----:B------:R-:W-:-:S02]  /*28c0*/  IMAD.MOV.U32 R11, RZ, RZ, R42 ;  /* 0x000000ffff0b7224 */ /* 0x000fc400078e002a */
[--C-:B------:R-:W-:Y:S01]  /*28d0*/  IMAD.X R19, RZ, RZ, R17.reuse, P1 ;  /* 0x000000ffff137224 */ /* 0x100fe200008e0611 */
[----:B------:R-:W-:Y:S02]  /*28e0*/  IADD3 R12, P1, R16, 0x128, RZ ;  /* 0x00000128100c7810 */ /* 0x000fe40007f3e0ff */
[----:B------:R0:W-:Y:S03]  /*28f0*/  STL.128 [R1+0x1c0], R8 ;  /* 0x0001c00801007387 */ /* 0x0001e60000100c00 */
[----:B------:R-:W-:Y:S02]  /*2900*/  IMAD.X R13, RZ, RZ, R17, P1 ;  /* 0x000000ffff0d7224 */ /* 0x000fe400008e0611 */
[----:B0-----:R-:W-:Y:S02]  /*2910*/  IMAD.MOV.U32 R8, RZ, RZ, R30 ;  /* 0x000000ffff087224 */ /* 0x001fe400078e001e */
[----:B------:R-:W-:-:S02]  /*2920*/  IMAD.MOV.U32 R9, RZ, RZ, R31 ;  /* 0x000000ffff097224 */ /* 0x000fc400078e001f */
[----:B------:R-:W-:Y:S02]  /*2930*/  IMAD.MOV.U32 R10, RZ, RZ, R0 ;  /* 0x000000ffff0a7224 */ /* 0x000fe400078e0000 */
[----:B------:R-:W-:Y:S02]  /*2940*/  IMAD.MOV.U32 R11, RZ, RZ, R19 ;  /* 0x000000ffff0b7224 */ /* 0x000fe400078e0013 */
[----:B------:R-:W-:-:S03]  /*2950*/  IMAD.MOV.U32 R19, RZ, RZ, R40 ;  /* 0x000000ffff137224 */ /* 0x000fc600078e0028 */
[----:B------:R0:W-:Y:S02]  /*2960*/  STL.128 [R1+0x1d0], R8 ;  /* 0x0001d00801007387 */ /* 0x0001e40000100c00 */
[----:B0-----:R-:W-:Y:S02]  /*2970*/  IMAD.MOV.U32 R10, RZ, RZ, R32 ;  /* 0x000000ffff0a7224 */ /* 0x001fe400078e0020 */
[----:B------:R-:W-:Y:S02]  /*2980*/  IMAD.MOV.U32 R11, RZ, RZ, R47 ;  /* 0x000000ffff0b7224 */ /* 0x000fe400078e002f */
[----:B------:R-:W-:Y:S02]  /*2990*/  IMAD.MOV.U32 R8, RZ, RZ, R18 ;  /* 0x000000ffff087224 */ /* 0x000fe400078e0012 */
[----:B------:R-:W-:Y:S02]  /*29a0*/  IMAD.MOV.U32 R9, RZ, RZ, R15 ;  /* 0x000000ffff097224 */ /* 0x000fe400078e000f */
[----:B------:R-:W-:-:S02]  /*29b0*/  IMAD.MOV.U32 R15, RZ, RZ, R223 ;  /* 0x000000ffff0f7224 */ /* 0x000fc400078e00df */
[----:B------:R-:W-:Y:S01]  /*29c0*/  IMAD.MOV.U32 R18, RZ, RZ, R27 ;  /* 0x000000ffff127224 */ /* 0x000fe200078e001b */
[----:B------:R0:W-:Y:S04]  /*29d0*/  STL.128 [R1+0x1e0], R8 ;  /* 0x0001e00801007387 */ /* 0x0001e80000100c00 */
[----:B------:R1:W-:Y:S04]  /*29e0*/  STL.128 [R1+0x1f0], R12 ;  /* 0x0001f00c01007387 */ /* 0x0003e80000100c00 */
[----:B------:R1:W-:Y:S01]  /*29f0*/  STL.128 [R1+0x190], R16 ;  /* 0x0001901001007387 */ /* 0x0003e20000100c00 */
[----:B0-----:R-:W-:-:S02]  /*2a00*/  IMAD.MOV.U32 R8, RZ, RZ, R26 ;  /* 0x000000ffff087224 */ /* 0x001fc400078e001a */
[----:B------:R-:W-:Y:S02]  /*2a10*/  IMAD.MOV.U32 R9, RZ, RZ, R41 ;  /* 0x000000ffff097224 */ /* 0x000fe400078e0029 */
[----:B------:R-:W-:Y:S02]  /*2a20*/  IMAD.MOV.U32 R10, RZ, RZ, R36 ;  /* 0x000000ffff0a7224 */ /* 0x000fe400078e0024 */
[----:B------:R-:W-:-:S05]  /*2a30*/  IMAD.MOV.U32 R11, RZ, RZ, R37 ;  /* 0x000000ffff0b7224 */ /* 0x000fca00078e0025 */
[----:B------:R1:W-:Y:S01]  /*2a40*/  STL.128 [R1+0x200], R8 ;  /* 0x0002000801007387 */ /* 0x0003e20000100c00 */
[----:B--2---:R-:W-:-:S04]  /*2a50*/  LOP3.LUT R0, R33, 0x1, RZ, 0xfc, !PT ;  /* 0x0000000121007812 */ /* 0x004fc800078efcff */
[----:B------:R-:W-:-:S13]  /*2a60*/  ISETP.NE.AND P1, PT, R0, 0x3, PT ;  /* 0x000000030000780c */ /* 0x000fda0003f25270 */
[----:B-1----:R-:W-:Y:S05]  /*2a70*/  @!P1 BRA `(.L_x_2022) ;  /* 0x0000000000049947 */ /* 0x002fea0003800000 */
[----:B------:R-:W-:Y:S01]  /*2a80*/  BPT.TRAP 0x1 ;  /* 0x000000040000795c */ /* 0x000fe20000300000 */
.L_x_2022:
[----:B------:R-:W-:Y:S05]  /*2a90*/  BSYNC B0 ;  /* 0x0000000000007941 */ /* 0x000fea0003800000 */
.L_x_2021:
[----:B------:R-:W2:Y:S01]  /*2aa0*/  LDL.64 R8, [R1+0x8] ;  /* 0x0000080001087983 */ /* 0x000ea20000100a00 */
[----:B-----5:R-:W-:Y:S01]  /*2ab0*/  SHF.L.U32 R21, R21, 0x1f, RZ ;  /* 0x0000001f15157819 */ /* 0x020fe200000006ff */
[----:B------:R-:W-:Y:S01]  /*2ac0*/  BSSY B0, `(.L_x_2023) ;  /* 0x0000006000007945 */ /* 0x000fe20003800000 */
[----:B--2---:R-:W-:-:S05]  /*2ad0*/  MOV R9, R8 ;  /* 0x0000000800097202 */ /* 0x004fca0000000f00 */
[----:B------:R-:W-:-:S04]  /*2ae0*/  IMAD R20, R20, 0x8, R9 ;  /* 0x0000000814147824 */ /* 0x000fc800078e0209 */
[----:B------:R0:W1:Y:S01]  /*2af0*/  SYNCS.PHASECHK.TRANS64.TRYWAIT P0, [R20+URZ], R21 ;  /* 0x00000015140075a7 */ /* 0x000062000800017f */
[----:B------:R-:W-:Y:S05]  /*2b00*/  @!P1 BRA `(.L_x_2024) ;  /* 0x0000000000049947 */ /* 0x000fea0003800000 */
[----:B------:R-:W-:Y:S01]  /*2b10*/  BPT.TRAP 0x1 ;  /* 0x000000040000795c */ /* 0x000fe20000300000 */
.L_x_2024:
[----:B------:R-:W-:Y:S05]  /*2b20*/  BSYNC B0 ;  /* 0x0000000000007941 */ /* 0x000fea0003800000 */
.L_x_2023:
[----:B------:R-:W-:Y:S04]  /*2b30*/  BSSY B0, `(.L_x_2025) ;  /* 0x0000004000007945 */ /* 0x000fe80003800000 */
[----:B-1----:R-:W-:Y:S05]  /*2b40*/  @P0 BRA `(.L_x_2026) ;  /* 0x0000000000080947 */ /* 0x002fea0003800000 */
[----:B------:R-:W1:Y:S02]  /*2b50*/  SYNCS.PHASECHK.TRANS64.TRYWAIT P0, [R20+URZ], R21 ;  /* 0x00000015140075a7 */ /* 0x000e64000800017f */
[----:B-1----:R-:W-:Y:S05]  /*2b60*/  @!P0 BRA `(.L_x_2027) ;  /* 0x0000025400888947 */ /* 0x002fea0003800000 */
.L_x_2026:
[----:B------:R-:W-:Y:S05]  /*2b70*/  BSYNC B0 ;  /* 0x0000000000007941 */ /* 0x000fea0003800000 */
.L_x_2025:
[----:B------:R-:W2:Y:S04]  /*2b80*/  LDL R13, [R1+0x218] ;  /* 0x00021800010d7983 */ /* 0x000ea80000100800 */
[----:B------:R-:W2:Y:S01]  /*2b90*/  LDL.64 R8, [R1+0xa0] ;  /* 0x0000a00001087983 */ /* 0x000ea20000100a00 */
[----:B------:R-:W-:Y:S05]  /*2ba0*/  WARPSYNC.ALL ;  /* 0x0000000000007948 */ /* 0x000fea0003800000 */
[----:B------:R-:W3:Y:S04]  /*2bb0*/  LDL.64 R24, [R1+0x98] ;  /* 0x0000980001187983 */ /* 0x000ee80000100a00 */
[----:B------:R-:W4:Y:S04]  /*2bc0*/  LDL.64 R10, [R1+0x98] ;  /* 0x00009800010a7983 */ /* 0x000f280000100a00 */
[----:B------:R-:W5:Y:S01]  /*2bd0*/  LDL.64 R14, [R1+0x98] ;  /* 0x00009800010e7983 */ /* 0x000f620000100a00 */
[----:B--2---:R-:W-:-:S03]  /*2be0*/  IMAD R8, R13, 0x300, R8 ;  /* 0x000003000d087824 */ /* 0x004fc600078e0208 */
[----:B------:R-:W2:Y:S01]  /*2bf0*/  LDL.64 R18, [R1+0x98] ;  /* 0x0000980001127983 */ /* 0x000ea20000100a00 */
[----:B------:R-:W-:Y:S02]  /*2c00*/  R2UR UR7, R9 ;  /* 0x00000000090772ca */ /* 0x000fe400000e0000 */
[C---:B------:R-:W-:Y:S01]  /*2c10*/  R2UR UR6, R8.reuse ;  /* 0x00000000080672ca */ /* 0x040fe200000e0000 */
[----:B01----:R-:W2:Y:S01]  /*2c20*/  LDL R20, [R1+0x224] ;  /* 0x0002240001147983 */ /* 0x003ea20000100800 */
[----:B------:R-:W-:Y:S01]  /*2c30*/  VIADD R12, R8, 0x2 ;  /* 0x00000002080c7836 */ /* 0x000fe20000000000 */
[----:B------:R-:W-:Y:S01]  /*2c40*/  BSSY B0, `(.L_x_2028) ;  /* 0x000002e000007945 */ /* 0x000fe20003800000 */
[----:B------:R-:W-:Y:S01]  /*2c50*/  IMAD.MOV.U32 R13, RZ, RZ, R9 ;  /* 0x000000ffff0d7224 */ /* 0x000fe200078e0009 */
[----:B------:R0:W-:Y:S01]  /*2c60*/  STL [R1+0x80], RZ ;  /* 0x000080ff01007387 */ /* 0x0001e20000100800 */
[----:B---3--:R-:W-:Y:S02]  /*2c70*/  R2UR UR4, R24 ;  /* 0x00000000180472ca */ /* 0x008fe400000e0000 */
[----:B------:R-:W-:-:S02]  /*2c80*/  R2UR UR5, R25 ;  /* 0x00000000190572ca */ /* 0x000fc400000e0000 */
[----:B------:R-:W-:Y:S01]  /*2c90*/  WARPGROUP.ARRIVE ;  /* 0x00000000000079c5 */ /* 0x000fe20000000000 */
[----:B----4-:R-:W-:Y:S02]  /*2ca0*/  VIADD R10, R10, 0x2 ;  /* 0x000000020a0a7836 */ /* 0x010fe40000000000 */
[----:B-----5:R-:W-:Y:S02]  /*2cb0*/  VIADD R14, R14, 0x4 ;  /* 0x000000040e0e7836 */ /* 0x020fe40000000000 */
[----:B--2---:R-:W-:-:S06]  /*2cc0*/  VIADD R18, R18, 0x6 ;  /* 0x0000000612127836 */ /* 0x004fcc0000000000 */
[----:B------:R-:W-:Y:S01]  /*2cd0*/  HGMMA.64x96x16.F32.BF16 R24, gdesc[UR4], RZ, !UPT, gsb0 ;  /* 0x01600000041879f0 */ /* 0x000fe2000c0018ff */
[----:B------:R-:W-:Y:S02]  /*2ce0*/  R2UR UR6, R12 ;  /* 0x000000000c0672ca */ /* 0x000fe400000e0000 */
[----:B------:R-:W-:Y:S02]  /*2cf0*/  R2UR UR7, R13 ;  /* 0x000000000d0772ca */ /* 0x000fe400000e0000 */
[----:B------:R-:W-:Y:S01]  /*2d00*/  R2UR UR4, R10 ;  /* 0x000000000a0472ca */ /* 0x000fe200000e0000 */
[----:B------:R-:W-:Y:S01]  /*2d10*/  VIADD R10, R8, 0x4 ;  /* 0x00000004080a7836 */ /* 0x000fe20000000000 */
[----:B------:R-:W-:Y:S01]  /*2d20*/  R2UR UR5, R11 ;  /* 0x000000000b0572ca */ /* 0x000fe200000e0000 */
[----:B------:R-:W-:Y:S01]  /*2d30*/  IMAD.MOV.U32 R11, RZ, RZ, R9 ;  /* 0x000000ffff0b7224 */ /* 0x000fe200078e0009 */
[----:B------:R-:W-:Y:S01]  /*2d40*/  LEA.HI R0, R20, R20, RZ, 0x1 ;  /* 0x0000001414007211 */ /* 0x000fe200078f08ff */
[----:B------:R-:W-:Y:S01]  /*2d50*/  VIADD R8, R8, 0x6 ;  /* 0x0000000608087836 */ /* 0x000fe20000000000 */
[----:B------:R-:W-:-:S02]  /*2d60*/  WARPGROUP.DEPBAR.LE gsb0, 0x0 ;  /* 0x00008000000079c5 */ /* 0x000fc40000010000 */
[----:B------:R-:W-:-:S07]  /*2d70*/  WARPGROUP.ARRIVE ;  /* 0x00000000000079c5 */ /* 0x000fce0000000000 */
[----:B------:R-:W-:Y:S01]  /*2d80*/  HGMMA.64x96x16.F32.BF16 R24, gdesc[UR4], R24, gsb0 ;  /* 0x01600000041879f0 */ /* 0x000fe20008001818 */
[----:B------:R-:W-:Y:S02]  /*2d90*/  R2UR UR6, R10 ;  /* 0x000000000a0672ca */ /* 0x000fe400000e0000 */
[----:B------:R-:W-:Y:S02]  /*2da0*/  R2UR UR7, R11 ;  /* 0x000000000b0772ca */ /* 0x000fe400000e0000 */
[----:B------:R-:W-:Y:S02]  /*2db0*/  R2UR UR4, R14 ;  /* 0x000000000e0472ca */ /* 0x000fe400000e0000 */
[----:B------:R-:W-:Y:S01]  /*2dc0*/  R2UR UR5, R15 ;  /* 0x000000000f0572ca */ /* 0x000fe200000e0000 */
[----:B------:R-:W-:Y:S02]  /*2dd0*/  WARPGROUP.DEPBAR.LE gsb0, 0x0 ;  /* 0x00008000000079c5 */ /* 0x000fe40000010000 */
[----:B------:R-:W-:-:S10]  /*2de0*/  WARPGROUP.ARRIVE ;  /* 0x00000000000079c5 */ /* 0x000fd40000000000 */
[----:B------:R-:W-:Y:S01]  /*2df0*/  HGMMA.64x96x16.F32.BF16 R24, gdesc[UR4], R24, gsb0 ;  /* 0x01600000041879f0 */ /* 0x000fe20008001818 */
[----:B------:R-:W-:Y:S02]  /*2e00*/  R2UR UR6, R8 ;  /* 0x00000000080672ca */ /* 0x000fe400000e0000 */
[----:B------:R-:W-:Y:S02]  /*2e10*/  R2UR UR7, R9 ;  /* 0x00000000090772ca */ /* 0x000fe400000e0000 */
[----:B------:R-:W-:Y:S02]  /*2e20*/  R2UR UR4, R18 ;  /* 0x00000000120472ca */ /* 0x000fe400000e0000 */
[----:B------:R-:W-:Y:S02]  /*2e30*/  R2UR UR5, R19 ;  /* 0x00000000130572ca */ /* 0x000fe400000e0000 */
[----:B------:R-:W-:Y:S01]  /*2e40*/  LOP3.LUT R9, R0, 0xfffffffe, RZ, 0xc0, !PT ;  /* 0xfffffffe00097812 */ /* 0x000fe200078ec0ff */
[----:B------:R-:W-:-:S04]  /*2e50*/  IMAD.MOV.U32 R0, RZ, RZ, 0x1 ;  /* 0x00000001ff007424 */ /* 0x000fc800078e00ff */
[----:B------:R-:W-:Y:S01]  /*2e60*/  IMAD.IADD R8, R20, 0x1, -R9 ;  /* 0x0000000114087824 */ /* 0x000fe200078e0a09 */
[----:B------:R0:W-:Y:S04]  /*2e70*/  STL [R1+0x80], R0 ;  /* 0x0000800001007387 */ /* 0x0001e80000100800 */
[----:B------:R-:W-:Y:S01]  /*2e80*/  SHF.L.U32 R8, R8, 0x1f, RZ ;  /* 0x0000001f08087819 */ /* 0x000fe200000006ff */
[----:B------:R0:W-:Y:S04]  /*2e90*/  STL [R1+0x80], R0 ;  /* 0x0000800001007387 */ /* 0x0001e80000100800 */
[----:B------:R0:W-:Y:S04]  /*2ea0*/  STL [R1+0x80], R0 ;  /* 0x0000800001007387 */ /* 0x0001e80000100800 */
[----:B------:R0:W-:Y:S01]  /*2eb0*/  STL [R1+0x80], R0 ;  /* 0x0000800001007387 */ /* 0x0001e20000100800 */
[----:B------:R-:W-:-:S02]  /*2ec0*/  WARPGROUP.DEPBAR.LE gsb0, 0x0 ;  /* 0x00008000000079c5 */ /* 0x000fc40000010000 */
[----:B------:R-:W-:-:S06]  /*2ed0*/  WARPGROUP.ARRIVE ;  /* 0x00000000000079c5 */ /* 0x000fcc0000000000 */
[----:B------:R-:W-:Y:S03]  /*2ee0*/  HGMMA.64x96x16.F32.BF16 R24, gdesc[UR4], R24, gsb0 ;  /* 0x01600000041879f0 */ /* 0x000fe60008001818 */
[----:B------:R-:W-:Y:S02]  /*2ef0*/  WARPGROUP.DEPBAR.LE gsb0, 0x0 ;  /* 0x00008000000079c5 */ /* 0x000fe40000010000 */
[----:B------:R-:W1:Y:S02]  /*2f00*/  SYNCS.PHASECHK.TRANS64.TRYWAIT P0, [UR44+0x32410], R8 ;  /* 0x03241008ff0075a7 */ /* 0x000e64000800016c */
[----:B01----:R-:W-:Y:S05]  /*2f10*/  @!P0 BRA `(.L_x_2029) ;  /* 0x0000025000b08947 */ /* 0x003fea0003800000 */
.L_x_2248:
[----:B------:R-:W-:Y:S05]  /*2f20*/  BSYNC B0 ;  /* 0x0000000000007941 */ /* 0x000fea0003800000 */
.L_x_2028:
[----:B------:R-:W2:Y:S04]  /*2f30*/  LDL R10, [R1+0x54] ;  /* 0x00005400010a7983 */ /* 0x000ea80000100800 */
[----:B0-----:R0:W5:Y:S01]  /*2f40*/  LDL.64 R8, [R1+0x218] ;  /* 0x0002180001087983 */ /* 0x0011620000100a00 */
[----:B------:R-:W-:Y:S01]  /*2f50*/  BSSY B0, `(.L_x_2030) ;  /* 0x0000005000007945 */ /* 0x000fe20003800000 */
[----:B--2---:R-:W-:-:S04]  /*2f60*/  LOP3.LUT R10, R10, 0x1, RZ, 0xfc, !PT ;  /* 0x000000010a0a7812 */ /* 0x004fc800078efcff */
[----:B------:R-:W-:-:S13]  /*2f70*/  ISETP.NE.AND P1, PT, R10, 0x3, PT ;  /* 0x000000030a00780c */ /* 0x000fda0003f25270 */
[----:B0-----:R-:W-:Y:S05]  /*2f80*/  @!P1 BRA `(.L_x_2031) ;  /* 0x0000000000049947 */ /* 0x001fea0003800000 */
[----:B------:R-:W-:Y:S01]  /*2f90*/  BPT.TRAP 0x1 ;  /* 0x000000040000795c */ /* 0x000fe20000300000 */
.L_x_2031:
[----:B------:R-:W-:Y:S05]  /*2fa0*/  BSYNC B0 ;  /* 0x0000000000007941 */ /* 0x000fea0003800000 */
.L_x_2030:
        /* <DEDUP_REMOVED lines=8> */
.L_x_2033:
[----:B------:R-:W-:Y:S05]  /*3030*/  BSYNC B0 ;  /* 0x0000000000007941 */ /* 0x000fea0003800000 */
.L_x_2032:
[----:B------:R-:W-:Y:S04]  /*3040*/  BSSY B0, `(.L_x_2034) ;  /* 0x0000004000007945 */ /* 0x000fe80003800000 */
[----:B-1----:R-:W-:Y:S05]  /*3050*/  @P0 BRA `(.L_x_2035) ;  /* 0x0000000000080947 */ /* 0x002fea0003800000 */
[----:B------:R-:W1:Y:S02]  /*3060*/  SYNCS.PHASECHK.TRANS64.TRYWAIT P0, [R8+URZ], R9 ;  /* 0x00000009080075a7 */ /* 0x000e64000800017f */
[----:B-1----:R-:W-:Y:S05]  /*3070*/  @!P0 BRA `(.L_x_2036) ;  /* 0x0000025000708947 */ /* 0x002fea0003800000 */
.L_x_2035:
[----:B------:R-:W-:Y:S05]  /*3080*/  BSYNC B0 ;  /* 0x0000000000007941 */ /* 0x000fea0003800000 */
.L_x_2034:
[----:B------:R-:W2:Y:S04]  /*3090*/  LDL R13, [R1+0x218] ;  /* 0x00021800010d7983 */ /* 0x000ea80000100800 */
[----:B01----:R-:W2:Y:S04]  /*30a0*/  LDL.64 R8, [R1+0x118] ;  /* 0x0001180001087983 */ /* 0x003ea80000100a00 */
[----:B------:R-:W3:Y:S04]  /*30b0*/  LDL R12, [R1+0x90] ;  /* 0x00009000010c7983 */ /* 0x000ee80000100800 */
[----:B------:R-:W4:Y:S04]  /*30c0*/  LDL.64 R10, [R1+0x110] ;  /* 0x00011000010a7983 */ /* 0x000f280000100a00 */
[----:B------:R-:W5:Y:S04]  /*30d0*/  LDL.64 R14, [R1+0x110] ;  /* 0x00011000010e7983 */ /* 0x000f680000100a00 */
[----:B------:R-:W5:Y:S04]  /*30e0*/  LDL.64 R18, [R1+0x110] ;  /* 0x0001100001127983 */ /* 0x000f680000100a00 */
[----:B------:R-:W5:Y:S01]  /*30f0*/  LDL.64 R20, [R1+0x110] ;  /* 0x0001100001147983 */ /* 0x000f620000100a00 */
[----:B------:R-:W-:Y:S05]  /*3100*/  WARPSYNC.ALL ;  /* 0x0000000000007948 */ /* 0x000fea0003800000 */
[----:B------:R-:W-:Y:S01]  /*3110*/  WARPGROUP.ARRIVE ;  /* 0x00000000000079c5 */ /* 0x000fe20000000000 */
[----:B--2---:R-:W-:Y:S01]  /*3120*/  IMAD R8, R13, 0xc00, R8 ;  /* 0x00000c000d087824 */ /* 0x004fe200078e0208 */
[----:B------:R-:W-:-:S02]  /*3130*/  R2UR UR7, R9 ;  /* 0x00000000090772ca */ /* 0x000fc400000e0000 */
[----:B---3--:R-:W-:Y:S02]  /*3140*/  ISETP.NE.U32.AND P0, PT, R12, RZ, PT ;  /* 0x000000ff0c00720c */ /* 0x008fe40003f05070 */
[----:B------:R-:W-:Y:S01]  /*3150*/  R2UR UR6, R8 ;  /* 0x00000000080672ca */ /* 0x000fe200000e0000 */
[----:B------:R-:W2:Y:S01]  /*3160*/  LDL.64 R12, [R1+0x110] ;  /* 0x00011000010c7983 */ /* 0x000ea20000100a00 */
[----:B----4-:R-:W-:Y:S02]  /*3170*/  R2UR UR4, R10 ;  /* 0x000000000a0472ca */ /* 0x010fe400000e0000 */
[----:B------:R-:W-:-:S07]  /*3180*/  R2UR UR5, R11 ;  /* 0x000000000b0572ca */ /* 0x000fce00000e0000 */
[----:B------:R-:W-:-:S06]  /*3190*/  VOTEU.ANY UP0, P0 ;  /* 0x00000000003f7886 */ /* 0x000fcc0000000100 */
[----:B------:R-:W-:Y:S01]  /*31a0*/  HGMMA.64x96x16.F32.BF16 R24, gdesc[UR4], R24, UP0, gsb0 ;  /* 0x01600000041879f0 */ /* 0x000fe2000b801818 */
[----:B-----5:R-:W-:Y:S02]  /*31b0*/  VIADD R14, R14, 0x2 ;  /* 0x000000020e0e7836 */ /* 0x020fe40000000000 */
[----:B------:R-:W-:Y:S02]  /*31c0*/  VIADD R10, R8, 0x2 ;  /* 0x00000002080a7836 */ /* 0x000fe40000000000 */
[----:B------:R-:W-:Y:S01]  /*31d0*/  IMAD.MOV.U32 R11, RZ, RZ, R9 ;  /* 0x000000ffff0b7224 */ /* 0x000fe200078e0009 */
[----:B------:R-:W-:Y:S02]  /*31e0*/  R2UR UR4, R14 ;  /* 0x000000000e0472ca */ /* 0x000fe400000e0000 */
[----:B------:R-:W-:Y:S02]  /*31f0*/  R2UR UR6, R10 ;  /* 0x000000000a0672ca */ /* 0x000fe400000e0000 */
[----:B------:R-:W-:-:S02]  /*3200*/  R2UR UR7, R11 ;  /* 0x000000000b0772ca */ /* 0x000fc400000e0000 */
[----:B------:R-:W-:Y:S02]  /*3210*/  R2UR UR5, R15 ;  /* 0x000000000f0572ca */ /* 0x000fe400000e0000 */
[----:B------:R-:W3:Y:S01]  /*3220*/  LDL.64 R14, [R1+0x110] ;  /* 0x00011000010e7983 */ /* 0x000ee20000100a00 */
[----:B------:R-:W-:Y:S02]  /*3230*/  WARPGROUP.DEPBAR.LE gsb0, 0x0 ;  /* 0x00008000000079c5 */ /* 0x000fe40000010000 */
[----:B------:R-:W-:-:S08]  /*3240*/  WARPGROUP.ARRIVE ;  /* 0x00000000000079c5 */ /* 0x000fd00000000000 */
[----:B------:R-:W-:Y:S01]  /*3250*/  HGMMA.64x96x16.F32.BF16 R24, gdesc[UR4], R24, gsb0 ;  /* 0x01600000041879f0 */ /* 0x000fe20008001818 */
[----:B------:R-:W-:Y:S02]  /*3260*/  VIADD R18, R18, 0x4 ;  /* 0x0000000412127836 */ /* 0x000fe40000000000 */
[----:B------:R-:W-:Y:S02]  /*3270*/  VIADD R10, R8, 0x4 ;  /* 0x00000004080a7836 */ /* 0x000fe40000000000 */
[----:B------:R-:W-:Y:S01]  /*3280*/  IMAD.MOV.U32 R11, RZ, RZ, R9 ;  /* 0x000000ffff0b7224 */ /* 0x000fe200078e0009 */
[----:B------:R-:W-:Y:S02]  /*3290*/  R2UR UR4, R18 ;  /* 0x00000000120472ca */ /* 0x000fe400000e0000 */
[----:B------:R-:W-:Y:S02]  /*32a0*/  R2UR UR6, R10 ;  /* 0x000000000a0672ca */ /* 0x000fe400000e0000 */
[----:B------:R-:W-:-:S02]  /*32b0*/  R2UR UR7, R11 ;  /* 0x000000000b0772ca */ /* 0x000fc400000e0000 */
[----:B------:R-:W-:Y:S02]  /*32c0*/  R2UR UR5, R19 ;  /* 0x00000000130572ca */ /* 0x000fe400000e0000 */
[----:B------:R-:W4:Y:S01]  /*32d0*/  LDL.64 R18, [R1+0x110] ;  /* 0x0001100001127983 */ /* 0x000f220000100a00 */
        /* <DEDUP_REMOVED lines=10> */
[----:B------:R-:W5:Y:S01]  /*3380*/  LDL.64 R20, [R1+0x110] ;  /* 0x0001100001147983 */ /* 0x000f620000100a00 */
[----:B------:R-:W-:Y:S02]  /*3390*/  WARPGROUP.DEPBAR.LE gsb0, 0x0 ;  /* 0x00008000000079c5 */ /* 0x000fe40000010000 */
[----:B------:R-:W-:-:S08]  /*33a0*/  WARPGROUP.ARRIVE ;  /* 0x00000000000079c5 */ /* 0x000fd00000000000 */
[----:B------:R-:W-:Y:S01]  /*33b0*/  HGMMA.64x96x16.F32.BF16 R24, gdesc[UR4], R24, gsb0 ;  /* 0x01600000041879f0 */ /* 0x000fe20008001818 */
[----:B--2---:R-:W-:Y:S02]  /*33c0*/  VIADD R12, R12, 0x400 ;  /* 0x000004000c0c7836 */ /* 0x004fe40000000000 */
[----:B------:R-:W-:Y:S02]  /*33d0*/  VIADD R10, R8, 0x300 ;  /* 0x00000300080a7836 */ /* 0x000fe40000000000 */
[----:B------:R-:W-:Y:S01]  /*33e0*/  IMAD.MOV.U32 R11, RZ, RZ, R9 ;  /* 0x000000ffff0b7224 */ /* 0x000fe200078e0009 */
[----:B------:R-:W-:Y:S02]  /*33f0*/  R2UR UR4, R12 ;  /* 0x000000000c0472ca */ /* 0x000fe400000e0000 */
[----:B------:R-:W-:Y:S02]  /*3400*/  R2UR UR6, R10 ;  /* 0x000000000a0672ca */ /* 0x000fe400000e0000 */
[----:B------:R-:W-:-:S02]  /*3410*/  R2UR UR7, R11 ;  /* 0x000000000b0772ca */ /* 0x000fc400000e0000 */
[----:B------:R-:W-:Y:S02]  /*3420*/  R2UR UR5, R13 ;  /* 0x000000000d0572ca */ /* 0x000fe400000e0000 */
[----:B------:R-:W2:Y:S01]  /*3430*/  LDL.64 R12, [R1+0x110] ;  /* 0x00011000010c7983 */ /* 0x000ea20000100a00 */
[----:B------:R-:W-:Y:S02]  /*3440*/  WARPGROUP.DEPBAR.LE gsb0, 0x0 ;  /* 0x00008000000079c5 */ /* 0x000fe40000010000 */
[----:B------:R-:W-:-:S08]  /*3450*/  WARPGROUP.ARRIVE ;  /* 0x00000000000079c5 */ /* 0x000fd00000000000 */
[----:B------:R-:W-:Y:S01]  /*3460*/  HGMMA.64x96x16.F32.BF16 R24, gdesc[UR4], R24, gsb0 ;  /* 0x01600000041879f0 */ /* 0x000fe20008001818 */
[----:B---3--:R-:W-:Y:S02]  /*3470*/  VIADD R14, R14, 0x402 ;  /* 0x000004020e0e7836 */ /* 0x008fe40000000000 */
        /* <DEDUP_REMOVED lines=10> */
[----:B----4-:R-:W-:Y:S02]  /*3520*/  VIADD R18, R18, 0x404 ;  /* 0x0000040412127836 */ /* 0x010fe40000000000 */
        /* <DEDUP_REMOVED lines=10> */
[----:B-----5:R-:W-:Y:S02]  /*35d0*/  VIADD R20, R20, 0x406 ;  /* 0x0000040614147836 */ /* 0x020fe40000000000 */
        /* <DEDUP_REMOVED lines=60> */
[----:B------:R-:W-:Y:S01]  /*39a0*/  R2UR UR5, R13 ;  /* 0x000000000d0572ca */ /* 0x000fe200000e0000 */
[----:B------:R-:W0:Y:S01]  /*39b0*/  S2R R72, SR_TID.X ;  /* 0x0000000000487919 */ /* 0x000e220000002100 */
[----:B---3--:R-:W-:Y:S01]  /*39c0*/  VIADD R14, R14, 0xc02 ;  /* 0x00000c020e0e7836 */ /* 0x008fe20000000000 */
[----:B------:R-:W-:Y:S02]  /*39d0*/  WARPGROUP.DEPBAR.LE gsb0, 0x0 ;  /* 0x00008000000079c5 */ /* 0x000fe40000010000 */
[----:B------:R-:W-:-:S08]  /*39e0*/  WARPGROUP.ARRIVE ;  /* 0x00000000000079c5 */ /* 0x000fd00000000000 */
[----:B------:R-:W-:Y:S01]  /*39f0*/  HGMMA.64x96x16.F32.BF16 R24, gdesc[UR4], R24, gsb0 ;  /* 0x01600000041879f0 */ /* 0x000fe20008001818 */
[----:B0-----:R-:W-:-:S04]  /*3a00*/  LOP3.LUT R72, R72, 0x7f, RZ, 0xc0, !PT ;  /* 0x0000007f48487812 */ /* 0x001fc800078ec0ff */
[----:B------:R-:W-:Y:S01]  /*3a10*/  ISETP.NE.AND P0, PT, R72, RZ, PT ;  /* 0x000000ff4800720c */ /* 0x000fe20003f05270 */
[----:B------:R-:W-:Y:S02]  /*3a20*/  VIADD R10, R8, 0x902 ;  /* 0x00000902080a7836 */ /* 0x000fe40000000000 */
[----:B------:R-:W-:Y:S01]  /*3a30*/  IMAD.MOV.U32 R11, RZ, RZ, R9 ;  /* 0x000000ffff0b7224 */ /* 0x000fe200078e0009 */
[----:B------:R-:W-:-:S09]  /*3a40*/  R2UR UR4, R14 ;  /* 0x000000000e0472ca */ /* 0x000fd200000e0000 */
[----:B------:R-:W2:Y:S04]  /*3a50*/  @!P0 LDL.64 R72, [R1+0x30] ;  /* 0x0000300001488983 */ /* 0x000ea80000100a00 */
[----:B------:R-:W3:Y:S01]  /*3a60*/  @!P0 LDL R74, [R1+0x218] ;  /* 0x00021800014a8983 */ /* 0x000ee20000100800 */
[----:B------:R-:W-:Y:S02]  /*3a70*/  R2UR UR6, R10 ;  /* 0x000000000a0672ca */ /* 0x000fe400000e0000 */
[----:B------:R-:W-:Y:S02]  /*3a80*/  R2UR UR7, R11 ;  /* 0x000000000b0772ca */ /* 0x000fe400000e0000 */
[----:B------:R-:W-:Y:S01]  /*3a90*/  R2UR UR5, R15 ;  /* 0x000000000f0572ca */ /* 0x000fe200000e0000 */
[----:B------:R-:W-:-:S02]  /*3aa0*/  WARPGROUP.DEPBAR.LE gsb0, 0x0 ;  /* 0x00008000000079c5 */ /* 0x000fc40000010000 */
[----:B------:R-:W-:-:S10]  /*3ab0*/  WARPGROUP.ARRIVE ;  /* 0x00000000000079c5 */ /* 0x000fd40000000000 */
[----:B------:R-:W-:Y:S01]  /*3ac0*/  HGMMA.64x96x16.F32.BF16 R24, gdesc[UR4], R24, gsb0 ;  /* 0x01600000041879f0 */ /* 0x000fe20008001818 */
[----:B----4-:R-:W-:Y:S02]  /*3ad0*/  VIADD R18, R18, 0xc04 ;  /* 0x00000c0412127836 */ /* 0x010fe40000000000 */
[----:B------:R-:W-:Y:S02]  /*3ae0*/  VIADD R10, R8, 0x904 ;  /* 0x00000904080a7836 */ /* 0x000fe40000000000 */
[----:B------:R-:W-:Y:S01]  /*3af0*/  IMAD.MOV.U32 R11, RZ, RZ, R9 ;  /* 0x000000ffff0b7224 */ /* 0x000fe200078e0009 */
[----:B------:R-:W-:Y:S02]  /*3b00*/  R2UR UR4, R18 ;  /* 0x00000000120472ca */ /* 0x000fe400000e0000 */
[----:B------:R-:W-:Y:S02]  /*3b10*/  R2UR UR6, R10 ;  /* 0x000000000a0672ca */ /* 0x000fe400000e0000 */
[----:B------:R-:W-:-:S02]  /*3b20*/  R2UR UR7, R11 ;  /* 0x000000000b0772ca */ /* 0x000fc400000e0000 */
[----:B------:R-:W-:Y:S01]  /*3b30*/  R2UR UR5, R19 ;  /* 0x00000000130572ca */ /* 0x000fe200000e0000 */
[----:B------:R-:W-:Y:S01]  /*3b40*/  VIADD R8, R8, 0x906 ;  /* 0x0000090608087836 */ /* 0x000fe20000000000 */
[----:B------:R-:W-:Y:S02]  /*3b50*/  WARPGROUP.DEPBAR.LE gsb0, 0x0 ;  /* 0x00008000000079c5 */ /* 0x000fe40000010000 */
[----:B------:R-:W-:-:S09]  /*3b60*/  WARPGROUP.ARRIVE ;  /* 0x00000000000079c5 */ /* 0x000fd20000000000 */
[----:B------:R-:W-:Y:S01]  /*3b70*/  HGMMA.64x96x16.F32.BF16 R24, gdesc[UR4], R24, gsb0 ;  /* 0x01600000041879f0 */ /* 0x000fe20008001818 */
[----:B-----5:R-:W-:Y:S01]  /*3b80*/  VIADD R20, R20, 0xc06 ;  /* 0x00000c0614147836 */ /* 0x020fe20000000000 */
[----:B------:R-:W-:Y:S02]  /*3b90*/  R2UR UR6, R8 ;  /* 0x00000000080672ca */ /* 0x000fe400000e0000 */
[----:B------:R-:W-:Y:S02]  /*3ba0*/  R2UR UR7, R9 ;  /* 0x00000000090772ca */ /* 0x000fe400000e0000 */
[----:B------:R-:W-:Y:S02]  /*3bb0*/  R2UR UR4, R20 ;  /* 0x00000000140472ca */ /* 0x000fe400000e0000 */
[----:B------:R-:W-:Y:S01]  /*3bc0*/  R2UR UR5, R21 ;  /* 0x00000000150572ca */ /* 0x000fe200000e0000 */
[----:B------:R-:W-:Y:S04]  /*3bd0*/  STL [R1+0x90], R0 ;  /* 0x0000900001007387 */ /* 0x000fe80000100800 */
[----:B------:R-:W-:Y:S01]  /*3be0*/  STL [R1+0x90], R0 ;  /* 0x0000900001007387 */ /* 0x000fe20000100800 */
[----:B------:R-:W-:-:S02]  /*3bf0*/  WARPGROUP.DEPBAR.LE gsb0, 0x0 ;  /* 0x00008000000079c5 */ /* 0x000fc40000010000 */
[----:B------:R-:W-:-:S06]  /*3c00*/  WARPGROUP.ARRIVE ;  /* 0x00000000000079c5 */ /* 0x000fcc0000000000 */
[----:B------:R-:W-:Y:S01]  /*3c10*/  HGMMA.64x96x16.F32.BF16 R24, gdesc[UR4], R24, gsb0 ;  /* 0x01600000041879f0 */ /* 0x000fe20008001818 */
[----:B--2---:R-:W-:Y:S01]  /*3c20*/  @!P0 MOV R73, R72 ;  /* 0x0000004800498202 */ /* 0x004fe20000000f00 */
[----:B------:R-:W-:Y:S04]  /*3c30*/  STL [R1+0x90], R0 ;  /* 0x0000900001007387 */ /* 0x000fe80000100800 */
[----:B------:R-:W-:Y:S01]  /*3c40*/  STL [R1+0x90], R0 ;  /* 0x0000900001007387 */ /* 0x000fe20000100800 */
[----:B---3--:R-:W-:-:S03]  /*3c50*/  @!P0 IMAD R74, R74, 0x8, R73 ;  /* 0x000000084a4a8824 */ /* 0x008fc600078e0249 */
[----:B------:R-:W-:Y:S04]  /*3c60*/  STL [R1+0x90], R0 ;  /* 0x0000900001007387 */ /* 0x000fe80000100800 */
[----:B------:R-:W-:Y:S04]  /*3c70*/  STL [R1+0x90], R0 ;  /* 0x0000900001007387 */ /* 0x000fe80000100800 */
[----:B------:R-:W-:Y:S04]  /*3c80*/  STL [R1+0x90], R0 ;  /* 0x0000900001007387 */ /* 0x000fe80000100800 */
[----:B------:R-:W-:Y:S04]  /*3c90*/  STL [R1+0x90], R0 ;  /* 0x0000900001007387 */ /* 0x000fe80000100800 */
[----:B------:R-:W-:Y:S01]  /*3ca0*/  STL [R1+0x90], R0 ;  /* 0x0000900001007387 */ /* 0x000fe20000100800 */
[----:B------:R-:W-:-:S03]  /*3cb0*/  @!P0 PRMT R8, RZ, 0x654, R74 ;  /* 0x00000654ff088816 */ /* 0x000fc6000000004a */
[----:B------:R-:W-:Y:S04]  /*3cc0*/  STL [R1+0x90], R0 ;  /* 0x0000900001007387 */ /* 0x000fe80000100800 */
[----:B------:R-:W-:Y:S04]  /*3cd0*/  STL [R1+0x90], R0 ;  /* 0x0000900001007387 */ /* 0x000fe80000100800 */
[----:B------:R-:W-:Y:S04]  /*3ce0*/  STL [R1+0x90], R0 ;  /* 0x0000900001007387 */ /* 0x000fe80000100800 */
[----:B------:R-:W-:Y:S04]  /*3cf0*/  STL [R1+0x90], R0 ;  /* 0x0000900001007387 */ /* 0x000fe80000100800 */
[----:B------:R-:W-:Y:S04]  /*3d00*/  STL [R1+0x90], R0 ;  /* 0x0000900001007387 */ /* 0x000fe80000100800 */
[----:B------:R-:W-:Y:S04]  /*3d10*/  STL [R1+0x90], R0 ;  /* 0x0000900001007387 */ /* 0x000fe80000100800 */
[----:B------:R-:W-:Y:S01]  /*3d20*/  STL [R1+0x90], R0 ;  /* 0x0000900001007387 */ /* 0x000fe20000100800 */
[----:B------:R-:W-:-:S02]  /*3d30*/  WARPGROUP.DEPBAR.LE gsb0, 0x0 ;  /* 0x00008000000079c5 */ /* 0x000fc40000010000 */
[----:B------:R0:W-:Y:S06]  /*3d40*/  BAR.ARV R204, 0x100 ;  /* 0x000400cc0000751d */ /* 0x0001ec0000002000 */
[----:B------:R1:W-:Y:S01]  /*3d50*/  @!P0 SYNCS.ARRIVE.TRANS64.RED.A1T0 RZ, [R8+URZ], RZ ;  /* 0x000000ff08ff89a7 */ /* 0x0003e2000810043f */
[----:B------:R-:W2:Y:S04]  /*3d60*/  LDL.64 R14, [R1+0x170] ;  /* 0x00017000010e7983 */ /* 0x000ea80000100a00 */
[----:B------:R-:W3:Y:S04]  /*3d70*/  LDL R18, [R194] ;  /* 0x00000000c2127983 */ /* 0x000ee80000100800 */
[----:B-1----:R-:W4:Y:S04]  /*3d80*/  LDL R8, [R194+0x24] ;  /* 0x00002400c2087983 */ /* 0x002f280000100800 */
[----:B------:R-:W5:Y:S04]  /*3d90*/  LDL R19, [R1+0x70] ;  /* 0x0000700001137983 */ /* 0x000f680000100800 */
[----:B------:R-:W5:Y:S04]  /*3da0*/  LDL R10, [R194+0x18] ;  /* 0x00001800c20a7983 */ /* 0x000f680000100800 */
[----:B------:R-:W5:Y:S04]  /*3db0*/  LDL R9, [R194+0x4] ;  /* 0x00000400c2097983 */ /* 0x000f680000100800 */
[----:B------:R-:W5:Y:S04]  /*3dc0*/  LDL R13, [R194+0xc] ;  /* 0x00000c00c20d7983 */ /* 0x000f680000100800 */
[----:B------:R-:W5:Y:S04]  /*3dd0*/  LDL R11, [R194+0x10] ;  /* 0x00001000c20b7983 */ /* 0x000f680000100800 */
[----:B------:R-:W5:Y:S04]  /*3de0*/  LDL R12, [R194+0x14] ;  /* 0x00001400c20c7983 */ /* 0x000f680000100800 */
[----:B--2---:R3:W2:Y:S01]  /*3df0*/  LD.E R14, desc[UR48][R14.64] ;  /* 0x000000300e0e7980 */ /* 0x0046a2000c101900 */
[----:B----4-:R-:W-:-:S03]  /*3e00*/  ISETP.NE.AND P1, PT, R8, 0x1, PT ;  /* 0x000000010800780c */ /* 0x010fc60003f25270 */
[----:B------:R-:W4:Y:S10]  /*3e10*/  LDL R8, [R194+0x8] ;  /* 0x00000800c2087983 */ /* 0x000f340000100800 */
[----:B------:R-:W4:Y:S04]  /*3e20*/  @P1 LDL R20, [R194+0x28] ;  /* 0x00002800c2141983 */ /* 0x000f280000100800 */
[----:B------:R-:W4:Y:S01]  /*3e30*/  @P1 LDL R21, [R194+0x2c] ;  /* 0x00002c00c2151983 */ /* 0x000f220000100800 */
[----:B---3--:R-:W-:Y:S01]  /*3e40*/  SHF.R.S32.HI R15, RZ, 0x1f, R18 ;  /* 0x0000001fff0f7819 */ /* 0x008fe20000011412 */
[----:B------:R-:W-:Y:S01]  /*3e50*/  UMOV UR4, 0xffffffa0 ;  /* 0xffffffa000047882 */ /* 0x000fe20000000000 */
[----:B-----5:R-:W-:Y:S01]  /*3e60*/  ISETP.GE.AND P2, PT, R10, 0x1, PT ;  /* 0x000000010a00780c */ /* 0x020fe20003f46270 */
[----:B------:R-:W-:Y:S01]  /*3e70*/  UIMAD UR4, UR47, UR4, 0x60 ;  /* 0x000000602f0474a4 */ /* 0x000fe2000f8e0204 */
[----:B------:R-:W-:Y:S01]  /*3e80*/  LOP3.LUT R13, RZ, R13, RZ, 0x33, !PT ;  /* 0x0000000dff0d7212 */ /* 0x000fe200078e33ff */
[----:B------:R-:W-:Y:S01]  /*3e90*/  BSSY B0, `(.L_x_2037) ;  /* 0x00000a8000007945 */ /* 0x000fe20003800000 */
[----:B--2---:R-:W-:Y:S01]  /*3ea0*/  FMUL.FTZ R109, R25, R14 ;  /* 0x0000000e196d7220 */ /* 0x004fe20000410000 */
[----:B------:R-:W-:Y:S01]  /*3eb0*/  LEA.HI R25, R15, R18, RZ, 0x7 ;  /* 0x000000120f197211 */ /* 0x000fe200078f38ff */
[----:B------:R-:W-:-:S03]  /*3ec0*/  FMUL.FTZ R97, R27, R14 ;  /* 0x0000000e1b617220 */ /* 0x000fc60000410000 */
[----:B------:R-:W-:Y:S01]  /*3ed0*/  LOP3.LUT R27, R25, 0xffffff80, RZ, 0xc0, !PT ;  /* 0xffffff80191b7812 */ /* 0x000fe200078ec0ff */
[----:B------:R-:W-:-:S04]  /*3ee0*/  FMUL.FTZ R157, R26, R14 ;  /* 0x0000000e1a9d7220 */ /* 0x000fc80000410000 */
[----:B------:R-:W-:Y:S02]  /*3ef0*/  IMAD.IADD R27, R18, 0x1, -R27 ;  /* 0x00000001121b7824 */ /* 0x000fe400078e0a1b */
[----:B------:R-:W-:Y:S01]  /*3f00*/  FMUL.FTZ R99, R29, R14 ;  /* 0x0000000e1d637220 */ /* 0x000fe20000410000 */
[----:B------:R-:W-:Y:S02]  /*3f10*/  LEA.HI R29, R15, R18, RZ, 0x2 ;  /* 0x000000120f1d7211 */ /* 0x000fe400078f10ff */
[----:B------:R-:W-:Y:S01]  /*3f20*/  SHF.R.S32.HI R26, RZ, 0x1f, R27 ;  /* 0x0000001fff1a7819 */ /* 0x000fe2000001141b */
[-C--:B------:R-:W-:Y:S01]  /*3f30*/  FMUL.FTZ R105, R28, R14.reuse ;  /* 0x0000000e1c697220 */ /* 0x080fe20000410000 */
[----:B------:R-:W-:Y:S02]  /*3f40*/  LOP3.LUT R29, R29, 0xfffffffc, RZ, 0xc0, !PT ;  /* 0xfffffffc1d1d7812 */ /* 0x000fe400078ec0ff */
[----:B------:R-:W-:Y:S01]  /*3f50*/  LEA.HI R28, R26, R27, RZ, 0x2 ;  /* 0x0000001b1a1c7211 */ /* 0x000fe200078f10ff */
[----:B------:R-:W-:-:S03]  /*3f60*/  FMUL.FTZ R159, R30, R14 ;  /* 0x0000000e1e9f7220 */ /* 0x000fc60000410000 */
[--C-:B------:R-:W-:Y:S02]  /*3f70*/  SHF.R.S32.HI R15, RZ, 0x2, R28.reuse ;  /* 0x00000002ff0f7819 */ /* 0x100fe4000001141c */
[----:B------:R-:W-:Y:S01]  /*3f80*/  SHF.R.S32.HI R30, RZ, 0x1f, R28 ;  /* 0x0000001fff1e7819 */ /* 0x000fe2000001141c */
[----:B------:R-:W-:Y:S01]  /*3f90*/  IMAD.IADD R29, R18, 0x1, -R29 ;  /* 0x00000001121d7824 */ /* 0x000fe200078e0a1d */
[----:B------:R-:W-:Y:S02]  /*3fa0*/  SHF.R.S32.HI R18, RZ, 0x7, R25 ;  /* 0x00000007ff127819 */ /* 0x000fe40000011419 */
[----:B------:R-:W-:Y:S02]  /*3fb0*/  LEA.HI R30, R30, R15, RZ, 0x3 ;  /* 0x0000000f1e1e7211 */ /* 0x000fe400078f18ff */
[----:B------:R-:W-:Y:S02]  /*3fc0*/  LEA.HI R26, R26, R27, RZ, 0x5 ;  /* 0x0000001b1a1a7211 */ /* 0x000fe400078f28ff */
[----:B------:R-:W-:-:S02]  /*3fd0*/  LOP3.LUT R30, R30, 0xfffffff8, RZ, 0xc0, !PT ;  /* 0xfffffff81e1e7812 */ /* 0x000fc400078ec0ff */
[----:B------:R-:W-:Y:S02]  /*3fe0*/  LEA.HI R25, R25, R18, RZ, 0x1 ;  /* 0x0000001219197211 */ /* 0x000fe400078f08ff */
[----:B------:R-:W-:Y:S01]  /*3ff0*/  SHF.R.S32.HI R26, RZ, 0x5, R26 ;  /* 0x00000005ff1a7819 */ /* 0x000fe2000001141a */
[----:B------:R-:W-:Y:S01]  /*4000*/  IMAD.IADD R30, R15, 0x1, -R30 ;  /* 0x000000010f1e7824 */ /* 0x000fe200078e0a1e */
[----:B------:R-:W-:Y:S02]  /*4010*/  LOP3.LUT R25, R25, 0x3fffffe, RZ, 0xc0, !PT ;  /* 0x03fffffe19197812 */ /* 0x000fe400078ec0ff */
[----:B------:R-:W-:Y:S01]  /*4020*/  LEA.HI R15, R29, R29, RZ, 0x1 ;  /* 0x0000001d1d0f7211 */ /* 0x000fe200078f08ff */
[----:B------:R-:W-:Y:S02]  /*4030*/  IMAD R19, R19, 0x8, R26 ;  /* 0x0000000813137824 */ /* 0x000fe400078e021a */
[----:B------:R-:W-:Y:S01]  /*4040*/  IMAD.IADD R25, R18, 0x1, -R25 ;  /* 0x0000000112197824 */ /* 0x000fe200078e0a19 */
[----:B------:R-:W-:Y:S01]  /*4050*/  LOP3.LUT R18, R15, 0x1ffffffe, RZ, 0xc0, !PT ;  /* 0x1ffffffe0f127812 */ /* 0x000fe200078ec0ff */
[----:B------:R-:W-:-:S04]  /*4060*/  IMAD.U32 R30, R19, 0x10, R30 ;  /* 0x00000010131e7824 */ /* 0x000fc800078e001e */
[----:B------:R-:W-:Y:S02]  /*4070*/  IMAD.IADD R18, R29, 0x1, -R18 ;  /* 0x000000011d127824 */ /* 0x000fe400078e0a12 */
[----:B------:R-:W-:-:S04]  /*4080*/  IMAD R25, R25, 0x40, R30 ;  /* 0x0000004019197824 */ /* 0x000fc800078e021e */
[----:B------:R-:W-:-:S04]  /*4090*/  IMAD R25, R18, 0x8, R25 ;  /* 0x0000000812197824 */ /* 0x000fc800078e0219 */
[----:B----4-:R-:W-:-:S05]  /*40a0*/  @P1 IMAD.HI.U32 R20, R25, R20, RZ ;  /* 0x0000001419141227 */ /* 0x010fca00078e00ff */
[----:B------:R-:W-:Y:S01]  /*40b0*/  @P1 SHF.R.U32.HI R25, RZ, R21, R20 ;  /* 0x00000015ff191219 */ /* 0x000fe20000011614 */
[----:B------:R-:W-:Y:S01]  /*40c0*/  IMAD.U32 R15, RZ, RZ, UR47 ;  /* 0x0000002fff0f7e24 */ /* 0x000fe2000f8e00ff */
[----:B------:R-:W-:-:S03]  /*40d0*/  LOP3.LUT R28, R28, 0x7ffffffc, RZ, 0xc0, !PT ;  /* 0x7ffffffc1c1c7812 */ /* 0x000fc600078ec0ff */
[----:B------:R-:W1:Y:S01]  /*40e0*/  SHFL.IDX PT, R18, R25, RZ, 0x1c1f ;  /* 0x001c1fff19127589 */ /* 0x000e6200000e0000 */
[----:B------:R-:W-:Y:S02]  /*40f0*/  IMAD R15, R15, -0x60, R8 ;  /* 0xffffffa00f0f7824 */ /* 0x000fe400078e0208 */
        /* <DEDUP_REMOVED lines=42> */
[----:B------:R-:W-:-:S02]  /*43a0*/  IMAD.IADD R28, R27, 0x1, -R28 ;  /* 0x000000011b1c7824 */ /* 0x000fc400078e0a1c */
[C---:B------:R-:W-:Y:S01]  /*43b0*/  VIADD R19, R15.reuse, 0x61 ;  /* 0x000000610f137836 */ /* 0x040fe20000000000 */
[----:B------:R-:W2:Y:S03]  /*43c0*/  MUFU.TANH R24, R24 ;  /* 0x0000001800187308 */ /* 0x000ea60000002400 */
[----:B------:R-:W-:Y:S02]  /*43d0*/  IMAD R14, R28, -0x2, R19 ;  /* 0xfffffffe1c0e7824 */ /* 0x000fe400078e0213 */
[----:B------:R-:W-:-:S03]  /*43e0*/  VIADD R15, R15, 0x60 ;  /* 0x000000600f0f7836 */ /* 0x000fc60000000000 */
[----:B------:R-:W3:Y:S01]  /*43f0*/  MUFU.TANH R109, R109 ;  /* 0x0000006d006d7308 */ /* 0x000ee20000002400 */
[----:B------:R-:W-:Y:S02]  /*4400*/  IMAD.IADD R14, R14, 0x1, -R9 ;  /* 0x000000010e0e7824 */ /* 0x000fe400078e0a09 */
[----:B------:R-:W-:-:S05]  /*4410*/  IMAD.U32 R21, RZ, RZ, UR4 ;  /* 0x00000004ff157e24 */ /* 0x000fca000f8e00ff */
[----:B------:R-:W4:Y:S01]  /*4420*/  MUFU.TANH R157, R157 ;  /* 0x0000009d009d7308 */ /* 0x000f220000002400 */
[----:B------:R-:W-:-:S07]  /*4430*/  IMAD R15, R28, -0x2, R15 ;  /* 0xfffffffe1c0f7824 */ /* 0x000fce00078e020f */
[----:B------:R-:W0:Y:S01]  /*4440*/  MUFU.TANH R97, R97 ;  /* 0x0000006100617308 */ /* 0x000e220000002400 */
[----:B------:R-:W-:-:S07]  /*4450*/  IMAD.IADD R20, R14, 0x1, R11 ;  /* 0x000000010e147824 */ /* 0x000fce00078e020b */
        /* <DEDUP_REMOVED lines=44> */
[----:B------:R-:W-:-:S02]  /*4720*/  IMAD.IADD R19, R14, 0x1, R13 ;  /* 0x000000010e137824 */ /* 0x000fc400078e020d */
[----:B------:R-:W-:Y:S02]  /*4730*/  IMAD R28, R28, -0x2, R21 ;  /* 0xfffffffe1c1c7824 */ /* 0x000fe400078e0215 */
[----:B------:R-:W-:Y:S01]  /*4740*/  VIADD R21, R12, UR4 ;  /* 0x000000040c157c36 */ /* 0x000fe20008000000 */
[----:B-1----:R-:W-:Y:S01]  /*4750*/  VIADDMNMX R11, R18, R20, R15, PT ;  /* 0x00000014120b7246 */ /* 0x002fe2000380010f */
[----:B------:R-:W-:Y:S01]  /*4760*/  IMAD.IADD R12, R19, 0x1, R18 ;  /* 0x00000001130c7824 */ /* 0x000fe200078e0212 */
[----:B--234-:R-:W-:Y:S06]  /*4770*/  @!P2 BRA `(.L_x_2038) ;  /* 0x000000000064a947 */ /* 0x01cfec0003800000 */
[----:B------:R-:W-:Y:S01]  /*4780*/  IADD3 R13, -R9, R8, R18 ;  /* 0x00000008090d7210 */ /* 0x000fe20007ffe112 */
[----:B------:R-:W-:Y:S03]  /*4790*/  BSSY B1, `(.L_x_2039) ;  /* 0x0000014000017945 */ /* 0x000fe60003800000 */
[----:B------:R-:W-:-:S13]  /*47a0*/  ISETP.GT.AND P1, PT, R13, -0x1, PT ;  /* 0xffffffff0d00780c */ /* 0x000fda0003f24270 */
[----:B------:R-:W-:Y:S05]  /*47b0*/  @P1 BRA `(.L_x_2040) ;  /* 0x00000000002c1947 */ /* 0x000fea0003800000 */
[----:B------:R-:W-:Y:S01]  /*47c0*/  ISETP.NE.AND P1, PT, R10, 0x1, PT ;  /* 0x000000010a00780c */ /* 0x000fe20003f25270 */
[----:B------:R-:W-:Y:S01]  /*47d0*/  BSSY B2, `(.L_x_2041) ;  /* 0x0000007000027945 */ /* 0x000fe20003800000 */
[----:B------:R-:W-:-:S11]  /*47e0*/  LOP3.LUT R13, RZ, R13, RZ, 0x33, !PT ;  /* 0x0000000dff0d7212 */ /* 0x000fd600078e33ff */
[----:B------:R-:W-:Y:S05]  /*47f0*/  @!P1 BRA `(.L_x_2042) ;  /* 0x0000000000109947 */ /* 0x000fea0003800000 */
[----:B------:R-:W2:Y:S04]  /*4800*/  LDL R14, [R194+0x1c] ;  /* 0x00001c00c20e7983 */ /* 0x000ea80000100800 */
[----:B------:R-:W3:Y:S01]  /*4810*/  LDL R18, [R194+0x20] ;  /* 0x00002000c2127983 */ /* 0x000ee20000100800 */
[----:B--2---:R-:W-:-:S05]  /*4820*/  IMAD.HI.U32 R13, R13, R14, RZ ;  /* 0x0000000e0d0d7227 */ /* 0x004fca00078e00ff */
[----:B---3--:R-:W-:-:S07]  /*4830*/  SHF.R.U32.HI R13, RZ, R18, R13 ;  /* 0x00000012ff0d7219 */ /* 0x008fce000001160d */
.L_x_2042:
[----:B------:R-:W-:Y:S05]  /*4840*/  BSYNC B2 ;  /* 0x0000000000027941 */ /* 0x000fea0003800000 */
.L_x_2041:
[----:B------:R-:W-:Y:S01]  /*4850*/  LOP3.LUT R13, RZ, R13, RZ, 0x33, !PT ;  /* 0x0000000dff0d7212 */ /* 0x000fe200078e33ff */
[----:B------:R-:W-:Y:S06]  /*4860*/  BRA `(.L_x_2043) ;  /* 0x0000000000187947 */ /* 0x000fec0003800000 */
.L_x_2040:
[----:B------:R-:W-:-:S13]  /*4870*/  ISETP.NE.AND P1, PT, R10, 0x1, PT ;  /* 0x000000010a00780c */ /* 0x000fda0003f25270 */
[----:B------:R-:W-:Y:S05]  /*4880*/  @!P1 BRA `(.L_x_2043) ;  /* 0x0000000000109947 */ /* 0x000fea0003800000 */
[----:B------:R-:W2:Y:S04]  /*4890*/  LDL R14, [R194+0x1c] ;  /* 0x00001c00c20e7983 */ /* 0x000ea80000100800 */
[----:B------:R-:W3:Y:S01]  /*48a0*/  LDL R18, [R194+0x20] ;  /* 0x00002000c2127983 */ /* 0x000ee20000100800 */
[----:B--2---:R-:W-:-:S05]  /*48b0*/  IMAD.HI.U32 R13, R13, R14, RZ ;  /* 0x0000000e0d0d7227 */ /* 0x004fca00078e00ff */
[----:B---3--:R-:W-:-:S07]  /*48c0*/  SHF.R.U32.HI R13, RZ, R18, R13 ;  /* 0x00000012ff0d7219 */ /* 0x008fce000001160d */
.L_x_2043:
[----:B------:R-:W-:Y:S05]  /*48d0*/  BSYNC B1 ;  /* 0x0000000000017941 */ /* 0x000fea0003800000 */
.L_x_2039:
[----:B------:R-:W-:-:S05]  /*48e0*/  IMAD R13, R10, R13, R28 ;  /* 0x0000000d0a0d7224 */ /* 0x000fca00078e021c */
[----:B------:R-:W-:Y:S02]  /*48f0*/  VIMNMX R12, R12, R13, !PT ;  /* 0x0000000d0c0c7248 */ /* 0x000fe40007fe0100 */
[----:B------:R-:W-:-:S07]  /*4900*/  VIADDMNMX R11, R13, R10, R11, PT ;  /* 0x0000000a0d0b7246 */ /* 0x000fce000380010b */
.L_x_2038:
[----:B------:R-:W-:Y:S05]  /*4910*/  BSYNC B0 ;  /* 0x0000000000007941 */ /* 0x000fea0003800000 */
.L_x_2037:
[C---:B------:R-:W-:Y:S01]  /*4920*/  ISETP.GE.AND P1, PT, R21.reuse, 0x2, PT ;  /* 0x000000021500780c */ /* 0x040fe20003f26270 */
[----:B------:R-:W1:Y:S01]  /*4930*/  SHFL.IDX PT, R14, R25, 0x1, 0x1c1f ;  /* 0x003c1f00190e7f89 */ /* 0x000e6200000e0000 */
[C---:B------:R-:W-:Y:S01]  /*4940*/  ISETP.GE.AND P5, PT, R21.reuse, 0xa, PT ;  /* 0x0000000a1500780c */ /* 0x040fe20003fa6270 */
[----:B------:R-:W-:Y:S01]  /*4950*/  BSSY B0, `(.L_x_2044) ;  /* 0x000008f000007945 */ /* 0x000fe20003800000 */
[----:B------:R-:W-:Y:S02]  /*4960*/  ISETP.GT.AND P3, PT, R12, 0x1, !P1 ;  /* 0x000000010c00780c */ /* 0x000fe40004f64270 */
[----:B------:R-:W-:Y:S02]  /*4970*/  ISETP.GE.AND P2, PT, R21, 0x9, PT ;  /* 0x000000091500780c */ /* 0x000fe40003f46270 */
[----:B------:R-:W-:Y:S02]  /*4980*/  ISETP.LT.OR P3, PT, R11, 0x2, P3 ;  /* 0x000000020b00780c */ /* 0x000fe40001f61670 */
[----:B------:R-:W-:-:S02]  /*4990*/  P2R R18, PR, RZ, 0x20 ;  /* 0x00000020ff127803 */ /* 0x000fc40000000000 */
[----:B------:R-:W-:Y:S02]  /*49a0*/  FSEL R109, R109, -INF , !P3 ;  /* 0xff8000006d6d7808 */ /* 0x000fe40005800000 */
[C---:B------:R-:W-:Y:S02]  /*49b0*/  ISETP.GT.AND P3, PT, R12.reuse, 0x9, !P5 ;  /* 0x000000090c00780c */ /* 0x040fe40006f64270 */
[----:B------:R-:W-:Y:S02]  /*49c0*/  ISETP.GT.AND P4, PT, R12, 0x8, !P2 ;  /* 0x000000080c00780c */ /* 0x000fe40005784270 */
[----:B------:R-:W-:Y:S02]  /*49d0*/  ISETP.LT.OR P3, PT, R11, 0xa, P3 ;  /* 0x0000000a0b00780c */ /* 0x000fe40001f61670 */
[----:B------:R-:W-:Y:S02]  /*49e0*/  ISETP.GE.AND P5, PT, R21, 0x11, PT ;  /* 0x000000111500780c */ /* 0x000fe40003fa6270 */
[----:B0-----:R-:W-:-:S02]  /*49f0*/  FSEL R99, R99, -INF , !P3 ;  /* 0xff80000063637808 */ /* 0x001fc40005800000 */
[----:B------:R-:W-:Y:S02]  /*4a00*/  ISETP.LT.OR P4, PT, R11, 0x9, P4 ;  /* 0x000000090b00780c */ /* 0x000fe40002781670 */
[----:B------:R-:W-:Y:S02]  /*4a10*/  ISETP.GT.AND P3, PT, R12, 0x10, !P5 ;  /* 0x000000100c00780c */ /* 0x000fe40006f64270 */
[----:B------:R-:W-:Y:S02]  /*4a20*/  FSEL R105, R105, -INF , !P4 ;  /* 0xff80000069697808 */ /* 0x000fe40006000000 */
        /* <DEDUP_REMOVED lines=21> */
[----:B------:R-:W-:Y:S02]  /*4b80*/  ISETP.GE.AND P4, PT, R21, 0x22, PT ;  /* 0x000000221500780c */ /* 0x000fe40003f86270 */
        /* <DEDUP_REMOVED lines=11> */
[C---:B------:R-:W-:Y:S02]  /*4c40*/  ISETP.GT.AND P3, PT, R12.reuse, 0x29, !P4 ;  /* 0x000000290c00780c */ /* 0x040fe40006764270 */
        /* <DEDUP_REMOVED lines=42> */
[----:B------:R-:W-:Y:S02]  /*4ef0*/  P2R R26, PR, RZ, 0x20 ;  /* 0x00000020ff1a7803 */ /* 0x000fe40000000000 */
        /* <DEDUP_REMOVED lines=14> */
[----:B------:R-:W-:Y:S02]  /*4fe0*/  P2R R13, PR, RZ, 0x40 ;  /* 0x00000040ff0d7803 */ /* 0x000fe40000000000 */
[----:B------:R-:W-:-:S04]  /*4ff0*/  ISETP.GT.AND P6, PT, R12, RZ, !P6 ;  /* 0x000000ff0c00720c */ /* 0x000fc800077c4270 */
[----:B------:R-:W-:-:S04]  /*5000*/  ISETP.LT.OR P6, PT, R11, 0x1, P6 ;  /* 0x000000010b00780c */ /* 0x000fc800037c1670 */
[----:B------:R-:W-:Y:S02]  /*5010*/  FSEL R113, R24, -INF , !P6 ;  /* 0xff80000018717808 */ /* 0x000fe40007000000 */
[----:B------:R-:W-:-:S04]  /*5020*/  ISETP.GE.AND P6, PT, R21, 0x5a, PT ;  /* 0x0000005a1500780c */ /* 0x000fc80003fc6270 */
[----:B------:R-:W-:Y:S02]  /*5030*/  P2R R21, PR, RZ, 0x40 ;  /* 0x00000040ff157803 */ /* 0x000fe40000000000 */
[----:B------:R-:W-:Y:S01]  /*5040*/  ISETP.GT.AND P6, PT, R12, 0x59, !P6 ;  /* 0x000000590c00780c */ /* 0x000fe200077c4270 */
[----:B-1----:R-:W-:-:S03]  /*5050*/  IMAD.IADD R12, R19, 0x1, R14 ;  /* 0x00000001130c7824 */ /* 0x002fc600078e020e */
[----:B------:R-:W-:Y:S02]  /*5060*/  ISETP.LT.OR P6, PT, R11, 0x5a, P6 ;  /* 0x0000005a0b00780c */ /* 0x000fe400037c1670 */
[----:B------:R-:W-:Y:S02]  /*5070*/  VIADDMNMX R11, R14, R20, R15, PT ;  /* 0x000000140e0b7246 */ /* 0x000fe4000380010f */
[----:B------:R-:W-:Y:S02]  /*5080*/  FSEL R211, R69, -INF , !P6 ;  /* 0xff80000045d37808 */ /* 0x000fe40007000000 */
[----:B------:R-:W-:-:S13]  /*5090*/  ISETP.GE.AND P6, PT, R10, 0x1, PT ;  /* 0x000000010a00780c */ /* 0x000fda0003fc6270 */
[----:B------:R-:W-:Y:S05]  /*50a0*/  @!P6 BRA `(.L_x_2045) ;  /* 0x000000000064e947 */ /* 0x000fea0003800000 */
        /* <DEDUP_REMOVED lines=12> */
.L_x_2049:
[----:B------:R-:W-:Y:S05]  /*5170*/  BSYNC B2 ;  /* 0x0000000000027941 */ /* 0x000fea0003800000 */
.L_x_2048:
[----:B------:R-:W-:Y:S01]  /*5180*/  LOP3.LUT R9, RZ, R9, RZ, 0x33, !PT ;  /* 0x00000009ff097212 */ /* 0x000fe200078e33ff */
[----:B------:R-:W-:Y:S06]  /*5190*/  BRA `(.L_x_2050) ;  /* 0x0000000000187947 */ /* 0x000fec0003800000 */
.L_x_2047:
[----:B------:R-:W-:-:S13]  /*51a0*/  ISETP.NE.AND P6, PT, R10, 0x1, PT ;  /* 0x000000010a00780c */ /* 0x000fda0003fc5270 */
[----:B------:R-:W-:Y:S05]  /*51b0*/  @!P6 BRA `(.L_x_2050) ;  /* 0x000000000010e947 */ /* 0x000fea0003800000 */
[----:B------:R-:W2:Y:S04]  /*51c0*/  LDL R8, [R194+0x1c] ;  /* 0x00001c00c2087983 */ /* 0x000ea80000100800 */
[----:B------:R-:W3:Y:S01]  /*51d0*/  LDL R14, [R194+0x20] ;  /* 0x00002000c20e7983 */ /* 0x000ee20000100800 */
[----:B--2---:R-:W-:-:S05]  /*51e0*/  IMAD.HI.U32 R9, R9, R8, RZ ;  /* 0x0000000809097227 */ /* 0x004fca00078e00ff */
[----:B---3--:R-:W-:-:S07]  /*51f0*/  SHF.R.U32.HI R9, RZ, R14, R9 ;  /* 0x0000000eff097219 */ /* 0x008fce0000011609 */
.L_x_2050:
[----:B------:R-:W-:Y:S05]  /*5200*/  BSYNC B1 ;  /* 0x0000000000017941 */ /* 0x000fea0003800000 */
.L_x_2046:
[----:B------:R-:W-:-:S05]  /*5210*/  IMAD R9, R10, R9, R28 ;  /* 0x000000090a097224 */ /* 0x000fca00078e021c */
[----:B------:R-:W-:Y:S02]  /*5220*/  VIADDMNMX R11, R9, R10, R11, PT ;  /* 0x0000000a090b7246 */ /* 0x000fe4000380010b */
[----:B------:R-:W-:-:S07]  /*5230*/  VIMNMX R12, R12, R9, !PT ;  /* 0x000000090c0c7248 */ /* 0x000fce0007fe0100 */
.L_x_2045:
[----:B------:R-:W-:Y:S05]  /*5240*/  BSYNC B0 ;  /* 0x0000000000007941 */ /* 0x000fea0003800000 */
.L_x_2044:
[C---:B------:R-:W-:Y:S01]  /*5250*/  ISETP.GT.AND P1, PT, R12.reuse, 0x1, !P1 ;  /* 0x000000010c00780c */ /* 0x040fe20004f24270 */
[----:B------:R-:W2:Y:S01]  /*5260*/  LDL R220, [R1+0x2b8] ;  /* 0x0002b80001dc7983 */ /* 0x000ea20000100800 */
[----:B------:R-:W-:Y:S02]  /*5270*/  ISETP.GT.AND P2, PT, R12, 0x8, !P2 ;  /* 0x000000080c00780c */ /* 0x000fe40005744270 */
[C---:B------:R-:W-:Y:S01]  /*5280*/  ISETP.LT.OR P1, PT, R11.reuse, 0x2, P1 ;  /* 0x000000020b00780c */ /* 0x040fe20000f21670 */
[----:B------:R-:W3:Y:S01]  /*5290*/  LDL R15, [R1+0x460] ;  /* 0x00046000010f7983 */ /* 0x000ee20000100800 */
[----:B------:R-:W-:Y:S02]  /*52a0*/  ISETP.LT.OR P2, PT, R11, 0x9, P2 ;  /* 0x000000090b00780c */ /* 0x000fe40001741670 */
[----:B------:R-:W-:Y:S01]  /*52b0*/  FSEL R97, R97, -INF , !P1 ;  /* 0xff80000061617808 */ /* 0x000fe20004800000 */
[----:B------:R-:W4:Y:S01]  /*52c0*/  LDL R156, [R1+0x2ac] ;  /* 0x0002ac00019c7983 */ /* 0x000f220000100800 */
[----:B------:R-:W-:-:S02]  /*52d0*/  ISETP.NE.AND P1, PT, R18, RZ, PT ;  /* 0x000000ff1200720c */ /* 0x000fc40003f25270 */
[----:B------:R-:W-:Y:S01]  /*52e0*/  FSEL R159, R159, -INF , !P2 ;  /* 0xff8000009f9f7808 */ /* 0x000fe20005000000 */
[----:B------:R-:W5:Y:S01]  /*52f0*/  LDL R18, [R1+0x33c] ;  /* 0x00033c0001127983 */ /* 0x000f620000100800 */
[----:B------:R-:W-:Y:S02]  /*5300*/  ISETP.GT.AND P1, PT, R12, 0x9, !P1 ;  /* 0x000000090c00780c */ /* 0x000fe40004f24270 */
[----:B------:R-:W-:Y:S01]  /*5310*/  ISETP.NE.AND P2, PT, R29, RZ, PT ;  /* 0x000000ff1d00720c */ /* 0x000fe20003f45270 */
[----:B------:R-:W4:Y:S01]  /*5320*/  LDL R158, [R1+0x2b0] ;  /* 0x0002b000019e7983 */ /* 0x000f220000100800 */
[----:B------:R-:W-:Y:S02]  /*5330*/  ISETP.LT.OR P1, PT, R11, 0xa, P1 ;  /* 0x0000000a0b00780c */ /* 0x000fe40000f21670 */
[----:B------:R-:W-:Y:S01]  /*5340*/  ISETP.NE.AND P6, PT, R30, RZ, PT ;  /* 0x000000ff1e00720c */ /* 0x000fe20003fc5270 */
[----:B------:R-:W4:Y:S01]  /*5350*/  LDL R160, [R1+0x2b4] ;  /* 0x0002b40001a07983 */ /* 0x000f220000100800 */
[----:B------:R-:W-:-:S02]  /*5360*/  FSEL R91, R91, -INF , !P1 ;  /* 0xff8000005b5b7808 */ /* 0x000fc40004800000 */
[----:B------:R-:W-:Y:S01]  /*5370*/  ISETP.NE.AND P1, PT, R26, RZ, PT ;  /* 0x000000ff1a00720c */ /* 0x000fe20003f25270 */
[----:B------:R-:W4:Y:S01]  /*5380*/  LDL R19, [R1+0x2bc] ;  /* 0x0002bc0001137983 */ /* 0x000f220000100800 */
[----:B------:R-:W-:Y:S02]  /*5390*/  FMNMX.FTZ R10, R113, R109, !PT ;  /* 0x0000006d710a7209 */ /* 0x000fe40007810000 */
[----:B------:R-:W-:Y:S01]  /*53a0*/  ISETP.GT.AND P1, PT, R12, 0x10, !P1 ;  /* 0x000000100c00780c */ /* 0x000fe20004f24270 */
[----:B------:R-:W4:Y:S01]  /*53b0*/  LDL R25, [R1+0x2c4] ;  /* 0x0002c40001197983 */ /* 0x000f220000100800 */
[----:B------:R-:W-:Y:S02]  /*53c0*/  FMNMX.FTZ R10, R105, R10, !PT ;  /* 0x0000000a690a7209 */ /* 0x000fe40007810000 */
[----:B------:R-:W-:Y:S01]  /*53d0*/  ISETP.LT.OR P1, PT, R11, 0x11, P1 ;  /* 0x000000110b00780c */ /* 0x000fe20000f21670 */
[----:B------:R-:W4:Y:S01]  /*53e0*/  LDL R20, [R1+0x374] ;  /* 0x0003740001147983 */ /* 0x000f220000100800 */
[----:B------:R-:W-:-:S02]  /*53f0*/  FMNMX.FTZ R10, R99, R10, !PT ;  /* 0x0000000a630a7209 */ /* 0x000fc40007810000 */
[----:B------:R-:W-:Y:S01]  /*5400*/  FSEL R164, R164, -INF , !P1 ;  /* 0xff800000a4a47808 */ /* 0x000fe20004800000 */
[----:B------:R-:W4:Y:S01]  /*5410*/  LDL R87, [R1+0x218] ;  /* 0x0002180001577983 */ /* 0x000f220000100800 */
[----:B------:R-:W-:Y:S02]  /*5420*/  ISETP.NE.AND P1, PT, R27, RZ, PT ;  /* 0x000000ff1b00720c */ /* 0x000fe40003f25270 */
[C---:B------:R-:W-:Y:S01]  /*5430*/  ISETP.GT.AND P3, PT, R12.reuse, 0x50, !P3 ;  /* 0x000000500c00780c */ /* 0x040fe20005f64270 */
[----:B------:R-:W4:Y:S01]  /*5440*/  LDL R152, [R1+0x2a4] ;  /* 0x0002a40001987983 */ /* 0x000f220000100800 */
[C---:B------:R-:W-:Y:S02]  /*5450*/  ISETP.GT.AND P1, PT, R12.reuse, 0x11, !P1 ;  /* 0x000000110c00780c */ /* 0x040fe40004f24270 */
[----:B------:R-:W-:Y:S01]  /*5460*/  ISETP.GT.AND P4, PT, R12, 0x51, !P4 ;  /* 0x000000510c00780c */ /* 0x000fe20006784270 */
[----:B------:R-:W4:Y:S01]  /*5470*/  LDL R154, [R1+0x2a8] ;  /* 0x0002a800019a7983 */ /* 0x000f220000100800 */
[----:B------:R-:W-:-:S02]  /*5480*/  ISETP.LT.OR P1, PT, R11, 0x12, P1 ;  /* 0x000000120b00780c */ /* 0x000fc40000f21670 */
[----:B------:R-:W-:Y:S01]  /*5490*/  ISETP.LT.OR P3, PT, R11, 0x51, P3 ;  /* 0x000000510b00780c */ /* 0x000fe20001f61670 */
[----:B------:R-:W4:Y:S01]  /*54a0*/  LDL R89, [R1+0x230] ;  /* 0x0002300001597983 */ /* 0x000f220000100800 */
[----:B------:R-:W-:Y:S02]  /*54b0*/  FSEL R174, R174, -INF , !P1 ;  /* 0xff800000aeae7808 */ /* 0x000fe40004800000 */
[----:B------:R-:W-:Y:S01]  /*54c0*/  ISETP.GT.AND P1, PT, R12, 0x18, !P2 ;  /* 0x000000180c00780c */ /* 0x000fe20005724270 */
[----:B------:R-:W4:Y:S01]  /*54d0*/  LDL R111, [R1+0x234] ;  /* 0x00023400016f7983 */ /* 0x000f220000100800 */
[----:B------:R-:W-:Y:S02]  /*54e0*/  ISETP.NE.AND P2, PT, R13, RZ, PT ;  /* 0x000000ff0d00720c */ /* 0x000fe40003f45270 */
[----:B------:R-:W-:Y:S01]  /*54f0*/  ISETP.LT.OR P1, PT, R11, 0x19, P1 ;  /* 0x000000190b00780c */ /* 0x000fe20000f21670 */
[----:B------:R-:W4:Y:S01]  /*5500*/  LDL R115, [R1+0x238] ;  /* 0x0002380001737983 */ /* 0x000f220000100800 */
[----:B------:R-:W-:-:S02]  /*5510*/  FMNMX.FTZ R13, R161, R10, !PT ;  /* 0x0000000aa10d7209 */ /* 0x000fc40007810000 */
[----:B------:R-:W-:Y:S01]  /*5520*/  FSEL R175, R175, -INF , !P1 ;  /* 0xff800000afaf7808 */ /* 0x000fe20004800000 */
[----:B------:R-:W4:Y:S01]  /*5530*/  LDL R117, [R1+0x23c] ;  /* 0x00023c0001757983 */ /* 0x000f220000100800 */
[----:B------:R-:W-:Y:S02]  /*5540*/  ISETP.GT.AND P1, PT, R12, 0x19, !P6 ;  /* 0x000000190c00780c */ /* 0x000fe40007724270 */
[----:B------:R-:W-:Y:S01]  /*5550*/  ISETP.NE.AND P6, PT, R40, RZ, PT ;  /* 0x000000ff2800720c */ /* 0x000fe20003fc5270 */
[----:B------:R-:W4:Y:S01]  /*5560*/  LDL R93, [R1+0x240] ;  /* 0x00024000015d7983 */ /* 0x000f220000100800 */
[----:B------:R-:W-:Y:S02]  /*5570*/  ISETP.LT.OR P1, PT, R11, 0x1a, P1 ;  /* 0x0000001a0b00780c */ /* 0x000fe40000f21670 */
[----:B------:R-:W-:Y:S01]  /*5580*/  ISETP.GT.AND P5, PT, R12, 0x58, !P5 ;  /* 0x000000580c00780c */ /* 0x000fe20006fa4270 */
[----:B------:R-:W4:Y:S01]  /*5590*/  LDL R119, [R1+0x244] ;  /* 0x0002440001777983 */ /* 0x000f220000100800 */
[----:B------:R-:W-:-:S02]  /*55a0*/  FSEL R228, R228, -INF , !P1 ;  /* 0xff800000e4e47808 */ /* 0x000fc40004800000 */
[----:B------:R-:W-:Y:S01]  /*55b0*/  ISETP.NE.AND P1, PT, R31, RZ, PT ;  /* 0x000000ff1f00720c */ /* 0x000fe20003f25270 */
[----:B------:R-:W4:Y:S01]  /*55c0*/  LDL R121, [R1+0x248] ;  /* 0x0002480001797983 */ /* 0x000f220000100800 */
[C---:B------:R-:W-:Y:S02]  /*55d0*/  ISETP.LT.OR P4, PT, R11.reuse, 0x52, P4 ;  /* 0x000000520b00780c */ /* 0x040fe40002781670 */
[----:B------:R-:W-:Y:S01]  /*55e0*/  ISETP.GT.AND P1, PT, R12, 0x20, !P1 ;  /* 0x000000200c00780c */ /* 0x000fe20004f24270 */
[----:B------:R-:W4:Y:S01]  /*55f0*/  LDL R123, [R1+0x24c] ;  /* 0x00024c00017b7983 */ /* 0x000f220000100800 */
[----:B------:R-:W-:Y:S02]  /*5600*/  FSEL R170, R170, -INF , !P3 ;  /* 0xff800000aaaa7808 */ /* 0x000fe40005800000 */
[C---:B------:R-:W-:Y:S01]  /*5610*/  ISETP.LT.OR P1, PT, R11.reuse, 0x21, P1 ;  /* 0x000000210b00780c */ /* 0x040fe20000f21670 */
[----:B------:R-:W4:Y:S01]  /*5620*/  LDL R95, [R1+0x250] ;  /* 0x00025000015f7983 */ /* 0x000f220000100800 */
[----:B------:R-:W-:-:S02]  /*5630*/  ISETP.LT.OR P5, PT, R11, 0x59, P5 ;  /* 0x000000590b00780c */ /* 0x000fc40002fa1670 */
[----:B------:R-:W-:Y:S01]  /*5640*/  FSEL R181, R181, -INF , !P1 ;  /* 0xff800000b5b57808 */ /* 0x000fe20004800000 */
[----:B------:R-:W4:Y:S01]  /*5650*/  LDL R125, [R1+0x254] ;  /* 0x00025400017d7983 */ /* 0x000f220000100800 */
[----:B------:R-:W-:Y:S02]  /*5660*/  ISETP.NE.AND P1, PT, R32, RZ, PT ;  /* 0x000000ff2000720c */ /* 0x000fe40003f25270 */
[----:B------:R-:W-:Y:S01]  /*5670*/  FSEL R171, R171, -INF , !P4 ;  /* 0xff800000abab7808 */ /* 0x000fe20006000000 */
[----:B------:R-:W4:Y:S01]  /*5680*/  LDL R127, [R1+0x258] ;  /* 0x00025800017f7983 */ /* 0x000f220000100800 */
[----:B------:R-:W-:Y:S02]  /*5690*/  ISETP.GT.AND P1, PT, R12, 0x21, !P1 ;  /* 0x000000210c00780c */ /* 0x000fe40004f24270 */
[----:B------:R-:W-:Y:S01]  /*56a0*/  FSEL R172, R172, -INF , !P5 ;  /* 0xff800000acac7808 */ /* 0x000fe20006800000 */
[----:B------:R-:W4:Y:S01]  /*56b0*/  LDL R129, [R1+0x25c] ;  /* 0x00025c0001817983 */ /* 0x000f220000100800 */
[----:B------:R-:W-:-:S03]  /*56c0*/  ISETP.LT.OR P1, PT, R11, 0x22, P1 ;  /* 0x000000220b00780c */ /* 0x000fc60000f21670 */
[----:B------:R-:W4:Y:S01]  /*56d0*/  LDL R101, [R1+0x260] ;  /* 0x0002600001657983 */ /* 0x000f220000100800 */
[----:B------:R-:W-:Y:S02]  /*56e0*/  FSEL R182, R182, -INF , !P1 ;  /* 0xff800000b6b67808 */ /* 0x000fe40004800000 */
[----:B------:R-:W-:Y:S01]  /*56f0*/  ISETP.NE.AND P1, PT, R33, RZ, PT ;  /* 0x000000ff2100720c */ /* 0x000fe20003f25270 */
[----:B------:R-:W4:Y:S03]  /*5700*/  LDL R131, [R1+0x264] ;  /* 0x0002640001837983 */ /* 0x000f260000100800 */
[----:B------:R-:W-:Y:S01]  /*5710*/  ISETP.GT.AND P1, PT, R12, 0x28, !P1 ;  /* 0x000000280c00780c */ /* 0x000fe20004f24270 */
[----:B------:R-:W4:Y:S03]  /*5720*/  LDL R133, [R1+0x268] ;  /* 0x0002680001857983 */ /* 0x000f260000100800 */
[----:B------:R-:W-:Y:S01]  /*5730*/  ISETP.LT.OR P1, PT, R11, 0x29, P1 ;  /* 0x000000290b00780c */ /* 0x000fe20000f21670 */
[----:B------:R-:W4:Y:S03]  /*5740*/  LDL R135, [R1+0x26c] ;  /* 0x00026c0001877983 */ /* 0x000f260000100800 */
[----:B------:R-:W-:Y:S01]  /*5750*/  FSEL R183, R183, -INF , !P1 ;  /* 0xff800000b7b77808 */ /* 0x000fe20004800000 */
[----:B------:R-:W4:Y:S01]  /*5760*/  LDL R103, [R1+0x270] ;  /* 0x0002700001677983 */ /* 0x000f220000100800 */
[----:B------:R-:W-:-:S03]  /*5770*/  ISETP.NE.AND P1, PT, R34, RZ, PT ;  /* 0x000000ff2200720c */ /* 0x000fc60003f25270 */
[----:B------:R-:W4:Y:S01]  /*5780*/  LDL R128, [R1+0x274] ;  /* 0x0002740001807983 */ /* 0x000f220000100800 */
[----:B------:R-:W-:-:S03]  /*5790*/  ISETP.GT.AND P1, PT, R12, 0x29, !P1 ;  /* 0x000000290c00780c */ /* 0x000fc60004f24270 */
        /* <DEDUP_REMOVED lines=42> */
[----:B------:R-:W-:-:S02]  /*5a40*/  ISETP.GT.AND P1, PT, R12, RZ, !P2 ;  /* 0x000000ff0c00720c */ /* 0x000fc40005724270 */
[----:B------:R-:W-:Y:S01]  /*5a50*/  ISETP.NE.AND P2, PT, R42, RZ, PT ;  /* 0x000000ff2a00720c */ /* 0x000fe20003f45270 */
[----:B------:R-:W4:Y:S01]  /*5a60*/  LDL R45, [R1+0x2ec] ;  /* 0x0002ec00012d7983 */ /* 0x000f220000100800 */
[----:B------:R-:W-:Y:S02]  /*5a70*/  ISETP.LT.OR P1, PT, R11, 0x1, P1 ;  /* 0x000000010b00780c */ /* 0x000fe40000f21670 */
[C---:B------:R-:W-:Y:S01]  /*5a80*/  ISETP.GT.AND P2, PT, R12.reuse, 0x49, !P2 ;  /* 0x000000490c00780c */ /* 0x040fe20005744270 */
[----:B------:R-:W4:Y:S01]  /*5a90*/  LDL R47, [R1+0x2f0] ;  /* 0x0002f000012f7983 */ /* 0x000f220000100800 */
[----:B------:R-:W-:Y:S02]  /*5aa0*/  FSEL R157, R157, -INF , !P1 ;  /* 0xff8000009d9d7808 */ /* 0x000fe40004800000 */
[----:B------:R-:W-:Y:S01]  /*5ab0*/  ISETP.GT.AND P1, PT, R12, 0x41, !P6 ;  /* 0x000000410c00780c */ /* 0x000fe20007724270 */
[----:B------:R-:W4:Y:S01]  /*5ac0*/  LDL R49, [R1+0x2f4] ;  /* 0x0002f40001317983 */ /* 0x000f220000100800 */
[----:B------:R-:W-:-:S02]  /*5ad0*/  FMNMX.FTZ R8, R157, R97, !PT ;  /* 0x000000619d087209 */ /* 0x000fc40007810000 */
[----:B------:R-:W-:Y:S01]  /*5ae0*/  ISETP.LT.OR P1, PT, R11, 0x42, P1 ;  /* 0x000000420b00780c */ /* 0x000fe20000f21670 */
[----:B------:R-:W4:Y:S01]  /*5af0*/  LDL R51, [R1+0x2f8] ;  /* 0x0002f80001337983 */ /* 0x000f220000100800 */
[----:B------:R-:W-:Y:S02]  /*5b00*/  FMNMX.FTZ R8, R159, R8, !PT ;  /* 0x000000089f087209 */ /* 0x000fe40007810000 */
[----:B------:R-:W-:Y:S01]  /*5b10*/  FSEL R167, R167, -INF , !P1 ;  /* 0xff800000a7a77808 */ /* 0x000fe20004800000 */
[----:B------:R-:W4:Y:S01]  /*5b20*/  LDL R53, [R1+0x2fc] ;  /* 0x0002fc0001357983 */ /* 0x000f220000100800 */
[----:B------:R-:W-:Y:S02]  /*5b30*/  FMNMX.FTZ R9, R91, R8, !PT ;  /* 0x000000085b097209 */ /* 0x000fe40007810000 */
[----:B------:R-:W-:Y:S01]  /*5b40*/  FMNMX.FTZ R8, R162, R13, !PT ;  /* 0x0000000da2087209 */ /* 0x000fe20007810000 */
[----:B------:R-:W4:Y:S01]  /*5b50*/  LDL R55, [R1+0x300] ;  /* 0x0003000001377983 */ /* 0x000f220000100800 */
[----:B------:R-:W-:-:S02]  /*5b60*/  FMNMX.FTZ R9, R164, R9, !PT ;  /* 0x00000009a4097209 */ /* 0x000fc40007810000 */
[----:B------:R-:W-:Y:S01]  /*5b70*/  FMNMX.FTZ R8, R163, R8, !PT ;  /* 0x00000008a3087209 */ /* 0x000fe20007810000 */
[----:B------:R-:W4:Y:S01]  /*5b80*/  LDL R57, [R1+0x304] ;  /* 0x0003040001397983 */ /* 0x000f220000100800 */
[----:B------:R-:W-:Y:S02]  /*5b90*/  FMNMX.FTZ R10, R174, R9, !PT ;  /* 0x00000009ae0a7209 */ /* 0x000fe40007810000 */
[----:B------:R-:W-:Y:S01]  /*5ba0*/  FMNMX.FTZ R8, R229, R8, !PT ;  /* 0x00000008e5087209 */ /* 0x000fe20007810000 */
[----:B------:R-:W4:Y:S01]  /*5bb0*/  LDL R59, [R1+0x308] ;  /* 0x00030800013b7983 */ /* 0x000f220000100800 */
[----:B------:R-:W-:Y:S02]  /*5bc0*/  FMNMX.FTZ R9, R175, R10, !PT ;  /* 0x0000000aaf097209 */ /* 0x000fe40007810000 */
[----:B------:R-:W-:Y:S01]  /*5bd0*/  ISETP.NE.AND P1, PT, R41, RZ, PT ;  /* 0x000000ff2900720c */ /* 0x000fe20003f25270 */
        /* <DEDUP_REMOVED lines=25> */
[----:B------:R-:W-:Y:S02]  /*5d70*/  ISETP.GT.AND P1, PT, R12, 0x48, !P1 ;  /* 0x000000480c00780c */ /* 0x000fe40004f24270 */
[----:B------:R-:W-:Y:S01]  /*5d80*/  FMNMX.FTZ R13, R217, R10, !PT ;  /* 0x0000000ad90d7209 */ /* 0x000fe20007810000 */
[----:B------:R-:W4:Y:S01]  /*5d90*/  LDL R77, [R1+0x32c] ;  /* 0x00032c00014d7983 */ /* 0x000f220000100800 */
[----:B------:R-:W-:-:S02]  /*5da0*/  FMNMX.FTZ R9, R212, R9, !PT ;  /* 0x00000009d4097209 */ /* 0x000fc40007810000 */
[C---:B------:R-:W-:Y:S01]  /*5db0*/  ISETP.LT.OR P1, PT, R11.reuse, 0x49, P1 ;  /* 0x000000490b00780c */ /* 0x040fe20000f21670 */
[----:B------:R-:W4:Y:S01]  /*5dc0*/  LDL R79, [R1+0x330] ;  /* 0x00033000014f7983 */ /* 0x000f220000100800 */
[----:B------:R-:W-:Y:S02]  /*5dd0*/  FMNMX.FTZ R8, R166, R13, !PT ;  /* 0x0000000da6087209 */ /* 0x000fe40007810000 */
[----:B------:R-:W-:Y:S01]  /*5de0*/  FMNMX.FTZ R10, R218, R9, !PT ;  /* 0x00000009da0a7209 */ /* 0x000fe20007810000 */
[----:B------:R-:W4:Y:S01]  /*5df0*/  LDL R81, [R1+0x334] ;  /* 0x0003340001517983 */ /* 0x000f220000100800 */
[----:B------:R-:W-:Y:S02]  /*5e00*/  ISETP.LT.OR P2, PT, R11, 0x4a, P2 ;  /* 0x0000004a0b00780c */ /* 0x000fe40001741670 */
[----:B------:R-:W-:Y:S01]  /*5e10*/  FSEL R168, R168, -INF , !P1 ;  /* 0xff800000a8a87808 */ /* 0x000fe20004800000 */
[----:B------:R-:W4:Y:S01]  /*5e20*/  LDL R83, [R1+0x338] ;  /* 0x0003380001537983 */ /* 0x000f220000100800 */
[----:B------:R-:W-:-:S02]  /*5e30*/  FMNMX.FTZ R9, R167, R8, !PT ;  /* 0x00000008a7097209 */ /* 0x000fc40007810000 */
[----:B------:R-:W-:Y:S01]  /*5e40*/  FMNMX.FTZ R10, R195, R10, !PT ;  /* 0x0000000ac30a7209 */ /* 0x000fe20007810000 */
[----:B------:R-:W4:Y:S01]  /*5e50*/  LDL R122, [R1+0x340] ;  /* 0x00034000017a7983 */ /* 0x000f220000100800 */
[----:B------:R-:W-:Y:S02]  /*5e60*/  FSEL R169, R169, -INF , !P2 ;  /* 0xff800000a9a97808 */ /* 0x000fe40005000000 */
[----:B------:R-:W-:Y:S01]  /*5e70*/  FMNMX.FTZ R8, R168, R9, !PT ;  /* 0x00000009a8087209 */ /* 0x000fe20007810000 */
[----:B------:R-:W4:Y:S01]  /*5e80*/  LDL R124, [R1+0x344] ;  /* 0x00034400017c7983 */ /* 0x000f220000100800 */
[----:B------:R-:W-:Y:S02]  /*5e90*/  FMNMX.FTZ R9, R213, R10, !PT ;  /* 0x0000000ad5097209 */ /* 0x000fe40007810000 */
[----:B------:R-:W-:Y:S01]  /*5ea0*/  ISETP.NE.AND P6, PT, R21, RZ, PT ;  /* 0x000000ff1500720c */ /* 0x000fe20003fc5270 */
[----:B------:R-:W4:Y:S01]  /*5eb0*/  LDL R126, [R1+0x348] ;  /* 0x00034800017e7983 */ /* 0x000f220000100800 */
[----:B------:R-:W-:-:S02]  /*5ec0*/  FMNMX.FTZ R13, R169, R8, !PT ;  /* 0x00000008a90d7209 */ /* 0x000fc40007810000 */
[----:B------:R-:W-:Y:S01]  /*5ed0*/  FMNMX.FTZ R9, R214, R9, !PT ;  /* 0x00000009d6097209 */ /* 0x000fe20007810000 */
[----:B------:R-:W5:Y:S01]  /*5ee0*/  LDL R21, [R1+0x2c0] ;  /* 0x0002c00001157983 */ /* 0x000f620000100800 */
[----:B------:R-:W-:Y:S02]  /*5ef0*/  ISETP.GT.AND P6, PT, R12, 0x59, !P6 ;  /* 0x000000590c00780c */ /* 0x000fe400077c4270 */
[----:B------:R-:W-:Y:S01]  /*5f00*/  FMNMX.FTZ R8, R170, R13, !PT ;  /* 0x0000000daa087209 */ /* 0x000fe20007810000 */
[----:B------:R-:W4:Y:S01]  /*5f10*/  LDL R114, [R1+0x34c] ;  /* 0x00034c0001727983 */ /* 0x000f220000100800 */
[----:B------:R-:W-:Y:S02]  /*5f20*/  FMNMX.FTZ R10, R216, R9, !PT ;  /* 0x00000009d80a7209 */ /* 0x000fe40007810000 */
[----:B------:R-:W-:Y:S01]  /*5f30*/  ISETP.LT.OR P6, PT, R11, 0x5a, P6 ;  /* 0x0000005a0b00780c */ /* 0x000fe200037c1670 */
[----:B------:R-:W4:Y:S01]  /*5f40*/  LDL R116, [R1+0x350] ;  /* 0x0003500001747983 */ /* 0x000f220000100800 */
[----:B------:R-:W-:-:S02]  /*5f50*/  FMNMX.FTZ R9, R171, R8, !PT ;  /* 0x00000008ab097209 */ /* 0x000fc40007810000 */
[----:B------:R-:W-:Y:S01]  /*5f60*/  FSEL R173, R173, -INF , !P6 ;  /* 0xff800000adad7808 */ /* 0x000fe20007000000 */
[----:B------:R-:W4:Y:S01]  /*5f70*/  LDL R118, [R1+0x354] ;  /* 0x0003540001767983 */ /* 0x000f220000100800 */
[----:B------:R-:W-:Y:S02]  /*5f80*/  FMNMX.FTZ R10, R215, R10, !PT ;  /* 0x0000000ad70a7209 */ /* 0x000fe40007810000 */
[----:B------:R-:W-:Y:S01]  /*5f90*/  FMNMX.FTZ R8, R172, R9, !PT ;  /* 0x00000009ac087209 */ /* 0x000fe20007810000 */
[----:B------:R-:W4:Y:S01]  /*5fa0*/  LDL R120, [R1+0x358] ;  /* 0x0003580001787983 */ /* 0x000f220000100800 */
[----:B------:R-:W-:Y:S02]  /*5fb0*/  FMNMX.FTZ R10, R211, R10, !PT ;  /* 0x0000000ad30a7209 */ /* 0x000fe40007810000 */
[----:B------:R-:W-:Y:S01]  /*5fc0*/  FMNMX.FTZ R11, R173, R8, !PT ;  /* 0x00000008ad0b7209 */ /* 0x000fe20007810000 */
[----:B------:R-:W4:Y:S04]  /*5fd0*/  LDL R108, [R1+0x35c] ;  /* 0x00035c00016c7983 */ /* 0x000f280000100800 */
[----:B------:R-:W-:Y:S04]  /*5fe0*/  STL.64 [R1+0x440], R10 ;  /* 0x0004400a01007387 */ /* 0x000fe80000100a00 */
[----:B------:R-:W2:Y:S04]  /*5ff0*/  LDL R107, [R1+0x444] ;  /* 0x00044400016b7983 */ /* 0x000ea80000100800 */
[----:B------:R-:W0:Y:S04]  /*6000*/  SHFL.BFLY PT, R9, R10, 0x2, 0x1f ;  /* 0x0c401f000a097f89 */ /* 0x000e2800000e0000 */
[----:B------:R-:W4:Y:S04]  /*6010*/  LDL R110, [R1+0x360] ;  /* 0x00036000016e7983 */ /* 0x000f280000100800 */
[----:B------:R-:W4:Y:S04]  /*6020*/  LDL R112, [R1+0x364] ;  /* 0x0003640001707983 */ /* 0x000f280000100800 */
[----:B------:R-:W4:Y:S04]  /*6030*/  LDL R102, [R1+0x368] ;  /* 0x0003680001667983 */ /* 0x000f280000100800 */
[----:B------:R-:W4:Y:S04]  /*6040*/  LDL R104, [R1+0x36c] ;  /* 0x00036c0001687983 */ /* 0x000f280000100800 */
[----:B------:R-:W4:Y:S01]  /*6050*/  LDL R106, [R1+0x370] ;  /* 0x00037000016a7983 */ /* 0x000f220000100800 */
[----:B0-----:R-:W-:-:S03]  /*6060*/  FMNMX.FTZ R12, R10, R9, !PT ;  /* 0x000000090a0c7209 */ /* 0x001fc60007810000 */
[----:B------:R-:W4:Y:S04]  /*6070*/  LDL R98, [R1+0x378] ;  /* 0x0003780001627983 */ /* 0x000f280000100800 */
        /* <DEDUP_REMOVED lines=8> */
[----:B------:R0:W-:Y:S04]  /*6100*/  STL [R1+0x440], R14 ;  /* 0x0004400e01007387 */ /* 0x0001e80000100800 */
[----:B------:R-:W3:Y:S04]  /*6110*/  LDL R85, [R1+0x440] ;  /* 0x0004400001557983 */ /* 0x000ee80000100800 */
[----:B------:R-:W4:Y:S04]  /*6120*/  LDL.64 R8, [R1+0xa8] ;  /* 0x0000a80001087983 */ /* 0x000f280000100a00 */
[----:B------:R-:W4:Y:S04]  /*6130*/  LDL R90, [R1+0x394] ;  /* 0x00039400015a7983 */ /* 0x000f280000100800 */
        /* <DEDUP_REMOVED lines=31> */
[----:B0-----:R-:W4:Y:S04]  /*6330*/  LDL R14, [R1+0x42c] ;  /* 0x00042c00010e7983 */ /* 0x001f280000100800 */
[----:B------:R-:W4:Y:S04]  /*6340*/  LDL R234, [R1+0x414] ;  /* 0x0004140001ea7983 */ /* 0x000f280000100800 */
[----:B------:R-:W4:Y:S04]  /*6350*/  LDL R236, [R1+0x418] ;  /* 0x0004180001ec7983 */ /* 0x000f280000100800 */
[----:B------:R-:W4:Y:S04]  /*6360*/  LDL R235, [R1+0x41c] ;  /* 0x00041c0001eb7983 */ /* 0x000f280000100800 */
[----:B--2---:R-:W0:Y:S02]  /*6370*/  SHFL.BFLY PT, R10, R107, 0x2, 0x1f ;  /* 0x0c401f006b0a7f89 */ /* 0x004e2400000e0000 */
[----:B0-----:R-:W-:-:S05]  /*6380*/  FMNMX.FTZ R10, R10, R107, !PT ;  /* 0x0000006b0a0a7209 */ /* 0x001fca0007810000 */
[----:B------:R-:W0:Y:S02]  /*6390*/  SHFL.BFLY PT, R11, R10, 0x1, 0x1f ;  /* 0x0c201f000a0b7f89 */ /* 0x000e2400000e0000 */
[----:B0-----:R-:W-:Y:S02]  /*63a0*/  FMNMX.FTZ R12, R10, R11, !PT ;  /* 0x0000000b0a0c7209 */ /* 0x001fe40007810000 */
[----:B------:R-:W2:Y:S04]  /*63b0*/  LDL R10, [R1+0x424] ;  /* 0x00042400010a7983 */ /* 0x000ea80000100800 */
[----:B------:R-:W2:Y:S04]  /*63c0*/  LDL R11, [R1+0x428] ;  /* 0x00042800010b7983 */ /* 0x000ea80000100800 */
[----:B------:R0:W-:Y:S01]  /*63d0*/  STL [R1+0x2b8], R220 ;  /* 0x0002b8dc01007387 */ /* 0x0001e20000100800 */
[----:B---3--:R-:W-:Y:S01]  /*63e0*/  FSETP.NEU.FTZ.AND P1, PT, R85, -INF , PT ;  /* 0xff8000005500780b */ /* 0x008fe20003f3d000 */
[----:B0-----:R-:W-:-:S02]  /*63f0*/  FMUL.FTZ R220, R15, R85 ;  /* 0x000000550fdc7220 */ /* 0x001fc40000410000 */
[----:B-----5:R0:W-:Y:S03]  /*6400*/  STL [R1+0x2c0], R21 ;  /* 0x0002c01501007387 */ /* 0x0201e60000100800 */
[----:B------:R-:W-:Y:S01]  /*6410*/  FSEL R220, R220, RZ, P1 ;  /* 0x000000ffdcdc7208 */ /* 0x000fe20000800000 */
[----:B------:R1:W-:Y:S04]  /*6420*/  STL [R1+0x33c], R18 ;  /* 0x00033c1201007387 */ /* 0x0003e80000100800 */
[----:B0-----:R-:W-:Y:S01]  /*6430*/  FFMA.FTZ R21, R113, R15, -R220 ;  /* 0x0000000f71157223 */ /* 0x001fe200000108dc */
[----:B------:R-:W-:-:S03]  /*6440*/  FSETP.NEU.FTZ.AND P1, PT, R12, -INF , PT ;  /* 0xff8000000c00780b */ /* 0x000fc60003f3d000 */
[----:B-1----:R0:W-:Y:S02]  /*6450*/  MUFU.EX2 R18, R21 ;  /* 0x0000001500127308 */ /* 0x0021e40000000800 */
[-C--:B0-----:R-:W-:Y:S01]  /*6460*/  FMUL.FTZ R21, R12, R15.reuse ;  /* 0x0000000f0c157220 */ /* 0x081fe20000410000 */
[----:B----4-:R0:W-:Y:S04]  /*6470*/  STL [R1+0x2ac], R156 ;  /* 0x0002ac9c01007387 */ /* 0x0101e80000100800 */
[----:B------:R-:W-:Y:S01]  /*6480*/  FSEL R21, R21, RZ, P1 ;  /* 0x000000ff15157208 */ /* 0x000fe20000800000 */
[----:B------:R1:W-:Y:S04]  /*6490*/  STL [R1+0x2b0], R158 ;  /* 0x0002b09e01007387 */ /* 0x0003e80000100800 */
[----:B------:R3:W-:Y:S01]  /*64a0*/  STL [R1+0x2b4], R160 ;  /* 0x0002b4a001007387 */ /* 0x0007e20000100800 */
[-C--:B0-----:R-:W-:Y:S01]  /*64b0*/  FFMA.FTZ R156, R99, R15.reuse, -R220 ;  /* 0x0000000f639c7223 */ /* 0x081fe200000108dc */
[-CC-:B------:R-:W-:Y:S01]  /*64c0*/  FFMA.FTZ R157, R157, R15.reuse, -R21.reuse ;  /* 0x0000000f9d9d7223 */ /* 0x180fe20000010815 */
[-CC-:B------:R-:W-:Y:S01]  /*64d0*/  FFMA.FTZ R159, R159, R15.reuse, -R21.reuse ;  /* 0x0000000f9f9f7223 */ /* 0x180fe20000010815 */
[----:B------:R0:W-:Y:S01]  /*64e0*/  STL [R1+0x2bc], R19 ;  /* 0x0002bc1301007387 */ /* 0x0001e20000100800 */
[----:B-1----:R-:W-:-:S03]  /*64f0*/  FFMA.FTZ R158, R97, R15, -R21 ;  /* 0x0000000f619e7223 */ /* 0x002fc60000010815 */
[----:B------:R1:W-:Y:S01]  /*6500*/  STL [R1+0x2c4], R25 ;  /* 0x0002c41901007387 */ /* 0x0003e20000100800 */
[-C--:B---3--:R-:W-:Y:S01]  /*6510*/  FFMA.FTZ R160, R91, R15.reuse, -R21 ;  /* 0x0000000f5ba07223 */ /* 0x088fe20000010815 */
[-CC-:B0-----:R-:W-:Y:S02]  /*6520*/  FFMA.FTZ R19, R109, R15.reuse, -R220.reuse ;  /* 0x0000000f6d137223 */ /* 0x181fe400000108dc */
[----:B------:R0:W-:Y:S01]  /*6530*/  STL [R1+0x374], R20 ;  /* 0x0003741401007387 */ /* 0x0001e20000100800 */
[----:B-1----:R-:W-:Y:S01]  /*6540*/  FFMA.FTZ R25, R105, R15, -R220 ;  /* 0x0000000f69197223 */ /* 0x002fe200000108dc */
[----:B------:R-:W-:Y:S08]  /*6550*/  MUFU.EX2 R156, R156 ;  /* 0x0000009c009c7308 */ /* 0x000ff00000000800 */
[----:B------:R-:W-:Y:S08]  /*6560*/  MUFU.EX2 R19, R19 ;  /* 0x0000001300137308 */ /* 0x000ff00000000800 */
[----:B0-----:R-:W-:Y:S08]  /*6570*/  MUFU.EX2 R20, R25 ;  /* 0x0000001900147308 */ /* 0x001ff00000000800 */
[----:B------:R-:W-:Y:S08]  /*6580*/  MUFU.EX2 R157, R157 ;  /* 0x0000009d009d7308 */ /* 0x000ff00000000800 */
[----:B------:R-:W0:Y:S08]  /*6590*/  MUFU.EX2 R158, R158 ;  /* 0x0000009e009e7308 */ /* 0x000e300000000800 */
[----:B------:R-:W-:Y:S08]  /*65a0*/  MUFU.EX2 R159, R159 ;  /* 0x0000009f009f7308 */ /* 0x000ff00000000800 */
[----:B------:R-:W1:Y:S01]  /*65b0*/  MUFU.EX2 R160, R160 ;  /* 0x000000a000a07308 */ /* 0x000e620000000800 */
[----:B------:R-:W-:Y:S01]  /*65c0*/  IMAD R8, R87, 0xc00, R8 ;  /* 0x00000c0057087824 */ /* 0x000fe200078e0208 */
[----:B------:R3:W-:Y:S01]  /*65d0*/  STL [R1+0x2e0], R39 ;  /* 0x0002e02701007387 */ /* 0x0007e20000100800 */
[----:B------:R-:W-:-:S03]  /*65e0*/  R2UR UR7, R9 ;  /* 0x00000000090772ca */ /* 0x000fc600000e0000 */
[----:B------:R4:W-:Y:S01]  /*65f0*/  STL [R1+0x3ec], R38 ;  /* 0x0003ec2601007387 */ /* 0x0009e20000100800 */
[----:B------:R-:W-:Y:S02]  /*6600*/  R2UR UR6, R8 ;  /* 0x00000000080672ca */ /* 0x000fe400000e0000 */
[----:B0-----:R-:W-:Y:S01]  /*6610*/  F2FP.BF16.F32.PACK_AB R153, R158, R157 ;  /* 0x0000009d9e99723e */ /* 0x001fe200000010ff */
[----:B------:R0:W-:Y:S01]  /*6620*/  STL [R1+0x2a4], R152 ;  /* 0x0002a49801007387 */ /* 0x0001e20000100800 */
[----:B---3--:R-:W-:-:S03]  /*6630*/  IMAD.MOV.U32 R39, RZ, RZ, R9 ;  /* 0x000000ffff277224 */ /* 0x008fc600078e0009 */
[----:B------:R3:W-:Y:S01]  /*6640*/  STL [R1+0x2a8], R154 ;  /* 0x0002a89a01007387 */ /* 0x0007e20000100800 */
[----:B----4-:R-:W-:Y:S01]  /*6650*/  VIADD R38, R8, 0x80 ;  /* 0x0000008008267836 */ /* 0x010fe20000000000 */
[----:B-1----:R-:W-:Y:S02]  /*6660*/  F2FP.BF16.F32.PACK_AB R155, R160, R159 ;  /* 0x0000009fa09b723e */ /* 0x002fe400000010ff */
[----:B0-----:R-:W-:Y:S01]  /*6670*/  F2FP.BF16.F32.PACK_AB R152, R19, R18 ;  /* 0x000000121398723e */ /* 0x001fe200000010ff */
[----:B------:R-:W-:Y:S01]  /*6680*/  STL [R1+0x230], R89 ;  /* 0x0002305901007387 */ /* 0x000fe20000100800 */
[----:B---3--:R-:W-:-:S03]  /*6690*/  F2FP.BF16.F32.PACK_AB R154, R156, R20 ;  /* 0x000000149c9a723e */ /* 0x008fc600000010ff */
[----:B------:R-:W-:Y:S01]  /*66a0*/  STL [R1+0x234], R111 ;  /* 0x0002346f01007387 */ /* 0x000fe20000100800 */
[----:B------:R-:W-:Y:S02]  /*66b0*/  R2UR UR10, R38 ;  /* 0x00000000260a72ca */ /* 0x000fe400000e0000 */
[----:B------:R-:W-:Y:S01]  /*66c0*/  R2UR UR11, R39 ;  /* 0x00000000270b72ca */ /* 0x000fe200000e0000 */
[----:B------:R-:W-:Y:S04]  /*66d0*/  STL [R1+0x238], R115 ;  /* 0x0002387301007387 */ /* 0x000fe80000100800 */
        /* <DEDUP_REMOVED lines=104> */
[----:B------:R0:W-:Y:S01]  /*6d60*/  STL [R1+0x410], R30 ;  /* 0x0004101e01007387 */ /* 0x0001e20000100800 */
[----:B------:R1:W-:Y:S06]  /*6d70*/  BAR.SYNC.DEFER_BLOCKING R205, 0x100 ;  /* 0x000400cd0000751d */ /* 0x0003ec0000010000 */
[----:B0-----:R-:W-:-:S06]  /*6d80*/  WARPGROUP.ARRIVE ;  /* 0x00000000000079c5 */ /* 0x001fcc0000000000 */
[----:B------:R-:W-:Y:S01]  /*6d90*/  HGMMA.64x256x16.F32.BF16 R24, R152, gdesc[UR4].tnspB, RZ, !UPT, gsb0 ;  /* 0x43e0000498187df0 */ /* 0x000fe2000c0018ff */
        /* <DEDUP_REMOVED lines=8> */
[----:B------:R0:W-:Y:S01]  /*6e20*/  STL [R1+0x420], R13 ;  /* 0x0004200d01007387 */ /* 0x0001e20000100800 */
[----:B------:R-:W-:Y:S03]  /*6e30*/  MUFU.EX2 R161, R161 ;  /* 0x000000a100a17308 */ /* 0x000fe60000000800 */
[----:B------:R3:W-:Y:S05]  /*6e40*/  STL [R1+0x42c], R14 ;  /* 0x00042c0e01007387 */ /* 0x0007ea0000100800 */
[----:B------:R-:W4:Y:S08]  /*6e50*/  MUFU.EX2 R162, R162 ;  /* 0x000000a200a27308 */ /* 0x000f300000000800 */
[----:B------:R-:W-:Y:S08]  /*6e60*/  MUFU.EX2 R163, R163 ;  /* 0x000000a300a37308 */ /* 0x000ff00000000800 */
[----:B0-----:R-:W0:Y:S08]  /*6e70*/  MUFU.EX2 R13, R229 ;  /* 0x000000e5000d7308 */ /* 0x001e300000000800 */
[----:B------:R-:W-:Y:S08]  /*6e80*/  MUFU.EX2 R164, R164 ;  /* 0x000000a400a47308 */ /* 0x000ff00000000800 */
[----:B------:R-:W5:Y:S08]  /*6e90*/  MUFU.EX2 R174, R174 ;  /* 0x000000ae00ae7308 */ /* 0x000f700000000800 */
[----:B------:R-:W-:Y:S08]  /*6ea0*/  MUFU.EX2 R175, R175 ;  /* 0x000000af00af7308 */ /* 0x000ff00000000800 */
[----:B---3--:R-:W3:Y:S01]  /*6eb0*/  MUFU.EX2 R14, R228 ;  /* 0x000000e4000e7308 */ /* 0x008ee20000000800 */
[----:B------:R-:W-:Y:S04]  /*6ec0*/  STL [R1+0x414], R234 ;  /* 0x000414ea01007387 */ /* 0x000fe80000100800 */
[----:B------:R-:W-:Y:S04]  /*6ed0*/  STL [R1+0x418], R236 ;  /* 0x000418ec01007387 */ /* 0x000fe80000100800 */
[----:B------:R-:W-:Y:S04]  /*6ee0*/  STL [R1+0x41c], R235 ;  /* 0x00041ceb01007387 */ /* 0x000fe80000100800 */
[----:B--2---:R-:W-:Y:S04]  /*6ef0*/  STL [R1+0x424], R10 ;  /* 0x0004240a01007387 */ /* 0x004fe80000100800 */
[----:B------:R-:W-:Y:S01]  /*6f00*/  STL [R1+0x428], R11 ;  /* 0x0004280b01007387 */ /* 0x000fe20000100800 */
[-CC-:B------:R-:W-:Y:S01]  /*6f10*/  FFMA.FTZ R165, R165, R15.reuse, -R220.reuse ;  /* 0x0000000fa5a57223 */ /* 0x180fe200000108dc */
[-CC-:B------:R-:W-:Y:S01]  /*6f20*/  FFMA.FTZ R176, R176, R15.reuse, -R220.reuse ;  /* 0x0000000fb0b07223 */ /* 0x180fe200000108dc */
[-CC-:B------:R-:W-:Y:S01]  /*6f30*/  FFMA.FTZ R177, R177, R15.reuse, -R220.reuse ;  /* 0x0000000fb1b17223 */ /* 0x180fe200000108dc */
[-C--:B------:R-:W-:Y:S01]  /*6f40*/  FFMA.FTZ R180, R180, R15.reuse, -R220 ;  /* 0x0000000fb4b47223 */ /* 0x080fe200000108dc */
[-CC-:B------:R-:W-:Y:S01]  /*6f50*/  FFMA.FTZ R181, R181, R15.reuse, -R21.reuse ;  /* 0x0000000fb5b57223 */ /* 0x180fe20000010815 */
[-CC-:B------:R-:W-:Y:S01]  /*6f60*/  FFMA.FTZ R182, R182, R15.reuse, -R21.reuse ;  /* 0x0000000fb6b67223 */ /* 0x180fe20000010815 */
[-CC-:B------:R-:W-:Y:S01]  /*6f70*/  FFMA.FTZ R183, R183, R15.reuse, -R21.reuse ;  /* 0x0000000fb7b77223 */ /* 0x180fe20000010815 */
[----:B------:R-:W-:Y:S01]  /*6f80*/  FFMA.FTZ R184, R184, R15, -R21 ;  /* 0x0000000fb8b87223 */ /* 0x000fe20000010815 */
[----:B------:R-:W-:Y:S08]  /*6f90*/  MUFU.EX2 R165, R165 ;  /* 0x000000a500a57308 */ /* 0x000ff00000000800 */
[----:B------:R-:W2:Y:S08]  /*6fa0*/  MUFU.EX2 R176, R176 ;  /* 0x000000b000b07308 */ /* 0x000eb00000000800 */
[----:B------:R-:W-:Y:S01]  /*6fb0*/  MUFU.EX2 R177, R177 ;  /* 0x000000b100b17308 */ /* 0x000fe20000000800 */
[----:B------:R-:W-:-:S02]  /*6fc0*/  WARPGROUP.DEPBAR.LE gsb0, 0x0 ;  /* 0x00008000000079c5 */ /* 0x000fc40000010000 */
[----:B----4-:R-:W-:Y:S02]  /*6fd0*/  F2FP.BF16.F32.PACK_AB R152, R162, R161 ;  /* 0x000000a1a298723e */ /* 0x010fe400000010ff */
[----:B0-----:R-:W-:Y:S02]  /*6fe0*/  F2FP.BF16.F32.PACK_AB R154, R13, R163 ;  /* 0x000000a30d9a723e */ /* 0x001fe400000010ff */
[----:B-----5:R-:W-:Y:S02]  /*6ff0*/  F2FP.BF16.F32.PACK_AB R153, R174, R164 ;  /* 0x000000a4ae99723e */ /* 0x020fe400000010ff */
[----:B---3--:R-:W-:Y:S01]  /*7000*/  F2FP.BF16.F32.PACK_AB R155, R14, R175 ;  /* 0x000000af0e9b723e */ /* 0x008fe200000010ff */
[----:B------:R-:W-:Y:S04]  /*7010*/  STL.128 [R1+0x230], R24 ;  /* 0x0002301801007387 */ /* 0x000fe80000100c00 */
        /* <DEDUP_REMOVED lines=30> */
[----:B------:R0:W-:Y:S02]  /*7200*/  STL.128 [R1+0x420], R148 ;  /* 0x0004209401007387 */ /* 0x0001e40000100c00 */
[----:B0-----:R-:W-:-:S06]  /*7210*/  WARPGROUP.ARRIVE ;  /* 0x00000000000079c5 */ /* 0x001fcc0000000000 */
[----:B------:R-:W-:Y:S01]  /*7220*/  HGMMA.64x256x16.F32.BF16 R24, R152, gdesc[UR8].tnspB, R24, gsb0 ;  /* 0x43e0000898187df0 */ /* 0x000fe20008001818 */
[----:B------:R-:W0:Y:S08]  /*7230*/  MUFU.EX2 R180, R180 ;  /* 0x000000b400b47308 */ /* 0x000e300000000800 */
[----:B------:R-:W-:Y:S08]  /*7240*/  MUFU.EX2 R181, R181 ;  /* 0x000000b500b57308 */ /* 0x000ff00000000800 */
[----:B------:R-:W3:Y:S08]  /*7250*/  MUFU.EX2 R182, R182 ;  /* 0x000000b600b67308 */ /* 0x000ef00000000800 */
[----:B------:R-:W-:Y:S08]  /*7260*/  MUFU.EX2 R183, R183 ;  /* 0x000000b700b77308 */ /* 0x000ff00000000800 */
[----:B------:R-:W4:Y:S01]  /*7270*/  MUFU.EX2 R184, R184 ;  /* 0x000000b800b87308 */ /* 0x000f220000000800 */
[----:B------:R-:W-:-:S02]  /*7280*/  VIADD R10, R8, 0x100 ;  /* 0x00000100080a7836 */ /* 0x000fc40000000000 */
[----:B------:R-:W-:-:S03]  /*7290*/  IMAD.MOV.U32 R11, RZ, RZ, R9 ;  /* 0x000000ffff0b7224 */ /* 0x000fc600078e0009 */
[----:B------:R-:W-:Y:S02]  /*72a0*/  R2UR UR6, R10 ;  /* 0x000000000a0672ca */ /* 0x000fe400000e0000 */
[----:B------:R-:W-:Y:S01]  /*72b0*/  R2UR UR7, R11 ;  /* 0x000000000b0772ca */ /* 0x000fe200000e0000 */
[----:B------:R-:W-:Y:S02]  /*72c0*/  IMAD.MOV.U32 R11, RZ, RZ, R9 ;  /* 0x000000ffff0b7224 */ /* 0x000fe400078e0009 */
[-CC-:B------:R-:W-:Y:S01]  /*72d0*/  FFMA.FTZ R219, R219, R15.reuse, -R220.reuse ;  /* 0x0000000fdbdb7223 */ /* 0x180fe200000108dc */
[-CC-:B------:R-:W-:Y:S01]  /*72e0*/  FFMA.FTZ R185, R185, R15.reuse, -R220.reuse ;  /* 0x0000000fb9b97223 */ /* 0x180fe200000108dc */
[-CC-:B------:R-:W-:Y:S01]  /*72f0*/  FFMA.FTZ R187, R187, R15.reuse, -R220.reuse ;  /* 0x0000000fbbbb7223 */ /* 0x180fe200000108dc */
[-C--:B------:R-:W-:Y:S01]  /*7300*/  FFMA.FTZ R189, R189, R15.reuse, -R220 ;  /* 0x0000000fbdbd7223 */ /* 0x080fe200000108dc */
[-CC-:B------:R-:W-:Y:S01]  /*7310*/  FFMA.FTZ R203, R203, R15.reuse, -R21.reuse ;  /* 0x0000000fcbcb7223 */ /* 0x180fe20000010815 */
[-CC-:B------:R-:W-:Y:S01]  /*7320*/  FFMA.FTZ R186, R186, R15.reuse, -R21.reuse ;  /* 0x0000000fbaba7223 */ /* 0x180fe20000010815 */
[----:B------:R-:W-:Y:S01]  /*7330*/  FFMA.FTZ R188, R188, R15, -R21 ;  /* 0x0000000fbcbc7223 */ /* 0x000fe20000010815 */
[----:B------:R-:W-:Y:S08]  /*7340*/  MUFU.EX2 R219, R219 ;  /* 0x000000db00db7308 */ /* 0x000ff00000000800 */
[----:B------:R-:W5:Y:S08]  /*7350*/  MUFU.EX2 R185, R185 ;  /* 0x000000b900b97308 */ /* 0x000f700000000800 */
[----:B------:R-:W-:Y:S08]  /*7360*/  MUFU.EX2 R187, R187 ;  /* 0x000000bb00bb7308 */ /* 0x000ff00000000800 */
[----:B------:R-:W1:Y:S08]  /*7370*/  MUFU.EX2 R189, R189 ;  /* 0x000000bd00bd7308 */ /* 0x000e700000000800 */
[----:B------:R-:W-:Y:S08]  /*7380*/  MUFU.EX2 R203, R203 ;  /* 0x000000cb00cb7308 */ /* 0x000ff00000000800 */
[----:B------:R-:W1:Y:S08]  /*7390*/  MUFU.EX2 R186, R186 ;  /* 0x000000ba00ba7308 */ /* 0x000e700000000800 */
[----:B------:R-:W-:Y:S01]  /*73a0*/  MUFU.EX2 R188, R188 ;  /* 0x000000bc00bc7308 */ /* 0x000fe20000000800 */
[----:B------:R-:W-:Y:S01]  /*73b0*/  VIADD R10, R8, 0x180 ;  /* 0x00000180080a7836 */ /* 0x000fe20000000000 */
[----:B------:R-:W-:-:S02]  /*73c0*/  WARPGROUP.DEPBAR.LE gsb0, 0x0 ;  /* 0x00008000000079c5 */ /* 0x000fc40000010000 */
[----:B--2---:R-:W-:Y:S02]  /*73d0*/  F2FP.BF16.F32.PACK_AB R152, R176, R165 ;  /* 0x000000a5b098723e */ /* 0x004fe400000010ff */
[----:B0-----:R-:W-:Y:S02]  /*73e0*/  F2FP.BF16.F32.PACK_AB R154, R180, R177 ;  /* 0x000000b1b49a723e */ /* 0x001fe400000010ff */
[----:B---3--:R-:W-:Y:S02]  /*73f0*/  F2FP.BF16.F32.PACK_AB R153, R182, R181 ;  /* 0x000000b5b699723e */ /* 0x008fe400000010ff */
[----:B----4-:R-:W-:Y:S01]  /*7400*/  F2FP.BF16.F32.PACK_AB R155, R184, R183 ;  /* 0x000000b7b89b723e */ /* 0x010fe200000010ff */
        /* <DEDUP_REMOVED lines=34> */
[----:B------:R-:W-:Y:S01]  /*7630*/  R2UR UR7, R11 ;  /* 0x000000000b0772ca */ /* 0x000fe200000e0000 */
[-C--:B------:R-:W-:Y:S01]  /*7640*/  FFMA.FTZ R11, R212, R15.reuse, -R220 ;  /* 0x0000000fd40b7223 */ /* 0x080fe200000108dc */
[----:B------:R-:W-:-:S06]  /*7650*/  FFMA.FTZ R212, R217, R15, -R21 ;  /* 0x0000000fd9d47223 */ /* 0x000fcc0000010815 */
[----:B------:R-:W0:Y:S01]  /*7660*/  MUFU.EX2 R212, R212 ;  /* 0x000000d400d47308 */ /* 0x000e220000000800 */
[----:B------:R-:W-:Y:S01]  /*7670*/  R2UR UR6, R10 ;  /* 0x000000000a0672ca */ /* 0x000fe200000e0000 */
[-CC-:B------:R-:W-:Y:S01]  /*7680*/  FFMA.FTZ R10, R195, R15.reuse, -R220.reuse ;  /* 0x0000000fc30a7223 */ /* 0x180fe200000108dc */
[-CC-:B------:R-:W-:Y:S01]  /*7690*/  FFMA.FTZ R213, R213, R15.reuse, -R220.reuse ;  /* 0x0000000fd5d57223 */ /* 0x180fe200000108dc */
[-C--:B------:R-:W-:Y:S01]  /*76a0*/  FFMA.FTZ R218, R218, R15.reuse, -R220 ;  /* 0x0000000fdada7223 */ /* 0x080fe200000108dc */
[----:B------:R-:W-:-:S03]  /*76b0*/  FFMA.FTZ R166, R166, R15, -R21 ;  /* 0x0000000fa6a67223 */ /* 0x000fc60000010815 */
[----:B------:R2:W-:Y:S01]  /*76c0*/  MUFU.EX2 R217, R10 ;  /* 0x0000000a00d97308 */ /* 0x0005e20000000800 */
[-CC-:B------:R-:W-:Y:S01]  /*76d0*/  FFMA.FTZ R168, R168, R15.reuse, -R21.reuse ;  /* 0x0000000fa8a87223 */ /* 0x180fe20000010815 */
[-CC-:B------:R-:W-:Y:S01]  /*76e0*/  FFMA.FTZ R169, R169, R15.reuse, -R21.reuse ;  /* 0x0000000fa9a97223 */ /* 0x180fe20000010815 */
[-CC-:B------:R-:W-:Y:S01]  /*76f0*/  FFMA.FTZ R214, R214, R15.reuse, -R220.reuse ;  /* 0x0000000fd6d67223 */ /* 0x180fe200000108dc */
[-CC-:B------:R-:W-:Y:S01]  /*7700*/  FFMA.FTZ R216, R216, R15.reuse, -R220.reuse ;  /* 0x0000000fd8d87223 */ /* 0x180fe200000108dc */
[-CC-:B------:R-:W-:Y:S01]  /*7710*/  FFMA.FTZ R215, R215, R15.reuse, -R220.reuse ;  /* 0x0000000fd7d77223 */ /* 0x180fe200000108dc */
[----:B--2---:R-:W-:Y:S02]  /*7720*/  VIADD R10, R8, 0x200 ;  /* 0x00000200080a7836 */ /* 0x004fe40000000000 */
[-CC-:B------:R-:W-:Y:S01]  /*7730*/  FFMA.FTZ R170, R170, R15.reuse, -R21.reuse ;  /* 0x0000000faaaa7223 */ /* 0x180fe20000010815 */
[-CC-:B------:R-:W-:Y:S01]  /*7740*/  FFMA.FTZ R171, R171, R15.reuse, -R21.reuse ;  /* 0x0000000fabab7223 */ /* 0x180fe20000010815 */
[-C--:B------:R-:W-:Y:S01]  /*7750*/  FFMA.FTZ R172, R172, R15.reuse, -R21 ;  /* 0x0000000facac7223 */ /* 0x080fe20000010815 */
[----:B------:R-:W-:Y:S01]  /*7760*/  FFMA.FTZ R220, R211, R15, -R220 ;  /* 0x0000000fd3dc7223 */ /* 0x000fe200000108dc */
[----:B------:R2:W-:Y:S08]  /*7770*/  MUFU.EX2 R195, R11 ;  /* 0x0000000b00c37308 */ /* 0x0005f00000000800 */
[----:B------:R-:W3:Y:S08]  /*7780*/  MUFU.EX2 R211, R218 ;  /* 0x000000da00d37308 */ /* 0x000ef00000000800 */
[----:B------:R-:W4:Y:S01]  /*7790*/  MUFU.EX2 R213, R213 ;  /* 0x000000d500d57308 */ /* 0x000f220000000800 */
[----:B--2---:R-:W-:Y:S01]  /*77a0*/  IMAD.MOV.U32 R11, RZ, RZ, R9 ;  /* 0x000000ffff0b7224 */ /* 0x004fe200078e0009 */
[----:B------:R-:W-:-:S02]  /*77b0*/  WARPGROUP.DEPBAR.LE gsb0, 0x0 ;  /* 0x00008000000079c5 */ /* 0x000fc40000010000 */
[----:B-----5:R-:W-:Y:S02]  /*77c0*/  F2FP.BF16.F32.PACK_AB R152, R185, R219 ;  /* 0x000000dbb998723e */ /* 0x020fe400000010ff */
[----:B-1----:R-:W-:Y:S02]  /*77d0*/  F2FP.BF16.F32.PACK_AB R154, R189, R187 ;  /* 0x000000bbbd9a723e */ /* 0x002fe400000010ff */
[----:B------:R-:W-:Y:S02]  /*77e0*/  F2FP.BF16.F32.PACK_AB R153, R186, R203 ;  /* 0x000000cbba99723e */ /* 0x000fe400000010ff */
[----:B0-----:R-:W-:Y:S01]  /*77f0*/  F2FP.BF16.F32.PACK_AB R155, R212, R188 ;  /* 0x000000bcd49b723e */ /* 0x001fe200000010ff */
        /* <DEDUP_REMOVED lines=34> */
[----:B------:R-:W-:Y:S02]  /*7a20*/  R2UR UR6, R10 ;  /* 0x000000000a0672ca */ /* 0x000fe400000e0000 */
[----:B------:R-:W-:Y:S01]  /*7a30*/  MUFU.EX2 R10, R169 ;  /* 0x000000a9000a7308 */ /* 0x000fe20000000800 */
[----:B------:R-:W-:Y:S01]  /*7a40*/  R2UR UR7, R11 ;  /* 0x000000000b0772ca */ /* 0x000fe200000e0000 */
[----:B------:R-:W-:-:S06]  /*7a50*/  FADD.FTZ R158, R157, R158 ;  /* 0x0000009e9d9e7221 */ /* 0x000fcc0000010000 */
[----:B------:R-:W-:Y:S08]  /*7a60*/  MUFU.EX2 R214, R214 ;  /* 0x000000d600d67308 */ /* 0x000ff00000000800 */
[----:B------:R-:W-:Y:S08]  /*7a70*/  MUFU.EX2 R11, R216 ;  /* 0x000000d8000b7308 */ /* 0x000ff00000000800 */
[----:B------:R-:W-:Y:S08]  /*7a80*/  MUFU.EX2 R215, R215 ;  /* 0x000000d700d77308 */ /* 0x000ff00000000800 */
[----:B------:R-:W-:Y:S08]  /*7a90*/  MUFU.EX2 R220, R220 ;  /* 0x000000dc00dc7308 */ /* 0x000ff00000000800 */
[----:B------:R-:W-:Y:S08]  /*7aa0*/  MUFU.EX2 R170, R170 ;  /* 0x000000aa00aa7308 */ /* 0x000ff00000000800 */
[----:B------:R-:W-:Y:S08]  /*7ab0*/  MUFU.EX2 R171, R171 ;  /* 0x000000ab00ab7308 */ /* 0x000ff00000000800 */
[----:B------:R-:W-:Y:S01]  /*7ac0*/  MUFU.EX2 R172, R172 ;  /* 0x000000ac00ac7308 */ /* 0x000fe20000000800 */
[----:B------:R-:W-:Y:S01]  /*7ad0*/  VIADD R8, R8, 0x280 ;  /* 0x0000028008087836 */ /* 0x000fe20000000000 */
[----:B------:R-:W-:-:S02]  /*7ae0*/  WARPGROUP.DEPBAR.LE gsb0, 0x0 ;  /* 0x00008000000079c5 */ /* 0x000fc40000010000 */
[----:B------:R-:W-:Y:S01]  /*7af0*/  FADD.FTZ R153, R18, R19 ;  /* 0x0000001312997221 */ /* 0x000fe20000010000 */
[-CC-:B------:R-:W-:Y:S01]  /*7b00*/  FFMA.FTZ R19, R167, R15.reuse, -R21.reuse ;  /* 0x0000000fa7137223 */ /* 0x180fe20000010815 */
[----:B------:R-:W-:Y:S02]  /*7b10*/  FFMA.FTZ R21, R173, R15, -R21 ;  /* 0x0000000fad157223 */ /* 0x000fe40000010815 */
[----:B------:R-:W-:Y:S08]  /*7b20*/  MUFU.EX2 R18, R166 ;  /* 0x000000a600127308 */ /* 0x000ff00000000800 */
[----:B------:R-:W0:Y:S08]  /*7b30*/  MUFU.EX2 R19, R19 ;  /* 0x0000001300137308 */ /* 0x000e300000000800 */
[----:B------:R-:W1:Y:S01]  /*7b40*/  MUFU.EX2 R15, R168 ;  /* 0x000000a8000f7308 */ /* 0x000e620000000800 */
[----:B------:R-:W-:Y:S01]  /*7b50*/  FADD.FTZ R153, R20, R153 ;  /* 0x0000009914997221 */ /* 0x000fe20000010000 */
[----:B---3--:R-:W-:-:S02]  /*7b60*/  F2FP.BF16.F32.PACK_AB R152, R211, R195 ;  /* 0x000000c3d398723e */ /* 0x008fc400000010ff */
[----:B----4-:R-:W-:Y:S01]  /*7b70*/  F2FP.BF16.F32.PACK_AB R154, R213, R217 ;  /* 0x000000d9d59a723e */ /* 0x010fe200000010ff */
[----:B------:R-:W-:Y:S01]  /*7b80*/  FADD.FTZ R156, R156, R153 ;  /* 0x000000999c9c7221 */ /* 0x000fe20000010000 */
[----:B------:R-:W-:Y:S01]  /*7b90*/  STL.128 [R1+0x230], R24 ;  /* 0x0002301801007387 */ /* 0x000fe20000100c00 */
[----:B0-----:R-:W-:-:S03]  /*7ba0*/  F2FP.BF16.F32.PACK_AB R153, R19, R18 ;  /* 0x000000121399723e */ /* 0x001fc600000010ff */
[----:B------:R-:W-:Y:S04]  /*7bb0*/  STL.128 [R1+0x240], R28 ;  /* 0x0002401c01007387 */ /* 0x000fe80000100c00 */
[----:B------:R-:W-:Y:S01]  /*7bc0*/  STL.128 [R1+0x250], R32 ;  /* 0x0002502001007387 */ /* 0x000fe20000100c00 */
[----:B-1----:R-:W-:-:S03]  /*7bd0*/  F2FP.BF16.F32.PACK_AB R155, R10, R15 ;  /* 0x0000000f0a9b723e */ /* 0x002fc600000010ff */
        /* <DEDUP_REMOVED lines=31> */
[----:B------:R0:W1:Y:S01]  /*7dd0*/  MUFU.EX2 R157, R21 ;  /* 0x00000015009d7308 */ /* 0x0000620000000800 */
[----:B------:R-:W-:Y:S02]  /*7de0*/  R2UR UR6, R8 ;  /* 0x00000000080672ca */ /* 0x000fe400000e0000 */
[----:B------:R-:W-:Y:S01]  /*7df0*/  R2UR UR7, R9 ;  /* 0x00000000090772ca */ /* 0x000fe200000e0000 */
[----:B------:R-:W-:Y:S01]  /*7e00*/  FADD.FTZ R159, R159, R158 ;  /* 0x0000009e9f9f7221 */ /* 0x000fe20000010000 */
[----:B------:R-:W2:Y:S03]  /*7e10*/  @!P0 LDL.64 R8, [R1+0x68] ;  /* 0x0000680001088983 */ /* 0x000ea60000100a00 */
[----:B------:R-:W-:Y:S01]  /*7e20*/  FADD.FTZ R159, R160, R159 ;  /* 0x0000009fa09f7221 */ /* 0x000fe20000010000 */
[----:B0-----:R-:W3:Y:S03]  /*7e30*/  @!P0 LDL R21, [R1+0x218] ;  /* 0x0002180001158983 */ /* 0x001ee60000100800 */
[----:B------:R-:W-:Y:S01]  /*7e40*/  FADD.FTZ R159, R164, R159 ;  /* 0x0000009fa49f7221 */ /* 0x000fe20000010000 */
[----:B------:R-:W-:-:S03]  /*7e50*/  FADD.FTZ R161, R161, R156 ;  /* 0x0000009ca1a17221 */ /* 0x000fc60000010000 */
[----:B------:R-:W-:Y:S01]  /*7e60*/  FADD.FTZ R174, R174, R159 ;  /* 0x0000009faeae7221 */ /* 0x000fe20000010000 */
[----:B------:R-:W-:-:S03]  /*7e70*/  FADD.FTZ R156, R162, R161 ;  /* 0x000000a1a29c7221 */ /* 0x000fc60000010000 */
[----:B------:R-:W-:Y:S01]  /*7e80*/  FADD.FTZ R175, R175, R174 ;  /* 0x000000aeafaf7221 */ /* 0x000fe20000010000 */
[----:B------:R-:W-:Y:S02]  /*7e90*/  WARPGROUP.DEPBAR.LE gsb0, 0x0 ;  /* 0x00008000000079c5 */ /* 0x000fe40000010000 */
[----:B------:R-:W-:Y:S02]  /*7ea0*/  F2FP.BF16.F32.PACK_AB R152, R11, R214 ;  /* 0x000000d60b98723e */ /* 0x000fe400000010ff */
[----:B------:R-:W-:Y:S02]  /*7eb0*/  F2FP.BF16.F32.PACK_AB R154, R220, R215 ;  /* 0x000000d7dc9a723e */ /* 0x000fe400000010ff */
[----:B------:R-:W-:Y:S02]  /*7ec0*/  F2FP.BF16.F32.PACK_AB R153, R171, R170 ;  /* 0x000000aaab99723e */ /* 0x000fe400000010ff */
[----:B-1----:R-:W-:Y:S01]  /*7ed0*/  F2FP.BF16.F32.PACK_AB R155, R157, R172 ;  /* 0x000000ac9d9b723e */ /* 0x002fe200000010ff */
        /* <DEDUP_REMOVED lines=34> */
[----:B------:R-:W-:Y:S01]  /*8100*/  FADD.FTZ R156, R163, R156 ;  /* 0x0000009ca39c7221 */ /* 0x000fe20000010000 */
[----:B------:R-:W-:-:S03]  /*8110*/  FADD.FTZ R14, R14, R175 ;  /* 0x000000af0e0e7221 */ /* 0x000fc60000010000 */
        /* <DEDUP_REMOVED lines=9> */
[----:B------:R-:W-:Y:S02]  /*81b0*/  WARPGROUP.DEPBAR.LE gsb0, 0x0 ;  /* 0x00008000000079c5 */ /* 0x000fe40000010000 */
        /* <DEDUP_REMOVED lines=23> */
[----:B------:R0:W-:Y:S04]  /*8330*/  STL.128 [R1+0x3a0], R116 ;  /* 0x0003a07401007387 */ /* 0x0001e80000100c00 */
        /* <DEDUP_REMOVED lines=8> */
[----:B------:R-:W4:Y:S04]  /*83c0*/  LDL R155, [R1+0x230] ;  /* 0x00023000019b7983 */ /* 0x000f280000100800 */
[----:B------:R-:W5:Y:S04]  /*83d0*/  LDL R153, [R1+0x234] ;  /* 0x0002340001997983 */ /* 0x000f680000100800 */
[----:B0-----:R-:W5:Y:S04]  /*83e0*/  LDL R117, [R1+0x238] ;  /* 0x0002380001757983 */ /* 0x001f680000100800 */
[----:B------:R-:W5:Y:S04]  /*83f0*/  LDL R115, [R1+0x23c] ;  /* 0x00023c0001737983 */ /* 0x000f680000100800 */
        /* <DEDUP_REMOVED lines=59> */
[----:B-1----:R-:W5:Y:S04]  /*87b0*/  LDL R150, [R1+0x32c] ;  /* 0x00032c0001967983 */ /* 0x002f680000100800 */
        /* <DEDUP_REMOVED lines=63> */
[----:B------:R-:W5:Y:S01]  /*8bb0*/  LDL R24, [R1+0x42c] ;  /* 0x00042c0001187983 */ /* 0x000f620000100800 */
        /* <DEDUP_REMOVED lines=17> */
[----:B------:R-:W-:Y:S01]  /*8cd0*/  FADD.FTZ R170, R170, R15 ;  /* 0x0000000faaaa7221 */ /* 0x000fe20000010000 */
[----:B--2---:R-:W-:Y:S02]  /*8ce0*/  @!P0 MOV R8, R8 ;  /* 0x0000000800088202 */ /* 0x004fe40000000f00 */
[----:B------:R-:W-:Y:S01]  /*8cf0*/  FADD.FTZ R214, R11, R214 ;  /* 0x000000d60bd67221 */ /* 0x000fe20000010000 */
[----:B------:R-:W-:Y:S02]  /*8d00*/  FADD.FTZ R171, R171, R170 ;  /* 0x000000aaabab7221 */ /* 0x000fe40000010000 */
[----:B---3--:R-:W-:Y:S02]  /*8d10*/  @!P0 IMAD R21, R21, 0x8, R8 ;  /* 0x0000000815158824 */ /* 0x008fe400078e0208 */
[----:B------:R-:W-:Y:S01]  /*8d20*/  FADD.FTZ R215, R215, R214 ;  /* 0x000000d6d7d77221 */ /* 0x000fe20000010000 */
[----:B------:R-:W-:Y:S01]  /*8d30*/  FADD.FTZ R172, R172, R171 ;  /* 0x000000abacac7221 */ /* 0x000fe20000010000 */
[----:B------:R-:W-:Y:S02]  /*8d40*/  STL [R1+0x88], RZ ;  /* 0x000088ff01007387 */ /* 0x000fe40000100800 */
[----:B------:R-:W-:Y:S01]  /*8d50*/  FADD.FTZ R10, R220, R215 ;  /* 0x000000d7dc0a7221 */ /* 0x000fe20000010000 */
[----:B------:R-:W-:Y:S01]  /*8d60*/  FADD.FTZ R11, R157, R172 ;  /* 0x000000ac9d0b7221 */ /* 0x000fe20000010000 */
[----:B------:R-:W-:Y:S01]  /*8d70*/  STL [R1+0x88], R0 ;  /* 0x0000880001007387 */ /* 0x000fe20000100800 */
[----:B------:R-:W-:-:S03]  /*8d80*/  @!P0 PRMT R21, RZ, 0x654, R21 ;  /* 0x00000654ff158816 */ /* 0x000fc60000000015 */
[----:B------:R-:W-:Y:S04]  /*8d90*/  STL [R1+0x88], R0 ;  /* 0x0000880001007387 */ /* 0x000fe80000100800 */
[----:B------:R-:W-:Y:S04]  /*8da0*/  STL [R1+0x88], R0 ;  /* 0x0000880001007387 */ /* 0x000fe80000100800 */
[----:B------:R-:W-:Y:S04]  /*8db0*/  STL [R1+0x88], R0 ;  /* 0x0000880001007387 */ /* 0x000fe80000100800 */
[----:B------:R-:W-:Y:S04]  /*8dc0*/  STL [R1+0x88], R0 ;  /* 0x0000880001007387 */ /* 0x000fe80000100800 */
[----:B------:R0:W-:Y:S04]  /*8dd0*/  STL [R1+0x88], R0 ;  /* 0x0000880001007387 */ /* 0x0001e80000100800 */
[----:B------:R-:W-:Y:S04]  /*8de0*/  STL [R1+0x444], R12 ;  /* 0x0004440c01007387 */ /* 0x000fe80000100800 */
[----:B------:R1:W-:Y:S04]  /*8df0*/  STL.64 [R1+0x450], R10 ;  /* 0x0004500a01007387 */ /* 0x0003e80000100a00 */
[----:B----4-:R2:W-:Y:S04]  /*8e00*/  STL [R1+0x230], R155 ;  /* 0x0002309b01007387 */ /* 0x0105e80000100800 */
[----:B-----5:R2:W-:Y:S04]  /*8e10*/  STL [R1+0x234], R153 ;  /* 0x0002349901007387 */ /* 0x0205e80000100800 */
[----:B------:R2:W-:Y:S04]  /*8e20*/  STL [R1+0x238], R117 ;  /* 0x0002387501007387 */ /* 0x0005e80000100800 */
        /* <DEDUP_REMOVED lines=124> */
[----:B------:R2:W-:Y:S01]  /*95f0*/  STL [R1+0x42c], R24 ;  /* 0x00042c1801007387 */ /* 0x0005e20000100800 */
[----:B------:R2:W-:Y:S03]  /*9600*/  @!P0 SYNCS.ARRIVE.TRANS64.RED.A1T0 RZ, [R21+URZ], RZ ;  /* 0x000000ff15ff89a7 */ /* 0x0005e6000810043f */
[----:B0-----:R-:W3:Y:S01]  /*9610*/  LDL R0, [R1+0x70] ;  /* 0x0000700001007983 */ /* 0x001ee20000100800 */
[----:B------:R-:W-:Y:S01]  /*9620*/  ISETP.NE.AND P1, PT, R6, 0x1, PT ;  /* 0x000000010600780c */ /* 0x000fe20003f25270 */
[----:B------:R-:W-:-:S06]  /*9630*/  UIADD3 UR47, UR47, -0x2, URZ ;  /* 0xfffffffe2f2f7890 */ /* 0x000fcc000fffe03f */
[----:B-1----:R-:W-:Y:S02]  /*9640*/  IMAD.U32 R10, RZ, RZ, UR47 ;  /* 0x0000002fff0a7e24 */ /* 0x002fe4000f8e00ff */
[----:B---3--:R-:W-:-:S04]  /*9650*/  IMAD.SHL.U32 R0, R0, 0x80, RZ ;  /* 0x0000008000007824 */ /* 0x008fc800078e00ff */
[----:B------:R-:W-:-:S04]  /*9660*/  @P1 IMAD.HI.U32 R8, R0, R7, RZ ;  /* 0x0000000700081227 */ /* 0x000fc800078e00ff */
[----:B------:R-:W-:Y:S01]  /*9670*/  IMAD.MOV.U32 R6, RZ, RZ, R0 ;  /* 0x000000ffff067224 */ /* 0x000fe200078e0000 */
[----:B------:R-:W-:Y:S02]  /*9680*/  @P1 SHF.R.U32.HI R6, RZ, R233, R8 ;  /* 0x000000e9ff061219 */ /* 0x000fe40000011608 */
[----:B------:R-:W-:-:S03]  /*9690*/  ISETP.GE.AND P1, PT, R5, 0x1, PT ;  /* 0x000000010500780c */ /* 0x000fc60003f26270 */
[----:B------:R-:W-:-:S04]  /*96a0*/  VIADD R7, R6, UR46 ;  /* 0x0000002e06077c36 */ /* 0x000fc80008000000 */
[----:B------:R-:W-:-:S06]  /*96b0*/  IMAD.IADD R4, R7, 0x1, R4 ;  /* 0x0000000107047824 */ /* 0x000fcc00078e0204 */
[----:B--2---:R-:W-:Y:S05]  /*96c0*/  @!P1 BRA `(.L_x_2051) ;  /* 0x0000000000409947 */ /* 0x004fea0003800000 */
[C---:B------:R-:W-:Y:S01]  /*96d0*/  ISETP.GT.AND P1, PT, R7.reuse, RZ, PT ;  /* 0x000000ff0700720c */ /* 0x040fe20003f24270 */
[----:B------:R-:W-:Y:S01]  /*96e0*/  BSSY B0, `(.L_x_2052) ;  /* 0x000000c000007945 */ /* 0x000fe20003800000 */
[----:B------:R-:W-:-:S11]  /*96f0*/  VIADD R6, R7, 0xffffffff ;  /* 0xffffffff07067836 */ /* 0x000fd60000000000 */
[----:B------:R-:W-:Y:S05]  /*9700*/  @P1 BRA `(.L_x_2053) ;  /* 0x0000000000181947 */ /* 0x000fea0003800000 */
[----:B------:R-:W-:Y:S01]  /*9710*/  ISETP.NE.AND P1, PT, R5, 0x1, PT ;  /* 0x000000010500780c */ /* 0x000fe20003f25270 */
[----:B------:R-:W-:-:S12]  /*9720*/  IMAD.MOV R7, RZ, RZ, -R7 ;  /* 0x000000ffff077224 */ /* 0x000fd800078e0a07 */
[----:B------:R-:W-:-:S05]  /*9730*/  @P1 IMAD.HI.U32 R2, R7, R2, RZ ;  /* 0x0000000207021227 */ /* 0x000fca00078e00ff */
[----:B------:R-:W-:-:S04]  /*9740*/  @P1 SHF.R.U32.HI R7, RZ, R3, R2 ;  /* 0x00000003ff071219 */ /* 0x000fc80000011602 */
[----:B------:R-:W-:Y:S01]  /*9750*/  LOP3.LUT R6, RZ, R7, RZ, 0x33, !PT ;  /* 0x00000007ff067212 */ /* 0x000fe200078e33ff */
[----:B------:R-:W-:Y:S06]  /*9760*/  BRA `(.L_x_2054) ;  /* 0x00000000000c7947 */ /* 0x000fec0003800000 */
.L_x_2053:
[----:B------:R-:W-:-:S13]  /*9770*/  ISETP.NE.AND P1, PT, R5, 0x1, PT ;  /* 0x000000010500780c */ /* 0x000fda0003f25270 */
[----:B------:R-:W-:-:S05]  /*9780*/  @P1 IMAD.HI.U32 R2, R6, R2, RZ ;  /* 0x0000000206021227 */ /* 0x000fca00078e00ff */
[----:B------:R-:W-:-:S07]  /*9790*/  @P1 SHF.R.U32.HI R6, RZ, R3, R2 ;  /* 0x00000003ff061219 */ /* 0x000fce0000011602 */
.L_x_2054:
[----:B------:R-:W-:Y:S05]  /*97a0*/  BSYNC B0 ;  /* 0x0000000000007941 */ /* 0x000fea0003800000 */
.L_x_2052:
[----:B------:R-:W-:-:S05]  /*97b0*/  IMAD R5, R6, R5, R5 ;  /* 0x0000000506057224 */ /* 0x000fca00078e0205 */
[----:B------:R-:W-:-:S07]  /*97c0*/  VIMNMX R4, R4, R5, PT ;  /* 0x0000000504047248 */ /* 0x000fce0003fe0100 */
.L_x_2051:
[----:B------:R-:W-:Y:S01]  /*97d0*/  IMAD.HI R4, R4, 0x2aaaaaab, RZ ;  /* 0x2aaaaaab04047827 */ /* 0x000fe200078e02ff */
[----:B------:R-:W-:Y:S04]  /*97e0*/  BSSY B2, `(.L_x_2055) ;  /* 0x0000012000027945 */ /* 0x000fe80003800000 */
[----:B------:R-:W-:-:S04]  /*97f0*/  SHF.R.U32.HI R3, RZ, 0x1f, R4 ;  /* 0x0000001fff037819 */ /* 0x000fc80000011604 */
[----:B------:R-:W-:-:S04]  /*9800*/  LEA.HI.SX32 R3, R4, R3, 0x1c ;  /* 0x0000000304037211 */ /* 0x000fc800078fe2ff */
[----:B------:R-:W-:-:S04]  /*9810*/  VIMNMX R189, R3, UR43, !PT ;  /* 0x0000002b03bd7c48 */ /* 0x000fc8000ffe0100 */
[----:B------:R-:W-:-:S13]  /*9820*/  ISETP.GE.AND P1, PT, R10, R189, PT ;  /* 0x000000bd0a00720c */ /* 0x000fda0003f26270 */
[----:B------:R-:W-:Y:S05]  /*9830*/  @!P1 BRA `(.L_x_2056) ;  /* 0x0000000000309947 */ /* 0x000fea0003800000 */
[----:B------:R-:W-:Y:S01]  /*9840*/  BSSY B1, `(.L_x_2057) ;  /* 0x0000009000017945 */ /* 0x000fe20003800000 */
.L_x_2059:
[----:B------:R-:W-:Y:S01]  /*9850*/  BSSY B0, `(.L_x_2058) ;  /* 0x0000004000007945 */ /* 0x000fe20003800000 */
[----:B------:R-:W-:Y:S01]  /*9860*/  VIADD R0, R16, 0x178 ;  /* 0x0000017810007836 */ /* 0x000fe20000000000 */
[----:B------:R-:W-:-:S07]  /*9870*/  MOV R211, 0x9890 ;  /* 0x0000989000d37802 */ /* 0x000fce0000000f00 */
[----:B------:R-:W-:Y:S05]  /*9880*/  CALL.REL.NOINC `($_ZN7cutlass13device_kernelIN5flash11enable_sm90INS1_16FlashAttnFwdSm90INS1_25CollectiveMainloopFwdSm90ILi2EN4cute5tupleIJNS5_1CILi1EEES8_S8_EEENS6_IJNS7_ILi128EEENS7_ILi96EEENS7_ILi64EEEEEELi256ENS_10bfloat16_tEfNS_4arch4Sm90ELb0ELb1ELb1ELb0ELb0ELb0ELb1ELb1ELb0ELb1ELb0ELb0EEENS1_21CollectiveEpilogueFwdINS6_IJSA_NS7_ILi256EEESB_EEES9_SE_SG_Li256ELb0ELb1ELb0ELb0EEENS1_30DynamicPersistentTileSchedulerILi256ELi128ELb0ELb1ELb1EEEEEEEEEvNT_6ParamsE$_ZZN5flash25CollectiveMainloopFwdSm90ILi2EN4cute5tupleIJNS1_1CILi1EEES4_S4_EEENS2_IJNS3_ILi128EEENS3_ILi96EEENS3_ILi64EEEEEELi256EN7cutlass10bfloat16_tEfNSA_4arch4Sm90ELb0ELb1ELb1ELb0ELb0ELb0ELb1ELb1ELb0ELb1ELb0ELb0EE3mmaINS_16FlashAttnFwdSm90ISE_NS_21CollectiveEpilogueFwdINS2_IJS6_NS3_ILi256EEES7_EEES5_SB_SD_Li256ELb0ELb1ELb0ELb0EEENS_30DynamicPersistentTileSchedulerILi256ELi128ELb0ELb1ELb1EEEE13SharedStorageENS1_6TensorINS1_11ArrayEngineIfLm128EEENS1_6LayoutINS2_IJNS2_IJNS3_ILi2EEEST_NS3_ILi32EEEEEES4_S4_EEENS2_IJNS2_IJS4_ST_NS3_ILi4EEEEEENS3_ILi0EEESZ_EEEEEEENS_7SoftmaxILi2ELi0EEEEEbRKNSE_6ParamsENSA_25PipelineTmaAsyncNoClusterILi2ENSA_16PipelineTmaAsyncILi2EEEEES1B_RNSA_13PipelineStateILj2EEERT0_RT1_iRiRKNS_16SeqlenInfoQKNewKILb0ELb0EEENS2_IJiiiiEEERT_ENKUliT_T0_T1_E_clIZSF_ISO_S12_S14_EbS17_S1B_S1B_S1E_S1G_S1I_iS1J_S1N_S1O_S1Q_EUlRS1R_iE1_NS3_ILb0EEENS3_ILb1EEEEEDaiS1R_S1S_S1T_) ;  /* 0x0000020800a07944 */ /* 0x000fea0003c00000 */
[----:B------:R-:W-:Y:S05]  /*9890*/  BSYNC B0 ;  /* 0x0000000000007941 */ /* 0x000fea0003800000 */
.L_x_2058:
[C---:B------:R-:W-:Y:S01]  /*98a0*/  ISETP.GT.AND P1, PT, R10.reuse, R189, PT ;  /* 0x000000bd0a00720c */ /* 0x040fe20003f24270 */
[----:B------:R-:W-:-:S12]  /*98b0*/  VIADD R10, R10, 0xffffffff ;  /* 0xffffffff0a0a7836 */ /* 0x000fd80000000000 */
[----:B------:R-:W-:Y:S05]  /*98c0*/  @P1 BRA `(.L_x_2059) ;  /* 0xfffffffc00e01947 */ /* 0x000fea000383ffff */
[----:B------:R-:W-:Y:S05]  /*98d0*/  BSYNC B1 ;  /* 0x0000000000017941 */ /* 0x000fea0003800000 */
.L_x_2057:
[----:B------:R-:W2:Y:S02]  /*98e0*/  LDL R0, [R1+0x70] ;  /* 0x0000700001007983 */ /* 0x000ea40000100800 */
[----:B--2---:R-:W-:-:S07]  /*98f0*/  IMAD.SHL.U32 R0, R0, 0x80, RZ ;  /* 0x0000008000007824 */ /* 0x004fce00078e00ff */
.L_x_2056:
[----:B------:R-:W-:Y:S05]  /*9900*/  BSYNC B2 ;  /* 0x0000000000027941 */ /* 0x000fea0003800000 */
.L_x_2055:
[----:B------:R-:W0:Y:S01]  /*9910*/  LDC R2, c[0x0][0x448] ;  /* 0x00011200ff027b82 */ /* 0x000e220000000800 */
[----:B------:R-:W-:Y:S01]  /*9920*/  VIADD R0, R0, 0x7f ;  /* 0x0000007f00007836 */ /* 0x000fe20000000000 */
[----:B------:R-:W-:-:S06]  /*9930*/  ULDC UR4, c[0x0][0xad4] ;  /* 0x0002b50000047ab9 */ /* 0x000fcc0000000800 */
[----:B------:R-:W1:Y:S01]  /*9940*/  LDC R7, c[0x0][0xadc] ;  /* 0x0002b700ff077b82 */ /* 0x000e620000000800 */
[----:B0-----:R-:W-:-:S13]  /*9950*/  ISETP.NE.AND P1, PT, R2, 0x1, PT ;  /* 0x000000010200780c */ /* 0x001fda0003f25270 */
[----:B------:R-:W0:Y:S08]  /*9960*/  @P1 LDC R3, c[0x0][0x44c] ;  /* 0x00011300ff031b82 */ /* 0x000e300000000800 */
[----:B------:R-:W2:Y:S01]  /*9970*/  @P1 LDC R5, c[0x0][0x450] ;  /* 0x00011400ff051b82 */ /* 0x000ea20000000800 */
[----:B0-----:R-:W-:-:S05]  /*9980*/  @P1 IMAD.HI.U32 R2, R0, R3, RZ ;  /* 0x0000000300021227 */ /* 0x001fca00078e00ff */
[----:B--2---:R-:W-:Y:S02]  /*9990*/  @P1 SHF.R.U32.HI R0, RZ, R5, R2 ;  /* 0x00000005ff001219 */ /* 0x004fe40000011602 */
[----:B-1----:R-:W-:-:S03]  /*99a0*/  ISETP.GE.AND P1, PT, R7, 0x1, PT ;  /* 0x000000010700780c */ /* 0x002fc60003f26270 */
[----:B------:R-:W-:-:S04]  /*99b0*/  VIADD R0, R0, UR40 ;  /* 0x0000002800007c36 */ /* 0x000fc80008000000 */
[----:B------:R-:W-:-:S06]  /*99c0*/  VIADD R2, R0, -UR4 ;  /* 0x8000000400027c36 */ /* 0x000fcc0008000000 */
[----:B------:R-:W-:Y:S05]  /*99d0*/  @!P1 BRA `(.L_x_2060) ;  /* 0x0000000000449947 */ /* 0x000fea0003800000 */
[----:B------:R-:W-:Y:S01]  /*99e0*/  ISETP.GT.AND P1, PT, R0, -0x1, PT ;  /* 0xffffffff0000780c */ /* 0x000fe20003f24270 */
[----:B------:R-:W-:-:S12]  /*99f0*/  BSSY B0, `(.L_x_2061) ;  /* 0x000000d000007945 */ /* 0x000fd80003800000 */
        /* <DEDUP_REMOVED lines=8> */
.L_x_2062:
[----:B------:R-:W-:-:S13]  /*9a80*/  ISETP.NE.AND P1, PT, R7, 0x1, PT ;  /* 0x000000010700780c */ /* 0x000fda0003f25270 */
[----:B------:R-:W0:Y:S02]  /*9a90*/  @P1 LDC.64 R4, c[0x0][0xae0] ;  /* 0x0002b800ff041b82 */ /* 0x000e240000000a00 */
[----:B0-----:R-:W-:-:S05]  /*9aa0*/  @P1 IMAD.HI.U32 R4, R0, R4, RZ ;  /* 0x0000000400041227 */ /* 0x001fca00078e00ff */
[----:B------:R-:W-:-:S07]  /*9ab0*/  @P1 SHF.R.U32.HI R0, RZ, R5, R4 ;  /* 0x00000005ff001219 */ /* 0x000fce0000011604 */
.L_x_2063:
[----:B------:R-:W-:Y:S05]  /*9ac0*/  BSYNC B0 ;  /* 0x0000000000007941 */ /* 0x000fea0003800000 */
.L_x_2061:
[----:B------:R-:W-:-:S05]  /*9ad0*/  IMAD R3, R0, R7, RZ ;  /* 0x0000000700037224 */ /* 0x000fca00078e02ff */
[----:B------:R-:W-:-:S07]  /*9ae0*/  VIMNMX R2, R2, R3, !PT ;  /* 0x0000000302027248 */ /* 0x000fce0007fe0100 */
.L_x_2060:
[----:B------:R-:W-:-:S04]  /*9af0*/  VIADD R2, R2, 0x5f ;  /* 0x0000005f02027836 */ /* 0x000fc80000000000 */
[----:B------:R-:W-:-:S05]  /*9b00*/  IMAD.HI R2, R2, 0x2aaaaaab, RZ ;  /* 0x2aaaaaab02027827 */ /* 0x000fca00078e02ff */
[----:B------:R-:W-:-:S04]  /*9b10*/  SHF.R.U32.HI R3, RZ, 0x1f, R2 ;  /* 0x0000001fff037819 */ /* 0x000fc80000011602 */
[----:B------:R-:W-:-:S04]  /*9b20*/  LEA.HI.SX32 R2, R2, R3, 0x1c ;  /* 0x0000000302027211 */ /* 0x000fc800078fe2ff */
[----:B------:R-:W-:-:S04]  /*9b30*/  VIMNMX R2, R2, UR43, !PT ;  /* 0x0000002b02027c48 */ /* 0x000fc8000ffe0100 */
[----:B------:R-:W-:-:S13]  /*9b40*/  ISETP.GE.AND P1, PT, R10, R2, PT ;  /* 0x000000020a00720c */ /* 0x000fda0003f26270 */
[----:B------:R-:W-:Y:S05]  /*9b50*/  @!P1 BRA `(.L_x_2064) ;  /* 0x0000009c00749947 */ /* 0x000fea0003800000 */
.L_x_2081:
[----:B0-----:R-:W2:Y:S04]  /*9b60*/  LD.E R3, desc[UR48][R16.64+0x218] ;  /* 0x0002183010037980 */ /* 0x001ea8000c101900 */
[----:B-1----:R-:W3:Y:S01]  /*9b70*/  LD.E R0, desc[UR48][R16.64+0x220] ;  /* 0x0002203010007980 */ /* 0x002ee2000c101900 */
[----:B--2---:R-:W-:-:S05]  /*9b80*/  VIADD R3, R3, 0x1 ;  /* 0x0000000103037836 */ /* 0x004fca0000000000 */
[----:B------:R-:W-:-:S13]  /*9b90*/  ISETP.NE.AND P2, PT, R3, 0x2, PT ;  /* 0x000000020300780c */ /* 0x000fda0003f45270 */
[----:B------:R0:W5:Y:S04]  /*9ba0*/  @P2 LD.E R9, desc[UR48][R16.64+0x21c] ;  /* 0x00021c3010092980 */ /* 0x000168000c101900 */
[----:B------:R-:W2:Y:S01]  /*9bb0*/  @!P2 LD.E R4, desc[UR48][R16.64+0x21c] ;  /* 0x00021c301004a980 */ /* 0x000ea2000c101900 */
[----:B---3--:R-:W-:-:S03]  /*9bc0*/  VIADD R7, R0, 0x1 ;  /* 0x0000000100077836 */ /* 0x008fc60000000000 */
[----:B------:R1:W-:Y:S04]  /*9bd0*/  ST.E desc[UR48][R16.64+0x218], R3 ;  /* 0x0002180310007985 */ /* 0x0003e8000c101930 */
[----:B------:R0:W-:Y:S04]  /*9be0*/  ST.E desc[UR48][R16.64+0x220], R7 ;  /* 0x0002200710007985 */ /* 0x0001e8000c101930 */
[----:B------:R0:W-:Y:S01]  /*9bf0*/  @!P2 ST.E desc[UR48][R16.64+0x218], RZ ;  /* 0x000218ff1000a985 */ /* 0x0001e2000c101930 */
[----:B--2---:R-:W-:-:S05]  /*9c00*/  @!P2 LOP3.LUT R9, R4, 0x1, RZ, 0x3c, !PT ;  /* 0x000000010409a812 */ /* 0x004fca00078e3cff */
[----:B------:R0:W-:Y:S04]  /*9c10*/  @!P2 ST.E desc[UR48][R16.64+0x21c], R9 ;  /* 0x00021c091000a985 */ /* 0x0001e8000c101930 */
[----:B------:R-:W2:Y:S04]  /*9c20*/  LDL.64 R20, [R1+0x190] ;  /* 0x0001900001147983 */ /* 0x000ea80000100a00 */
[----:B--2---:R-:W2:Y:S01]  /*9c30*/  LD.E R0, desc[UR48][R20.64+0x1c] ;  /* 0x00001c3014007980 */ /* 0x004ea2000c101900 */
[----:B------:R-:W-:Y:S01]  /*9c40*/  IMAD.MOV.U32 R5, RZ, RZ, R10 ;  /* 0x000000ffff057224 */ /* 0x000fe200078e000a */
[----:B------:R-:W-:Y:S05]  /*9c50*/  YIELD ;  /* 0x0000000000007946 */ /* 0x000fea0003800000 */
[----:B------:R-:W-:Y:S01]  /*9c60*/  BSSY B0, `(.L_x_2065) ;  /* 0x0000008000007945 */ /* 0x000fe20003800000 */
[----:B------:R-:W-:Y:S01]  /*9c70*/  VIADD R10, R10, 0xffffffff ;  /* 0xffffffff0a0a7836 */ /* 0x000fe20000000000 */
[----:B------:R-:W-:Y:S01]  /*9c80*/  ISETP.GT.AND P1, PT, R5, R2, PT ;  /* 0x000000020500720c */ /* 0x000fe20003f24270 */
[----:B-1----:R-:W-:Y:S01]  /*9c90*/  @!P2 IMAD.MOV.U32 R3, RZ, RZ, RZ ;  /* 0x000000ffff03a224 */ /* 0x002fe200078e00ff */
[----:B--2---:R-:W-:-:S04]  /*9ca0*/  LOP3.LUT R0, R0, 0x1, RZ, 0xfc, !PT ;  /* 0x0000000100007812 */ /* 0x004fc800078efcff */
[----:B------:R-:W-:-:S13]  /*9cb0*/  ISETP.NE.AND P3, PT, R0, 0x3, PT ;  /* 0x000000030000780c */ /* 0x000fda0003f65270 */
[----:B0-----:R-:W-:Y:S05]  /*9cc0*/  @!P3 BRA `(.L_x_2066) ;  /* 0x000000000004b947 */ /* 0x001fea0003800000 */
[----:B------:R-:W-:Y:S01]  /*9cd0*/  BPT.TRAP 0x1 ;  /* 0x000000040000795c */ /* 0x000fe20000300000 */
.L_x_2066:
[----:B------:R-:W-:Y:S05]  /*9ce0*/  BSYNC B0 ;  /* 0x0000000000007941 */ /* 0x000fea0003800000 */
.L_x_2065:
[----:B------:R-:W2:Y:S01]  /*9cf0*/  LD.E.64 R4, desc[UR48][R20.64+0x8] ;  /* 0x0000083014047980 */ /* 0x000ea2000c101b00 */
[----:B-----5:R-:W-:Y:S02]  /*9d00*/  SHF.L.U32 R8, R9, 0x1f, RZ ;  /* 0x0000001f09087819 */ /* 0x020fe400000006ff */
[----:B--2---:R-:W-:-:S05]  /*9d10*/  MOV R4, R4 ;  /* 0x0000000400047202 */ /* 0x004fca0000000f00 */
[----:B------:R-:W-:-:S04]  /*9d20*/  IMAD R3, R3, 0x8, R4 ;  /* 0x0000000803037824 */ /* 0x000fc800078e0204 */
[----:B------:R0:W1:Y:S01]  /*9d30*/  SYNCS.PHASECHK.TRANS64.TRYWAIT P2, [R3+URZ], R8 ;  /* 0x00000008030075a7 */ /* 0x000062000804017f */
[----:B------:R-:W2:Y:S04]  /*9d40*/  LD.E R4, desc[UR48][R20.64+0x1c] ;  /* 0x00001c3014047980 */ /* 0x000ea8000c101900 */
[----:B------:R0:W5:Y:S04]  /*9d50*/  LD.E R0, desc[UR48][R16.64+0x218] ;  /* 0x0002183010007980 */ /* 0x000168000c101900 */
[----:B------:R0:W5:Y:S01]  /*9d60*/  LD.E R6, desc[UR48][R16.64+0x21c] ;  /* 0x00021c3010067980 */ /* 0x000162000c101900 */
[----:B------:R-:W-:Y:S01]  /*9d70*/  BSSY B0, `(.L_x_2067) ;  /* 0x0000005000007945 */ /* 0x000fe20003800000 */
[----:B--2---:R-:W-:-:S04]  /*9d80*/  LOP3.LUT R4, R4, 0x1, RZ, 0xfc, !PT ;  /* 0x0000000104047812 */ /* 0x004fc800078efcff */
[----:B------:R-:W-:-:S13]  /*9d90*/  ISETP.NE.AND P3, PT, R4, 0x3, PT ;  /* 0x000000030400780c */ /* 0x000fda0003f65270 */
[----:B01----:R-:W-:Y:S05]  /*9da0*/  @!P3 BRA `(.L_x_2068) ;  /* 0x000000000004b947 */ /* 0x003fea0003800000 */
[----:B------:R-:W-:Y:S01]  /*9db0*/  BPT.TRAP 0x1 ;  /* 0x000000040000795c */ /* 0x000fe20000300000 */
.L_x_2068:
[----:B------:R-:W-:Y:S05]  /*9dc0*/  BSYNC B0 ;  /* 0x0000000000007941 */ /* 0x000fea0003800000 */
.L_x_2067:
[----:B------:R-:W-:Y:S04]  /*9dd0*/  BSSY B0, `(.L_x_2069) ;  /* 0x0000008000007945 */ /* 0x000fe80003800000 */
[----:B------:R-:W-:Y:S05]  /*9de0*/  @P2 BRA `(.L_x_2070) ;  /* 0x0000000000182947 */ /* 0x000fea0003800000 */
[----:B------:R-:W2:Y:S01]  /*9df0*/  LD.E.64 R4, desc[UR48][R20.64+0x8] ;  /* 0x0000083014047980 */ /* 0x000ea2000c101b00 */
[----:B-----5:R-:W-:Y:S02]  /*9e00*/  SHF.L.U32 R3, R6, 0x1f, RZ ;  /* 0x0000001f06037819 */ /* 0x020fe400000006ff */
[----:B--2---:R-:W-:-:S05]  /*9e10*/  MOV R5, R4 ;  /* 0x0000000400057202 */ /* 0x004fca0000000f00 */
[----:B------:R-:W-:-:S04]  /*9e20*/  IMAD R0, R0, 0x8, R5 ;  /* 0x0000000800007824 */ /* 0x000fc800078e0205 */
[----:B------:R-:W0:Y:S02]  /*9e30*/  SYNCS.PHASECHK.TRANS64.TRYWAIT P2, [R0+URZ], R3 ;  /* 0x00000003000075a7 */ /* 0x000e24000804017f */
[----:B0-----:R-:W-:Y:S05]  /*9e40*/  @!P2 BRA `(.L_x_2071) ;  /* 0x000001e40010a947 */ /* 0x001fea0003800000 */
.L_x_2070:
[----:B------:R-:W-:Y:S05]  /*9e50*/  BSYNC B0 ;  /* 0x0000000000007941 */ /* 0x000fea0003800000 */
.L_x_2069:
[----:B------:R-:W2:Y:S04]  /*9e60*/  LD.E R5, desc[UR48][R16.64+0x218] ;  /* 0x0002183010057980 */ /* 0x000ea8000c101900 */
[----:B------:R-:W2:Y:S01]  /*9e70*/  LDL.64 R8, [R1+0xa0] ;  /* 0x0000a00001087983 */ /* 0x000ea20000100a00 */
[----:B------:R-:W-:Y:S05]  /*9e80*/  WARPSYNC.ALL ;  /* 0x0000000000007948 */ /* 0x000fea0003800000 */
[----:B------:R-:W3:Y:S04]  /*9e90*/  LDL.64 R18, [R1+0x98] ;  /* 0x0000980001127983 */ /* 0x000ee80000100a00 */
[----:B-----5:R-:W4:Y:S04]  /*9ea0*/  LDL.64 R6, [R1+0x98] ;  /* 0x0000980001067983 */ /* 0x020f280000100a00 */
[----:B------:R-:W4:Y:S01]  /*9eb0*/  LDL.64 R12, [R1+0x98] ;  /* 0x00009800010c7983 */ /* 0x000f220000100a00 */
[----:B--2---:R-:W-:-:S03]  /*9ec0*/  IMAD R4, R5, 0x300, R8 ;  /* 0x0000030005047824 */ /* 0x004fc600078e0208 */
[----:B------:R-:W2:Y:S01]  /*9ed0*/  LDL.64 R14, [R1+0x98] ;  /* 0x00009800010e7983 */ /* 0x000ea20000100a00 */
[----:B------:R-:W-:Y:S01]  /*9ee0*/  IMAD.MOV.U32 R5, RZ, RZ, R9 ;  /* 0x000000ffff057224 */ /* 0x000fe200078e0009 */
[C---:B------:R-:W-:Y:S01]  /*9ef0*/  R2UR UR6, R4.reuse ;  /* 0x00000000040672ca */ /* 0x040fe200000e0000 */
[----:B------:R-:W-:Y:S01]  /*9f00*/  WARPGROUP.ARRIVE ;  /* 0x00000000000079c5 */ /* 0x000fe20000000000 */
[----:B------:R-:W2:Y:S02]  /*9f10*/  LDL R11, [R1+0x54] ;  /* 0x00005400010b7983 */ /* 0x000ea40000100800 */
[----:B------:R-:W-:Y:S01]  /*9f20*/  R2UR UR7, R5 ;  /* 0x00000000050772ca */ /* 0x000fe200000e0000 */
[----:B------:R-:W-:Y:S02]  /*9f30*/  VIADD R8, R4, 0x2 ;  /* 0x0000000204087836 */ /* 0x000fe40000000000 */
[----:B0-----:R-:W-:Y:S01]  /*9f40*/  IMAD.MOV.U32 R0, RZ, RZ, 0x1 ;  /* 0x00000001ff007424 */ /* 0x001fe200078e00ff */
[----:B------:R0:W-:Y:S04]  /*9f50*/  STL [R1+0x80], RZ ;  /* 0x000080ff01007387 */ /* 0x0001e80000100800 */
[----:B------:R0:W-:Y:S04]  /*9f60*/  STL [R1+0x80], R0 ;  /* 0x0000800001007387 */ /* 0x0001e80000100800 */
[----:B------:R0:W-:Y:S04]  /*9f70*/  STL [R1+0x80], R0 ;  /* 0x0000800001007387 */ /* 0x0001e80000100800 */
[----:B------:R0:W-:Y:S04]  /*9f80*/  STL [R1+0x80], R0 ;  /* 0x0000800001007387 */ /* 0x0001e80000100800 */
[----:B------:R0:W-:Y:S01]  /*9f90*/  STL [R1+0x80], R0 ;  /* 0x0000800001007387 */ /* 0x0001e20000100800 */
[----:B---3--:R-:W-:-:S02]  /*9fa0*/  R2UR UR4, R18 ;  /* 0x00000000120472ca */ /* 0x008fc400000e0000 */
[----:B------:R-:W-:-:S13]  /*9fb0*/  R2UR UR5, R19 ;  /* 0x00000000130572ca */ /* 0x000fda00000e0000 */
[----:B------:R-:W-:Y:S01]  /*9fc0*/  HGMMA.64x96x16.F32.BF16 R24, gdesc[UR4], RZ, !UPT, gsb0 ;  /* 0x01600000041879f0 */ /* 0x000fe2000c0018ff */
[----:B----4-:R-:W-:Y:S01]  /*9fd0*/  VIADD R6, R6, 0x2 ;  /* 0x0000000206067836 */ /* 0x010fe20000000000 */
[----:B------:R-:W-:Y:S02]  /*9fe0*/  R2UR UR6, R8 ;  /* 0x00000000080672ca */ /* 0x000fe400000e0000 */
[----:B------:R-:W-:Y:S02]  /*9ff0*/  R2UR UR7, R9 ;  /* 0x00000000090772ca */ /* 0x000fe400000e0000 */
[----:B------:R-:W-:Y:S02]  /*a000*/  R2UR UR4, R6 ;  /* 0x00000000060472ca */ /* 0x000fe400000e0000 */
[----:B------:R-:W-:Y:S01]  /*a010*/  R2UR UR5, R7 ;  /* 0x00000000070572ca */ /* 0x000fe200000e0000 */
[----:B------:R-:W-:Y:S02]  /*a020*/  VIADD R12, R12, 0x4 ;  /* 0x000000040c0c7836 */ /* 0x000fe40000000000 */
[----:B------:R-:W-:-:S02]  /*a030*/  VIADD R6, R4, 0x4 ;  /* 0x0000000404067836 */ /* 0x000fc40000000000 */
[----:B------:R-:W-:Y:S01]  /*a040*/  IMAD.MOV.U32 R7, RZ, RZ, R9 ;  /* 0x000000ffff077224 */ /* 0x000fe200078e0009 */
[----:B------:R-:W-:Y:S02]  /*a050*/  WARPGROUP.DEPBAR.LE gsb0, 0x0 ;  /* 0x00008000000079c5 */ /* 0x000fe40000010000 */
[----:B------:R0:W5:Y:S04]  /*a060*/  LD.E R3, desc[UR48][R16.64+0x218] ;  /* 0x0002183010037980 */ /* 0x000168000c101900 */
[----:B------:R0:W5:Y:S01]  /*a070*/  LD.E R5, desc[UR48][R16.64+0x21c] ;  /* 0x00021c3010057980 */ /* 0x000162000c101900 */
[----:B------:R-:W-:-:S06]  /*a080*/  WARPGROUP.ARRIVE ;  /* 0x00000000000079c5 */ /* 0x000fcc0000000000 */
[----:B------:R-:W-:Y:S01]  /*a090*/  HGMMA.64x96x16.F32.BF16 R24, gdesc[UR4], R24, gsb0 ;  /* 0x01600000041879f0 */ /* 0x000fe20008001818 */
[----:B------:R-:W-:Y:S02]  /*a0a0*/  R2UR UR6, R6 ;  /* 0x00000000060672ca */ /* 0x000fe400000e0000 */
[----:B------:R-:W-:Y:S02]  /*a0b0*/  R2UR UR7, R7 ;  /* 0x00000000070772ca */ /* 0x000fe400000e0000 */
[----:B------:R-:W-:Y:S02]  /*a0c0*/  R2UR UR4, R12 ;  /* 0x000000000c0472ca */ /* 0x000fe400000e0000 */
[----:B------:R-:W-:Y:S01]  /*a0d0*/  R2UR UR5, R13 ;  /* 0x000000000d0572ca */ /* 0x000fe200000e0000 */
[----:B------:R-:W-:Y:S02]  /*a0e0*/  VIADD R6, R4, 0x6 ;  /* 0x0000000604067836 */ /* 0x000fe40000000000 */
[----:B--2---:R-:W-:-:S02]  /*a0f0*/  VIADD R14, R14, 0x6 ;  /* 0x000000060e0e7836 */ /* 0x004fc40000000000 */
[----:B------:R-:W-:Y:S01]  /*a100*/  IMAD.MOV.U32 R7, RZ, RZ, R9 ;  /* 0x000000ffff077224 */ /* 0x000fe200078e0009 */
[----:B------:R-:W-:Y:S02]  /*a110*/  WARPGROUP.DEPBAR.LE gsb0, 0x0 ;  /* 0x00008000000079c5 */ /* 0x000fe40000010000 */
[----:B------:R-:W-:-:S06]  /*a120*/  WARPGROUP.ARRIVE ;  /* 0x00000000000079c5 */ /* 0x000fcc0000000000 */
[----:B------:R-:W-:Y:S01]  /*a130*/  HGMMA.64x96x16.F32.BF16 R24, gdesc[UR4], R24, gsb0 ;  /* 0x01600000041879f0 */ /* 0x000fe20008001818 */
[----:B------:R-:W-:Y:S02]  /*a140*/  R2UR UR6, R6 ;  /* 0x00000000060672ca */ /* 0x000fe400000e0000 */
[----:B------:R-:W-:Y:S02]  /*a150*/  R2UR UR7, R7 ;  /* 0x00000000070772ca */ /* 0x000fe400000e0000 */
[----:B------:R-:W-:Y:S02]  /*a160*/  R2UR UR4, R14 ;  /* 0x000000000e0472ca */ /* 0x000fe400000e0000 */
[----:B------:R-:W-:Y:S02]  /*a170*/  R2UR UR5, R15 ;  /* 0x000000000f0572ca */ /* 0x000fe400000e0000 */
[----:B------:R-:W-:-:S04]  /*a180*/  LOP3.LUT R11, R11, 0x1, RZ, 0xfc, !PT ;  /* 0x000000010b0b7812 */ /* 0x000fc800078efcff */
[----:B------:R-:W-:Y:S01]  /*a190*/  ISETP.NE.AND P3, PT, R11, 0x3, PT ;  /* 0x000000030b00780c */ /* 0x000fe20003f65270 */
[----:B------:R-:W-:Y:S02]  /*a1a0*/  WARPGROUP.DEPBAR.LE gsb0, 0x0 ;  /* 0x00008000000079c5 */ /* 0x000fe40000010000 */
[----:B------:R-:W-:-:S06]  /*a1b0*/  WARPGROUP.ARRIVE ;  /* 0x00000000000079c5 */ /* 0x000fcc0000000000 */
[----:B------:R-:W-:Y:S01]  /*a1c0*/  HGMMA.64x96x16.F32.BF16 R24, gdesc[UR4], R24, gsb0 ;  /* 0x01600000041879f0 */ /* 0x000fe20008001818 */
[----:B------:R-:W-:Y:S02]  /*a1d0*/  BSSY B0, `(.L_x_2072) ;  /* 0x0000004000007945 */ /* 0x000fe40003800000 */
[----:B------:R-:W-:Y:S02]  /*a1e0*/  WARPGROUP.DEPBAR.LE gsb0, 0x0 ;  /* 0x00008000000079c5 */ /* 0x000fe40000010000 */
[----:B0-----:R-:W-:Y:S05]  /*a1f0*/  @!P3 BRA `(.L_x_2073) ;  /* 0x000000000004b947 */ /* 0x001fea0003800000 */
[----:B------:R-:W-:Y:S01]  /*a200*/  BPT.TRAP 0x1 ;  /* 0x000000040000795c */ /* 0x000fe20000300000 */
.L_x_2073:
[----:B------:R-:W-:Y:S05]  /*a210*/  BSYNC B0 ;  /* 0x0000000000007941 */ /* 0x000fea0003800000 */
.L_x_2072:
[----:B------:R-:W2:Y:S01]  /*a220*/  LDL.64 R6, [R1+0x40] ;  /* 0x0000400001067983 */ /* 0x000ea20000100a00 */
[----:B-----5:R-:W-:Y:S02]  /*a230*/  SHF.L.U32 R8, R5, 0x1f, RZ ;  /* 0x0000001f05087819 */ /* 0x020fe400000006ff */
[----:B--2---:R-:W-:-:S05]  /*a240*/  MOV R6, R6 ;  /* 0x0000000600067202 */ /* 0x004fca0000000f00 */
[----:B------:R-:W-:-:S04]  /*a250*/  IMAD R3, R3, 0x8, R6 ;  /* 0x0000000803037824 */ /* 0x000fc800078e0206 */
[----:B------:R0:W1:Y:S01]  /*a260*/  SYNCS.PHASECHK.TRANS64.TRYWAIT P2, [R3+URZ], R8 ;  /* 0x00000008030075a7 */ /* 0x000062000804017f */
[----:B------:R0:W5:Y:S04]  /*a270*/  LD.E R4, desc[UR48][R16.64+0x218] ;  /* 0x0002183010047980 */ /* 0x000168000c101900 */
[----:B------:R0:W5:Y:S01]  /*a280*/  LD.E R5, desc[UR48][R16.64+0x21c] ;  /* 0x00021c3010057980 */ /* 0x000162000c101900 */
[----:B------:R-:W-:Y:S04]  /*a290*/  BSSY B0, `(.L_x_2074) ;  /* 0x0000003000007945 */ /* 0x000fe80003800000 */
[----:B------:R-:W-:Y:S05]  /*a2a0*/  @!P3 BRA `(.L_x_2075) ;  /* 0x000000000004b947 */ /* 0x000fea0003800000 */
[----:B------:R-:W-:Y:S01]  /*a2b0*/  BPT.TRAP 0x1 ;  /* 0x000000040000795c */ /* 0x000fe20000300000 */
.L_x_2075:
[----:B------:R-:W-:Y:S05]  /*a2c0*/  BSYNC B0 ;  /* 0x0000000000007941 */ /* 0x000fea0003800000 */
.L_x_2074:
[----:B------:R-:W-:Y:S04]  /*a2d0*/  BSSY B0, `(.L_x_2076) ;  /* 0x0000006000007945 */ /* 0x000fe80003800000 */
[----:B-1----:R-:W-:Y:S05]  /*a2e0*/  @P2 BRA `(.L_x_2077) ;  /* 0x0000000000102947 */ /* 0x002fea0003800000 */
[----:B-----5:R-:W-:Y:S01]  /*a2f0*/  IMAD R4, R4, 0x8, R6 ;  /* 0x0000000804047824 */ /* 0x020fe200078e0206 */
[----:B------:R-:W-:-:S04]  /*a300*/  SHF.L.U32 R5, R5, 0x1f, RZ ;  /* 0x0000001f05057819 */ /* 0x000fc800000006ff */
[----:B------:R-:W1:Y:S02]  /*a310*/  SYNCS.PHASECHK.TRANS64.TRYWAIT P2, [R4+URZ], R5 ;  /* 0x00000005040075a7 */ /* 0x000e64000804017f */
[----:B-1----:R-:W-:Y:S05]  /*a320*/  @!P2 BRA `(.L_x_2078) ;  /* 0x000001dc00eca947 */ /* 0x002fea0003800000 */
.L_x_2077:
[----:B------:R-:W-:Y:S05]  /*a330*/  BSYNC B0 ;  /* 0x0000000000007941 */ /* 0x000fea0003800000 */
.L_x_2076:
[----:B------:R-:W2:Y:S04]  /*a340*/  LD.E R11, desc[UR48][R16.64+0x218] ;  /* 0x00021830100b7980 */ /* 0x000ea8000c101900 */
[----:B------:R-:W2:Y:S04]  /*a350*/  LDL.64 R6, [R1+0x118] ;  /* 0x0001180001067983 */ /* 0x000ea80000100a00 */
[----:B0-----:R-:W3:Y:S04]  /*a360*/  LDL R3, [R1+0x90] ;  /* 0x0000900001037983 */ /* 0x001ee80000100800 */
[----:B-1---5:R-:W4:Y:S04]  /*a370*/  LDL.64 R4, [R1+0x110] ;  /* 0x0001100001047983 */ /* 0x022f280000100a00 */
[----:B------:R-:W4:Y:S04]  /*a380*/  LDL.64 R8, [R1+0x110] ;  /* 0x0001100001087983 */ /* 0x000f280000100a00 */
[----:B------:R-:W4:Y:S04]  /*a390*/  LDL.64 R12, [R1+0x110] ;  /* 0x00011000010c7983 */ /* 0x000f280000100a00 */
[----:B------:R-:W4:Y:S01]  /*a3a0*/  LDL.64 R14, [R1+0x110] ;  /* 0x00011000010e7983 */ /* 0x000f220000100a00 */
[----:B------:R-:W-:Y:S05]  /*a3b0*/  WARPSYNC.ALL ;  /* 0x0000000000007948 */ /* 0x000fea0003800000 */
[----:B------:R-:W-:Y:S01]  /*a3c0*/  WARPGROUP.ARRIVE ;  /* 0x00000000000079c5 */ /* 0x000fe20000000000 */
[----:B------:R-:W4:Y:S01]  /*a3d0*/  LDL.64 R18, [R1+0x110] ;  /* 0x0001100001127983 */ /* 0x000f220000100a00 */
[----:B--2---:R-:W-:Y:S01]  /*a3e0*/  IMAD R6, R11, 0xc00, R6 ;  /* 0x00000c000b067824 */ /* 0x004fe200078e0206 */
[----:B------:R-:W-:-:S02]  /*a3f0*/  R2UR UR7, R7 ;  /* 0x00000000070772ca */ /* 0x000fc400000e0000 */
[----:B---3--:R-:W-:Y:S02]  /*a400*/  ISETP.NE.U32.AND P2, PT, R3, RZ, PT ;  /* 0x000000ff0300720c */ /* 0x008fe40003f45070 */
[----:B------:R-:W-:Y:S02]  /*a410*/  R2UR UR6, R6 ;  /* 0x00000000060672ca */ /* 0x000fe400000e0000 */
[----:B----4-:R-:W-:Y:S02]  /*a420*/  R2UR UR4, R4 ;  /* 0x00000000040472ca */ /* 0x010fe400000e0000 */
[----:B------:R-:W-:-:S07]  /*a430*/  R2UR UR5, R5 ;  /* 0x00000000050572ca */ /* 0x000fce00000e0000 */
[----:B------:R-:W-:-:S06]  /*a440*/  VOTEU.ANY UP0, P2 ;  /* 0x00000000003f7886 */ /* 0x000fcc0001000100 */
[----:B------:R-:W-:Y:S01]  /*a450*/  HGMMA.64x96x16.F32.BF16 R24, gdesc[UR4], R24, UP0, gsb0 ;  /* 0x01600000041879f0 */ /* 0x000fe2000b801818 */
[----:B------:R-:W-:Y:S02]  /*a460*/  VIADD R8, R8, 0x2 ;  /* 0x0000000208087836 */ /* 0x000fe40000000000 */
        /* <DEDUP_REMOVED lines=126> */
[----:B------:R-:W-:Y:S01]  /*ac50*/  R2UR UR5, R19 ;  /* 0x00000000130572ca */ /* 0x000fe200000e0000 */
[----:B--2---:R-:W-:Y:S01]  /*ac60*/  VIADD R8, R8, 0xc02 ;  /* 0x00000c0208087836 */ /* 0x004fe20000000000 */
[----:B------:R-:W-:Y:S02]  /*ac70*/  WARPGROUP.DEPBAR.LE gsb0, 0x0 ;  /* 0x00008000000079c5 */ /* 0x000fe40000010000 */
[----:B------:R-:W-:-:S09]  /*ac80*/  WARPGROUP.ARRIVE ;  /* 0x00000000000079c5 */ /* 0x000fd20000000000 */
[----:B------:R-:W-:Y:S01]  /*ac90*/  HGMMA.64x96x16.F32.BF16 R24, gdesc[UR4], R24, gsb0 ;  /* 0x01600000041879f0 */ /* 0x000fe20008001818 */
[----:B------:R-:W-:Y:S02]  /*aca0*/  VIADD R4, R6, 0x902 ;  /* 0x0000090206047836 */ /* 0x000fe40000000000 */
[----:B------:R-:W-:Y:S01]  /*acb0*/  IMAD.MOV.U32 R5, RZ, RZ, R7 ;  /* 0x000000ffff057224 */ /* 0x000fe200078e0007 */
[----:B------:R-:W-:Y:S02]  /*acc0*/  R2UR UR4, R8 ;  /* 0x00000000080472ca */ /* 0x000fe400000e0000 */
[----:B------:R-:W-:Y:S02]  /*acd0*/  R2UR UR6, R4 ;  /* 0x00000000040672ca */ /* 0x000fe400000e0000 */
[----:B------:R-:W-:Y:S02]  /*ace0*/  R2UR UR7, R5 ;  /* 0x00000000050772ca */ /* 0x000fe400000e0000 */
[----:B------:R-:W-:Y:S01]  /*acf0*/  R2UR UR5, R9 ;  /* 0x00000000090572ca */ /* 0x000fe200000e0000 */
[----:B---3--:R-:W-:-:S02]  /*ad00*/  VIADD R12, R12, 0xc04 ;  /* 0x00000c040c0c7836 */ /* 0x008fc40000000000 */
[----:B------:R-:W-:Y:S01]  /*ad10*/  VIADD R4, R6, 0x904 ;  /* 0x0000090406047836 */ /* 0x000fe20000000000 */
[----:B------:R-:W-:Y:S02]  /*ad20*/  WARPGROUP.DEPBAR.LE gsb0, 0x0 ;  /* 0x00008000000079c5 */ /* 0x000fe40000010000 */
[----:B------:R-:W-:-:S07]  /*ad30*/  WARPGROUP.ARRIVE ;  /* 0x00000000000079c5 */ /* 0x000fce0000000000 */
[----:B------:R-:W-:Y:S01]  /*ad40*/  HGMMA.64x96x16.F32.BF16 R24, gdesc[UR4], R24, gsb0 ;  /* 0x01600000041879f0 */ /* 0x000fe20008001818 */
[----:B------:R-:W-:Y:S01]  /*ad50*/  IMAD.MOV.U32 R5, RZ, RZ, R7 ;  /* 0x000000ffff057224 */ /* 0x000fe200078e0007 */
[----:B------:R-:W-:Y:S02]  /*ad60*/  R2UR UR6, R4 ;  /* 0x00000000040672ca */ /* 0x000fe400000e0000 */
[----:B------:R-:W-:Y:S02]  /*ad70*/  R2UR UR4, R12 ;  /* 0x000000000c0472ca */ /* 0x000fe400000e0000 */
[----:B------:R-:W-:Y:S02]  /*ad80*/  R2UR UR7, R5 ;  /* 0x00000000050772ca */ /* 0x000fe400000e0000 */
[----:B------:R-:W-:Y:S01]  /*ad90*/  R2UR UR5, R13 ;  /* 0x000000000d0572ca */ /* 0x000fe200000e0000 */
[----:B----4-:R-:W-:Y:S02]  /*ada0*/  VIADD R14, R14, 0xc06 ;  /* 0x00000c060e0e7836 */ /* 0x010fe40000000000 */
[----:B------:R-:W-:-:S02]  /*adb0*/  VIADD R4, R6, 0x906 ;  /* 0x0000090606047836 */ /* 0x000fc40000000000 */
[----:B------:R-:W-:Y:S01]  /*adc0*/  IMAD.MOV.U32 R5, RZ, RZ, R7 ;  /* 0x000000ffff057224 */ /* 0x000fe200078e0007 */
[----:B------:R-:W-:Y:S02]  /*add0*/  WARPGROUP.DEPBAR.LE gsb0, 0x0 ;  /* 0x00008000000079c5 */ /* 0x000fe40000010000 */
[----:B------:R-:W-:-:S06]  /*ade0*/  WARPGROUP.ARRIVE ;  /* 0x00000000000079c5 */ /* 0x000fcc0000000000 */
[----:B------:R-:W-:Y:S01]  /*adf0*/  HGMMA.64x96x16.F32.BF16 R24, gdesc[UR4], R24, gsb0 ;  /* 0x01600000041879f0 */ /* 0x000fe20008001818 */
        /* <DEDUP_REMOVED lines=25> */
[----:B------:R-:W2:Y:S04]  /*af90*/  @!P0 LD.E.64 R20, desc[UR48][R20.64+0x30] ;  /* 0x0000303014148980 */ /* 0x000ea8000c101b00 */
[----:B------:R-:W3:Y:S01]  /*afa0*/  @!P0 LD.E R3, desc[UR48][R16.64+0x218] ;  /* 0x0002183010038980 */ /* 0x000ee2000c101900 */
[----:B--2---:R-:W-:-:S05]  /*afb0*/  @!P0 MOV R4, R20 ;  /* 0x0000001400048202 */ /* 0x004fca0000000f00 */
[----:B---3--:R-:W-:-:S05]  /*afc0*/  @!P0 IMAD R3, R3, 0x8, R4 ;  /* 0x0000000803038824 */ /* 0x008fca00078e0204 */
[----:B------:R-:W-:-:S04]  /*afd0*/  @!P0 PRMT R3, RZ, 0x654, R3 ;  /* 0x00000654ff038816 */ /* 0x000fc80000000003 */
[----:B------:R1:W-:Y:S01]  /*afe0*/  @!P0 SYNCS.ARRIVE.TRANS64.RED.A1T0 RZ, [R3+URZ], RZ ;  /* 0x000000ff03ff89a7 */ /* 0x0003e2000810043f */
[----:B------:R-:W2:Y:S04]  /*aff0*/  LDL.64 R12, [R1+0x170] ;  /* 0x00017000010c7983 */ /* 0x000ea80000100a00 */
[----:B------:R-:W3:Y:S04]  /*b000*/  LD.E.64 R4, desc[UR48][R16.64+0x440] ;  /* 0x0004403010047980 */ /* 0x000ee8000c101b00 */
[----:B------:R-:W4:Y:S04]  /*b010*/  LD.E R20, desc[UR48][R16.64+0x460] ;  /* 0x0004603010147980 */ /* 0x000f28000c101900 */
        /* <DEDUP_REMOVED lines=52> */
[----:B--2---:R-:W2:Y:S02]  /*b360*/  LD.E R9, desc[UR48][R12.64] ;  /* 0x000000300c097980 */ /* 0x004ea4000c101900 */
[-C--:B--2---:R-:W-:Y:S01]  /*b370*/  FMUL.FTZ R7, R24, R9.reuse ;  /* 0x0000000918077220 */ /* 0x084fe20000410000 */
[-C--:B------:R-:W-:Y:S01]  /*b380*/  FMUL.FTZ R8, R25, R9.reuse ;  /* 0x0000000919087220 */ /* 0x080fe20000410000 */
[-C--:B------:R-:W-:Y:S01]  /*b390*/  FMUL.FTZ R11, R28, R9.reuse ;  /* 0x000000091c0b7220 */ /* 0x080fe20000410000 */
[-C--:B------:R-:W-:Y:S01]  /*b3a0*/  FMUL.FTZ R13, R29, R9.reuse ;  /* 0x000000091d0d7220 */ /* 0x080fe20000410000 */
[-C--:B------:R-:W-:Y:S01]  /*b3b0*/  FMUL.FTZ R19, R32, R9.reuse ;  /* 0x0000000920137220 */ /* 0x080fe20000410000 */
[-C--:B------:R-:W-:Y:S01]  /*b3c0*/  FMUL.FTZ R99, R33, R9.reuse ;  /* 0x0000000921637220 */ /* 0x080fe20000410000 */
[----:B------:R-:W3:Y:S01]  /*b3d0*/  MUFU.TANH R7, R7 ;  /* 0x0000000700077308 */ /* 0x000ee20000002400 */
[-C--:B------:R-:W-:Y:S01]  /*b3e0*/  FMUL.FTZ R101, R36, R9.reuse ;  /* 0x0000000924657220 */ /* 0x080fe20000410000 */
[-C--:B------:R-:W-:Y:S01]  /*b3f0*/  FMUL.FTZ R105, R37, R9.reuse ;  /* 0x0000000925697220 */ /* 0x080fe20000410000 */
[-C--:B------:R-:W-:Y:S01]  /*b400*/  FMUL.FTZ R109, R40, R9.reuse ;  /* 0x00000009286d7220 */ /* 0x080fe20000410000 */
[-C--:B------:R-:W-:Y:S01]  /*b410*/  FMUL.FTZ R111, R41, R9.reuse ;  /* 0x00000009296f7220 */ /* 0x080fe20000410000 */
[-C--:B------:R-:W-:Y:S01]  /*b420*/  FMUL.FTZ R115, R44, R9.reuse ;  /* 0x000000092c737220 */ /* 0x080fe20000410000 */
[-C--:B------:R-:W-:Y:S01]  /*b430*/  FMUL.FTZ R121, R45, R9.reuse ;  /* 0x000000092d797220 */ /* 0x080fe20000410000 */
[-C--:B------:R-:W-:Y:S01]  /*b440*/  FMUL.FTZ R123, R48, R9.reuse ;  /* 0x00000009307b7220 */ /* 0x080fe20000410000 */
[----:B------:R-:W2:Y:S01]  /*b450*/  MUFU.TANH R8, R8 ;  /* 0x0000000800087308 */ /* 0x000ea20000002400 */
[-C--:B------:R-:W-:Y:S01]  /*b460*/  FMUL.FTZ R125, R49, R9.reuse ;  /* 0x00000009317d7220 */ /* 0x080fe20000410000 */
[-C--:B------:R-:W-:Y:S01]  /*b470*/  FMUL.FTZ R113, R52, R9.reuse ;  /* 0x0000000934717220 */ /* 0x080fe20000410000 */
[-C--:B------:R-:W-:Y:S01]  /*b480*/  FMUL.FTZ R119, R53, R9.reuse ;  /* 0x0000000935777220 */ /* 0x080fe20000410000 */
[-C--:B------:R-:W-:Y:S01]  /*b490*/  FMUL.FTZ R117, R56, R9.reuse ;  /* 0x0000000938757220 */ /* 0x080fe20000410000 */
[-C--:B------:R-:W-:Y:S01]  /*b4a0*/  FMUL.FTZ R107, R57, R9.reuse ;  /* 0x00000009396b7220 */ /* 0x080fe20000410000 */
[-C--:B------:R-:W-:Y:S01]  /*b4b0*/  FMUL.FTZ R97, R60, R9.reuse ;  /* 0x000000093c617220 */ /* 0x080fe20000410000 */
[-C--:B------:R-:W-:Y:S01]  /*b4c0*/  FMUL.FTZ R103, R61, R9.reuse ;  /* 0x000000093d677220 */ /* 0x080fe20000410000 */
[----:B------:R-:W0:Y:S01]  /*b4d0*/  MUFU.TANH R11, R11 ;  /* 0x0000000b000b7308 */ /* 0x000e220000002400 */
[----:B---3--:R-:W-:Y:S01]  /*b4e0*/  FMNMX.FTZ R15, R7, R4, !PT ;  /* 0x00000004070f7209 */ /* 0x008fe20007810000 */
[-C--:B------:R-:W-:Y:S01]  /*b4f0*/  FMUL.FTZ R6, R26, R9.reuse ;  /* 0x000000091a067220 */ /* 0x080fe20000410000 */
[-C--:B-1----:R-:W-:Y:S01]  /*b500*/  FMUL.FTZ R3, R27, R9.reuse ;  /* 0x000000091b037220 */ /* 0x082fe20000410000 */
[-C--:B------:R-:W-:Y:S01]  /*b510*/  FMUL.FTZ R29, R30, R9.reuse ;  /* 0x000000091e1d7220 */ /* 0x080fe20000410000 */
[-C--:B------:R-:W-:Y:S01]  /*b520*/  FMUL.FTZ R21, R46, R9.reuse ;  /* 0x000000092e157220 */ /* 0x080fe20000410000 */
[-C--:B------:R-:W-:Y:S01]  /*b530*/  FMUL.FTZ R73, R47, R9.reuse ;  /* 0x000000092f497220 */ /* 0x080fe20000410000 */
[----:B------:R-:W-:Y:S01]  /*b540*/  FMUL.FTZ R75, R50, R9 ;  /* 0x00000009324b7220 */ /* 0x000fe20000410000 */
[----:B------:R-:W1:Y:S01]  /*b550*/  MUFU.TANH R13, R13 ;  /* 0x0000000d000d7308 */ /* 0x000e620000002400 */
[----:B--2---:R-:W-:Y:S01]  /*b560*/  FMNMX.FTZ R12, R8, R15, !PT ;  /* 0x0000000f080c7209 */ /* 0x004fe20007810000 */
[-C--:B------:R-:W-:Y:S01]  /*b570*/  FMUL.FTZ R77, R51, R9.reuse ;  /* 0x00000009334d7220 */ /* 0x080fe20000410000 */
[-C--:B------:R-:W-:Y:S01]  /*b580*/  FMUL.FTZ R79, R54, R9.reuse ;  /* 0x00000009364f7220 */ /* 0x080fe20000410000 */
[-C--:B------:R-:W-:Y:S01]  /*b590*/  FMUL.FTZ R81, R55, R9.reuse ;  /* 0x0000000937517220 */ /* 0x080fe20000410000 */
[-C--:B------:R-:W-:Y:S01]  /*b5a0*/  FMUL.FTZ R83, R58, R9.reuse ;  /* 0x000000093a537220 */ /* 0x080fe20000410000 */
[-C--:B------:R-:W-:Y:S01]  /*b5b0*/  FMUL.FTZ R85, R59, R9.reuse ;  /* 0x000000093b557220 */ /* 0x080fe20000410000 */
[-C--:B------:R-:W-:Y:S01]  /*b5c0*/  FMUL.FTZ R87, R62, R9.reuse ;  /* 0x000000093e577220 */ /* 0x080fe20000410000 */
[----:B------:R-:W2:Y:S01]  /*b5d0*/  MUFU.TANH R19, R19 ;  /* 0x0000001300137308 */ /* 0x000ea20000002400 */
[----:B0-----:R-:W-:Y:S01]  /*b5e0*/  FMNMX.FTZ R12, R11, R12, !PT ;  /* 0x0000000c0b0c7209 */ /* 0x001fe20007810000 */
[-C--:B------:R-:W-:Y:S01]  /*b5f0*/  FMUL.FTZ R33, R35, R9.reuse ;  /* 0x0000000923217220 */ /* 0x080fe20000410000 */
[-C--:B------:R-:W-:Y:S01]  /*b600*/  FMUL.FTZ R89, R63, R9.reuse ;  /* 0x000000093f597220 */ /* 0x080fe20000410000 */
[-C--:B------:R-:W-:Y:S01]  /*b610*/  FMUL.FTZ R91, R66, R9.reuse ;  /* 0x00000009425b7220 */ /* 0x080fe20000410000 */
[-C--:B------:R-:W-:Y:S01]  /*b620*/  FMUL.FTZ R93, R67, R9.reuse ;  /* 0x00000009435d7220 */ /* 0x080fe20000410000 */
[-C--:B------:R-:W-:Y:S01]  /*b630*/  FMUL.FTZ R95, R70, R9.reuse ;  /* 0x00000009465f7220 */ /* 0x080fe20000410000 */
[-C--:B------:R-:W-:Y:S01]  /*b640*/  FMUL.FTZ R71, R71, R9.reuse ;  /* 0x0000000947477220 */ /* 0x080fe20000410000 */
[----:B------:R-:W0:Y:S01]  /*b650*/  MUFU.TANH R99, R99 ;  /* 0x0000006300637308 */ /* 0x000e220000002400 */
[----:B-1----:R-:W-:Y:S01]  /*b660*/  FMNMX.FTZ R12, R13, R12, !PT ;  /* 0x0000000c0d0c7209 */ /* 0x002fe20007810000 */
[----:B------:R-:W3:Y:S04]  /*b670*/  LD.E R24, desc[UR48][R16.64+0x42c] ;  /* 0x00042c3010187980 */ /* 0x000ee8000c101900 */
[----:B------:R-:W3:Y:S02]  /*b680*/  LD.E R28, desc[UR48][R16.64+0x234] ;  /* 0x00023430101c7980 */ /* 0x000ee4000c101900 */
[----:B------:R-:W1:Y:S01]  /*b690*/  MUFU.TANH R101, R101 ;  /* 0x0000006500657308 */ /* 0x000e620000002400 */
[----:B--2---:R-:W-:Y:S01]  /*b6a0*/  FMNMX.FTZ R12, R19, R12, !PT ;  /* 0x0000000c130c7209 */ /* 0x004fe20007810000 */
[----:B------:R-:W-:Y:S01]  /*b6b0*/  FMUL.FTZ R37, R34, R9 ;  /* 0x0000000922257220 */ /* 0x000fe20000410000 */
[----:B------:R-:W2:Y:S04]  /*b6c0*/  LD.E R36, desc[UR48][R16.64+0x254] ;  /* 0x0002543010247980 */ /* 0x000ea8000c101900 */
[----:B------:R-:W2:Y:S01]  /*b6d0*/  LD.E R32, desc[UR48][R16.64+0x244] ;  /* 0x0002443010207980 */ /* 0x000ea2000c101900 */
[----:B------:R-:W4:Y:S01]  /*b6e0*/  MUFU.TANH R105, R105 ;  /* 0x0000006900697308 */ /* 0x000f220000002400 */
[----:B0-----:R-:W-:-:S02]  /*b6f0*/  FMNMX.FTZ R12, R99, R12, !PT ;  /* 0x0000000c630c7209 */ /* 0x001fc40007810000 */
[----:B------:R-:W2:Y:S05]  /*b700*/  LD.E R40, desc[UR48][R16.64+0x260] ;  /* 0x0002603010287980 */ /* 0x000eaa000c101900 */
[----:B------:R-:W0:Y:S01]  /*b710*/  MUFU.TANH R109, R109 ;  /* 0x0000006d006d7308 */ /* 0x000e220000002400 */
[----:B-1----:R-:W-:Y:S01]  /*b720*/  FMNMX.FTZ R12, R101, R12, !PT ;  /* 0x0000000c650c7209 */ /* 0x002fe20007810000 */
[----:B------:R-:W-:Y:S01]  /*b730*/  FMUL.FTZ R41, R68, R9 ;  /* 0x0000000944297220 */ /* 0x000fe20000410000 */
[----:B------:R-:W2:Y:S05]  /*b740*/  LD.E R44, desc[UR48][R16.64+0x280] ;  /* 0x00028030102c7980 */ /* 0x000eaa000c101900 */
[----:B------:R-:W1:Y:S01]  /*b750*/  MUFU.TANH R111, R111 ;  /* 0x0000006f006f7308 */ /* 0x000e620000002400 */
[----:B----4-:R-:W-:-:S07]  /*b760*/  FMNMX.FTZ R12, R105, R12, !PT ;  /* 0x0000000c690c7209 */ /* 0x010fce0007810000 */
[----:B------:R-:W4:Y:S01]  /*b770*/  MUFU.TANH R115, R115 ;  /* 0x0000007300737308 */ /* 0x000f220000002400 */
[----:B0-----:R-:W-:Y:S01]  /*b780*/  FMNMX.FTZ R12, R109, R12, !PT ;  /* 0x0000000c6d0c7209 */ /* 0x001fe20007810000 */
[----:B------:R-:W-:Y:S01]  /*b790*/  FMUL.FTZ R45, R69, R9 ;  /* 0x00000009452d7220 */ /* 0x000fe20000410000 */
[----:B------:R-:W2:Y:S05]  /*b7a0*/  LD.E R48, desc[UR48][R16.64+0x284] ;  /* 0x0002843010307980 */ /* 0x000eaa000c101900 */
[----:B------:R-:W0:Y:S01]  /*b7b0*/  MUFU.TANH R121, R121 ;  /* 0x0000007900797308 */ /* 0x000e220000002400 */
[----:B-1----:R-:W-:-:S07]  /*b7c0*/  FMNMX.FTZ R12, R111, R12, !PT ;  /* 0x0000000c6f0c7209 */ /* 0x002fce0007810000 */
[----:B------:R-:W1:Y:S01]  /*b7d0*/  MUFU.TANH R123, R123 ;  /* 0x0000007b007b7308 */ /* 0x000e620000002400 */
[----:B----4-:R-:W-:Y:S01]  /*b7e0*/  FMNMX.FTZ R12, R115, R12, !PT ;  /* 0x0000000c730c7209 */ /* 0x010fe20007810000 */
[----:B------:R-:W-:Y:S01]  /*b7f0*/  FMUL.FTZ R49, R42, R9 ;  /* 0x000000092a317220 */ /* 0x000fe20000410000 */
[----:B------:R-:W4:Y:S05]  /*b800*/  LD.E R52, desc[UR48][R16.64+0x2a0] ;  /* 0x0002a03010347980 */ /* 0x000f2a000c101900 */
[----:B------:R-:W1:Y:S01]  /*b810*/  MUFU.TANH R125, R125 ;  /* 0x0000007d007d7308 */ /* 0x000e620000002400 */
[----:B0-----:R-:W-:-:S07]  /*b820*/  FMNMX.FTZ R12, R121, R12, !PT ;  /* 0x0000000c790c7209 */ /* 0x001fce0007810000 */
[----:B------:R-:W0:Y:S01]  /*b830*/  MUFU.TANH R113, R113 ;  /* 0x0000007100717308 */ /* 0x000e220000002400 */
[----:B-1----:R-:W-:Y:S01]  /*b840*/  FMNMX.FTZ R12, R123, R12, !PT ;  /* 0x0000000c7b0c7209 */ /* 0x002fe20007810000 */
[----:B------:R-:W-:Y:S01]  /*b850*/  FMUL.FTZ R53, R65, R9 ;  /* 0x0000000941357220 */ /* 0x000fe20000410000 */
[----:B------:R-:W4:Y:S05]  /*b860*/  LD.E R56, desc[UR48][R16.64+0x2a4] ;  /* 0x0002a43010387980 */ /* 0x000f2a000c101900 */
[----:B------:R-:W1:Y:S01]  /*b870*/  MUFU.TANH R119, R119 ;  /* 0x0000007700777308 */ /* 0x000e620000002400 */
[----:B------:R-:W-:-:S07]  /*b880*/  FMNMX.FTZ R12, R125, R12, !PT ;  /* 0x0000000c7d0c7209 */ /* 0x000fce0007810000 */
[----:B------:R-:W1:Y:S01]  /*b890*/  MUFU.TANH R117, R117 ;  /* 0x0000007500757308 */ /* 0x000e620000002400 */
[----:B0-----:R-:W-:Y:S01]  /*b8a0*/  FMNMX.FTZ R12, R113, R12, !PT ;  /* 0x0000000c710c7209 */ /* 0x001fe20007810000 */
[----:B------:R-:W-:Y:S01]  /*b8b0*/  FMUL.FTZ R57, R64, R9 ;  /* 0x0000000940397220 */ /* 0x000fe20000410000 */
[----:B------:R-:W4:Y:S05]  /*b8c0*/  LD.E R60, desc[UR48][R16.64+0x2b0] ;  /* 0x0002b030103c7980 */ /* 0x000f2a000c101900 */
[----:B------:R-:W0:Y:S01]  /*b8d0*/  MUFU.TANH R107, R107 ;  /* 0x0000006b006b7308 */ /* 0x000e220000002400 */
[----:B-1----:R-:W-:-:S07]  /*b8e0*/  FMNMX.FTZ R12, R119, R12, !PT ;  /* 0x0000000c770c7209 */ /* 0x002fce0007810000 */
[----:B------:R-:W1:Y:S01]  /*b8f0*/  MUFU.TANH R97, R97 ;  /* 0x0000006100617308 */ /* 0x000e620000002400 */
[----:B------:R-:W-:-:S07]  /*b900*/  FMNMX.FTZ R12, R117, R12, !PT ;  /* 0x0000000c750c7209 */ /* 0x000fce0007810000 */
[----:B------:R-:W1:Y:S01]  /*b910*/  MUFU.TANH R103, R103 ;  /* 0x0000006700677308 */ /* 0x000e620000002400 */
[----:B0-----:R-:W-:Y:S01]  /*b920*/  FMNMX.FTZ R12, R107, R12, !PT ;  /* 0x0000000c6b0c7209 */ /* 0x001fe20007810000 */
[-C--:B------:R-:W-:Y:S01]  /*b930*/  FMUL.FTZ R27, R31, R9.reuse ;  /* 0x000000091f1b7220 */ /* 0x080fe20000410000 */
[-C--:B------:R-:W-:Y:S01]  /*b940*/  FMUL.FTZ R61, R43, R9.reuse ;  /* 0x000000092b3d7220 */ /* 0x080fe20000410000 */
[----:B------:R-:W3:Y:S04]  /*b950*/  LD.E R26, desc[UR48][R16.64+0x424] ;  /* 0x00042430101a7980 */ /* 0x000ee8000c101900 */
[----:B------:R-:W0:Y:S01]  /*b960*/  MUFU.TANH R57, R57 ;  /* 0x0000003900397308 */ /* 0x000e220000002400 */
[----:B-1----:R-:W-:Y:S01]  /*b970*/  FMNMX.FTZ R12, R97, R12, !PT ;  /* 0x0000000c610c7209 */ /* 0x002fe20007810000 */
[----:B------:R-:W2:Y:S06]  /*b980*/  LD.E R30, desc[UR48][R16.64+0x240] ;  /* 0x00024030101e7980 */ /* 0x000eac000c101900 */
[----:B------:R-:W-:Y:S08]  /*b990*/  MUFU.TANH R6, R6 ;  /* 0x0000000600067308 */ /* 0x000ff00000002400 */
[----:B------:R-:W-:Y:S08]  /*b9a0*/  MUFU.TANH R3, R3 ;  /* 0x0000000300037308 */ /* 0x000ff00000002400 */
[----:B------:R-:W-:Y:S01]  /*b9b0*/  MUFU.TANH R29, R29 ;  /* 0x0000001d001d7308 */ /* 0x000fe20000002400 */
[-C--:B------:R-:W-:Y:S01]  /*b9c0*/  FMUL.FTZ R35, R39, R9.reuse ;  /* 0x0000000927237220 */ /* 0x080fe20000410000 */
[----:B------:R-:W4:Y:S04]  /*b9d0*/  LD.E R34, desc[UR48][R16.64+0x250] ;  /* 0x0002503010227980 */ /* 0x000f28000c101900 */
[----:B------:R-:W4:Y:S02]  /*b9e0*/  LD.E R46, desc[UR48][R16.64+0x264] ;  /* 0x00026430102e7980 */ /* 0x000f24000c101900 */
[----:B------:R-:W1:Y:S01]  /*b9f0*/  MUFU.TANH R53, R53 ;  /* 0x0000003500357308 */ /* 0x000e620000002400 */
[----:B------:R-:W-:Y:S01]  /*ba00*/  FMNMX.FTZ R12, R103, R12, !PT ;  /* 0x0000000c670c7209 */ /* 0x000fe20007810000 */
[----:B------:R-:W4:Y:S04]  /*ba10*/  LD.E R54, desc[UR48][R16.64+0x290] ;  /* 0x0002903010367980 */ /* 0x000f28000c101900 */
[----:B------:R-:W4:Y:S02]  /*ba20*/  LD.E R50, desc[UR48][R16.64+0x294] ;  /* 0x0002943010327980 */ /* 0x000f24000c101900 */
[----:B------:R-:W1:Y:S01]  /*ba30*/  MUFU.TANH R41, R41 ;  /* 0x0000002900297308 */ /* 0x000e620000002400 */
[----:B0-----:R-:W-:Y:S01]  /*ba40*/  FMNMX.FTZ R12, R57, R12, !PT ;  /* 0x0000000c390c7209 */ /* 0x001fe20007810000 */
[----:B------:R-:W4:Y:S04]  /*ba50*/  LD.E R58, desc[UR48][R16.64+0x2c0] ;  /* 0x0002c030103a7980 */ /* 0x000f28000c101900 */
[----:B------:R-:W4:Y:S02]  /*ba60*/  LD.E R62, desc[UR48][R16.64+0x2c4] ;  /* 0x0002c430103e7980 */ /* 0x000f24000c101900 */
[----:B------:R-:W0:Y:S01]  /*ba70*/  MUFU.TANH R45, R45 ;  /* 0x0000002d002d7308 */ /* 0x000e220000002400 */
[----:B-1----:R-:W-:Y:S01]  /*ba80*/  FMNMX.FTZ R12, R53, R12, !PT ;  /* 0x0000000c350c7209 */ /* 0x002fe20007810000 */
[----:B------:R-:W-:Y:S01]  /*ba90*/  FMUL.FTZ R31, R38, R9 ;  /* 0x00000009261f7220 */ /* 0x000fe20000410000 */
[----:B------:R-:W4:Y:S04]  /*baa0*/  LD.E R42, desc[UR48][R16.64+0x270] ;  /* 0x00027030102a7980 */ /* 0x000f28000c101900 */
[----:B------:R-:W4:Y:S01]  /*bab0*/  LD.E R38, desc[UR48][R16.64+0x274] ;  /* 0x0002743010267980 */ /* 0x000f22000c101900 */
[----:B------:R-:W-:Y:S01]  /*bac0*/  FMNMX.FTZ R12, R41, R12, !PT ;  /* 0x0000000c290c7209 */ /* 0x000fe20007810000 */
[----:B------:R-:W1:Y:S02]  /*bad0*/  MUFU.TANH R27, R27 ;  /* 0x0000001b001b7308 */ /* 0x000e640000002400 */
[----:B------:R-:W4:Y:S04]  /*bae0*/  LD.E R64, desc[UR48][R16.64+0x2b4] ;  /* 0x0002b43010407980 */ /* 0x000f28000c101900 */
[----:B------:R-:W4:Y:S01]  /*baf0*/  LD.E R66, desc[UR48][R16.64+0x2d0] ;  /* 0x0002d03010427980 */ /* 0x000f22000c101900 */
[----:B0-----:R-:W-:Y:S01]  /*bb00*/  FMNMX.FTZ R15, R45, R12, !PT ;  /* 0x0000000c2d0f7209 */ /* 0x001fe20007810000 */
[----:B------:R-:W0:Y:S02]  /*bb10*/  MUFU.TANH R37, R37 ;  /* 0x0000002500257308 */ /* 0x000e240000002400 */
[----:B------:R-:W4:Y:S04]  /*bb20*/  LD.E R68, desc[UR48][R16.64+0x2e0] ;  /* 0x0002e03010447980 */ /* 0x000f28000c101900 */
[----:B------:R-:W1:Y:S02]  /*bb30*/  SHFL.BFLY PT, R12, R15, 0x2, 0x1f ;  /* 0x0c401f000f0c7f89 */ /* 0x000e6400000e0000 */
[----:B------:R-:W0:Y:S02]  /*bb40*/  MUFU.TANH R33, R33 ;  /* 0x0000002100217308 */ /* 0x000e240000002400 */
[----:B------:R-:W4:Y:S04]  /*bb50*/  LD.E R70, desc[UR48][R16.64+0x2f4] ;  /* 0x0002f43010467980 */ /* 0x000f28000c101900 */
[----:B------:R-:W4:Y:S02]  /*bb60*/  LD.E R43, desc[UR48][R16.64+0x268] ;  /* 0x00026830102b7980 */ /* 0x000f24000c101900 */
[----:B------:R-:W0:Y:S02]  /*bb70*/  MUFU.TANH R31, R31 ;  /* 0x0000001f001f7308 */ /* 0x000e240000002400 */
[----:B------:R-:W4:Y:S04]  /*bb80*/  LD.E R55, desc[UR48][R16.64+0x298] ;  /* 0x0002983010377980 */ /* 0x000f28000c101900 */
[----:B------:R-:W4:Y:S02]  /*bb90*/  LD.E R51, desc[UR48][R16.64+0x2ac] ;  /* 0x0002ac3010337980 */ /* 0x000f24000c101900 */
[----:B------:R-:W-:Y:S02]  /*bba0*/  MUFU.TANH R49, R49 ;  /* 0x0000003100317308 */ /* 0x000fe40000002400 */
[----:B------:R-:W4:Y:S01]  /*bbb0*/  LD.E R69, desc[UR48][R16.64+0x2bc] ;  /* 0x0002bc3010457980 */ /* 0x000f22000c101900 */
[----:B-1----:R-:W-:-:S03]  /*bbc0*/  FMNMX.FTZ R14, R15, R12, !PT ;  /* 0x0000000c0f0e7209 */ /* 0x002fc60007810000 */
[----:B------:R-:W4:Y:S01]  /*bbd0*/  LD.E R67, desc[UR48][R16.64+0x2c8] ;  /* 0x0002c83010437980 */ /* 0x000f22000c101900 */
[----:B------:R-:W-:Y:S01]  /*bbe0*/  FMNMX.FTZ R12, R6, R5, !PT ;  /* 0x00000005060c7209 */ /* 0x000fe20007810000 */
[----:B------:R-:W-:Y:S02]  /*bbf0*/  MUFU.TANH R21, R21 ;  /* 0x0000001500157308 */ /* 0x000fe40000002400 */
[----:B------:R-:W4:Y:S01]  /*bc00*/  LD.E R59, desc[UR48][R16.64+0x2cc] ;  /* 0x0002cc30103b7980 */ /* 0x000f22000c101900 */
[----:B------:R-:W-:-:S03]  /*bc10*/  FMNMX.FTZ R12, R3, R12, !PT ;  /* 0x0000000c030c7209 */ /* 0x000fc60007810000 */
[----:B------:R-:W4:Y:S01]  /*bc20*/  LD.E R65, desc[UR48][R16.64+0x2d8] ;  /* 0x0002d83010417980 */ /* 0x000f22000c101900 */
[----:B------:R-:W-:Y:S01]  /*bc30*/  FMNMX.FTZ R12, R29, R12, !PT ;  /* 0x0000000c1d0c7209 */ /* 0x000fe20007810000 */
[----:B------:R-:W1:Y:S02]  /*bc40*/  MUFU.TANH R35, R35 ;  /* 0x0000002300237308 */ /* 0x000e640000002400 */
[----:B------:R-:W4:Y:S01]  /*bc50*/  LD.E R63, desc[UR48][R16.64+0x2dc] ;  /* 0x0002dc30103f7980 */ /* 0x000f22000c101900 */
[----:B------:R-:W-:-:S04]  /*bc60*/  FMNMX.FTZ R12, R27, R12, !PT ;  /* 0x0000000c1b0c7209 */ /* 0x000fc80007810000 */
[----:B0-----:R-:W-:Y:S01]  /*bc70*/  FMNMX.FTZ R12, R37, R12, !PT ;  /* 0x0000000c250c7209 */ /* 0x001fe20007810000 */
[----:B------:R-:W0:Y:S03]  /*bc80*/  MUFU.TANH R61, R61 ;  /* 0x0000003d003d7308 */ /* 0x000e260000002400 */
[----:B------:R-:W-:-:S04]  /*bc90*/  FMNMX.FTZ R12, R33, R12, !PT ;  /* 0x0000000c210c7209 */ /* 0x000fc80007810000 */
[----:B------:R-:W-:Y:S01]  /*bca0*/  FMNMX.FTZ R12, R31, R12, !PT ;  /* 0x0000000c1f0c7209 */ /* 0x000fe20007810000 */
[----:B------:R-:W0:Y:S03]  /*bcb0*/  MUFU.TANH R73, R73 ;  /* 0x0000004900497308 */ /* 0x000e260000002400 */
[----:B-1----:R-:W-:-:S04]  /*bcc0*/  FMNMX.FTZ R12, R35, R12, !PT ;  /* 0x0000000c230c7209 */ /* 0x002fc80007810000 */
[----:B------:R-:W-:Y:S01]  /*bcd0*/  FMNMX.FTZ R12, R49, R12, !PT ;  /* 0x0000000c310c7209 */ /* 0x000fe20007810000 */
[----:B------:R-:W1:Y:S03]  /*bce0*/  MUFU.TANH R75, R75 ;  /* 0x0000004b004b7308 */ /* 0x000e660000002400 */
[----:B0-----:R-:W-:-:S05]  /*bcf0*/  FMNMX.FTZ R12, R61, R12, !PT ;  /* 0x0000000c3d0c7209 */ /* 0x001fca0007810000 */
[----:B------:R-:W0:Y:S01]  /*bd00*/  MUFU.TANH R77, R77 ;  /* 0x0000004d004d7308 */ /* 0x000e220000002400 */
[----:B------:R-:W-:-:S07]  /*bd10*/  FMNMX.FTZ R12, R21, R12, !PT ;  /* 0x0000000c150c7209 */ /* 0x000fce0007810000 */
[----:B------:R-:W0:Y:S01]  /*bd20*/  MUFU.TANH R79, R79 ;  /* 0x0000004f004f7308 */ /* 0x000e220000002400 */
[----:B------:R-:W-:-:S07]  /*bd30*/  FMNMX.FTZ R12, R73, R12, !PT ;  /* 0x0000000c490c7209 */ /* 0x000fce0007810000 */
[----:B------:R-:W0:Y:S01]  /*bd40*/  MUFU.TANH R81, R81 ;  /* 0x0000005100517308 */ /* 0x000e220000002400 */
[----:B-1----:R-:W-:-:S07]  /*bd50*/  FMNMX.FTZ R12, R75, R12, !PT ;  /* 0x0000000c4b0c7209 */ /* 0x002fce0007810000 */
[----:B------:R-:W1:Y:S01]  /*bd60*/  MUFU.TANH R83, R83 ;  /* 0x0000005300537308 */ /* 0x000e620000002400 */
[----:B0-----:R-:W-:-:S07]  /*bd70*/  FMNMX.FTZ R12, R77, R12, !PT ;  /* 0x0000000c4d0c7209 */ /* 0x001fce0007810000 */
        /* <DEDUP_REMOVED lines=13> */
[----:B-1----:R-:W-:-:S04]  /*be50*/  FMNMX.FTZ R12, R91, R12, !PT ;  /* 0x0000000c5b0c7209 */ /* 0x002fc80007810000 */
[----:B0-----:R-:W-:-:S04]  /*be60*/  FMNMX.FTZ R12, R93, R12, !PT ;  /* 0x0000000c5d0c7209 */ /* 0x001fc80007810000 */
[----:B------:R-:W-:Y:S01]  /*be70*/  FMNMX.FTZ R12, R95, R12, !PT ;  /* 0x0000000c5f0c7209 */ /* 0x000fe20007810000 */
[----:B------:R-:W0:Y:S03]  /*be80*/  SHFL.BFLY PT, R25, R14, 0x1, 0x1f ;  /* 0x0c201f000e197f89 */ /* 0x000e2600000e0000 */
[----:B------:R-:W-:-:S05]  /*be90*/  FMNMX.FTZ R9, R71, R12, !PT ;  /* 0x0000000c47097209 */ /* 0x000fca0007810000 */
[----:B------:R-:W-:Y:S04]  /*bea0*/  ST.E desc[UR48][R16.64+0x444], R9 ;  /* 0x0004440910007985 */ /* 0x000fe8000c101930 */
[----:B------:R-:W3:Y:S04]  /*beb0*/  LD.E R12, desc[UR48][R16.64+0x444] ;  /* 0x00044430100c7980 */ /* 0x000ee8000c101900 */
[----:B------:R1:W-:Y:S01]  /*bec0*/  ST.E desc[UR48][R16.64+0x440], R15 ;  /* 0x0004400f10007985 */ /* 0x0003e2000c101930 */
[----:B0-----:R-:W-:-:S03]  /*bed0*/  FMNMX.FTZ R25, R14, R25, !PT ;  /* 0x000000190e197209 */ /* 0x001fc60007810000 */
[----:B------:R-:W2:Y:S04]  /*bee0*/  LD.E R14, desc[UR48][R16.64+0x454] ;  /* 0x00045430100e7980 */ /* 0x000ea8000c101900 */
[----:B------:R-:W-:Y:S04]  /*bef0*/  ST.E desc[UR48][R16.64+0x440], R25 ;  /* 0x0004401910007985 */ /* 0x000fe8000c101930 */
[----:B------:R-:W4:Y:S04]  /*bf00*/  LD.E R39, desc[UR48][R16.64+0x440] ;  /* 0x0004403010277980 */ /* 0x000f28000c101900 */
[----:B-1----:R-:W2:Y:S04]  /*bf10*/  LD.E R15, desc[UR48][R16.64+0x450] ;  /* 0x00045030100f7980 */ /* 0x002ea8000c101900 */
[----:B---3--:R-:W0:Y:S01]  /*bf20*/  SHFL.BFLY PT, R9, R12, 0x2, 0x1f ;  /* 0x0c401f000c097f89 */ /* 0x008e2200000e0000 */
[----:B----4-:R-:W-:Y:S01]  /*bf30*/  FMUL.FTZ R88, R39, R20 ;  /* 0x0000001427587220 */ /* 0x010fe20000410000 */
[----:B0-----:R-:W-:-:S03]  /*bf40*/  FMNMX.FTZ R9, R12, R9, !PT ;  /* 0x000000090c097209 */ /* 0x001fc60007810000 */
[-CC-:B------:R-:W-:Y:S02]  /*bf50*/  FFMA.FTZ R153, R8, R20.reuse, -R88.reuse ;  /* 0x0000001408997223 */ /* 0x180fe40000010858 */
[----:B------:R-:W0:Y:S01]  /*bf60*/  SHFL.BFLY PT, R8, R9, 0x1, 0x1f ;  /* 0x0c201f0009087f89 */ /* 0x000e2200000e0000 */
[----:B------:R-:W-:Y:S01]  /*bf70*/  FADD.FTZ R25, R4, -R39 ;  /* 0x8000002704197221 */ /* 0x000fe20000010000 */
[-CC-:B------:R-:W-:Y:S01]  /*bf80*/  FFMA.FTZ R152, R7, R20.reuse, -R88.reuse ;  /* 0x0000001407987223 */ /* 0x180fe20000010858 */
[-CC-:B------:R-:W-:Y:S01]  /*bf90*/  FFMA.FTZ R155, R11, R20.reuse, -R88.reuse ;  /* 0x000000140b9b7223 */ /* 0x180fe20000010858 */
[-CC-:B------:R-:W-:Y:S01]  /*bfa0*/  FFMA.FTZ R154, R13, R20.reuse, -R88.reuse ;  /* 0x000000140d9a7223 */ /* 0x180fe20000010858 */
[-C--:B------:R-:W-:Y:S01]  /*bfb0*/  FMUL.FTZ R25, R25, R20.reuse ;  /* 0x0000001419197220 */ /* 0x080fe20000410000 */
[-CC-:B------:R-:W-:Y:S01]  /*bfc0*/  FFMA.FTZ R7, R19, R20.reuse, -R88.reuse ;  /* 0x0000001413077223 */ /* 0x180fe20000010858 */
[-CC-:B------:R-:W-:Y:S01]  /*bfd0*/  FFMA.FTZ R182, R99, R20.reuse, -R88.reuse ;  /* 0x0000001463b67223 */ /* 0x180fe20000010858 */
[----:B------:R-:W-:Y:S01]  /*bfe0*/  MUFU.EX2 R152, R152 ;  /* 0x0000009800987308 */ /* 0x000fe20000000800 */
[-CC-:B------:R-:W-:Y:S01]  /*bff0*/  FFMA.FTZ R175, R101, R20.reuse, -R88.reuse ;  /* 0x0000001465af7223 */ /* 0x180fe20000010858 */
[----:B------:R-:W-:Y:S01]  /*c000*/  FFMA.FTZ R180, R105, R20, -R88 ;  /* 0x0000001469b47223 */ /* 0x000fe20000010858 */
[----:B0-----:R-:W-:-:S05]  /*c010*/  FMNMX.FTZ R47, R9, R8, !PT ;  /* 0x00000008092f7209 */ /* 0x001fca0007810000 */
[----:B------:R-:W2:Y:S01]  /*c020*/  MUFU.EX2 R25, R25 ;  /* 0x0000001900197308 */ /* 0x000ea20000000800 */
[-CC-:B------:R-:W-:Y:S01]  /*c030*/  FFMA.FTZ R172, R109, R20.reuse, -R88.reuse ;  /* 0x000000146dac7223 */ /* 0x180fe20000010858 */
[-CC-:B------:R-:W-:Y:S01]  /*c040*/  FFMA.FTZ R169, R111, R20.reuse, -R88.reuse ;  /* 0x000000146fa97223 */ /* 0x180fe20000010858 */
[-CC-:B------:R-:W-:Y:S01]  /*c050*/  FFMA.FTZ R167, R115, R20.reuse, -R88.reuse ;  /* 0x0000001473a77223 */ /* 0x180fe20000010858 */
[-C--:B------:R-:W-:Y:S01]  /*c060*/  FMUL.FTZ R166, R47, R20.reuse ;  /* 0x000000142fa67220 */ /* 0x080fe20000410000 */
[----:B------:R-:W-:Y:S01]  /*c070*/  FADD.FTZ R5, R5, -R47 ;  /* 0x8000002f05057221 */ /* 0x000fe20000010000 */
[-CC-:B------:R-:W-:Y:S01]  /*c080*/  FFMA.FTZ R170, R121, R20.reuse, -R88.reuse ;  /* 0x0000001479aa7223 */ /* 0x180fe20000010858 */
[-C--:B------:R-:W-:Y:S01]  /*c090*/  FFMA.FTZ R164, R123, R20.reuse, -R88 ;  /* 0x000000147ba47223 */ /* 0x080fe20000010858 */
[-CC-:B------:R-:W-:Y:S01]  /*c0a0*/  FFMA.FTZ R185, R6, R20.reuse, -R166.reuse ;  /* 0x0000001406b97223 */ /* 0x180fe200000108a6 */
[----:B------:R-:W-:Y:S01]  /*c0b0*/  FMUL.FTZ R5, R20, R5 ;  /* 0x0000000514057220 */ /* 0x000fe20000410000 */
[-C--:B------:R-:W-:Y:S01]  /*c0c0*/  FFMA.FTZ R188, R3, R20.reuse, -R166 ;  /* 0x0000001403bc7223 */ /* 0x080fe200000108a6 */
        /* <DEDUP_REMOVED lines=10> */
[-C--:B------:R-:W-:Y:S01]  /*c170*/  FFMA.FTZ R9, R45, R20.reuse, -R88 ;  /* 0x000000142d097223 */ /* 0x080fe20000010858 */
[----:B------:R-:W-:Y:S01]  /*c180*/  MUFU.EX2 R185, R185 ;  /* 0x000000b900b97308 */ /* 0x000fe20000000800 */
[-CC-:B------:R-:W-:Y:S01]  /*c190*/  FFMA.FTZ R6, R29, R20.reuse, -R166.reuse ;  /* 0x000000141d067223 */ /* 0x180fe200000108a6 */
[----:B------:R-:W-:-:S06]  /*c1a0*/  FFMA.FTZ R183, R27, R20, -R166 ;  /* 0x000000141bb77223 */ /* 0x000fcc00000108a6 */
[----:B------:R-:W-:Y:S01]  /*c1b0*/  MUFU.EX2 R153, R153 ;  /* 0x0000009900997308 */ /* 0x000fe20000000800 */
[-CC-:B------:R-:W-:Y:S01]  /*c1c0*/  FFMA.FTZ R181, R37, R20.reuse, -R166.reuse ;  /* 0x0000001425b57223 */ /* 0x180fe200000108a6 */
[----:B------:R-:W3:Y:S04]  /*c1d0*/  LD.E R4, desc[UR48][R16.64+0x230] ;  /* 0x0002303010047980 */ /* 0x000ee8000c101900 */
[----:B------:R-:W4:Y:S02]  /*c1e0*/  LD.E R39, desc[UR48][R16.64+0x278] ;  /* 0x0002783010277980 */ /* 0x000f24000c101900 */
[----:B------:R-:W0:Y:S01]  /*c1f0*/  MUFU.EX2 R88, R5 ;  /* 0x0000000500587308 */ /* 0x000e220000000800 */
[----:B------:R-:W-:-:S07]  /*c200*/  FFMA.FTZ R186, R33, R20, -R166 ;  /* 0x0000001421ba7223 */ /* 0x000fce00000108a6 */
[----:B------:R-:W-:Y:S01]  /*c210*/  MUFU.EX2 R155, R155 ;  /* 0x0000009b009b7308 */ /* 0x000fe20000000800 */
[-CC-:B------:R-:W-:Y:S01]  /*c220*/  FFMA.FTZ R171, R21, R20.reuse, -R166.reuse ;  /* 0x0000001415ab7223 */ /* 0x180fe200000108a6 */
[-CC-:B------:R-:W-:Y:S01]  /*c230*/  FFMA.FTZ R163, R79, R20.reuse, -R166.reuse ;  /* 0x000000144fa37223 */ /* 0x180fe200000108a6 */
[-CC-:B------:R-:W-:Y:S01]  /*c240*/  FFMA.FTZ R177, R31, R20.reuse, -R166.reuse ;  /* 0x000000141fb17223 */ /* 0x180fe200000108a6 */
[----:B------:R-:W-:-:S04]  /*c250*/  FFMA.FTZ R184, R35, R20, -R166 ;  /* 0x0000001423b87223 */ /* 0x000fc800000108a6 */
        /* <DEDUP_REMOVED lines=8> */
[----:B------:R-:W1:Y:S01]  /*c2e0*/  MUFU.EX2 R188, R188 ;  /* 0x000000bc00bc7308 */ /* 0x000e620000000800 */
[-CC-:B------:R-:W-:Y:S01]  /*c2f0*/  FFMA.FTZ R125, R81, R20.reuse, -R166.reuse ;  /* 0x00000014517d7223 */ /* 0x180fe200000108a6 */
[-CC-:B------:R-:W-:Y:S01]  /*c300*/  FFMA.FTZ R158, R89, R20.reuse, -R166.reuse ;  /* 0x00000014599e7223 */ /* 0x180fe200000108a6 */
[-CC-:B------:R-:W-:Y:S01]  /*c310*/  FFMA.FTZ R109, R91, R20.reuse, -R166.reuse ;  /* 0x000000145b6d7223 */ /* 0x180fe200000108a6 */
[-CC-:B------:R-:W-:Y:S01]  /*c320*/  FFMA.FTZ R93, R93, R20.reuse, -R166.reuse ;  /* 0x000000145d5d7223 */ /* 0x180fe200000108a6 */
[-CC-:B------:R-:W-:Y:S01]  /*c330*/  FFMA.FTZ R3, R95, R20.reuse, -R166.reuse ;  /* 0x000000145f037223 */ /* 0x180fe200000108a6 */
[----:B------:R-:W4:Y:S02]  /*c340*/  LD.E R101, desc[UR48][R16.64+0x348] ;  /* 0x0003483010657980 */ /* 0x000f24000c101900 */
[----:B------:R-:W1:Y:S01]  /*c350*/  MUFU.EX2 R6, R6 ;  /* 0x0000000600067308 */ /* 0x000e620000000800 */
[-CC-:B------:R-:W-:Y:S01]  /*c360*/  FFMA.FTZ R21, R87, R20.reuse, -R166.reuse ;  /* 0x0000001457157223 */ /* 0x180fe200000108a6 */
[----:B------:R-:W-:Y:S01]  /*c370*/  FFMA.FTZ R79, R71, R20, -R166 ;  /* 0x00000014474f7223 */ /* 0x000fe200000108a6 */
[----:B--2---:R-:W-:Y:S01]  /*c380*/  FFMA.FTZ R20, R25, R15, R152 ;  /* 0x0000000f19147223 */ /* 0x004fe20000010098 */
[----:B------:R-:W2:Y:S04]  /*c390*/  LD.E R105, desc[UR48][R16.64+0x358] ;  /* 0x0003583010697980 */ /* 0x000ea8000c101900 */
[----:B------:R-:W1:Y:S01]  /*c3a0*/  MUFU.EX2 R183, R183 ;  /* 0x000000b700b77308 */ /* 0x000e620000000800 */
[----:B0-----:R-:W-:Y:S01]  /*c3b0*/  FFMA.FTZ R15, R88, R14, R185 ;  /* 0x0000000e580f7223 */ /* 0x001fe200000100b9 */
[----:B------:R-:W-:Y:S01]  /*c3c0*/  FADD.FTZ R20, R153, R20 ;  /* 0x0000001499147221 */ /* 0x000fe20000010000 */
[----:B------:R-:W2:Y:S05]  /*c3d0*/  LD.E R99, desc[UR48][R16.64+0x368] ;  /* 0x0003683010637980 */ /* 0x000eaa000c101900 */
[----:B------:R-:W0:Y:S01]  /*c3e0*/  MUFU.EX2 R7, R7 ;  /* 0x0000000700077308 */ /* 0x000e220000000800 */
[----:B-1----:R-:W-:-:S07]  /*c3f0*/  FADD.FTZ R15, R188, R15 ;  /* 0x0000000fbc0f7221 */ /* 0x002fce0000010000 */
[----:B------:R-:W-:Y:S08]  /*c400*/  MUFU.EX2 R182, R182 ;  /* 0x000000b600b67308 */ /* 0x000ff00000000800 */
[----:B------:R-:W-:Y:S08]  /*c410*/  MUFU.EX2 R175, R175 ;  /* 0x000000af00af7308 */ /* 0x000ff00000000800 */
[----:B------:R-:W-:Y:S01]  /*c420*/  MUFU.EX2 R180, R180 ;  /* 0x000000b400b47308 */ /* 0x000fe20000000800 */
[----:B------:R1:W-:Y:S04]  /*c430*/  ST.E desc[UR48][R16.64+0x444], R47 ;  /* 0x0004442f10007985 */ /* 0x0003e8000c101930 */
[----:B------:R-:W4:Y:S03]  /*c440*/  LD.E R29, desc[UR48][R16.64+0x248] ;  /* 0x00024830101d7980 */ /* 0x000f26000c101900 */
[----:B------:R-:W1:Y:S01]  /*c450*/  MUFU.EX2 R181, R181 ;  /* 0x000000b500b57308 */ /* 0x000e620000000800 */
[----:B------:R-:W-:Y:S01]  /*c460*/  FADD.FTZ R119, R155, R20 ;  /* 0x000000149b777221 */ /* 0x000fe20000010000 */
[----:B------:R-:W-:Y:S01]  /*c470*/  FADD.FTZ R14, R6, R15 ;  /* 0x0000000f060e7221 */ /* 0x000fe20000010000 */
[----:B------:R-:W2:Y:S04]  /*c480*/  LD.E R33, desc[UR48][R16.64+0x238] ;  /* 0x0002383010217980 */ /* 0x000ea8000c101900 */
[----:B------:R-:W4:Y:S01]  /*c490*/  LD.E R31, desc[UR48][R16.64+0x23c] ;  /* 0x00023c30101f7980 */ /* 0x000f22000c101900 */
[----:B------:R-:W1:Y:S01]  /*c4a0*/  MUFU.EX2 R186, R186 ;  /* 0x000000ba00ba7308 */ /* 0x000e620000000800 */
[----:B------:R-:W-:Y:S01]  /*c4b0*/  FADD.FTZ R20, R154, R119 ;  /* 0x000000779a147221 */ /* 0x000fe20000010000 */
[----:B------:R-:W-:Y:S01]  /*c4c0*/  FADD.FTZ R14, R183, R14 ;  /* 0x0000000eb70e7221 */ /* 0x000fe20000010000 */
[----:B------:R-:W4:Y:S04]  /*c4d0*/  LD.E R27, desc[UR48][R16.64+0x24c] ;  /* 0x00024c30101b7980 */ /* 0x000f28000c101900 */
[----:B------:R-:W4:Y:S01]  /*c4e0*/  LD.E R5, desc[UR48][R16.64+0x258] ;  /* 0x0002583010057980 */ /* 0x000f22000c101900 */
[----:B------:R-:W1:Y:S01]  /*c4f0*/  MUFU.EX2 R177, R177 ;  /* 0x000000b100b17308 */ /* 0x000e620000000800 */
[----:B0-----:R-:W-:Y:S01]  /*c500*/  FADD.FTZ R15, R7, R20 ;  /* 0x00000014070f7221 */ /* 0x001fe20000010000 */
[----:B-1----:R-:W-:Y:S01]  /*c510*/  FADD.FTZ R127, R181, R14 ;  /* 0x0000000eb57f7221 */ /* 0x002fe20000010000 */
[----:B------:R-:W4:Y:S04]  /*c520*/  LD.E R45, desc[UR48][R16.64+0x25c] ;  /* 0x00025c30102d7980 */ /* 0x000f28000c101900 */
[----:B------:R-:W4:Y:S01]  /*c530*/  LD.E R41, desc[UR48][R16.64+0x26c] ;  /* 0x00026c3010297980 */ /* 0x000f22000c101900 */
[----:B------:R-:W0:Y:S01]  /*c540*/  MUFU.EX2 R184, R184 ;  /* 0x000000b800b87308 */ /* 0x000e220000000800 */
[----:B------:R-:W-:Y:S01]  /*c550*/  FADD.FTZ R14, R182, R15 ;  /* 0x0000000fb60e7221 */ /* 0x000fe20000010000 */
[----:B------:R-:W-:Y:S01]  /*c560*/  FADD.FTZ R20, R186, R127 ;  /* 0x0000007fba147221 */ /* 0x000fe20000010000 */
[----:B------:R-:W4:Y:S04]  /*c570*/  LD.E R35, desc[UR48][R16.64+0x27c] ;  /* 0x00027c3010237980 */ /* 0x000f28000c101900 */
[----:B------:R-:W4:Y:S01]  /*c580*/  LD.E R37, desc[UR48][R16.64+0x288] ;  /* 0x0002883010257980 */ /* 0x000f22000c101900 */
[----:B------:R-:W1:Y:S03]  /*c590*/  MUFU.EX2 R172, R172 ;  /* 0x000000ac00ac7308 */ /* 0x000e660000000800 */
[----:B------:R-:W4:Y:S04]  /*c5a0*/  LD.E R57, desc[UR48][R16.64+0x28c] ;  /* 0x00028c3010397980 */ /* 0x000f28000c101900 */
[----:B------:R-:W4:Y:S01]  /*c5b0*/  LD.E R53, desc[UR48][R16.64+0x29c] ;  /* 0x00029c3010357980 */ /* 0x000f22000c101900 */
[----:B------:R-:W1:Y:S01]  /*c5c0*/  MUFU.EX2 R173, R173 ;  /* 0x000000ad00ad7308 */ /* 0x000e620000000800 */
[----:B------:R-:W-:Y:S01]  /*c5d0*/  FADD.FTZ R15, R175, R14 ;  /* 0x0000000eaf0f7221 */ /* 0x000fe20000010000 */
[----:B------:R-:W-:Y:S01]  /*c5e0*/  FADD.FTZ R133, R177, R20 ;  /* 0x00000014b1857221 */ /* 0x000fe20000010000 */
[----:B------:R-:W4:Y:S04]  /*c5f0*/  LD.E R47, desc[UR48][R16.64+0x2a8] ;  /* 0x0002a830102f7980 */ /* 0x000f28000c101900 */
[----:B------:R-:W4:Y:S01]  /*c600*/  LD.E R49, desc[UR48][R16.64+0x2b8] ;  /* 0x0002b83010317980 */ /* 0x000f22000c101900 */
[----:B------:R-:W1:Y:S01]  /*c610*/  MUFU.EX2 R176, R176 ;  /* 0x000000b000b07308 */ /* 0x000e620000000800 */
[----:B------:R-:W-:Y:S01]  /*c620*/  FADD.FTZ R15, R180, R15 ;  /* 0x0000000fb40f7221 */ /* 0x000fe20000010000 */
[----:B0-----:R-:W-:Y:S01]  /*c630*/  FADD.FTZ R14, R184, R133 ;  /* 0x00000085b80e7221 */ /* 0x001fe20000010000 */
[----:B------:R-:W4:Y:S04]  /*c640*/  LD.E R61, desc[UR48][R16.64+0x2e8] ;  /* 0x0002e830103d7980 */ /* 0x000f28000c101900 */
[----:B------:R-:W4:Y:S01]  /*c650*/  LD.E R107, desc[UR48][R16.64+0x34c] ;  /* 0x00034c30106b7980 */ /* 0x000f22000c101900 */
[----:B------:R-:W0:Y:S01]  /*c660*/  MUFU.EX2 R171, R171 ;  /* 0x000000ab00ab7308 */ /* 0x000e220000000800 */
[----:B-1----:R-:W-:Y:S01]  /*c670*/  FADD.FTZ R20, R172, R15 ;  /* 0x0000000fac147221 */ /* 0x002fe20000010000 */
[----:B------:R-:W-:Y:S01]  /*c680*/  FADD.FTZ R15, R173, R14 ;  /* 0x0000000ead0f7221 */ /* 0x000fe20000010000 */
[----:B------:R-:W4:Y:S04]  /*c690*/  LD.E R71, desc[UR48][R16.64+0x2ec] ;  /* 0x0002ec3010477980 */ /* 0x000f28000c101900 */
[----:B------:R-:W4:Y:S01]  /*c6a0*/  LD.E R73, desc[UR48][R16.64+0x2f8] ;  /* 0x0002f83010497980 */ /* 0x000f22000c101900 */
[----:B------:R-:W1:Y:S01]  /*c6b0*/  MUFU.EX2 R174, R174 ;  /* 0x000000ae00ae7308 */ /* 0x000e620000000800 */
[----:B------:R-:W-:-:S02]  /*c6c0*/  FADD.FTZ R14, R176, R15 ;  /* 0x0000000fb00e7221 */ /* 0x000fc40000010000 */
[----:B------:R-:W4:Y:S04]  /*c6d0*/  LD.E R75, desc[UR48][R16.64+0x2fc] ;  /* 0x0002fc30104b7980 */ /* 0x000f28000c101900 */
[----:B------:R-:W4:Y:S01]  /*c6e0*/  LD.E R77, desc[UR48][R16.64+0x308] ;  /* 0x00030830104d7980 */ /* 0x000f22000c101900 */
[----:B0-----:R-:W-:Y:S01]  /*c6f0*/  FADD.FTZ R145, R171, R14 ;  /* 0x0000000eab917221 */ /* 0x001fe20000010000 */
[----:B------:R0:W-:Y:S02]  /*c700*/  MUFU.EX2 R166, R125 ;  /* 0x0000007d00a67308 */ /* 0x0001e40000000800 */
[----:B------:R-:W4:Y:S04]  /*c710*/  LD.E R95, desc[UR48][R16.64+0x30c] ;  /* 0x00030c30105f7980 */ /* 0x000f28000c101900 */
[----:B------:R-:W4:Y:S01]  /*c720*/  LD.E R91, desc[UR48][R16.64+0x318] ;  /* 0x00031830105b7980 */ /* 0x000f22000c101900 */
[----:B-1----:R-:W-:-:S03]  /*c730*/  FADD.FTZ R14, R174, R145 ;  /* 0x00000091ae0e7221 */ /* 0x002fc60000010000 */
        /* <DEDUP_REMOVED lines=14> */
[----:B0-----:R-:W4:Y:S04]  /*c820*/  LD.E R125, desc[UR48][R16.64+0x3ac] ;  /* 0x0003ac30107d7980 */ /* 0x001f28000c101900 */
[----:B------:R-:W4:Y:S04]  /*c830*/  LD.E R127, desc[UR48][R16.64+0x3b8] ;  /* 0x0003b830107f7980 */ /* 0x000f28000c101900 */
[----:B------:R-:W4:Y:S04]  /*c840*/  LD.E R133, desc[UR48][R16.64+0x3cc] ;  /* 0x0003cc3010857980 */ /* 0x000f28000c101900 */
[----:B------:R-:W4:Y:S01]  /*c850*/  LD.E R145, desc[UR48][R16.64+0x3fc] ;  /* 0x0003fc3010917980 */ /* 0x000f22000c101900 */
[----:B------:R-:W0:Y:S08]  /*c860*/  MUFU.EX2 R169, R169 ;  /* 0x000000a900a97308 */ /* 0x000e300000000800 */
[----:B------:R-:W1:Y:S08]  /*c870*/  MUFU.EX2 R167, R167 ;  /* 0x000000a700a77308 */ /* 0x000e700000000800 */
[----:B------:R-:W1:Y:S01]  /*c880*/  MUFU.EX2 R170, R170 ;  /* 0x000000aa00aa7308 */ /* 0x000e620000000800 */
[----:B0-----:R-:W-:-:S07]  /*c890*/  FADD.FTZ R20, R169, R20 ;  /* 0x00000014a9147221 */ /* 0x001fce0000010000 */
[----:B------:R-:W0:Y:S08]  /*c8a0*/  MUFU.EX2 R164, R164 ;  /* 0x000000a400a47308 */ /* 0x000e300000000800 */
[----:B------:R-:W0:Y:S01]  /*c8b0*/  MUFU.EX2 R165, R165 ;  /* 0x000000a500a57308 */ /* 0x000e220000000800 */
[----:B-1----:R-:W-:-:S07]  /*c8c0*/  FADD.FTZ R15, R167, R20 ;  /* 0x00000014a70f7221 */ /* 0x002fce0000010000 */
[----:B------:R-:W1:Y:S08]  /*c8d0*/  MUFU.EX2 R161, R161 ;  /* 0x000000a100a17308 */ /* 0x000e700000000800 */
[----:B------:R-:W3:Y:S01]  /*c8e0*/  MUFU.EX2 R168, R168 ;  /* 0x000000a800a87308 */ /* 0x000ee20000000800 */
[----:B------:R-:W-:-:S07]  /*c8f0*/  FADD.FTZ R15, R170, R15 ;  /* 0x0000000faa0f7221 */ /* 0x000fce0000010000 */
[----:B------:R-:W3:Y:S08]  /*c900*/  MUFU.EX2 R162, R162 ;  /* 0x000000a200a27308 */ /* 0x000ef00000000800 */
[----:B------:R-:W3:Y:S01]  /*c910*/  MUFU.EX2 R163, R163 ;  /* 0x000000a300a37308 */ /* 0x000ee20000000800 */
[----:B0-----:R-:W-:Y:S01]  /*c920*/  FADD.FTZ R20, R164, R15 ;  /* 0x0000000fa4147221 */ /* 0x001fe20000010000 */
[----:B------:R-:W-:-:S06]  /*c930*/  FADD.FTZ R195, R165, R14 ;  /* 0x0000000ea5c37221 */ /* 0x000fcc0000010000 */
[----:B------:R-:W0:Y:S01]  /*c940*/  MUFU.EX2 R159, R159 ;  /* 0x0000009f009f7308 */ /* 0x000e220000000800 */
[----:B-1----:R-:W-:Y:S01]  /*c950*/  FADD.FTZ R203, R161, R20 ;  /* 0x00000014a1cb7221 */ /* 0x002fe20000010000 */
[----:B---3--:R-:W-:-:S06]  /*c960*/  FADD.FTZ R14, R168, R195 ;  /* 0x000000c3a80e7221 */ /* 0x008fcc0000010000 */
[----:B------:R-:W-:Y:S08]  /*c970*/  MUFU.EX2 R19, R19 ;  /* 0x0000001300137308 */ /* 0x000ff00000000800 */
[----:B------:R-:W1:Y:S01]  /*c980*/  MUFU.EX2 R157, R157 ;  /* 0x0000009d009d7308 */ /* 0x000e620000000800 */
[----:B------:R-:W-:Y:S01]  /*c990*/  FADD.FTZ R214, R162, R203 ;  /* 0x000000cba2d67221 */ /* 0x000fe20000010000 */
[----:B------:R-:W-:-:S06]  /*c9a0*/  FADD.FTZ R195, R163, R14 ;  /* 0x0000000ea3c37221 */ /* 0x000fcc0000010000 */
[----:B------:R-:W-:Y:S08]  /*c9b0*/  MUFU.EX2 R156, R156 ;  /* 0x0000009c009c7308 */ /* 0x000ff00000000800 */
[----:B------:R-:W3:Y:S01]  /*c9c0*/  MUFU.EX2 R160, R160 ;  /* 0x000000a000a07308 */ /* 0x000ee20000000800 */
[----:B0-----:R-:W-:Y:S01]  /*c9d0*/  FADD.FTZ R214, R159, R214 ;  /* 0x000000d69fd67221 */ /* 0x001fe20000010000 */
[----:B------:R-:W-:-:S06]  /*c9e0*/  FADD.FTZ R14, R166, R195 ;  /* 0x000000c3a60e7221 */ /* 0x000fcc0000010000 */
[----:B------:R-:W0:Y:S08]  /*c9f0*/  MUFU.EX2 R18, R18 ;  /* 0x0000001200127308 */ /* 0x000e300000000800 */
[----:B------:R-:W0:Y:S01]  /*ca00*/  MUFU.EX2 R21, R21 ;  /* 0x0000001500157308 */ /* 0x000e220000000800 */
[----:B-1----:R-:W-:-:S07]  /*ca10*/  FADD.FTZ R195, R157, R14 ;  /* 0x0000000e9dc37221 */ /* 0x002fce0000010000 */
[----:B------:R-:W1:Y:S08]  /*ca20*/  MUFU.EX2 R13, R13 ;  /* 0x0000000d000d7308 */ /* 0x000e700000000800 */
[----:B------:R-:W2:Y:S01]  /*ca30*/  MUFU.EX2 R158, R158 ;  /* 0x0000009e009e7308 */ /* 0x000ea20000000800 */
[----:B---3--:R-:W-:-:S07]  /*ca40*/  FADD.FTZ R14, R160, R195 ;  /* 0x000000c3a00e7221 */ /* 0x008fce0000010000 */
[----:B------:R-:W3:Y:S08]  /*ca50*/  MUFU.EX2 R11, R11 ;  /* 0x0000000b000b7308 */ /* 0x000ef00000000800 */
[----:B------:R0:W3:Y:S02]  /*ca60*/  MUFU.EX2 R15, R109 ;  /* 0x0000006d000f7308 */ /* 0x0000e40000000800 */
[----:B0-----:R-:W-:-:S06]  /*ca70*/  FADD.FTZ R109, R19, R214 ;  /* 0x000000d6136d7221 */ /* 0x001fcc0000010000 */
[----:B------:R-:W0:Y:S01]  /*ca80*/  MUFU.EX2 R12, R12 ;  /* 0x0000000c000c7308 */ /* 0x000e220000000800 */
[----:B------:R-:W-:-:S07]  /*ca90*/  FADD.FTZ R109, R156, R109 ;  /* 0x0000006d9c6d7221 */ /* 0x000fce0000010000 */
[----:B------:R3:W0:Y:S01]  /*caa0*/  MUFU.EX2 R20, R93 ;  /* 0x0000005d00147308 */ /* 0x0006220000000800 */
[----:B------:R-:W-:Y:S01]  /*cab0*/  FADD.FTZ R214, R18, R109 ;  /* 0x0000006d12d67221 */ /* 0x000fe20000010000 */
[----:B------:R-:W-:-:S06]  /*cac0*/  FADD.FTZ R109, R21, R14 ;  /* 0x0000000e156d7221 */ /* 0x000fcc0000010000 */
[----:B------:R-:W0:Y:S01]  /*cad0*/  MUFU.EX2 R8, R8 ;  /* 0x0000000800087308 */ /* 0x000e220000000800 */
[----:B-1----:R-:W-:Y:S01]  /*cae0*/  FADD.FTZ R214, R13, R214 ;  /* 0x000000d60dd67221 */ /* 0x002fe20000010000 */
[----:B--2---:R-:W-:-:S06]  /*caf0*/  FADD.FTZ R216, R158, R109 ;  /* 0x0000006d9ed87221 */ /* 0x004fcc0000010000 */
[----:B------:R-:W1:Y:S01]  /*cb00*/  MUFU.EX2 R3, R3 ;  /* 0x0000000300037308 */ /* 0x000e620000000800 */
[----:B---3--:R-:W-:Y:S01]  /*cb10*/  FADD.FTZ R93, R11, R214 ;  /* 0x000000d60b5d7221 */ /* 0x008fe20000010000 */
[----:B------:R-:W-:-:S06]  /*cb20*/  FADD.FTZ R109, R15, R216 ;  /* 0x000000d80f6d7221 */ /* 0x000fcc0000010000 */
[----:B------:R-:W2:Y:S01]  /*cb30*/  MUFU.EX2 R14, R79 ;  /* 0x0000004f000e7308 */ /* 0x000ea20000000800 */
[----:B0-----:R-:W-:Y:S01]  /*cb40*/  FADD.FTZ R93, R12, R93 ;  /* 0x0000005d0c5d7221 */ /* 0x001fe20000010000 */
[----:B------:R-:W-:-:S06]  /*cb50*/  FADD.FTZ R214, R20, R109 ;  /* 0x0000006d14d67221 */ /* 0x000fcc0000010000 */
[----:B------:R-:W0:Y:S01]  /*cb60*/  MUFU.EX2 R9, R9 ;  /* 0x0000000900097308 */ /* 0x000e220000000800 */
[----:B------:R-:W-:Y:S01]  /*cb70*/  FADD.FTZ R216, R8, R93 ;  /* 0x0000005d08d87221 */ /* 0x000fe20000010000 */
[----:B-1----:R-:W-:Y:S01]  /*cb80*/  FADD.FTZ R93, R3, R214 ;  /* 0x000000d6035d7221 */ /* 0x002fe20000010000 */
[----:B------:R-:W-:-:S03]  /*cb90*/  FMUL.FTZ R213, R25, R26 ;  /* 0x0000001a19d57220 */ /* 0x000fc60000410000 */
[----:B--2---:R-:W-:Y:S01]  /*cba0*/  FADD.FTZ R93, R14, R93 ;  /* 0x0000005d0e5d7221 */ /* 0x004fe20000010000 */
[----:B------:R-:W-:Y:S01]  /*cbb0*/  FMUL.FTZ R215, R88, R24 ;  /* 0x0000001858d77220 */ /* 0x000fe20000410000 */
[C---:B------:R-:W-:Y:S01]  /*cbc0*/  FMUL.FTZ R79, R25.reuse, R4 ;  /* 0x00000004194f7220 */ /* 0x040fe20000410000 */
[----:B------:R-:W-:Y:S02]  /*cbd0*/  FMUL.FTZ R195, R25, R28 ;  /* 0x0000001c19c37220 */ /* 0x000fe40000410000 */
[----:B------:R1:W-:Y:S01]  /*cbe0*/  ST.E desc[UR48][R16.64+0x454], R93 ;  /* 0x0004545d10007985 */ /* 0x0003e2000c101930 */
[----:B0-----:R-:W-:-:S03]  /*cbf0*/  FADD.FTZ R109, R9, R216 ;  /* 0x000000d8096d7221 */ /* 0x001fc60000010000 */
[----:B------:R0:W-:Y:S01]  /*cc00*/  ST.E desc[UR48][R16.64+0x424], R213 ;  /* 0x000424d510007985 */ /* 0x0001e2000c101930 */
[C---:B------:R-:W-:Y:S01]  /*cc10*/  FMUL.FTZ R203, R25.reuse, R30 ;  /* 0x0000001e19cb7220 */ /* 0x040fe20000410000 */
[C---:B------:R-:W-:Y:S01]  /*cc20*/  FMUL.FTZ R211, R25.reuse, R32 ;  /* 0x0000002019d37220 */ /* 0x040fe20000410000 */
[C---:B-1----:R-:W-:Y:S01]  /*cc30*/  FMUL.FTZ R93, R25.reuse, R36 ;  /* 0x00000024195d7220 */ /* 0x042fe20000410000 */
[----:B------:R1:W-:Y:S01]  /*cc40*/  ST.E desc[UR48][R16.64+0x450], R109 ;  /* 0x0004506d10007985 */ /* 0x0003e2000c101930 */
[C---:B------:R-:W-:Y:S01]  /*cc50*/  FMUL.FTZ R217, R25.reuse, R44 ;  /* 0x0000002c19d97220 */ /* 0x040fe20000410000 */
[C---:B0-----:R-:W-:Y:S02]  /*cc60*/  FMUL.FTZ R213, R25.reuse, R40 ;  /* 0x0000002819d57220 */ /* 0x041fe40000410000 */
[----:B------:R0:W-:Y:S04]  /*cc70*/  ST.E desc[UR48][R16.64+0x42c], R215 ;  /* 0x00042cd710007985 */ /* 0x0001e8000c101930 */
[----:B------:R2:W-:Y:S04]  /*cc80*/  ST.E desc[UR48][R16.64+0x230], R79 ;  /* 0x0002304f10007985 */ /* 0x0005e8000c101930 */
[----:B------:R3:W-:Y:S01]  /*cc90*/  ST.E desc[UR48][R16.64+0x234], R195 ;  /* 0x000234c310007985 */ /* 0x0007e2000c101930 */
[----:B-1----:R-:W-:-:S03]  /*cca0*/  FMUL.FTZ R109, R25, R34 ;  /* 0x00000022196d7220 */ /* 0x002fc60000410000 */
[----:B------:R1:W-:Y:S01]  /*ccb0*/  ST.E desc[UR48][R16.64+0x254], R93 ;  /* 0x0002545d10007985 */ /* 0x0003e2000c101930 */
[C---:B0-----:R-:W-:Y:S01]  /*ccc0*/  FMUL.FTZ R215, R25.reuse, R38 ;  /* 0x0000002619d77220 */ /* 0x041fe20000410000 */
[C---:B--2---:R-:W-:Y:S01]  /*ccd0*/  FMUL.FTZ R79, R25.reuse, R46 ;  /* 0x0000002e194f7220 */ /* 0x044fe20000410000 */
[C---:B---3--:R-:W-:Y:S01]  /*cce0*/  FMUL.FTZ R195, R25.reuse, R42 ;  /* 0x0000002a19c37220 */ /* 0x048fe20000410000 */
[C---:B-1----:R-:W-:Y:S01]  /*ccf0*/  FMUL.FTZ R93, R25.reuse, R48 ;  /* 0x00000030195d7220 */ /* 0x042fe20000410000 */
[----:B------:R0:W-:Y:S01]  /*cd00*/  ST.E desc[UR48][R16.64+0x240], R203 ;  /* 0x000240cb10007985 */ /* 0x0001e2000c101930 */
[----:B------:R-:W-:-:S03]  /*cd10*/  FMUL.FTZ R219, R25, R56 ;  /* 0x0000003819db7220 */ /* 0x000fc60000410000 */
[----:B------:R1:W-:Y:S04]  /*cd20*/  ST.E desc[UR48][R16.64+0x244], R211 ;  /* 0x000244d310007985 */ /* 0x0003e8000c101930 */
[----:B------:R2:W-:Y:S04]  /*cd30*/  ST.E desc[UR48][R16.64+0x250], R109 ;  /* 0x0002506d10007985 */ /* 0x0005e8000c101930 */
[----:B------:R3:W-:Y:S01]  /*cd40*/  ST.E desc[UR48][R16.64+0x260], R213 ;  /* 0x000260d510007985 */ /* 0x0007e2000c101930 */
[----:B0-----:R-:W-:-:S03]  /*cd50*/  FMUL.FTZ R203, R25, R50 ;  /* 0x0000003219cb7220 */ /* 0x001fc60000410000 */
[----:B------:R0:W-:Y:S01]  /*cd60*/  ST.E desc[UR48][R16.64+0x264], R79 ;  /* 0x0002644f10007985 */ /* 0x0001e2000c101930 */
[----:B-1----:R-:W-:-:S03]  /*cd70*/  FMUL.FTZ R211, R25, R52 ;  /* 0x0000003419d37220 */ /* 0x002fc60000410000 */
[----:B------:R1:W-:Y:S01]  /*cd80*/  ST.E desc[UR48][R16.64+0x270], R195 ;  /* 0x000270c310007985 */ /* 0x0003e2000c101930 */
[----:B--2---:R-:W-:-:S03]  /*cd90*/  FMUL.FTZ R109, R25, R54 ;  /* 0x00000036196d7220 */ /* 0x004fc60000410000 */
[----:B------:R2:W-:Y:S01]  /*cda0*/  ST.E desc[UR48][R16.64+0x274], R215 ;  /* 0x000274d710007985 */ /* 0x0005e2000c101930 */
[----:B---3--:R-:W-:-:S03]  /*cdb0*/  FMUL.FTZ R213, R25, R58 ;  /* 0x0000003a19d57220 */ /* 0x008fc60000410000 */
[----:B------:R3:W-:Y:S01]  /*cdc0*/  ST.E desc[UR48][R16.64+0x280], R217 ;  /* 0x000280d910007985 */ /* 0x0007e2000c101930 */
[----:B0-----:R-:W-:-:S03]  /*cdd0*/  FMUL.FTZ R79, R25, R60 ;  /* 0x0000003c194f7220 */ /* 0x001fc60000410000 */
[----:B------:R0:W-:Y:S01]  /*cde0*/  ST.E desc[UR48][R16.64+0x284], R93 ;  /* 0x0002845d10007985 */ /* 0x0001e2000c101930 */
[C---:B-1----:R-:W-:Y:S01]  /*cdf0*/  FMUL.FTZ R195, R25.reuse, R64 ;  /* 0x0000004019c37220 */ /* 0x042fe20000410000 */
[C---:B--2---:R-:W-:Y:S01]  /*ce00*/  FMUL.FTZ R215, R25.reuse, R62 ;  /* 0x0000003e19d77220 */ /* 0x044fe20000410000 */
[C---:B---3--:R-:W-:Y:S01]  /*ce10*/  FMUL.FTZ R217, R25.reuse, R66 ;  /* 0x0000004219d97220 */ /* 0x048fe20000410000 */
[C---:B0-----:R-:W-:Y:S01]  /*ce20*/  FMUL.FTZ R93, R25.reuse, R72 ;  /* 0x00000048195d7220 */ /* 0x041fe20000410000 */
[----:B------:R0:W-:Y:S04]  /*ce30*/  ST.E desc[UR48][R16.64+0x290], R109 ;  /* 0x0002906d10007985 */ /* 0x0001e8000c101930 */
        /* <DEDUP_REMOVED lines=13> */
[----:B-1----:R-:W-:-:S03]  /*cf10*/  FMUL.FTZ R195, R25, R78 ;  /* 0x0000004e19c37220 */ /* 0x002fc60000410000 */
[----:B------:R1:W-:Y:S01]  /*cf20*/  ST.E desc[UR48][R16.64+0x2d4], R93 ;  /* 0x0002d45d10007985 */ /* 0x0003e2000c101930 */
[C---:B--2---:R-:W-:Y:S01]  /*cf30*/  FMUL.FTZ R213, R25.reuse, R80 ;  /* 0x0000005019d57220 */ /* 0x044fe20000410000 */
[C---:B---3--:R-:W-:Y:S01]  /*cf40*/  FMUL.FTZ R215, R25.reuse, R86 ;  /* 0x0000005619d77220 */ /* 0x048fe20000410000 */
[C---:B0-----:R-:W-:Y:S01]  /*cf50*/  FMUL.FTZ R217, R25.reuse, R84 ;  /* 0x0000005419d97220 */ /* 0x041fe20000410000 */
[C---:B-1----:R-:W-:Y:S01]  /*cf60*/  FMUL.FTZ R93, R25.reuse, R108 ;  /* 0x0000006c195d7220 */ /* 0x042fe20000410000 */
        /* <DEDUP_REMOVED lines=39> */
[----:B-1----:R-:W-:Y:S01]  /*d1e0*/  FMUL.FTZ R93, R25, R138 ;  /* 0x0000008a195d7220 */ /* 0x002fe20000410000 */
[----:B------:R0:W-:Y:S01]  /*d1f0*/  ST.E desc[UR48][R16.64+0x380], R109 ;  /* 0x0003806d10007985 */ /* 0x0001e2000c101930 */
[C---:B------:R-:W-:Y:S01]  /*d200*/  FMUL.FTZ R33, R88.reuse, R33 ;  /* 0x0000002158217220 */ /* 0x040fe20000410000 */
[C---:B----4-:R-:W-:Y:S02]  /*d210*/  FMUL.FTZ R31, R88.reuse, R31 ;  /* 0x0000001f581f7220 */ /* 0x050fe40000410000 */
[----:B------:R1:W-:Y:S01]  /*d220*/  ST.E desc[UR48][R16.64+0x384], R203 ;  /* 0x000384cb10007985 */ /* 0x0003e2000c101930 */
[C---:B------:R-:W-:Y:S01]  /*d230*/  FMUL.FTZ R29, R88.reuse, R29 ;  /* 0x0000001d581d7220 */ /* 0x040fe20000410000 */
[----:B------:R-:W-:-:S02]  /*d240*/  FMUL.FTZ R27, R88, R27 ;  /* 0x0000001b581b7220 */ /* 0x000fc40000410000 */
[----:B------:R2:W-:Y:S01]  /*d250*/  ST.E desc[UR48][R16.64+0x390], R211 ;  /* 0x000390d310007985 */ /* 0x0005e2000c101930 */
[C---:B------:R-:W-:Y:S01]  /*d260*/  FMUL.FTZ R5, R88.reuse, R5 ;  /* 0x0000000558057220 */ /* 0x040fe20000410000 */
[C---:B------:R-:W-:Y:S02]  /*d270*/  FMUL.FTZ R45, R88.reuse, R45 ;  /* 0x0000002d582d7220 */ /* 0x040fe40000410000 */
[----:B------:R3:W-:Y:S01]  /*d280*/  ST.E desc[UR48][R16.64+0x394], R219 ;  /* 0x000394db10007985 */ /* 0x0007e2000c101930 */
[C---:B0-----:R-:W-:Y:S01]  /*d290*/  FMUL.FTZ R109, R25.reuse, R130 ;  /* 0x00000082196d7220 */ /* 0x041fe20000410000 */
[C---:B------:R-:W-:Y:S02]  /*d2a0*/  FMUL.FTZ R43, R88.reuse, R43 ;  /* 0x0000002b582b7220 */ /* 0x040fe40000410000 */
[----:B------:R0:W-:Y:S01]  /*d2b0*/  ST.E desc[UR48][R16.64+0x3a0], R79 ;  /* 0x0003a04f10007985 */ /* 0x0001e2000c101930 */
[----:B-1----:R-:W-:Y:S01]  /*d2c0*/  FMUL.FTZ R203, R25, R136 ;  /* 0x0000008819cb7220 */ /* 0x002fe20000410000 */
[----:B------:R-:W-:-:S02]  /*d2d0*/  FMUL.FTZ R41, R88, R41 ;  /* 0x0000002958297220 */ /* 0x000fc40000410000 */
[----:B------:R1:W-:Y:S01]  /*d2e0*/  ST.E desc[UR48][R16.64+0x3a4], R195 ;  /* 0x0003a4c310007985 */ /* 0x0003e2000c101930 */
[C---:B--2---:R-:W-:Y:S01]  /*d2f0*/  FMUL.FTZ R211, R25.reuse, R134 ;  /* 0x0000008619d37220 */ /* 0x044fe20000410000 */
[C---:B------:R-:W-:Y:S02]  /*d300*/  FMUL.FTZ R39, R88.reuse, R39 ;  /* 0x0000002758277220 */ /* 0x040fe40000410000 */
[----:B------:R2:W-:Y:S01]  /*d310*/  ST.E desc[UR48][R16.64+0x3b0], R213 ;  /* 0x0003b0d510007985 */ /* 0x0005e2000c101930 */
[C---:B---3--:R-:W-:Y:S01]  /*d320*/  FMUL.FTZ R219, R25.reuse, R132 ;  /* 0x0000008419db7220 */ /* 0x048fe20000410000 */
[C---:B------:R-:W-:Y:S02]  /*d330*/  FMUL.FTZ R35, R88.reuse, R35 ;  /* 0x0000002358237220 */ /* 0x040fe40000410000 */
[----:B------:R3:W-:Y:S01]  /*d340*/  ST.E desc[UR48][R16.64+0x3b4], R215 ;  /* 0x0003b4d710007985 */ /* 0x0007e2000c101930 */
[----:B0-----:R-:W-:Y:S01]  /*d350*/  FMUL.FTZ R79, R25, R146 ;  /* 0x00000092194f7220 */ /* 0x001fe20000410000 */
[----:B------:R-:W-:-:S02]  /*d360*/  FMUL.FTZ R37, R88, R37 ;  /* 0x0000002558257220 */ /* 0x000fc40000410000 */
[----:B------:R0:W-:Y:S01]  /*d370*/  ST.E desc[UR48][R16.64+0x3c0], R217 ;  /* 0x0003c0d910007985 */ /* 0x0001e2000c101930 */
[C---:B-1----:R-:W-:Y:S01]  /*d380*/  FMUL.FTZ R195, R25.reuse, R140 ;  /* 0x0000008c19c37220 */ /* 0x042fe20000410000 */
[C---:B------:R-:W-:Y:S02]  /*d390*/  FMUL.FTZ R57, R88.reuse, R57 ;  /* 0x0000003958397220 */ /* 0x040fe40000410000 */
[----:B------:R1:W-:Y:S01]  /*d3a0*/  ST.E desc[UR48][R16.64+0x3c4], R93 ;  /* 0x0003c45d10007985 */ /* 0x0003e2000c101930 */
[C---:B--2---:R-:W-:Y:S01]  /*d3b0*/  FMUL.FTZ R213, R25.reuse, R144 ;  /* 0x0000009019d57220 */ /* 0x044fe20000410000 */
[C---:B------:R-:W-:Y:S01]  /*d3c0*/  FMUL.FTZ R55, R88.reuse, R55 ;  /* 0x0000003758377220 */ /* 0x040fe20000410000 */
[C---:B------:R-:W-:Y:S01]  /*d3d0*/  FMUL.FTZ R53, R88.reuse, R53 ;  /* 0x0000003558357220 */ /* 0x040fe20000410000 */
[C---:B---3--:R-:W-:Y:S01]  /*d3e0*/  FMUL.FTZ R215, R25.reuse, R142 ;  /* 0x0000008e19d77220 */ /* 0x048fe20000410000 */
[C---:B------:R-:W-:Y:S01]  /*d3f0*/  FMUL.FTZ R47, R88.reuse, R47 ;  /* 0x0000002f582f7220 */ /* 0x040fe20000410000 */
[C---:B------:R-:W-:Y:S01]  /*d400*/  FMUL.FTZ R51, R88.reuse, R51 ;  /* 0x0000003358337220 */ /* 0x040fe20000410000 */
[C---:B------:R-:W-:Y:S01]  /*d410*/  FMUL.FTZ R49, R88.reuse, R49 ;  /* 0x0000003158317220 */ /* 0x040fe20000410000 */
[C---:B0-----:R-:W-:Y:S01]  /*d420*/  FMUL.FTZ R217, R25.reuse, R212 ;  /* 0x000000d419d97220 */ /* 0x041fe20000410000 */
[C---:B------:R-:W-:Y:S01]  /*d430*/  FMUL.FTZ R69, R88.reuse, R69 ;  /* 0x0000004558457220 */ /* 0x040fe20000410000 */
[C---:B------:R-:W-:Y:S01]  /*d440*/  FMUL.FTZ R67, R88.reuse, R67 ;  /* 0x0000004358437220 */ /* 0x040fe20000410000 */
[C---:B------:R-:W-:Y:S01]  /*d450*/  FMUL.FTZ R59, R88.reuse, R59 ;  /* 0x0000003b583b7220 */ /* 0x040fe20000410000 */
[C---:B-1----:R-:W-:Y:S01]  /*d460*/  FMUL.FTZ R93, R25.reuse, R150 ;  /* 0x00000096195d7220 */ /* 0x042fe20000410000 */
[----:B------:R-:W-:Y:S01]  /*d470*/  FMUL.FTZ R25, R25, R148 ;  /* 0x0000009419197220 */ /* 0x000fe20000410000 */
[C---:B------:R-:W-:Y:S01]  /*d480*/  FMUL.FTZ R65, R88.reuse, R65 ;  /* 0x0000004158417220 */ /* 0x040fe20000410000 */
        /* <DEDUP_REMOVED lines=41> */
[----:B------:R-:W-:Y:S01]  /*d720*/  FMUL.FTZ R149, R88, R149 ;  /* 0x0000009558957220 */ /* 0x000fe20000410000 */
[----:B------:R-:W-:Y:S04]  /*d730*/  ST.E desc[UR48][R16.64+0x3d0], R109 ;  /* 0x0003d06d10007985 */ /* 0x000fe8000c101930 */
        /* <DEDUP_REMOVED lines=14> */
[----:B------:R0:W-:Y:S04]  /*d820*/  ST.E desc[UR48][R16.64+0x258], R5 ;  /* 0x0002580510007985 */ /* 0x0001e8000c101930 */
[----:B------:R-:W-:Y:S04]  /*d830*/  ST.E desc[UR48][R16.64+0x25c], R45 ;  /* 0x00025c2d10007985 */ /* 0x000fe8000c101930 */
[----:B------:R-:W-:Y:S04]  /*d840*/  ST.E desc[UR48][R16.64+0x268], R43 ;  /* 0x0002682b10007985 */ /* 0x000fe8000c101930 */
[----:B------:R-:W-:Y:S04]  /*d850*/  ST.E desc[UR48][R16.64+0x26c], R41 ;  /* 0x00026c2910007985 */ /* 0x000fe8000c101930 */
[----:B------:R-:W-:Y:S04]  /*d860*/  ST.E desc[UR48][R16.64+0x278], R39 ;  /* 0x0002782710007985 */ /* 0x000fe8000c101930 */
[----:B------:R1:W-:Y:S04]  /*d870*/  ST.E desc[UR48][R16.64+0x27c], R35 ;  /* 0x00027c2310007985 */ /* 0x0003e8000c101930 */
[----:B------:R2:W-:Y:S04]  /*d880*/  ST.E desc[UR48][R16.64+0x288], R37 ;  /* 0x0002882510007985 */ /* 0x0005e8000c101930 */
[----:B------:R-:W-:Y:S04]  /*d890*/  ST.E desc[UR48][R16.64+0x28c], R57 ;  /* 0x00028c3910007985 */ /* 0x000fe8000c101930 */
[----:B------:R-:W-:Y:S04]  /*d8a0*/  ST.E desc[UR48][R16.64+0x298], R55 ;  /* 0x0002983710007985 */ /* 0x000fe8000c101930 */
[----:B------:R-:W-:Y:S04]  /*d8b0*/  ST.E desc[UR48][R16.64+0x29c], R53 ;  /* 0x00029c3510007985 */ /* 0x000fe8000c101930 */
[----:B------:R3:W-:Y:S04]  /*d8c0*/  ST.E desc[UR48][R16.64+0x2a8], R47 ;  /* 0x0002a82f10007985 */ /* 0x0007e8000c101930 */
[----:B------:R-:W-:Y:S04]  /*d8d0*/  ST.E desc[UR48][R16.64+0x2ac], R51 ;  /* 0x0002ac3310007985 */ /* 0x000fe8000c101930 */
[----:B------:R4:W-:Y:S04]  /*d8e0*/  ST.E desc[UR48][R16.64+0x2b8], R49 ;  /* 0x0002b83110007985 */ /* 0x0009e8000c101930 */
[----:B------:R-:W-:Y:S04]  /*d8f0*/  ST.E desc[UR48][R16.64+0x2bc], R69 ;  /* 0x0002bc4510007985 */ /* 0x000fe8000c101930 */
[----:B------:R-:W-:Y:S04]  /*d900*/  ST.E desc[UR48][R16.64+0x2c8], R67 ;  /* 0x0002c84310007985 */ /* 0x000fe8000c101930 */
[----:B------:R4:W-:Y:S04]  /*d910*/  ST.E desc[UR48][R16.64+0x2cc], R59 ;  /* 0x0002cc3b10007985 */ /* 0x0009e8000c101930 */
[----:B------:R-:W-:Y:S04]  /*d920*/  ST.E desc[UR48][R16.64+0x2d8], R65 ;  /* 0x0002d84110007985 */ /* 0x000fe8000c101930 */
[----:B------:R-:W-:Y:S04]  /*d930*/  ST.E desc[UR48][R16.64+0x2dc], R63 ;  /* 0x0002dc3f10007985 */ /* 0x000fe8000c101930 */
[----:B------:R4:W-:Y:S04]  /*d940*/  ST.E desc[UR48][R16.64+0x2e8], R61 ;  /* 0x0002e83d10007985 */ /* 0x0009e8000c101930 */
[----:B------:R4:W-:Y:S04]  /*d950*/  ST.E desc[UR48][R16.64+0x2ec], R71 ;  /* 0x0002ec4710007985 */ /* 0x0009e8000c101930 */
[----:B------:R4:W-:Y:S04]  /*d960*/  ST.E desc[UR48][R16.64+0x2f8], R73 ;  /* 0x0002f84910007985 */ /* 0x0009e8000c101930 */
[----:B------:R4:W-:Y:S04]  /*d970*/  ST.E desc[UR48][R16.64+0x2fc], R75 ;  /* 0x0002fc4b10007985 */ /* 0x0009e8000c101930 */
[----:B------:R4:W-:Y:S04]  /*d980*/  ST.E desc[UR48][R16.64+0x308], R77 ;  /* 0x0003084d10007985 */ /* 0x0009e8000c101930 */
        /* <DEDUP_REMOVED lines=11> */
[----:B------:R-:W-:Y:S04]  /*da40*/  ST.E desc[UR48][R16.64+0x368], R99 ;  /* 0x0003686310007985 */ /* 0x000fe8000c101930 */
[----:B------:R4:W-:Y:S04]  /*da50*/  ST.E desc[UR48][R16.64+0x36c], R97 ;  /* 0x00036c6110007985 */ /* 0x0009e8000c101930 */
        /* <DEDUP_REMOVED lines=18> */
[----:B------:R-:W-:Y:S04]  /*db80*/  ST.E desc[UR48][R16.64+0x408], R189 ;  /* 0x000408bd10007985 */ /* 0x000fe8000c101930 */
[----:B------:R4:W-:Y:S04]  /*db90*/  ST.E desc[UR48][R16.64+0x40c], R147 ;  /* 0x00040c9310007985 */ /* 0x0009e8000c101930 */
[----:B------:R-:W-:Y:S04]  /*dba0*/  ST.E desc[UR48][R16.64+0x418], R187 ;  /* 0x000418bb10007985 */ /* 0x000fe8000c101930 */
[----:B------:R-:W-:Y:S04]  /*dbb0*/  ST.E desc[UR48][R16.64+0x41c], R151 ;  /* 0x00041c9710007985 */ /* 0x000fe8000c101930 */
[----:B------:R4:W-:Y:S01]  /*dbc0*/  ST.E desc[UR48][R16.64+0x428], R149 ;  /* 0x0004289510007985 */ /* 0x0009e2000c101930 */
[----:B------:R1:W-:Y:S06]  /*dbd0*/  BAR.SYNC.DEFER_BLOCKING R205, 0x100 ;  /* 0x000400cd0000751d */ /* 0x0003ec0000010000 */
[----:B0-----:R-:W4:Y:S04]  /*dbe0*/  LD.E R5, desc[UR48][R16.64+0x230] ;  /* 0x0002303010057980 */ /* 0x001f28000c101900 */
[----:B------:R-:W4:Y:S04]  /*dbf0*/  LD.E R25, desc[UR48][R16.64+0x234] ;  /* 0x0002343010197980 */ /* 0x000f28000c101900 */
[----:B------:R-:W4:Y:S04]  /*dc00*/  LD.E R27, desc[UR48][R16.64+0x238] ;  /* 0x00023830101b7980 */ /* 0x000f28000c101900 */
[----:B------:R-:W4:Y:S04]  /*dc10*/  LD.E R29, desc[UR48][R16.64+0x23c] ;  /* 0x00023c30101d7980 */ /* 0x000f28000c101900 */
[----:B------:R-:W4:Y:S04]  /*dc20*/  LD.E R31, desc[UR48][R16.64+0x240] ;  /* 0x00024030101f7980 */ /* 0x000f28000c101900 */
[----:B------:R-:W4:Y:S04]  /*dc30*/  LD.E R33, desc[UR48][R16.64+0x244] ;  /* 0x0002443010217980 */ /* 0x000f28000c101900 */
[----:B-1----:R-:W4:Y:S04]  /*dc40*/  LD.E R35, desc[UR48][R16.64+0x248] ;  /* 0x0002483010237980 */ /* 0x002f28000c101900 */
[----:B--2---:R-:W2:Y:S04]  /*dc50*/  LD.E R37, desc[UR48][R16.64+0x24c] ;  /* 0x00024c3010257980 */ /* 0x004ea8000c101900 */
[----:B------:R-:W2:Y:S04]  /*dc60*/  LD.E R39, desc[UR48][R16.64+0x250] ;  /* 0x0002503010277980 */ /* 0x000ea8000c101900 */
[----:B------:R-:W2:Y:S04]  /*dc70*/  LD.E R41, desc[UR48][R16.64+0x254] ;  /* 0x0002543010297980 */ /* 0x000ea8000c101900 */
[----:B------:R-:W2:Y:S04]  /*dc80*/  LD.E R43, desc[UR48][R16.64+0x258] ;  /* 0x00025830102b7980 */ /* 0x000ea8000c101900 */
[----:B------:R-:W2:Y:S04]  /*dc90*/  LD.E R45, desc[UR48][R16.64+0x25c] ;  /* 0x00025c30102d7980 */ /* 0x000ea8000c101900 */
[----:B---3--:R-:W3:Y:S04]  /*dca0*/  LD.E R47, desc[UR48][R16.64+0x260] ;  /* 0x00026030102f7980 */ /* 0x008ee8000c101900 */
[----:B----4-:R-:W4:Y:S04]  /*dcb0*/  LD.E R49, desc[UR48][R16.64+0x264] ;  /* 0x0002643010317980 */ /* 0x010f28000c101900 */
        /* <DEDUP_REMOVED lines=114> */
[----:B------:R-:W-:Y:S04]  /*e3e0*/  ST.E desc[UR48][R16.64+0x230], R5 ;  /* 0x0002300510007985 */ /* 0x000fe8000c101930 */
[----:B------:R-:W-:Y:S04]  /*e3f0*/  ST.E desc[UR48][R16.64+0x234], R25 ;  /* 0x0002341910007985 */ /* 0x000fe8000c101930 */
[----:B------:R-:W-:Y:S04]  /*e400*/  ST.E desc[UR48][R16.64+0x238], R27 ;  /* 0x0002381b10007985 */ /* 0x000fe8000c101930 */
[----:B------:R-:W-:Y:S04]  /*e410*/  ST.E desc[UR48][R16.64+0x23c], R29 ;  /* 0x00023c1d10007985 */ /* 0x000fe8000c101930 */
[----:B------:R-:W-:Y:S04]  /*e420*/  ST.E desc[UR48][R16.64+0x240], R31 ;  /* 0x0002401f10007985 */ /* 0x000fe8000c101930 */
[----:B------:R-:W-:Y:S04]  /*e430*/  ST.E desc[UR48][R16.64+0x244], R33 ;  /* 0x0002442110007985 */ /* 0x000fe8000c101930 */
[----:B------:R-:W-:Y:S04]  /*e440*/  ST.E desc[UR48][R16.64+0x248], R35 ;  /* 0x0002482310007985 */ /* 0x000fe8000c101930 */
[----:B--2---:R-:W-:Y:S04]  /*e450*/  ST.E desc[UR48][R16.64+0x24c], R37 ;  /* 0x00024c2510007985 */ /* 0x004fe8000c101930 */
[----:B------:R-:W-:Y:S04]  /*e460*/  ST.E desc[UR48][R16.64+0x250], R39 ;  /* 0x0002502710007985 */ /* 0x000fe8000c101930 */
[----:B------:R-:W-:Y:S04]  /*e470*/  ST.E desc[UR48][R16.64+0x254], R41 ;  /* 0x0002542910007985 */ /* 0x000fe8000c101930 */
[----:B------:R-:W-:Y:S04]  /*e480*/  ST.E desc[UR48][R16.64+0x258], R43 ;  /* 0x0002582b10007985 */ /* 0x000fe8000c101930 */
[----:B------:R-:W-:Y:S04]  /*e490*/  ST.E desc[UR48][R16.64+0x25c], R45 ;  /* 0x00025c2d10007985 */ /* 0x000fe8000c101930 */
[----:B---3--:R-:W-:Y:S04]  /*e4a0*/  ST.E desc[UR48][R16.64+0x260], R47 ;  /* 0x0002602f10007985 */ /* 0x008fe8000c101930 */
[----:B----4-:R-:W-:Y:S04]  /*e4b0*/  ST.E desc[UR48][R16.64+0x264], R49 ;  /* 0x0002643110007985 */ /* 0x010fe8000c101930 */
        /* <DEDUP_REMOVED lines=114> */
[----:B0-----:R-:W4:Y:S04]  /*ebe0*/  LD.E R187, desc[UR48][R16.64+0x218] ;  /* 0x0002183010bb7980 */ /* 0x001f28000c101900 */
[----:B-1----:R-:W4:Y:S04]  /*ebf0*/  LD.E.64 R4, desc[UR48][R16.64+0xa8] ;  /* 0x0000a83010047980 */ /* 0x002f28000c101b00 */
[----:B------:R-:W4:Y:S04]  /*ec00*/  LDL R189, [R1+0x88] ;  /* 0x0000880001bd7983 */ /* 0x000f280000100800 */
[----:B--2---:R-:W2:Y:S04]  /*ec10*/  LD.E R24, desc[UR48][R16.64+0x230] ;  /* 0x0002303010187980 */ /* 0x004ea8000c101900 */
[----:B------:R-:W2:Y:S04]  /*ec20*/  LD.E R25, desc[UR48][R16.64+0x234] ;  /* 0x0002343010197980 */ /* 0x000ea8000c101900 */
[----:B---3--:R-:W2:Y:S04]  /*ec30*/  LD.E R26, desc[UR48][R16.64+0x238] ;  /* 0x00023830101a7980 */ /* 0x008ea8000c101900 */
[----:B------:R-:W2:Y:S04]  /*ec40*/  LD.E R27, desc[UR48][R16.64+0x23c] ;  /* 0x00023c30101b7980 */ /* 0x000ea8000c101900 */
[----:B----4-:R-:W2:Y:S04]  /*ec50*/  LD.E R28, desc[UR48][R16.64+0x240] ;  /* 0x00024030101c7980 */ /* 0x010ea8000c101900 */
[----:B------:R-:W2:Y:S04]  /*ec60*/  LD.E R29, desc[UR48][R16.64+0x244] ;  /* 0x00024430101d7980 */ /* 0x000ea8000c101900 */
        /* <DEDUP_REMOVED lines=121> */
[----:B------:R-:W2:Y:S01]  /*f400*/  LD.E R151, desc[UR48][R16.64+0x42c] ;  /* 0x00042c3010977980 */ /* 0x000ea2000c101900 */
[----:B------:R-:W-:Y:S01]  /*f410*/  IMAD R4, R187, 0xc00, R4 ;  /* 0x00000c00bb047824 */ /* 0x000fe200078e0204 */
[----:B------:R-:W-:-:S02]  /*f420*/  ISETP.NE.U32.AND P2, PT, R189, RZ, PT ;  /* 0x000000ffbd00720c */ /* 0x000fc40003f45070 */
[----:B------:R-:W-:Y:S02]  /*f430*/  R2UR UR7, R5 ;  /* 0x00000000050772ca */ /* 0x000fe400000e0000 */
[----:B------:R-:W-:Y:S02]  /*f440*/  R2UR UR6, R4 ;  /* 0x00000000040672ca */ /* 0x000fe400000e0000 */
[----:B------:R-:W-:Y:S02]  /*f450*/  F2FP.BF16.F32.PACK_AB R152, R153, R152 ;  /* 0x000000989998723e */ /* 0x000fe400000010ff */
[----:B------:R-:W-:Y:S02]  /*f460*/  F2FP.BF16.F32.PACK_AB R154, R154, R155 ;  /* 0x0000009b9a9a723e */ /* 0x000fe400000010ff */
[----:B------:R-:W-:Y:S02]  /*f470*/  F2FP.BF16.F32.PACK_AB R153, R188, R185 ;  /* 0x000000b9bc99723e */ /* 0x000fe400000010ff */
[----:B------:R-:W-:Y:S01]  /*f480*/  F2FP.BF16.F32.PACK_AB R155, R183, R6 ;  /* 0x00000006b79b723e */ /* 0x000fe200000010ff */
[----:B------:R-:W-:Y:S01]  /*f490*/  VOTEU.ANY UP0, P2 ;  /* 0x00000000003f7886 */ /* 0x000fe20001000100 */
[----:B------:R-:W-:-:S02]  /*f4a0*/  VIADD R6, R4, 0x80 ;  /* 0x0000008004067836 */ /* 0x000fc40000000000 */
[----:B--2---:R-:W-:-:S06]  /*f4b0*/  WARPGROUP.ARRIVE ;  /* 0x00000000000079c5 */ /* 0x004fcc0000000000 */
[----:B------:R-:W-:Y:S01]  /*f4c0*/  HGMMA.64x256x16.F32.BF16 R24, R152, gdesc[UR4].tnspB, R24, UP0, gsb0 ;  /* 0x43e0000498187df0 */ /* 0x000fe2000b801818 */
[----:B------:R-:W-:Y:S01]  /*f4d0*/  R2UR UR6, R6 ;  /* 0x00000000060672ca */ /* 0x000fe200000e0000 */
[----:B------:R-:W-:Y:S01]  /*f4e0*/  VIADD R6, R4, 0x100 ;  /* 0x0000010004067836 */ /* 0x000fe20000000000 */
[----:B------:R-:W-:Y:S02]  /*f4f0*/  WARPGROUP.DEPBAR.LE gsb0, 0x0 ;  /* 0x00008000000079c5 */ /* 0x000fe40000010000 */
[----:B------:R-:W-:Y:S01]  /*f500*/  F2FP.BF16.F32.PACK_AB R152, R182, R7 ;  /* 0x00000007b698723e */ /* 0x000fe200000010ff */
[----:B------:R-:W-:Y:S01]  /*f510*/  IMAD.MOV.U32 R7, RZ, RZ, R5 ;  /* 0x000000ffff077224 */ /* 0x000fe200078e0005 */
[----:B------:R-:W-:-:S04]  /*f520*/  F2FP.BF16.F32.PACK_AB R153, R186, R181 ;  /* 0x000000b5ba99723e */ /* 0x000fc800000010ff */
[----:B------:R-:W-:Y:S02]  /*f530*/  R2UR UR7, R7 ;  /* 0x00000000070772ca */ /* 0x000fe400000e0000 */
[----:B------:R-:W-:Y:S02]  /*f540*/  F2FP.BF16.F32.PACK_AB R154, R180, R175 ;  /* 0x000000afb49a723e */ /* 0x000fe400000010ff */
[----:B------:R-:W-:Y:S01]  /*f550*/  F2FP.BF16.F32.PACK_AB R155, R184, R177 ;  /* 0x000000b1b89b723e */ /* 0x000fe200000010ff */
        /* <DEDUP_REMOVED lines=127> */
[----:B------:R0:W-:Y:S02]  /*fd50*/  ST.E desc[UR48][R16.64+0x42c], R151 ;  /* 0x00042c9710007985 */ /* 0x0001e4000c101930 */
[----:B0-----:R-:W-:-:S06]  /*fd60*/  WARPGROUP.ARRIVE ;  /* 0x00000000000079c5 */ /* 0x001fcc0000000000 */
[----:B------:R-:W-:Y:S01]  /*fd70*/  HGMMA.64x256x16.F32.BF16 R24, R152, gdesc[UR4].tnspB, R24, gsb0 ;  /* 0x43e0000498187df0 */ /* 0x000fe20008001818 */
[----:B------:R-:W-:Y:S01]  /*fd80*/  IMAD.MOV.U32 R7, RZ, RZ, R5 ;  /* 0x000000ffff077224 */ /* 0x000fe200078e0005 */
[----:B------:R-:W-:-:S04]  /*fd90*/  R2UR UR6, R6 ;  /* 0x00000000060672ca */ /* 0x000fc800000e0000 */
[----:B------:R-:W-:Y:S01]  /*fda0*/  R2UR UR7, R7 ;  /* 0x00000000070772ca */ /* 0x000fe200000e0000 */
[----:B------:R-:W-:Y:S01]  /*fdb0*/  STL [R1+0x88], R0 ;  /* 0x0000880001007387 */ /* 0x000fe20000100800 */
[----:B------:R-:W-:Y:S02]  /*fdc0*/  VIADD R6, R4, 0x180 ;  /* 0x0000018004067836 */ /* 0x000fe40000000000 */
[----:B------:R-:W-:Y:S01]  /*fdd0*/  IMAD.MOV.U32 R7, RZ, RZ, R5 ;  /* 0x000000ffff077224 */ /* 0x000fe200078e0005 */
[----:B------:R-:W-:Y:S02]  /*fde0*/  WARPGROUP.DEPBAR.LE gsb0, 0x0 ;  /* 0x00008000000079c5 */ /* 0x000fe40000010000 */
[----:B------:R-:W-:Y:S02]  /*fdf0*/  F2FP.BF16.F32.PACK_AB R152, R169, R172 ;  /* 0x000000aca998723e */ /* 0x000fe400000010ff */
[----:B------:R-:W-:Y:S02]  /*fe00*/  F2FP.BF16.F32.PACK_AB R153, R176, R173 ;  /* 0x000000adb099723e */ /* 0x000fe400000010ff */
[----:B------:R-:W-:-:S02]  /*fe10*/  F2FP.BF16.F32.PACK_AB R154, R170, R167 ;  /* 0x000000a7aa9a723e */ /* 0x000fc400000010ff */
        /* <DEDUP_REMOVED lines=131> */
[----:B------:R-:W-:Y:S02]  /*10650*/  R2UR UR6, R6 ;  /* 0x00000000060672ca */ /* 0x000fe400000e0000 */
[----:B------:R-:W-:Y:S01]  /*10660*/  R2UR UR7, R7 ;  /* 0x00000000070772ca */ /* 0x000fe200000e0000 */
[----:B------:R-:W-:Y:S01]  /*10670*/  STL [R1+0x88], R0 ;  /* 0x0000880001007387 */ /* 0x000fe20000100800 */
[----:B------:R-:W-:Y:S02]  /*10680*/  VIADD R6, R4, 0x200 ;  /* 0x0000020004067836 */ /* 0x000fe40000000000 */
[----:B------:R-:W-:Y:S01]  /*10690*/  IMAD.MOV.U32 R7, RZ, RZ, R5 ;  /* 0x000000ffff077224 */ /* 0x000fe200078e0005 */
[----:B------:R-:W-:Y:S02]  /*106a0*/  WARPGROUP.DEPBAR.LE gsb0, 0x0 ;  /* 0x00008000000079c5 */ /* 0x000fe40000010000 */
[----:B------:R-:W-:-:S02]  /*106b0*/  F2FP.BF16.F32.PACK_AB R152, R161, R164 ;  /* 0x000000a4a198723e */ /* 0x000fc400000010ff */
[----:B------:R-:W-:Y:S02]  /*106c0*/  F2FP.BF16.F32.PACK_AB R153, R168, R165 ;  /* 0x000000a5a899723e */ /* 0x000fe400000010ff */
        /* <DEDUP_REMOVED lines=135> */
[----:B------:R-:W-:Y:S01]  /*10f40*/  VIADD R4, R4, 0x280 ;  /* 0x0000028004047836 */ /* 0x000fe20000000000 */
[----:B------:R-:W-:Y:S02]  /*10f50*/  WARPGROUP.DEPBAR.LE gsb0, 0x0 ;  /* 0x00008000000079c5 */ /* 0x000fe40000010000 */
[----:B------:R-:W-:Y:S02]  /*10f60*/  F2FP.BF16.F32.PACK_AB R152, R156, R19 ;  /* 0x000000139c98723e */ /* 0x000fe400000010ff */
[----:B------:R-:W-:-:S02]  /*10f70*/  F2FP.BF16.F32.PACK_AB R153, R160, R157 ;  /* 0x0000009da099723e */ /* 0x000fc400000010ff */
        /* <DEDUP_REMOVED lines=270> */
[----:B------:R-:W-:Y:S02]  /*12060*/  STL [R1+0x88], R0 ;  /* 0x0000880001007387 */ /* 0x000fe40000100800 */
[----:B------:R-:W-:Y:S02]  /*12070*/  WARPGROUP.DEPBAR.LE gsb0, 0x0 ;  /* 0x00008000000079c5 */ /* 0x000fe40000010000 */
[----:B------:R-:W-:Y:S04]  /*12080*/  ST.E desc[UR48][R16.64+0x230], R24 ;  /* 0x0002301810007985 */ /* 0x000fe8000c101930 */
[----:B------:R0:W-:Y:S04]  /*12090*/  ST.E desc[UR48][R16.64+0x234], R25 ;  /* 0x0002341910007985 */ /* 0x0001e8000c101930 */
        /* <DEDUP_REMOVED lines=126> */
[----:B------:R4:W-:Y:S04]  /*12880*/  STL [R1+0x88], R0 ;  /* 0x0000880001007387 */ /* 0x0009e80000100800 */
        /* <DEDUP_REMOVED lines=10> */
[----:B-1----:R-:W4:Y:S04]  /*12930*/  LD.E R27, desc[UR48][R16.64+0x258] ;  /* 0x00025830101b7980 */ /* 0x002f28000c101900 */
[----:B--2---:R-:W2:Y:S04]  /*12940*/  LD.E R29, desc[UR48][R16.64+0x25c] ;  /* 0x00025c30101d7980 */ /* 0x004ea8000c101900 */
        /* <DEDUP_REMOVED lines=127> */
[----:B--2---:R0:W-:Y:S04]  /*13140*/  ST.E desc[UR48][R16.64+0x25c], R29 ;  /* 0x00025c1d10007985 */ /* 0x0041e8000c101930 */
[----:B---3--:R0:W-:Y:S04]  /*13150*/  ST.E desc[UR48][R16.64+0x260], R31 ;  /* 0x0002601f10007985 */ /* 0x0081e8000c101930 */
[----:B----4-:R0:W-:Y:S04]  /*13160*/  ST.E desc[UR48][R16.64+0x264], R33 ;  /* 0x0002642110007985 */ /* 0x0101e8000c101930 */
        /* <DEDUP_REMOVED lines=113> */
[----:B------:R0:W-:Y:S01]  /*13880*/  ST.E desc[UR48][R16.64+0x42c], R58 ;  /* 0x00042c3a10007985 */ /* 0x0001e2000c101930 */
[----:B------:R-:W-:Y:S04]  /*13890*/  BSSY B0, `(.L_x_2079) ;  /* 0x0000008000007945 */ /* 0x000fe80003800000 */
[----:B------:R-:W-:Y:S05]  /*138a0*/  @P0 BRA `(.L_x_2080) ;  /* 0x0000000000180947 */ /* 0x000fea0003800000 */
[----:B0-----:R-:W2:Y:S04]  /*138b0*/  LDL.64 R4, [R1+0x68] ;  /* 0x0000680001047983 */ /* 0x001ea80000100a00 */
[----:B------:R-:W3:Y:S01]  /*138c0*/  LD.E R0, desc[UR48][R16.64+0x218] ;  /* 0x0002183010007980 */ /* 0x000ee2000c101900 */
[----:B--2---:R-:W-:-:S05]  /*138d0*/  MOV R3, R4 ;  /* 0x0000000400037202 */ /* 0x004fca0000000f00 */
[----:B---3--:R-:W-:-:S05]  /*138e0*/  IMAD R0, R0, 0x8, R3 ;  /* 0x0000000800007824 */ /* 0x008fca00078e0203 */
[----:B------:R-:W-:-:S04]  /*138f0*/  PRMT R0, RZ, 0x654, R0 ;  /* 0x00000654ff007816 */ /* 0x000fc80000000000 */
[----:B------:R1:W-:Y:S03]  /*13900*/  SYNCS.ARRIVE.TRANS64.RED.A1T0 RZ, [R0+URZ], RZ ;  /* 0x000000ff00ff79a7 */ /* 0x0003e6000810043f */
.L_x_2080:
[----:B------:R-:W-:Y:S05]  /*13910*/  BSYNC B0 ;  /* 0x0000000000007941 */ /* 0x000fea0003800000 */
.L_x_2079:
[----:B------:R-:W-:Y:S05]  /*13920*/  @P1 BRA `(.L_x_2081) ;  /* 0xffffff60008c1947 */ /* 0x000fea000383ffff */
.L_x_2064:
[----:B------:R-:W-:-:S13]  /*13930*/  ISETP.GE.AND P1, PT, R10, UR43, PT ;  /* 0x0000002b0a007c0c */ /* 0x000fda000bf26270 */
[----:B------:R-:W-:Y:S05]  /*13940*/  @!P1 BRA `(.L_x_2082) ;  /* 0x000000b000989947 */ /* 0x000fea0003800000 */
[----:B0-----:R0:W5:Y:S02]  /*13950*/  LDL.64 R2, [R1+0x178] ;  /* 0x0001780001027983 */ /* 0x0011640000100a00 */
.L_x_2113:
[----:B0----5:R-:W2:Y:S04]  /*13960*/  LD.E R5, desc[UR48][R2.64] ;  /* 0x0000003002057980 */ /* 0x021ea8000c101900 */
        /* <DEDUP_REMOVED lines=13> */
[----:B------:R-:W-:Y:S05]  /*13a40*/  YIELD ;  /* 0x0000000000007946 */ /* 0x000fea0003800000 */
[----:B------:R-:W-:Y:S01]  /*13a50*/  BSSY B0, `(.L_x_2083) ;  /* 0x0000006000007945 */ /* 0x000fe20003800000 */
[----:B---3--:R-:W-:Y:S01]  /*13a60*/  @!P1 IMAD.MOV.U32 R5, RZ, RZ, RZ ;  /* 0x000000ffff059224 */ /* 0x008fe200078e00ff */
[----:B--2---:R-:W-:-:S04]  /*13a70*/  LOP3.LUT R0, R0, 0x1, RZ, 0xfc, !PT ;  /* 0x0000000100007812 */ /* 0x004fc800078efcff */
[----:B------:R-:W-:-:S13]  /*13a80*/  ISETP.NE.AND P2, PT, R0, 0x3, PT ;  /* 0x000000030000780c */ /* 0x000fda0003f45270 */
[----:B-1----:R-:W-:Y:S05]  /*13a90*/  @!P2 BRA `(.L_x_2084) ;  /* 0x000000000004a947 */ /* 0x002fea0003800000 */
[----:B------:R-:W-:Y:S01]  /*13aa0*/  BPT.TRAP 0x1 ;  /* 0x000000040000795c */ /* 0x000fe20000300000 */
.L_x_2084:
[----:B------:R-:W-:Y:S05]  /*13ab0*/  BSYNC B0 ;  /* 0x0000000000007941 */ /* 0x000fea0003800000 */
.L_x_2083:
[----:B------:R-:W2:Y:S01]  /*13ac0*/  LD.E.64 R6, desc[UR48][R20.64+0x8] ;  /* 0x0000083014067980 */ /* 0x000ea2000c101b00 */
[----:B-----5:R-:W-:Y:S02]  /*13ad0*/  SHF.L.U32 R8, R9, 0x1f, RZ ;  /* 0x0000001f09087819 */ /* 0x020fe400000006ff */
[----:B--2---:R-:W-:-:S05]  /*13ae0*/  MOV R6, R6 ;  /* 0x0000000600067202 */ /* 0x004fca0000000f00 */
[----:B------:R-:W-:-:S04]  /*13af0*/  IMAD R5, R5, 0x8, R6 ;  /* 0x0000000805057824 */ /* 0x000fc800078e0206 */
[----:B------:R1:W2:Y:S01]  /*13b00*/  SYNCS.PHASECHK.TRANS64.TRYWAIT P1, [R5+URZ], R8 ;  /* 0x00000008050075a7 */ /* 0x0002a2000802017f */
[----:B------:R-:W3:Y:S04]  /*13b10*/  LD.E R4, desc[UR48][R20.64+0x1c] ;  /* 0x00001c3014047980 */ /* 0x000ee8000c101900 */
[----:B------:R1:W5:Y:S04]  /*13b20*/  LD.E R0, desc[UR48][R2.64] ;  /* 0x0000003002007980 */ /* 0x000368000c101900 */
[----:B------:R1:W5:Y:S01]  /*13b30*/  LD.E R6, desc[UR48][R2.64+0x4] ;  /* 0x0000043002067980 */ /* 0x000362000c101900 */
[----:B------:R-:W-:Y:S01]  /*13b40*/  BSSY B0, `(.L_x_2085) ;  /* 0x0000005000007945 */ /* 0x000fe20003800000 */
[----:B---3--:R-:W-:-:S04]  /*13b50*/  LOP3.LUT R4, R4, 0x1, RZ, 0xfc, !PT ;  /* 0x0000000104047812 */ /* 0x008fc800078efcff */
[----:B------:R-:W-:-:S13]  /*13b60*/  ISETP.NE.AND P2, PT, R4, 0x3, PT ;  /* 0x000000030400780c */ /* 0x000fda0003f45270 */
[----:B-12---:R-:W-:Y:S05]  /*13b70*/  @!P2 BRA `(.L_x_2086) ;  /* 0x000000000004a947 */ /* 0x006fea0003800000 */
[----:B------:R-:W-:Y:S01]  /*13b80*/  BPT.TRAP 0x1 ;  /* 0x000000040000795c */ /* 0x000fe20000300000 */
.L_x_2086:
[----:B------:R-:W-:Y:S05]  /*13b90*/  BSYNC B0 ;  /* 0x0000000000007941 */ /* 0x000fea0003800000 */
.L_x_2085:
[----:B------:R-:W-:Y:S04]  /*13ba0*/  BSSY B0, `(.L_x_2087) ;  /* 0x0000008000007945 */ /* 0x000fe80003800000 */
[----:B------:R-:W-:Y:S05]  /*13bb0*/  @P1 BRA `(.L_x_2088) ;  /* 0x0000000000181947 */ /* 0x000fea0003800000 */
[----:B------:R-:W2:Y:S01]  /*13bc0*/  LD.E.64 R4, desc[UR48][R20.64+0x8] ;  /* 0x0000083014047980 */ /* 0x000ea2000c101b00 */
[----:B-----5:R-:W-:Y:S02]  /*13bd0*/  SHF.L.U32 R7, R6, 0x1f, RZ ;  /* 0x0000001f06077819 */ /* 0x020fe400000006ff */
[----:B--2---:R-:W-:-:S05]  /*13be0*/  MOV R5, R4 ;  /* 0x0000000400057202 */ /* 0x004fca0000000f00 */
[----:B------:R-:W-:-:S04]  /*13bf0*/  IMAD R0, R0, 0x8, R5 ;  /* 0x0000000800007824 */ /* 0x000fc800078e0205 */
[----:B------:R-:W1:Y:S02]  /*13c00*/  SYNCS.PHASECHK.TRANS64.TRYWAIT P1, [R0+URZ], R7 ;  /* 0x00000007000075a7 */ /* 0x000e64000802017f */
[----:B-1----:R-:W-:Y:S05]  /*13c10*/  @!P1 BRA `(.L_x_2089) ;  /* 0x0000014400c49947 */ /* 0x002fea0003800000 */
.L_x_2088:
[----:B------:R-:W-:Y:S05]  /*13c20*/  BSYNC B0 ;  /* 0x0000000000007941 */ /* 0x000fea0003800000 */
.L_x_2087:
[----:B------:R-:W2:Y:S04]  /*13c30*/  LD.E R5, desc[UR48][R2.64] ;  /* 0x0000003002057980 */ /* 0x000ea8000c101900 */
[----:B------:R-:W2:Y:S01]  /*13c40*/  LDL.64 R8, [R1+0xa0] ;  /* 0x0000a00001087983 */ /* 0x000ea20000100a00 */
[----:B------:R-:W-:Y:S05]  /*13c50*/  WARPSYNC.ALL ;  /* 0x0000000000007948 */ /* 0x000fea0003800000 */
[----:B------:R-:W3:Y:S04]  /*13c60*/  LDL.64 R18, [R1+0x98] ;  /* 0x0000980001127983 */ /* 0x000ee80000100a00 */
[----:B-1---5:R-:W4:Y:S04]  /*13c70*/  LDL.64 R6, [R1+0x98] ;  /* 0x0000980001067983 */ /* 0x022f280000100a00 */
[----:B------:R-:W4:Y:S01]  /*13c80*/  LDL.64 R12, [R1+0x98] ;  /* 0x00009800010c7983 */ /* 0x000f220000100a00 */
[----:B--2---:R-:W-:-:S03]  /*13c90*/  IMAD R4, R5, 0x300, R8 ;  /* 0x0000030005047824 */ /* 0x004fc600078e0208 */
[----:B------:R-:W2:Y:S01]  /*13ca0*/  LDL.64 R14, [R1+0x98] ;  /* 0x00009800010e7983 */ /* 0x000ea20000100a00 */
[----:B------:R-:W-:Y:S01]  /*13cb0*/  IMAD.MOV.U32 R5, RZ, RZ, R9 ;  /* 0x000000ffff057224 */ /* 0x000fe200078e0009 */
[----:B------:R-:W-:Y:S01]  /*13cc0*/  R2UR UR6, R4 ;  /* 0x00000000040672ca */ /* 0x000fe200000e0000 */
[----:B------:R-:W-:-:S03]  /*13cd0*/  WARPGROUP.ARRIVE ;  /* 0x00000000000079c5 */ /* 0x000fc60000000000 */
[----:B------:R-:W-:Y:S01]  /*13ce0*/  R2UR UR7, R5 ;  /* 0x00000000050772ca */ /* 0x000fe200000e0000 */
[----:B------:R-:W-:Y:S02]  /*13cf0*/  VIADD R8, R4, 0x2 ;  /* 0x0000000204087836 */ /* 0x000fe40000000000 */
[----:B------:R-:W-:Y:S01]  /*13d00*/  IMAD.MOV.U32 R0, RZ, RZ, 0x1 ;  /* 0x00000001ff007424 */ /* 0x000fe200078e00ff */
[----:B------:R1:W-:Y:S04]  /*13d10*/  STL [R1+0x80], RZ ;  /* 0x000080ff01007387 */ /* 0x0003e80000100800 */
[----:B------:R1:W-:Y:S04]  /*13d20*/  STL [R1+0x80], R0 ;  /* 0x0000800001007387 */ /* 0x0003e80000100800 */
[----:B------:R1:W-:Y:S04]  /*13d30*/  STL [R1+0x80], R0 ;  /* 0x0000800001007387 */ /* 0x0003e80000100800 */
[----:B------:R1:W-:Y:S04]  /*13d40*/  STL [R1+0x80], R0 ;  /* 0x0000800001007387 */ /* 0x0003e80000100800 */
[----:B------:R1:W-:Y:S01]  /*13d50*/  STL [R1+0x80], R0 ;  /* 0x0000800001007387 */ /* 0x0003e20000100800 */
[----:B---3--:R-:W-:-:S02]  /*13d60*/  R2UR UR4, R18 ;  /* 0x00000000120472ca */ /* 0x008fc400000e0000 */
[----:B------:R-:W-:Y:S01]  /*13d70*/  R2UR UR5, R19 ;  /* 0x00000000130572ca */ /* 0x000fe200000e0000 */
[----:B------:R-:W3:-:S12]  /*13d80*/  LDL R18, [R1+0x54] ;  /* 0x0000540001127983 */ /* 0x000ed80000100800 */
        /* <DEDUP_REMOVED lines=31> */
[----:B---3--:R-:W-:-:S04]  /*13f80*/  LOP3.LUT R18, R18, 0x1, RZ, 0xfc, !PT ;  /* 0x0000000112127812 */ /* 0x008fc800078efcff */
[----:B------:R-:W-:Y:S01]  /*13f90*/  ISETP.NE.AND P2, PT, R18, 0x3, PT ;  /* 0x000000031200780c */ /* 0x000fe20003f45270 */
[----:B------:R-:W-:Y:S01]  /*13fa0*/  BSSY B0, `(.L_x_2090) ;  /* 0x0000004000007945 */ /* 0x000fe20003800000 */
[----:B------:R-:W-:-:S11]  /*13fb0*/  WARPGROUP.DEPBAR.LE gsb0, 0x0 ;  /* 0x00008000000079c5 */ /* 0x000fd60000010000 */
[----:B-1----:R-:W-:Y:S05]  /*13fc0*/  @!P2 BRA `(.L_x_2091) ;  /* 0x000000000004a947 */ /* 0x002fea0003800000 */
[----:B------:R-:W-:Y:S01]  /*13fd0*/  BPT.TRAP 0x1 ;  /* 0x000000040000795c */ /* 0x000fe20000300000 */
.L_x_2091:
[----:B------:R-:W-:Y:S05]  /*13fe0*/  BSYNC B0 ;  /* 0x0000000000007941 */ /* 0x000fea0003800000 */
.L_x_2090:
[----:B------:R-:W2:Y:S01]  /*13ff0*/  LDL.64 R6, [R1+0x40] ;  /* 0x0000400001067983 */ /* 0x000ea20000100a00 */
[----:B-----5:R-:W-:Y:S02]  /*14000*/  SHF.L.U32 R8, R11, 0x1f, RZ ;  /* 0x0000001f0b087819 */ /* 0x020fe400000006ff */
[----:B--2---:R-:W-:-:S05]  /*14010*/  MOV R7, R6 ;  /* 0x0000000600077202 */ /* 0x004fca0000000f00 */
[----:B------:R-:W-:-:S04]  /*14020*/  IMAD R5, R5, 0x8, R7 ;  /* 0x0000000805057824 */ /* 0x000fc800078e0207 */
[----:B------:R1:W2:Y:S01]  /*14030*/  SYNCS.PHASECHK.TRANS64.TRYWAIT P1, [R5+URZ], R8 ;  /* 0x00000008050075a7 */ /* 0x0002a2000802017f */
[----:B------:R1:W5:Y:S04]  /*14040*/  LD.E R4, desc[UR48][R2.64] ;  /* 0x0000003002047980 */ /* 0x000368000c101900 */
[----:B------:R1:W5:Y:S01]  /*14050*/  LD.E R6, desc[UR48][R2.64+0x4] ;  /* 0x0000043002067980 */ /* 0x000362000c101900 */
[----:B------:R-:W-:Y:S04]  /*14060*/  BSSY B0, `(.L_x_2092) ;  /* 0x0000003000007945 */ /* 0x000fe80003800000 */
[----:B------:R-:W-:Y:S05]  /*14070*/  @!P2 BRA `(.L_x_2093) ;  /* 0x000000000004a947 */ /* 0x000fea0003800000 */
[----:B------:R-:W-:Y:S01]  /*14080*/  BPT.TRAP 0x1 ;  /* 0x000000040000795c */ /* 0x000fe20000300000 */
.L_x_2093:
[----:B------:R-:W-:Y:S05]  /*14090*/  BSYNC B0 ;  /* 0x0000000000007941 */ /* 0x000fea0003800000 */
.L_x_2092:
[----:B------:R-:W-:Y:S04]  /*140a0*/  BSSY B0, `(.L_x_2094) ;  /* 0x0000006000007945 */ /* 0x000fe80003800000 */
[----:B--2---:R-:W-:Y:S05]  /*140b0*/  @P1 BRA `(.L_x_2095) ;  /* 0x0000000000101947 */ /* 0x004fea0003800000 */
[----:B-----5:R-:W-:Y:S01]  /*140c0*/  IMAD R4, R4, 0x8, R7 ;  /* 0x0000000804047824 */ /* 0x020fe200078e0207 */
[----:B-1----:R-:W-:-:S04]  /*140d0*/  SHF.L.U32 R5, R6, 0x1f, RZ ;  /* 0x0000001f06057819 */ /* 0x002fc800000006ff */
[----:B------:R-:W1:Y:S02]  /*140e0*/  SYNCS.PHASECHK.TRANS64.TRYWAIT P1, [R4+URZ], R5 ;  /* 0x00000005040075a7 */ /* 0x000e64000802017f */
[----:B-1----:R-:W-:Y:S05]  /*140f0*/  @!P1 BRA `(.L_x_2096) ;  /* 0x0000014000a09947 */ /* 0x002fea0003800000 */
.L_x_2095:
[----:B------:R-:W-:Y:S05]  /*14100*/  BSYNC B0 ;  /* 0x0000000000007941 */ /* 0x000fea0003800000 */
.L_x_2094:
[----:B------:R-:W2:Y:S04]  /*14110*/  LDL R7, [R1+0x90] ;  /* 0x0000900001077983 */ /* 0x000ea80000100800 */
[----:B------:R-:W3:Y:S04]  /*14120*/  LD.E R11, desc[UR48][R2.64] ;  /* 0x00000030020b7980 */ /* 0x000ee8000c101900 */
[----:B------:R-:W3:Y:S04]  /*14130*/  LDL.64 R72, [R1+0x118] ;  /* 0x0001180001487983 */ /* 0x000ee80000100a00 */
[----:B-1---5:R-:W4:Y:S04]  /*14140*/  LDL.64 R4, [R1+0x110] ;  /* 0x0001100001047983 */ /* 0x022f280000100a00 */
[----:B------:R-:W4:Y:S04]  /*14150*/  LDL.64 R8, [R1+0x110] ;  /* 0x0001100001087983 */ /* 0x000f280000100a00 */
[----:B------:R-:W4:Y:S04]  /*14160*/  LDL.64 R12, [R1+0x110] ;  /* 0x00011000010c7983 */ /* 0x000f280000100a00 */
[----:B------:R-:W4:Y:S01]  /*14170*/  LDL.64 R14, [R1+0x110] ;  /* 0x00011000010e7983 */ /* 0x000f220000100a00 */
[----:B------:R-:W-:Y:S05]  /*14180*/  WARPSYNC.ALL ;  /* 0x0000000000007948 */ /* 0x000fea0003800000 */
[----:B------:R-:W-:Y:S01]  /*14190*/  WARPGROUP.ARRIVE ;  /* 0x00000000000079c5 */ /* 0x000fe20000000000 */
[----:B------:R-:W4:Y:S01]  /*141a0*/  LDL.64 R18, [R1+0x110] ;  /* 0x0001100001127983 */ /* 0x000f220000100a00 */
[----:B--2---:R-:W-:Y:S01]  /*141b0*/  ISETP.NE.U32.AND P1, PT, R7, RZ, PT ;  /* 0x000000ff0700720c */ /* 0x004fe20003f25070 */
[----:B---3--:R-:W-:-:S02]  /*141c0*/  IMAD R6, R11, 0xc00, R72 ;  /* 0x00000c000b067824 */ /* 0x008fc400078e0248 */
[----:B------:R-:W-:Y:S01]  /*141d0*/  IMAD.MOV.U32 R7, RZ, RZ, R73 ;  /* 0x000000ffff077224 */ /* 0x000fe200078e0049 */
[----:B----4-:R-:W-:Y:S02]  /*141e0*/  R2UR UR4, R4 ;  /* 0x00000000040472ca */ /* 0x010fe400000e0000 */
[----:B------:R-:W-:Y:S02]  /*141f0*/  R2UR UR6, R6 ;  /* 0x00000000060672ca */ /* 0x000fe400000e0000 */
[----:B------:R-:W-:Y:S02]  /*14200*/  R2UR UR7, R7 ;  /* 0x00000000070772ca */ /* 0x000fe400000e0000 */
[----:B------:R-:W-:-:S03]  /*14210*/  R2UR UR5, R5 ;  /* 0x00000000050572ca */ /* 0x000fc600000e0000 */
[----:B------:R-:W-:-:S10]  /*14220*/  VOTEU.ANY UP0, P1 ;  /* 0x00000000003f7886 */ /* 0x000fd40000800100 */
        /* <DEDUP_REMOVED lines=186> */
[----:B------:R-:W3:Y:S04]  /*14dd0*/  LDL.64 R8, [R1+0x170] ;  /* 0x0001700001087983 */ /* 0x000ee80000100a00 */
[----:B------:R-:W4:Y:S04]  /*14de0*/  LDL R11, [R194] ;  /* 0x00000000c20b7983 */ /* 0x000f280000100800 */
[----:B--2---:R-:W2:Y:S04]  /*14df0*/  LDL R4, [R194+0x24] ;  /* 0x00002400c2047983 */ /* 0x004ea80000100800 */
[----:B------:R-:W4:Y:S04]  /*14e00*/  LDL R12, [R1+0x70] ;  /* 0x00007000010c7983 */ /* 0x000f280000100800 */
[----:B------:R-:W4:Y:S04]  /*14e10*/  LDL R6, [R194+0x18] ;  /* 0x00001800c2067983 */ /* 0x000f280000100800 */
[----:B------:R-:W4:Y:S04]  /*14e20*/  LDL R5, [R194+0x4] ;  /* 0x00000400c2057983 */ /* 0x000f280000100800 */
[----:B------:R-:W4:Y:S04]  /*14e30*/  LDL R18, [R194+0xc] ;  /* 0x00000c00c2127983 */ /* 0x000f280000100800 */
[----:B------:R-:W4:Y:S04]  /*14e40*/  LDL R15, [R194+0x10] ;  /* 0x00001000c20f7983 */ /* 0x000f280000100800 */
[----:B------:R-:W4:Y:S04]  /*14e50*/  LDL R7, [R194+0x14] ;  /* 0x00001400c2077983 */ /* 0x000f280000100800 */
[----:B---3--:R-:W3:Y:S01]  /*14e60*/  LD.E R8, desc[UR48][R8.64] ;  /* 0x0000003008087980 */ /* 0x008ee2000c101900 */
[----:B--2---:R-:W-:-:S03]  /*14e70*/  ISETP.NE.AND P1, PT, R4, 0x1, PT ;  /* 0x000000010400780c */ /* 0x004fc60003f25270 */
[----:B------:R-:W2:Y:S10]  /*14e80*/  LDL R4, [R194+0x8] ;  /* 0x00000800c2047983 */ /* 0x000eb40000100800 */
[----:B------:R-:W2:Y:S04]  /*14e90*/  @P1 LDL R13, [R194+0x28] ;  /* 0x00002800c20d1983 */ /* 0x000ea80000100800 */
[----:B------:R-:W2:Y:S01]  /*14ea0*/  @P1 LDL R14, [R194+0x2c] ;  /* 0x00002c00c20e1983 */ /* 0x000ea20000100800 */
[----:B----4-:R-:W-:Y:S01]  /*14eb0*/  ISETP.GE.AND P2, PT, R6, 0x1, PT ;  /* 0x000000010600780c */ /* 0x010fe20003f46270 */
[----:B------:R-:W-:Y:S01]  /*14ec0*/  BSSY B0, `(.L_x_2097) ;  /* 0x00000a6000007945 */ /* 0x000fe20003800000 */
[-C--:B---3--:R-:W-:Y:S01]  /*14ed0*/  FMUL.FTZ R9, R26, R8.reuse ;  /* 0x000000081a097220 */ /* 0x088fe20000410000 */
[----:B------:R-:W-:Y:S01]  /*14ee0*/  SHF.R.S32.HI R26, RZ, 0x1f, R11 ;  /* 0x0000001fff1a7819 */ /* 0x000fe2000001140b */
[-C--:B------:R-:W-:Y:S01]  /*14ef0*/  FMUL.FTZ R20, R30, R8.reuse ;  /* 0x000000081e147220 */ /* 0x080fe20000410000 */
[----:B------:R-:W-:-:S02]  /*14f00*/  FMUL.FTZ R30, R32, R8 ;  /* 0x00000008201e7220 */ /* 0x000fc40000410000 */
[----:B------:R-:W-:Y:S01]  /*14f10*/  LEA.HI R32, R26, R11, RZ, 0x7 ;  /* 0x0000000b1a207211 */ /* 0x000fe200078f38ff */
[----:B------:R-:W-:-:S03]  /*14f20*/  FMUL.FTZ R109, R34, R8 ;  /* 0x00000008226d7220 */ /* 0x000fc60000410000 */
[----:B------:R-:W-:Y:S01]  /*14f30*/  LOP3.LUT R34, R32, 0xffffff80, RZ, 0xc0, !PT ;  /* 0xffffff8020227812 */ /* 0x000fe200078ec0ff */
[----:B------:R-:W-:-:S04]  /*14f40*/  FMUL.FTZ R21, R31, R8 ;  /* 0x000000081f157220 */ /* 0x000fc80000410000 */
[----:B------:R-:W-:Y:S02]  /*14f50*/  IMAD.IADD R34, R11, 0x1, -R34 ;  /* 0x000000010b227824 */ /* 0x000fe400078e0a22 */
[-C--:B------:R-:W-:Y:S01]  /*14f60*/  FMUL.FTZ R31, R33, R8.reuse ;  /* 0x00000008211f7220 */ /* 0x080fe20000410000 */
[-C--:B------:R-:W-:Y:S01]  /*14f70*/  FMUL.FTZ R137, R38, R8.reuse ;  /* 0x0000000826897220 */ /* 0x080fe20000410000 */
[----:B------:R-:W-:Y:S02]  /*14f80*/  LEA.HI R38, R26, R11, RZ, 0x2 ;  /* 0x0000000b1a267211 */ /* 0x000fe400078f10ff */
[----:B------:R-:W-:Y:S01]  /*14f90*/  SHF.R.S32.HI R33, RZ, 0x1f, R34 ;  /* 0x0000001fff217819 */ /* 0x000fe20000011422 */
[-C--:B------:R-:W-:Y:S01]  /*14fa0*/  FMUL.FTZ R117, R35, R8.reuse ;  /* 0x0000000823757220 */ /* 0x080fe20000410000 */
[-C--:B------:R-:W-:Y:S01]  /*14fb0*/  FMUL.FTZ R36, R36, R8.reuse ;  /* 0x0000000824247220 */ /* 0x080fe20000410000 */
[----:B------:R-:W-:Y:S01]  /*14fc0*/  FMUL.FTZ R37, R37, R8 ;  /* 0x0000000825257220 */ /* 0x000fe20000410000 */
[----:B------:R-:W-:-:S02]  /*14fd0*/  LEA.HI R35, R33, R34, RZ, 0x2 ;  /* 0x0000002221237211 */ /* 0x000fc400078f10ff */
[----:B------:R-:W-:Y:S01]  /*14fe0*/  LOP3.LUT R38, R38, 0xfffffffc, RZ, 0xc0, !PT ;  /* 0xfffffffc26267812 */ /* 0x000fe200078ec0ff */
[----:B------:R3:W4:Y:S01]  /*14ff0*/  MUFU.TANH R75, R36 ;  /* 0x00000024004b7308 */ /* 0x0007220000002400 */
[----:B------:R-:W-:-:S03]  /*15000*/  LEA.HI R33, R33, R34, RZ, 0x5 ;  /* 0x0000002221217211 */ /* 0x000fc600078f28ff */
[----:B------:R-:W-:-:S04]  /*15010*/  IMAD.IADD R38, R11, 0x1, -R38 ;  /* 0x000000010b267824 */ /* 0x000fc800078e0a26 */
[----:B------:R0:W1:Y:S01]  /*15020*/  MUFU.TANH R76, R37 ;  /* 0x00000025004c7308 */ /* 0x0000620000002400 */
[--C-:B---3--:R-:W-:Y:S02]  /*15030*/  SHF.R.S32.HI R36, RZ, 0x2, R35.reuse ;  /* 0x00000002ff247819 */ /* 0x108fe40000011423 */
[----:B------:R-:W-:Y:S02]  /*15040*/  SHF.R.S32.HI R11, RZ, 0x7, R32 ;  /* 0x00000007ff0b7819 */ /* 0x000fe40000011420 */
[----:B0-----:R-:W-:-:S04]  /*15050*/  SHF.R.S32.HI R37, RZ, 0x1f, R35 ;  /* 0x0000001fff257819 */ /* 0x001fc80000011423 */
[----:B------:R-:W-:Y:S02]  /*15060*/  LEA.HI R37, R37, R36, RZ, 0x3 ;  /* 0x0000002425257211 */ /* 0x000fe400078f18ff */
[----:B------:R-:W-:Y:S02]  /*15070*/  LEA.HI R32, R32, R11, RZ, 0x1 ;  /* 0x0000000b20207211 */ /* 0x000fe400078f08ff */
[----:B------:R-:W-:Y:S02]  /*15080*/  LOP3.LUT R37, R37, 0xfffffff8, RZ, 0xc0, !PT ;  /* 0xfffffff825257812 */ /* 0x000fe400078ec0ff */
[----:B------:R-:W-:Y:S02]  /*15090*/  SHF.R.S32.HI R33, RZ, 0x5, R33 ;  /* 0x00000005ff217819 */ /* 0x000fe40000011421 */
[----:B------:R-:W-:Y:S01]  /*150a0*/  LOP3.LUT R32, R32, 0x3fffffe, RZ, 0xc0, !PT ;  /* 0x03fffffe20207812 */ /* 0x000fe200078ec0ff */
[----:B------:R-:W-:Y:S01]  /*150b0*/  IMAD.IADD R37, R36, 0x1, -R37 ;  /* 0x0000000124257824 */ /* 0x000fe200078e0a25 */
[----:B------:R-:W-:Y:S01]  /*150c0*/  LEA.HI R36, R38, R38, RZ, 0x1 ;  /* 0x0000002626247211 */ /* 0x000fe200078f08ff */
[----:B------:R-:W-:-:S02]  /*150d0*/  IMAD R12, R12, 0x8, R33 ;  /* 0x000000080c0c7824 */ /* 0x000fc400078e0221 */
[----:B------:R-:W-:Y:S01]  /*150e0*/  IMAD.IADD R32, R11, 0x1, -R32 ;  /* 0x000000010b207824 */ /* 0x000fe200078e0a20 */
[----:B------:R-:W-:Y:S01]  /*150f0*/  LOP3.LUT R11, R36, 0x1ffffffe, RZ, 0xc0, !PT ;  /* 0x1ffffffe240b7812 */ /* 0x000fe200078ec0ff */
[----:B------:R-:W-:-:S04]  /*15100*/  IMAD.U32 R37, R12, 0x10, R37 ;  /* 0x000000100c257824 */ /* 0x000fc800078e0025 */
[----:B------:R-:W-:Y:S02]  /*15110*/  IMAD.IADD R11, R38, 0x1, -R11 ;  /* 0x00000001260b7824 */ /* 0x000fe400078e0a0b */
[----:B------:R-:W-:-:S04]  /*15120*/  IMAD R32, R32, 0x40, R37 ;  /* 0x0000004020207824 */ /* 0x000fc800078e0225 */
[----:B------:R-:W-:-:S04]  /*15130*/  IMAD R32, R11, 0x8, R32 ;  /* 0x000000080b207824 */ /* 0x000fc800078e0220 */
[----:B--2---:R-:W-:-:S05]  /*15140*/  @P1 IMAD.HI.U32 R13, R32, R13, RZ ;  /* 0x0000000d200d1227 */ /* 0x004fca00078e00ff */
[----:B------:R-:W-:Y:S01]  /*15150*/  @P1 SHF.R.U32.HI R32, RZ, R14, R13 ;  /* 0x0000000eff201219 */ /* 0x000fe2000001160d */
[----:B------:R-:W-:Y:S01]  /*15160*/  IMAD.MOV.U32 R11, RZ, RZ, -0x60 ;  /* 0xffffffa0ff0b7424 */ /* 0x000fe200078e00ff */
[----:B------:R-:W-:-:S03]  /*15170*/  LOP3.LUT R35, R35, 0x7ffffffc, RZ, 0xc0, !PT ;  /* 0x7ffffffc23237812 */ /* 0x000fc600078ec0ff */
[----:B------:R-:W0:Y:S01]  /*15180*/  SHFL.IDX PT, R33, R32, RZ, 0x1c1f ;  /* 0x001c1fff20217589 */ /* 0x000e2200000e0000 */
        /* <DEDUP_REMOVED lines=32> */
[-C--:B------:R-:W-:Y:S01]  /*15390*/  FMUL.FTZ R147, R70, R8.reuse ;  /* 0x0000000846937220 */ /* 0x080fe20000410000 */
[----:B------:R-:W-:Y:S02]  /*153a0*/  IMAD R12, R10, R11, 0x1 ;  /* 0x000000010a0c7424 */ /* 0x000fe400078e020b */
[-C--:B------:R-:W-:Y:S01]  /*153b0*/  FMUL.FTZ R149, R71, R8.reuse ;  /* 0x0000000847957220 */ /* 0x080fe20000410000 */
[-C--:B------:R-:W-:Y:S01]  /*153c0*/  FMUL.FTZ R49, R49, R8.reuse ;  /* 0x0000000831317220 */ /* 0x080fe20000410000 */
[-C--:B------:R-:W-:Y:S01]  /*153d0*/  FMUL.FTZ R53, R53, R8.reuse ;  /* 0x0000000835357220 */ /* 0x080fe20000410000 */
[-C--:B------:R-:W-:Y:S01]  /*153e0*/  FMUL.FTZ R61, R61, R8.reuse ;  /* 0x000000083d3d7220 */ /* 0x080fe20000410000 */
[-C--:B------:R-:W-:Y:S01]  /*153f0*/  FMUL.FTZ R65, R65, R8.reuse ;  /* 0x0000000841417220 */ /* 0x080fe20000410000 */
[----:B------:R-:W-:Y:S01]  /*15400*/  FMUL.FTZ R68, R68, R8 ;  /* 0x0000000844447220 */ /* 0x000fe20000410000 */
[----:B------:R-:W-:Y:S01]  /*15410*/  IMAD R12, R35, -0x2, R12 ;  /* 0xfffffffe230c7824 */ /* 0x000fe200078e020c */
[----:B------:R-:W2:Y:S01]  /*15420*/  MUFU.TANH R24, R24 ;  /* 0x0000001800187308 */ /* 0x000ea20000002400 */
[----:B------:R-:W-:-:S03]  /*15430*/  LOP3.LUT R11, RZ, R18, RZ, 0x33, !PT ;  /* 0x00000012ff0b7212 */ /* 0x000fc600078e33ff */
[----:B------:R-:W-:-:S04]  /*15440*/  IADD3 R8, -R5, R12, R4 ;  /* 0x0000000c05087210 */ /* 0x000fc80007ffe104 */
[----:B------:R-:W3:Y:S08]  /*15450*/  MUFU.TANH R72, R72 ;  /* 0x0000004800487308 */ /* 0x000ef00000002400 */
        /* <DEDUP_REMOVED lines=22> */
[----:B------:R-:W0:Y:S08]  /*155c0*/  MUFU.TANH R123, R123 ;  /* 0x0000007b007b7308 */ /* 0x000e300000002400 */
[----:B------:R-:W0:Y:S08]  /*155d0*/  MUFU.TANH R125, R125 ;  /* 0x0000007d007d7308 */ /* 0x000e300000002400 */
[----:B------:R-:W0:Y:S08]  /*155e0*/  MUFU.TANH R52, R52 ;  /* 0x0000003400347308 */ /* 0x000e300000002400 */
[----:B------:R0:W0:Y:S08]  /*155f0*/  MUFU.TANH R42, R53 ;  /* 0x00000035002a7308 */ /* 0x0000300000002400 */
        /* <DEDUP_REMOVED lines=14> */
[----:B------:R0:W0:Y:S08]  /*156e0*/  MUFU.TANH R13, R68 ;  /* 0x00000044000d7308 */ /* 0x0000300000002400 */
[----:B------:R-:W0:Y:S08]  /*156f0*/  MUFU.TANH R69, R69 ;  /* 0x0000004500457308 */ /* 0x000e300000002400 */
[----:B------:R-:W0:Y:S08]  /*15700*/  MUFU.TANH R147, R147 ;  /* 0x0000009300937308 */ /* 0x000e300000002400 */
[----:B------:R-:W1:Y:S01]  /*15710*/  MUFU.TANH R149, R149 ;  /* 0x0000009500957308 */ /* 0x000e620000002400 */
[----:B------:R-:W-:-:S02]  /*15720*/  IMAD.IADD R18, R8, 0x1, R15 ;  /* 0x0000000108127824 */ /* 0x000fc400078e020f */
[----:B------:R-:W-:Y:S02]  /*15730*/  IMAD.IADD R34, R8, 0x1, R11 ;  /* 0x0000000108227824 */ /* 0x000fe400078e020b */
[----:B------:R-:W-:Y:S02]  /*15740*/  IMAD R36, R10, -0x60, R7 ;  /* 0xffffffa00a247824 */ /* 0x000fe400078e0207 */
[----:B------:R-:W-:Y:S02]  /*15750*/  VIADD R38, R12, 0xffffffff ;  /* 0xffffffff0c267836 */ /* 0x000fe40000000000 */
[--C-:B0-----:R-:W-:Y:S02]  /*15760*/  IMAD.IADD R11, R18, 0x1, R33.reuse ;  /* 0x00000001120b7824 */ /* 0x101fe400078e0221 */
        /* <DEDUP_REMOVED lines=14> */
.L_x_2102:
[----:B------:R-:W-:Y:S05]  /*15850*/  BSYNC B2 ;  /* 0x0000000000027941 */ /* 0x000fea0003800000 */
.L_x_2101:
[----:B------:R-:W-:Y:S01]  /*15860*/  LOP3.LUT R7, RZ, R7, RZ, 0x33, !PT ;  /* 0x00000007ff077212 */ /* 0x000fe200078e33ff */
[----:B------:R-:W-:Y:S06]  /*15870*/  BRA `(.L_x_2103) ;  /* 0x0000000000187947 */ /* 0x000fec0003800000 */
.L_x_2100:
[----:B------:R-:W-:-:S13]  /*15880*/  ISETP.NE.AND P1, PT, R6, 0x1, PT ;  /* 0x000000010600780c */ /* 0x000fda0003f25270 */
[----:B------:R-:W-:Y:S05]  /*15890*/  @!P1 BRA `(.L_x_2103) ;  /* 0x0000000000109947 */ /* 0x000fea0003800000 */
[----:B------:R-:W2:Y:S04]  /*158a0*/  LDL R12, [R194+0x1c] ;  /* 0x00001c00c20c7983 */ /* 0x000ea80000100800 */
[----:B------:R-:W3:Y:S01]  /*158b0*/  LDL R14, [R194+0x20] ;  /* 0x00002000c20e7983 */ /* 0x000ee20000100800 */
[----:B--2---:R-:W-:-:S05]  /*158c0*/  IMAD.HI.U32 R7, R7, R12, RZ ;  /* 0x0000000c07077227 */ /* 0x004fca00078e00ff */
[----:B---3--:R-:W-:-:S07]  /*158d0*/  SHF.R.U32.HI R7, RZ, R14, R7 ;  /* 0x0000000eff077219 */ /* 0x008fce0000011607 */
.L_x_2103:
[----:B------:R-:W-:Y:S05]  /*158e0*/  BSYNC B1 ;  /* 0x0000000000017941 */ /* 0x000fea0003800000 */
.L_x_2099:
[----:B------:R-:W-:-:S05]  /*158f0*/  IMAD R7, R6, R7, R38 ;  /* 0x0000000706077224 */ /* 0x000fca00078e0226 */
[----:B------:R-:W-:Y:S02]  /*15900*/  VIMNMX R8, R8, R7, !PT ;  /* 0x0000000708087248 */ /* 0x000fe40007fe0100 */
[----:B------:R-:W-:-:S07]  /*15910*/  VIADDMNMX R11, R7, R6, R11, PT ;  /* 0x00000006070b7246 */ /* 0x000fce000380010b */
.L_x_2098:
[----:B------:R-:W-:Y:S05]  /*15920*/  BSYNC B0 ;  /* 0x0000000000007941 */ /* 0x000fea0003800000 */
.L_x_2097:
[C---:B------:R-:W-:Y:S01]  /*15930*/  ISETP.GE.AND P1, PT, R36.reuse, 0x2, PT ;  /* 0x000000022400780c */ /* 0x040fe20003f26270 */
[----:B------:R-:W-:Y:S01]  /*15940*/  BSSY B0, `(.L_x_2104) ;  /* 0x0000091000007945 */ /* 0x000fe20003800000 */
[----:B------:R-:W-:Y:S02]  /*15950*/  ISETP.GE.AND P5, PT, R36, 0xa, PT ;  /* 0x0000000a2400780c */ /* 0x000fe40003fa6270 */
        /* <DEDUP_REMOVED lines=9> */
[----:B------:R-:W-:-:S02]  /*159f0*/  FSEL R65, R74, -INF , !P3 ;  /* 0xff8000004a417808 */ /* 0x000fc40005800000 */
        /* <DEDUP_REMOVED lines=18> */
[C---:B------:R-:W-:Y:S02]  /*15b20*/  ISETP.LT.OR P3, PT, R11.reuse, 0x1a, P3 ;  /* 0x0000001a0b00780c */ /* 0x040fe40001f61670 */
[----:B------:R-:W-:Y:S02]  /*15b30*/  ISETP.GE.AND P4, PT, R36, 0x21, PT ;  /* 0x000000212400780c */ /* 0x000fe40003f86270 */
[----:B-1----:R-:W-:Y:S02]  /*15b40*/  FSEL R59, R76, -INF , !P3 ;  /* 0xff8000004c3b7808 */ /* 0x002fe40005800000 */
        /* <DEDUP_REMOVED lines=83> */
[----:B------:R-:W-:Y:S01]  /*16080*/  ISETP.GE.AND P6, PT, R6, 0x1, PT ;  /* 0x000000010600780c */ /* 0x000fe20003fc6270 */
[--C-:B0-----:R-:W-:Y:S02]  /*16090*/  IMAD.IADD R69, R18, 0x1, R11.reuse ;  /* 0x0000000112457824 */ /* 0x101fe400078e020b */
[----:B------:R-:W-:-:S10]  /*160a0*/  IMAD.IADD R8, R34, 0x1, R11 ;  /* 0x0000000122087824 */ /* 0x000fd400078e020b */
        /* <DEDUP_REMOVED lines=13> */
.L_x_2109:
[----:B------:R-:W-:Y:S05]  /*16180*/  BSYNC B2 ;  /* 0x0000000000027941 */ /* 0x000fea0003800000 */
.L_x_2108:
[----:B------:R-:W-:Y:S01]  /*16190*/  LOP3.LUT R5, RZ, R5, RZ, 0x33, !PT ;  /* 0x00000005ff057212 */ /* 0x000fe200078e33ff */
[----:B------:R-:W-:Y:S06]  /*161a0*/  BRA `(.L_x_2110) ;  /* 0x0000000000187947 */ /* 0x000fec0003800000 */
.L_x_2107:
[----:B------:R-:W-:-:S13]  /*161b0*/  ISETP.NE.AND P6, PT, R6, 0x1, PT ;  /* 0x000000010600780c */ /* 0x000fda0003fc5270 */
[----:B------:R-:W-:Y:S05]  /*161c0*/  @!P6 BRA `(.L_x_2110) ;  /* 0x000000000010e947 */ /* 0x000fea0003800000 */
[----:B------:R-:W2:Y:S04]  /*161d0*/  LDL R4, [R194+0x1c] ;  /* 0x00001c00c2047983 */ /* 0x000ea80000100800 */
[----:B------:R-:W3:Y:S01]  /*161e0*/  LDL R12, [R194+0x20] ;  /* 0x00002000c20c7983 */ /* 0x000ee20000100800 */
[----:B--2---:R-:W-:-:S05]  /*161f0*/  IMAD.HI.U32 R5, R5, R4, RZ ;  /* 0x0000000405057227 */ /* 0x004fca00078e00ff */
[----:B---3--:R-:W-:-:S07]  /*16200*/  SHF.R.U32.HI R5, RZ, R12, R5 ;  /* 0x0000000cff057219 */ /* 0x008fce0000011605 */
.L_x_2110:
[----:B------:R-:W-:Y:S05]  /*16210*/  BSYNC B1 ;  /* 0x0000000000017941 */ /* 0x000fea0003800000 */
.L_x_2106:
[----:B------:R-:W-:-:S05]  /*16220*/  IMAD R5, R6, R5, R38 ;  /* 0x0000000506057224 */ /* 0x000fca00078e0226 */
[----:B------:R-:W-:Y:S02]  /*16230*/  VIADDMNMX R69, R5, R6, R69, PT ;  /* 0x0000000605457246 */ /* 0x000fe40003800145 */
[----:B------:R-:W-:-:S07]  /*16240*/  VIMNMX R8, R8, R5, !PT ;  /* 0x0000000508087248 */ /* 0x000fce0007fe0100 */
.L_x_2105:
[----:B------:R-:W-:Y:S05]  /*16250*/  BSYNC B0 ;  /* 0x0000000000007941 */ /* 0x000fea0003800000 */
.L_x_2104:
[----:B------:R-:W2:Y:S01]  /*16260*/  LD.E.64 R4, desc[UR48][R16.64+0x440] ;  /* 0x0004403010047980 */ /* 0x000ea2000c101b00 */
[C---:B------:R-:W-:Y:S02]  /*16270*/  ISETP.GT.AND P1, PT, R8.reuse, 0x1, !P1 ;  /* 0x000000010800780c */ /* 0x040fe40004f24270 */
[----:B------:R-:W-:Y:S01]  /*16280*/  ISETP.GT.AND P2, PT, R8, 0x8, !P2 ;  /* 0x000000080800780c */ /* 0x000fe20005744270 */
[----:B------:R-:W3:Y:S01]  /*16290*/  LD.E R34, desc[UR48][R16.64+0x270] ;  /* 0x0002703010227980 */ /* 0x000ee2000c101900 */
[C---:B------:R-:W-:Y:S02]  /*162a0*/  ISETP.LT.OR P1, PT, R69.reuse, 0x2, P1 ;  /* 0x000000024500780c */ /* 0x040fe40000f21670 */
[----:B------:R-:W-:Y:S01]  /*162b0*/  ISETP.LT.OR P2, PT, R69, 0x9, P2 ;  /* 0x000000094500780c */ /* 0x000fe20001741670 */
[----:B------:R-:W4:Y:S01]  /*162c0*/  LD.E R38, desc[UR48][R16.64+0x294] ;  /* 0x0002943010267980 */ /* 0x000f22000c101900 */
[----:B------:R-:W-:Y:S02]  /*162d0*/  FSEL R87, R19, -INF , !P1 ;  /* 0xff80000013577808 */ /* 0x000fe40004800000 */
[----:B------:R-:W-:Y:S01]  /*162e0*/  ISETP.NE.AND P1, PT, R46, RZ, PT ;  /* 0x000000ff2e00720c */ /* 0x000fe20003f25270 */
[----:B------:R-:W5:Y:S01]  /*162f0*/  LD.E R64, desc[UR48][R16.64+0x238] ;  /* 0x0002383010407980 */ /* 0x000f62000c101900 */
[----:B------:R-:W-:-:S02]  /*16300*/  FSEL R91, R20, -INF , !P2 ;  /* 0xff800000145b7808 */ /* 0x000fc40005000000 */
[----:B------:R-:W-:Y:S01]  /*16310*/  ISETP.GT.AND P1, PT, R8, 0x9, !P1 ;  /* 0x000000090800780c */ /* 0x000fe20004f24270 */
[----:B------:R-:W5:Y:S01]  /*16320*/  LD.E R46, desc[UR48][R16.64+0x2d0] ;  /* 0x0002d030102e7980 */ /* 0x000f62000c101900 */
[----:B------:R-:W-:Y:S02]  /*16330*/  ISETP.NE.AND P2, PT, R54, RZ, PT ;  /* 0x000000ff3600720c */ /* 0x000fe40003f45270 */
[----:B------:R-:W-:Y:S01]  /*16340*/  ISETP.LT.OR P1, PT, R69, 0xa, P1 ;  /* 0x0000000a4500780c */ /* 0x000fe20000f21670 */
[----:B------:R-:W5:Y:S01]  /*16350*/  LD.E R54, desc[UR48][R16.64+0x320] ;  /* 0x0003203010367980 */ /* 0x000f62000c101900 */
[----:B------:R-:W-:Y:S02]  /*16360*/  ISETP.NE.AND P6, PT, R58, RZ, PT ;  /* 0x000000ff3a00720c */ /* 0x000fe40003fc5270 */
[----:B------:R-:W-:Y:S01]  /*16370*/  FSEL R99, R21, -INF , !P1 ;  /* 0xff80000015637808 */ /* 0x000fe20004800000 */
[----:B------:R-:W5:Y:S01]  /*16380*/  LD.E R76, desc[UR48][R16.64+0x25c] ;  /* 0x00025c30104c7980 */ /* 0x000f62000c101900 */
[----:B------:R-:W-:-:S02]  /*16390*/  ISETP.NE.AND P1, PT, R50, RZ, PT ;  /* 0x000000ff3200720c */ /* 0x000fc40003f25270 */
[C---:B------:R-:W-:Y:S01]  /*163a0*/  ISETP.GT.AND P3, PT, R8.reuse, 0x50, !P3 ;  /* 0x000000500800780c */ /* 0x040fe20005f64270 */
[----:B------:R-:W5:Y:S01]  /*163b0*/  LD.E R50, desc[UR48][R16.64+0x2d4] ;  /* 0x0002d43010327980 */ /* 0x000f62000c101900 */
[C---:B------:R-:W-:Y:S02]  /*163c0*/  ISETP.GT.AND P1, PT, R8.reuse, 0x10, !P1 ;  /* 0x000000100800780c */ /* 0x040fe40004f24270 */
[C---:B------:R-:W-:Y:S01]  /*163d0*/  ISETP.GT.AND P4, PT, R8.reuse, 0x51, !P4 ;  /* 0x000000510800780c */ /* 0x040fe20006784270 */
[----:B------:R-:W5:Y:S01]  /*163e0*/  LD.E R74, desc[UR48][R16.64+0x268] ;  /* 0x00026830104a7980 */ /* 0x000f62000c101900 */
[----:B------:R-:W-:Y:S02]  /*163f0*/  ISETP.LT.OR P1, PT, R69, 0x11, P1 ;  /* 0x000000114500780c */ /* 0x000fe40000f21670 */
[----:B------:R-:W-:Y:S01]  /*16400*/  ISETP.GT.AND P5, PT, R8, 0x58, !P5 ;  /* 0x000000580800780c */ /* 0x000fe20006fa4270 */
[----:B------:R-:W5:Y:S01]  /*16410*/  LD.E R72, desc[UR48][R16.64+0x26c] ;  /* 0x00026c3010487980 */ /* 0x000f62000c101900 */
[----:B------:R-:W-:-:S02]  /*16420*/  FSEL R109, R109, -INF , !P1 ;  /* 0xff8000006d6d7808 */ /* 0x000fc40004800000 */
[----:B------:R-:W-:Y:S01]  /*16430*/  ISETP.NE.AND P1, PT, R30, RZ, PT ;  /* 0x000000ff1e00720c */ /* 0x000fe20003f25270 */
[----:B------:R-:W5:Y:S03]  /*16440*/  LD.E R88, desc[UR48][R16.64+0x288] ;  /* 0x0002883010587980 */ /* 0x000f66000c101900 */
[C---:B------:R-:W-:Y:S01]  /*16450*/  ISETP.GT.AND P1, PT, R8.reuse, 0x11, !P1 ;  /* 0x000000110800780c */ /* 0x040fe20004f24270 */
[----:B------:R-:W3:Y:S03]  /*16460*/  LD.E R30, desc[UR48][R16.64+0x230] ;  /* 0x00023030101e7980 */ /* 0x000ee6000c101900 */
[----:B------:R-:W-:Y:S01]  /*16470*/  ISETP.LT.OR P1, PT, R69, 0x12, P1 ;  /* 0x000000124500780c */ /* 0x000fe20000f21670 */
[----:B------:R-:W5:Y:S03]  /*16480*/  LD.E R86, desc[UR48][R16.64+0x28c] ;  /* 0x00028c3010567980 */ /* 0x000f66000c101900 */
[----:B------:R-:W-:Y:S01]  /*16490*/  FSEL R117, R117, -INF , !P1 ;  /* 0xff80000075757808 */ /* 0x000fe20004800000 */
[----:B------:R-:W5:Y:S01]  /*164a0*/  LD.E R84, desc[UR48][R16.64+0x298] ;  /* 0x0002983010547980 */ /* 0x000f62000c101900 */
[----:B------:R-:W-:-:S02]  /*164b0*/  ISETP.GT.AND P1, PT, R8, 0x18, !P2 ;  /* 0x000000180800780c */ /* 0x000fc40005724270 */
[----:B------:R-:W-:Y:S01]  /*164c0*/  ISETP.NE.AND P2, PT, R56, RZ, PT ;  /* 0x000000ff3800720c */ /* 0x000fe20003f45270 */
[----:B------:R-:W5:Y:S01]  /*164d0*/  LD.E R82, desc[UR48][R16.64+0x29c] ;  /* 0x00029c3010527980 */ /* 0x000f62000c101900 */
[C---:B------:R-:W-:Y:S02]  /*164e0*/  ISETP.LT.OR P1, PT, R69.reuse, 0x19, P1 ;  /* 0x000000194500780c */ /* 0x040fe40000f21670 */
[----:B------:R-:W-:Y:S01]  /*164f0*/  ISETP.LT.OR P3, PT, R69, 0x51, P3 ;  /* 0x000000514500780c */ /* 0x000fe20001f61670 */
[----:B------:R-:W5:Y:S01]  /*16500*/  LD.E R56, desc[UR48][R16.64+0x310] ;  /* 0x0003103010387980 */ /* 0x000f62000c101900 */
[----:B------:R-:W-:Y:S02]  /*16510*/  FSEL R137, R137, -INF , !P1 ;  /* 0xff80000089897808 */ /* 0x000fe40004800000 */
[----:B------:R-:W-:Y:S01]  /*16520*/  ISETP.GT.AND P1, PT, R8, 0x19, !P6 ;  /* 0x000000190800780c */ /* 0x000fe20007724270 */
[----:B------:R-:W5:Y:S01]  /*16530*/  LD.E R78, desc[UR48][R16.64+0x2a8] ;  /* 0x0002a830104e7980 */ /* 0x000f62000c101900 */
[----:B------:R-:W-:-:S02]  /*16540*/  ISETP.NE.AND P6, PT, R14, RZ, PT ;  /* 0x000000ff0e00720c */ /* 0x000fc40003fc5270 */
[----:B------:R-:W-:Y:S01]  /*16550*/  ISETP.LT.OR P1, PT, R69, 0x1a, P1 ;  /* 0x0000001a4500780c */ /* 0x000fe20000f21670 */
[----:B------:R-:W5:Y:S03]  /*16560*/  LD.E R80, desc[UR48][R16.64+0x2ac] ;  /* 0x0002ac3010507980 */ /* 0x000f66000c101900 */
[----:B------:R-:W-:Y:S01]  /*16570*/  FSEL R135, R135, -INF , !P1 ;  /* 0xff80000087877808 */ /* 0x000fe20004800000 */
[----:B------:R-:W5:Y:S01]  /*16580*/  LD.E R92, desc[UR48][R16.64+0x2b8] ;  /* 0x0002b830105c7980 */ /* 0x000f62000c101900 */
[----:B------:R-:W-:Y:S02]  /*16590*/  ISETP.NE.AND P1, PT, R62, RZ, PT ;  /* 0x000000ff3e00720c */ /* 0x000fe40003f25270 */
[----:B------:R-:W-:Y:S01]  /*165a0*/  ISETP.LT.OR P4, PT, R69, 0x52, P4 ;  /* 0x000000524500780c */ /* 0x000fe20002781670 */
[----:B------:R-:W5:Y:S01]  /*165b0*/  LD.E R62, desc[UR48][R16.64+0x23c] ;  /* 0x00023c30103e7980 */ /* 0x000f62000c101900 */
[----:B------:R-:W-:-:S03]  /*165c0*/  ISETP.GT.AND P1, PT, R8, 0x20, !P1 ;  /* 0x000000200800780c */ /* 0x000fc60004f24270 */
[----:B------:R-:W5:Y:S01]  /*165d0*/  LD.E R90, desc[UR48][R16.64+0x2bc] ;  /* 0x0002bc30105a7980 */ /* 0x000f62000c101900 */
[----:B------:R-:W-:-:S03]  /*165e0*/  ISETP.LT.OR P1, PT, R69, 0x21, P1 ;  /* 0x000000214500780c */ /* 0x000fc60000f21670 */
[----:B------:R-:W5:Y:S01]  /*165f0*/  LD.E R96, desc[UR48][R16.64+0x2cc] ;  /* 0x0002cc3010607980 */ /* 0x000f62000c101900 */
[----:B------:R-:W-:Y:S02]  /*16600*/  FSEL R21, R27, -INF , !P1 ;  /* 0xff8000001b157808 */ /* 0x000fe40004800000 */
[----:B------:R-:W-:Y:S01]  /*16610*/  ISETP.NE.AND P1, PT, R40, RZ, PT ;  /* 0x000000ff2800720c */ /* 0x000fe20003f25270 */
[----:B------:R-:W5:Y:S03]  /*16620*/  LD.E R98, desc[UR48][R16.64+0x2d8] ;  /* 0x0002d83010627980 */ /* 0x000f66000c101900 */
[----:B------:R-:W-:Y:S01]  /*16630*/  ISETP.GT.AND P1, PT, R8, 0x21, !P1 ;  /* 0x000000210800780c */ /* 0x000fe20004f24270 */
[----:B------:R-:W5:Y:S03]  /*16640*/  LD.E R40, desc[UR48][R16.64+0x2a0] ;  /* 0x0002a03010287980 */ /* 0x000f66000c101900 */
[----:B------:R-:W-:Y:S01]  /*16650*/  ISETP.LT.OR P1, PT, R69, 0x22, P1 ;  /* 0x000000224500780c */ /* 0x000fe20000f21670 */
[----:B------:R-:W5:Y:S03]  /*16660*/  LD.E R100, desc[UR48][R16.64+0x2dc] ;  /* 0x0002dc3010647980 */ /* 0x000f66000c101900 */
[----:B------:R-:W-:Y:S01]  /*16670*/  FSEL R11, R28, -INF , !P1 ;  /* 0xff8000001c0b7808 */ /* 0x000fe20004800000 */
[----:B------:R-:W5:Y:S01]  /*16680*/  LD.E R102, desc[UR48][R16.64+0x2e8] ;  /* 0x0002e83010667980 */ /* 0x000f62000c101900 */
[----:B------:R-:W-:-:S02]  /*16690*/  ISETP.NE.AND P1, PT, R66, RZ, PT ;  /* 0x000000ff4200720c */ /* 0x000fc40003f25270 */
[----:B------:R-:W-:Y:S01]  /*166a0*/  FSEL R143, R143, -INF , !P3 ;  /* 0xff8000008f8f7808 */ /* 0x000fe20005800000 */
[----:B------:R-:W5:Y:S01]  /*166b0*/  LD.E R66, desc[UR48][R16.64+0x27c] ;  /* 0x00027c3010427980 */ /* 0x000f62000c101900 */
[----:B------:R-:W-:Y:S02]  /*166c0*/  ISETP.GT.AND P1, PT, R8, 0x28, !P1 ;  /* 0x000000280800780c */ /* 0x000fe40004f24270 */
[C---:B------:R-:W-:Y:S01]  /*166d0*/  ISETP.LT.OR P5, PT, R69.reuse, 0x59, P5 ;  /* 0x000000594500780c */ /* 0x040fe20002fa1670 */
[----:B------:R-:W5:Y:S01]  /*166e0*/  LD.E R104, desc[UR48][R16.64+0x2ec] ;  /* 0x0002ec3010687980 */ /* 0x000f62000c101900 */
[----:B------:R-:W-:Y:S02]  /*166f0*/  ISETP.LT.OR P1, PT, R69, 0x29, P1 ;  /* 0x000000294500780c */ /* 0x000fe40000f21670 */
[----:B------:R-:W-:Y:S01]  /*16700*/  FSEL R145, R145, -INF , !P4 ;  /* 0xff80000091917808 */ /* 0x000fe20006000000 */
[----:B------:R-:W5:Y:S01]  /*16710*/  LD.E R106, desc[UR48][R16.64+0x2f8] ;  /* 0x0002f830106a7980 */ /* 0x000f62000c101900 */
[----:B------:R-:W-:-:S02]  /*16720*/  FSEL R19, R29, -INF , !P1 ;  /* 0xff8000001d137808 */ /* 0x000fc40004800000 */
[----:B------:R-:W-:Y:S01]  /*16730*/  ISETP.NE.AND P1, PT, R44, RZ, PT ;  /* 0x000000ff2c00720c */ /* 0x000fe20003f25270 */
[----:B------:R-:W4:Y:S03]  /*16740*/  LD.E R29, desc[UR48][R16.64+0x42c] ;  /* 0x00042c30101d7980 */ /* 0x000f26000c101900 */
        /* <DEDUP_REMOVED lines=22> */
[----:B------:R-:W-:-:S03]  /*168b0*/  ISETP.NE.AND P1, PT, R70, RZ, PT ;  /* 0x000000ff4600720c */ /* 0x000fc60003f25270 */
        /* <DEDUP_REMOVED lines=21> */
[----:B------:R-:W-:Y:S01]  /*16a10*/  ISETP.GT.AND P1, PT, R8, 0x41, !P2 ;  /* 0x000000410800780c */ /* 0x000fe20005724270 */
[----:B------:R-:W5:Y:S01]  /*16a20*/  LD.E R130, desc[UR48][R16.64+0x36c] ;  /* 0x00036c3010827980 */ /* 0x000f62000c101900 */
[----:B------:R-:W-:Y:S02]  /*16a30*/  ISETP.NE.AND P2, PT, R60, RZ, PT ;  /* 0x000000ff3c00720c */ /* 0x000fe40003f45270 */
[----:B------:R-:W-:Y:S01]  /*16a40*/  ISETP.LT.OR P1, PT, R69, 0x42, P1 ;  /* 0x000000424500780c */ /* 0x000fe20000f21670 */
[----:B------:R-:W5:Y:S03]  /*16a50*/  LD.E R60, desc[UR48][R16.64+0x248] ;  /* 0x00024830103c7980 */ /* 0x000f66000c101900 */
[----:B------:R-:W-:Y:S01]  /*16a60*/  FSEL R129, R129, -INF , !P1 ;  /* 0xff80000081817808 */ /* 0x000fe20004800000 */
[----:B------:R-:W5:Y:S01]  /*16a70*/  LD.E R138, desc[UR48][R16.64+0x378] ;  /* 0x00037830108a7980 */ /* 0x000f62000c101900 */
[----:B------:R-:W-:-:S03]  /*16a80*/  ISETP.GT.AND P1, PT, R8, RZ, !P6 ;  /* 0x000000ff0800720c */ /* 0x000fc60007724270 */
[----:B------:R-:W5:Y:S01]  /*16a90*/  LD.E R142, desc[UR48][R16.64+0x37c] ;  /* 0x00037c30108e7980 */ /* 0x000f62000c101900 */
[----:B------:R-:W-:-:S03]  /*16aa0*/  ISETP.LT.OR P1, PT, R69, 0x1, P1 ;  /* 0x000000014500780c */ /* 0x000fc60000f21670 */
[----:B------:R-:W5:Y:S01]  /*16ab0*/  LD.E R140, desc[UR48][R16.64+0x388] ;  /* 0x00038830108c7980 */ /* 0x000f62000c101900 */
[----:B------:R-:W-:Y:S02]  /*16ac0*/  FSEL R6, R9, -INF , !P1 ;  /* 0xff80000009067808 */ /* 0x000fe40004800000 */
[----:B------:R-:W-:Y:S01]  /*16ad0*/  ISETP.NE.AND P1, PT, R71, RZ, PT ;  /* 0x000000ff4700720c */ /* 0x000fe20003f25270 */
[----:B------:R-:W5:Y:S04]  /*16ae0*/  LD.E R144, desc[UR48][R16.64+0x38c] ;  /* 0x00038c3010907980 */ /* 0x000f68000c101900 */
        /* <DEDUP_REMOVED lines=18> */
[----:B------:R-:W5:Y:S01]  /*16c10*/  LD.E R113, desc[UR48][R16.64+0x400] ;  /* 0x0004003010717980 */ /* 0x000f62000c101900 */
[----:B--2---:R-:W-:-:S03]  /*16c20*/  FMNMX.FTZ R12, R187, R4, !PT ;  /* 0x00000004bb0c7209 */ /* 0x004fc60007810000 */
[----:B------:R-:W2:Y:S01]  /*16c30*/  LD.E R28, desc[UR48][R16.64+0x424] ;  /* 0x00042430101c7980 */ /* 0x000ea2000c101900 */
[----:B------:R-:W-:Y:S02]  /*16c40*/  ISETP.GT.AND P2, PT, R8, 0x49, !P2 ;  /* 0x000000490800780c */ /* 0x000fe40005744270 */
[----:B------:R-:W-:Y:S01]  /*16c50*/  FMNMX.FTZ R12, R67, R12, !PT ;  /* 0x0000000c430c7209 */ /* 0x000fe20007810000 */
[----:B------:R-:W2:Y:S01]  /*16c60*/  LD.E R111, desc[UR48][R16.64+0x404] ;  /* 0x00040430106f7980 */ /* 0x000ea2000c101900 */
[----:B------:R-:W-:Y:S02]  /*16c70*/  ISETP.NE.AND P6, PT, R24, RZ, PT ;  /* 0x000000ff1800720c */ /* 0x000fe40003fc5270 */
[----:B------:R-:W-:Y:S01]  /*16c80*/  FMNMX.FTZ R12, R73, R12, !PT ;  /* 0x0000000c490c7209 */ /* 0x000fe20007810000 */
[----:B------:R-:W2:Y:S03]  /*16c90*/  LD.E R24, desc[UR48][R16.64+0x234] ;  /* 0x0002343010187980 */ /* 0x000ea6000c101900 */
        /* <DEDUP_REMOVED lines=22> */
[----:B------:R-:W-:-:S04]  /*16e00*/  FMNMX.FTZ R12, R35, R12, !PT ;  /* 0x0000000c230c7209 */ /* 0x000fc80007810000 */
[----:B------:R-:W-:-:S04]  /*16e10*/  FMNMX.FTZ R12, R31, R12, !PT ;  /* 0x0000000c1f0c7209 */ /* 0x000fc80007810000 */
[----:B------:R-:W-:Y:S02]  /*16e20*/  FMNMX.FTZ R12, R33, R12, !PT ;  /* 0x0000000c210c7209 */ /* 0x000fe40007810000 */
[----:B------:R-:W-:Y:S02]  /*16e30*/  FMNMX.FTZ R14, R6, R5, !PT ;  /* 0x00000005060e7209 */ /* 0x000fe40007810000 */
[----:B------:R-:W-:Y:S02]  /*16e40*/  FMNMX.FTZ R12, R37, R12, !PT ;  /* 0x0000000c250c7209 */ /* 0x000fe40007810000 */
[----:B------:R-:W-:Y:S02]  /*16e50*/  FMNMX.FTZ R14, R87, R14, !PT ;  /* 0x0000000e570e7209 */ /* 0x000fe40007810000 */
[----:B------:R-:W-:Y:S02]  /*16e60*/  FMNMX.FTZ R12, R39, R12, !PT ;  /* 0x0000000c270c7209 */ /* 0x000fe40007810000 */
[----:B------:R-:W-:-:S02]  /*16e70*/  FMNMX.FTZ R14, R91, R14, !PT ;  /* 0x0000000e5b0e7209 */ /* 0x000fc40007810000 */
        /* <DEDUP_REMOVED lines=19> */
[----:B------:R-:W-:Y:S01]  /*16fb0*/  ISETP.GT.AND P1, PT, R8, 0x48, !P1 ;  /* 0x000000480800780c */ /* 0x000fe20004f24270 */
[----:B------:R-:W0:Y:S01]  /*16fc0*/  SHFL.BFLY PT, R27, R18, 0x1, 0x1f ;  /* 0x0c201f00121b7f89 */ /* 0x000e2200000e0000 */
[----:B------:R-:W-:Y:S02]  /*16fd0*/  FMNMX.FTZ R14, R133, R14, !PT ;  /* 0x0000000e850e7209 */ /* 0x000fe40007810000 */
[----:B------:R-:W-:-:S02]  /*16fe0*/  ISETP.LT.OR P1, PT, R69, 0x49, P1 ;  /* 0x000000494500780c */ /* 0x000fc40000f21670 */
[----:B------:R-:W-:Y:S01]  /*16ff0*/  ISETP.LT.OR P2, PT, R69, 0x4a, P2 ;  /* 0x0000004a4500780c */ /* 0x000fe20001741670 */
[----:B------:R1:W-:Y:S01]  /*17000*/  ST.E desc[UR48][R16.64+0x440], R9 ;  /* 0x0004400910007985 */ /* 0x0003e2000c101930 */
[----:B------:R-:W-:Y:S02]  /*17010*/  FMNMX.FTZ R14, R131, R14, !PT ;  /* 0x0000000e830e7209 */ /* 0x000fe40007810000 */
[----:B------:R-:W-:Y:S01]  /*17020*/  FSEL R139, R25, -INF , !P1 ;  /* 0xff800000198b7808 */ /* 0x000fe20004800000 */
[----:B------:R-:W3:Y:S01]  /*17030*/  LD.E R12, desc[UR48][R16.64+0x460] ;  /* 0x00046030100c7980 */ /* 0x000ee2000c101900 */
[----:B------:R-:W-:Y:S02]  /*17040*/  FMNMX.FTZ R14, R129, R14, !PT ;  /* 0x0000000e810e7209 */ /* 0x000fe40007810000 */
[----:B------:R-:W-:Y:S02]  /*17050*/  FSEL R141, R26, -INF , !P2 ;  /* 0xff8000001a8d7808 */ /* 0x000fe40005000000 */
[----:B------:R-:W-:Y:S01]  /*17060*/  FMNMX.FTZ R14, R139, R14, !PT ;  /* 0x0000000e8b0e7209 */ /* 0x000fe20007810000 */
[----:B------:R-:W2:Y:S03]  /*17070*/  LD.E R26, desc[UR48][R16.64+0x260] ;  /* 0x00026030101a7980 */ /* 0x000ea6000c101900 */
[----:B------:R-:W-:Y:S01]  /*17080*/  FMNMX.FTZ R14, R141, R14, !PT ;  /* 0x0000000e8d0e7209 */ /* 0x000fe20007810000 */
[----:B-1----:R-:W4:Y:S01]  /*17090*/  LD.E R9, desc[UR48][R16.64+0x450] ;  /* 0x0004503010097980 */ /* 0x002f22000c101900 */
[----:B------:R-:W-:-:S02]  /*170a0*/  ISETP.GT.AND P1, PT, R8, 0x59, !P6 ;  /* 0x000000590800780c */ /* 0x000fc40007724270 */
[----:B------:R-:W-:Y:S01]  /*170b0*/  FMNMX.FTZ R14, R143, R14, !PT ;  /* 0x0000000e8f0e7209 */ /* 0x000fe20007810000 */
[----:B------:R-:W5:Y:S01]  /*170c0*/  LD.E R8, desc[UR48][R16.64+0x454] ;  /* 0x0004543010087980 */ /* 0x000f62000c101900 */
[----:B0-----:R-:W-:Y:S02]  /*170d0*/  FMNMX.FTZ R27, R18, R27, !PT ;  /* 0x0000001b121b7209 */ /* 0x001fe40007810000 */
[----:B------:R-:W-:Y:S02]  /*170e0*/  ISETP.LT.OR P1, PT, R69, 0x5a, P1 ;  /* 0x0000005a4500780c */ /* 0x000fe40000f21670 */
[----:B------:R-:W-:Y:S01]  /*170f0*/  FMNMX.FTZ R14, R145, R14, !PT ;  /* 0x0000000e910e7209 */ /* 0x000fe20007810000 */
[----:B------:R0:W-:Y:S01]  /*17100*/  ST.E desc[UR48][R16.64+0x440], R27 ;  /* 0x0004401b10007985 */ /* 0x0001e2000c101930 */
[----:B------:R-:W-:Y:S02]  /*17110*/  FSEL R149, R149, -INF , !P1 ;  /* 0xff80000095957808 */ /* 0x000fe40004800000 */
[----:B------:R-:W-:Y:S01]  /*17120*/  FMNMX.FTZ R14, R147, R14, !PT ;  /* 0x0000000e930e7209 */ /* 0x000fe20007810000 */
[----:B------:R-:W3:Y:S03]  /*17130*/  LD.E R71, desc[UR48][R16.64+0x440] ;  /* 0x0004403010477980 */ /* 0x000ee6000c101900 */
[----:B------:R-:W-:Y:S01]  /*17140*/  FMNMX.FTZ R25, R149, R14, !PT ;  /* 0x0000000e95197209 */ /* 0x000fe20007810000 */
[----:B------:R-:W2:Y:S04]  /*17150*/  LD.E R69, desc[UR48][R16.64+0x330] ;  /* 0x0003303010457980 */ /* 0x000ea8000c101900 */
[----:B------:R1:W-:Y:S04]  /*17160*/  ST.E desc[UR48][R16.64+0x444], R25 ;  /* 0x0004441910007985 */ /* 0x0003e8000c101930 */
[----:B------:R-:W4:Y:S04]  /*17170*/  LD.E R14, desc[UR48][R16.64+0x444] ;  /* 0x00044430100e7980 */ /* 0x000f28000c101900 */
[----:B0-----:R-:W2:Y:S04]  /*17180*/  LD.E R27, desc[UR48][R16.64+0x250] ;  /* 0x00025030101b7980 */ /* 0x001ea8000c101900 */
[----:B-1----:R-:W2:Y:S01]  /*17190*/  LD.E R25, desc[UR48][R16.64+0x240] ;  /* 0x0002403010197980 */ /* 0x002ea2000c101900 */
[C---:B---3--:R-:W-:Y:S01]  /*171a0*/  FMUL.FTZ R18, R71.reuse, R12 ;  /* 0x0000000c47127220 */ /* 0x048fe20000410000 */
[----:B------:R-:W-:-:S04]  /*171b0*/  FSETP.NEU.FTZ.AND P1, PT, R71, -INF , PT ;  /* 0xff8000004700780b */ /* 0x000fc80003f3d000 */
[----:B------:R-:W-:-:S05]  /*171c0*/  FSEL R20, R18, RZ, P1 ;  /* 0x000000ff12147208 */ /* 0x000fca0000800000 */
[-CC-:B------:R-:W-:Y:S02]  /*171d0*/  FFMA.FTZ R168, R45, R12.reuse, -R20.reuse ;  /* 0x0000000c2da87223 */ /* 0x180fe40000010814 */
[----:B----4-:R-:W0:Y:S01]  /*171e0*/  SHFL.BFLY PT, R45, R14, 0x2, 0x1f ;  /* 0x0c401f000e2d7f89 */ /* 0x010e2200000e0000 */
[-CC-:B------:R-:W-:Y:S01]  /*171f0*/  FFMA.FTZ R177, R59, R12.reuse, -R20.reuse ;  /* 0x0000000c3bb17223 */ /* 0x180fe20000010814 */
[----:B------:R-:W-:Y:S01]  /*17200*/  FSEL R71, R71, RZ, P1 ;  /* 0x000000ff47477208 */ /* 0x000fe20000800000 */
[----:B------:R-:W-:-:S04]  /*17210*/  FFMA.FTZ R180, R61, R12, -R20 ;  /* 0x0000000c3db47223 */ /* 0x000fc80000010814 */
[----:B------:R-:W-:Y:S01]  /*17220*/  FADD.FTZ R61, R4, -R71 ;  /* 0x80000047043d7221 */ /* 0x000fe20000010000 */
[-CC-:B------:R-:W-:Y:S01]  /*17230*/  FFMA.FTZ R187, R187, R12.reuse, -R20.reuse ;  /* 0x0000000cbbbb7223 */ /* 0x180fe20000010814 */
[----:B0-----:R-:W-:Y:S02]  /*17240*/  FMNMX.FTZ R14, R14, R45, !PT ;  /* 0x0000002d0e0e7209 */ /* 0x001fe40007810000 */
[-C--:B------:R-:W-:Y:S01]  /*17250*/  FMUL.FTZ R4, R61, R12.reuse ;  /* 0x0000000c3d047220 */ /* 0x080fe20000410000 */
[-CC-:B------:R-:W-:Y:S02]  /*17260*/  FFMA.FTZ R152, R67, R12.reuse, -R20.reuse ;  /* 0x0000000c43987223 */ /* 0x180fe40000010814 */
[----:B------:R-:W-:Y:S01]  /*17270*/  MUFU.EX2 R187, R187 ;  /* 0x000000bb00bb7308 */ /* 0x000fe20000000800 */
[-CC-:B------:R-:W-:Y:S01]  /*17280*/  FFMA.FTZ R154, R73, R12.reuse, -R20.reuse ;  /* 0x0000000c499a7223 */ /* 0x180fe20000010814 */
[----:B------:R-:W0:Y:S01]  /*17290*/  SHFL.BFLY PT, R59, R14, 0x1, 0x1f ;  /* 0x0c201f000e3b7f89 */ /* 0x000e2200000e0000 */
        /* <DEDUP_REMOVED lines=19> */
[-C--:B------:R-:W-:Y:S01]  /*173d0*/  FFMA.FTZ R20, R57, R12.reuse, -R20 ;  /* 0x0000000c39147223 */ /* 0x080fe20000010814 */
[----:B------:R-:W4:Y:S01]  /*173e0*/  LD.E R31, desc[UR48][R16.64+0x244] ;  /* 0x00024430101f7980 */ /* 0x000f22000c101900 */
[----:B------:R-:W5:Y:S01]  /*173f0*/  MUFU.EX2 R154, R154 ;  /* 0x0000009a009a7308 */ /* 0x000f620000000800 */
[----:B0-----:R-:W-:Y:S01]  /*17400*/  FMNMX.FTZ R57, R14, R59, !PT ;  /* 0x0000003b0e397209 */ /* 0x001fe20007810000 */
[----:B-1----:R-:W-:Y:S01]  /*17410*/  FFMA.FTZ R9, R4, R9, R187 ;  /* 0x0000000904097223 */ /* 0x002fe200000100bb */
[----:B------:R-:W4:Y:S02]  /*17420*/  LD.E R33, desc[UR48][R16.64+0x274] ;  /* 0x0002743010217980 */ /* 0x000f24000c101900 */
[C---:B------:R-:W-:Y:S01]  /*17430*/  FSETP.NEU.FTZ.AND P1, PT, R57.reuse, -INF , PT ;  /* 0xff8000003900780b */ /* 0x040fe20003f3d000 */
[----:B------:R-:W-:-:S02]  /*17440*/  FMUL.FTZ R58, R57, R12 ;  /* 0x0000000c393a7220 */ /* 0x000fc40000410000 */
[----:B------:R-:W0:Y:S01]  /*17450*/  MUFU.EX2 R153, R153 ;  /* 0x0000009900997308 */ /* 0x000e220000000800 */
[----:B---3--:R-:W-:Y:S01]  /*17460*/  FADD.FTZ R9, R152, R9 ;  /* 0x0000000998097221 */ /* 0x008fe20000010000 */
[----:B------:R-:W3:Y:S01]  /*17470*/  LD.E R35, desc[UR48][R16.64+0x264] ;  /* 0x0002643010237980 */ /* 0x000ee2000c101900 */
[----:B------:R-:W-:-:S03]  /*17480*/  FSEL R94, R58, RZ, P1 ;  /* 0x000000ff3a5e7208 */ /* 0x000fc60000800000 */
[----:B------:R-:W3:Y:S02]  /*17490*/  LD.E R37, desc[UR48][R16.64+0x284] ;  /* 0x0002843010257980 */ /* 0x000ee4000c101900 */
[----:B------:R1:W-:Y:S01]  /*174a0*/  MUFU.EX2 R14, R20 ;  /* 0x00000014000e7308 */ /* 0x0003e20000000800 */
[-CC-:B------:R-:W-:Y:S01]  /*174b0*/  FFMA.FTZ R185, R6, R12.reuse, -R94.reuse ;  /* 0x0000000c06b97223 */ /* 0x180fe2000001085e */
[----:B------:R-:W3:Y:S04]  /*174c0*/  LD.E R39, desc[UR48][R16.64+0x290] ;  /* 0x0002903010277980 */ /* 0x000ee8000c101900 */
[----:B------:R-:W3:Y:S02]  /*174d0*/  LD.E R41, desc[UR48][R16.64+0x2a4] ;  /* 0x0002a43010297980 */ /* 0x000ee4000c101900 */
[----:B------:R-:W2:Y:S01]  /*174e0*/  MUFU.EX2 R184, R184 ;  /* 0x000000b800b87308 */ /* 0x000ea20000000800 */
[----:B-1----:R-:W-:Y:S01]  /*174f0*/  FSEL R20, R57, RZ, P1 ;  /* 0x000000ff39147208 */ /* 0x002fe20000800000 */
[-CC-:B------:R-:W-:Y:S01]  /*17500*/  FFMA.FTZ R171, R21, R12.reuse, -R94.reuse ;  /* 0x0000000c15ab7223 */ /* 0x180fe2000001085e */
[----:B------:R-:W-:Y:S01]  /*17510*/  FFMA.FTZ R172, R11, R12, -R94 ;  /* 0x0000000c0bac7223 */ /* 0x000fe2000001085e */
[----:B------:R-:W3:Y:S02]  /*17520*/  LD.E R58, desc[UR48][R16.64+0x24c] ;  /* 0x00024c30103a7980 */ /* 0x000ee4000c101900 */
[----:B------:R-:W-:-:S02]  /*17530*/  FADD.FTZ R151, R5, -R20 ;  /* 0x8000001405977221 */ /* 0x000fc40000010000 */
        /* <DEDUP_REMOVED lines=23> */
[----:B------:R-:W-:Y:S01]  /*176b0*/  FMUL.FTZ R121, R12, R151 ;  /* 0x000000970c797220 */ /* 0x000fe20000410000 */
[----:B-----5:R-:W-:Y:S01]  /*176c0*/  FADD.FTZ R12, R154, R9 ;  /* 0x000000099a0c7221 */ /* 0x020fe20000010000 */
[----:B------:R-:W5:Y:S01]  /*176d0*/  MUFU.EX2 R177, R177 ;  /* 0x000000b100b17308 */ /* 0x000f620000000800 */
[----:B------:R-:W3:Y:S02]  /*176e0*/  LD.E R5, desc[UR48][R16.64+0x3f4] ;  /* 0x0003f43010057980 */ /* 0x000ee4000c101900 */
[----:B0-----:R-:W-:-:S02]  /*176f0*/  FADD.FTZ R123, R153, R12 ;  /* 0x0000000c997b7221 */ /* 0x001fc40000010000 */
[----:B------:R-:W3:Y:S02]  /*17700*/  LD.E R94, desc[UR48][R16.64+0x2c8] ;  /* 0x0002c830105e7980 */ /* 0x000ee4000c101900 */
[----:B--2---:R-:W-:Y:S01]  /*17710*/  FADD.FTZ R12, R184, R123 ;  /* 0x0000007bb80c7221 */ /* 0x004fe20000010000 */
[----:B------:R-:W0:Y:S01]  /*17720*/  MUFU.EX2 R175, R175 ;  /* 0x000000af00af7308 */ /* 0x000e220000000800 */
[----:B------:R-:W2:Y:S02]  /*17730*/  LD.E R45, desc[UR48][R16.64+0x2b4] ;  /* 0x0002b430102d7980 */ /* 0x000ea4000c101900 */
[----:B-1----:R-:W-:Y:S02]  /*17740*/  FADD.FTZ R123, R7, R12 ;  /* 0x0000000c077b7221 */ /* 0x002fe40000010000 */
[----:B------:R-:W2:Y:S03]  /*17750*/  LD.E R43, desc[UR48][R16.64+0x2c0] ;  /* 0x0002c030102b7980 */ /* 0x000ea6000c101900 */
[----:B------:R-:W1:Y:S01]  /*17760*/  MUFU.EX2 R176, R176 ;  /* 0x000000b000b07308 */ /* 0x000e620000000800 */
[----:B------:R-:W-:Y:S01]  /*17770*/  FADD.FTZ R12, R180, R123 ;  /* 0x0000007bb40c7221 */ /* 0x000fe20000010000 */
[----:B------:R-:W2:Y:S04]  /*17780*/  LD.E R47, desc[UR48][R16.64+0x2e0] ;  /* 0x0002e030102f7980 */ /* 0x000ea8000c101900 */
[----:B------:R-:W2:Y:S02]  /*17790*/  LD.E R49, desc[UR48][R16.64+0x2e4] ;  /* 0x0002e43010317980 */ /* 0x000ea4000c101900 */
[----:B------:R-:W1:Y:S01]  /*177a0*/  MUFU.EX2 R173, R173 ;  /* 0x000000ad00ad7308 */ /* 0x000e620000000800 */
[----:B-----5:R-:W-:Y:S01]  /*177b0*/  FADD.FTZ R12, R177, R12 ;  /* 0x0000000cb10c7221 */ /* 0x020fe20000010000 */
[----:B------:R-:W5:Y:S04]  /*177c0*/  LD.E R53, desc[UR48][R16.64+0x2f4] ;  /* 0x0002f43010357980 */ /* 0x000f68000c101900 */
[----:B------:R-:W5:Y:S02]  /*177d0*/  LD.E R55, desc[UR48][R16.64+0x314] ;  /* 0x0003143010377980 */ /* 0x000f64000c101900 */
[----:B------:R-:W1:Y:S01]  /*177e0*/  MUFU.EX2 R174, R174 ;  /* 0x000000ae00ae7308 */ /* 0x000e620000000800 */
[----:B0-----:R-:W-:Y:S01]  /*177f0*/  FADD.FTZ R123, R175, R12 ;  /* 0x0000000caf7b7221 */ /* 0x001fe20000010000 */
[----:B------:R-:W5:Y:S06]  /*17800*/  LD.E R51, desc[UR48][R16.64+0x304] ;  /* 0x0003043010337980 */ /* 0x000f6c000c101900 */
[----:B------:R-:W0:Y:S01]  /*17810*/  MUFU.EX2 R168, R168 ;  /* 0x000000a800a87308 */ /* 0x000e220000000800 */
[----:B-1----:R-:W-:Y:S01]  /*17820*/  FADD.FTZ R12, R176, R123 ;  /* 0x0000007bb00c7221 */ /* 0x002fe20000010000 */
[----:B------:R-:W5:Y:S04]  /*17830*/  LD.E R73, desc[UR48][R16.64+0x340] ;  /* 0x0003403010497980 */ /* 0x000f68000c101900 */
[----:B------:R-:W5:Y:S02]  /*17840*/  LD.E R71, desc[UR48][R16.64+0x344] ;  /* 0x0003443010477980 */ /* 0x000f64000c101900 */
[----:B------:R-:W1:Y:S01]  /*17850*/  MUFU.EX2 R167, R167 ;  /* 0x000000a700a77308 */ /* 0x000e620000000800 */
[----:B------:R-:W-:Y:S01]  /*17860*/  FADD.FTZ R123, R173, R12 ;  /* 0x0000000cad7b7221 */ /* 0x000fe20000010000 */
[----:B------:R-:W5:Y:S04]  /*17870*/  LD.E R67, desc[UR48][R16.64+0x350] ;  /* 0x0003503010437980 */ /* 0x000f68000c101900 */
[----:B------:R-:W5:Y:S02]  /*17880*/  LD.E R65, desc[UR48][R16.64+0x360] ;  /* 0x0003603010417980 */ /* 0x000f64000c101900 */
[----:B------:R-:W1:Y:S01]  /*17890*/  MUFU.EX2 R166, R166 ;  /* 0x000000a600a67308 */ /* 0x000e620000000800 */
[----:B------:R-:W-:Y:S01]  /*178a0*/  FADD.FTZ R123, R174, R123 ;  /* 0x0000007bae7b7221 */ /* 0x000fe20000010000 */
[----:B------:R-:W5:Y:S03]  /*178b0*/  LD.E R59, desc[UR48][R16.64+0x354] ;  /* 0x00035430103b7980 */ /* 0x000f66000c101900 */
[----:B0-----:R-:W-:Y:S01]  /*178c0*/  FADD.FTZ R12, R168, R123 ;  /* 0x0000007ba80c7221 */ /* 0x001fe20000010000 */
[----:B------:R-:W5:Y:S03]  /*178d0*/  LD.E R63, desc[UR48][R16.64+0x364] ;  /* 0x00036430103f7980 */ /* 0x000f66000c101900 */
[----:B-1----:R-:W-:Y:S01]  /*178e0*/  FADD.FTZ R125, R167, R12 ;  /* 0x0000000ca77d7221 */ /* 0x002fe20000010000 */
[----:B------:R-:W5:Y:S04]  /*178f0*/  LD.E R61, desc[UR48][R16.64+0x370] ;  /* 0x00037030103d7980 */ /* 0x000f68000c101900 */
[----:B------:R-:W5:Y:S01]  /*17900*/  LD.E R87, desc[UR48][R16.64+0x3a0] ;  /* 0x0003a03010577980 */ /* 0x000f62000c101900 */
[----:B------:R-:W-:-:S03]  /*17910*/  FADD.FTZ R12, R166, R125 ;  /* 0x0000007da60c7221 */ /* 0x000fc60000010000 */
        /* <DEDUP_REMOVED lines=12> */
[----:B------:R-:W-:Y:S08]  /*179e0*/  MUFU.EX2 R185, R185 ;  /* 0x000000b900b97308 */ /* 0x000ff00000000800 */
[----:B------:R-:W0:Y:S08]  /*179f0*/  MUFU.EX2 R121, R121 ;  /* 0x0000007900797308 */ /* 0x000e300000000800 */
[----:B------:R-:W1:Y:S08]  /*17a00*/  MUFU.EX2 R188, R188 ;  /* 0x000000bc00bc7308 */ /* 0x000e700000000800 */
[----:B------:R-:W1:Y:S01]  /*17a10*/  MUFU.EX2 R155, R155 ;  /* 0x0000009b009b7308 */ /* 0x000e620000000800 */
[----:B0-----:R-:W-:-:S07]  /*17a20*/  FFMA.FTZ R9, R121, R8, R185 ;  /* 0x0000000879097223 */ /* 0x001fce00000100b9 */
[----:B------:R-:W0:Y:S01]  /*17a30*/  MUFU.EX2 R6, R6 ;  /* 0x0000000600067308 */ /* 0x000e220000000800 */
[----:B-1----:R-:W-:-:S07]  /*17a40*/  FADD.FTZ R8, R188, R9 ;  /* 0x00000009bc087221 */ /* 0x002fce0000010000 */
[----:B------:R-:W1:Y:S01]  /*17a50*/  MUFU.EX2 R183, R183 ;  /* 0x000000b700b77308 */ /* 0x000e620000000800 */
[----:B------:R-:W-:-:S07]  /*17a60*/  FADD.FTZ R9, R155, R8 ;  /* 0x000000089b097221 */ /* 0x000fce0000010000 */
[----:B------:R-:W1:Y:S01]  /*17a70*/  MUFU.EX2 R186, R186 ;  /* 0x000000ba00ba7308 */ /* 0x000e620000000800 */
[----:B0-----:R-:W-:-:S07]  /*17a80*/  FADD.FTZ R8, R6, R9 ;  /* 0x0000000906087221 */ /* 0x001fce0000010000 */
        /* <DEDUP_REMOVED lines=16> */
[----:B------:R-:W4:Y:S01]  /*17b90*/  MUFU.EX2 R161, R161 ;  /* 0x000000a100a17308 */ /* 0x000f220000000800 */
[----:B0-----:R-:W-:-:S07]  /*17ba0*/  FADD.FTZ R9, R163, R8 ;  /* 0x00000008a3097221 */ /* 0x001fce0000010000 */
[----:B------:R-:W0:Y:S01]  /*17bb0*/  MUFU.EX2 R162, R162 ;  /* 0x000000a200a27308 */ /* 0x000e220000000800 */
[----:B-1----:R-:W-:-:S07]  /*17bc0*/  FADD.FTZ R8, R164, R9 ;  /* 0x00000009a4087221 */ /* 0x002fce0000010000 */
[----:B------:R-:W1:Y:S01]  /*17bd0*/  MUFU.EX2 R21, R21 ;  /* 0x0000001500157308 */ /* 0x000e620000000800 */
[----:B----4-:R-:W-:-:S07]  /*17be0*/  FADD.FTZ R9, R161, R8 ;  /* 0x00000008a1097221 */ /* 0x010fce0000010000 */
[----:B------:R-:W4:Y:S01]  /*17bf0*/  MUFU.EX2 R165, R165 ;  /* 0x000000a500a57308 */ /* 0x000f220000000800 */
[----:B0-----:R-:W-:-:S07]  /*17c00*/  FADD.FTZ R8, R162, R9 ;  /* 0x00000009a2087221 */ /* 0x001fce0000010000 */
[----:B------:R-:W0:Y:S01]  /*17c10*/  MUFU.EX2 R160, R160 ;  /* 0x000000a000a07308 */ /* 0x000e220000000800 */
[----:B-1----:R-:W-:-:S07]  /*17c20*/  FADD.FTZ R9, R21, R8 ;  /* 0x0000000815097221 */ /* 0x002fce0000010000 */
[----:B------:R-:W1:Y:S08]  /*17c30*/  MUFU.EX2 R159, R159 ;  /* 0x0000009f009f7308 */ /* 0x000e700000000800 */
[----:B------:R4:W-:Y:S01]  /*17c40*/  MUFU.EX2 R8, R147 ;  /* 0x0000009300087308 */ /* 0x0009e20000000800 */
[C---:B------:R-:W-:Y:S01]  /*17c50*/  FMUL.FTZ R25, R4.reuse, R25 ;  /* 0x0000001904197220 */ /* 0x040fe20000410000 */
[C---:B------:R-:W-:Y:S01]  /*17c60*/  FMUL.FTZ R31, R4.reuse, R31 ;  /* 0x0000001f041f7220 */ /* 0x040fe20000410000 */
[----:B----4-:R-:W-:Y:S01]  /*17c70*/  FMUL.FTZ R147, R121, R29 ;  /* 0x0000001d79937220 */ /* 0x010fe20000410000 */
[----:B------:R-:W-:-:S04]  /*17c80*/  FMUL.FTZ R29, R4, R30 ;  /* 0x0000001e041d7220 */ /* 0x000fc80000410000 */
[----:B------:R-:W4:Y:S01]  /*17c90*/  MUFU.EX2 R158, R158 ;  /* 0x0000009e009e7308 */ /* 0x000f220000000800 */
[----:B------:R-:W-:Y:S01]  /*17ca0*/  FMUL.FTZ R27, R4, R27 ;  /* 0x0000001b041b7220 */ /* 0x000fe20000410000 */
[----:B------:R-:W-:Y:S01]  /*17cb0*/  FADD.FTZ R139, R165, R12 ;  /* 0x0000000ca58b7221 */ /* 0x000fe20000010000 */
[----:B------:R1:W-:Y:S05]  /*17cc0*/  ST.E desc[UR48][R16.64+0x230], R29 ;  /* 0x0002301d10007985 */ /* 0x0003ea000c101930 */
[----:B------:R-:W2:Y:S01]  /*17cd0*/  MUFU.EX2 R157, R157 ;  /* 0x0000009d009d7308 */ /* 0x000ea20000000800 */
[----:B0-----:R-:W-:Y:S01]  /*17ce0*/  FADD.FTZ R12, R160, R139 ;  /* 0x0000008ba00c7221 */ /* 0x001fe20000010000 */
[----:B------:R0:W-:Y:S01]  /*17cf0*/  ST.E desc[UR48][R16.64+0x240], R25 ;  /* 0x0002401910007985 */ /* 0x0001e2000c101930 */
[----:B-1----:R-:W-:-:S05]  /*17d00*/  FMUL.FTZ R29, R4, R34 ;  /* 0x00000022041d7220 */ /* 0x002fca0000410000 */
[----:B------:R-:W1:Y:S01]  /*17d10*/  MUFU.EX2 R156, R156 ;  /* 0x0000009c009c7308 */ /* 0x000e620000000800 */
[----:B------:R3:W-:Y:S01]  /*17d20*/  ST.E desc[UR48][R16.64+0x244], R31 ;  /* 0x0002441f10007985 */ /* 0x0007e2000c101930 */
[----:B------:R-:W-:-:S03]  /*17d30*/  FMUL.FTZ R33, R4, R33 ;  /* 0x0000002104217220 */ /* 0x000fc60000410000 */
[----:B------:R4:W-:Y:S01]  /*17d40*/  ST.E desc[UR48][R16.64+0x250], R27 ;  /* 0x0002501b10007985 */ /* 0x0009e2000c101930 */
[C---:B0-----:R-:W-:Y:S02]  /*17d50*/  FMUL.FTZ R25, R4.reuse, R38 ;  /* 0x0000002604197220 */ /* 0x041fe40000410000 */
[----:B------:R-:W0:Y:S01]  /*17d60*/  MUFU.EX2 R15, R15 ;  /* 0x0000000f000f7308 */ /* 0x000e220000000800 */
[----:B------:R2:W-:Y:S01]  /*17d70*/  ST.E desc[UR48][R16.64+0x270], R29 ;  /* 0x0002701d10007985 */ /* 0x0005e2000c101930 */
[----:B------:R-:W-:Y:S01]  /*17d80*/  FADD.FTZ R139, R159, R12 ;  /* 0x0000000c9f8b7221 */ /* 0x000fe20000010000 */
[----:B---3--:R-:W-:-:S05]  /*17d90*/  FMUL.FTZ R31, R4, R42 ;  /* 0x0000002a041f7220 */ /* 0x008fca0000410000 */
[----:B------:R-:W3:Y:S01]  /*17da0*/  MUFU.EX2 R19, R19 ;  /* 0x0000001300137308 */ /* 0x000ee20000000800 */
[C---:B----4-:R-:W-:Y:S01]  /*17db0*/  FMUL.FTZ R27, R4.reuse, R40 ;  /* 0x00000028041b7220 */ /* 0x050fe20000410000 */
[C---:B--2---:R-:W-:Y:S01]  /*17dc0*/  FMUL.FTZ R29, R4.reuse, R44 ;  /* 0x0000002c041d7220 */ /* 0x044fe20000410000 */
[----:B------:R2:W-:Y:S05]  /*17dd0*/  ST.E desc[UR48][R16.64+0x274], R33 ;  /* 0x0002742110007985 */ /* 0x0005ea000c101930 */
[----:B------:R-:W4:Y:S01]  /*17de0*/  MUFU.EX2 R20, R20 ;  /* 0x0000001400147308 */ /* 0x000f220000000800 */
[----:B------:R-:W-:Y:S01]  /*17df0*/  FMUL.FTZ R5, R4, R5 ;  /* 0x0000000504057220 */ /* 0x000fe20000410000 */
[----:B------:R1:W-:Y:S01]  /*17e00*/  ST.E desc[UR48][R16.64+0x294], R25 ;  /* 0x0002941910007985 */ /* 0x0003e2000c101930 */
[----:B------:R-:W-:-:S03]  /*17e10*/  FADD.FTZ R139, R158, R139 ;  /* 0x0000008b9e8b7221 */ /* 0x000fc60000010000 */
[----:B------:R0:W-:Y:S02]  /*17e20*/  ST.E desc[UR48][R16.64+0x2a0], R27 ;  /* 0x0002a01b10007985 */ /* 0x0001e4000c101930 */
[----:B------:R-:W4:Y:S02]  /*17e30*/  MUFU.EX2 R11, R11 ;  /* 0x0000000b000b7308 */ /* 0x000f240000000800 */
[----:B------:R3:W-:Y:S01]  /*17e40*/  ST.E desc[UR48][R16.64+0x2b0], R29 ;  /* 0x0002b01d10007985 */ /* 0x0007e2000c101930 */
[----:B--2---:R-:W-:-:S03]  /*17e50*/  FMUL.FTZ R33, R4, R46 ;  /* 0x0000002e04217220 */ /* 0x004fc60000410000 */
[----:B------:R2:W-:Y:S01]  /*17e60*/  ST.E desc[UR48][R16.64+0x2c4], R31 ;  /* 0x0002c41f10007985 */ /* 0x0005e2000c101930 */
[C---:B-1----:R-:W-:Y:S01]  /*17e70*/  FMUL.FTZ R25, R4.reuse, R50 ;  /* 0x0000003204197220 */ /* 0x042fe20000410000 */
[C---:B0-----:R-:W-:Y:S01]  /*17e80*/  FMUL.FTZ R27, R4.reuse, R48 ;  /* 0x00000030041b7220 */ /* 0x041fe20000410000 */
[C---:B---3--:R-:W-:Y:S01]  /*17e90*/  FMUL.FTZ R29, R4.reuse, R52 ;  /* 0x00000034041d7220 */ /* 0x048fe20000410000 */
[----:B--2---:R-:W-:Y:S01]  /*17ea0*/  FMUL.FTZ R31, R4, R56 ;  /* 0x00000038041f7220 */ /* 0x004fe20000410000 */
[----:B------:R-:W0:Y:S01]  /*17eb0*/  MUFU.EX2 R18, R18 ;  /* 0x0000001200127308 */ /* 0x000e220000000800 */
[----:B------:R-:W-:Y:S01]  /*17ec0*/  FADD.FTZ R139, R157, R139 ;  /* 0x0000008b9d8b7221 */ /* 0x000fe20000010000 */
[----:B------:R1:W-:Y:S01]  /*17ed0*/  ST.E desc[UR48][R16.64+0x2d0], R33 ;  /* 0x0002d02110007985 */ /* 0x0003e2000c101930 */
[----:B------:R-:W-:Y:S01]  /*17ee0*/  FADD.FTZ R9, R156, R9 ;  /* 0x000000099c097221 */ /* 0x000fe20000010000 */
[C---:B------:R-:W-:Y:S01]  /*17ef0*/  FMUL.FTZ R35, R4.reuse, R35 ;  /* 0x0000002304237220 */ /* 0x040fe20000410000 */
[C---:B------:R-:W-:Y:S01]  /*17f00*/  FMUL.FTZ R37, R4.reuse, R37 ;  /* 0x0000002504257220 */ /* 0x040fe20000410000 */
[----:B------:R2:W-:Y:S01]  /*17f10*/  ST.E desc[UR48][R16.64+0x2d4], R25 ;  /* 0x0002d41910007985 */ /* 0x0005e2000c101930 */
[C---:B------:R-:W-:Y:S01]  /*17f20*/  FMUL.FTZ R39, R4.reuse, R39 ;  /* 0x0000002704277220 */ /* 0x040fe20000410000 */
[----:B------:R-:W3:Y:S01]  /*17f30*/  MUFU.EX2 R12, R145 ;  /* 0x00000091000c7308 */ /* 0x000ee20000000800 */
[C---:B------:R-:W-:Y:S01]  /*17f40*/  FMUL.FTZ R41, R4.reuse, R41 ;  /* 0x0000002904297220 */ /* 0x040fe20000410000 */
[----:B------:R4:W-:Y:S04]  /*17f50*/  ST.E desc[UR48][R16.64+0x2f0], R27 ;  /* 0x0002f01b10007985 */ /* 0x0009e8000c101930 */
[----:B------:R0:W-:Y:S01]  /*17f60*/  ST.E desc[UR48][R16.64+0x300], R29 ;  /* 0x0003001d10007985 */ /* 0x0001e2000c101930 */
[----:B-1----:R-:W-:-:S03]  /*17f70*/  FMUL.FTZ R33, R4, R54 ;  /* 0x0000003604217220 */ /* 0x002fc60000410000 */
[----:B------:R1:W-:Y:S01]  /*17f80*/  ST.E desc[UR48][R16.64+0x310], R31 ;  /* 0x0003101f10007985 */ /* 0x0003e2000c101930 */
[----:B--2---:R-:W-:-:S03]  /*17f90*/  FMUL.FTZ R25, R121, R64 ;  /* 0x0000004079197220 */ /* 0x004fc60000410000 */
[----:B------:R2:W-:Y:S01]  /*17fa0*/  ST.E desc[UR48][R16.64+0x3f4], R5 ;  /* 0x0003f40510007985 */ /* 0x0005e2000c101930 */
[C---:B----4-:R-:W-:Y:S01]  /*17fb0*/  FMUL.FTZ R27, R121.reuse, R62 ;  /* 0x0000003e791b7220 */ /* 0x050fe20000410000 */
[C---:B0-----:R-:W-:Y:S01]  /*17fc0*/  FMUL.FTZ R29, R121.reuse, R60 ;  /* 0x0000003c791d7220 */ /* 0x041fe20000410000 */
[----:B------:R-:W0:Y:S01]  /*17fd0*/  MUFU.EX2 R13, R13 ;  /* 0x0000000d000d7308 */ /* 0x000e220000000800 */
[----:B-1----:R-:W-:Y:S01]  /*17fe0*/  FMUL.FTZ R31, R121, R70 ;  /* 0x00000046791f7220 */ /* 0x002fe20000410000 */
[----:B------:R-:W-:Y:S01]  /*17ff0*/  FADD.FTZ R141, R15, R139 ;  /* 0x0000008b0f8d7221 */ /* 0x000fe20000010000 */
[----:B--2---:R-:W-:Y:S01]  /*18000*/  FMUL.FTZ R5, R121, R58 ;  /* 0x0000003a79057220 */ /* 0x004fe20000410000 */
[----:B------:R-:W-:Y:S01]  /*18010*/  FADD.FTZ R139, R19, R9 ;  /* 0x00000009138b7221 */ /* 0x000fe20000010000 */
[----:B------:R1:W-:Y:S03]  /*18020*/  ST.E desc[UR48][R16.64+0x264], R35 ;  /* 0x0002642310007985 */ /* 0x0003e6000c101930 */
[----:B------:R-:W2:Y:S01]  /*18030*/  MUFU.EX2 R9, R149 ;  /* 0x0000009500097308 */ /* 0x000ea20000000800 */
[----:B------:R4:W-:Y:S01]  /*18040*/  ST.E desc[UR48][R16.64+0x284], R37 ;  /* 0x0002842510007985 */ /* 0x0009e2000c101930 */
[----:B------:R-:W-:-:S03]  /*18050*/  FADD.FTZ R139, R20, R139 ;  /* 0x0000008b148b7221 */ /* 0x000fc60000010000 */
[----:B------:R3:W-:Y:S04]  /*18060*/  ST.E desc[UR48][R16.64+0x290], R39 ;  /* 0x0002902710007985 */ /* 0x0007e8000c101930 */
[----:B------:R5:W-:Y:S01]  /*18070*/  ST.E desc[UR48][R16.64+0x2a4], R41 ;  /* 0x0002a42910007985 */ /* 0x000be2000c101930 */
[----:B-1----:R-:W-:-:S03]  /*18080*/  FMUL.FTZ R35, R121, R74 ;  /* 0x0000004a79237220 */ /* 0x002fc60000410000 */
[----:B------:R1:W-:Y:S01]  /*18090*/  ST.E desc[UR48][R16.64+0x320], R33 ;  /* 0x0003202110007985 */ /* 0x0003e2000c101930 */
[----:B----4-:R-:W-:-:S03]  /*180a0*/  FMUL.FTZ R37, R121, R72 ;  /* 0x0000004879257220 */ /* 0x010fc60000410000 */
[----:B------:R4:W-:Y:S01]  /*180b0*/  ST.E desc[UR48][R16.64+0x238], R25 ;  /* 0x0002381910007985 */ /* 0x0009e2000c101930 */
[----:B---3--:R-:W-:-:S03]  /*180c0*/  FMUL.FTZ R39, R121, R86 ;  /* 0x0000005679277220 */ /* 0x008fc60000410000 */
[----:B------:R3:W-:Y:S01]  /*180d0*/  ST.E desc[UR48][R16.64+0x23c], R27 ;  /* 0x00023c1b10007985 */ /* 0x0007e2000c101930 */
[----:B-----5:R-:W-:-:S03]  /*180e0*/  FMUL.FTZ R41, R121, R84 ;  /* 0x0000005479297220 */ /* 0x020fc60000410000 */
[----:B------:R5:W-:Y:S01]  /*180f0*/  ST.E desc[UR48][R16.64+0x248], R29 ;  /* 0x0002481d10007985 */ /* 0x000be2000c101930 */
[----:B-1----:R-:W-:-:S03]  /*18100*/  FMUL.FTZ R33, R121, R76 ;  /* 0x0000004c79217220 */ /* 0x002fc60000410000 */
[----:B------:R1:W-:Y:S01]  /*18110*/  ST.E desc[UR48][R16.64+0x24c], R5 ;  /* 0x00024c0510007985 */ /* 0x0003e2000c101930 */
[----:B----4-:R-:W-:-:S03]  /*18120*/  FMUL.FTZ R25, R121, R68 ;  /* 0x0000004479197220 */ /* 0x010fc60000410000 */
[----:B------:R4:W-:Y:S01]  /*18130*/  ST.E desc[UR48][R16.64+0x258], R31 ;  /* 0x0002581f10007985 */ /* 0x0009e2000c101930 */
[C---:B---3--:R-:W-:Y:S01]  /*18140*/  FMUL.FTZ R27, R121.reuse, R66 ;  /* 0x00000042791b7220 */ /* 0x048fe20000410000 */
[C---:B-----5:R-:W-:Y:S01]  /*18150*/  FMUL.FTZ R29, R121.reuse, R88 ;  /* 0x00000058791d7220 */ /* 0x060fe20000410000 */
[C---:B-1----:R-:W-:Y:S01]  /*18160*/  FMUL.FTZ R5, R121.reuse, R82 ;  /* 0x0000005279057220 */ /* 0x042fe20000410000 */
[----:B----4-:R-:W-:Y:S01]  /*18170*/  FMUL.FTZ R31, R121, R78 ;  /* 0x0000004e791f7220 */ /* 0x010fe20000410000 */
[----:B------:R1:W-:Y:S01]  /*18180*/  ST.E desc[UR48][R16.64+0x25c], R33 ;  /* 0x00025c2110007985 */ /* 0x0003e2000c101930 */
[----:B------:R-:W-:-:S03]  /*18190*/  FADD.FTZ R139, R11, R139 ;  /* 0x0000008b0b8b7221 */ /* 0x000fc60000010000 */
[----:B------:R3:W-:Y:S04]  /*181a0*/  ST.E desc[UR48][R16.64+0x268], R35 ;  /* 0x0002682310007985 */ /* 0x0007e8000c101930 */
[----:B------:R4:W-:Y:S04]  /*181b0*/  ST.E desc[UR48][R16.64+0x26c], R37 ;  /* 0x00026c2510007985 */ /* 0x0009e8000c101930 */
[----:B------:R5:W-:Y:S01]  /*181c0*/  ST.E desc[UR48][R16.64+0x278], R25 ;  /* 0x0002781910007985 */ /* 0x000be2000c101930 */
[----:B-1----:R-:W-:-:S03]  /*181d0*/  FMUL.FTZ R33, R121, R80 ;  /* 0x0000005079217220 */ /* 0x002fc60000410000 */
[----:B------:R1:W-:Y:S01]  /*181e0*/  ST.E desc[UR48][R16.64+0x27c], R27 ;  /* 0x00027c1b10007985 */ /* 0x0003e2000c101930 */
[----:B---3--:R-:W-:-:S03]  /*181f0*/  FMUL.FTZ R35, R121, R92 ;  /* 0x0000005c79237220 */ /* 0x008fc60000410000 */
[----:B------:R3:W-:Y:S01]  /*18200*/  ST.E desc[UR48][R16.64+0x288], R29 ;  /* 0x0002881d10007985 */ /* 0x0007e2000c101930 */
[----:B----4-:R-:W-:-:S03]  /*18210*/  FMUL.FTZ R37, R121, R90 ;  /* 0x0000005a79257220 */ /* 0x010fc60000410000 */
[----:B------:R4:W-:Y:S01]  /*18220*/  ST.E desc[UR48][R16.64+0x28c], R39 ;  /* 0x00028c2710007985 */ /* 0x0009e2000c101930 */
[----:B-----5:R-:W-:-:S03]  /*18230*/  FMUL.FTZ R25, R121, R94 ;  /* 0x0000005e79197220 */ /* 0x020fc60000410000 */
[----:B------:R5:W-:Y:S01]  /*18240*/  ST.E desc[UR48][R16.64+0x298], R41 ;  /* 0x0002982910007985 */ /* 0x000be2000c101930 */
[----:B-1----:R-:W-:-:S03]  /*18250*/  FMUL.FTZ R27, R121, R96 ;  /* 0x00000060791b7220 */ /* 0x002fc60000410000 */
[----:B------:R1:W-:Y:S01]  /*18260*/  ST.E desc[UR48][R16.64+0x29c], R5 ;  /* 0x00029c0510007985 */ /* 0x0003e2000c101930 */
[----:B---3--:R-:W-:-:S03]  /*18270*/  FMUL.FTZ R29, R121, R98 ;  /* 0x00000062791d7220 */ /* 0x008fc60000410000 */
[----:B------:R3:W-:Y:S01]  /*18280*/  ST.E desc[UR48][R16.64+0x2a8], R31 ;  /* 0x0002a81f10007985 */ /* 0x0007e2000c101930 */
[C---:B----4-:R-:W-:Y:S01]  /*18290*/  FMUL.FTZ R39, R121.reuse, R100 ;  /* 0x0000006479277220 */ /* 0x050fe20000410000 */
[C---:B-----5:R-:W-:Y:S01]  /*182a0*/  FMUL.FTZ R41, R121.reuse, R102 ;  /* 0x0000006679297220 */ /* 0x060fe20000410000 */
[C---:B-1----:R-:W-:Y:S01]  /*182b0*/  FMUL.FTZ R5, R121.reuse, R104 ;  /* 0x0000006879057220 */ /* 0x042fe20000410000 */
[----:B---3--:R-:W-:Y:S01]  /*182c0*/  FMUL.FTZ R31, R121, R106 ;  /* 0x0000006a791f7220 */ /* 0x008fe20000410000 */
[----:B------:R-:W-:Y:S01]  /*182d0*/  FADD.FTZ R141, R18, R141 ;  /* 0x0000008d128d7221 */ /* 0x000fe20000010000 */
[----:B------:R-:W-:Y:S01]  /*182e0*/  FADD.FTZ R139, R12, R139 ;  /* 0x0000008b0c8b7221 */ /* 0x000fe20000010000 */
[----:B------:R1:W-:Y:S04]  /*182f0*/  ST.E desc[UR48][R16.64+0x2ac], R33 ;  /* 0x0002ac2110007985 */ /* 0x0003e8000c101930 */
[----:B------:R3:W-:Y:S01]  /*18300*/  ST.E desc[UR48][R16.64+0x2b8], R35 ;  /* 0x0002b82310007985 */ /* 0x0007e2000c101930 */
[----:B0-----:R-:W-:-:S03]  /*18310*/  FADD.FTZ R141, R13, R141 ;  /* 0x0000008d0d8d7221 */ /* 0x001fc60000010000 */
[----:B------:R0:W-:Y:S01]  /*18320*/  ST.E desc[UR48][R16.64+0x2bc], R37 ;  /* 0x0002bc2510007985 */ /* 0x0001e2000c101930 */
[----:B------:R-:W-:-:S03]  /*18330*/  FADD.FTZ R139, R8, R139 ;  /* 0x0000008b088b7221 */ /* 0x000fc60000010000 */
[----:B------:R4:W-:Y:S01]  /*18340*/  ST.E desc[UR48][R16.64+0x2c8], R25 ;  /* 0x0002c81910007985 */ /* 0x0009e2000c101930 */
[----:B-1----:R-:W-:-:S03]  /*18350*/  FMUL.FTZ R33, R121, R108 ;  /* 0x0000006c79217220 */ /* 0x002fc60000410000 */
[----:B------:R1:W-:Y:S01]  /*18360*/  ST.E desc[UR48][R16.64+0x2cc], R27 ;  /* 0x0002cc1b10007985 */ /* 0x0003e2000c101930 */
[----:B---3--:R-:W-:-:S03]  /*18370*/  FMUL.FTZ R35, R121, R110 ;  /* 0x0000006e79237220 */ /* 0x008fc60000410000 */
[----:B------:R3:W-:Y:S01]  /*18380*/  ST.E desc[UR48][R16.64+0x2d8], R29 ;  /* 0x0002d81d10007985 */ /* 0x0007e2000c101930 */
[----:B0-----:R-:W-:-:S03]  /*18390*/  FMUL.FTZ R37, R121, R112 ;  /* 0x0000007079257220 */ /* 0x001fc60000410000 */
[----:B------:R0:W-:Y:S01]  /*183a0*/  ST.E desc[UR48][R16.64+0x2dc], R39 ;  /* 0x0002dc2710007985 */ /* 0x0001e2000c101930 */
[----:B----4-:R-:W-:-:S03]  /*183b0*/  FMUL.FTZ R25, R121, R114 ;  /* 0x0000007279197220 */ /* 0x010fc60000410000 */
[----:B------:R4:W-:Y:S01]  /*183c0*/  ST.E desc[UR48][R16.64+0x2e8], R41 ;  /* 0x0002e82910007985 */ /* 0x0009e2000c101930 */
[----:B-1----:R-:W-:-:S03]  /*183d0*/  FMUL.FTZ R27, R121, R116 ;  /* 0x00000074791b7220 */ /* 0x002fc60000410000 */
[----:B------:R1:W-:Y:S01]  /*183e0*/  ST.E desc[UR48][R16.64+0x2ec], R5 ;  /* 0x0002ec0510007985 */ /* 0x0003e2000c101930 */
[----:B---3--:R-:W-:-:S03]  /*183f0*/  FMUL.FTZ R29, R121, R118 ;  /* 0x00000076791d7220 */ /* 0x008fc60000410000 */
[----:B------:R3:W-:Y:S01]  /*18400*/  ST.E desc[UR48][R16.64+0x2f8], R31 ;  /* 0x0002f81f10007985 */ /* 0x0007e2000c101930 */
[C---:B0-----:R-:W-:Y:S01]  /*18410*/  FMUL.FTZ R39, R121.reuse, R120 ;  /* 0x0000007879277220 */ /* 0x041fe20000410000 */
[C---:B----4-:R-:W-:Y:S01]  /*18420*/  FMUL.FTZ R41, R121.reuse, R122 ;  /* 0x0000007a79297220 */ /* 0x050fe20000410000 */
[C---:B-1----:R-:W-:Y:S01]  /*18430*/  FMUL.FTZ R5, R121.reuse, R124 ;  /* 0x0000007c79057220 */ /* 0x042fe20000410000 */
[----:B---3--:R-:W-:Y:S01]  /*18440*/  FMUL.FTZ R31, R121, R126 ;  /* 0x0000007e791f7220 */ /* 0x008fe20000410000 */
[----:B------:R0:W-:Y:S01]  /*18450*/  ST.E desc[UR48][R16.64+0x2fc], R33 ;  /* 0x0002fc2110007985 */ /* 0x0001e2000c101930 */
[----:B------:R-:W-:Y:S01]  /*18460*/  FADD.FTZ R141, R14, R141 ;  /* 0x0000008d0e8d7221 */ /* 0x000fe20000010000 */
[----:B--2---:R-:W-:Y:S02]  /*18470*/  FADD.FTZ R139, R9, R139 ;  /* 0x0000008b098b7221 */ /* 0x004fe40000010000 */
        /* <DEDUP_REMOVED lines=19> */
[----:B------:R0:W-:Y:S01]  /*185b0*/  ST.E desc[UR48][R16.64+0x450], R141 ;  /* 0x0004508d10007985 */ /* 0x0001e2000c101930 */
[C---:B------:R-:W-:Y:S01]  /*185c0*/  FMUL.FTZ R145, R4.reuse, R28 ;  /* 0x0000001c04917220 */ /* 0x040fe20000410000 */
[C---:B------:R-:W-:Y:S01]  /*185d0*/  FMUL.FTZ R143, R4.reuse, R24 ;  /* 0x00000018048f7220 */ /* 0x040fe20000410000 */
[C---:B------:R-:W-:Y:S01]  /*185e0*/  FMUL.FTZ R45, R4.reuse, R45 ;  /* 0x0000002d042d7220 */ /* 0x040fe20000410000 */
        /* <DEDUP_REMOVED lines=9> */
[C---:B0-----:R-:W-:Y:S01]  /*18680*/  FMUL.FTZ R141, R4.reuse, R36 ;  /* 0x00000024048d7220 */ /* 0x041fe20000410000 */
[C---:B------:R-:W-:Y:S01]  /*18690*/  FMUL.FTZ R77, R4.reuse, R77 ;  /* 0x0000004d044d7220 */ /* 0x040fe20000410000 */
[C---:B------:R-:W-:Y:S01]  /*186a0*/  FMUL.FTZ R69, R4.reuse, R69 ;  /* 0x0000004504457220 */ /* 0x040fe20000410000 */
[----:B------:R0:W-:Y:S01]  /*186b0*/  ST.E desc[UR48][R16.64+0x358], R35 ;  /* 0x0003582310007985 */ /* 0x0001e2000c101930 */
[C---:B-1----:R-:W-:Y:S01]  /*186c0*/  FMUL.FTZ R57, R4.reuse, R32 ;  /* 0x0000002004397220 */ /* 0x042fe20000410000 */
[C---:B------:R-:W-:Y:S01]  /*186d0*/  FMUL.FTZ R75, R4.reuse, R75 ;  /* 0x0000004b044b7220 */ /* 0x040fe20000410000 */
[C---:B------:R-:W-:Y:S01]  /*186e0*/  FMUL.FTZ R73, R4.reuse, R73 ;  /* 0x0000004904497220 */ /* 0x040fe20000410000 */
[----:B------:R1:W-:Y:S01]  /*186f0*/  ST.E desc[UR48][R16.64+0x35c], R37 ;  /* 0x00035c2510007985 */ /* 0x0003e2000c101930 */
[C---:B--2---:R-:W-:Y:S01]  /*18700*/  FMUL.FTZ R139, R4.reuse, R26 ;  /* 0x0000001a048b7220 */ /* 0x044fe20000410000 */
        /* <DEDUP_REMOVED lines=30> */
[C---:B------:R-:W-:Y:S01]  /*188f0*/  FMUL.FTZ R111, R4.reuse, R111 ;  /* 0x0000006f046f7220 */ /* 0x040fe20000410000 */
[C---:B------:R-:W-:Y:S01]  /*18900*/  FMUL.FTZ R109, R4.reuse, R109 ;  /* 0x0000006d046d7220 */ /* 0x040fe20000410000 */
[C---:B------:R-:W-:Y:S01]  /*18910*/  FMUL.FTZ R119, R4.reuse, R119 ;  /* 0x0000007704777220 */ /* 0x040fe20000410000 */
[----:B------:R-:W-:Y:S01]  /*18920*/  FMUL.FTZ R117, R4, R117 ;  /* 0x0000007504757220 */ /* 0x000fe20000410000 */
[C---:B---3--:R-:W-:Y:S01]  /*18930*/  FMUL.FTZ R33, R121.reuse, R148 ;  /* 0x0000009479217220 */ /* 0x048fe20000410000 */
[C---:B0-----:R-:W-:Y:S01]  /*18940*/  FMUL.FTZ R35, R121.reuse, R150 ;  /* 0x0000009679237220 */ /* 0x041fe20000410000 */
[C---:B-1----:R-:W-:Y:S01]  /*18950*/  FMUL.FTZ R37, R121.reuse, R214 ;  /* 0x000000d679257220 */ /* 0x042fe20000410000 */
[C---:B--2---:R-:W-:Y:S01]  /*18960*/  FMUL.FTZ R25, R121.reuse, R212 ;  /* 0x000000d479197220 */ /* 0x044fe20000410000 */
[C---:B----4-:R-:W-:Y:S01]  /*18970*/  FMUL.FTZ R27, R121.reuse, R216 ;  /* 0x000000d8791b7220 */ /* 0x050fe20000410000 */
[C---:B-----5:R-:W-:Y:S01]  /*18980*/  FMUL.FTZ R29, R121.reuse, R220 ;  /* 0x000000dc791d7220 */ /* 0x060fe20000410000 */
        /* <DEDUP_REMOVED lines=67> */
[----:B------:R-:W-:Y:S04]  /*18dc0*/  ST.E desc[UR48][R16.64+0x3f8], R127 ;  /* 0x0003f87f10007985 */ /* 0x000fe8000c101930 */
[----:B------:R3:W-:Y:S04]  /*18dd0*/  ST.E desc[UR48][R16.64+0x3fc], R125 ;  /* 0x0003fc7d10007985 */ /* 0x0007e8000c101930 */
[----:B------:R-:W-:Y:S04]  /*18de0*/  ST.E desc[UR48][R16.64+0x408], R137 ;  /* 0x0004088910007985 */ /* 0x000fe8000c101930 */
[----:B------:R4:W-:Y:S04]  /*18df0*/  ST.E desc[UR48][R16.64+0x40c], R129 ;  /* 0x00040c8110007985 */ /* 0x0009e8000c101930 */
[----:B------:R-:W-:Y:S04]  /*18e00*/  ST.E desc[UR48][R16.64+0x418], R135 ;  /* 0x0004188710007985 */ /* 0x000fe8000c101930 */
[----:B------:R-:W-:Y:S04]  /*18e10*/  ST.E desc[UR48][R16.64+0x41c], R133 ;  /* 0x00041c8510007985 */ /* 0x000fe8000c101930 */
[----:B------:R5:W-:Y:S01]  /*18e20*/  ST.E desc[UR48][R16.64+0x428], R131 ;  /* 0x0004288310007985 */ /* 0x000be2000c101930 */
[----:B------:R1:W-:Y:S06]  /*18e30*/  BAR.SYNC.DEFER_BLOCKING R205, 0x100 ;  /* 0x000400cd0000751d */ /* 0x0003ec0000010000 */
[----:B0-----:R-:W5:Y:S04]  /*18e40*/  LD.E R5, desc[UR48][R16.64+0x230] ;  /* 0x0002303010057980 */ /* 0x001f68000c101900 */
[----:B------:R-:W5:Y:S04]  /*18e50*/  LD.E R25, desc[UR48][R16.64+0x234] ;  /* 0x0002343010197980 */ /* 0x000f68000c101900 */
[----:B------:R-:W5:Y:S04]  /*18e60*/  LD.E R27, desc[UR48][R16.64+0x238] ;  /* 0x00023830101b7980 */ /* 0x000f68000c101900 */
[----:B------:R-:W5:Y:S04]  /*18e70*/  LD.E R29, desc[UR48][R16.64+0x23c] ;  /* 0x00023c30101d7980 */ /* 0x000f68000c101900 */
[----:B-1----:R-:W5:Y:S04]  /*18e80*/  LD.E R31, desc[UR48][R16.64+0x240] ;  /* 0x00024030101f7980 */ /* 0x002f68000c101900 */
        /* <DEDUP_REMOVED lines=45> */
[----:B--2---:R-:W2:Y:S04]  /*19160*/  LD.E R123, desc[UR48][R16.64+0x2f8] ;  /* 0x0002f830107b7980 */ /* 0x004ea8000c101900 */
[----:B---3--:R-:W3:Y:S04]  /*19170*/  LD.E R125, desc[UR48][R16.64+0x2fc] ;  /* 0x0002fc30107d7980 */ /* 0x008ee8000c101900 */
[----:B------:R-:W3:Y:S04]  /*19180*/  LD.E R127, desc[UR48][R16.64+0x300] ;  /* 0x00030030107f7980 */ /* 0x000ee8000c101900 */
[----:B----4-:R-:W4:Y:S04]  /*19190*/  LD.E R129, desc[UR48][R16.64+0x304] ;  /* 0x0003043010817980 */ /* 0x010f28000c101900 */
[----:B-----5:R-:W5:Y:S04]  /*191a0*/  LD.E R131, desc[UR48][R16.64+0x308] ;  /* 0x0003083010837980 */ /* 0x020f68000c101900 */
        /* <DEDUP_REMOVED lines=125> */
[----:B---3--:R-:W-:Y:S04]  /*19980*/  ST.E desc[UR48][R16.64+0x2fc], R125 ;  /* 0x0002fc7d10007985 */ /* 0x008fe8000c101930 */
[----:B------:R-:W-:Y:S04]  /*19990*/  ST.E desc[UR48][R16.64+0x300], R127 ;  /* 0x0003007f10007985 */ /* 0x000fe8000c101930 */
[----:B----4-:R-:W-:Y:S04]  /*199a0*/  ST.E desc[UR48][R16.64+0x304], R129 ;  /* 0x0003048110007985 */ /* 0x010fe8000c101930 */
[----:B-----5:R-:W-:Y:S04]  /*199b0*/  ST.E desc[UR48][R16.64+0x308], R131 ;  /* 0x0003088310007985 */ /* 0x020fe8000c101930 */
        /* <DEDUP_REMOVED lines=73> */
[----:B0-----:R-:W5:Y:S04]  /*19e50*/  LD.E.64 R4, desc[UR48][R16.64+0xa8] ;  /* 0x0000a83010047980 */ /* 0x001f68000c101b00 */
[----:B------:R-:W5:Y:S04]  /*19e60*/  LDL R195, [R1+0x88] ;  /* 0x0000880001c37983 */ /* 0x000f680000100800 */
[----:B-1----:R-:W5:Y:S04]  /*19e70*/  LD.E R24, desc[UR48][R16.64+0x230] ;  /* 0x0002303010187980 */ /* 0x002f68000c101900 */
[----:B------:R-:W5:Y:S04]  /*19e80*/  LD.E R25, desc[UR48][R16.64+0x234] ;  /* 0x0002343010197980 */ /* 0x000f68000c101900 */
[----:B--2---:R-:W2:Y:S04]  /*19e90*/  LD.E R26, desc[UR48][R16.64+0x238] ;  /* 0x00023830101a7980 */ /* 0x004ea8000c101900 */
[----:B------:R-:W2:Y:S04]  /*19ea0*/  LD.E R27, desc[UR48][R16.64+0x23c] ;  /* 0x00023c30101b7980 */ /* 0x000ea8000c101900 */
[----:B---3--:R-:W2:Y:S04]  /*19eb0*/  LD.E R28, desc[UR48][R16.64+0x240] ;  /* 0x00024030101c7980 */ /* 0x008ea8000c101900 */
[----:B------:R-:W2:Y:S04]  /*19ec0*/  LD.E R29, desc[UR48][R16.64+0x244] ;  /* 0x00024430101d7980 */ /* 0x000ea8000c101900 */
[----:B----4-:R-:W2:Y:S04]  /*19ed0*/  LD.E R30, desc[UR48][R16.64+0x248] ;  /* 0x00024830101e7980 */ /* 0x010ea8000c101900 */
[----:B------:R-:W2:Y:S04]  /*19ee0*/  LD.E R31, desc[UR48][R16.64+0x24c] ;  /* 0x00024c30101f7980 */ /* 0x000ea8000c101900 */
[----:B-----5:R-:W2:Y:S04]  /*19ef0*/  LD.E R32, desc[UR48][R16.64+0x250] ;  /* 0x0002503010207980 */ /* 0x020ea8000c101900 */
        /* <DEDUP_REMOVED lines=967> */
[----:B0-----:R-:W5:Y:S04]  /*1db70*/  LD.E R25, desc[UR48][R16.64+0x250] ;  /* 0x0002503010197980 */ /* 0x001f68000c101900 */
[----:B-1----:R-:W5:Y:S04]  /*1db80*/  LD.E R27, desc[UR48][R16.64+0x254] ;  /* 0x00025430101b7980 */ /* 0x002f68000c101900 */
[----:B--2---:R-:W2:Y:S04]  /*1db90*/  LD.E R29, desc[UR48][R16.64+0x258] ;  /* 0x00025830101d7980 */ /* 0x004ea8000c101900 */
[----:B---3--:R-:W3:Y:S04]  /*1dba0*/  LD.E R31, desc[UR48][R16.64+0x25c] ;  /* 0x00025c30101f7980 */ /* 0x008ee8000c101900 */
        /* <DEDUP_REMOVED lines=129> */
[----:B-----5:R0:W-:Y:S04]  /*1e3c0*/  ST.E desc[UR48][R16.64+0x264], R35 ;  /* 0x0002642310007985 */ /* 0x0201e8000c101930 */
        /* <DEDUP_REMOVED lines=122> */
.L_x_2112:
[----:B------:R-:W-:Y:S05]  /*1eb70*/  BSYNC B0 ;  /* 0x0000000000007941 */ /* 0x000fea0003800000 */
.L_x_2111:
[C---:B------:R-:W-:Y:S01]  /*1eb80*/  ISETP.GT.AND P1, PT, R10.reuse, UR43, PT ;  /* 0x0000002b0a007c0c */ /* 0x040fe2000bf24270 */
[----:B------:R-:W-:-:S12]  /*1eb90*/  VIADD R10, R10, 0xffffffff ;  /* 0xffffffff0a0a7836 */ /* 0x000fd80000000000 */
[----:B------:R-:W-:Y:S05]  /*1eba0*/  @P1 BRA `(.L_x_2113) ;  /* 0xffffff4c006c1947 */ /* 0x000fea000383ffff */
.L_x_2082:
[----:B------:R-:W-:Y:S05]  /*1ebb0*/  WARPSYNC.ALL ;  /* 0x0000000000007948 */ /* 0x000fea0003800000 */
[----:B0-----:R-:W1:Y:S04]  /*1ebc0*/  LDL R5, [R1+0x450] ;  /* 0x0004500001057983 */ /* 0x001e680000100800 */
[----:B------:R-:W2:Y:S04]  /*1ebd0*/  LDL R6, [R1+0x454] ;  /* 0x0004540001067983 */ /* 0x000ea80000100800 */
[----:B------:R-:W3:Y:S04]  /*1ebe0*/  LDL R134, [R1+0x218] ;  /* 0x0002180001867983 */ /* 0x000ee80000100800 */
[----:B------:R-:W4:Y:S04]  /*1ebf0*/  LDL.64 R12, [R1+0x398] ;  /* 0x00039800010c7983 */ /* 0x000f280000100a00 */
[----:B------:R-:W5:Y:S04]  /*1ec00*/  LDL.64 R138, [R1+0x230] ;  /* 0x00023000018a7983 */ /* 0x000f680000100a00 */
[----:B------:R-:W4:Y:S04]  /*1ec10*/  LDL.64 R130, [R1+0x240] ;  /* 0x0002400001827983 */ /* 0x000f280000100a00 */
        /* <DEDUP_REMOVED lines=58> */
[----:B------:R-:W4:Y:S04]  /*1efc0*/  LDL R133, [R1+0x220] ;  /* 0x0002200001857983 */ /* 0x000f280000100800 */
[----:B-1----:R-:W0:Y:S02]  /*1efd0*/  SHFL.BFLY PT, R0, R5, 0x2, 0x1f ;  /* 0x0c401f0005007f89 */ /* 0x002e2400000e0000 */
[----:B0-----:R-:W-:-:S05]  /*1efe0*/  FADD.FTZ R0, R5, R0 ;  /* 0x0000000005007221 */ /* 0x001fca0000010000 */
[----:B------:R-:W0:Y:S02]  /*1eff0*/  SHFL.BFLY PT, R3, R0, 0x1, 0x1f ;  /* 0x0c201f0000037f89 */ /* 0x000e2400000e0000 */
[----:B0-----:R-:W-:Y:S01]  /*1f000*/  FADD.FTZ R2, R0, R3 ;  /* 0x0000000300027221 */ /* 0x001fe20000010000 */
[----:B---3--:R-:W-:Y:S01]  /*1f010*/  VIADD R134, R134, 0x1 ;  /* 0x0000000186867836 */ /* 0x008fe20000000000 */
[----:B------:R-:W3:Y:S04]  /*1f020*/  LDL R0, [R1+0x224] ;  /* 0x0002240001007983 */ /* 0x000ee80000100800 */
[----:B------:R-:W-:Y:S04]  /*1f030*/  STL [R1+0x450], R2 ;  /* 0x0004500201007387 */ /* 0x000fe80000100800 */
[----:B------:R-:W5:Y:S04]  /*1f040*/  LDL R147, [R1+0x450] ;  /* 0x0004500001937983 */ /* 0x000f680000100800 */
[----:B--2---:R-:W0:Y:S02]  /*1f050*/  SHFL.BFLY PT, R3, R6, 0x2, 0x1f ;  /* 0x0c401f0006037f89 */ /* 0x004e2400000e0000 */
[----:B0-----:R-:W-:Y:S01]  /*1f060*/  FADD.FTZ R3, R3, R6 ;  /* 0x0000000603037221 */ /* 0x001fe20000010000 */
[----:B------:R-:W-:Y:S01]  /*1f070*/  ISETP.NE.AND P2, PT, R134, 0x2, PT ;  /* 0x000000028600780c */ /* 0x000fe20003f45270 */
[----:B------:R-:W2:Y:S04]  /*1f080*/  LDL.64 R6, [R1+0x428] ;  /* 0x0004280001067983 */ /* 0x000ea80000100a00 */
[----:B------:R-:W0:Y:S08]  /*1f090*/  SHFL.BFLY PT, R4, R3, 0x1, 0x1f ;  /* 0x0c201f0003047f89 */ /* 0x000e3000000e0000 */
[----:B------:R-:W4:Y:S01]  /*1f0a0*/  @!P2 LDL R132, [R1+0x21c] ;  /* 0x00021c000184a983 */ /* 0x000f220000100800 */
[----:B0-----:R-:W-:-:S03]  /*1f0b0*/  FADD.FTZ R140, R3, R4 ;  /* 0x00000004038c7221 */ /* 0x001fc60000010000 */
[----:B------:R-:W2:Y:S02]  /*1f0c0*/  LDL.64 R4, [R1+0x3f8] ;  /* 0x0003f80001047983 */ /* 0x000ea40000100a00 */
[----:B------:R-:W-:Y:S02]  /*1f0d0*/  FSETP.NE.FTZ.AND P1, PT, R140, RZ, PT ;  /* 0x000000ff8c00720b */ /* 0x000fe40003f35000 */
[----:B------:R-:W2:Y:S11]  /*1f0e0*/  LDL.64 R2, [R1+0x418] ;  /* 0x0004180001027983 */ /* 0x000eb60000100a00 */
[----:B------:R-:W2:Y:S04]  /*1f0f0*/  @P1 LDL R143, [R1+0x460] ;  /* 0x00046000018f1983 */ /* 0x000ea80000100800 */
[----:B------:R-:W2:Y:S01]  /*1f100*/  @P1 LDL R145, [R1+0x444] ;  /* 0x0004440001911983 */ /* 0x000ea20000100800 */
[----:B------:R-:W-:-:S02]  /*1f110*/  IMAD.MOV.U32 R142, RZ, RZ, -0x800000 ;  /* 0xff800000ff8e7424 */ /* 0x000fc400078e00ff */
[----:B------:R-:W-:Y:S02]  /*1f120*/  IMAD.MOV.U32 R135, RZ, RZ, RZ ;  /* 0x000000ffff877224 */ /* 0x000fe400078e00ff */
[----:B------:R-:W-:Y:S01]  /*1f130*/  IMAD.MOV.U32 R144, RZ, RZ, -0x800000 ;  /* 0xff800000ff907424 */ /* 0x000fe200078e00ff */
[----:B------:R0:W-:Y:S08]  /*1f140*/  BAR.ARV R204, 0x100 ;  /* 0x000400cc0000751d */ /* 0x0001f00000002000 */
[----:B------:R-:W-:Y:S06]  /*1f150*/  BAR.ARV 0x8, 0x180 ;  /* 0x0206000000007b1d */ /* 0x000fec0000002000 */
[----:B-----5:R-:W-:-:S13]  /*1f160*/  FSETP.NE.FTZ.AND P0, PT, R147, RZ, PT ;  /* 0x000000ff9300720b */ /* 0x020fda0003f15000 */
[----:B------:R-:W5:Y:S04]  /*1f170*/  @P0 LDL R136, [R1+0x460] ;  /* 0x0004600001880983 */ /* 0x000f680000100800 */
[----:B------:R-:W2:Y:S01]  /*1f180*/  @P0 LDL R137, [R1+0x440] ;  /* 0x0004400001890983 */ /* 0x000ea20000100800 */
[----:B------:R-:W1:Y:S02]  /*1f190*/  @P0 MUFU.LG2 R141, R147 ;  /* 0x00000093008d0308 */ /* 0x000e640000000c00 */
[----:B-1----:R-:W-:-:S06]  /*1f1a0*/  @P0 FMUL.FTZ R141, R141, 0.69314718246459960938 ;  /* 0x3f3172188d8d0820 */ /* 0x002fcc0000410000 */
[----:B------:R-:W-:Y:S08]  /*1f1b0*/  @P1 MUFU.LG2 R146, R140 ;  /* 0x0000008c00921308 */ /* 0x000ff00000000c00 */
[----:B------:R-:W1:Y:S01]  /*1f1c0*/  @P0 MUFU.RCP R135, R147 ;  /* 0x0000009300870308 */ /* 0x000e620000001000 */
[----:B----4-:R-:W-:Y:S01]  /*1f1d0*/  @!P2 LOP3.LUT R132, R132, 0x1, RZ, 0x3c, !PT ;  /* 0x000000018484a812 */ /* 0x010fe200078e3cff */
[----:B---3--:R-:W-:Y:S01]  /*1f1e0*/  VIADD R0, R0, 0x1 ;  /* 0x0000000100007836 */ /* 0x008fe20000000000 */
[----:B------:R-:W-:Y:S04]  /*1f1f0*/  STL [R1+0x454], R140 ;  /* 0x0004548c01007387 */ /* 0x000fe80000100800 */
[----:B------:R-:W-:Y:S04]  /*1f200*/  STL [R1+0x218], R134 ;  /* 0x0002188601007387 */ /* 0x000fe80000100800 */
[----:B------:R-:W-:Y:S01]  /*1f210*/  @!P2 STL [R1+0x21c], R132 ;  /* 0x00021c840100a387 */ /* 0x000fe20000100800 */
        /* <DEDUP_REMOVED lines=64> */
[----:B------:R-:W-:Y:S04]  /*1f620*/  STL.64 [R1+0x230], R138 ;  /* 0x0002308a01007387 */ /* 0x000fe80000100a00 */
        /* <DEDUP_REMOVED lines=31> */
[----:B------:R-:W-:Y:S04]  /*1f820*/  STL [R1+0x224], R0 ;  /* 0x0002240001007387 */ /* 0x000fe80000100800 */
[----:B------:R-:W-:Y:S01]  /*1f830*/  @!P2 STL [R1+0x218], RZ ;  /* 0x000218ff0100a387 */ /* 0x000fe20000100800 */
[----:B-----5:R-:W-:-:S04]  /*1f840*/  @P0 FMUL.FTZ R136, R136, 0.69314718246459960938 ;  /* 0x3f31721888880820 */ /* 0x020fc80000410000 */
[----:B--2---:R-:W-:Y:S01]  /*1f850*/  @P0 FFMA.FTZ R142, R136, R137, R141 ;  /* 0x00000089888e0223 */ /* 0x004fe2000001008d */
[----:B------:R-:W-:-:S06]  /*1f860*/  IMAD.MOV.U32 R136, RZ, RZ, RZ ;  /* 0x000000ffff887224 */ /* 0x000fcc00078e00ff */
[----:B------:R-:W1:Y:S01]  /*1f870*/  @P1 MUFU.RCP R136, R140 ;  /* 0x0000008c00881308 */ /* 0x000e620000001000 */
[----:B------:R-:W-:Y:S01]  /*1f880*/  @P1 FMUL.FTZ R137, R146, 0.69314718246459960938 ;  /* 0x3f31721892891820 */ /* 0x000fe20000410000 */
[----:B------:R-:W-:-:S04]  /*1f890*/  @P1 FMUL.FTZ R146, R143, 0.69314718246459960938 ;  /* 0x3f3172188f921820 */ /* 0x000fc80000410000 */
[----:B------:R-:W-:Y:S01]  /*1f8a0*/  @P1 FFMA.FTZ R144, R146, R145, R137 ;  /* 0x0000009192901223 */ /* 0x000fe20000010089 */
[-C--:B-1----:R-:W-:Y:S01]  /*1f8b0*/  FMUL.FTZ R13, R13, R136.reuse ;  /* 0x000000880d0d7220 */ /* 0x082fe20000410000 */
[-C--:B------:R-:W-:Y:S01]  /*1f8c0*/  FMUL.FTZ R12, R12, R136.reuse ;  /* 0x000000880c0c7220 */ /* 0x080fe20000410000 */
[-C--:B------:R-:W-:Y:S01]  /*1f8d0*/  FMUL.FTZ R71, R71, R136.reuse ;  /* 0x0000008847477220 */ /* 0x080fe20000410000 */
[-C--:B------:R-:W-:Y:S01]  /*1f8e0*/  FMUL.FTZ R70, R70, R136.reuse ;  /* 0x0000008846467220 */ /* 0x080fe20000410000 */
[-C--:B------:R-:W-:Y:S01]  /*1f8f0*/  FMUL.FTZ R69, R69, R136.reuse ;  /* 0x0000008845457220 */ /* 0x080fe20000410000 */
[-C--:B------:R-:W-:Y:S01]  /*1f900*/  FMUL.FTZ R68, R68, R136.reuse ;  /* 0x0000008844447220 */ /* 0x080fe20000410000 */
[----:B------:R1:W-:Y:S01]  /*1f910*/  STL.64 [R1+0x398], R12 ;  /* 0x0003980c01007387 */ /* 0x0003e20000100a00 */
        /* <DEDUP_REMOVED lines=58> */
[----:B-1----:R-:W-:Y:S01]  /*1fcc0*/  VIADD R12, R133, 0x1 ;  /* 0x00000001850c7836 */ /* 0x002fe20000000000 */
[----:B------:R0:W-:Y:S04]  /*1fcd0*/  STL [R1+0x450], R142 ;  /* 0x0004508e01007387 */ /* 0x0001e80000100800 */
[----:B------:R0:W-:Y:S04]  /*1fce0*/  STL [R1+0x454], R144 ;  /* 0x0004549001007387 */ /* 0x0001e80000100800 */
[----:B------:R0:W-:Y:S04]  /*1fcf0*/  STL.64 [R1+0x238], R70 ;  /* 0x0002384601007387 */ /* 0x0001e80000100a00 */
        /* <DEDUP_REMOVED lines=30> */
[----:B------:R0:W-:Y:S01]  /*1fee0*/  STL [R1+0x220], R12 ;  /* 0x0002200c01007387 */ /* 0x0001e20000100800 */
[----:B------:R-:W-:-:S13]  /*1fef0*/  PLOP3.LUT P0, PT, PT, PT, PT, 0x8, 0x0 ;  /* 0x000000000000781c */ /* 0x000fda0003f0e170 */
.L_x_2017:
[----:B------:R-:W1:Y:S08]  /*1ff00*/  S2UR UR4, SR_CgaCtaId ;  /* 0x00000000000479c3 */ /* 0x000e700000008800 */
[----:B------:R-:W-:Y:S06]  /*1ff10*/  BAR.SYNC.DEFER_BLOCKING 0x5, 0x180 ;  /* 0x0146000000007b1d */ /* 0x000fec0000010000 */
[----:B------:R-:W-:Y:S01]  /*1ff20*/  UMOV UR44, 0x400 ;  /* 0x00000400002c7882 */ /* 0x000fe20000000000 */
[----:B------:R-:W-:Y:S01]  /*1ff30*/  BSSY B0, `(.L_x_2114) ;  /* 0x0000293000007945 */ /* 0x000fe20003800000 */
[----:B-1----:R-:W-:-:S09]  /*1ff40*/  ULEA UR44, UR4, UR44, 0x18 ;  /* 0x0000002c042c7291 */ /* 0x002fd2000f8ec03f */
[----:B---3--:R-:W1:Y:S02]  /*1ff50*/  LDS R0, [UR44+0x324d0] ;  /* 0x0324d02cff007984 */ /* 0x008e640008000800 */
[----:B-1----:R-:W-:Y:S01]  /*1ff60*/  R2UR UR4, R0 ;  /* 0x00000000000472ca */ /* 0x002fe200000e0000 */
[----:B------:R-:W-:Y:S06]  /*1ff70*/  BAR.ARV 0x4, 0x180 ;  /* 0x0106000000007b1d */ /* 0x000fec0000002000 */
[----:B------:R-:W-:Y:S08]  /*1ff80*/  @P0 BRA `(.L_x_2115) ;  /* 0x0000001c00640947 */ /* 0x000ff00003800000 */
[----:B------:R-:W2:Y:S01]  /*1ff90*/  LDL.128 R104, [R1+0x2b0] ;  /* 0x0002b00001687983 */ /* 0x000ea20000100c00 */
[----:B0-----:R-:W0:Y:S01]  /*1ffa0*/  LDC R2, c[0x0][0xce8] ;  /* 0x00033a00ff027b82 */ /* 0x001e220000000800 */
[----:B------:R-:W-:Y:S02]  /*1ffb0*/  ULDC UR5, c[0x0][0xb88] ;  /* 0x0002e20000057ab9 */ /* 0x000fe40000000800 */
[----:B------:R-:W3:Y:S04]  /*1ffc0*/  LDL.128 R100, [R1+0x2c0] ;  /* 0x0002c00001647983 */ /* 0x000ee80000100c00 */
[----:B------:R-:W4:Y:S04]  /*1ffd0*/  LDL.128 R96, [R1+0x2d0] ;  /* 0x0002d00001607983 */ /* 0x000f280000100c00 */
        /* <DEDUP_REMOVED lines=28> */
[----:B------:R-:W4:Y:S01]  /*201a0*/  LDL.128 R8, [R1+0x420] ;  /* 0x0004200001087983 */ /* 0x000f220000100c00 */
[----:B------:R-:W-:Y:S01]  /*201b0*/  VIADD R19, R200, UR39 ;  /* 0x00000027c8137c36 */ /* 0x000fe20008000000 */
[----:B------:R-:W-:Y:S01]  /*201c0*/  LOP3.LUT P0, RZ, R210, 0x3, RZ, 0xc0, !PT ;  /* 0x00000003d2ff7812 */ /* 0x000fe2000780c0ff */
[----:B0-----:R-:W-:Y:S01]  /*201d0*/  IMAD R0, R2, UR5, RZ ;  /* 0x0000000502007c24 */ /* 0x001fe2000f8e02ff */
[----:B------:R-:W-:-:S02]  /*201e0*/  IADD3 R141, P1, R178, 0x4020, RZ ;  /* 0x00004020b28d7810 */ /* 0x000fc40007f3e0ff */
[C---:B------:R-:W-:Y:S01]  /*201f0*/  IADD3 R21, P3, R178.reuse, 0x4000, RZ ;  /* 0x00004000b2157810 */ /* 0x040fe20007f7e0ff */
[----:B------:R-:W-:Y:S01]  /*20200*/  USHF.R.S32.HI UR12, URZ, 0x1f, UR42 ;  /* 0x0000001f3f0c7899 */ /* 0x000fe2000801142a */
[----:B------:R-:W-:Y:S01]  /*20210*/  ISETP.GE.OR P2, PT, R19, R0, P0 ;  /* 0x000000001300720c */ /* 0x000fe20000746670 */
[----:B------:R-:W-:Y:S01]  /*20220*/  ULDC.64 UR8, c[0x0][0xc90] ;  /* 0x0003240000087ab9 */ /* 0x000fe20000000a00 */
[C---:B------:R-:W-:Y:S01]  /*20230*/  IADD3 R143, P4, R178.reuse, 0x4040, RZ ;  /* 0x00004040b28f7810 */ /* 0x040fe20007f9e0ff */
[----:B------:R-:W-:Y:S01]  /*20240*/  USHF.R.S32.HI UR13, URZ, 0x1f, UR38 ;  /* 0x0000001f3f0d7899 */ /* 0x000fe20008011426 */
[----:B------:R-:W-:Y:S01]  /*20250*/  IADD3 R157, P6, R178, 0x4060, RZ ;  /* 0x00004060b29d7810 */ /* 0x000fe20007fde0ff */
[----:B------:R-:W-:-:S08]  /*20260*/  ULDC.64 UR10, c[0x0][0xc98] ;  /* 0x00032600000a7ab9 */ /* 0x000fd00000000a00 */
[----:B------:R-:W4:Y:S01]  /*20270*/  @!P2 LDL R3, [R1+0x450] ;  /* 0x000450000103a983 */ /* 0x000f220000100800 */
[----:B------:R-:W-:Y:S01]  /*20280*/  IMAD.X R151, RZ, RZ, R179, P1 ;  /* 0x000000ffff977224 */ /* 0x000fe200008e06b3 */
[----:B------:R-:W-:-:S04]  /*20290*/  IADD3 R149, P1, R178, 0x8040, RZ ;  /* 0x00008040b2957810 */ /* 0x000fc80007f3e0ff */
[----:B------:R-:W-:-:S04]  /*202a0*/  LOP3.LUT R148, R149, 0x380, RZ, 0xc0, !PT ;  /* 0x0000038095947812 */ /* 0x000fc800078ec0ff */
[----:B------:R-:W-:-:S04]  /*202b0*/  SHF.R.U64 R148, R148, 0x3, RZ ;  /* 0x0000000394947819 */ /* 0x000fc800000012ff */
[----:B------:R-:W-:Y:S01]  /*202c0*/  LOP3.LUT R148, R148, R149, RZ, 0x3c, !PT ;  /* 0x0000009594947212 */ /* 0x000fe200078e3cff */
[----:B------:R-:W-:Y:S01]  /*202d0*/  IMAD.X R149, RZ, RZ, R179, P1 ;  /* 0x000000ffff957224 */ /* 0x000fe200008e06b3 */
[----:B------:R-:W-:Y:S02]  /*202e0*/  ISETP.NE.AND P1, PT, R2, 0x1, PT ;  /* 0x000000010200780c */ /* 0x000fe40003f25270 */
[----:B------:R-:W-:-:S04]  /*202f0*/  LOP3.LUT R20, R21, 0x380, RZ, 0xc0, !PT ;  /* 0x0000038015147812 */ /* 0x000fc800078ec0ff */
[----:B------:R-:W-:-:S04]  /*20300*/  SHF.R.U64 R20, R20, 0x3, RZ ;  /* 0x0000000314147819 */ /* 0x000fc800000012ff */
[----:B------:R-:W-:Y:S01]  /*20310*/  LOP3.LUT R20, R20, R21, RZ, 0x3c, !PT ;  /* 0x0000001514147212 */ /* 0x000fe200078e3cff */
[----:B------:R-:W-:Y:S01]  /*20320*/  IMAD.X R21, RZ, RZ, R179, P3 ;  /* 0x000000ffff157224 */ /* 0x000fe200018e06b3 */
[----:B------:R-:W-:Y:S02]  /*20330*/  IADD3 R153, P3, R178, 0x8020, RZ ;  /* 0x00008020b2997810 */ /* 0x000fe40007f7e0ff */
[----:B------:R-:W-:Y:S02]  /*20340*/  LOP3.LUT R18, R141, 0x380, RZ, 0xc0, !PT ;  /* 0x000003808d127812 */ /* 0x000fe400078ec0ff */
[----:B------:R-:W-:Y:S01]  /*20350*/  LOP3.LUT R152, R153, 0x380, RZ, 0xc0, !PT ;  /* 0x0000038099987812 */ /* 0x000fe200078ec0ff */
[----:B------:R-:W-:Y:S01]  /*20360*/  UIMAD UR5, UR12, UR8, URZ ;  /* 0x000000080c0572a4 */ /* 0x000fe2000f8e023f */
[----:B------:R-:W-:Y:S02]  /*20370*/  LOP3.LUT R140, R143, 0x380, RZ, 0xc0, !PT ;  /* 0x000003808f8c7812 */ /* 0x000fe400078ec0ff */
[----:B------:R-:W-:-:S02]  /*20380*/  SHF.R.U64 R152, R152, 0x3, RZ ;  /* 0x0000000398987819 */ /* 0x000fc400000012ff */
[----:B------:R-:W-:Y:S02]  /*20390*/  SHF.R.U64 R18, R18, 0x3, RZ ;  /* 0x0000000312127819 */ /* 0x000fe400000012ff */
[----:B------:R-:W-:Y:S01]  /*203a0*/  LOP3.LUT R152, R152, R153, RZ, 0x3c, !PT ;  /* 0x0000009998987212 */ /* 0x000fe200078e3cff */
[----:B------:R-:W-:Y:S01]  /*203b0*/  IMAD.X R153, RZ, RZ, R179, P3 ;  /* 0x000000ffff997224 */ /* 0x000fe200018e06b3 */
[----:B------:R-:W-:Y:S01]  /*203c0*/  SHF.R.U64 R140, R140, 0x3, RZ ;  /* 0x000000038c8c7819 */ /* 0x000fe200000012ff */
[----:B------:R-:W-:Y:S01]  /*203d0*/  UIMAD.WIDE.U32 UR6, UR42, UR8, URZ ;  /* 0x000000082a0672a5 */ /* 0x000fe2000f8e003f */
[----:B------:R-:W-:Y:S01]  /*203e0*/  LOP3.LUT R150, R18, R141, RZ, 0x3c, !PT ;  /* 0x0000008d12967212 */ /* 0x000fe200078e3cff */
[----:B------:R-:W-:Y:S01]  /*203f0*/  UIMAD UR5, UR42, UR9, UR5 ;  /* 0x000000092a0572a4 */ /* 0x000fe2000f8e0205 */
[C---:B------:R-:W-:Y:S02]  /*20400*/  IADD3 R155, P5, R178.reuse, 0x8000, RZ ;  /* 0x00008000b29b7810 */ /* 0x040fe40007fbe0ff */
[----:B------:R-:W-:Y:S01]  /*20410*/  IADD3 R141, P3, R178, 0xc040, RZ ;  /* 0x0000c040b28d7810 */ /* 0x000fe20007f7e0ff */
[----:B------:R-:W-:Y:S01]  /*20420*/  UIMAD UR8, UR13, UR10, URZ ;  /* 0x0000000a0d0872a4 */ /* 0x000fe2000f8e023f */
[----:B------:R-:W-:Y:S01]  /*20430*/  LOP3.LUT R156, R157, 0x380, RZ, 0xc0, !PT ;  /* 0x000003809d9c7812 */ /* 0x000fe200078ec0ff */
[----:B------:R-:W-:Y:S01]  /*20440*/  UIADD3 UR7, UR7, UR5, URZ ;  /* 0x0000000507077290 */ /* 0x000fe2000fffe03f */
[----:B------:R-:W-:-:S02]  /*20450*/  LOP3.LUT R158, R140, R143, RZ, 0x3c, !PT ;  /* 0x0000008f8c9e7212 */ /* 0x000fc400078e3cff */
[----:B------:R-:W-:Y:S02]  /*20460*/  LOP3.LUT R154, R155, 0x380, RZ, 0xc0, !PT ;  /* 0x000003809b9a7812 */ /* 0x000fe400078ec0ff */
[----:B------:R-:W-:Y:S02]  /*20470*/  LOP3.LUT R161, R178, 0x380, RZ, 0xc0, !PT ;  /* 0x00000380b2a17812 */ /* 0x000fe400078ec0ff */
[----:B------:R-:W-:Y:S01]  /*20480*/  LOP3.LUT R140, R141, 0x380, RZ, 0xc0, !PT ;  /* 0x000003808d8c7812 */ /* 0x000fe200078ec0ff */
[----:B------:R-:W-:Y:S01]  /*20490*/  UIMAD UR8, UR38, UR11, UR8 ;  /* 0x0000000b260872a4 */ /* 0x000fe2000f8e0208 */
[----:B------:R-:W-:Y:S01]  /*204a0*/  SHF.R.U64 R156, R156, 0x3, RZ ;  /* 0x000000039c9c7819 */ /* 0x000fe200000012ff */
[----:B------:R-:W-:Y:S01]  /*204b0*/  UIMAD.WIDE.U32 UR6, UR38, UR10, UR6 ;  /* 0x0000000a260672a5 */ /* 0x000fe2000f8e0006 */
[----:B------:R-:W-:Y:S02]  /*204c0*/  SHF.R.U64 R154, R154, 0x3, RZ ;  /* 0x000000039a9a7819 */ /* 0x000fe400000012ff */
[----:B------:R-:W-:Y:S01]  /*204d0*/  SHF.R.U64 R161, R161, 0x3, RZ ;  /* 0x00000003a1a17819 */ /* 0x000fe200000012ff */
[--C-:B------:R-:W-:Y:S01]  /*204e0*/  IMAD.X R159, RZ, RZ, R179.reuse, P4 ;  /* 0x000000ffff9f7224 */ /* 0x100fe200020e06b3 */
[----:B------:R-:W-:Y:S01]  /*204f0*/  SHF.R.U64 R140, R140, 0x3, RZ ;  /* 0x000000038c8c7819 */ /* 0x000fe200000012ff */
[----:B------:R-:W-:Y:S01]  /*20500*/  VIADD R19, R19, 0x8 ;  /* 0x0000000813137836 */ /* 0x000fe20000000000 */
[----:B------:R-:W-:Y:S01]  /*20510*/  LOP3.LUT R156, R156, R157, RZ, 0x3c, !PT ;  /* 0x0000009d9c9c7212 */ /* 0x000fe200078e3cff */
[--C-:B------:R-:W-:Y:S01]  /*20520*/  IMAD.X R157, RZ, RZ, R179.reuse, P6 ;  /* 0x000000ffff9d7224 */ /* 0x100fe200030e06b3 */
[----:B------:R-:W-:Y:S01]  /*20530*/  LOP3.LUT R154, R154, R155, RZ, 0x3c, !PT ;  /* 0x0000009b9a9a7212 */ /* 0x000fe200078e3cff */
[----:B------:R-:W-:Y:S01]  /*20540*/  IMAD.X R155, RZ, RZ, R179, P5 ;  /* 0x000000ffff9b7224 */ /* 0x000fe200028e06b3 */
[C---:B------:R-:W-:Y:S01]  /*20550*/  IADD3 R147, P4, R178.reuse, 0x8060, RZ ;  /* 0x00008060b2937810 */ /* 0x040fe20007f9e0ff */
[----:B------:R-:W-:Y:S01]  /*20560*/  ULDC.64 UR10, c[0x0][0xbf0] ;  /* 0x0002fc00000a7ab9 */ /* 0x000fe20000000a00 */
[----:B------:R-:W-:-:S02]  /*20570*/  IADD3 R145, P6, R178, 0xc000, RZ ;  /* 0x0000c000b2917810 */ /* 0x000fc40007fde0ff */
[----:B------:R-:W-:Y:S01]  /*20580*/  LOP3.LUT R160, R161, R178, RZ, 0x3c, !PT ;  /* 0x000000b2a1a07212 */ /* 0x000fe200078e3cff */
[--C-:B------:R-:W-:Y:S01]  /*20590*/  IMAD.MOV.U32 R161, RZ, RZ, R179.reuse ;  /* 0x000000ffffa17224 */ /* 0x100fe200078e00b3 */
[----:B------:R-:W-:Y:S01]  /*205a0*/  LOP3.LUT R140, R140, R141, RZ, 0x3c, !PT ;  /* 0x0000008d8c8c7212 */ /* 0x000fe200078e3cff */
[----:B------:R-:W-:Y:S01]  /*205b0*/  IMAD.X R141, RZ, RZ, R179, P3 ;  /* 0x000000ffff8d7224 */ /* 0x000fe200018e06b3 */
[----:B------:R-:W-:Y:S02]  /*205c0*/  IADD3 R143, P5, R178, 0xc020, RZ ;  /* 0x0000c020b28f7810 */ /* 0x000fe40007fbe0ff */
[----:B------:R-:W-:Y:S02]  /*205d0*/  LOP3.LUT R146, R147, 0x380, RZ, 0xc0, !PT ;  /* 0x0000038093927812 */ /* 0x000fe400078ec0ff */
[----:B------:R-:W-:Y:S02]  /*205e0*/  LOP3.LUT R144, R145, 0x380, RZ, 0xc0, !PT ;  /* 0x0000038091907812 */ /* 0x000fe400078ec0ff */
[----:B------:R-:W-:-:S02]  /*205f0*/  LOP3.LUT R142, R143, 0x380, RZ, 0xc0, !PT ;  /* 0x000003808f8e7812 */ /* 0x000fc400078ec0ff */
[----:B------:R-:W-:Y:S02]  /*20600*/  MOV R161, R160 ;  /* 0x000000a000a17202 */ /* 0x000fe40000000f00 */
[----:B------:R-:W-:Y:S02]  /*20610*/  SHF.R.U64 R146, R146, 0x3, RZ ;  /* 0x0000000392927819 */ /* 0x000fe400000012ff */
[----:B------:R-:W-:Y:S02]  /*20620*/  SHF.R.U64 R144, R144, 0x3, RZ ;  /* 0x0000000390907819 */ /* 0x000fe400000012ff */
[----:B------:R-:W-:Y:S02]  /*20630*/  SHF.R.U64 R142, R142, 0x3, RZ ;  /* 0x000000038e8e7819 */ /* 0x000fe400000012ff */
[----:B------:R-:W-:Y:S02]  /*20640*/  MOV R160, R20 ;  /* 0x0000001400a07202 */ /* 0x000fe40000000f00 */
[----:B------:R-:W-:Y:S01]  /*20650*/  LOP3.LUT R146, R146, R147, RZ, 0x3c, !PT ;  /* 0x0000009392927212 */ /* 0x000fe200078e3cff */
[----:B------:R-:W-:Y:S01]  /*20660*/  IMAD.X R147, RZ, RZ, R179, P4 ;  /* 0x000000ffff937224 */ /* 0x000fe200020e06b3 */
[----:B------:R-:W-:-:S02]  /*20670*/  MOV R150, R150 ;  /* 0x0000009600967202 */ /* 0x000fc40000000f00 */
[----:B--2---:R-:W-:Y:S02]  /*20680*/  F2FP.BF16.F32.PACK_AB R104, R105, R104 ;  /* 0x000000686968723e */ /* 0x004fe400000010ff */
[----:B------:R-:W-:Y:S02]  /*20690*/  F2FP.BF16.F32.PACK_AB R105, R107, R106 ;  /* 0x0000006a6b69723e */ /* 0x000fe400000010ff */
[----:B---3--:R-:W-:Y:S02]  /*206a0*/  F2FP.BF16.F32.PACK_AB R106, R101, R100 ;  /* 0x00000064656a723e */ /* 0x008fe400000010ff */
[----:B------:R-:W0:Y:S01]  /*206b0*/  @P1 LDC R100, c[0x0][0xcec] ;  /* 0x00033b00ff641b82 */ /* 0x000e220000000800 */
[----:B----4-:R-:W-:Y:S02]  /*206c0*/  F2FP.BF16.F32.PACK_AB R96, R97, R96 ;  /* 0x000000606160723e */ /* 0x010fe400000010ff */
[----:B------:R-:W-:Y:S02]  /*206d0*/  F2FP.BF16.F32.PACK_AB R97, R99, R98 ;  /* 0x000000626361723e */ /* 0x000fe400000010ff */
[----:B------:R-:W-:-:S03]  /*206e0*/  F2FP.BF16.F32.PACK_AB R98, R93, R92 ;  /* 0x0000005c5d62723e */ /* 0x000fc600000010ff */
[----:B------:R-:W1:Y:S01]  /*206f0*/  @P1 LDC R92, c[0x0][0xcf0] ;  /* 0x00033c00ff5c1b82 */ /* 0x000e620000000800 */
[----:B------:R-:W-:Y:S02]  /*20700*/  F2FP.BF16.F32.PACK_AB R88, R89, R88 ;  /* 0x000000585958723e */ /* 0x000fe400000010ff */
[----:B------:R-:W-:Y:S02]  /*20710*/  F2FP.BF16.F32.PACK_AB R89, R91, R90 ;  /* 0x0000005a5b59723e */ /* 0x000fe400000010ff */
[----:B------:R-:W-:Y:S01]  /*20720*/  F2FP.BF16.F32.PACK_AB R90, R85, R84 ;  /* 0x00000054555a723e */ /* 0x000fe200000010ff */
[----:B------:R-:W-:Y:S01]  /*20730*/  VIADD R85, R232, UR39 ;  /* 0x00000027e8557c36 */ /* 0x000fe20008000000 */
[----:B------:R-:W-:Y:S02]  /*20740*/  F2FP.BF16.F32.PACK_AB R80, R81, R80 ;  /* 0x000000505150723e */ /* 0x000fe400000010ff */
[----:B------:R-:W-:Y:S02]  /*20750*/  F2FP.BF16.F32.PACK_AB R81, R83, R82 ;  /* 0x000000525351723e */ /* 0x000fe400000010ff */
[----:B------:R-:W-:Y:S01]  /*20760*/  F2FP.BF16.F32.PACK_AB R82, R77, R76 ;  /* 0x0000004c4d52723e */ /* 0x000fe200000010ff */
[----:B0-----:R-:W-:-:S04]  /*20770*/  @P1 IMAD.HI.U32 R77, R85, R100, RZ ;  /* 0x00000064554d1227 */ /* 0x001fc800078e00ff */
[----:B------:R-:W-:Y:S01]  /*20780*/  IMAD.MOV.U32 R76, RZ, RZ, R85 ;  /* 0x000000ffff4c7224 */ /* 0x000fe200078e0055 */
[----:B-1----:R-:W-:Y:S02]  /*20790*/  @P1 SHF.R.U32.HI R76, RZ, R92, R77 ;  /* 0x0000005cff4c1219 */ /* 0x002fe4000001164d */
[----:B------:R-:W-:-:S03]  /*207a0*/  F2FP.BF16.F32.PACK_AB R72, R73, R72 ;  /* 0x000000484948723e */ /* 0x000fc600000010ff */
[--C-:B------:R-:W-:Y:S01]  /*207b0*/  IMAD.MOV R77, RZ, RZ, -R76.reuse ;  /* 0x000000ffff4d7224 */ /* 0x100fe200078e0a4c */
[----:B------:R-:W-:Y:S02]  /*207c0*/  F2FP.BF16.F32.PACK_AB R73, R75, R74 ;  /* 0x0000004a4b49723e */ /* 0x000fe400000010ff */
[----:B------:R-:W-:Y:S01]  /*207d0*/  F2FP.BF16.F32.PACK_AB R75, R59, R58 ;  /* 0x0000003a3b4b723e */ /* 0x000fe200000010ff */
[----:B------:R-:W-:Y:S01]  /*207e0*/  IMAD R59, R2, R77, R85 ;  /* 0x0000004d023b7224 */ /* 0x000fe200078e0255 */
[----:B------:R-:W-:Y:S01]  /*207f0*/  F2FP.BF16.F32.PACK_AB R83, R79, R78 ;  /* 0x0000004e4f53723e */ /* 0x000fe200000010ff */
[----:B------:R-:W-:Y:S01]  /*20800*/  IMAD.U32 R78, RZ, RZ, UR8 ;  /* 0x00000008ff4e7e24 */ /* 0x000fe2000f8e00ff */
[----:B------:R-:W-:Y:S01]  /*20810*/  F2FP.BF16.F32.PACK_AB R74, R57, R56 ;  /* 0x00000038394a723e */ /* 0x000fe200000010ff */
[----:B------:R-:W-:Y:S01]  /*20820*/  ULDC.64 UR8, c[0x0][0xbe8] ;  /* 0x0002fa0000087ab9 */ /* 0x000fe20000000a00 */
[----:B------:R-:W-:Y:S02]  /*20830*/  SHF.R.S32.HI R57, RZ, 0x1f, R76 ;  /* 0x0000001fff397819 */ /* 0x000fe4000001144c */
[----:B------:R-:W-:-:S02]  /*20840*/  IADD3 R56, P3, R76, UR6, RZ ;  /* 0x000000064c387c10 */ /* 0x000fc4000ff7e0ff */
[----:B------:R-:W-:Y:S02]  /*20850*/  F2FP.BF16.F32.PACK_AB R136, R137, R136 ;  /* 0x000000888988723e */ /* 0x000fe400000010ff */
[----:B------:R-:W-:Y:S02]  /*20860*/  SHF.R.S32.HI R58, RZ, 0x1f, R59 ;  /* 0x0000001fff3a7819 */ /* 0x000fe4000001143b */
[----:B------:R-:W-:Y:S02]  /*20870*/  F2FP.BF16.F32.PACK_AB R137, R139, R138 ;  /* 0x0000008a8b89723e */ /* 0x000fe400000010ff */
[----:B------:R-:W-:Y:S02]  /*20880*/  F2FP.BF16.F32.PACK_AB R128, R129, R128 ;  /* 0x000000808180723e */ /* 0x000fe400000010ff */
[----:B------:R-:W-:Y:S02]  /*20890*/  F2FP.BF16.F32.PACK_AB R138, R133, R132 ;  /* 0x00000084858a723e */ /* 0x000fe400000010ff */
[----:B------:R-:W-:Y:S01]  /*208a0*/  F2FP.BF16.F32.PACK_AB R139, R135, R134 ;  /* 0x00000086878b723e */ /* 0x000fe200000010ff */
[----:B------:R-:W-:Y:S01]  /*208b0*/  BAR.SYNC.DEFER_BLOCKING 0x1, 0x100 ;  /* 0x0044000000007b1d */ /* 0x000fe20000010000 */
[----:B------:R-:W-:-:S02]  /*208c0*/  F2FP.BF16.F32.PACK_AB R129, R131, R130 ;  /* 0x000000828381723e */ /* 0x000fc400000010ff */
[----:B------:R-:W-:Y:S02]  /*208d0*/  F2FP.BF16.F32.PACK_AB R120, R121, R120 ;  /* 0x000000787978723e */ /* 0x000fe400000010ff */
[----:B------:R-:W-:Y:S01]  /*208e0*/  IADD3.X R57, R57, UR7, R78, P3, !PT ;  /* 0x0000000739397c10 */ /* 0x000fe20009ffe44e */
[----:B------:R-:W-:Y:S01]  /*208f0*/  ULDC.64 UR6, c[0x0][0xc88] ;  /* 0x0003220000067ab9 */ /* 0x000fe20000000a00 */
[----:B------:R-:W-:Y:S02]  /*20900*/  F2FP.BF16.F32.PACK_AB R130, R125, R124 ;  /* 0x0000007c7d82723e */ /* 0x000fe400000010ff */
[----:B------:R-:W-:Y:S02]  /*20910*/  F2FP.BF16.F32.PACK_AB R131, R127, R126 ;  /* 0x0000007e7f83723e */ /* 0x000fe400000010ff */
[----:B------:R-:W-:Y:S02]  /*20920*/  F2FP.BF16.F32.PACK_AB R121, R123, R122 ;  /* 0x0000007a7b79723e */ /* 0x000fe400000010ff */
[----:B------:R-:W-:Y:S01]  /*20930*/  F2FP.BF16.F32.PACK_AB R112, R113, R112 ;  /* 0x000000707170723e */ /* 0x000fe200000010ff */
[----:B------:R-:W-:Y:S01]  /*20940*/  IMAD R58, R58, UR6, RZ ;  /* 0x000000063a3a7c24 */ /* 0x000fe2000f8e02ff */
[----:B------:R-:W-:-:S02]  /*20950*/  F2FP.BF16.F32.PACK_AB R122, R117, R116 ;  /* 0x00000074757a723e */ /* 0x000fc400000010ff */
[----:B------:R-:W-:Y:S02]  /*20960*/  F2FP.BF16.F32.PACK_AB R123, R119, R118 ;  /* 0x00000076777b723e */ /* 0x000fe400000010ff */
[----:B------:R-:W-:Y:S02]  /*20970*/  F2FP.BF16.F32.PACK_AB R113, R115, R114 ;  /* 0x000000727371723e */ /* 0x000fe400000010ff */
[----:B------:R-:W-:Y:S02]  /*20980*/  F2FP.BF16.F32.PACK_AB R114, R109, R108 ;  /* 0x0000006c6d72723e */ /* 0x000fe400000010ff */
[----:B------:R-:W-:Y:S01]  /*20990*/  F2FP.BF16.F32.PACK_AB R115, R111, R110 ;  /* 0x0000006e6f73723e */ /* 0x000fe200000010ff */
[----:B------:R-:W-:Y:S01]  /*209a0*/  STSM.16.M88.4 [R161], R136 ;  /* 0x00000088a1007844 */ /* 0x000fe20000000200 */
[----:B------:R-:W-:Y:S01]  /*209b0*/  F2FP.BF16.F32.PACK_AB R107, R103, R102 ;  /* 0x00000066676b723e */ /* 0x000fe200000010ff */
[----:B------:R-:W-:Y:S01]  /*209c0*/  IMAD.WIDE.U32 R56, R59, UR6, R56 ;  /* 0x000000063b387c25 */ /* 0x000fe2000f8e0038 */
[----:B------:R-:W-:Y:S01]  /*209d0*/  F2FP.BF16.F32.PACK_AB R99, R95, R94 ;  /* 0x0000005e5f63723e */ /* 0x000fe200000010ff */
[----:B------:R-:W-:Y:S01]  /*209e0*/  STSM.16.M88.4 [R231], R128 ;  /* 0x00000080e7007844 */ /* 0x000fe20000000200 */
[----:B------:R-:W-:Y:S01]  /*209f0*/  LOP3.LUT R144, R144, R145, RZ, 0x3c, !PT ;  /* 0x0000009190907212 */ /* 0x000fe200078e3cff */
[--C-:B------:R-:W-:Y:S01]  /*20a00*/  IMAD.X R145, RZ, RZ, R179.reuse, P6 ;  /* 0x000000ffff917224 */ /* 0x100fe200030e06b3 */
[----:B------:R-:W-:Y:S01]  /*20a10*/  MOV R158, R158 ;  /* 0x0000009e009e7202 */ /* 0x000fe20000000f00 */
[----:B------:R-:W-:Y:S01]  /*20a20*/  STSM.16.M88.4 [R230], R120 ;  /* 0x00000078e6007844 */ /* 0x000fe20000000200 */
[----:B------:R-:W-:Y:S01]  /*20a30*/  F2FP.BF16.F32.PACK_AB R91, R87, R86 ;  /* 0x00000056575b723e */ /* 0x000fe200000010ff */
[----:B------:R-:W-:Y:S01]  /*20a40*/  IMAD R59, R59, UR7, R58 ;  /* 0x000000073b3b7c24 */ /* 0x000fe2000f8e023a */
[----:B------:R-:W-:Y:S01]  /*20a50*/  LOP3.LUT R142, R142, R143, RZ, 0x3c, !PT ;  /* 0x0000008f8e8e7212 */ /* 0x000fe200078e3cff */
[----:B------:R-:W-:Y:S01]  /*20a60*/  IMAD.X R143, RZ, RZ, R179, P5 ;  /* 0x000000ffff8f7224 */ /* 0x000fe200028e06b3 */
[----:B------:R-:W-:Y:S01]  /*20a70*/  MOV R156, R156 ;  /* 0x0000009c009c7202 */ /* 0x000fe20000000f00 */
[----:B------:R-:W-:Y:S01]  /*20a80*/  STSM.16.M88.4 [R227], R112 ;  /* 0x00000070e3007844 */ /* 0x000fe20000000200 */
[----:B------:R-:W-:Y:S01]  /*20a90*/  F2FP.BF16.F32.PACK_AB R52, R53, R52 ;  /* 0x000000343534723e */ /* 0x000fe200000010ff */
[----:B------:R-:W-:Y:S01]  /*20aa0*/  ULDC.64 UR6, c[0x0][0xc50] ;  /* 0x0003140000067ab9 */ /* 0x000fe20000000a00 */
[----:B------:R-:W-:Y:S01]  /*20ab0*/  MOV R20, R154 ;  /* 0x0000009a00147202 */ /* 0x000fe20000000f00 */
[----:B------:R-:W-:Y:S01]  /*20ac0*/  STSM.16.M88.4 [R160], R104 ;  /* 0x00000068a0007844 */ /* 0x000fe20000000200 */
[----:B------:R-:W-:-:S02]  /*20ad0*/  F2FP.BF16.F32.PACK_AB R53, R55, R54 ;  /* 0x000000363735723e */ /* 0x000fc400000010ff */
[----:B------:R-:W-:Y:S01]  /*20ae0*/  F2FP.BF16.F32.PACK_AB R64, R65, R64 ;  /* 0x000000404140723e */ /* 0x000fe200000010ff */
[----:B------:R-:W-:Y:S01]  /*20af0*/  STSM.16.M88.4 [R150], R96 ;  /* 0x0000006096007844 */ /* 0x000fe20000000200 */
[----:B------:R-:W-:Y:S02]  /*20b00*/  MOV R21, R152 ;  /* 0x0000009800157202 */ /* 0x000fe40000000f00 */
[----:B------:R-:W-:Y:S02]  /*20b10*/  F2FP.BF16.F32.PACK_AB R54, R69, R68 ;  /* 0x000000444536723e */ /* 0x000fe400000010ff */
[----:B------:R-:W-:Y:S02]  /*20b20*/  F2FP.BF16.F32.PACK_AB R55, R71, R70 ;  /* 0x000000464737723e */ /* 0x000fe400000010ff */
[----:B------:R-:W-:Y:S02]  /*20b30*/  F2FP.BF16.F32.PACK_AB R65, R67, R66 ;  /* 0x000000424341723e */ /* 0x000fe400000010ff */
[----:B------:R-:W-:Y:S01]  /*20b40*/  F2FP.BF16.F32.PACK_AB R48, R49, R48 ;  /* 0x000000303130723e */ /* 0x000fe200000010ff */
[----:B------:R-:W-:Y:S01]  /*20b50*/  STSM.16.M88.4 [R158], R88 ;  /* 0x000000589e007844 */ /* 0x000fe20000000200 */
[----:B------:R-:W-:Y:S01]  /*20b60*/  MOV R148, R148 ;  /* 0x0000009400947202 */ /* 0x000fe20000000f00 */
[----:B------:R-:W-:Y:S01]  /*20b70*/  IMAD.IADD R57, R57, 0x1, R59 ;  /* 0x0000000139397824 */ /* 0x000fe200078e023b */
[----:B------:R-:W-:-:S02]  /*20b80*/  F2FP.BF16.F32.PACK_AB R66, R61, R60 ;  /* 0x0000003c3d42723e */ /* 0x000fc400000010ff */
[----:B------:R-:W-:Y:S02]  /*20b90*/  F2FP.BF16.F32.PACK_AB R67, R63, R62 ;  /* 0x0000003e3f43723e */ /* 0x000fe400000010ff */
[----:B------:R-:W-:Y:S01]  /*20ba0*/  F2FP.BF16.F32.PACK_AB R49, R51, R50 ;  /* 0x000000323331723e */ /* 0x000fe200000010ff */
[----:B------:R-:W-:Y:S01]  /*20bb0*/  STSM.16.M88.4 [R156], R80 ;  /* 0x000000509c007844 */ /* 0x000fe20000000200 */
[----:B------:R-:W-:Y:S02]  /*20bc0*/  MOV R18, R146 ;  /* 0x0000009200127202 */ /* 0x000fe40000000f00 */
[----:B------:R-:W-:Y:S02]  /*20bd0*/  F2FP.BF16.F32.PACK_AB R50, R45, R44 ;  /* 0x0000002c2d32723e */ /* 0x000fe400000010ff */
[----:B------:R-:W-:Y:S02]  /*20be0*/  F2FP.BF16.F32.PACK_AB R51, R47, R46 ;  /* 0x0000002e2f33723e */ /* 0x000fe400000010ff */
[----:B------:R-:W-:Y:S01]  /*20bf0*/  F2FP.BF16.F32.PACK_AB R36, R37, R36 ;  /* 0x000000242524723e */ /* 0x000fe200000010ff */
[----:B------:R-:W-:Y:S01]  /*20c00*/  STSM.16.M88.4 [R20], R72 ;  /* 0x0000004814007844 */ /* 0x000fe20000000200 */
[----:B------:R-:W-:-:S02]  /*20c10*/  MOV R144, R144 ;  /* 0x0000009000907202 */ /* 0x000fc40000000f00 */
[----:B------:R-:W-:Y:S02]  /*20c20*/  LEA R58, P3, R56, UR6, 0x2 ;  /* 0x00000006383a7c11 */ /* 0x000fe4000f8610ff */
[----:B------:R-:W-:Y:S02]  /*20c30*/  F2FP.BF16.F32.PACK_AB R44, R5, R4 ;  /* 0x00000004052c723e */ /* 0x000fe400000010ff */
[----:B------:R-:W-:Y:S02]  /*20c40*/  F2FP.BF16.F32.PACK_AB R45, R7, R6 ;  /* 0x00000006072d723e */ /* 0x000fe400000010ff */
[----:B------:R-:W-:Y:S02]  /*20c50*/  F2FP.BF16.F32.PACK_AB R46, R41, R40 ;  /* 0x00000028292e723e */ /* 0x000fe400000010ff */
[----:B------:R-:W-:Y:S02]  /*20c60*/  F2FP.BF16.F32.PACK_AB R47, R43, R42 ;  /* 0x0000002a2b2f723e */ /* 0x000fe400000010ff */
        /* <DEDUP_REMOVED lines=9> */
[----:B------:R-:W-:-:S02]  /*20d00*/  MOV R140, R140 ;  /* 0x0000008c008c7202 */ /* 0x000fc40000000f00 */
[----:B------:R-:W-:Y:S02]  /*20d10*/  F2FP.BF16.F32.PACK_AB R30, R25, R24 ;  /* 0x00000018191e723e */ /* 0x000fe400000010ff */
[----:B------:R-:W-:Y:S02]  /*20d20*/  F2FP.BF16.F32.PACK_AB R31, R27, R26 ;  /* 0x0000001a1b1f723e */ /* 0x000fe400000010ff */
[----:B------:R-:W-:Y:S01]  /*20d30*/  F2FP.BF16.F32.PACK_AB R13, R15, R14 ;  /* 0x0000000e0f0d723e */ /* 0x000fe200000010ff */
[----:B------:R-:W-:Y:S01]  /*20d40*/  STSM.16.M88.4 [R18], R48 ;  /* 0x0000003012007844 */ /* 0x000fe20000000200 */
[----:B------:R-:W-:Y:S02]  /*20d50*/  F2FP.BF16.F32.PACK_AB R14, R9, R8 ;  /* 0x00000008090e723e */ /* 0x000fe400000010ff */
[----:B------:R-:W-:Y:S01]  /*20d60*/  F2FP.BF16.F32.PACK_AB R15, R11, R10 ;  /* 0x0000000a0b0f723e */ /* 0x000fe200000010ff */
[----:B------:R-:W-:Y:S01]  /*20d70*/  STSM.16.M88.4 [R144], R44 ;  /* 0x0000002c90007844 */ /* 0x000fe20000000200 */
[----:B------:R-:W-:-:S03]  /*20d80*/  LEA.HI.X R59, R56, UR7, R57, 0x2, P3 ;  /* 0x00000007383b7c11 */ /* 0x000fc600098f1439 */
[----:B------:R-:W-:Y:S04]  /*20d90*/  STSM.16.M88.4 [R142], R36 ;  /* 0x000000248e007844 */ /* 0x000fe80000000200 */
[----:B------:R-:W-:Y:S04]  /*20da0*/  STSM.16.M88.4 [R140], R28 ;  /* 0x0000001c8c007844 */ /* 0x000fe80000000200 */
[----:B------:R-:W-:Y:S04]  /*20db0*/  STSM.16.M88.4 [R226], R12 ;  /* 0x0000000ce2007844 */ /* 0x000fe80000000200 */
[----:B------:R-:W-:Y:S04]  /*20dc0*/  SHFL.IDX PT, R56, R58, RZ, 0x1c1f ;  /* 0x001c1fff3a387589 */ /* 0x000fe800000e0000 */
[----:B------:R-:W0:Y:S01]  /*20dd0*/  SHFL.IDX PT, R57, R59, RZ, 0x1c1f ;  /* 0x001c1fff3b397589 */ /* 0x000e2200000e0000 */
[----:B------:R-:W-:Y:S01]  /*20de0*/  BAR.SYNC.DEFER_BLOCKING 0x1, 0x100 ;  /* 0x0044000000007b1d */ /* 0x000fe20000010000 */
[----:B------:R-:W-:-:S05]  /*20df0*/  ISETP.GE.OR P0, PT, R19, R0, P0 ;  /* 0x000000001300720c */ /* 0x000fca0000706670 */
[----:B0-----:R0:W-:Y:S08]  /*20e00*/  @!P2 ST.E desc[UR48][R56.64], R3 ;  /* 0x000000033800a985 */ /* 0x0011f0000c101930 */
[----:B------:R-:W2:Y:S01]  /*20e10*/  @!P0 LDL R21, [R1+0x454] ;  /* 0x0004540001158983 */ /* 0x000ea20000100800 */
[----:B------:R-:W-:Y:S02]  /*20e20*/  IMAD R4, R206, 0x40, R190 ;  /* 0x00000040ce047824 */ /* 0x000fe400078e02be */
[----:B------:R-:W-:-:S04]  /*20e30*/  IMAD.MOV.U32 R5, RZ, RZ, 0x2 ;  /* 0x00000002ff057424 */ /* 0x000fc800078e00ff */
[----:B------:R-:W-:-:S03]  /*20e40*/  IMAD.WIDE R4, R4, R5, UR36 ;  /* 0x0000002404047e25 */ /* 0x000fc6000f8e0205 */
[----:B------:R-:W-:-:S04]  /*20e50*/  IADD3 R33, P6, R4, 0x5000, RZ ;  /* 0x0000500004217810 */ /* 0x000fc80007fde0ff */
[----:B------:R-:W-:-:S04]  /*20e60*/  LOP3.LUT R32, R33, 0x380, RZ, 0xc0, !PT ;  /* 0x0000038021207812 */ /* 0x000fc800078ec0ff */
[----:B------:R-:W-:-:S04]  /*20e70*/  SHF.R.U64 R32, R32, 0x3, RZ ;  /* 0x0000000320207819 */ /* 0x000fc800000012ff */
[----:B------:R-:W-:Y:S01]  /*20e80*/  LOP3.LUT R32, R32, R33, RZ, 0x3c, !PT ;  /* 0x0000002120207212 */ /* 0x000fe200078e3cff */
[----:B------:R-:W-:Y:S01]  /*20e90*/  IMAD.X R33, RZ, RZ, R5, P6 ;  /* 0x000000ffff217224 */ /* 0x000fe200030e0605 */
[C---:B------:R-:W-:Y:S02]  /*20ea0*/  IADD3 R53, P6, R4.reuse, 0xa000, RZ ;  /* 0x0000a00004357810 */ /* 0x040fe40007fde0ff */
[----:B------:R-:W-:Y:S02]  /*20eb0*/  IADD3 R7, P3, R4, 0x2000, RZ ;  /* 0x0000200004077810 */ /* 0x000fe40007f7e0ff */
[----:B------:R-:W-:Y:S02]  /*20ec0*/  LOP3.LUT R52, R53, 0x380, RZ, 0xc0, !PT ;  /* 0x0000038035347812 */ /* 0x000fe400078ec0ff */
[----:B------:R-:W-:Y:S01]  /*20ed0*/  LOP3.LUT R6, R7, 0x380, RZ, 0xc0, !PT ;  /* 0x0000038007067812 */ /* 0x000fe200078ec0ff */
[----:B------:R-:W-:Y:S01]  /*20ee0*/  SHFL.IDX PT, R18, R58, 0x1, 0x1c1f ;  /* 0x003c1f003a127f89 */ /* 0x000fe200000e0000 */
[----:B------:R-:W-:-:S02]  /*20ef0*/  SHF.R.U64 R52, R52, 0x3, RZ ;  /* 0x0000000334347819 */ /* 0x000fc400000012ff */
[----:B------:R-:W-:Y:S01]  /*20f00*/  SHF.R.U64 R6, R6, 0x3, RZ ;  /* 0x0000000306067819 */ /* 0x000fe200000012ff */
[----:B------:R-:W2:Y:S01]  /*20f10*/  SHFL.IDX PT, R19, R59, 0x1, 0x1c1f ;  /* 0x003c1f003b137f89 */ /* 0x000ea200000e0000 */
[----:B------:R-:W-:Y:S01]  /*20f20*/  LOP3.LUT R52, R52, R53, RZ, 0x3c, !PT ;  /* 0x0000003534347212 */ /* 0x000fe200078e3cff */
[----:B------:R-:W-:Y:S01]  /*20f30*/  IMAD.X R53, RZ, RZ, R5, P6 ;  /* 0x000000ffff357224 */ /* 0x000fe200030e0605 */
[----:B------:R-:W-:Y:S02]  /*20f40*/  LOP3.LUT R12, R6, R7, RZ, 0x3c, !PT ;  /* 0x00000007060c7212 */ /* 0x000fe400078e3cff */
[----:B------:R-:W-:-:S04]  /*20f50*/  IADD3 R6, P6, R4, 0xf000, RZ ;  /* 0x0000f00004067810 */ /* 0x000fc80007fde0ff */
[----:B0-----:R-:W-:Y:S02]  /*20f60*/  LOP3.LUT R3, R6, 0x380, RZ, 0xc0, !PT ;  /* 0x0000038006037812 */ /* 0x001fe400078ec0ff */
[C---:B------:R-:W-:Y:S02]  /*20f70*/  IADD3 R9, P2, R4.reuse, 0x1000, RZ ;  /* 0x0000100004097810 */ /* 0x040fe40007f5e0ff */
[C---:B------:R-:W-:Y:S02]  /*20f80*/  IADD3 R25, P4, R4.reuse, 0x3000, RZ ;  /* 0x0000300004197810 */ /* 0x040fe40007f9e0ff */
[----:B------:R-:W-:Y:S02]  /*20f90*/  IADD3 R29, P5, R4, 0x4000, RZ ;  /* 0x00004000041d7810 */ /* 0x000fe40007fbe0ff */
[----:B------:R-:W-:Y:S02]  /*20fa0*/  SHF.R.U64 R3, R3, 0x3, RZ ;  /* 0x0000000303037819 */ /* 0x000fe400000012ff */
[----:B------:R-:W-:-:S02]  /*20fb0*/  LOP3.LUT R8, R9, 0x380, RZ, 0xc0, !PT ;  /* 0x0000038009087812 */ /* 0x000fc400078ec0ff */
[----:B------:R-:W-:Y:S02]  /*20fc0*/  LOP3.LUT R24, R25, 0x380, RZ, 0xc0, !PT ;  /* 0x0000038019187812 */ /* 0x000fe400078ec0ff */
[----:B------:R-:W-:Y:S02]  /*20fd0*/  LOP3.LUT R28, R29, 0x380, RZ, 0xc0, !PT ;  /* 0x000003801d1c7812 */ /* 0x000fe400078ec0ff */
[----:B------:R-:W-:Y:S02]  /*20fe0*/  LOP3.LUT R72, R3, R6, RZ, 0x3c, !PT ;  /* 0x0000000603487212 */ /* 0x000fe400078e3cff */
[----:B------:R-:W0:Y:S01]  /*20ff0*/  @P1 LDC R3, c[0x0][0xcec] ;  /* 0x00033b00ff031b82 */ /* 0x000e220000000800 */
[----:B------:R-:W-:Y:S02]  /*21000*/  SHF.R.U64 R8, R8, 0x3, RZ ;  /* 0x0000000308087819 */ /* 0x000fe400000012ff */
[----:B------:R-:W-:Y:S02]  /*21010*/  SHF.R.U64 R24, R24, 0x3, RZ ;  /* 0x0000000318187819 */ /* 0x000fe400000012ff */
[----:B------:R-:W-:Y:S01]  /*21020*/  SHF.R.U64 R28, R28, 0x3, RZ ;  /* 0x000000031c1c7819 */ /* 0x000fe200000012ff */
[--C-:B------:R-:W-:Y:S01]  /*21030*/  IMAD.X R13, RZ, RZ, R5.reuse, P3 ;  /* 0x000000ffff0d7224 */ /* 0x100fe200018e0605 */
        /* <DEDUP_REMOVED lines=8> */
[C---:B------:R-:W-:Y:S02]  /*210c0*/  IADD3 R45, P4, R4.reuse, 0x8000, RZ ;  /* 0x00008000042d7810 */ /* 0x040fe40007f9e0ff */
[----:B------:R-:W-:Y:S02]  /*210d0*/  IADD3 R49, P5, R4, 0x9000, RZ ;  /* 0x0000900004317810 */ /* 0x000fe40007fbe0ff */
[----:B------:R-:W-:Y:S02]  /*210e0*/  LOP3.LUT R36, R37, 0x380, RZ, 0xc0, !PT ;  /* 0x0000038025247812 */ /* 0x000fe400078ec0ff */
[----:B------:R-:W-:Y:S02]  /*210f0*/  LOP3.LUT R40, R41, 0x380, RZ, 0xc0, !PT ;  /* 0x0000038029287812 */ /* 0x000fe400078ec0ff */
[----:B------:R-:W-:-:S02]  /*21100*/  LOP3.LUT R44, R45, 0x380, RZ, 0xc0, !PT ;  /* 0x000003802d2c7812 */ /* 0x000fc400078ec0ff */
[----:B------:R-:W-:Y:S02]  /*21110*/  LOP3.LUT R48, R49, 0x380, RZ, 0xc0, !PT ;  /* 0x0000038031307812 */ /* 0x000fe400078ec0ff */
[----:B------:R-:W-:Y:S02]  /*21120*/  SHF.R.U64 R36, R36, 0x3, RZ ;  /* 0x0000000324247819 */ /* 0x000fe400000012ff */
[----:B------:R-:W-:Y:S02]  /*21130*/  SHF.R.U64 R40, R40, 0x3, RZ ;  /* 0x0000000328287819 */ /* 0x000fe400000012ff */
[----:B------:R-:W-:Y:S02]  /*21140*/  SHF.R.U64 R44, R44, 0x3, RZ ;  /* 0x000000032c2c7819 */ /* 0x000fe400000012ff */
[----:B------:R-:W-:Y:S01]  /*21150*/  SHF.R.U64 R48, R48, 0x3, RZ ;  /* 0x0000000330307819 */ /* 0x000fe200000012ff */
[----:B------:R-:W-:Y:S01]  /*21160*/  UIMAD UR5, UR12, UR8, URZ ;  /* 0x000000080c0572a4 */ /* 0x000fe2000f8e023f */
[----:B------:R-:W-:Y:S01]  /*21170*/  LOP3.LUT R36, R36, R37, RZ, 0x3c, !PT ;  /* 0x0000002524247212 */ /* 0x000fe200078e3cff */
[----:B------:R-:W-:Y:S01]  /*21180*/  VIADD R76, R207, UR39 ;  /* 0x00000027cf4c7c36 */ /* 0x000fe20008000000 */
[----:B------:R-:W-:Y:S01]  /*21190*/  LOP3.LUT R40, R40, R41, RZ, 0x3c, !PT ;  /* 0x0000002928287212 */ /* 0x000fe200078e3cff */
[--C-:B------:R-:W-:Y:S01]  /*211a0*/  IMAD.X R37, RZ, RZ, R5.reuse, P2 ;  /* 0x000000ffff257224 */ /* 0x100fe200010e0605 */
[----:B------:R-:W-:Y:S01]  /*211b0*/  LOP3.LUT R44, R44, R45, RZ, 0x3c, !PT ;  /* 0x0000002d2c2c7212 */ /* 0x000fe200078e3cff */
[--C-:B------:R-:W-:Y:S01]  /*211c0*/  IMAD.X R41, RZ, RZ, R5.reuse, P3 ;  /* 0x000000ffff297224 */ /* 0x100fe200018e0605 */
[----:B------:R-:W-:Y:S01]  /*211d0*/  LOP3.LUT R48, R48, R49, RZ, 0x3c, !PT ;  /* 0x0000003130307212 */ /* 0x000fe200078e3cff */
[--C-:B------:R-:W-:Y:S01]  /*211e0*/  IMAD.X R45, RZ, RZ, R5.reuse, P4 ;  /* 0x000000ffff2d7224 */ /* 0x100fe200020e0605 */
[C---:B------:R-:W-:Y:S01]  /*211f0*/  IADD3 R57, P2, R4.reuse, 0xb000, RZ ;  /* 0x0000b00004397810 */ /* 0x040fe20007f5e0ff */
[----:B------:R-:W-:Y:S01]  /*21200*/  IMAD.X R49, RZ, RZ, R5, P5 ;  /* 0x000000ffff317224 */ /* 0x000fe200028e0605 */
[C---:B------:R-:W-:Y:S01]  /*21210*/  IADD3 R61, P3, R4.reuse, 0xc000, RZ ;  /* 0x0000c000043d7810 */ /* 0x040fe20007f7e0ff */
[----:B------:R-:W-:Y:S01]  /*21220*/  UIMAD.WIDE.U32 UR6, UR42, UR8, URZ ;  /* 0x000000082a0672a5 */ /* 0x000fe2000f8e003f */
[C---:B------:R-:W-:Y:S01]  /*21230*/  IADD3 R65, P4, R4.reuse, 0xd000, RZ ;  /* 0x0000d00004417810 */ /* 0x040fe20007f9e0ff */
[----:B------:R-:W-:Y:S01]  /*21240*/  UIMAD UR5, UR42, UR9, UR5 ;  /* 0x000000092a0572a4 */ /* 0x000fe2000f8e0205 */
[----:B------:R-:W-:Y:S01]  /*21250*/  IADD3 R69, P5, R4, 0xe000, RZ ;  /* 0x0000e00004457810 */ /* 0x000fe20007fbe0ff */
[----:B0-----:R-:W-:Y:S01]  /*21260*/  @P1 IMAD.HI.U32 R3, R76, R3, RZ ;  /* 0x000000034c031227 */ /* 0x001fe200078e00ff */
[----:B------:R-:W-:Y:S01]  /*21270*/  LOP3.LUT R56, R57, 0x380, RZ, 0xc0, !PT ;  /* 0x0000038039387812 */ /* 0x000fe200078ec0ff */
[----:B------:R-:W-:Y:S01]  /*21280*/  UIMAD UR8, UR13, UR10, URZ ;  /* 0x0000000a0d0872a4 */ /* 0x000fe2000f8e023f */
[----:B------:R-:W-:Y:S01]  /*21290*/  LOP3.LUT R60, R61, 0x380, RZ, 0xc0, !PT ;  /* 0x000003803d3c7812 */ /* 0x000fe200078ec0ff */
[----:B------:R-:W-:Y:S01]  /*212a0*/  UIADD3 UR7, UR7, UR5, URZ ;  /* 0x0000000507077290 */ /* 0x000fe2000fffe03f */
[----:B------:R-:W-:-:S02]  /*212b0*/  LOP3.LUT R64, R65, 0x380, RZ, 0xc0, !PT ;  /* 0x0000038041407812 */ /* 0x000fc400078ec0ff */
[----:B------:R-:W-:Y:S02]  /*212c0*/  LOP3.LUT R68, R69, 0x380, RZ, 0xc0, !PT ;  /* 0x0000038045447812 */ /* 0x000fe400078ec0ff */
[----:B------:R-:W-:Y:S01]  /*212d0*/  LOP3.LUT R7, R4, 0x380, RZ, 0xc0, !PT ;  /* 0x0000038004077812 */ /* 0x000fe200078ec0ff */
[----:B------:R-:W-:Y:S01]  /*212e0*/  UIMAD UR5, UR38, UR11, UR8 ;  /* 0x0000000b260572a4 */ /* 0x000fe2000f8e0208 */
[----:B------:R-:W-:Y:S01]  /*212f0*/  SHF.R.U64 R56, R56, 0x3, RZ ;  /* 0x0000000338387819 */ /* 0x000fe200000012ff */
[----:B------:R-:W-:Y:S01]  /*21300*/  UIMAD.WIDE.U32 UR6, UR38, UR10, UR6 ;  /* 0x0000000a260672a5 */ /* 0x000fe2000f8e0006 */
[----:B------:R-:W-:Y:S01]  /*21310*/  SHF.R.U64 R60, R60, 0x3, RZ ;  /* 0x000000033c3c7819 */ /* 0x000fe200000012ff */
[----:B------:R-:W-:Y:S01]  /*21320*/  IMAD.X R73, RZ, RZ, R5, P6 ;  /* 0x000000ffff497224 */ /* 0x000fe200030e0605 */
[----:B------:R-:W-:Y:S02]  /*21330*/  SHF.R.U64 R64, R64, 0x3, RZ ;  /* 0x0000000340407819 */ /* 0x000fe400000012ff */
[----:B------:R-:W-:-:S02]  /*21340*/  SHF.R.U64 R68, R68, 0x3, RZ ;  /* 0x0000000344447819 */ /* 0x000fc400000012ff */
[----:B------:R-:W-:Y:S01]  /*21350*/  SHF.R.U64 R7, R7, 0x3, RZ ;  /* 0x0000000307077819 */ /* 0x000fe200000012ff */
[----:B------:R-:W-:Y:S01]  /*21360*/  UIADD3 UR5, UR7, UR5, URZ ;  /* 0x0000000507057290 */ /* 0x000fe2000fffe03f */
        /* <DEDUP_REMOVED lines=8> */
[----:B------:R-:W-:Y:S01]  /*213f0*/  LOP3.LUT R4, R7, R4, RZ, 0x3c, !PT ;  /* 0x0000000407047212 */ /* 0x000fe200078e3cff */
[----:B------:R-:W-:Y:S01]  /*21400*/  ULDC.64 UR8, c[0x0][0xbe0] ;  /* 0x0002f80000087ab9 */ /* 0x000fe20000000a00 */
[----:B------:R-:W-:-:S05]  /*21410*/  VIADD R81, R206, UR39 ;  /* 0x00000027ce517c36 */ /* 0x000fca0008000000 */
[----:B------:R-:W-:Y:S01]  /*21420*/  ISETP.GE.AND P2, PT, R81, R0, PT ;  /* 0x000000005100720c */ /* 0x000fe20003f46270 */
[----:B------:R-:W-:Y:S01]  /*21430*/  BSSY B1, `(.L_x_2116) ;  /* 0x000004a000017945 */ /* 0x000fe20003800000 */
[----:B--2---:R0:W-:Y:S04]  /*21440*/  @!P0 ST.E desc[UR48][R18.64], R21 ;  /* 0x0000001512008985 */ /* 0x0041e8000c101930 */
[----:B------:R-:W5:Y:S04]  /*21450*/  LD.E.128 R4, desc[UR48][R4.64] ;  /* 0x0000003004047980 */ /* 0x000f68000c101d00 */
[----:B------:R-:W5:Y:S01]  /*21460*/  LD.E.128 R8, desc[UR48][R8.64] ;  /* 0x0000003008087980 */ /* 0x000f62000c101d00 */
[----:B0-----:R-:W0:Y:S01]  /*21470*/  @P1 LDC R18, c[0x0][0xcf0] ;  /* 0x00033c00ff121b82 */ /* 0x001e220000000800 */
[----:B------:R-:W-:-:S02]  /*21480*/  IMAD.MOV.U32 R21, RZ, RZ, R76 ;  /* 0x000000ffff157224 */ /* 0x000fc400078e004c */
[----:B------:R-:W5:Y:S01]  /*21490*/  LD.E.128 R12, desc[UR48][R12.64] ;  /* 0x000000300c0c7980 */ /* 0x000f62000c101d00 */
[----:B------:R-:W-:-:S03]  /*214a0*/  IMAD.U32 R19, RZ, RZ, UR7 ;  /* 0x00000007ff137e24 */ /* 0x000fc6000f8e00ff */
[----:B------:R-:W5:Y:S04]  /*214b0*/  LD.E.128 R24, desc[UR48][R24.64] ;  /* 0x0000003018187980 */ /* 0x000f68000c101d00 */
[----:B------:R-:W5:Y:S04]  /*214c0*/  LD.E.128 R28, desc[UR48][R28.64] ;  /* 0x000000301c1c7980 */ /* 0x000f68000c101d00 */
[----:B------:R-:W5:Y:S04]  /*214d0*/  LD.E.128 R32, desc[UR48][R32.64] ;  /* 0x0000003020207980 */ /* 0x000f68000c101d00 */
[----:B------:R-:W5:Y:S04]  /*214e0*/  LD.E.128 R36, desc[UR48][R36.64] ;  /* 0x0000003024247980 */ /* 0x000f68000c101d00 */
[----:B------:R-:W5:Y:S01]  /*214f0*/  LD.E.128 R40, desc[UR48][R40.64] ;  /* 0x0000003028287980 */ /* 0x000f62000c101d00 */
[----:B0-----:R-:W-:Y:S01]  /*21500*/  @P1 SHF.R.U32.HI R21, RZ, R18, R3 ;  /* 0x00000012ff151219 */ /* 0x001fe20000011603 */
[----:B------:R-:W-:-:S02]  /*21510*/  IMAD.U32 R18, RZ, RZ, UR6 ;  /* 0x00000006ff127e24 */ /* 0x000fc4000f8e00ff */
[----:B------:R-:W5:Y:S01]  /*21520*/  LD.E.128 R44, desc[UR48][R44.64] ;  /* 0x000000302c2c7980 */ /* 0x000f62000c101d00 */
[----:B------:R-:W-:Y:S01]  /*21530*/  IMAD.U32 R3, RZ, RZ, UR5 ;  /* 0x00000005ff037e24 */ /* 0x000fe2000f8e00ff */
[--C-:B------:R-:W-:Y:S01]  /*21540*/  SHF.R.S32.HI R20, RZ, 0x1f, R21.reuse ;  /* 0x0000001fff147819 */ /* 0x100fe20000011415 */
[----:B------:R-:W-:Y:S01]  /*21550*/  IMAD.MOV R77, RZ, RZ, -R21 ;  /* 0x000000ffff4d7224 */ /* 0x000fe200078e0a15 */
[----:B------:R-:W5:Y:S01]  /*21560*/  LD.E.128 R48, desc[UR48][R48.64] ;  /* 0x0000003030307980 */ /* 0x000f62000c101d00 */
[----:B------:R-:W-:Y:S02]  /*21570*/  ULDC.64 UR6, c[0x0][0xbd8] ;  /* 0x0002f60000067ab9 */ /* 0x000fe40000000a00 */
[----:B------:R-:W-:Y:S01]  /*21580*/  IMAD R19, R2, R77, R76 ;  /* 0x0000004d02137224 */ /* 0x000fe200078e024c */
[----:B------:R-:W5:Y:S01]  /*21590*/  LD.E.128 R52, desc[UR48][R52.64] ;  /* 0x0000003034347980 */ /* 0x000f62000c101d00 */
[----:B------:R-:W-:Y:S02]  /*215a0*/  IMAD R20, R20, UR8, RZ ;  /* 0x0000000814147c24 */ /* 0x000fe4000f8e02ff */
[----:B------:R-:W-:Y:S01]  /*215b0*/  IMAD.MOV.U32 R2, RZ, RZ, R18 ;  /* 0x000000ffff027224 */ /* 0x000fe200078e0012 */
[----:B------:R-:W5:Y:S01]  /*215c0*/  LD.E.128 R56, desc[UR48][R56.64] ;  /* 0x0000003038387980 */ /* 0x000f62000c101d00 */
[----:B------:R-:W-:-:S03]  /*215d0*/  SHF.R.S32.HI R18, RZ, 0x1f, R19 ;  /* 0x0000001fff127819 */ /* 0x000fc60000011413 */
[----:B------:R-:W5:Y:S01]  /*215e0*/  LD.E.128 R60, desc[UR48][R60.64] ;  /* 0x000000303c3c7980 */ /* 0x000f62000c101d00 */
[----:B------:R-:W-:-:S03]  /*215f0*/  IMAD R77, R21, UR9, R20 ;  /* 0x00000009154d7c24 */ /* 0x000fc6000f8e0214 */
[----:B------:R-:W5:Y:S01]  /*21600*/  LD.E.128 R64, desc[UR48][R64.64] ;  /* 0x0000003040407980 */ /* 0x000f62000c101d00 */
[----:B------:R-:W-:-:S03]  /*21610*/  IMAD.WIDE.U32 R2, R21, UR8, R2 ;  /* 0x0000000815027c25 */ /* 0x000fc6000f8e0002 */
        /* <DEDUP_REMOVED lines=8> */
[----:B------:R-:W-:-:S02]  /*216a0*/  IMAD.IADD R3, R3, 0x1, R77 ;  /* 0x0000000103037824 */ /* 0x000fc400078e024d */
[----:B------:R-:W-:Y:S01]  /*216b0*/  IMAD R18, R18, UR6, RZ ;  /* 0x0000000612127c24 */ /* 0x000fe2000f8e02ff */
[----:B------:R-:W-:Y:S01]  /*216c0*/  UIADD3 UR5, UR44, 0x32420, URZ ;  /* 0x000324202c057890 */ /* 0x000fe2000fffe03f */
[----:B------:R-:W-:-:S04]  /*216d0*/  IMAD.WIDE.U32 R2, R19, UR6, R2 ;  /* 0x0000000613027c25 */ /* 0x000fc8000f8e0002 */
[----:B------:R-:W-:Y:S01]  /*216e0*/  IMAD R77, R19, UR7, R18 ;  /* 0x00000007134d7c24 */ /* 0x000fe2000f8e0212 */
[----:B------:R-:W-:Y:S01]  /*216f0*/  ULDC.64 UR6, c[0x0][0xb80] ;  /* 0x0002e00000067ab9 */ /* 0x000fe20000000a00 */
[----:B------:R-:W-:Y:S01]  /*21700*/  UPRMT UR5, URZ, 0x654, UR5 ;  /* 0x000006543f057896 */ /* 0x000fe20008000005 */
[----:B------:R-:W-:Y:S01]  /*21710*/  LEA R78, P3, R2, UR6, 0x1 ;  /* 0x00000006024e7c11 */ /* 0x000fe2000f8608ff */
[----:B------:R-:W-:Y:S02]  /*21720*/  IMAD.IADD R3, R3, 0x1, R77 ;  /* 0x0000000103037824 */ /* 0x000fe400078e024d */
[----:B------:R-:W-:-:S03]  /*21730*/  VIADD R21, R81, 0x20 ;  /* 0x0000002051157836 */ /* 0x000fc60000000000 */
[----:B------:R-:W-:Y:S01]  /*21740*/  LEA.HI.X R79, R2, UR7, R3, 0x1, P3 ;  /* 0x00000007024f7c11 */ /* 0x000fe200098f0c03 */
[----:B------:R-:W-:Y:S01]  /*21750*/  VIADD R19, R81, 0x40 ;  /* 0x0000004051137836 */ /* 0x000fe20000000000 */
[----:B0-----:R0:W1:Y:S01]  /*21760*/  SHFL.IDX PT, R76, R78, RZ, 0x181f ;  /* 0x00181fff4e4c7589 */ /* 0x00106200000e0000 */
[----:B------:R-:W-:-:S03]  /*21770*/  ISETP.GE.AND P1, PT, R21, R0, PT ;  /* 0x000000001500720c */ /* 0x000fc60003f26270 */
[----:B------:R0:W2:Y:S01]  /*21780*/  SHFL.IDX PT, R77, R79, RZ, 0x181f ;  /* 0x00181fff4f4d7589 */ /* 0x0000a200000e0000 */
[----:B------:R-:W-:Y:S01]  /*21790*/  SYNCS.ARRIVE.TRANS64.RED.A1T0 RZ, [UR5], RZ ;  /* 0x000000ffffff79a7 */ /* 0x000fe20008100405 */
        /* <DEDUP_REMOVED lines=19> */
.L_x_2117:
[----:B------:R-:W-:Y:S05]  /*218d0*/  BSYNC B1 ;  /* 0x0000000000017941 */ /* 0x000fea0003800000 */
.L_x_2116:
[----:B---3--:R3:W4:Y:S01]  /*218e0*/  SHFL.IDX PT, R19, R79, 0x1, 0x181f ;  /* 0x00381f004f137f89 */ /* 0x00872200000e0000 */
        /* <DEDUP_REMOVED lines=9> */
[-C--:B-----5:R-:W-:Y:S02]  /*21980*/  @!P3 LEA R4, P5, R192, R18.reuse, 0x1 ;  /* 0x00000012c004b211 */ /* 0x0a0fe400078a08ff */
[-C--:B----4-:R-:W-:Y:S02]  /*21990*/  @!P4 LEA.HI.X R3, R190, R19.reuse, R199, 0x1, P6 ;  /* 0x00000013be03c211 */ /* 0x090fe400030f0cc7 */
[-C--:B------:R-:W-:Y:S02]  /*219a0*/  @!P2 LEA R6, P6, R191, R18.reuse, 0x1 ;  /* 0x00000012bf06a211 */ /* 0x080fe400078c08ff */
        /* <DEDUP_REMOVED lines=8> */
.L_x_2119:
[----:B------:R-:W-:Y:S05]  /*21a30*/  BSYNC B1 ;  /* 0x0000000000017941 */ /* 0x000fea0003800000 */
.L_x_2118:
[----:B0----5:R0:W0:Y:S01]  /*21a40*/  SHFL.IDX PT, R9, R79, 0x2, 0x181f ;  /* 0x00581f004f097f89 */ /* 0x02102200000e0000 */
        /* <DEDUP_REMOVED lines=9> */
[-C--:B------:R-:W-:Y:S02]  /*21ae0*/  @!P2 LEA R4, P5, R192, R8.reuse, 0x1 ;  /* 0x00000008c004a211 */ /* 0x080fe400078a08ff */
[-C--:B------:R-:W-:Y:S02]  /*21af0*/  @!P1 LEA R6, P4, R191, R8.reuse, 0x1 ;  /* 0x00000008bf069211 */ /* 0x080fe400078808ff */
[-C--:B------:R-:W-:Y:S02]  /*21b00*/  @!P3 LEA.HI.X R3, R190, R9.reuse, R199, 0x1, P6 ;  /* 0x00000009be03b211 */ /* 0x080fe400030f0cc7 */
        /* <DEDUP_REMOVED lines=8> */
.L_x_2121:
[----:B------:R-:W-:Y:S05]  /*21b90*/  BSYNC B1 ;  /* 0x0000000000017941 */ /* 0x000fea0003800000 */
.L_x_2120:
[----:B0-----:R-:W-:Y:S01]  /*21ba0*/  VIADD R3, R81, 0x60 ;  /* 0x0000006051037836 */ /* 0x001fe20000000000 */
[----:B---3--:R-:W0:Y:S04]  /*21bb0*/  SHFL.IDX PT, R79, R79, 0x3, 0x181f ;  /* 0x00781f004f4f7f89 */ /* 0x008e2800000e0000 */
[----:B------:R-:W-:Y:S01]  /*21bc0*/  ISETP.GE.AND P0, PT, R3, R0, PT ;  /* 0x000000000300720c */ /* 0x000fe20003f06270 */
[----:B------:R-:W3:-:S12]  /*21bd0*/  SHFL.IDX PT, R78, R78, 0x3, 0x181f ;  /* 0x00781f004e4e7f89 */ /* 0x000ed800000e0000 */
[----:B------:R-:W-:Y:S05]  /*21be0*/  @P0 BRA `(.L_x_2122) ;  /* 0x0000000c001c0947 */ /* 0x000fea0003800000 */
[----:B------:R-:W-:Y:S02]  /*21bf0*/  ULDC UR5, c[0x0][0xbc8] ;  /* 0x0002f20000057ab9 */ /* 0x000fe40000000800 */
[----:B------:R-:W-:Y:S02]  /*21c00*/  ISETP.GE.AND P3, PT, R190, UR5, PT ;  /* 0x00000005be007c0c */ /* 0x000fe4000bf66270 */
[----:B------:R-:W-:Y:S02]  /*21c10*/  ISETP.GE.AND P4, PT, R192, UR5, PT ;  /* 0x00000005c0007c0c */ /* 0x000fe4000bf86270 */
[----:B------:R-:W-:-:S09]  /*21c20*/  ISETP.GE.AND P5, PT, R191, UR5, PT ;  /* 0x00000005bf007c0c */ /* 0x000fd2000bfa6270 */
[-C--:B---3--:R-:W-:Y:S02]  /*21c30*/  @!P3 LEA R2, P0, R190, R78.reuse, 0x1 ;  /* 0x0000004ebe02b211 */ /* 0x088fe400078008ff */
[-C--:B------:R-:W-:Y:S02]  /*21c40*/  @!P4 LEA R4, P1, R192, R78.reuse, 0x1 ;  /* 0x0000004ec004c211 */ /* 0x080fe400078208ff */
[C---:B------:R-:W-:Y:S02]  /*21c50*/  @!P5 LEA R6, P2, R191.reuse, R78, 0x1 ;  /* 0x0000004ebf06d211 */ /* 0x040fe400078408ff */
[-C--:B0-----:R-:W-:Y:S02]  /*21c60*/  @!P3 LEA.HI.X R3, R190, R79.reuse, R199, 0x1, P0 ;  /* 0x0000004fbe03b211 */ /* 0x081fe400000f0cc7 */
        /* <DEDUP_REMOVED lines=11> */
.L_x_2115:
[----:B0-----:R-:W0:Y:S01]  /*21d20*/  LDC R6, c[0x0][0xce8] ;  /* 0x00033a00ff067b82 */ /* 0x001e220000000800 */
[----:B------:R-:W-:Y:S01]  /*21d30*/  ISETP.GE.AND P0, PT, R202, 0x80, PT ;  /* 0x00000080ca00780c */ /* 0x000fe20003f06270 */
[----:B------:R-:W-:Y:S01]  /*21d40*/  USHF.R.S32.HI UR8, URZ, 0x1f, UR42 ;  /* 0x0000001f3f087899 */ /* 0x000fe2000801142a */
[----:B------:R-:W-:Y:S01]  /*21d50*/  BSSY B1, `(.L_x_2123) ;  /* 0x000002e000017945 */ /* 0x000fe20003800000 */
[----:B------:R-:W-:Y:S01]  /*21d60*/  USHF.R.S32.HI UR9, URZ, 0x1f, UR38 ;  /* 0x0000001f3f097899 */ /* 0x000fe20008011426 */
        /* <DEDUP_REMOVED lines=44> */
.L_x_2124:
[----:B------:R-:W-:Y:S05]  /*22030*/  BSYNC B1 ;  /* 0x0000000000017941 */ /* 0x000fea0003800000 */
.L_x_2123:
[----:B------:R-:W-:Y:S01]  /*22040*/  ULDC.64 UR10, c[0x0][0xbe8] ;  /* 0x0002fa00000a7ab9 */ /* 0x000fe20000000a00 */
[----:B--2---:R-:W-:Y:S01]  /*22050*/  VIADD R4, R207, UR39 ;  /* 0x00000027cf047c36 */ /* 0x004fe20008000000 */
[----:B------:R-:W-:Y:S01]  /*22060*/  UIMAD UR5, UR8, UR10, URZ ;  /* 0x0000000a080572a4 */ /* 0x000fe2000f8e023f */
[----:B------:R-:W-:Y:S01]  /*22070*/  VIADD R8, R206, UR39 ;  /* 0x00000027ce087c36 */ /* 0x000fe20008000000 */
[----:B------:R-:W-:Y:S01]  /*22080*/  UIMAD.WIDE.U32 UR6, UR42, UR10, URZ ;  /* 0x0000000a2a0672a5 */ /* 0x000fe2000f8e003f */
[----:B0-----:R-:W-:Y:S01]  /*22090*/  @P1 IMAD.HI.U32 R0, R4, R9, RZ ;  /* 0x0000000904001227 */ /* 0x001fe200078e00ff */
[----:B------:R-:W-:Y:S01]  /*220a0*/  UIMAD UR5, UR42, UR11, UR5 ;  /* 0x0000000b2a0572a4 */ /* 0x000fe2000f8e0205 */
[----:B------:R-:W-:Y:S02]  /*220b0*/  BSSY B1, `(.L_x_2125) ;  /* 0x0000038000017945 */ /* 0x000fe40003800000 */
[----:B------:R-:W-:Y:S01]  /*220c0*/  ULDC.64 UR10, c[0x0][0xbf0] ;  /* 0x0002fc00000a7ab9 */ /* 0x000fe20000000a00 */
[----:B------:R-:W-:Y:S01]  /*220d0*/  UIADD3 UR7, UR7, UR5, URZ ;  /* 0x0000000507077290 */ /* 0x000fe2000fffe03f */
[----:B------:R-:W-:Y:S01]  /*220e0*/  IMAD.MOV.U32 R5, RZ, RZ, R4 ;  /* 0x000000ffff057224 */ /* 0x000fe200078e0004 */
[----:B------:R-:W-:Y:S01]  /*220f0*/  UIMAD UR5, UR9, UR10, URZ ;  /* 0x0000000a090572a4 */ /* 0x000fe2000f8e023f */
[----:B-1----:R-:W-:Y:S01]  /*22100*/  @P1 SHF.R.U32.HI R5, RZ, R11, R0 ;  /* 0x0000000bff051219 */ /* 0x002fe20000011600 */
[----:B------:R-:W-:-:S02]  /*22110*/  UIMAD.WIDE.U32 UR6, UR38, UR10, UR6 ;  /* 0x0000000a260672a5 */ /* 0x000fc4000f8e0006 */
[----:B------:R-:W-:Y:S01]  /*22120*/  UIMAD UR5, UR38, UR11, UR5 ;  /* 0x0000000b260572a4 */ /* 0x000fe2000f8e0205 */
[--C-:B------:R-:W-:Y:S01]  /*22130*/  SHF.R.S32.HI R0, RZ, 0x1f, R5.reuse ;  /* 0x0000001fff007819 */ /* 0x100fe20000011405 */
[----:B------:R-:W-:Y:S01]  /*22140*/  IMAD.MOV R7, RZ, RZ, -R5 ;  /* 0x000000ffff077224 */ /* 0x000fe200078e0a05 */
[----:B------:R-:W-:Y:S01]  /*22150*/  ULDC.64 UR8, c[0x0][0xbe0] ;  /* 0x0002f80000087ab9 */ /* 0x000fe20000000a00 */
[----:B------:R-:W-:Y:S02]  /*22160*/  UIADD3 UR5, UR7, UR5, URZ ;  /* 0x0000000507057290 */ /* 0x000fe4000fffe03f */
[----:B------:R-:W-:Y:S02]  /*22170*/  IMAD.U32 R3, RZ, RZ, UR7 ;  /* 0x00000007ff037e24 */ /* 0x000fe4000f8e00ff */
[----:B------:R-:W-:Y:S02]  /*22180*/  IMAD R0, R0, UR8, RZ ;  /* 0x0000000800007c24 */ /* 0x000fe4000f8e02ff */
[----:B------:R-:W-:-:S02]  /*22190*/  IMAD R7, R6, R7, R4 ;  /* 0x0000000706077224 */ /* 0x000fc400078e0204 */
        /* <DEDUP_REMOVED lines=41> */
.L_x_2126:
[----:B------:R-:W-:Y:S05]  /*22430*/  BSYNC B1 ;  /* 0x0000000000017941 */ /* 0x000fea0003800000 */
.L_x_2125:
        /* <DEDUP_REMOVED lines=10> */
[----:B------:R-:W-:Y:S02]  /*224e0*/  @!P3 LEA R10, P5, R192, R2, 0x1 ;  /* 0x00000002c00ab211 */ /* 0x000fe400078a08ff */
        /* <DEDUP_REMOVED lines=10> */
.L_x_2128:
[----:B------:R-:W-:Y:S05]  /*22590*/  BSYNC B1 ;  /* 0x0000000000017941 */ /* 0x000fea0003800000 */
.L_x_2127:
        /* <DEDUP_REMOVED lines=10> */
[-C--:B------:R-:W-:Y:S02]  /*22640*/  @!P2 LEA R10, P5, R192, R2.reuse, 0x1 ;  /* 0x00000002c00aa211 */ /* 0x080fe400078a08ff */
        /* <DEDUP_REMOVED lines=10> */
.L_x_2130:
[----:B------:R-:W-:Y:S05]  /*226f0*/  BSYNC B1 ;  /* 0x0000000000017941 */ /* 0x000fea0003800000 */
.L_x_2129:
        /* <DEDUP_REMOVED lines=11> */
[-C--:B------:R-:W-:Y:S02]  /*227b0*/  @!P2 LEA R6, P5, R192, R2.reuse, 0x1 ;  /* 0x00000002c006a211 */ /* 0x080fe400078a08ff */
        /* <DEDUP_REMOVED lines=10> */
.L_x_2122:
[----:B------:R-:W-:Y:S05]  /*22860*/  BSYNC B0 ;  /* 0x0000000000007941 */ /* 0x000fea0003800000 */
.L_x_2114:
[----:B------:R-:W-:Y:S02]  /*22870*/  ULDC UR5, c[0x0][0xd38] ;  /* 0x00034e0000057ab9 */ /* 0x000fe40000000800 */
[----:B------:R-:W-:-:S06]  /*22880*/  UISETP.GE.AND UP0, UPT, UR4, UR5, UPT ;  /* 0x000000050400728c */ /* 0x000fcc000bf06270 */
[----:B------:R-:W-:-:S13]  /*22890*/  PLOP3.LUT P0, PT, PT, PT, UP0, 0x80, 0x0 ;  /* 0x000000000000781c */ /* 0x000fda0003f0f008 */
[----:B------:R-:W-:Y:S05]  /*228a0*/  @!P0 BRA `(.L_x_2131) ;  /* 0xfffffde800208947 */ /* 0x000fea000383ffff */
[----:B------:R-:W-:Y:S05]  /*228b0*/  EXIT ;  /* 0x000000000000794d */ /* 0x000fea0003800000 */
.L_x_2007:
[----:B------:R-:W-:-:S08]  /*228c0*/  NOP ;  /* 0x0000000000007918 */ /* 0x000fd00000000000 */
[----:B----4-:R-:W0:-:S00]  /*228d0*/  USETMAXREG.DEALLOC.CTAPOOL 0x18 ;  /* 0x00000018000079c8 */ /* 0x010e0000080e0500 */
[----:B0-----:R-:W2:Y:S01]  /*228e0*/  LDL.LU R2, [R1+0x47c] ;  /* 0x00047c0001027983 */ /* 0x001ea20000300800 */
[----:B------:R-:W-:-:S05]  /*228f0*/  LOP3.LUT R0, R0, 0x3, RZ, 0xc0, !PT ;  /* 0x0000000300007812 */ /* 0x000fca00078ec0ff */
[----:B------:R-:W0:Y:S01]  /*22900*/  S2UR UR6, SR_CTAID.X ;  /* 0x00000000000679c3 */ /* 0x000e220000002500 */
[----:B------:R-:W-:Y:S01]  /*22910*/  IMAD.MOV.U32 R18, RZ, RZ, RZ ;  /* 0x000000ffff127224 */ /* 0x000fe200078e00ff */
[----:B------:R-:W-:Y:S04]  /*22920*/  STL [R1+0x4a8], RZ ;  /* 0x0004a8ff01007387 */ /* 0x000fe80000100800 */
[----:B------:R-:W1:Y:S02]  /*22930*/  SHFL.IDX PT, R0, R0, RZ, 0x1f ;  /* 0x00001fff00007589 */ /* 0x000e6400000e0000 */
[----:B-1----:R-:W-:Y:S02]  /*22940*/  ISETP.NE.AND P0, PT, R0, RZ, PT ;  /* 0x000000ff0000720c */ /* 0x002fe40003f05270 */
[----:B------:R-:W0:Y:S11]  /*22950*/  LDC R0, c[0x0][0xd38] ;  /* 0x00034e00ff007b82 */ /* 0x000e360000000800 */
[----:B------:R-:W-:Y:S06]  /*22960*/  @P0 BAR.ARV 0x4, 0x180 ;  /* 0x0106000000000b1d */ /* 0x000fec0000002000 */
[----:B--2---:R-:W-:-:S04]  /*22970*/  LOP3.LUT R2, R2, 0xffffff7f, RZ, 0xc0, !PT ;  /* 0xffffff7f02027812 */ /* 0x004fc800078ec0ff */
[----:B------:R-:W-:Y:S02]  /*22980*/  @P0 LOP3.LUT R2, R2, 0x80, RZ, 0xfc, !PT ;  /* 0x0000008002020812 */ /* 0x000fe400078efcff */
[----:B0-----:R-:W-:Y:S01]  /*22990*/  ISETP.LE.AND P0, PT, R0, UR6, PT ;  /* 0x0000000600007c0c */ /* 0x001fe2000bf03270 */
[----:B------:R-:W-:Y:S02]  /*229a0*/  IMAD.MOV.U32 R0, RZ, RZ, 0x1 ;  /* 0x00000001ff007424 */ /* 0x000fe400078e00ff */
[----:B------:R0:W-:Y:S04]  /*229b0*/  STL [R1+0x47c], R2 ;  /* 0x00047c0201007387 */ /* 0x0001e80000100800 */
[----:B------:R0:W-:Y:S06]  /*229c0*/  STL [R1+0x474], R0 ;  /* 0x0004740001007387 */ /* 0x0001ec0000100800 */
[----:B------:R-:W-:Y:S05]  /*229d0*/  @P0 BRA `(.L_x_2132) ;  /* 0x0000005000e80947 */ /* 0x000fea0003800000 */
[----:B------:R-:W1:Y:S01]  /*229e0*/  S2R R5, SR_TID.X ;  /* 0x0000000000057919 */ /* 0x000e620000002100 */
[----:B------:R-:W2:Y:S01]  /*229f0*/  S2UR UR5, SR_CgaCtaId ;  /* 0x00000000000579c3 */ /* 0x000ea20000008800 */
[----:B------:R-:W-:Y:S01]  /*22a00*/  UMOV UR4, 0x400 ;  /* 0x0000040000047882 */ /* 0x000fe20000000000 */
[----:B------:R-:W-:Y:S01]  /*22a10*/  IMAD.MOV.U32 R18, RZ, RZ, RZ ;  /* 0x000000ffff127224 */ /* 0x000fe200078e00ff */
[----:B------:R-:W-:Y:S01]  /*22a20*/  STL [R1+0x4a8], RZ ;  /* 0x0004a8ff01007387 */ /* 0x000fe20000100800 */
[----:B------:R-:W-:Y:S01]  /*22a30*/  ULDC UR42, c[0x0][0xc] ;  /* 0x00000300002a7ab9 */ /* 0x000fe20000000800 */
[----:B------:R-:W-:Y:S01]  /*22a40*/  ULDC.64 UR46, c[0x0][0x198] ;  /* 0x00006600002e7ab9 */ /* 0x000fe20000000a00 */
[----:B--2---:R-:W-:-:S06]  /*22a50*/  ULEA UR4, UR5, UR4, 0x18 ;  /* 0x0000000405047291 */ /* 0x004fcc000f8ec03f */
[----:B------:R-:W-:Y:S01]  /*22a60*/  IMAD.U32 R17, RZ, RZ, UR4 ;  /* 0x00000004ff117e24 */ /* 0x000fe2000f8e00ff */
[C---:B-1----:R-:W-:Y:S01]  /*22a70*/  LOP3.LUT R4, R5.reuse, 0x7f, RZ, 0xc0, !PT ;  /* 0x0000007f05047812 */ /* 0x042fe200078ec0ff */
[----:B0-----:R-:W-:-:S05]  /*22a80*/  IMAD.SHL.U32 R0, R5, 0x8, RZ ;  /* 0x0000000805007824 */ /* 0x001fca00078e00ff */
[C---:B------:R-:W-:Y:S02]  /*22a90*/  LOP3.LUT R2, R0.reuse, 0x1f8, RZ, 0xc0, !PT ;  /* 0x000001f800027812 */ /* 0x040fe400078ec0ff */
[----:B------:R-:W-:Y:S02]  /*22aa0*/  LOP3.LUT R0, R0, 0x38, RZ, 0xc0, !PT ;  /* 0x0000003800007812 */ /* 0x000fe400078ec0ff */
[----:B------:R-:W-:Y:S01]  /*22ab0*/  LOP3.LUT R3, R2, 0x38, R5, 0x78, !PT ;  /* 0x0000003802037812 */ /* 0x000fe200078e7805 */
[----:B------:R-:W-:Y:S01]  /*22ac0*/  IMAD.SHL.U32 R2, R4, 0x8, RZ ;  /* 0x0000000804027824 */ /* 0x000fe200078e00ff */
[----:B------:R-:W-:-:S04]  /*22ad0*/  SHF.R.U32.HI R4, RZ, 0x3, R4 ;  /* 0x00000003ff047819 */ /* 0x000fc80000011604 */
[----:B------:R-:W-:Y:S01]  /*22ae0*/  LOP3.LUT R2, R3, 0x200, R2, 0xf8, !PT ;  /* 0x0000020003027812 */ /* 0x000fe200078ef802 */
[----:B------:R-:W-:-:S05]  /*22af0*/  IMAD.SHL.U32 R3, R5, 0x10, RZ ;  /* 0x0000001005037824 */ /* 0x000fca00078e00ff */
[----:B------:R-:W-:Y:S01]  /*22b00*/  LOP3.LUT R5, R4, 0x70, R3, 0xf8, !PT ;  /* 0x0000007004057812 */ /* 0x000fe200078ef803 */
[----:B------:R-:W-:Y:S02]  /*22b10*/  IMAD R4, R2, 0x2, R17 ;  /* 0x0000000202047824 */ /* 0x000fe400078e0211 */
[----:B------:R-:W-:Y:S02]  /*22b20*/  IMAD.U32 R3, RZ, RZ, UR6 ;  /* 0x00000006ff037e24 */ /* 0x000fe4000f8e00ff */
[----:B------:R-:W-:Y:S01]  /*22b30*/  IMAD.MOV.U32 R2, RZ, RZ, 0x1 ;  /* 0x00000001ff027424 */ /* 0x000fe200078e00ff */
[----:B------:R-:W-:Y:S04]  /*22b40*/  STL [R1+0x470], R4 ;  /* 0x0004700401007387 */ /* 0x000fe80000100800 */
[----:B------:R0:W-:Y:S04]  /*22b50*/  STL [R1+0x484], R3 ;  /* 0x0004840301007387 */ /* 0x0001e80000100800 */
[----:B------:R1:W-:Y:S01]  /*22b60*/  STL [R1+0x474], R2 ;  /* 0x0004740201007387 */ /* 0x0003e20000100800 */
[----:B0-----:R-:W-:-:S02]  /*22b70*/  LOP3.LUT R3, R0, 0x40, RZ, 0xfc, !PT ;  /* 0x0000004000037812 */ /* 0x001fc400078efcff */
[C---:B-1----:R-:W-:Y:S02]  /*22b80*/  LOP3.LUT R2, R0.reuse, 0x80, RZ, 0xfc, !PT ;  /* 0x0000008000027812 */ /* 0x042fe400078efcff */
[----:B------:R-:W-:-:S07]  /*22b90*/  LOP3.LUT R0, R0, 0xc0, RZ, 0xfc, !PT ;  /* 0x000000c000007812 */ /* 0x000fce00078efcff */
.L_x_2234:
[----:B--2---:R-:W2:Y:S01]  /*22ba0*/  LDL R0, [R1+0x484] ;  /* 0x0004840001007983 */ /* 0x004ea20000100800 */
        /* <DEDUP_REMOVED lines=13> */
[----:B01-34-:R-:W-:Y:S05]  /*22c80*/  @!P0 BRA `(.L_x_2133) ;  /* 0x0000000000208947 */ /* 0x01bfea0003800000 */
        /* <DEDUP_REMOVED lines=8> */
.L_x_2133:
[----:B------:R-:W-:Y:S01]  /*22d10*/  ULDC UR9, c[0x0][0xd54] ;  /* 0x0003550000097ab9 */ /* 0x000fe20000000800 */
[----:B------:R-:W-:Y:S01]  /*22d20*/  UMOV UR6, UR8 ;  /* 0x0000000800067c82 */ /* 0x000fe20008000000 */
[----:B------:R-:W-:-:S11]  /*22d30*/  UISETP.NE.AND UP0, UPT, UR9, 0x1, UPT ;  /* 0x000000010900788c */ /* 0x000fd6000bf05270 */
[----:B------:R-:W-:Y:S02]  /*22d40*/  @UP0 ULDC.64 UR10, c[0x0][0xd58] ;  /* 0x00035600000a0ab9 */ /* 0x000fe40000000a00 */
[----:B------:R-:W-:-:S04]  /*22d50*/  UIMAD.WIDE.U32 UR4, UR8, UR10, URZ ;  /* 0x0000000a080472a5 */ /* 0x000fc8000f8e003f */
[----:B------:R-:W-:-:S04]  /*22d60*/  @UP0 USHF.R.U32.HI UR6, URZ, UR11, UR5 ;  /* 0x0000000b3f060299 */ /* 0x000fc80008011605 */
[----:B------:R-:W-:-:S12]  /*22d70*/  UIMAD UR4, UR6, UR9, URZ ;  /* 0x00000009060472a4 */ /* 0x000fd8000f8e023f */
.L_x_2134:
        /* <DEDUP_REMOVED lines=48> */
.L_x_2136:
[----:B------:R-:W-:-:S11]  /*23080*/  UISETP.NE.AND UP0, UPT, UR5, 0x1, UPT ;  /* 0x000000010500788c */ /* 0x000fd6000bf05270 */
[----:B------:R-:W-:Y:S02]  /*23090*/  @UP0 ULDC.64 UR12, c[0x0][0xae0] ;  /* 0x0002b800000c0ab9 */ /* 0x000fe40000000a00 */
[----:B------:R-:W-:-:S04]  /*230a0*/  UIMAD.WIDE.U32 UR8, UR10, UR12, URZ ;  /* 0x0000000c0a0872a5 */ /* 0x000fc8000f8e003f */
[----:B------:R-:W-:-:S12]  /*230b0*/  @UP0 USHF.R.U32.HI UR10, URZ, UR13, UR9 ;  /* 0x0000000d3f0a0299 */ /* 0x000fd80008011609 */
.L_x_2137:
[----:B------:R-:W-:-:S04]  /*230c0*/  UIMAD UR10, UR10, UR5, UR5 ;  /* 0x000000050a0a72a4 */ /* 0x000fc8000f8e0205 */
[----:B------:R-:W-:-:S04]  /*230d0*/  UISETP.LT.AND UP0, UPT, UR4, UR10, UPT ;  /* 0x0000000a0400728c */ /* 0x000fc8000bf01270 */
[----:B------:R-:W-:-:S12]  /*230e0*/  USEL UR4, UR4, UR10, UP0 ;  /* 0x0000000a04047287 */ /* 0x000fd80008000000 */
.L_x_2135:
        /* <DEDUP_REMOVED lines=31> */
.L_x_2139:
[----:B------:R-:W-:-:S11]  /*232e0*/  UISETP.NE.AND UP0, UPT, UR5, 0x1, UPT ;  /* 0x000000010500788c */ /* 0x000fd6000bf05270 */
[----:B------:R-:W-:Y:S02]  /*232f0*/  @UP0 ULDC.64 UR10, c[0x0][0xae0] ;  /* 0x0002b800000a0ab9 */ /* 0x000fe40000000a00 */
[----:B------:R-:W-:-:S04]  /*23300*/  UIMAD.WIDE.U32 UR6, UR4, UR10, URZ ;  /* 0x0000000a040672a5 */ /* 0x000fc8000f8e003f */
[----:B------:R-:W-:-:S12]  /*23310*/  @UP0 USHF.R.U32.HI UR4, URZ, UR11, UR7 ;  /* 0x0000000b3f040299 */ /* 0x000fd80008011607 */
.L_x_2140:
[----:B------:R-:W-:-:S04]  /*23320*/  UIMAD UR4, UR4, UR5, URZ ;  /* 0x00000005040472a4 */ /* 0x000fc8000f8e023f */
[----:B------:R-:W-:-:S04]  /*23330*/  UISETP.LT.AND UP0, UPT, UR8, UR4, UPT ;  /* 0x000000040800728c */ /* 0x000fc8000bf01270 */
[----:B------:R-:W-:-:S12]  /*23340*/  USEL UR8, UR8, UR4, !UP0 ;  /* 0x0000000408087287 */ /* 0x000fd8000c000000 */
.L_x_2138:
        /* <DEDUP_REMOVED lines=27> */
.L_x_2142:
        /* <DEDUP_REMOVED lines=20> */
.L_x_2145:
[----:B------:R-:W-:Y:S05]  /*23640*/  BSYNC B6 ;  /* 0x0000000000067941 */ /* 0x000fea0003800000 */
.L_x_2144:
        /* <DEDUP_REMOVED lines=20> */
.L_x_2148:
        /* <DEDUP_REMOVED lines=15> */
.L_x_2147:
[----:B------:R-:W-:Y:S05]  /*23880*/  BSYNC B6 ;  /* 0x0000000000067941 */ /* 0x000fea0003800000 */
.L_x_2146:
[----:B------:R-:W-:Y:S01]  /*23890*/  ULDC.64 UR4, c[0x0][0xaf0] ;  /* 0x0002bc0000047ab9 */ /* 0x000fe20000000a00 */
[----:B------:R-:W2:Y:S01]  /*238a0*/  LDL.LU R4, [R1+0x47c] ;  /* 0x00047c0001047983 */ /* 0x000ea20000300800 */
[----:B------:R-:W-:Y:S01]  /*238b0*/  UISETP.NE.U32.AND UP0, UPT, UR4, URZ, UPT ;  /* 0x0000003f0400728c */ /* 0x000fe2000bf05070 */
[----:B------:R-:W-:-:S03]  /*238c0*/  IMAD.U32 R19, RZ, RZ, UR43 ;  /* 0x0000002bff137e24 */ /* 0x000fc6000f8e00ff */
[----:B------:R-:W-:-:S06]  /*238d0*/  UISETP.NE.AND.EX UP0, UPT, UR5, URZ, UPT, UP0 ;  /* 0x0000003f0500728c */ /* 0x000fcc000bf05300 */
[----:B------:R-:W-:-:S05]  /*238e0*/  PLOP3.LUT P0, PT, PT, PT, UP0, 0x80, 0x0 ;  /* 0x000000000000781c */ /* 0x000fca0003f0f008 */
[----:B------:R-:W-:Y:S02]  /*238f0*/  @UP0 ULDC.64 UR4, c[0x0][0xaf0] ;  /* 0x0002bc0000040ab9 */ /* 0x000fe40000000a00 */
[----:B------:R-:W-:-:S06]  /*23900*/  @UP0 UIMAD.WIDE UR4, UR43, 0x4, UR4 ;  /* 0x000000042b0408a5 */ /* 0x000fcc000f8e0204 */
[----:B------:R-:W-:Y:S02]  /*23910*/  IMAD.U32 R2, RZ, RZ, UR4 ;  /* 0x00000004ff027e24 */ /* 0x000fe4000f8e00ff */
[----:B------:R-:W-:-:S05]  /*23920*/  IMAD.U32 R3, RZ, RZ, UR5 ;  /* 0x00000005ff037e24 */ /* 0x000fca000f8e00ff */
[----:B------:R0:W3:Y:S01]  /*23930*/  @P0 LDG.E R19, desc[UR48][R2.64] ;  /* 0x0000003002130981 */ /* 0x0000e2000c1e1900 */
[----:B------:R-:W-:Y:S01]  /*23940*/  UMOV UR4, 0xffffffff ;  /* 0xffffffff00047882 */ /* 0x000fe20000000000 */
[----:B------:R-:W-:Y:S01]  /*23950*/  IMAD.U32 R0, RZ, RZ, UR39 ;  /* 0x00000027ff007e24 */ /* 0x000fe2000f8e00ff */
[----:B------:R-:W1:Y:S03]  /*23960*/  S2R R5, SR_TID.X ;  /* 0x0000000000057919 */ /* 0x000e660000002100 */
[----:B------:R-:W-:Y:S01]  /*23970*/  VIADD R0, R0, 0xffffffff ;  /* 0xffffffff00007836 */ /* 0x000fe20000000000 */
[----:B0-----:R-:W0:Y:S02]  /*23980*/  LDC.64 R2, c[0x0][0x418] ;  /* 0x00010600ff027b82 */ /* 0x001e240000000a00 */
[----:B0-----:R-:W-:Y:S02]  /*23990*/  ISETP.NE.U32.AND P0, PT, R2, RZ, PT ;  /* 0x000000ff0200720c */ /* 0x001fe40003f05070 */
[----:B-1----:R-:W-:-:S02]  /*239a0*/  SHF.R.U32.HI R5, RZ, 0x5, R5 ;  /* 0x00000005ff057819 */ /* 0x002fc40000011605 */
[----:B------:R-:W-:Y:S02]  /*239b0*/  ISETP.NE.AND.EX P1, PT, R3, RZ, PT, P0 ;  /* 0x000000ff0300720c */ /* 0x000fe40003f25300 */
[----:B------:R-:W-:Y:S02]  /*239c0*/  LOP3.LUT R5, R5, 0x3, RZ, 0xc0, !PT ;  /* 0x0000000305057812 */ /* 0x000fe400078ec0ff */
[----:B--2---:R-:W-:-:S09]  /*239d0*/  LOP3.LUT R4, R4, 0xfffffffe, RZ, 0xc0, !PT ;  /* 0xfffffffe04047812 */ /* 0x004fd200078ec0ff */
[----:B------:R-:W-:-:S05]  /*239e0*/  @P1 LOP3.LUT R4, R4, 0x1, RZ, 0xfc, !PT ;  /* 0x0000000104041812 */ /* 0x000fca00078efcff */
[----:B------:R0:W-:Y:S01]  /*239f0*/  STL [R1+0x47c], R4 ;  /* 0x00047c0401007387 */ /* 0x0001e20000100800 */
[----:B---3--:R-:W-:Y:S02]  /*23a00*/  SHF.R.S32.HI R7, RZ, 0x1f, R19 ;  /* 0x0000001fff077819 */ /* 0x008fe40000011413 */
[----:B------:R-:W-:-:S03]  /*23a10*/  SEL R16, R19, RZ, !P1 ;  /* 0x000000ff13107207 */ /* 0x000fc60004800000 */
[----:B------:R0:W-:Y:S01]  /*23a20*/  STL [R1+0x478], R7 ;  /* 0x0004780701007387 */ /* 0x0001e20000100800 */
[----:B------:R-:W-:Y:S05]  /*23a30*/  BRA.DIV UR4, `(.L_x_2149) ;  /* 0x0000004a04647947 */ /* 0x000fea000b800000 */
[----:B------:R1:W2:Y:S02]  /*23a40*/  SHFL.IDX PT, R14, R5, RZ, 0x1f ;  /* 0x00001fff050e7589 */ /* 0x0002a400000e0000 */
.L_x_2250:
[----:B------:R-:W-:Y:S01]  /*23a50*/  PLOP3.LUT P2, PT, PT, PT, PT, 0x8, 0x0 ;  /* 0x000000000000781c */ /* 0x000fe20003f4e170 */
[----:B------:R3:W-:Y:S01]  /*23a60*/  STL [R1+0x48c], R0 ;  /* 0x00048c0001007387 */ /* 0x0007e20000100800 */
[----:B0-----:R-:W-:Y:S02]  /*23a70*/  LOP3.LUT R4, R4, 0xfffffffd, RZ, 0xc0, !PT ;  /* 0xfffffffd04047812 */ /* 0x001fe400078ec0ff */
[----:B--2---:R-:W-:-:S09]  /*23a80*/  ISETP.NE.AND P0, PT, R14, RZ, PT ;  /* 0x000000ff0e00720c */ /* 0x004fd20003f05270 */
[----:B------:R-:W-:-:S05]  /*23a90*/  @P2 LOP3.LUT R4, R4, 0x2, RZ, 0xfc, !PT ;  /* 0x0000000204042812 */ /* 0x000fca00078efcff */
[----:B------:R3:W-:Y:S01]  /*23aa0*/  STL [R1+0x47c], R4 ;  /* 0x00047c0401007387 */ /* 0x0007e20000100800 */
[----:B------:R-:W-:Y:S05]  /*23ab0*/  @P0 BRA `(.L_x_2150) ;  /* 0x0000000000f80947 */ /* 0x000fea0003800000 */
[----:B------:R-:W-:-:S03]  /*23ac0*/  UMOV UR4, 0xffffffff ;  /* 0xffffffff00047882 */ /* 0x000fc60000000000 */
[----:B------:R-:W-:Y:S05]  /*23ad0*/  BRA.DIV UR4, `(.L_x_2151) ;  /* 0x0000004a045c7947 */ /* 0x000fea000b800000 */
[----:B------:R-:W-:-:S13]  /*23ae0*/  ELECT P6, URZ, PT ;  /* 0x00000000003f782f */ /* 0x000fda00038c0000 */
.L_x_2253:
[----:B------:R-:W-:Y:S05]  /*23af0*/  @!P6 BRA `(.L_x_2150) ;  /* 0x0000000000e8e947 */ /* 0x000fea0003800000 */
[----:B------:R-:W-:Y:S01]  /*23b00*/  IMAD.MOV.U32 R16, RZ, RZ, R19 ;  /* 0x000000ffff107224 */ /* 0x000fe200078e0013 */
[----:B------:R-:W-:Y:S06]  /*23b10*/  @!P1 BRA `(.L_x_2152) ;  /* 0x00000000004c9947 */ /* 0x000fec0003800000 */
[----:B------:R-:W0:Y:S01]  /*23b20*/  LDC R6, c[0x0][0x43c] ;  /* 0x00010f00ff067b82 */ /* 0x000e220000000800 */
[----:B------:R-:W-:Y:S01]  /*23b30*/  IMAD.MOV.U32 R8, RZ, RZ, R0 ;  /* 0x000000ffff087224 */ /* 0x000fe200078e0000 */
[----:B------:R-:W-:Y:S01]  /*23b40*/  ULDC.64 UR4, c[0x0][0x428] ;  /* 0x00010a0000047ab9 */ /* 0x000fe20000000a00 */
[----:B0-----:R-:W-:-:S13]  /*23b50*/  ISETP.NE.AND P0, PT, R6, 0x1, PT ;  /* 0x000000010600780c */ /* 0x001fda0003f05270 */
[----:B-1-3--:R-:W0:Y:S02]  /*23b60*/  @P0 LDC.64 R4, c[0x0][0x440] ;  /* 0x00011000ff040b82 */ /* 0x00ae240000000a00 */
[----:B0-----:R-:W-:-:S04]  /*23b70*/  @P0 IMAD.HI.U32 R0, R8, R4, RZ ;  /* 0x0000000408000227 */ /* 0x001fc800078e00ff */
[----:B------:R-:W-:Y:S01]  /*23b80*/  IMAD.MOV.U32 R4, RZ, RZ, R8 ;  /* 0x000000ffff047224 */ /* 0x000fe200078e0008 */
[----:B------:R-:W-:-:S04]  /*23b90*/  @P0 SHF.R.U32.HI R4, RZ, R5, R0 ;  /* 0x00000005ff040219 */ /* 0x000fc80000011600 */
[--C-:B------:R-:W-:Y:S01]  /*23ba0*/  SHF.R.S32.HI R5, RZ, 0x1f, R4.reuse ;  /* 0x0000001fff057819 */ /* 0x100fe20000011404 */
[----:B------:R-:W-:-:S04]  /*23bb0*/  IMAD.MOV R0, RZ, RZ, -R4 ;  /* 0x000000ffff007224 */ /* 0x000fc800078e0a04 */
[----:B------:R-:W-:Y:S02]  /*23bc0*/  IMAD R8, R6, R0, R8 ;  /* 0x0000000006087224 */ /* 0x000fe400078e0208 */
[----:B------:R-:W-:Y:S02]  /*23bd0*/  IMAD R0, R7, UR4, RZ ;  /* 0x0000000407007c24 */ /* 0x000fe4000f8e02ff */
[C---:B------:R-:W-:Y:S01]  /*23be0*/  IMAD.WIDE.U32 R4, R19.reuse, UR4, R4 ;  /* 0x0000000413047c25 */ /* 0x040fe2000f8e0004 */
[----:B------:R0:W-:Y:S03]  /*23bf0*/  STL [R1+0x48c], R8 ;  /* 0x00048c0801007387 */ /* 0x0001e60000100800 */
[----:B------:R-:W-:Y:S01]  /*23c00*/  IMAD R0, R19, UR5, R0 ;  /* 0x0000000513007c24 */ /* 0x000fe2000f8e0200 */
[----:B------:R-:W-:-:S03]  /*23c10*/  LEA R2, P0, R4, R2, 0x2 ;  /* 0x0000000204027211 */ /* 0x000fc600078010ff */
[----:B------:R-:W-:-:S05]  /*23c20*/  IMAD.IADD R0, R5, 0x1, R0 ;  /* 0x0000000105007824 */ /* 0x000fca00078e0200 */
[----:B------:R-:W-:-:S05]  /*23c30*/  LEA.HI.X R3, R4, R3, R0, 0x2, P0 ;  /* 0x0000000304037211 */ /* 0x000fca00000f1400 */
[----:B------:R0:W5:Y:S02]  /*23c40*/  LDG.E R16, desc[UR48][R2.64] ;  /* 0x0000003002107981 */ /* 0x000164000c1e1900 */
.L_x_2152:
[----:B0-----:R-:W2:Y:S01]  /*23c50*/  LDL R2, [R1+0x474] ;  /* 0x0004740001027983 */ /* 0x001ea20000100800 */
[----:B---3--:R-:W-:Y:S01]  /*23c60*/  IMAD R0, R18, 0x8, R17 ;  /* 0x0000000812007824 */ /* 0x008fe200078e0211 */
[----:B--2---:R-:W-:-:S04]  /*23c70*/  SHF.L.U32 R2, R2, 0x1f, RZ ;  /* 0x0000001f02027819 */ /* 0x004fc800000006ff */
[----:B------:R-:W0:Y:S02]  /*23c80*/  SYNCS.PHASECHK.TRANS64.TRYWAIT P0, [R0+URZ+0x32440], R2 ;  /* 0x03244002000075a7 */ /* 0x000e24000800017f */
[----:B0-----:R-:W-:Y:S05]  /*23c90*/  @!P0 BRA `(.L_x_2153) ;  /* 0x00000048000c8947 */ /* 0x001fea0003800000 */
.L_x_2254:
        /* <DEDUP_REMOVED lines=11> */
.L_x_2154:
[----:B------:R-:W2:Y:S04]  /*23d50*/  LDL R3, [R1+0x48c] ;  /* 0x00048c0001037983 */ /* 0x000ea80000100800 */
[----:B0-----:R-:W3:Y:S01]  /*23d60*/  LDL.LU R2, [R1+0x47c] ;  /* 0x00047c0001027983 */ /* 0x001ee20000300800 */
[----:B------:R-:W-:Y:S01]  /*23d70*/  R2UR UR33, R0 ;  /* 0x00000000002172ca */ /* 0x000fe200000e0000 */
[----:B------:R-:W-:Y:S01]  /*23d80*/  IMAD R0, R18, 0x3000, R17 ;  /* 0x0000300012007824 */ /* 0x000fe200078e0211 */
[----:B------:R-:W-:Y:S01]  /*23d90*/  PLOP3.LUT P0, PT, PT, PT, PT, 0x80, 0x0 ;  /* 0x000000000000781c */ /* 0x000fe20003f0f070 */
[----:B------:R-:W-:Y:S01]  /*23da0*/  UIADD3 UR4, UP0, UR46, 0x370, URZ ;  /* 0x000003702e047890 */ /* 0x000fe2000ff1e03f */
[----:B-----5:R-:W-:Y:S01]  /*23db0*/  R2UR UR37, R16 ;  /* 0x00000000102572ca */ /* 0x020fe200000e0000 */
[----:B------:R-:W-:Y:S01]  /*23dc0*/  UMOV UR6, 0x0 ;  /* 0x0000000000067882 */ /* 0x000fe20000000000 */
[----:B------:R-:W-:Y:S01]  /*23dd0*/  R2UR UR32, R0 ;  /* 0x00000000002072ca */ /* 0x000fe200000e0000 */
[----:B------:R-:W-:Y:S01]  /*23de0*/  UIADD3.X UR5, URZ, UR47, URZ, UP0, !UPT ;  /* 0x0000002f3f057290 */ /* 0x000fe200087fe43f */
[----:B------:R-:W-:Y:S01]  /*23df0*/  UMOV UR7, 0x14f00000 ;  /* 0x14f0000000077882 */ /* 0x000fe20000000000 */
[----:B------:R-:W-:-:S04]  /*23e00*/  UMOV UR34, URZ ;  /* 0x0000003f00227c82 */ /* 0x000fc80008000000 */
[----:B------:R-:W-:-:S06]  /*23e10*/  UIADD3 UR33, UR33, 0x32430, URZ ;  /* 0x0003243021217890 */ /* 0x000fcc000fffe03f */
[----:B------:R-:W-:Y:S01]  /*23e20*/  UIADD3 UR32, UR32, 0x1c400, URZ ;  /* 0x0001c40020207890 */ /* 0x000fe2000fffe03f */
[----:B--2---:R-:W-:Y:S02]  /*23e30*/  R2UR UR35, R3 ;  /* 0x00000000032372ca */ /* 0x004fe400000e0000 */
[----:B---3--:R-:W-:-:S04]  /*23e40*/  LOP3.LUT R2, R2, 0xfffffffd, RZ, 0xc0, !PT ;  /* 0xfffffffd02027812 */ /* 0x008fc800078ec0ff */
[----:B------:R-:W-:-:S07]  /*23e50*/  @P0 LOP3.LUT R2, R2, 0x2, RZ, 0xfc, !PT ;  /* 0x0000000202020812 */ /* 0x000fce00078efcff */
[----:B------:R-:W-:Y:S01]  /*23e60*/  UIMAD UR35, UR35, 0x60, URZ ;  /* 0x00000060232378a4 */ /* 0x000fe2000f8e023f */
[----:B------:R0:W-:Y:S08]  /*23e70*/  STL [R1+0x47c], R2 ;  /* 0x00047c0201007387 */ /* 0x0001f00000100800 */
[----:B------:R0:W-:Y:S01]  /*23e80*/  UTMALDG.4D [UR32], [UR4], desc[UR6] ;  /* 0x00000620040075b4 */ /* 0x0001e20008019000 */
[----:B------:R-:W-:-:S02]  /*23e90*/  NOP ;  /* 0x0000000000007918 */ /* 0x000fc40000000000 */
.L_x_2150:
[----:B------:R-:W-:Y:S05]  /*23ea0*/  WARPSYNC.ALL ;  /* 0x0000000000007948 */ /* 0x000fea0003800000 */
[----:B---3--:R-:W-:Y:S01]  /*23eb0*/  VIADD R0, R17, 0x18400 ;  /* 0x0001840011007836 */ /* 0x008fe20000000000 */
[----:B------:R-:W-:Y:S01]  /*23ec0*/  BAR.SYNC.DEFER_BLOCKING 0x8, 0x180 ;  /* 0x0206000000007b1d */ /* 0x000fe20000010000 */
[----:B------:R-:W-:Y:S02]  /*23ed0*/  USHF.R.S32.HI UR44, URZ, 0x1f, UR36 ;  /* 0x0000001f3f2c7899 */ /* 0x000fe40008011424 */
[----:B0-----:R-:W-:Y:S01]  /*23ee0*/  USHF.R.S32.HI UR37, URZ, 0x1f, UR43 ;  /* 0x0000001f3f257899 */ /* 0x001fe2000801142b */
[----:B------:R-:W-:-:S02]  /*23ef0*/  LOP3.LUT P0, RZ, R0, 0x3ff, RZ, 0xc0, !PT ;  /* 0x000003ff00ff7812 */ /* 0x000fc4000780c0ff */
[----:B------:R-:W-:Y:S11]  /*23f00*/  BSSY B6, `(.L_x_2155) ;  /* 0x0000012000067945 */ /* 0x000ff60003800000 */
[----:B------:R-:W-:Y:S05]  /*23f10*/  @!P0 BRA `(.L_x_2156) ;  /* 0x0000000000408947 */ /* 0x000fea0003800000 */
[----:B------:R-:W-:Y:S01]  /*23f20*/  MOV R2, 0x0 ;  /* 0x0000000000027802 */ /* 0x000fe20000000f00 */
[----:B------:R-:W-:Y:S01]  /*23f30*/  ULDC.64 UR6, c[0x4][0x98] ;  /* 0x0100260000067ab9 */ /* 0x000fe20000000a00 */
[----:B------:R-:W-:Y:S01]  /*23f40*/  ULDC.64 UR8, c[0x4][0xa0] ;  /* 0x0100280000087ab9 */ /* 0x000fe20000000a00 */
[----:B------:R-:W-:Y:S01]  /*23f50*/  ULDC.64 UR4, c[0x4][0x20] ;  /* 0x0100080000047ab9 */ /* 0x000fe20000000a00 */
[----:B------:R-:W-:Y:S02]  /*23f60*/  IMAD.U32 R4, RZ, RZ, UR6 ;  /* 0x00000006ff047e24 */ /* 0x000fe4000f8e00ff */
[----:B------:R-:W0:Y:S01]  /*23f70*/  LDC.64 R2, c[0x4][R2] ;  /* 0x0100000002027b82 */ /* 0x000e220000000a00 */
[----:B-1----:R-:W-:Y:S02]  /*23f80*/  IMAD.U32 R5, RZ, RZ, UR7 ;  /* 0x00000007ff057e24 */ /* 0x002fe4000f8e00ff */
        /* <DEDUP_REMOVED lines=9> */
.L_x_2156:
[----:B------:R-:W-:Y:S05]  /*24020*/  BSYNC B6 ;  /* 0x0000000000067941 */ /* 0x000fea0003800000 */
.L_x_2155:
[----:B------:R0:W5:Y:S01]  /*24030*/  LDL R8, [R1+0x470] ;  /* 0x0004700001087983 */ /* 0x0001620000100800 */
[----:B------:R-:W2:Y:S01]  /*24040*/  LDC R6, c[0x0][0x448] ;  /* 0x00011200ff067b82 */ /* 0x000ea20000000800 */
[----:B------:R-:W-:Y:S01]  /*24050*/  ULDC.64 UR8, c[0x0][0x2d8] ;  /* 0x0000b60000087ab9 */ /* 0x000fe20000000a00 */
[----:B------:R-:W3:Y:S01]  /*24060*/  S2R R2, SR_TID.X ;  /* 0x0000000000027919 */ /* 0x000ee20000002100 */
[----:B------:R-:W-:Y:S02]  /*24070*/  UIMAD UR6, UR44, UR8, URZ ;  /* 0x000000082c0672a4 */ /* 0x000fe4000f8e023f */
[----:B------:R-:W-:Y:S01]  /*24080*/  UIMAD.WIDE.U32 UR4, UR36, UR8, URZ ;  /* 0x00000008240472a5 */ /* 0x000fe2000f8e003f */
[----:B------:R-:W4:Y:S01]  /*24090*/  S2R R0, SR_TID.X ;  /* 0x0000000000007919 */ /* 0x000f220000002100 */
[----:B------:R-:W-:-:S03]  /*240a0*/  UIMAD UR6, UR36, UR9, UR6 ;  /* 0x00000009240672a4 */ /* 0x000fc6000f8e0206 */
[----:B------:R-:W-:Y:S01]  /*240b0*/  ULDC.64 UR8, c[0x0][0x2e0] ;  /* 0x0000b80000087ab9 */ /* 0x000fe20000000a00 */
[----:B------:R-:W-:Y:S02]  /*240c0*/  UIADD3 UR5, UR5, UR6, URZ ;  /* 0x0000000605057290 */ /* 0x000fe4000fffe03f */
[----:B------:R-:W-:Y:S02]  /*240d0*/  UIMAD UR6, UR37, UR8, URZ ;  /* 0x00000008250672a4 */ /* 0x000fe4000f8e023f */
[----:B------:R-:W-:Y:S02]  /*240e0*/  UIMAD.WIDE.U32 UR4, UR43, UR8, UR4 ;  /* 0x000000082b0472a5 */ /* 0x000fe4000f8e0004 */
[----:B------:R-:W-:-:S04]  /*240f0*/  UIMAD UR6, UR43, UR9, UR6 ;  /* 0x000000092b0672a4 */ /* 0x000fc8000f8e0206 */
[----:B------:R-:W-:Y:S02]  /*24100*/  UIADD3 UR6, UR5, UR6, URZ ;  /* 0x0000000605067290 */ /* 0x000fe4000fffe03f */
[----:B-1----:R-:W-:Y:S01]  /*24110*/  IMAD.U32 R5, RZ, RZ, UR5 ;  /* 0x00000005ff057e24 */ /* 0x002fe2000f8e00ff */
[----:B--2---:R-:W-:Y:S02]  /*24120*/  ISETP.NE.AND P0, PT, R6, 0x1, PT ;  /* 0x000000010600780c */ /* 0x004fe40003f05270 */
[----:B---3--:R-:W-:-:S11]  /*24130*/  LOP3.LUT R4, R2, 0x7f, RZ, 0xc0, !PT ;  /* 0x0000007f02047812 */ /* 0x008fd600078ec0ff */
[----:B------:R-:W1:Y:S01]  /*24140*/  @P0 LDC R3, c[0x0][0x44c] ;  /* 0x00011300ff030b82 */ /* 0x000e620000000800 */
[----:B----4-:R-:W-:Y:S01]  /*24150*/  IMAD.SHL.U32 R0, R0, 0x10, RZ ;  /* 0x0000001000007824 */ /* 0x010fe200078e00ff */
[----:B------:R-:W-:-:S04]  /*24160*/  SHF.R.U32.HI R4, RZ, 0x3, R4 ;  /* 0x00000003ff047819 */ /* 0x000fc80000011604 */
[----:B------:R-:W-:Y:S02]  /*24170*/  LOP3.LUT R0, R4, 0x70, R0, 0xf8, !PT ;  /* 0x0000007004007812 */ /* 0x000fe400078ef800 */
[----:B------:R-:W2:Y:S01]  /*24180*/  @P0 LDC R2, c[0x0][0x450] ;  /* 0x00011400ff020b82 */ /* 0x000ea20000000800 */
[----:B------:R-:W-:Y:S01]  /*24190*/  IMAD.U32 R4, RZ, RZ, UR4 ;  /* 0x00000004ff047e24 */ /* 0x000fe2000f8e00ff */
[----:B------:R-:W-:Y:S01]  /*241a0*/  ULDC.64 UR4, c[0x0][0x2d0] ;  /* 0x0000b40000047ab9 */ /* 0x000fe20000000a00 */
[----:B------:R-:W-:-:S04]  /*241b0*/  VIADD R7, R0, UR40 ;  /* 0x0000002800077c36 */ /* 0x000fc80008000000 */
[----:B------:R-:W-:Y:S01]  /*241c0*/  IMAD.MOV.U32 R0, RZ, RZ, R7 ;  /* 0x000000ffff007224 */ /* 0x000fe200078e0007 */
[----:B------:R3:W-:Y:S01]  /*241d0*/  STL [R1+0x488], R7 ;  /* 0x0004880701007387 */ /* 0x0007e20000100800 */
[----:B-1----:R-:W-:-:S05]  /*241e0*/  @P0 IMAD.HI.U32 R3, R7, R3, RZ ;  /* 0x0000000307030227 */ /* 0x002fca00078e00ff */
[----:B--2---:R-:W-:Y:S01]  /*241f0*/  @P0 SHF.R.U32.HI R0, RZ, R2, R3 ;  /* 0x00000002ff000219 */ /* 0x004fe20000011603 */
[----:B------:R-:W-:Y:S02]  /*24200*/  IMAD.MOV.U32 R2, RZ, RZ, R4 ;  /* 0x000000ffff027224 */ /* 0x000fe400078e0004 */
[----:B------:R-:W-:Y:S01]  /*24210*/  IMAD.U32 R3, RZ, RZ, UR6 ;  /* 0x00000006ff037e24 */ /* 0x000fe2000f8e00ff */
[----:B------:R-:W-:Y:S01]  /*24220*/  SHF.R.S32.HI R4, RZ, 0x1f, R0 ;  /* 0x0000001fff047819 */ /* 0x000fe20000011400 */
[----:B------:R-:W-:Y:S01]  /*24230*/  ULDC.64 UR6, c[0x0][0x280] ;  /* 0x0000a00000067ab9 */ /* 0x000fe20000000a00 */
[----:B------:R-:W-:-:S04]  /*24240*/  IMAD.WIDE.U32 R2, R0, UR4, R2 ;  /* 0x0000000400027c25 */ /* 0x000fc8000f8e0002 */
[----:B------:R-:W-:-:S04]  /*24250*/  IMAD R4, R4, UR4, RZ ;  /* 0x0000000404047c24 */ /* 0x000fc8000f8e02ff */
[----:B------:R-:W-:Y:S01]  /*24260*/  IMAD R4, R0, UR5, R4 ;  /* 0x0000000500047c24 */ /* 0x000fe2000f8e0204 */
[----:B------:R-:W-:Y:S01]  /*24270*/  ULDC.64 UR4, c[0x0][0x2c8] ;  /* 0x0000b20000047ab9 */ /* 0x000fe20000000a00 */
[----:B------:R-:W-:Y:S02]  /*24280*/  IMAD.MOV R0, RZ, RZ, -R0 ;  /* 0x000000ffff007224 */ /* 0x000fe400078e0a00 */
[----:B------:R-:W-:Y:S02]  /*24290*/  IMAD.IADD R3, R3, 0x1, R4 ;  /* 0x0000000103037824 */ /* 0x000fe400078e0204 */
[----:B------:R-:W-:Y:S02]  /*242a0*/  IMAD R0, R6, R0, R7 ;  /* 0x0000000006007224 */ /* 0x000fe400078e0207 */
[----:B---3--:R-:W1:Y:S03]  /*242b0*/  S2R R7, SR_TID.X ;  /* 0x0000000000077919 */ /* 0x008e660000002100 */
[----:B------:R-:W-:Y:S01]  /*242c0*/  SHF.R.S32.HI R4, RZ, 0x1f, R0 ;  /* 0x0000001fff047819 */ /* 0x000fe20000011400 */
[----:B------:R-:W-:-:S04]  /*242d0*/  IMAD.WIDE.U32 R2, R0, UR4, R2 ;  /* 0x0000000400027c25 */ /* 0x000fc8000f8e0002 */
[----:B------:R-:W-:Y:S01]  /*242e0*/  IMAD R4, R4, UR4, RZ ;  /* 0x0000000404047c24 */ /* 0x000fe2000f8e02ff */
[----:B------:R-:W-:-:S03]  /*242f0*/  ULDC UR4, c[0x0][0x2b8] ;  /* 0x0000ae0000047ab9 */ /* 0x000fc60000000800 */
[----:B------:R-:W-:Y:S01]  /*24300*/  IMAD R4, R0, UR5, R4 ;  /* 0x0000000500047c24 */ /* 0x000fe2000f8e0204 */
[----:B------:R-:W-:-:S03]  /*24310*/  LEA R0, P1, R2, UR6, 0x1 ;  /* 0x0000000602007c11 */ /* 0x000fc6000f8208ff */
[----:B------:R-:W-:Y:S02]  /*24320*/  IMAD.IADD R3, R3, 0x1, R4 ;  /* 0x0000000103037824 */ /* 0x000fe400078e0204 */
[----:B-1----:R-:W-:-:S05]  /*24330*/  IMAD.SHL.U32 R9, R7, 0x8, RZ ;  /* 0x0000000807097824 */ /* 0x002fca00078e00ff */
[----:B------:R-:W-:Y:S02]  /*24340*/  LOP3.LUT R9, R9, 0x38, RZ, 0xc0, !PT ;  /* 0x0000003809097812 */ /* 0x000fe400078ec0ff */
[----:B------:R-:W-:Y:S02]  /*24350*/  LOP3.LUT R7, R7, 0x7f, RZ, 0xc0, !PT ;  /* 0x0000007f07077812 */ /* 0x000fe400078ec0ff */
[----:B------:R-:W-:Y:S01]  /*24360*/  ISETP.GE.AND P0, PT, R9, UR4, PT ;  /* 0x0000000409007c0c */ /* 0x000fe2000bf06270 */
[----:B------:R-:W-:Y:S01]  /*24370*/  UMOV UR4, 0xffffffff ;  /* 0xffffffff00047882 */ /* 0x000fe20000000000 */
[----:B------:R-:W-:Y:S02]  /*24380*/  LEA.HI.X R3, R2, UR7, R3, 0x1, P1 ;  /* 0x0000000702037c11 */ /* 0x000fe400088f0c03 */
[----:B------:R-:W-:Y:S01]  /*24390*/  SHF.R.U32.HI R10, RZ, 0x3, R7 ;  /* 0x00000003ff0a7819 */ /* 0x000fe20000011607 */
[----:B0-----:R-:W-:Y:S08]  /*243a0*/  BRA.DIV UR4, `(.L_x_2157) ;  /* 0x00000042045c7947 */ /* 0x001ff0000b800000 */
[----:B------:R-:W0:Y:S01]  /*243b0*/  SHFL.IDX PT, R5, R0, RZ, 0x181f ;  /* 0x00181fff00057589 */ /* 0x000e2200000e0000 */
[----:B------:R-:W-:Y:S01]  /*243c0*/  ULDC UR4, c[0x0][0x288] ;  /* 0x0000a20000047ab9 */ /* 0x000fe20000000800 */
[----:B------:R-:W-:Y:S02]  /*243d0*/  VIADD R10, R10, UR40 ;  /* 0x000000280a0a7c36 */ /* 0x000fe40008000000 */
[----:B------:R-:W1:Y:S01]  /*243e0*/  SHFL.IDX PT, R4, R3, RZ, 0x181f ;  /* 0x00181fff03047589 */ /* 0x000e6200000e0000 */
[----:B------:R-:W-:Y:S02]  /*243f0*/  IMAD R2, R6, UR4, RZ ;  /* 0x0000000406027c24 */ /* 0x000fe4000f8e02ff */
[C---:B------:R-:W-:Y:S01]  /*24400*/  VIADD R11, R10.reuse, 0x10 ;  /* 0x000000100a0b7836 */ /* 0x040fe20000000000 */
[----:B------:R-:W2:Y:S02]  /*24410*/  SHFL.IDX PT, R6, R0, 0x1, 0x181f ;  /* 0x00381f0000067f89 */ /* 0x000ea400000e0000 */
[----:B------:R-:W-:-:S02]  /*24420*/  ISETP.GE.AND P3, PT, R10, R2, PT ;  /* 0x000000020a00720c */ /* 0x000fc40003f66270 */
[----:B------:R-:W3:Y:S01]  /*24430*/  SHFL.IDX PT, R7, R3, 0x1, 0x181f ;  /* 0x00381f0003077f89 */ /* 0x000ee200000e0000 */
[----:B------:R-:W-:-:S03]  /*24440*/  ISETP.GE.AND P1, PT, R11, R2, PT ;  /* 0x000000020b00720c */ /* 0x000fc60003f26270 */
[----:B------:R4:W-:Y:S04]  /*24450*/  STL [R1+0x490], R11 ;  /* 0x0004900b01007387 */ /* 0x0009e80000100800 */
[----:B------:R-:W-:Y:S03]  /*24460*/  STL [R1+0x480], R10 ;  /* 0x0004800a01007387 */ /* 0x000fe60000100800 */
[----:B0-----:R-:W-:Y:S01]  /*24470*/  @!P3 LEA R5, P2, R9, R5, 0x1 ;  /* 0x000000050905b211 */ /* 0x001fe200078408ff */
[----:B----4-:R-:W-:-:S04]  /*24480*/  VIADD R11, R10, 0x20 ;  /* 0x000000200a0b7836 */ /* 0x010fc80000000000 */
[----:B-1----:R-:W-:Y:S01]  /*24490*/  @!P3 IMAD.X R4, RZ, RZ, R4, P2 ;  /* 0x000000ffff04b224 */ /* 0x002fe200010e0604 */
[----:B------:R-:W-:Y:S04]  /*244a0*/  STL [R1+0x494], R11 ;  /* 0x0004940b01007387 */ /* 0x000fe80000100800 */
[----:B------:R-:W-:-:S04]  /*244b0*/  @!P3 LOP3.LUT R5, R5, R4, RZ, 0x3c, !PT ;  /* 0x000000040505b212 */ /* 0x000fc800078e3cff */
[----:B------:R-:W-:-:S04]  /*244c0*/  @!P3 LOP3.LUT R4, R5, R4, RZ, 0x3c, !PT ;  /* 0x000000040504b212 */ /* 0x000fc800078e3cff */
[----:B------:R-:W-:-:S05]  /*244d0*/  @!P3 LOP3.LUT R5, R5, R4, RZ, 0x3c, !PT ;  /* 0x000000040505b212 */ /* 0x000fca00078e3cff */
[----:B-----5:R2:W-:Y:S02]  /*244e0*/  @!P3 LDGSTS.E.BYPASS.LTC128B.128 [R8+0x18400], desc[UR48][R4.64], !P0 ;  /* 0x184000000408bfae */ /* 0x0205e4000c101d70 */
[----:B--2---:R-:W-:Y:S02]  /*244f0*/  @!P1 LEA R4, P2, R9, R6, 0x1 ;  /* 0x0000000609049211 */ /* 0x004fe400078408ff */
[----:B------:R-:W-:Y:S03]  /*24500*/  SHFL.IDX PT, R6, R3, 0x3, 0x181f ;  /* 0x00781f0003067f89 */ /* 0x000fe600000e0000 */
[----:B---3--:R-:W-:Y:S02]  /*24510*/  @!P1 IMAD.X R5, RZ, RZ, R7, P2 ;  /* 0x000000ffff059224 */ /* 0x008fe400010e0607 */
[----:B------:R-:W-:-:S03]  /*24520*/  VIADD R7, R10, 0x30 ;  /* 0x000000300a077836 */ /* 0x000fc60000000000 */
[----:B------:R0:W-:Y:S01]  /*24530*/  @!P1 LDGSTS.E.BYPASS.LTC128B.128 [R8+0x18c00], desc[UR48][R4.64], !P0 ;  /* 0x18c0000004089fae */ /* 0x0001e2000c101d70 */
[----:B------:R-:W-:-:S03]  /*24540*/  ISETP.GE.AND P1, PT, R11, R2, PT ;  /* 0x000000020b00720c */ /* 0x000fc60003f26270 */
[----:B------:R-:W-:Y:S04]  /*24550*/  STL [R1+0x498], R7 ;  /* 0x0004980701007387 */ /* 0x000fe80000100800 */
[----:B0-----:R-:W0:Y:S04]  /*24560*/  SHFL.IDX PT, R5, R0, 0x2, 0x181f ;  /* 0x00581f0000057f89 */ /* 0x001e2800000e0000 */
[----:B------:R-:W1:Y:S02]  /*24570*/  SHFL.IDX PT, R4, R3, 0x2, 0x181f ;  /* 0x00581f0003047f89 */ /* 0x000e6400000e0000 */
[----:B0-----:R-:W-:-:S05]  /*24580*/  @!P1 LEA R5, P2, R9, R5, 0x1 ;  /* 0x0000000509059211 */ /* 0x001fca00078408ff */
[----:B-1----:R-:W-:-:S05]  /*24590*/  @!P1 IMAD.X R4, RZ, RZ, R4, P2 ;  /* 0x000000ffff049224 */ /* 0x002fca00010e0604 */
        /* <DEDUP_REMOVED lines=33> */
[-C--:B------:R-:W-:Y:S01]  /*247b0*/  @!P1 LOP3.LUT R5, R5, R4.reuse, RZ, 0x3c, !PT ;  /* 0x0000000405059212 */ /* 0x080fe200078e3cff */
[----:B------:R-:W-:Y:S03]  /*247c0*/  SHFL.IDX PT, R3, R3, 0x7, 0x181f ;  /* 0x00f81f0003037f89 */ /* 0x000fe600000e0000 */
        /* <DEDUP_REMOVED lines=11> */
[----:B-1----:R2:W-:Y:S02]  /*24880*/  @!P1 LDGSTS.E.BYPASS.LTC128B.128 [R8+0x1b400], desc[UR48][R4.64], !P0 ;  /* 0x1b40000004089fae */ /* 0x0025e4000c101d70 */
.L_x_2271:
[----:B0-2---:R-:W2:Y:S02]  /*24890*/  LDL R4, [R1+0x480] ;  /* 0x0004800001047983 */ /* 0x005ea40000100800 */
[----:B--2---:R-:W-:-:S05]  /*248a0*/  VIADD R4, R4, 0x70 ;  /* 0x0000007004047836 */ /* 0x004fca0000000000 */
[----:B------:R-:W-:Y:S01]  /*248b0*/  ISETP.GE.AND P1, PT, R4, R2, PT ;  /* 0x000000020400720c */ /* 0x000fe20003f26270 */
[----:B------:R0:W-:-:S12]  /*248c0*/  STL [R1+0x4ac], R4 ;  /* 0x0004ac0401007387 */ /* 0x0001d80000100800 */
        /* <DEDUP_REMOVED lines=8> */
.L_x_2158:
[----:B------:R-:W-:Y:S02]  /*24950*/  PLOP3.LUT P1, PT, P1, P0, PT, 0xa2, 0x0 ;  /* 0x000000000000781c */ /* 0x000fe40000f21472 */
[----:B------:R-:W-:-:S08]  /*24960*/  @P0 R2UR P1, UR4, R17 ;  /* 0x00000000110402ca */ /* 0x000fd00000020000 */
[----:B------:R-:W-:-:S05]  /*24970*/  @P0 PLOP3.LUT P0, PT, P1, PT, PT, 0x80, 0x0 ;  /* 0x000000000000081c */ /* 0x000fca0000f0f070 */
[----:B------:R-:W-:Y:S01]  /*24980*/  @!P1 SYNCS.ARRIVE.TRANS64.RED.A0T1 RZ, [UR4+0x32400], RZ ;  /* 0x032400ffffff99a7 */ /* 0x000fe20008200404 */
[----:B------:R-:W-:Y:S07]  /*24990*/  @!P1 ARRIVES.LDGSTSBAR.64.TRANSCNT [UR4+0x32400] ;  /* 0x03240000ff0099b0 */ /* 0x000fee0008000a84 */
[----:B------:R-:W-:Y:S05]  /*249a0*/  @P0 BRA.U.ANY `(.L_x_2158) ;  /* 0xfffffffd00e80947 */ /* 0x000fea000393ffff */
[----:B0-----:R-:W0:Y:S01]  /*249b0*/  LDC.64 R2, c[0x0][0x3d8] ;  /* 0x0000f600ff027b82 */ /* 0x001e220000000a00 */
[----:B------:R-:W-:Y:S01]  /*249c0*/  NOP ;  /* 0x0000000000007918 */ /* 0x000fe20000000000 */
[C---:B0-----:R-:W-:Y:S01]  /*249d0*/  IMAD R0, R2.reuse, UR44, RZ ;  /* 0x0000002c02007c24 */ /* 0x041fe2000f8e02ff */
[----:B------:R0:W-:Y:S01]  /*249e0*/  SYNCS.ARRIVE.TRANS64.A1T0 RZ, [R17+URZ+0x32400], RZ ;  /* 0x032400ff11ff79a7 */ /* 0x0001e2000810003f */
[----:B------:R-:W-:Y:S01]  /*249f0*/  IMAD.WIDE.U32 R4, R2, UR36, RZ ;  /* 0x0000002402047c25 */ /* 0x000fe2000f8e00ff */
[----:B------:R-:W-:Y:S03]  /*24a00*/  BSSY B6, `(.L_x_2159) ;  /* 0x0000018000067945 */ /* 0x000fe60003800000 */
[----:B------:R-:W-:Y:S01]  /*24a10*/  IMAD R3, R3, UR36, R0 ;  /* 0x0000002403037c24 */ /* 0x000fe2000f8e0200 */
[----:B------:R0:W-:Y:S01]  /*24a20*/  STL.64 [R1+0x4b0], R4 ;  /* 0x0004b00401007387 */ /* 0x0001e20000100a00 */
[----:B------:R-:W-:-:S05]  /*24a30*/  VIADD R0, R17, 0x22400 ;  /* 0x0002240011007836 */ /* 0x000fca0000000000 */
[----:B------:R-:W-:Y:S01]  /*24a40*/  LOP3.LUT P0, RZ, R0, 0x3ff, RZ, 0xc0, !PT ;  /* 0x000003ff00ff7812 */ /* 0x000fe2000780c0ff */
[----:B------:R-:W-:-:S05]  /*24a50*/  IMAD.IADD R0, R5, 0x1, R3 ;  /* 0x0000000105007824 */ /* 0x000fca00078e0203 */
[----:B------:R0:W-:Y:S07]  /*24a60*/  STL [R1+0x4b8], R0 ;  /* 0x0004b80001007387 */ /* 0x0001ee0000100800 */
[----:B------:R-:W-:Y:S05]  /*24a70*/  @!P0 BRA `(.L_x_2160) ;  /* 0x0000000000408947 */ /* 0x000fea0003800000 */
[----:B------:R-:W-:Y:S01]  /*24a80*/  MOV R2, 0x0 ;  /* 0x0000000000027802 */ /* 0x000fe20000000f00 */
[----:B------:R-:W-:Y:S01]  /*24a90*/  ULDC.64 UR6, c[0x4][0x98] ;  /* 0x0100260000067ab9 */ /* 0x000fe20000000a00 */
[----:B------:R-:W-:Y:S01]  /*24aa0*/  ULDC.64 UR8, c[0x4][0xa0] ;  /* 0x0100280000087ab9 */ /* 0x000fe20000000a00 */
[----:B------:R-:W-:Y:S01]  /*24ab0*/  ULDC.64 UR4, c[0x4][0x28] ;  /* 0x01000a0000047ab9 */ /* 0x000fe20000000a00 */
[----:B0-----:R-:W-:Y:S02]  /*24ac0*/  IMAD.U32 R4, RZ, RZ, UR6 ;  /* 0x00000006ff047e24 */ /* 0x001fe4000f8e00ff */
        /* <DEDUP_REMOVED lines=11> */
.L_x_2160:
[----:B------:R-:W-:Y:S05]  /*24b80*/  BSYNC B6 ;  /* 0x0000000000067941 */ /* 0x000fea0003800000 */
.L_x_2159:
[----:B0-----:R-:W2:Y:S01]  /*24b90*/  LDL.LU.64 R4, [R1+0x4b0] ;  /* 0x0004b00001047983 */ /* 0x001ea20000300a00 */
[----:B------:R-:W0:Y:S01]  /*24ba0*/  LDC R8, c[0x0][0x448] ;  /* 0x00011200ff087b82 */ /* 0x000e220000000800 */
[----:B------:R-:W-:Y:S02]  /*24bb0*/  ULDC.64 UR8, c[0x0][0x3e0] ;  /* 0x0000f80000087ab9 */ /* 0x000fe40000000a00 */
[----:B------:R-:W3:Y:S04]  /*24bc0*/  LDL.LU R2, [R1+0x4b8] ;  /* 0x0004b80001027983 */ /* 0x000ee80000300800 */
[----:B------:R-:W4:Y:S01]  /*24bd0*/  LDL.LU R3, [R1+0x488] ;  /* 0x0004880001037983 */ /* 0x000f220000300800 */
[----:B------:R-:W-:Y:S01]  /*24be0*/  UIMAD UR6, UR37, UR8, URZ ;  /* 0x00000008250672a4 */ /* 0x000fe2000f8e023f */
[----:B------:R-:W1:Y:S03]  /*24bf0*/  S2R R10, SR_TID.X ;  /* 0x00000000000a7919 */ /* 0x000e660000002100 */
[----:B------:R-:W-:Y:S01]  /*24c00*/  UIMAD UR6, UR43, UR9, UR6 ;  /* 0x000000092b0672a4 */ /* 0x000fe2000f8e0206 */
[----:B0-----:R-:W-:-:S13]  /*24c10*/  ISETP.NE.AND P0, PT, R8, 0x1, PT ;  /* 0x000000010800780c */ /* 0x001fda0003f05270 */
[----:B------:R-:W4:Y:S01]  /*24c20*/  @P0 LDC R0, c[0x0][0x44c] ;  /* 0x00011300ff000b82 */ /* 0x000f220000000800 */
[C---:B-1----:R-:W-:Y:S02]  /*24c30*/  IMAD.SHL.U32 R9, R10.reuse, 0x8, RZ ;  /* 0x000000080a097824 */ /* 0x042fe400078e00ff */
[----:B------:R-:W-:-:S03]  /*24c40*/  IMAD.SHL.U32 R10, R10, 0x8, RZ ;  /* 0x000000080a0a7824 */ /* 0x000fc600078e00ff */
[----:B------:R-:W-:Y:S02]  /*24c50*/  LOP3.LUT R9, R9, 0x38, RZ, 0xc0, !PT ;  /* 0x0000003809097812 */ /* 0x000fe400078ec0ff */
[----:B------:R-:W-:-:S04]  /*24c60*/  LOP3.LUT R10, R10, 0x38, RZ, 0xc0, !PT ;  /* 0x000000380a0a7812 */ /* 0x000fc800078ec0ff */
[C---:B------:R-:W-:Y:S02]  /*24c70*/  LOP3.LUT R12, R10.reuse, 0x40, RZ, 0xfc, !PT ;  /* 0x000000400a0c7812 */ /* 0x040fe400078efcff */
[C---:B------:R-:W-:Y:S02]  /*24c80*/  LOP3.LUT R11, R10.reuse, 0x80, RZ, 0xfc, !PT ;  /* 0x000000800a0b7812 */ /* 0x040fe400078efcff */
[----:B------:R-:W-:Y:S02]  /*24c90*/  LOP3.LUT R10, R10, 0xc0, RZ, 0xfc, !PT ;  /* 0x000000c00a0a7812 */ /* 0x000fe400078efcff */
[----:B--2---:R-:W-:Y:S02]  /*24ca0*/  R2UR UR5, R5 ;  /* 0x00000000050572ca */ /* 0x004fe400000e0000 */
[----:B------:R-:W-:Y:S02]  /*24cb0*/  R2UR UR4, R4 ;  /* 0x00000000040472ca */ /* 0x000fe400000e0000 */
[----:B---3--:R-:W-:-:S02]  /*24cc0*/  R2UR UR5, R2 ;  /* 0x00000000020572ca */ /* 0x008fc400000e0000 */
[----:B------:R-:W0:Y:S01]  /*24cd0*/  @P0 LDC R2, c[0x0][0x450] ;  /* 0x00011400ff020b82 */ /* 0x000e220000000800 */
[----:B----4-:R-:W-:-:S04]  /*24ce0*/  @P0 IMAD.HI.U32 R0, R3, R0, RZ ;  /* 0x0000000003000227 */ /* 0x010fc800078e00ff */
[----:B------:R-:W-:-:S06]  /*24cf0*/  IMAD.MOV.U32 R4, RZ, RZ, R3 ;  /* 0x000000ffff047224 */ /* 0x000fcc00078e0003 */
[----:B------:R-:W-:-:S04]  /*24d00*/  UIMAD.WIDE.U32 UR4, UR43, UR8, UR4 ;  /* 0x000000082b0472a5 */ /* 0x000fc8000f8e0004 */
[----:B------:R-:W-:Y:S02]  /*24d10*/  UIADD3 UR6, UR5, UR6, URZ ;  /* 0x0000000605067290 */ /* 0x000fe4000fffe03f */
[----:B------:R-:W-:Y:S02]  /*24d20*/  IMAD.U32 R6, RZ, RZ, UR4 ;  /* 0x00000004ff067e24 */ /* 0x000fe4000f8e00ff */
[----:B------:R-:W-:Y:S01]  /*24d30*/  IMAD.U32 R7, RZ, RZ, UR5 ;  /* 0x00000005ff077e24 */ /* 0x000fe2000f8e00ff */
[----:B------:R-:W-:Y:S01]  /*24d40*/  ULDC.64 UR4, c[0x0][0x3d0] ;  /* 0x0000f40000047ab9 */ /* 0x000fe20000000a00 */
[----:B0-----:R-:W-:Y:S01]  /*24d50*/  @P0 SHF.R.U32.HI R4, RZ, R2, R0 ;  /* 0x00000002ff040219 */ /* 0x001fe20000011600 */
[----:B------:R-:W-:-:S03]  /*24d60*/  IMAD.MOV.U32 R2, RZ, RZ, R6 ;  /* 0x000000ffff027224 */ /* 0x000fc600078e0006 */
[--C-:B------:R-:W-:Y:S01]  /*24d70*/  SHF.R.S32.HI R5, RZ, 0x1f, R4.reuse ;  /* 0x0000001fff057819 */ /* 0x100fe20000011404 */
[----:B------:R-:W-:-:S04]  /*24d80*/  IMAD.MOV R0, RZ, RZ, -R4 ;  /* 0x000000ffff007224 */ /* 0x000fc800078e0a04 */
[----:B------:R-:W-:Y:S02]  /*24d90*/  IMAD R0, R8, R0, R3 ;  /* 0x0000000008007224 */ /* 0x000fe400078e0203 */
[----:B------:R-:W-:Y:S02]  /*24da0*/  IMAD.U32 R3, RZ, RZ, UR6 ;  /* 0x00000006ff037e24 */ /* 0x000fe4000f8e00ff */
[----:B------:R-:W-:Y:S02]  /*24db0*/  IMAD R5, R5, UR4, RZ ;  /* 0x0000000405057c24 */ /* 0x000fe4000f8e02ff */
[----:B------:R-:W-:-:S04]  /*24dc0*/  IMAD.WIDE.U32 R2, R4, UR4, R2 ;  /* 0x0000000404027c25 */ /* 0x000fc8000f8e0002 */
[----:B------:R-:W-:Y:S01]  /*24dd0*/  IMAD R4, R4, UR5, R5 ;  /* 0x0000000504047c24 */ /* 0x000fe2000f8e0205 */
[----:B------:R-:W-:-:S03]  /*24de0*/  ULDC.64 UR4, c[0x0][0x3c8] ;  /* 0x0000f20000047ab9 */ /* 0x000fc60000000a00 */
[----:B------:R-:W-:Y:S01]  /*24df0*/  IMAD.IADD R3, R3, 0x1, R4 ;  /* 0x0000000103037824 */ /* 0x000fe200078e0204 */
[----:B------:R-:W-:Y:S01]  /*24e00*/  SHF.R.S32.HI R4, RZ, 0x1f, R0 ;  /* 0x0000001fff047819 */ /* 0x000fe20000011400 */
[----:B------:R-:W-:-:S04]  /*24e10*/  IMAD.WIDE.U32 R2, R0, UR4, R2 ;  /* 0x0000000400027c25 */ /* 0x000fc8000f8e0002 */
[----:B------:R-:W-:-:S04]  /*24e20*/  IMAD R4, R4, UR4, RZ ;  /* 0x0000000404047c24 */ /* 0x000fc8000f8e02ff */
[----:B------:R-:W-:Y:S01]  /*24e30*/  IMAD R0, R0, UR5, R4 ;  /* 0x0000000500007c24 */ /* 0x000fe2000f8e0204 */
[----:B------:R-:W-:Y:S02]  /*24e40*/  ULDC.64 UR4, c[0x0][0x390] ;  /* 0x0000e40000047ab9 */ /* 0x000fe40000000a00 */
[----:B------:R-:W-:Y:S01]  /*24e50*/  LEA R5, P0, R2, UR4, 0x1 ;  /* 0x0000000402057c11 */ /* 0x000fe2000f8008ff */
[----:B------:R-:W-:Y:S01]  /*24e60*/  IMAD.IADD R0, R3, 0x1, R0 ;  /* 0x0000000103007824 */ /* 0x000fe200078e0200 */
[----:B------:R-:W-:Y:S02]  /*24e70*/  ULDC UR4, c[0x0][0x3b8] ;  /* 0x0000ee0000047ab9 */ /* 0x000fe40000000800 */
[----:B------:R-:W-:Y:S02]  /*24e80*/  ISETP.GE.AND P1, PT, R12, UR4, PT ;  /* 0x000000040c007c0c */ /* 0x000fe4000bf26270 */
[----:B------:R-:W-:Y:S02]  /*24e90*/  LEA.HI.X R4, R2, UR5, R0, 0x1, P0 ;  /* 0x0000000502047c11 */ /* 0x000fe400080f0c00 */
[----:B------:R-:W-:-:S02]  /*24ea0*/  ISETP.GE.AND P0, PT, R9, UR4, PT ;  /* 0x0000000409007c0c */ /* 0x000fc4000bf06270 */
[----:B------:R-:W-:Y:S02]  /*24eb0*/  ISETP.GE.AND P2, PT, R11, UR4, PT ;  /* 0x000000040b007c0c */ /* 0x000fe4000bf46270 */
[----:B------:R-:W-:Y:S01]  /*24ec0*/  ISETP.GE.AND P3, PT, R10, UR4, PT ;  /* 0x000000040a007c0c */ /* 0x000fe2000bf66270 */
[----:B------:R-:W-:-:S03]  /*24ed0*/  UMOV UR4, 0xffffffff ;  /* 0xffffffff00047882 */ /* 0x000fc60000000000 */
[----:B------:R-:W-:Y:S09]  /*24ee0*/  BRA.DIV UR4, `(.L_x_2161) ;  /* 0x0000004204447947 */ /* 0x000ff2000b800000 */
[----:B------:R-:W2:Y:S01]  /*24ef0*/  LDL.LU R10, [R1+0x480] ;  /* 0x00048000010a7983 */ /* 0x000ea20000300800 */
[----:B------:R-:W-:-:S03]  /*24f00*/  ULDC UR4, c[0x0][0x288] ;  /* 0x0000a20000047ab9 */ /* 0x000fc60000000800 */
[----:B------:R-:W3:Y:S04]  /*24f10*/  LDL.LU R3, [R1+0x490] ;  /* 0x0004900001037983 */ /* 0x000ee80000300800 */
[----:B------:R-:W4:Y:S04]  /*24f20*/  LDL R7, [R1+0x470] ;  /* 0x0004700001077983 */ /* 0x000f280000100800 */
[----:B------:R-:W5:Y:S01]  /*24f30*/  LDL.LU R11, [R1+0x494] ;  /* 0x00049400010b7983 */ /* 0x000f620000300800 */
[----:B------:R-:W-:-:S03]  /*24f40*/  IMAD R0, R8, UR4, RZ ;  /* 0x0000000408007c24 */ /* 0x000fc6000f8e02ff */
[----:B------:R-:W-:Y:S04]  /*24f50*/  SHFL.IDX PT, R2, R4, RZ, 0x181f ;  /* 0x00181fff04027589 */ /* 0x000fe800000e0000 */
[----:B------:R-:W5:Y:S04]  /*24f60*/  LDL.LU R12, [R1+0x49c] ;  /* 0x00049c00010c7983 */ /* 0x000f680000300800 */
[----:B------:R-:W-:Y:S01]  /*24f70*/  SHFL.IDX PT, R6, R4, 0x1, 0x181f ;  /* 0x00381f0004067f89 */ /* 0x000fe200000e0000 */
[----:B--2---:R-:W-:-:S03]  /*24f80*/  ISETP.GE.AND P5, PT, R10, R0, PT ;  /* 0x000000000a00720c */ /* 0x004fc60003fa6270 */
[----:B------:R-:W2:Y:S01]  /*24f90*/  LDL.LU R10, [R1+0x498] ;  /* 0x00049800010a7983 */ /* 0x000ea20000300800 */
[----:B---3--:R-:W-:-:S03]  /*24fa0*/  ISETP.GE.AND P4, PT, R3, R0, PT ;  /* 0x000000000300720c */ /* 0x008fc60003f86270 */
[----:B------:R-:W0:Y:S06]  /*24fb0*/  SHFL.IDX PT, R3, R5, RZ, 0x181f ;  /* 0x00181fff05037589 */ /* 0x000e2c00000e0000 */
[----:B0-----:R-:W-:-:S05]  /*24fc0*/  @!P5 LEA R3, P6, R9, R3, 0x1 ;  /* 0x000000030903d211 */ /* 0x001fca00078c08ff */
[----:B------:R-:W-:-:S05]  /*24fd0*/  @!P5 IMAD.X R2, RZ, RZ, R2, P6 ;  /* 0x000000ffff02d224 */ /* 0x000fca00030e0602 */
[----:B------:R-:W-:-:S04]  /*24fe0*/  @!P5 LOP3.LUT R3, R3, R2, RZ, 0x3c, !PT ;  /* 0x000000020303d212 */ /* 0x000fc800078e3cff */
[----:B------:R-:W-:-:S04]  /*24ff0*/  @!P5 LOP3.LUT R2, R3, R2, RZ, 0x3c, !PT ;  /* 0x000000020302d212 */ /* 0x000fc800078e3cff */
[----:B------:R-:W-:-:S05]  /*25000*/  @!P5 LOP3.LUT R3, R3, R2, RZ, 0x3c, !PT ;  /* 0x000000020303d212 */ /* 0x000fca00078e3cff */
[----:B----4-:R-:W-:Y:S04]  /*25010*/  @!P5 LDGSTS.E.BYPASS.LTC128B.128 [R7+0x22400], desc[UR48][R2.64], !P0 ;  /* 0x224000000207dfae */ /* 0x010fe8000c101d70 */
        /* <DEDUP_REMOVED lines=10> */
[----:B-----5:R-:W-:-:S03]  /*250c0*/  ISETP.GE.AND P4, PT, R11, R0, PT ;  /* 0x000000000b00720c */ /* 0x020fc60003f86270 */
[----:B------:R-:W3:Y:S04]  /*250d0*/  LDL.LU R11, [R1+0x4a0] ;  /* 0x0004a000010b7983 */ /* 0x000ee80000300800 */
        /* <DEDUP_REMOVED lines=47> */
.L_x_2289:
[----:B------:R-:W3:Y:S01]  /*253d0*/  LDL.LU R3, [R1+0x4ac] ;  /* 0x0004ac0001037983 */ /* 0x000ee20000300800 */
[----:B------:R-:W-:Y:S01]  /*253e0*/  BSSY B0, `(.L_x_2162) ;  /* 0x000000d000007945 */ /* 0x000fe20003800000 */
[----:B---3--:R-:W-:-:S13]  /*253f0*/  ISETP.GE.AND P4, PT, R3, R0, PT ;  /* 0x000000000300720c */ /* 0x008fda0003f86270 */
[----:B------:R-:W-:Y:S05]  /*25400*/  @P4 BRA `(.L_x_2163) ;  /* 0x0000000000284947 */ /* 0x000fea0003800000 */
[----:B-1----:R-:W3:Y:S01]  /*25410*/  LDL R4, [R1+0x470] ;  /* 0x0004700001047983 */ /* 0x002ee20000100800 */
        /* <DEDUP_REMOVED lines=9> */
.L_x_2163:
[----:B------:R-:W-:Y:S05]  /*254b0*/  BSYNC B0 ;  /* 0x0000000000007941 */ /* 0x000fea0003800000 */
.L_x_2162:
[----:B------:R-:W-:Y:S01]  /*254c0*/  NOP ;  /* 0x0000000000007918 */ /* 0x000fe20000000000 */
[----:B------:R-:W-:-:S13]  /*254d0*/  PLOP3.LUT P0, PT, PT, PT, PT, 0x80, 0x0 ;  /* 0x000000000000781c */ /* 0x000fda0003f0f070 */
.L_x_2164:
[----:B------:R-:W-:Y:S02]  /*254e0*/  PLOP3.LUT P1, PT, P1, P0, PT, 0xa2, 0x0 ;  /* 0x000000000000781c */ /* 0x000fe40000f21472 */
[----:B------:R-:W-:-:S08]  /*254f0*/  @P0 R2UR P1, UR4, R17 ;  /* 0x00000000110402ca */ /* 0x000fd00000020000 */
[----:B------:R-:W-:-:S05]  /*25500*/  @P0 PLOP3.LUT P0, PT, P1, PT, PT, 0x80, 0x0 ;  /* 0x000000000000081c */ /* 0x000fca0000f0f070 */
[----:B------:R-:W-:Y:S01]  /*25510*/  @!P1 SYNCS.ARRIVE.TRANS64.RED.A0T1 RZ, [UR4+0x32410], RZ ;  /* 0x032410ffffff99a7 */ /* 0x000fe20008200404 */
[----:B------:R-:W-:Y:S07]  /*25520*/  @!P1 ARRIVES.LDGSTSBAR.64.TRANSCNT [UR4+0x32410] ;  /* 0x03241000ff0099b0 */ /* 0x000fee0008000a84 */
[----:B------:R-:W-:Y:S05]  /*25530*/  @P0 BRA.U.ANY `(.L_x_2164) ;  /* 0xfffffffd00e80947 */ /* 0x000fea000393ffff */
[----:B0--3--:R-:W3:Y:S02]  /*25540*/  LDL.LU R2, [R1+0x4a8] ;  /* 0x0004a80001027983 */ /* 0x009ee40000300800 */
        /* <DEDUP_REMOVED lines=10> */
[----:B0--3--:R-:W-:Y:S05]  /*255f0*/  @!P0 BRA `(.L_x_2166) ;  /* 0x0000004400d88947 */ /* 0x009fea0003800000 */
.L_x_2290:
[----:B------:R-:W-:Y:S05]  /*25600*/  BSYNC B0 ;  /* 0x0000000000007941 */ /* 0x000fea0003800000 */
.L_x_2165:
[----:B------:R-:W3:Y:S01]  /*25610*/  LDL R2, [R1+0x47c] ;  /* 0x00047c0001027983 */ /* 0x000ee20000100800 */
[----:B------:R-:W-:Y:S01]  /*25620*/  BSSY B0, `(.L_x_2167) ;  /* 0x0000059000007945 */ /* 0x000fe20003800000 */
[----:B---3--:R-:W-:-:S13]  /*25630*/  LOP3.LUT P0, RZ, R2, 0x2, RZ, 0xc0, !PT ;  /* 0x0000000202ff7812 */ /* 0x008fda000780c0ff */
[----:B------:R-:W-:Y:S05]  /*25640*/  @!P0 BRA `(.L_x_2168) ;  /* 0x0000000400588947 */ /* 0x000fea0003800000 */
[----:B-1----:R-:W0:Y:S01]  /*25650*/  LDL R4, [R1+0x474] ;  /* 0x0004740001047983 */ /* 0x002e220000100800 */
[----:B------:R-:W1:Y:S02]  /*25660*/  S2R R2, SR_TID.X ;  /* 0x0000000000027919 */ /* 0x000e640000002100 */
[----:B-1----:R-:W-:Y:S01]  /*25670*/  LOP3.LUT R3, R2, 0x7f, RZ, 0xc0, !PT ;  /* 0x0000007f02037812 */ /* 0x002fe200078ec0ff */
[----:B------:R-:W-:Y:S01]  /*25680*/  IMAD R2, R18, 0x8, R17 ;  /* 0x0000000812027824 */ /* 0x000fe200078e0211 */
[----:B------:R-:W-:Y:S02]  /*25690*/  BSSY B1, `(.L_x_2169) ;  /* 0x0000005000017945 */ /* 0x000fe40003800000 */
[----:B------:R-:W-:Y:S02]  /*256a0*/  ISETP.NE.AND P1, PT, R3, RZ, PT ;  /* 0x000000ff0300720c */ /* 0x000fe40003f25270 */
[----:B0-----:R-:W-:-:S04]  /*256b0*/  SHF.L.U32 R0, R4, 0x1f, RZ ;  /* 0x0000001f04007819 */ /* 0x001fc800000006ff */
[----:B------:R-:W0:Y:S02]  /*256c0*/  SYNCS.PHASECHK.TRANS64.TRYWAIT P0, [R2+URZ+0x32460], R0 ;  /* 0x03246000020075a7 */ /* 0x000e24000800017f */
[----:B0-----:R-:W-:Y:S05]  /*256d0*/  @!P0 BRA `(.L_x_2170) ;  /* 0x0000004400b48947 */ /* 0x001fea0003800000 */
.L_x_2291:
[----:B------:R-:W-:Y:S05]  /*256e0*/  BSYNC B1 ;  /* 0x0000000000017941 */ /* 0x000fea0003800000 */
.L_x_2169:
[----:B------:R-:W-:Y:S04]  /*256f0*/  BSSY B1, `(.L_x_2171) ;  /* 0x0000009000017945 */ /* 0x000fe80003800000 */
[----:B------:R-:W-:Y:S05]  /*25700*/  @P1 BRA `(.L_x_2172) ;  /* 0x00000000001c1947 */ /* 0x000fea0003800000 */
[----:B------:R-:W1:Y:S01]  /*25710*/  S2R R3, SR_TID.X ;  /* 0x0000000000037919 */ /* 0x000e620000002100 */
[----:B0-----:R-:W-:-:S04]  /*25720*/  IMAD.MOV.U32 R0, RZ, RZ, 0xc000 ;  /* 0x0000c000ff007424 */ /* 0x001fc800078e00ff */
[----:B------:R3:W-:Y:S01]  /*25730*/  SYNCS.ARRIVE.TRANS64 RZ, [R2+URZ+0x32450], R0 ;  /* 0x0324500002ff79a7 */ /* 0x0007e2000800003f */
[----:B-1----:R-:W-:-:S04]  /*25740*/  LOP3.LUT R3, R3, 0x1f, RZ, 0xc0, !PT ;  /* 0x0000001f03037812 */ /* 0x002fc800078ec0ff */
[----:B------:R-:W-:-:S13]  /*25750*/  ISETP.NE.AND P0, PT, R3, RZ, PT ;  /* 0x000000ff0300720c */ /* 0x000fda0003f05270 */
[----:B---3--:R-:W-:Y:S05]  /*25760*/  @!P0 BRA `(.L_x_2172) ;  /* 0x0000000000048947 */ /* 0x008fea0003800000 */
[----:B------:R-:W-:Y:S01]  /*25770*/  BPT.TRAP 0x1 ;  /* 0x000000040000795c */ /* 0x000fe20000300000 */
.L_x_2172:
[----:B------:R-:W-:Y:S05]  /*25780*/  BSYNC B1 ;  /* 0x0000000000017941 */ /* 0x000fea0003800000 */
.L_x_2171:
[----:B------:R-:W3:Y:S01]  /*25790*/  LDL.LU R3, [R1+0x48c] ;  /* 0x00048c0001037983 */ /* 0x000ee20000300800 */
[----:B0-----:R-:W-:Y:S01]  /*257a0*/  IMAD R0, R18, 0xc000, R17 ;  /* 0x0000c00012007824 */ /* 0x001fe200078e0211 */
        /* <DEDUP_REMOVED lines=8> */
[----:B---3--:R-:W-:-:S09]  /*25830*/  IMAD R3, R3, 0x60, RZ ;  /* 0x0000006003037824 */ /* 0x008fd200078e02ff */
.L_x_2173:
        /* <DEDUP_REMOVED lines=15> */
.L_x_2174:
        /* <DEDUP_REMOVED lines=15> */
.L_x_2175:
        /* <DEDUP_REMOVED lines=15> */
.L_x_2176:
        /* <DEDUP_REMOVED lines=9> */
[----:B---3--:R-:W-:Y:S05]  /*25ba0*/  @P0 BRA.U.ANY `(.L_x_2176) ;  /* 0xfffffffd00d80947 */ /* 0x008fea000393ffff */
.L_x_2168:
[----:B------:R-:W-:Y:S05]  /*25bb0*/  BSYNC B0 ;  /* 0x0000000000007941 */ /* 0x000fea0003800000 */
.L_x_2167:
[----:B------:R-:W-:-:S04]  /*25bc0*/  UIADD3 UR4, UR39, -0x2, URZ ;  /* 0xfffffffe27047890 */ /* 0x000fc8000fffe03f */
[----:B------:R-:W-:-:S06]  /*25bd0*/  UISETP.GE.AND UP0, UPT, UR4, UR38, UPT ;  /* 0x000000260400728c */ /* 0x000fcc000bf06270 */
[----:B------:R-:W-:-:S13]  /*25be0*/  PLOP3.LUT P0, PT, PT, PT, UP0, 0x80, 0x0 ;  /* 0x000000000000781c */ /* 0x000fda0003f0f008 */
[----:B------:R-:W-:Y:S05]  /*25bf0*/  @!P0 BRA `(.L_x_2177) ;  /* 0x0000001c00808947 */ /* 0x000fea0003800000 */
[----:B------:R-:W-:Y:S01]  /*25c00*/  IMAD R3, RZ, RZ, -UR39 ;  /* 0x80000027ff037e24 */ /* 0x000fe2000f8e02ff */
[----:B--2---:R-:W-:-:S04]  /*25c10*/  LOP3.LUT R6, RZ, UR38, RZ, 0x33, !PT ;  /* 0x00000026ff067c12 */ /* 0x004fc8000f8e33ff */
[----:B------:R-:W-:-:S05]  /*25c20*/  VIADDMNMX R6, R3, 0x1, R6, !PT ;  /* 0x0000000103067846 */ /* 0x000fca0007800106 */
[----:B0-----:R-:W-:-:S05]  /*25c30*/  VIADD R0, R6, UR39 ;  /* 0x0000002706007c36 */ /* 0x001fca0008000000 */
[----:B------:R-:W-:-:S04]  /*25c40*/  LOP3.LUT R0, R0, 0x1, RZ, 0xc0, !PT ;  /* 0x0000000100007812 */ /* 0x000fc800078ec0ff */
[----:B------:R-:W-:Y:S01]  /*25c50*/  ISETP.NE.U32.AND P0, PT, R0, 0x1, PT ;  /* 0x000000010000780c */ /* 0x000fe20003f05070 */
[----:B------:R-:W-:-:S12]  /*25c60*/  IMAD.U32 R0, RZ, RZ, UR4 ;  /* 0x00000004ff007e24 */ /* 0x000fd8000f8e00ff */
[----:B------:R-:W-:Y:S05]  /*25c70*/  @P0 BRA `(.L_x_2178) ;  /* 0x00000008006c0947 */ /* 0x000fea0003800000 */
[----:B------:R-:W2:Y:S04]  /*25c80*/  LDL.LU R8, [R1+0x474] ;  /* 0x0004740001087983 */ /* 0x000ea80000300800 */
[----:B-1----:R-:W3:Y:S01]  /*25c90*/  LDL R4, [R1+0x47c] ;  /* 0x00047c0001047983 */ /* 0x002ee20000100800 */
[----:B------:R-:W-:-:S05]  /*25ca0*/  VIADD R18, R18, 0x1 ;  /* 0x0000000112127836 */ /* 0x000fca0000000000 */
[----:B------:R-:W-:-:S04]  /*25cb0*/  ISETP.NE.AND P0, PT, R18, 0x2, PT ;  /* 0x000000021200780c */ /* 0x000fc80003f05270 */
[----:B------:R-:W-:Y:S01]  /*25cc0*/  SEL R2, RZ, 0x1, P0 ;  /* 0x00000001ff027807 */ /* 0x000fe20000000000 */
[----:B------:R-:W-:Y:S01]  /*25cd0*/  BSSY B0, `(.L_x_2179) ;  /* 0x0000093000007945 */ /* 0x000fe20003800000 */
[----:B------:R-:W-:Y:S02]  /*25ce0*/  SEL R18, R18, RZ, P0 ;  /* 0x000000ff12127207 */ /* 0x000fe40000000000 */
[----:B--2---:R-:W-:-:S05]  /*25cf0*/  LOP3.LUT R8, R8, R2, RZ, 0x3c, !PT ;  /* 0x0000000208087212 */ /* 0x004fca00078e3cff */
[----:B------:R0:W-:Y:S01]  /*25d00*/  STL [R1+0x474], R8 ;  /* 0x0004740801007387 */ /* 0x0001e20000100800 */
[----:B---3--:R-:W-:-:S13]  /*25d10*/  LOP3.LUT P2, RZ, R4, 0x2, RZ, 0xc0, !PT ;  /* 0x0000000204ff7812 */ /* 0x008fda000784c0ff */
[----:B0-----:R-:W-:Y:S05]  /*25d20*/  @!P2 BRA `(.L_x_2180) ;  /* 0x000000080034a947 */ /* 0x001fea0003800000 */
[----:B------:R-:W-:-:S13]  /*25d30*/  LOP3.LUT P2, RZ, R4, 0x1, RZ, 0xc0, !PT ;  /* 0x0000000104ff7812 */ /* 0x000fda000784c0ff */
[----:B------:R-:W-:Y:S05]  /*25d40*/  @!P2 BRA `(.L_x_2181) ;  /* 0x00000000004ca947 */ /* 0x000fea0003800000 */
[----:B------:R-:W2:Y:S01]  /*25d50*/  LDL R7, [R1+0x478] ;  /* 0x0004780001077983 */ /* 0x000ea20000100800 */
[----:B------:R-:W0:Y:S01]  /*25d60*/  LDC R5, c[0x0][0x43c] ;  /* 0x00010f00ff057b82 */ /* 0x000e220000000800 */
[----:B------:R-:W-:Y:S01]  /*25d70*/  IMAD.MOV.U32 R4, RZ, RZ, R0 ;  /* 0x000000ffff047224 */ /* 0x000fe200078e0000 */
[----:B------:R-:W-:Y:S01]  /*25d80*/  ULDC.64 UR4, c[0x0][0x428] ;  /* 0x00010a0000047ab9 */ /* 0x000fe20000000a00 */
[----:B0-----:R-:W-:-:S13]  /*25d90*/  ISETP.NE.AND P0, PT, R5, 0x1, PT ;  /* 0x000000010500780c */ /* 0x001fda0003f05270 */
[----:B------:R-:W0:Y:S02]  /*25da0*/  @P0 LDC.64 R2, c[0x0][0x440] ;  /* 0x00011000ff020b82 */ /* 0x000e240000000a00 */
[----:B0-----:R-:W-:-:S05]  /*25db0*/  @P0 IMAD.HI.U32 R2, R0, R2, RZ ;  /* 0x0000000200020227 */ /* 0x001fca00078e00ff */
[----:B------:R-:W-:-:S05]  /*25dc0*/  @P0 SHF.R.U32.HI R4, RZ, R3, R2 ;  /* 0x00000003ff040219 */ /* 0x000fca0000011602 */
[----:B------:R-:W-:-:S04]  /*25dd0*/  IMAD.MOV R2, RZ, RZ, -R4 ;  /* 0x000000ffff027224 */ /* 0x000fc800078e0a04 */
[----:B------:R-:W-:Y:S01]  /*25de0*/  IMAD R0, R5, R2, R0 ;  /* 0x0000000205007224 */ /* 0x000fe200078e0200 */
[--C-:B------:R-:W-:Y:S01]  /*25df0*/  SHF.R.S32.HI R5, RZ, 0x1f, R4.reuse ;  /* 0x0000001fff057819 */ /* 0x100fe20000011404 */
[----:B------:R-:W0:Y:S02]  /*25e00*/  LDC.64 R2, c[0x0][0x418] ;  /* 0x00010600ff027b82 */ /* 0x000e240000000a00 */
[----:B------:R-:W-:-:S03]  /*25e10*/  IMAD.WIDE.U32 R4, R19, UR4, R4 ;  /* 0x0000000413047c25 */ /* 0x000fc6000f8e0004 */
[----:B0-----:R-:W-:Y:S01]  /*25e20*/  LEA R2, P0, R4, R2, 0x2 ;  /* 0x0000000204027211 */ /* 0x001fe200078010ff */
[----:B--2---:R-:W-:-:S04]  /*25e30*/  IMAD R7, R7, UR4, RZ ;  /* 0x0000000407077c24 */ /* 0x004fc8000f8e02ff */
[----:B------:R-:W-:-:S04]  /*25e40*/  IMAD R7, R19, UR5, R7 ;  /* 0x0000000513077c24 */ /* 0x000fc8000f8e0207 */
[----:B------:R-:W-:-:S05]  /*25e50*/  IMAD.IADD R7, R7, 0x1, R5 ;  /* 0x0000000107077824 */ /* 0x000fca00078e0205 */
[----:B------:R-:W-:-:S05]  /*25e60*/  LEA.HI.X R3, R4, R3, R7, 0x2, P0 ;  /* 0x0000000304037211 */ /* 0x000fca00000f1407 */
[----:B------:R0:W5:Y:S02]  /*25e70*/  LDG.E R16, desc[UR48][R2.64] ;  /* 0x0000003002107981 */ /* 0x000164000c1e1900 */
.L_x_2181:
[----:B0-----:R-:W0:Y:S01]  /*25e80*/  S2R R2, SR_TID.X ;  /* 0x0000000000027919 */ /* 0x001e220000002100 */
[----:B------:R-:W-:Y:S01]  /*25e90*/  IMAD R3, R18, 0x8, R17 ;  /* 0x0000000812037824 */ /* 0x000fe200078e0211 */
[----:B------:R-:W-:Y:S01]  /*25ea0*/  BSSY B1, `(.L_x_2182) ;  /* 0x0000006000017945 */ /* 0x000fe20003800000 */
[----:B0-----:R-:W-:Y:S02]  /*25eb0*/  LOP3.LUT R4, R2, 0x7f, RZ, 0xc0, !PT ;  /* 0x0000007f02047812 */ /* 0x001fe400078ec0ff */
[----:B------:R-:W-:Y:S02]  /*25ec0*/  SHF.L.U32 R2, R8, 0x1f, RZ ;  /* 0x0000001f08027819 */ /* 0x000fe400000006ff */
[----:B------:R-:W-:Y:S02]  /*25ed0*/  ISETP.NE.AND P1, PT, R4, RZ, PT ;  /* 0x000000ff0400720c */ /* 0x000fe40003f25270 */
[----:B------:R-:W0:Y:S02]  /*25ee0*/  SYNCS.PHASECHK.TRANS64.TRYWAIT P0, [R3+URZ+0x32440], R2 ;  /* 0x03244002030075a7 */ /* 0x000e24000800017f */
[----:B0-----:R-:W-:Y:S09]  /*25ef0*/  @!P0 BRA `(.L_x_2183) ;  /* 0x0000003c00c08947 */ /* 0x001ff20003800000 */
.L_x_2292:
[----:B------:R-:W-:Y:S05]  /*25f00*/  BSYNC B1 ;  /* 0x0000000000017941 */ /* 0x000fea0003800000 */
.L_x_2182:
        /* <DEDUP_REMOVED lines=9> */
.L_x_2185:
[----:B------:R-:W-:Y:S05]  /*25fa0*/  BSYNC B1 ;  /* 0x0000000000017941 */ /* 0x000fea0003800000 */
.L_x_2184:
        /* <DEDUP_REMOVED lines=11> */
.L_x_2186:
        /* <DEDUP_REMOVED lines=13> */
.L_x_2293:
[----:B------:R-:W-:Y:S05]  /*26130*/  BSYNC B1 ;  /* 0x0000000000017941 */ /* 0x000fea0003800000 */
.L_x_2187:
        /* <DEDUP_REMOVED lines=11> */
.L_x_2190:
[----:B------:R-:W-:Y:S05]  /*261f0*/  BSYNC B1 ;  /* 0x0000000000017941 */ /* 0x000fea0003800000 */
.L_x_2189:
        /* <DEDUP_REMOVED lines=9> */
.L_x_2191:
        /* <DEDUP_REMOVED lines=15> */
.L_x_2192:
        /* <DEDUP_REMOVED lines=15> */
.L_x_2193:
        /* <DEDUP_REMOVED lines=15> */
.L_x_2194:
        /* <DEDUP_REMOVED lines=10> */
.L_x_2180:
[----:B------:R-:W-:Y:S05]  /*26600*/  BSYNC B0 ;  /* 0x0000000000007941 */ /* 0x000fea0003800000 */
.L_x_2179:
[----:B------:R-:W-:-:S06]  /*26610*/  UIADD3 UR4, UR39, -0x3, URZ ;  /* 0xfffffffd27047890 */ /* 0x000fcc000fffe03f */
[----:B------:R-:W-:-:S07]  /*26620*/  IMAD.U32 R0, RZ, RZ, UR4 ;  /* 0x00000004ff007e24 */ /* 0x000fce000f8e00ff */
.L_x_2178:
[----:B------:R-:W-:Y:S01]  /*26630*/  ULOP3.LUT UR4, URZ, UR39, URZ, 0x33, !UPT ;  /* 0x000000273f047292 */ /* 0x000fe2000f8e333f */
[----:B------:R-:W-:Y:S01]  /*26640*/  VIADD R6, R6, 0xfffffffe ;  /* 0xfffffffe06067836 */ /* 0x000fe20000000000 */
[----:B------:R-:W-:Y:S04]  /*26650*/  BSSY B0, `(.L_x_2177) ;  /* 0x000013a000007945 */ /* 0x000fe80003800000 */
[----:B------:R-:W-:-:S13]  /*26660*/  ISETP.NE.AND P0, PT, R6, UR4, PT ;  /* 0x0000000406007c0c */ /* 0x000fda000bf05270 */
[----:B------:R-:W-:Y:S05]  /*26670*/  @!P0 BRA `(.L_x_2195) ;  /* 0x0000001000dc8947 */ /* 0x000fea0003800000 */
.L_x_2228:
[----:B------:R-:W2:Y:S04]  /*26680*/  LDL R2, [R1+0x47c] ;  /* 0x00047c0001027983 */ /* 0x000ea80000100800 */
[----:B------:R-:W3:Y:S01]  /*26690*/  LDL.LU R3, [R1+0x474] ;  /* 0x0004740001037983 */ /* 0x000ee20000300800 */
[----:B------:R-:W-:Y:S01]  /*266a0*/  VIADD R6, R18, 0x1 ;  /* 0x0000000112067836 */ /* 0x000fe20000000000 */
[----:B------:R-:W-:Y:S05]  /*266b0*/  YIELD ;  /* 0x0000000000007946 */ /* 0x000fea0003800000 */
[----:B------:R-:W-:Y:S01]  /*266c0*/  ISETP.NE.AND P0, PT, R6, 0x2, PT ;  /* 0x000000020600780c */ /* 0x000fe20003f05270 */
[----:B------:R-:W-:Y:S03]  /*266d0*/  BSSY B1, `(.L_x_2196) ;  /* 0x0000094000017945 */ /* 0x000fe60003800000 */
[----:B------:R-:W-:-:S02]  /*266e0*/  SEL R7, RZ, 0x1, P0 ;  /* 0x00000001ff077807 */ /* 0x000fc40000000000 */
[----:B------:R-:W-:Y:S02]  /*266f0*/  SEL R6, R6, RZ, P0 ;  /* 0x000000ff06067207 */ /* 0x000fe40000000000 */
[----:B--2---:R-:W-:Y:S02]  /*26700*/  LOP3.LUT P1, RZ, R2, 0x2, RZ, 0xc0, !PT ;  /* 0x0000000202ff7812 */ /* 0x004fe4000782c0ff */
[----:B---3--:R-:W-:-:S11]  /*26710*/  LOP3.LUT R7, R3, R7, RZ, 0x3c, !PT ;  /* 0x0000000703077212 */ /* 0x008fd600078e3cff */
[----:B------:R-:W-:Y:S05]  /*26720*/  @!P1 BRA `(.L_x_2197) ;  /* 0x0000000800389947 */ /* 0x000fea0003800000 */
[----:B------:R-:W-:Y:S01]  /*26730*/  LOP3.LUT P1, RZ, R2, 0x1, RZ, 0xc0, !PT ;  /* 0x0000000102ff7812 */ /* 0x000fe2000782c0ff */
[----:B------:R-:W-:-:S12]  /*26740*/  IMAD.MOV.U32 R8, RZ, RZ, R0 ;  /* 0x000000ffff087224 */ /* 0x000fd800078e0000 */
[----:B------:R-:W-:Y:S05]  /*26750*/  @!P1 BRA `(.L_x_2198) ;  /* 0x00000000004c9947 */ /* 0x000fea0003800000 */
[----:B-1----:R-:W2:Y:S01]  /*26760*/  LDL R5, [R1+0x478] ;  /* 0x0004780001057983 */ /* 0x002ea20000100800 */
[----:B------:R-:W0:Y:S01]  /*26770*/  LDC R8, c[0x0][0x43c] ;  /* 0x00010f00ff087b82 */ /* 0x000e220000000800 */
[----:B------:R-:W-:Y:S01]  /*26780*/  ULDC.64 UR4, c[0x0][0x428] ;  /* 0x00010a0000047ab9 */ /* 0x000fe20000000a00 */
[----:B0-----:R-:W-:-:S13]  /*26790*/  ISETP.NE.AND P0, PT, R8, 0x1, PT ;  /* 0x000000010800780c */ /* 0x001fda0003f05270 */
[----:B------:R-:W0:Y:S02]  /*267a0*/  @P0 LDC.64 R2, c[0x0][0x440] ;  /* 0x00011000ff020b82 */ /* 0x000e240000000a00 */
[----:B0-----:R-:W-:-:S04]  /*267b0*/  @P0 IMAD.HI.U32 R4, R0, R2, RZ ;  /* 0x0000000200040227 */ /* 0x001fc800078e00ff */
        /* <DEDUP_REMOVED lines=13> */
.L_x_2198:
[----:B------:R-:W2:Y:S01]  /*26890*/  S2R R2, SR_TID.X ;  /* 0x0000000000027919 */ /* 0x000ea20000002100 */
[----:B01----:R-:W-:Y:S01]  /*268a0*/  IMAD R4, R6, 0x8, R17 ;  /* 0x0000000806047824 */ /* 0x003fe200078e0211 */
[----:B------:R-:W-:Y:S01]  /*268b0*/  BSSY B2, `(.L_x_2199) ;  /* 0x0000006000027945 */ /* 0x000fe20003800000 */
[----:B--2---:R-:W-:Y:S02]  /*268c0*/  LOP3.LUT R3, R2, 0x7f, RZ, 0xc0, !PT ;  /* 0x0000007f02037812 */ /* 0x004fe400078ec0ff */
[----:B------:R-:W-:Y:S02]  /*268d0*/  SHF.L.U32 R2, R7, 0x1f, RZ ;  /* 0x0000001f07027819 */ /* 0x000fe400000006ff */
[----:B------:R-:W-:Y:S02]  /*268e0*/  ISETP.NE.AND P1, PT, R3, RZ, PT ;  /* 0x000000ff0300720c */ /* 0x000fe40003f25270 */
[----:B------:R-:W0:Y:S02]  /*268f0*/  SYNCS.PHASECHK.TRANS64.TRYWAIT P0, [R4+URZ+0x32440], R2 ;  /* 0x03244002040075a7 */ /* 0x000e24000800017f */
[----:B0-----:R-:W-:Y:S09]  /*26900*/  @!P0 BRA `(.L_x_2200) ;  /* 0x0000003400648947 */ /* 0x001ff20003800000 */
.L_x_2294:
[----:B------:R-:W-:Y:S05]  /*26910*/  BSYNC B2 ;  /* 0x0000000000027941 */ /* 0x000fea0003800000 */
.L_x_2199:
        /* <DEDUP_REMOVED lines=9> */
.L_x_2202:
[----:B------:R-:W-:Y:S05]  /*269b0*/  BSYNC B2 ;  /* 0x0000000000027941 */ /* 0x000fea0003800000 */
.L_x_2201:
        /* <DEDUP_REMOVED lines=11> */
.L_x_2203:
        /* <DEDUP_REMOVED lines=13> */
.L_x_2295:
[----:B------:R-:W-:Y:S05]  /*26b40*/  BSYNC B2 ;  /* 0x0000000000027941 */ /* 0x000fea0003800000 */
.L_x_2204:
        /* <DEDUP_REMOVED lines=11> */
.L_x_2207:
[----:B------:R-:W-:Y:S05]  /*26c00*/  BSYNC B2 ;  /* 0x0000000000027941 */ /* 0x000fea0003800000 */
.L_x_2206:
        /* <DEDUP_REMOVED lines=9> */
.L_x_2208:
        /* <DEDUP_REMOVED lines=15> */
.L_x_2209:
        /* <DEDUP_REMOVED lines=15> */
.L_x_2210:
        /* <DEDUP_REMOVED lines=15> */
.L_x_2211:
        /* <DEDUP_REMOVED lines=10> */
.L_x_2197:
[----:B------:R-:W-:Y:S05]  /*27010*/  BSYNC B1 ;  /* 0x0000000000017941 */ /* 0x000fea0003800000 */
.L_x_2196:
[----:B------:R-:W2:Y:S01]  /*27020*/  LDL R3, [R1+0x47c] ;  /* 0x00047c0001037983 */ /* 0x000ea20000100800 */
[----:B------:R-:W-:Y:S01]  /*27030*/  VIADD R6, R6, 0x1 ;  /* 0x0000000106067836 */ /* 0x000fe20000000000 */
[----:B------:R-:W-:Y:S04]  /*27040*/  BSSY B1, `(.L_x_2212) ;  /* 0x0000097000017945 */ /* 0x000fe80003800000 */
[----:B------:R-:W-:-:S04]  /*27050*/  ISETP.NE.AND P0, PT, R6, 0x2, PT ;  /* 0x000000020600780c */ /* 0x000fc80003f05270 */
[----:B------:R-:W-:Y:S02]  /*27060*/  SEL R2, RZ, 0x1, P0 ;  /* 0x00000001ff027807 */ /* 0x000fe40000000000 */
[----:B------:R-:W-:Y:S01]  /*27070*/  SEL R18, R6, RZ, P0 ;  /* 0x000000ff06127207 */ /* 0x000fe20000000000 */
[----:B------:R-:W-:Y:S01]  /*27080*/  VIADD R6, R0, 0xffffffff ;  /* 0xffffffff00067836 */ /* 0x000fe20000000000 */
[----:B------:R-:W-:-:S05]  /*27090*/  LOP3.LUT R8, R7, R2, RZ, 0x3c, !PT ;  /* 0x0000000207087212 */ /* 0x000fca00078e3cff */
[----:B------:R0:W-:Y:S01]  /*270a0*/  STL [R1+0x474], R8 ;  /* 0x0004740801007387 */ /* 0x0001e20000100800 */
[----:B--2---:R-:W-:-:S13]  /*270b0*/  LOP3.LUT P2, RZ, R3, 0x2, RZ, 0xc0, !PT ;  /* 0x0000000203ff7812 */ /* 0x004fda000784c0ff */
[----:B0-----:R-:W-:Y:S05]  /*270c0*/  @!P2 BRA `(.L_x_2213) ;  /* 0x000000080038a947 */ /* 0x001fea0003800000 */
[----:B------:R-:W-:Y:S01]  /*270d0*/  LOP3.LUT P2, RZ, R3, 0x1, RZ, 0xc0, !PT ;  /* 0x0000000103ff7812 */ /* 0x000fe2000784c0ff */
[----:B------:R-:W-:-:S12]  /*270e0*/  IMAD.MOV.U32 R7, RZ, RZ, R6 ;  /* 0x000000ffff077224 */ /* 0x000fd800078e0006 */
        /* <DEDUP_REMOVED lines=20> */
.L_x_2214:
        /* <DEDUP_REMOVED lines=8> */
.L_x_2296:
[----:B------:R-:W-:Y:S05]  /*272b0*/  BSYNC B2 ;  /* 0x0000000000027941 */ /* 0x000fea0003800000 */
.L_x_2215:
        /* <DEDUP_REMOVED lines=9> */
.L_x_2218:
[----:B------:R-:W-:Y:S05]  /*27350*/  BSYNC B2 ;  /* 0x0000000000027941 */ /* 0x000fea0003800000 */
.L_x_2217:
        /* <DEDUP_REMOVED lines=11> */
.L_x_2219:
        /* <DEDUP_REMOVED lines=13> */
.L_x_2297:
[----:B------:R-:W-:Y:S05]  /*274e0*/  BSYNC B2 ;  /* 0x0000000000027941 */ /* 0x000fea0003800000 */
.L_x_2220:
        /* <DEDUP_REMOVED lines=11> */
.L_x_2223:
[----:B------:R-:W-:Y:S05]  /*275a0*/  BSYNC B2 ;  /* 0x0000000000027941 */ /* 0x000fea0003800000 */
.L_x_2222:
        /* <DEDUP_REMOVED lines=9> */
.L_x_2224:
        /* <DEDUP_REMOVED lines=15> */
.L_x_2225:
        /* <DEDUP_REMOVED lines=15> */
.L_x_2226:
        /* <DEDUP_REMOVED lines=15> */
.L_x_2227:
        /* <DEDUP_REMOVED lines=10> */
.L_x_2213:
[----:B------:R-:W-:Y:S05]  /*279b0*/  BSYNC B1 ;  /* 0x0000000000017941 */ /* 0x000fea0003800000 */
.L_x_2212:
[----:B------:R-:W-:Y:S01]  /*279c0*/  ISETP.GT.AND P0, PT, R6, UR38, PT ;  /* 0x0000002606007c0c */ /* 0x000fe2000bf04270 */
[----:B------:R-:W-:-:S12]  /*279d0*/  VIADD R0, R0, 0xfffffffe ;  /* 0xfffffffe00007836 */ /* 0x000fd80000000000 */
[----:B------:R-:W-:Y:S05]  /*279e0*/  @P0 BRA `(.L_x_2228) ;  /* 0xffffffec00240947 */ /* 0x000fea000383ffff */
.L_x_2195:
[----:B------:R-:W-:Y:S05]  /*279f0*/  BSYNC B0 ;  /* 0x0000000000007941 */ /* 0x000fea0003800000 */
.L_x_2177:
[----:B------:R-:W3:Y:S01]  /*27a00*/  LDL.LU R2, [R1+0x474] ;  /* 0x0004740001027983 */ /* 0x000ee20000300800 */
[----:B0-----:R-:W0:Y:S01]  /*27a10*/  S2R R0, SR_TID.X ;  /* 0x0000000000007919 */ /* 0x001e220000002100 */
[----:B------:R-:W-:-:S05]  /*27a20*/  VIADD R18, R18, 0x1 ;  /* 0x0000000112127836 */ /* 0x000fca0000000000 */
[----:B------:R-:W-:Y:S02]  /*27a30*/  ISETP.NE.AND P0, PT, R18, 0x2, PT ;  /* 0x000000021200780c */ /* 0x000fe40003f05270 */
[----:B0-----:R-:W-:-:S04]  /*27a40*/  LOP3.LUT R0, R0, 0x7f, RZ, 0xc0, !PT ;  /* 0x0000007f00007812 */ /* 0x001fc800078ec0ff */
[----:B------:R-:W-:Y:S02]  /*27a50*/  ISETP.NE.AND P2, PT, R0, RZ, PT ;  /* 0x000000ff0000720c */ /* 0x000fe40003f45270 */
[----:B------:R-:W-:Y:S01]  /*27a60*/  SEL R0, RZ, 0x1, P0 ;  /* 0x00000001ff007807 */ /* 0x000fe20000000000 */
[----:B------:R-:W-:Y:S03]  /*27a70*/  BSSY B0, `(.L_x_2229) ;  /* 0x0000011000007945 */ /* 0x000fe60003800000 */
[----:B---3--:R-:W-:-:S05]  /*27a80*/  LOP3.LUT R2, R2, R0, RZ, 0x3c, !PT ;  /* 0x0000000002027212 */ /* 0x008fca00078e3cff */
[----:B------:R0:W-:Y:S02]  /*27a90*/  STL [R1+0x474], R2 ;  /* 0x0004740201007387 */ /* 0x0001e40000100800 */
[----:B------:R-:W-:Y:S05]  /*27aa0*/  @P2 BRA `(.L_x_2230) ;  /* 0x0000000000342947 */ /* 0x000fea0003800000 */
[----:B-1----:R-:W1:Y:S01]  /*27ab0*/  S2R R5, SR_LANEID ;  /* 0x0000000000057919 */ /* 0x002e620000000000 */
[----:B------:R-:W-:Y:S01]  /*27ac0*/  VOTEU.ANY UR4, UPT, PT ;  /* 0x0000000000047886 */ /* 0x000fe200038e0100 */
[----:B0-----:R-:W0:Y:S01]  /*27ad0*/  LDC.64 R2, c[0x0][0xd80] ;  /* 0x00036000ff027b82 */ /* 0x001e220000000a00 */
[----:B------:R-:W1:Y:S02]  /*27ae0*/  FLO.U32 R0, UR4 ;  /* 0x0000000400007d00 */ /* 0x000e6400080e0000 */
[----:B-1----:R-:W-:-:S06]  /*27af0*/  ISETP.EQ.U32.AND P1, PT, R0, R5, PT ;  /* 0x000000050000720c */ /* 0x002fcc0003f22070 */
[----:B------:R-:W0:Y:S07]  /*27b00*/  POPC R5, UR4 ;  /* 0x0000000400057d09 */ /* 0x000e2e0008000000 */
[----:B0-----:R-:W3:Y:S01]  /*27b10*/  @P1 ATOMG.E.ADD.STRONG.GPU PT, R3, desc[UR48][R2.64], R5 ;  /* 0x00000005020319a8 */ /* 0x001ee200081ee1f0 */
[----:B------:R-:W0:Y:S02]  /*27b20*/  S2R R4, SR_LTMASK ;  /* 0x0000000000047919 */ /* 0x000e240000003900 */
[----:B0-----:R-:W-:-:S04]  /*27b30*/  LOP3.LUT R4, R4, UR4, RZ, 0xc0, !PT ;  /* 0x0000000404047c12 */ /* 0x001fc8000f8ec0ff */
[----:B------:R-:W0:Y:S01]  /*27b40*/  POPC R7, R4 ;  /* 0x0000000400077309 */ /* 0x000e220000000000 */
[----:B---3--:R-:W0:Y:S02]  /*27b50*/  SHFL.IDX PT, R0, R3, R0, 0x1f ;  /* 0x00001f0003007589 */ /* 0x008e2400000e0000 */
[----:B0-----:R-:W-:-:S05]  /*27b60*/  IADD3 R0, R0, UR42, R7 ;  /* 0x0000002a00007c10 */ /* 0x001fca000fffe007 */
[----:B------:R3:W-:Y:S02]  /*27b70*/  STL [R1+0x484], R0 ;  /* 0x0004840001007387 */ /* 0x0007e40000100800 */
.L_x_2230:
[----:B------:R-:W-:Y:S05]  /*27b80*/  BSYNC B0 ;  /* 0x0000000000007941 */ /* 0x000fea0003800000 */
.L_x_2229:
[----:B------:R-:W-:-:S07]  /*27b90*/  SEL R18, R18, RZ, P0 ;  /* 0x000000ff12127207 */ /* 0x000fce0000000000 */
.L_x_2143:
[----:B------:R-:W-:Y:S05]  /*27ba0*/  BSYNC B7 ;  /* 0x0000000000077941 */ /* 0x000fea0003800000 */
.L_x_2141:
[----:B---34-:R-:W3:Y:S04]  /*27bb0*/  LDL R0, [R1+0x47c] ;  /* 0x00047c0001007983 */ /* 0x018ee80000100800 */
[----:B0-----:R0:W5:Y:S01]  /*27bc0*/  LDL R2, [R1+0x484] ;  /* 0x0004840001027983 */ /* 0x0011620000100800 */
[----:B---3--:R-:W-:-:S13]  /*27bd0*/  LOP3.LUT P0, RZ, R0, 0x80, RZ, 0xc0, !PT ;  /* 0x0000008000ff7812 */ /* 0x008fda000780c0ff */
[----:B0-----:R-:W-:Y:S05]  /*27be0*/  @!P0 BRA `(.L_x_2231) ;  /* 0x0000000000288947 */ /* 0x001fea0003800000 */
[----:B------:R-:W-:Y:S05]  /*27bf0*/  WARPSYNC.ALL ;  /* 0x0000000000007948 */ /* 0x000fea0003800000 */
[----:B------:R-:W0:Y:S08]  /*27c00*/  S2UR UR5, SR_CgaCtaId ;  /* 0x00000000000579c3 */ /* 0x000e300000008800 */
[----:B------:R-:W-:Y:S06]  /*27c10*/  BAR.SYNC.DEFER_BLOCKING 0x5, 0x180 ;  /* 0x0146000000007b1d */ /* 0x000fec0000010000 */
[----:B------:R-:W-:-:S02]  /*27c20*/  UMOV UR4, 0x400 ;  /* 0x0000040000047882 */ /* 0x000fc40000000000 */
[----:B0-----:R-:W-:-:S06]  /*27c30*/  ULEA UR4, UR5, UR4, 0x18 ;  /* 0x0000000405047291 */ /* 0x001fcc000f8ec03f */
[----:B------:R-:W-:-:S05]  /*27c40*/  IMAD.U32 R17, RZ, RZ, UR4 ;  /* 0x00000004ff117e24 */ /* 0x000fca000f8e00ff */
[----:B-----5:R-:W0:Y:S04]  /*27c50*/  LDS R2, [R17+0x324d0] ;  /* 0x0324d00011027984 */ /* 0x020e280000000800 */
[----:B0-----:R4:W-:Y:S01]  /*27c60*/  STL [R1+0x484], R2 ;  /* 0x0004840201007387 */ /* 0x0019e20000100800 */
[----:B------:R-:W-:Y:S06]  /*27c70*/  BAR.ARV 0x4, 0x180 ;  /* 0x0106000000007b1d */ /* 0x000fec0000002000 */
[----:B------:R-:W-:Y:S05]  /*27c80*/  BRA `(.L_x_2232) ;  /* 0x00000000002c7947 */ /* 0x000fea0003800000 */
.L_x_2231:
[----:B------:R-:W-:-:S03]  /*27c90*/  UMOV UR4, 0xffffffff ;  /* 0xffffffff00047882 */ /* 0x000fc60000000000 */
[----:B------:R-:W-:Y:S05]  /*27ca0*/  BRA.DIV UR4, `(.L_x_2233) ;  /* 0x0000002204cc7947 */ /* 0x000fea000b800000 */
[----:B-----5:R0:W3:Y:S02]  /*27cb0*/  SHFL.IDX PT, R14, R2, RZ, 0x1f ;  /* 0x00001fff020e7589 */ /* 0x0200e400000e0000 */
.L_x_2300:
[----:B------:R-:W4:Y:S01]  /*27cc0*/  @!P2 S2R R3, SR_CgaCtaId ;  /* 0x000000000003a919 */ /* 0x000f220000008800 */
[----:B------:R-:W-:Y:S05]  /*27cd0*/  WARPSYNC.ALL ;  /* 0x0000000000007948 */ /* 0x000fea0003800000 */
[----:B------:R-:W-:Y:S01]  /*27ce0*/  BAR.SYNC.DEFER_BLOCKING 0x4, 0x180 ;  /* 0x0106000000007b1d */ /* 0x000fe20000010000 */
[----:B------:R-:W-:-:S05]  /*27cf0*/  @!P2 MOV R0, 0x400 ;  /* 0x000004000000a802 */ /* 0x000fca0000000f00 */
[----:B---3--:R3:W-:Y:S01]  /*27d00*/  STL [R1+0x484], R14 ;  /* 0x0004840e01007387 */ /* 0x0087e20000100800 */
[----:B----4-:R-:W-:-:S05]  /*27d10*/  @!P2 LEA R17, R3, R0, 0x18 ;  /* 0x000000000311a211 */ /* 0x010fca00078ec0ff */
[----:B------:R3:W-:Y:S01]  /*27d20*/  @!P2 STS [R17+0x324d0], R2 ;  /* 0x0324d0021100a388 */ /* 0x0007e20000000800 */
[----:B------:R-:W-:Y:S06]  /*27d30*/  BAR.ARV 0x5, 0x180 ;  /* 0x0146000000007b1d */ /* 0x000fec0000002000 */
.L_x_2232:
[----:B------:R-:W5:Y:S01]  /*27d40*/  LDL R0, [R1+0x484] ;  /* 0x0004840001007983 */ /* 0x000f620000100800 */
[----:B------:R-:W-:Y:S02]  /*27d50*/  ULDC UR4, c[0x0][0xd38] ;  /* 0x00034e0000047ab9 */ /* 0x000fe40000000800 */
[----:B-----5:R-:W-:-:S13]  /*27d60*/  ISETP.GE.AND P0, PT, R0, UR4, PT ;  /* 0x0000000400007c0c */ /* 0x020fda000bf06270 */
[----:B------:R-:W-:Y:S05]  /*27d70*/  @!P0 BRA `(.L_x_2234) ;  /* 0xffffffac00888947 */ /* 0x000fea000383ffff */
.L_x_2132:
[----:B0-----:R-:W5:Y:S01]  /*27d80*/  LDL.LU R0, [R1+0x4a8] ;  /* 0x0004a80001007983 */ /* 0x001f620000300800 */
[----:B------:R-:W-:Y:S01]  /*27d90*/  BSSY B0, `(.L_x_2235) ;  /* 0x000000b000007945 */ /* 0x000fe20003800000 */
[----:B-1----:R-:W0:Y:S01]  /*27da0*/  S2R R5, SR_CgaCtaId ;  /* 0x0000000000057919 */ /* 0x002e220000008800 */
[----:B-----5:R-:W-:-:S05]  /*27db0*/  VIADD R0, R0, 0x1 ;  /* 0x0000000100007836 */ /* 0x020fca0000000000 */
[----:B---34-:R-:W-:-:S04]  /*27dc0*/  LEA.HI R2, R0, R0, RZ, 0x1 ;  /* 0x0000000000027211 */ /* 0x018fc800078f08ff */
[----:B------:R-:W-:-:S05]  /*27dd0*/  LOP3.LUT R3, R2, 0xfffffffe, RZ, 0xc0, !PT ;  /* 0xfffffffe02037812 */ /* 0x000fca00078ec0ff */
[----:B------:R-:W-:Y:S01]  /*27de0*/  IMAD.IADD R3, R0, 0x1, -R3 ;  /* 0x0000000100037824 */ /* 0x000fe200078e0a03 */
[----:B------:R-:W-:-:S04]  /*27df0*/  MOV R0, 0x400 ;  /* 0x0000040000007802 */ /* 0x000fc80000000f00 */
[----:B0-----:R-:W-:Y:S02]  /*27e00*/  LEA R0, R5, R0, 0x18 ;  /* 0x0000000005007211 */ /* 0x001fe400078ec0ff */
[----:B------:R-:W-:-:S04]  /*27e10*/  SHF.L.U32 R3, R3, 0x1f, RZ ;  /* 0x0000001f03037819 */ /* 0x000fc800000006ff */
[----:B------:R-:W0:Y:S02]  /*27e20*/  SYNCS.PHASECHK.TRANS64.TRYWAIT P0, [R0+URZ+0x32420], R3 ;  /* 0x03242003000075a7 */ /* 0x000e24000800017f */
[----:B0-----:R-:W-:Y:S05]  /*27e30*/  @!P0 BRA `(.L_x_2236) ;  /* 0x0000002000908947 */ /* 0x001fea0003800000 */
.L_x_2301:
[----:B------:R-:W-:Y:S05]  /*27e40*/  BSYNC B0 ;  /* 0x0000000000007941 */ /* 0x000fea0003800000 */
.L_x_2235:
[----:B------:R-:W-:-:S03]  /*27e50*/  UMOV UR4, 0xffffffff ;  /* 0xffffffff00047882 */ /* 0x000fc60000000000 */
[----:B------:R-:W-:Y:S05]  /*27e60*/  BRA.DIV UR4, `(.L_x_2237) ;  /* 0x0000002204987947 */ /* 0x000fea000b800000 */
[----:B------:R-:W1:Y:S02]  /*27e70*/  S2R R2, SR_TID.X ;  /* 0x0000000000027919 */ /* 0x000e640000002100 */
[----:B-1----:R-:W-:-:S04]  /*27e80*/  SHF.R.U32.HI R2, RZ, 0x5, R2 ;  /* 0x00000005ff027819 */ /* 0x002fc80000011602 */
[----:B------:R-:W-:-:S05]  /*27e90*/  LOP3.LUT R2, R2, 0x3, RZ, 0xc0, !PT ;  /* 0x0000000302027812 */ /* 0x000fca00078ec0ff */
[----:B------:R1:W3:Y:S02]  /*27ea0*/  SHFL.IDX PT, R14, R2, RZ, 0x1f ;  /* 0x00001fff020e7589 */ /* 0x0002e400000e0000 */
.L_x_2304:
[----:B---3--:R-:W-:Y:S01]  /*27eb0*/  ISETP.NE.AND P0, PT, R14, RZ, PT ;  /* 0x000000ff0e00720c */ /* 0x008fe20003f05270 */
[----:B------:R-:W-:-:S12]  /*27ec0*/  BSSY B0, `(.L_x_2238) ;  /* 0x0000025000007945 */ /* 0x000fd80003800000 */
[----:B------:R-:W-:Y:S05]  /*27ed0*/  @P0 BRA `(.L_x_2239) ;  /* 0x00000000008c0947 */ /* 0x000fea0003800000 */
[----:B------:R-:W-:-:S03]  /*27ee0*/  UMOV UR4, 0xffffffff ;  /* 0xffffffff00047882 */ /* 0x000fc60000000000 */
[----:B------:R-:W-:Y:S05]  /*27ef0*/  BRA.DIV UR4, `(.L_x_2240) ;  /* 0x0000002204a87947 */ /* 0x000fea000b800000 */
[----:B------:R-:W-:-:S13]  /*27f00*/  ELECT P6, URZ, PT ;  /* 0x00000000003f782f */ /* 0x000fda00038c0000 */
.L_x_2307:
[----:B------:R-:W-:Y:S05]  /*27f10*/  @!P6 BRA `(.L_x_2239) ;  /* 0x00000000007ce947 */ /* 0x000fea0003800000 */
[----:B------:R-:W-:-:S06]  /*27f20*/  ULOP3.LUT UR4, UR41, 0x2, URZ, 0xfc, !UPT ;  /* 0x0000000229047892 */ /* 0x000fcc000f8efc3f */
[----:B-1----:R-:W-:-:S05]  /*27f30*/  IMAD.U32 R2, RZ, RZ, UR4 ;  /* 0x00000004ff027e24 */ /* 0x002fca000f8e00ff */
[----:B------:R-:W-:-:S13]  /*27f40*/  ISETP.NE.AND P2, PT, R2, 0x3, PT ;  /* 0x000000030200780c */ /* 0x000fda0003f45270 */
[----:B------:R-:W-:Y:S05]  /*27f50*/  @!P2 BRA `(.L_x_2241) ;  /* 0x000000000004a947 */ /* 0x000fea0003800000 */
[----:B------:R-:W-:Y:S01]  /*27f60*/  BPT.TRAP 0x1 ;  /* 0x000000040000795c */ /* 0x000fe20000300000 */
.L_x_2241:
[----:B------:R-:W3:Y:S01]  /*27f70*/  LDL.LU R7, [R1+0x474] ;  /* 0x0004740001077983 */ /* 0x000ee20000300800 */
[----:B0-----:R-:W-:Y:S02]  /*27f80*/  VIADD R3, R0, 0x32440 ;  /* 0x0003244000037836 */ /* 0x001fe40000000000 */
[C---:B------:R-:W-:Y:S02]  /*27f90*/  VIADD R2, R18.reuse, 0x1 ;  /* 0x0000000112027836 */ /* 0x040fe40000000000 */
[----:B--2---:R-:W-:-:S03]  /*27fa0*/  IMAD R6, R18, 0x8, R3 ;  /* 0x0000000812067824 */ /* 0x004fc600078e0203 */
[----:B------:R-:W-:-:S04]  /*27fb0*/  ISETP.NE.AND P1, PT, R2, 0x2, PT ;  /* 0x000000020200780c */ /* 0x000fc80003f25270 */
[----:B------:R-:W-:Y:S02]  /*27fc0*/  SEL R4, RZ, 0x1, P1 ;  /* 0x00000001ff047807 */ /* 0x000fe40000800000 */
[C---:B---3--:R-:W-:Y:S02]  /*27fd0*/  SHF.L.U32 R5, R7.reuse, 0x1f, RZ ;  /* 0x0000001f07057819 */ /* 0x048fe400000006ff */
[----:B------:R-:W-:Y:S02]  /*27fe0*/  LOP3.LUT R7, R7, R4, RZ, 0x3c, !PT ;  /* 0x0000000407077212 */ /* 0x000fe400078e3cff */
[----:B------:R-:W0:Y:S01]  /*27ff0*/  SYNCS.PHASECHK.TRANS64.TRYWAIT P0, [R6+URZ], R5 ;  /* 0x00000005060075a7 */ /* 0x000e22000800017f */
[----:B------:R-:W-:Y:S02]  /*28000*/  SEL R4, R2, RZ, P1 ;  /* 0x000000ff02047207 */ /* 0x000fe40000800000 */
[----:B------:R-:W-:-:S03]  /*28010*/  SHF.L.U32 R2, R7, 0x1f, RZ ;  /* 0x0000001f07027819 */ /* 0x000fc600000006ff */
[----:B------:R-:W-:Y:S01]  /*28020*/  IMAD R3, R4, 0x8, R3 ;  /* 0x0000000804037824 */ /* 0x000fe200078e0203 */
[----:B0-----:R-:W-:Y:S06]  /*28030*/  @!P0 BRA `(.L_x_2242) ;  /* 0x0000002000788947 */ /* 0x001fec0003800000 */
.L_x_2308:
[----:B------:R-:W1:Y:S02]  /*28040*/  SYNCS.PHASECHK.TRANS64.TRYWAIT P0, [R3+URZ], R2 ;  /* 0x00000002030075a7 */ /* 0x000e64000800017f */
[----:B-1----:R-:W-:Y:S05]  /*28050*/  @!P0 BRA `(.L_x_2243) ;  /* 0x0000002000848947 */ /* 0x002fea0003800000 */
.L_x_2309:
[----:B------:R-:W-:Y:S05]  /*28060*/  @!P2 BRA `(.L_x_2244) ;  /* 0x000000000004a947 */ /* 0x000fea0003800000 */
[----:B------:R-:W-:Y:S01]  /*28070*/  BPT.TRAP 0x1 ;  /* 0x000000040000795c */ /* 0x000fe20000300000 */
.L_x_2244:
[----:B-1----:R-:W-:-:S04]  /*28080*/  VIADD R3, R0, 0x32460 ;  /* 0x0003246000037836 */ /* 0x002fc80000000000 */
[----:B------:R-:W-:-:S04]  /*28090*/  IMAD R18, R18, 0x8, R3 ;  /* 0x0000000812127824 */ /* 0x000fc800078e0203 */
[----:B------:R-:W1:Y:S02]  /*280a0*/  SYNCS.PHASECHK.TRANS64.TRYWAIT P0, [R18+URZ], R5 ;  /* 0x00000005120075a7 */ /* 0x000e64000800017f */
[----:B-1----:R-:W-:Y:S05]  /*280b0*/  @!P0 BRA `(.L_x_2245) ;  /* 0x0000002000808947 */ /* 0x002fea0003800000 */
.L_x_2310:
[----:B------:R-:W-:-:S07]  /*280c0*/  IMAD R3, R4, 0x8, R3 ;  /* 0x0000000804037824 */ /* 0x000fce00078e0203 */
.L_x_2246:
[----:B--2---:R2:W3:Y:S02]  /*280d0*/  SYNCS.PHASECHK.TRANS64.TRYWAIT P0, [R3+URZ], R2 ;  /* 0x00000002030075a7 */ /* 0x0044e4000800017f */
[----:B---3--:R-:W-:Y:S05]  /*280e0*/  @!P0 NANOSLEEP.SYNCS 0x989680 ;  /* 0x009896800000895d */ /* 0x008fea0003900000 */
[----:B------:R-:W3:Y:S02]  /*280f0*/  @!P0 SYNCS.PHASECHK.TRANS64 P0, [R3+URZ], R2 ;  /* 0x00000002030085a7 */ /* 0x000ee4000800007f */
[----:B---3--:R-:W-:Y:S05]  /*28100*/  @!P0 BRA `(.L_x_2246) ;  /* 0xfffffffc00f08947 */ /* 0x008fea000383ffff */
.L_x_2239:
[----:B------:R-:W-:Y:S05]  /*28110*/  BSYNC B0 ;  /* 0x0000000000007941 */ /* 0x000fea0003800000 */
.L_x_2238:
[----:B------:R-:W-:Y:S05]  /*28120*/  EXIT ;  /* 0x000000000000794d */ /* 0x000fea0003800000 */
.L_x_2020:
[----:B0-----:R-:W-:-:S04]  /*28130*/  IMAD.U32 R9, RZ, RZ, UR44 ;  /* 0x0000002cff097e24 */ /* 0x001fc8000f8e00ff */
[----:B------:R0:W1:Y:S03]  /*28140*/  SYNCS.PHASECHK.TRANS64.TRYWAIT P0, [R9+URZ+0x32400], R0 ;  /* 0x03240000090075a7 */ /* 0x000066000800017f */
[----:B-1----:R-:W-:Y:S05]  /*28150*/  @!P0 NANOSLEEP.SYNCS 0x989680 ;  /* 0x009896800000895d */ /* 0x002fea0003900000 */
[----:B------:R-:W1:Y:S02]  /*28160*/  @!P0 SYNCS.PHASECHK.TRANS64 P0, [R9+URZ+0x32400], R0 ;  /* 0x03240000090085a7 */ /* 0x000e64000800007f */
[----:B-1----:R-:W-:Y:S05]  /*28170*/  @!P0 BRA `(.L_x_2020) ;  /* 0xfffffffc00ec8947 */ /* 0x002fea000383ffff */
[----:B------:R-:W-:Y:S05]  /*28180*/  BRA `(.L_x_2247) ;  /* 0xfffffda400547947 */ /* 0x000fea000383ffff */
.L_x_2027:
[----:B-1----:R1:W2:Y:S02]  /*28190*/  SYNCS.PHASECHK.TRANS64.TRYWAIT P0, [R20+URZ], R21 ;  /* 0x00000015140075a7 */ /* 0x0022a4000800017f */
[----:B--2---:R-:W-:Y:S05]  /*281a0*/  @!P0 NANOSLEEP.SYNCS 0x989680 ;  /* 0x009896800000895d */ /* 0x004fea0003900000 */
[----:B------:R-:W2:Y:S02]  /*281b0*/  @!P0 SYNCS.PHASECHK.TRANS64 P0, [R20+URZ], R21 ;  /* 0x00000015140085a7 */ /* 0x000ea4000800007f */
[----:B--2---:R-:W-:Y:S05]  /*281c0*/  @!P0 BRA `(.L_x_2027) ;  /* 0xfffffffc00f08947 */ /* 0x004fea000383ffff */
[----:B------:R-:W-:Y:S05]  /*281d0*/  BRA `(.L_x_2026) ;  /* 0xfffffda800647947 */ /* 0x000fea000383ffff */
.L_x_2029:
[----:B0-----:R-:W-:-:S04]  /*281e0*/  IMAD.U32 R9, RZ, RZ, UR44 ;  /* 0x0000002cff097e24 */ /* 0x001fc8000f8e00ff */
[----:B------:R0:W1:Y:S03]  /*281f0*/  SYNCS.PHASECHK.TRANS64.TRYWAIT P0, [R9+URZ+0x32410], R8 ;  /* 0x03241008090075a7 */ /* 0x000066000800017f */
[----:B-1----:R-:W-:Y:S05]  /*28200*/  @!P0 NANOSLEEP.SYNCS 0x989680 ;  /* 0x009896800000895d */ /* 0x002fea0003900000 */
[----:B------:R-:W1:Y:S02]  /*28210*/  @!P0 SYNCS.PHASECHK.TRANS64 P0, [R9+URZ+0x32410], R8 ;  /* 0x03241008090085a7 */ /* 0x000e64000800007f */
[----:B-1----:R-:W-:Y:S05]  /*28220*/  @!P0 BRA `(.L_x_2029) ;  /* 0xfffffffc00ec8947 */ /* 0x002fea000383ffff */
[----:B------:R-:W-:Y:S05]  /*28230*/  BRA `(.L_x_2248) ;  /* 0xfffffdac00387947 */ /* 0x000fea000383ffff */
.L_x_2036:
[----:B-1----:R1:W2:Y:S02]  /*28240*/  SYNCS.PHASECHK.TRANS64.TRYWAIT P0, [R8+URZ], R9 ;  /* 0x00000009080075a7 */ /* 0x0022a4000800017f */
[----:B--2---:R-:W-:Y:S05]  /*28250*/  @!P0 NANOSLEEP.SYNCS 0x989680 ;  /* 0x009896800000895d */ /* 0x004fea0003900000 */
[----:B------:R-:W2:Y:S02]  /*28260*/  @!P0 SYNCS.PHASECHK.TRANS64 P0, [R8+URZ], R9 ;  /* 0x00000009080085a7 */ /* 0x000ea4000800007f */
[----:B--2---:R-:W-:Y:S05]  /*28270*/  @!P0 BRA `(.L_x_2036) ;  /* 0xfffffffc00f08947 */ /* 0x004fea000383ffff */
[----:B------:R-:W-:Y:S05]  /*28280*/  BRA `(.L_x_2035) ;  /* 0xfffffdac007c7947 */ /* 0x000fea000383ffff */
.L_x_2071:
[----:B0-----:R0:W1:Y:S02]  /*28290*/  SYNCS.PHASECHK.TRANS64.TRYWAIT P2, [R0+URZ], R3 ;  /* 0x00000003000075a7 */ /* 0x001064000804017f */
[----:B-1----:R-:W-:Y:S05]  /*282a0*/  @!P2 NANOSLEEP.SYNCS 0x989680 ;  /* 0x009896800000a95d */ /* 0x002fea0003900000 */
[----:B------:R-:W1:Y:S02]  /*282b0*/  @!P2 SYNCS.PHASECHK.TRANS64 P2, [R0+URZ], R3 ;  /* 0x000000030000a5a7 */ /* 0x000e64000804007f */
[----:B-1----:R-:W-:Y:S05]  /*282c0*/  @!P2 BRA `(.L_x_2071) ;  /* 0xfffffffc00f0a947 */ /* 0x002fea000383ffff */
[----:B------:R-:W-:Y:S05]  /*282d0*/  BRA `(.L_x_2070) ;  /* 0xfffffe1800dc7947 */ /* 0x000fea000383ffff */
.L_x_2078:
[----:B-1----:R1:W2:Y:S02]  /*282e0*/  SYNCS.PHASECHK.TRANS64.TRYWAIT P2, [R4+URZ], R5 ;  /* 0x00000005040075a7 */ /* 0x0022a4000804017f */
[----:B--2---:R-:W-:Y:S05]  /*282f0*/  @!P2 NANOSLEEP.SYNCS 0x989680 ;  /* 0x009896800000a95d */ /* 0x004fea0003900000 */
[----:B------:R-:W2:Y:S02]  /*28300*/  @!P2 SYNCS.PHASECHK.TRANS64 P2, [R4+URZ], R5 ;  /* 0x000000050400a5a7 */ /* 0x000ea4000804007f */
[----:B--2---:R-:W-:Y:S05]  /*28310*/  @!P2 BRA `(.L_x_2078) ;  /* 0xfffffffc00f0a947 */ /* 0x004fea000383ffff */
[----:B------:R-:W-:Y:S05]  /*28320*/  BRA `(.L_x_2077) ;  /* 0xfffffe2000007947 */ /* 0x000fea000383ffff */
.L_x_2089:
[----:B-1----:R1:W2:Y:S02]  /*28330*/  SYNCS.PHASECHK.TRANS64.TRYWAIT P1, [R0+URZ], R7 ;  /* 0x00000007000075a7 */ /* 0x0022a4000802017f */
[----:B--2---:R-:W-:Y:S05]  /*28340*/  @!P1 NANOSLEEP.SYNCS 0x989680 ;  /* 0x009896800000995d */ /* 0x004fea0003900000 */
[----:B------:R-:W2:Y:S02]  /*28350*/  @!P1 SYNCS.PHASECHK.TRANS64 P1, [R0+URZ], R7 ;  /* 0x00000007000095a7 */ /* 0x000ea4000802007f */
[----:B--2---:R-:W-:Y:S05]  /*28360*/  @!P1 BRA `(.L_x_2089) ;  /* 0xfffffffc00f09947 */ /* 0x004fea000383ffff */
[----:B------:R-:W-:Y:S05]  /*28370*/  BRA `(.L_x_2088) ;  /* 0xfffffeb800287947 */ /* 0x000fea000383ffff */
.L_x_2096:
[----:B-1----:R1:W2:Y:S02]  /*28380*/  SYNCS.PHASECHK.TRANS64.TRYWAIT P1, [R4+URZ], R5 ;  /* 0x00000005040075a7 */ /* 0x0022a4000802017f */
[----:B--2---:R-:W-:Y:S05]  /*28390*/  @!P1 NANOSLEEP.SYNCS 0x989680 ;  /* 0x009896800000995d */ /* 0x004fea0003900000 */
[----:B------:R-:W2:Y:S02]  /*283a0*/  @!P1 SYNCS.PHASECHK.TRANS64 P1, [R4+URZ], R5 ;  /* 0x00000005040095a7 */ /* 0x000ea4000802007f */
[----:B--2---:R-:W-:Y:S05]  /*283b0*/  @!P1 BRA `(.L_x_2096) ;  /* 0xfffffffc00f09947 */ /* 0x004fea000383ffff */
[----:B------:R-:W-:Y:S05]  /*283c0*/  BRA `(.L_x_2095) ;  /* 0xfffffebc004c7947 */ /* 0x000fea000383ffff */
.L_x_2149:
[----:B------:R-:W-:Y:S02]  /*283d0*/  IMAD.MOV.U32 R13, RZ, RZ, R5 ;  /* 0x000000ffff0d7224 */ /* 0x000fe400078e0005 */
[----:B------:R-:W-:Y:S02]  /*283e0*/  IMAD.MOV.U32 R12, RZ, RZ, RZ ;  /* 0x000000ffff0c7224 */ /* 0x000fe400078e00ff */
[----:B------:R-:W-:Y:S02]  /*283f0*/  IMAD.MOV.U32 R11, RZ, RZ, 0x1f ;  /* 0x0000001fff0b7424 */ /* 0x000fe400078e00ff */
[----:B------:R-:W-:-:S07]  /*28400*/  IMAD.MOV.U32 R15, RZ, RZ, -0x1 ;  /* 0xffffffffff0f7424 */ /* 0x000fce00078e00ff */
[----:B0-----:R-:W-:Y:S05]  /*28410*/  WARPSYNC.COLLECTIVE R15, `(.L_x_2249) ;  /* 0x000000000f087348 */ /* 0x001fea0003c00000 */
[----:B------:R1:W2:Y:S02]  /*28420*/  SHFL.IDX P6, R14, R13, R12, R11 ;  /* 0x0000000c0d0e7389 */ /* 0x0002a400000c000b */
[----:B012---:R-:W-:Y:S01]  /*28430*/  ENDCOLLECTIVE ;  /* 0x000000000000791b */ /* 0x007fe20003800000 */
.L_x_2249:
[----:B------:R-:W-:Y:S05]  /*28440*/  BRA `(.L_x_2250) ;  /* 0xffffffb400807947 */ /* 0x000fea000383ffff */
.L_x_2151:
[----:B------:R-:W-:Y:S01]  /*28450*/  BSSY B0, `(.L_x_2251) ;  /* 0x0000006000007945 */ /* 0x000fe20003800000 */
[----:B------:R-:W-:-:S07]  /*28460*/  IMAD.MOV.U32 R15, RZ, RZ, -0x1 ;  /* 0xffffffffff0f7424 */ /* 0x000fce00078e00ff */
[----:B-1-3--:R-:W-:Y:S05]  /*28470*/  WARPSYNC.COLLECTIVE R15, `(.L_x_2252) ;  /* 0x000000000f0c7348 */ /* 0x00afea0003c00000 */
[----:B------:R-:W-:Y:S02]  /*28480*/  ELECT P6, UR62, PT ;  /* 0x00000000003e782f */ /* 0x000fe400038c0000 */
[----:B------:R-:W-:Y:S01]  /*28490*/  MOV R14, UR62 ;  /* 0x0000003e000e7c02 */ /* 0x000fe20008000f00 */
[----:B-1-3--:R-:W-:Y:S10]  /*284a0*/  ENDCOLLECTIVE ;  /* 0x000000000000791b */ /* 0x00aff40003800000 */
.L_x_2252:
[----:B------:R-:W-:Y:S05]  /*284b0*/  BSYNC B0 ;  /* 0x0000000000007941 */ /* 0x000fea0003800000 */
.L_x_2251:
[----:B------:R-:W-:Y:S05]  /*284c0*/  BRA `(.L_x_2253) ;  /* 0xffffffb400887947 */ /* 0x000fea000383ffff */
.L_x_2153:
[----:B0-----:R0:W2:Y:S02]  /*284d0*/  SYNCS.PHASECHK.TRANS64.TRYWAIT P0, [R0+URZ+0x32440], R2 ;  /* 0x03244002000075a7 */ /* 0x0010a4000800017f */
[----:B--2---:R-:W-:Y:S05]  /*284e0*/  @!P0 NANOSLEEP.SYNCS 0x989680 ;  /* 0x009896800000895d */ /* 0x004fea0003900000 */
[----:B------:R-:W2:Y:S02]  /*284f0*/  @!P0 SYNCS.PHASECHK.TRANS64 P0, [R0+URZ+0x32440], R2 ;  /* 0x03244002000085a7 */ /* 0x000ea4000800007f */
[----:B--2---:R-:W-:Y:S05]  /*28500*/  @!P0 BRA `(.L_x_2153) ;  /* 0xfffffffc00f08947 */ /* 0x004fea000383ffff */
[----:B------:R-:W-:Y:S05]  /*28510*/  BRA `(.L_x_2254) ;  /* 0xffffffb400e07947 */ /* 0x000fea000383ffff */
.L_x_2157:
[----:B------:R-:W-:Y:S02]  /*28520*/  IMAD.MOV.U32 R13, RZ, RZ, R3 ;  /* 0x000000ffff0d7224 */ /* 0x000fe400078e0003 */
[----:B------:R-:W-:Y:S02]  /*28530*/  IMAD.MOV.U32 R12, RZ, RZ, RZ ;  /* 0x000000ffff0c7224 */ /* 0x000fe400078e00ff */
[----:B------:R-:W-:Y:S02]  /*28540*/  IMAD.MOV.U32 R11, RZ, RZ, 0x181f ;  /* 0x0000181fff0b7424 */ /* 0x000fe400078e00ff */
[----:B------:R-:W-:Y:S02]  /*28550*/  IMAD.MOV.U32 R15, RZ, RZ, -0x1 ;  /* 0xffffffffff0f7424 */ /* 0x000fe400078e00ff */
[----:B------:R-:W-:-:S07]  /*28560*/  VIADD R10, R10, UR40 ;  /* 0x000000280a0a7c36 */ /* 0x000fce0008000000 */
[----:B-----5:R-:W-:Y:S05]  /*28570*/  WARPSYNC.COLLECTIVE R15, `(.L_x_2255) ;  /* 0x000000000f087348 */ /* 0x020fea0003c00000 */
[----:B------:R0:W1:Y:S02]  /*28580*/  SHFL.IDX P6, R14, R13, R12, R11 ;  /* 0x0000000c0d0e7389 */ /* 0x00006400000c000b */
[----:B01---5:R-:W-:Y:S01]  /*28590*/  ENDCOLLECTIVE ;  /* 0x000000000000791b */ /* 0x023fe20003800000 */
.L_x_2255:
[----:B------:R0:W-:Y:S01]  /*285a0*/  STL [R1+0x480], R10 ;  /* 0x0004800a01007387 */ /* 0x0001e20000100800 */
[----:B------:R-:W-:Y:S02]  /*285b0*/  IMAD.MOV.U32 R13, RZ, RZ, R0 ;  /* 0x000000ffff0d7224 */ /* 0x000fe400078e0000 */
[----:B------:R-:W-:-:S07]  /*285c0*/  IMAD.MOV.U32 R4, RZ, RZ, R14 ;  /* 0x000000ffff047224 */ /* 0x000fce00078e000e */
[----:B0-----:R-:W-:Y:S05]  /*285d0*/  WARPSYNC.COLLECTIVE R15, `(.L_x_2256) ;  /* 0x000000000f087348 */ /* 0x001fea0003c00000 */
[----:B------:R1:W2:Y:S02]  /*285e0*/  SHFL.IDX P6, R14, R13, R12, R11 ;  /* 0x0000000c0d0e7389 */ /* 0x0002a400000c000b */
[----:B012---:R-:W-:Y:S01]  /*285f0*/  ENDCOLLECTIVE ;  /* 0x000000000000791b */ /* 0x007fe20003800000 */
.L_x_2256:
        /* <DEDUP_REMOVED lines=9> */
.L_x_2257:
        /* <DEDUP_REMOVED lines=10> */
.L_x_2258:
[----:B------:R-:W-:Y:S01]  /*28730*/  @!PT LDS RZ, [RZ] ;  /* 0x00000000fffff984 */ /* 0x000fe20000000800 */
[----:B------:R-:W-:Y:S01]  /*28740*/  @!PT LDS RZ, [RZ] ;  /* 0x00000000fffff984 */ /* 0x000fe20000000800 */
[----:B------:R-:W-:Y:S01]  /*28750*/  @!PT LDS RZ, [RZ] ;  /* 0x00000000fffff984 */ /* 0x000fe20000000800 */
[----:B------:R0:W-:Y:S01]  /*28760*/  @!P1 LDGSTS.E.BYPASS.LTC128B.128 [R8+0x18400], desc[UR48][R4.64], !P0 ;  /* 0x1840000004089fae */ /* 0x0001e2000c101d70 */
[----:B------:R-:W-:Y:S02]  /*28770*/  IMAD.MOV.U32 R13, RZ, RZ, R3 ;  /* 0x000000ffff0d7224 */ /* 0x000fe400078e0003 */
[----:B0-----:R-:W-:Y:S02]  /*28780*/  VIADD R5, R10, 0x10 ;  /* 0x000000100a057836 */ /* 0x001fe40000000000 */
[----:B------:R-:W-:-:S03]  /*28790*/  IMAD.MOV.U32 R12, RZ, RZ, 0x2 ;  /* 0x00000002ff0c7424 */ /* 0x000fc600078e00ff */
[----:B------:R-:W-:Y:S01]  /*287a0*/  ISETP.GE.AND P1, PT, R5, R2, PT ;  /* 0x000000020500720c */ /* 0x000fe20003f26270 */
[----:B------:R0:W-:Y:S01]  /*287b0*/  STL [R1+0x490], R5 ;  /* 0x0004900501007387 */ /* 0x0001e20000100800 */
[----:B------:R-:W-:-:S11]  /*287c0*/  IMAD.MOV.U32 R6, RZ, RZ, R14 ;  /* 0x000000ffff067224 */ /* 0x000fd600078e000e */
[----:B0-----:R-:W-:Y:S05]  /*287d0*/  WARPSYNC.COLLECTIVE R15, `(.L_x_2259) ;  /* 0x000000000f087348 */ /* 0x001fea0003c00000 */
[----:B------:R1:W2:Y:S02]  /*287e0*/  SHFL.IDX P6, R14, R13, R12, R11 ;  /* 0x0000000c0d0e7389 */ /* 0x0002a400000c000b */
[----:B012---:R-:W-:Y:S01]  /*287f0*/  ENDCOLLECTIVE ;  /* 0x000000000000791b */ /* 0x007fe20003800000 */
.L_x_2259:
[----:B------:R-:W-:Y:S01]  /*28800*/  @!P1 LEA R4, P2, R9, R6, 0x1 ;  /* 0x0000000609049211 */ /* 0x000fe200078408ff */
[----:B------:R-:W-:-:S04]  /*28810*/  VIADD R6, R10, 0x20 ;  /* 0x000000200a067836 */ /* 0x000fc80000000000 */
[----:B------:R-:W-:Y:S01]  /*28820*/  @!P1 IMAD.X R5, RZ, RZ, R7, P2 ;  /* 0x000000ffff059224 */ /* 0x000fe200010e0607 */
[----:B------:R0:W-:Y:S01]  /*28830*/  STL [R1+0x494], R6 ;  /* 0x0004940601007387 */ /* 0x0001e20000100800 */
[----:B------:R-:W-:Y:S02]  /*28840*/  IMAD.MOV.U32 R13, RZ, RZ, R0 ;  /* 0x000000ffff0d7224 */ /* 0x000fe400078e0000 */
[----:B------:R-:W-:Y:S01]  /*28850*/  VIADD R7, R10, 0x30 ;  /* 0x000000300a077836 */ /* 0x000fe20000000000 */
[----:B------:R-:W-:Y:S01]  /*28860*/  @!PT LDS RZ, [RZ] ;  /* 0x00000000fffff984 */ /* 0x000fe20000000800 */
[----:B------:R-:W-:Y:S01]  /*28870*/  @!PT LDS RZ, [RZ] ;  /* 0x00000000fffff984 */ /* 0x000fe20000000800 */
[----:B------:R-:W-:Y:S01]  /*28880*/  @!PT LDS RZ, [RZ] ;  /* 0x00000000fffff984 */ /* 0x000fe20000000800 */
[----:B------:R1:W-:Y:S01]  /*28890*/  @!P1 LDGSTS.E.BYPASS.LTC128B.128 [R8+0x18c00], desc[UR48][R4.64], !P0 ;  /* 0x18c0000004089fae */ /* 0x0003e2000c101d70 */
[----:B------:R-:W-:-:S03]  /*288a0*/  ISETP.GE.AND P1, PT, R6, R2, PT ;  /* 0x000000020600720c */ /* 0x000fc60003f26270 */
[----:B------:R0:W-:Y:S01]  /*288b0*/  STL [R1+0x498], R7 ;  /* 0x0004980701007387 */ /* 0x0001e20000100800 */
[----:B-1----:R-:W-:-:S09]  /*288c0*/  IMAD.MOV.U32 R4, RZ, RZ, R14 ;  /* 0x000000ffff047224 */ /* 0x002fd200078e000e */
[----:B0-----:R-:W-:Y:S05]  /*288d0*/  WARPSYNC.COLLECTIVE R15, `(.L_x_2260) ;  /* 0x000000000f087348 */ /* 0x001fea0003c00000 */
[----:B------:R1:W2:Y:S02]  /*288e0*/  SHFL.IDX P6, R14, R13, R12, R11 ;  /* 0x0000000c0d0e7389 */ /* 0x0002a400000c000b */
[----:B012---:R-:W-:Y:S01]  /*288f0*/  ENDCOLLECTIVE ;  /* 0x000000000000791b */ /* 0x007fe20003800000 */
.L_x_2260:
[----:B------:R-:W-:Y:S02]  /*28900*/  IMAD.MOV.U32 R13, RZ, RZ, R3 ;  /* 0x000000ffff0d7224 */ /* 0x000fe400078e0003 */
[----:B------:R-:W-:Y:S02]  /*28910*/  IMAD.MOV.U32 R12, RZ, RZ, 0x3 ;  /* 0x00000003ff0c7424 */ /* 0x000fe400078e00ff */
[----:B------:R-:W-:-:S07]  /*28920*/  IMAD.MOV.U32 R5, RZ, RZ, R14 ;  /* 0x000000ffff057224 */ /* 0x000fce00078e000e */
[----:B------:R-:W-:Y:S05]  /*28930*/  WARPSYNC.COLLECTIVE R15, `(.L_x_2261) ;  /* 0x000000000f087348 */ /* 0x000fea0003c00000 */
[----:B------:R0:W1:Y:S02]  /*28940*/  SHFL.IDX P6, R14, R13, R12, R11 ;  /* 0x0000000c0d0e7389 */ /* 0x00006400000c000b */
[----:B01----:R-:W-:Y:S01]  /*28950*/  ENDCOLLECTIVE ;  /* 0x000000000000791b */ /* 0x003fe20003800000 */
.L_x_2261:
        /* <DEDUP_REMOVED lines=10> */
.L_x_2262:
        /* <DEDUP_REMOVED lines=13> */
.L_x_2263:
        /* <DEDUP_REMOVED lines=10> */
.L_x_2264:
        /* <DEDUP_REMOVED lines=13> */
.L_x_2265:
        /* <DEDUP_REMOVED lines=10> */
.L_x_2266:
        /* <DEDUP_REMOVED lines=13> */
.L_x_2267:
        /* <DEDUP_REMOVED lines=10> */
.L_x_2268:
        /* <DEDUP_REMOVED lines=11> */
.L_x_2269:
        /* <DEDUP_REMOVED lines=10> */
.L_x_2270:
[----:B------:R-:W-:Y:S01]  /*28fa0*/  @!PT LDS RZ, [RZ] ;  /* 0x00000000fffff984 */ /* 0x000fe20000000800 */
[----:B------:R-:W-:Y:S01]  /*28fb0*/  @!PT LDS RZ, [RZ] ;  /* 0x00000000fffff984 */ /* 0x000fe20000000800 */
[----:B------:R-:W-:Y:S01]  /*28fc0*/  @!PT LDS RZ, [RZ] ;  /* 0x00000000fffff984 */ /* 0x000fe20000000800 */
[----:B------:R0:W-:Y:S01]  /*28fd0*/  @!P1 LDGSTS.E.BYPASS.LTC128B.128 [R8+0x1b400], desc[UR48][R4.64], !P0 ;  /* 0x1b40000004089fae */ /* 0x0001e2000c101d70 */
[----:B------:R-:W-:Y:S01]  /*28fe0*/  IMAD.MOV.U32 R0, RZ, RZ, R14 ;  /* 0x000000ffff007224 */ /* 0x000fe200078e000e */
[----:B------:R-:W-:Y:S06]  /*28ff0*/  BRA `(.L_x_2271) ;  /* 0xffffffb800247947 */ /* 0x000fec000383ffff */
.L_x_2161:
        /* <DEDUP_REMOVED lines=8> */
.L_x_2273:
[----:B------:R-:W-:Y:S05]  /*29080*/  BSYNC B0 ;  /* 0x0000000000007941 */ /* 0x000fea0003800000 */
.L_x_2272:
[----:B------:R-:W-:Y:S01]  /*29090*/  IMAD.MOV.U32 R13, RZ, RZ, R5 ;  /* 0x000000ffff0d7224 */ /* 0x000fe200078e0005 */
[----:B------:R0:W5:Y:S01]  /*290a0*/  LDL.LU R10, [R1+0x47c] ;  /* 0x00047c00010a7983 */ /* 0x0001620000300800 */
[----:B------:R-:W-:Y:S02]  /*290b0*/  IMAD.MOV.U32 R12, RZ, RZ, RZ ;  /* 0x000000ffff0c7224 */ /* 0x000fe400078e00ff */
[----:B------:R-:W-:Y:S01]  /*290c0*/  IMAD.MOV.U32 R11, RZ, RZ, 0x181f ;  /* 0x0000181fff0b7424 */ /* 0x000fe200078e00ff */
[----:B------:R0:W5:Y:S01]  /*290d0*/  LDL.LU R7, [R1+0x498] ;  /* 0x0004980001077983 */ /* 0x0001620000300800 */
[----:B------:R-:W-:Y:S02]  /*290e0*/  IMAD.MOV.U32 R15, RZ, RZ, -0x1 ;  /* 0xffffffffff0f7424 */ /* 0x000fe400078e00ff */
[----:B------:R-:W-:Y:S01]  /*290f0*/  IMAD.MOV.U32 R2, RZ, RZ, R14 ;  /* 0x000000ffff027224 */ /* 0x000fe200078e000e */
[----:B------:R0:W5:Y:S06]  /*29100*/  LDL.LU R6, [R1+0x4a4] ;  /* 0x0004a40001067983 */ /* 0x00016c0000300800 */
[----:B0----5:R-:W-:Y:S05]  /*29110*/  WARPSYNC.COLLECTIVE R15, `(.L_x_2274) ;  /* 0x000000000f087348 */ /* 0x021fea0003c00000 */
[----:B------:R1:W2:Y:S02]  /*29120*/  SHFL.IDX P6, R14, R13, R12, R11 ;  /* 0x0000000c0d0e7389 */ /* 0x0002a400000c000b */
[----:B012--5:R-:W-:Y:S01]  /*29130*/  ENDCOLLECTIVE ;  /* 0x000000000000791b */ /* 0x027fe20003800000 */
.L_x_2274:
[----:B------:R-:W-:Y:S01]  /*29140*/  ULDC UR4, c[0x0][0x288] ;  /* 0x0000a20000047ab9 */ /* 0x000fe20000000800 */
[----:B------:R-:W2:Y:S04]  /*29150*/  LDL.LU R13, [R1+0x490] ;  /* 0x00049000010d7983 */ /* 0x000ea80000300800 */
[----:B------:R-:W3:Y:S04]  /*29160*/  LDL.LU R12, [R1+0x494] ;  /* 0x00049400010c7983 */ /* 0x000ee80000300800 */
[----:B------:R-:W4:Y:S01]  /*29170*/  LDL.LU R11, [R1+0x49c] ;  /* 0x00049c00010b7983 */ /* 0x000f220000300800 */
[----:B------:R-:W-:-:S03]  /*29180*/  IMAD.MOV.U32 R3, RZ, RZ, R14 ;  /* 0x000000ffff037224 */ /* 0x000fc600078e000e */
[----:B------:R-:W4:Y:S04]  /*29190*/  LDL.LU R15, [R1+0x4a0] ;  /* 0x0004a000010f7983 */ /* 0x000f280000300800 */
[----:B------:R-:W4:Y:S01]  /*291a0*/  LDL.LU R14, [R1+0x480] ;  /* 0x00048000010e7983 */ /* 0x000f220000300800 */
[----:B------:R-:W-:Y:S01]  /*291b0*/  IMAD R0, R8, UR4, RZ ;  /* 0x0000000408007c24 */ /* 0x000fe2000f8e02ff */
[----:B------:R-:W-:-:S04]  /*291c0*/  LOP3.LUT R10, R10, 0xffffffbf, RZ, 0xc0, !PT ;  /* 0xffffffbf0a0a7812 */ /* 0x000fc800078ec0ff */
[----:B--2---:R-:W-:-:S13]  /*291d0*/  ISETP.GE.AND P6, PT, R13, R0, PT ;  /* 0x000000000d00720c */ /* 0x004fda0003fc6270 */
[----:B------:R-:W-:Y:S02]  /*291e0*/  @P6 LOP3.LUT R10, R10, 0x40, RZ, 0xfc, !PT ;  /* 0x000000400a0a6812 */ /* 0x000fe400078efcff */
[-C--:B------:R-:W-:Y:S02]  /*291f0*/  ISETP.GE.AND P6, PT, R7, R0.reuse, PT ;  /* 0x000000000700720c */ /* 0x080fe40003fc6270 */
[----:B------:R0:W5:Y:S01]  /*29200*/  LDL R7, [R1+0x470] ;  /* 0x0004700001077983 */ /* 0x0001620000100800 */
[----:B---3--:R-:W-:Y:S02]  /*29210*/  ISETP.GE.AND P5, PT, R12, R0, PT ;  /* 0x000000000c00720c */ /* 0x008fe40003fa6270 */
[----:B------:R-:W-:-:S11]  /*29220*/  LOP3.LUT R10, R10, 0xffffffdf, RZ, 0xc0, !PT ;  /* 0xffffffdf0a0a7812 */ /* 0x000fd600078ec0ff */
[----:B------:R-:W-:Y:S02]  /*29230*/  @P5 LOP3.LUT R10, R10, 0x20, RZ, 0xfc, !PT ;  /* 0x000000200a0a5812 */ /* 0x000fe400078efcff */
[----:B----4-:R-:W-:Y:S02]  /*29240*/  ISETP.GE.AND P5, PT, R11, R0, PT ;  /* 0x000000000b00720c */ /* 0x010fe40003fa6270 */
[----:B------:R-:W-:-:S04]  /*29250*/  LOP3.LUT R10, R10, 0xffffffef, RZ, 0xc0, !PT ;  /* 0xffffffef0a0a7812 */ /* 0x000fc800078ec0ff */
[----:B------:R-:W-:-:S04]  /*29260*/  @P6 LOP3.LUT R10, R10, 0x10, RZ, 0xfc, !PT ;  /* 0x000000100a0a6812 */ /* 0x000fc800078efcff */
[----:B------:R-:W-:Y:S02]  /*29270*/  LOP3.LUT R10, R10, 0xfffffff7, RZ, 0xc0, !PT ;  /* 0xfffffff70a0a7812 */ /* 0x000fe400078ec0ff */
[-C--:B------:R-:W-:Y:S02]  /*29280*/  ISETP.GE.AND P6, PT, R15, R0.reuse, PT ;  /* 0x000000000f00720c */ /* 0x080fe40003fc6270 */
[----:B------:R-:W-:Y:S02]  /*29290*/  ISETP.GE.AND P4, PT, R14, R0, PT ;  /* 0x000000000e00720c */ /* 0x000fe40003f86270 */
[----:B------:R-:W-:-:S04]  /*292a0*/  @P5 LOP3.LUT R10, R10, 0x8, RZ, 0xfc, !PT ;  /* 0x000000080a0a5812 */ /* 0x000fc800078efcff */
[----:B------:R-:W-:-:S04]  /*292b0*/  LOP3.LUT R10, R10, 0xffdfffff, RZ, 0xc0, !PT ;  /* 0xffdfffff0a0a7812 */ /* 0x000fc800078ec0ff */
[----:B------:R-:W-:-:S04]  /*292c0*/  LOP3.LUT R10, R10, 0xfffffffb, RZ, 0xc0, !PT ;  /* 0xfffffffb0a0a7812 */ /* 0x000fc800078ec0ff */
[----:B------:R-:W-:Y:S02]  /*292d0*/  @P6 LOP3.LUT R10, R10, 0x4, RZ, 0xfc, !PT ;  /* 0x000000040a0a6812 */ /* 0x000fe400078efcff */
[----:B------:R-:W-:Y:S01]  /*292e0*/  @!P4 LEA R3, P6, R9, R3, 0x1 ;  /* 0x000000030903c211 */ /* 0x000fe200078c08ff */
[----:B------:R-:W-:Y:S02]  /*292f0*/  IMAD.MOV.U32 R13, RZ, RZ, R4 ;  /* 0x000000ffff0d7224 */ /* 0x000fe400078e0004 */
[----:B------:R-:W-:Y:S02]  /*29300*/  IMAD.MOV.U32 R12, RZ, RZ, 0x1 ;  /* 0x00000001ff0c7424 */ /* 0x000fe400078e00ff */
[----:B------:R-:W-:Y:S02]  /*29310*/  IMAD.MOV.U32 R11, RZ, RZ, 0x181f ;  /* 0x0000181fff0b7424 */ /* 0x000fe400078e00ff */
[----:B------:R-:W-:Y:S02]  /*29320*/  IMAD.MOV.U32 R15, RZ, RZ, -0x1 ;  /* 0xffffffffff0f7424 */ /* 0x000fe400078e00ff */
[----:B0-----:R-:W-:-:S07]  /*29330*/  @!P4 IMAD.X R2, RZ, RZ, R2, P6 ;  /* 0x000000ffff02c224 */ /* 0x001fce00030e0602 */
[----:B-----5:R-:W-:Y:S05]  /*29340*/  WARPSYNC.COLLECTIVE R15, `(.L_x_2275) ;  /* 0x000000000f087348 */ /* 0x020fea0003c00000 */
[----:B------:R0:W1:Y:S02]  /*29350*/  SHFL.IDX P6, R14, R13, R12, R11 ;  /* 0x0000000c0d0e7389 */ /* 0x00006400000c000b */
[----:B01---5:R-:W-:Y:S01]  /*29360*/  ENDCOLLECTIVE ;  /* 0x000000000000791b */ /* 0x023fe20003800000 */
.L_x_2275:
[----:B------:R-:W-:Y:S02]  /*29370*/  ISETP.GE.AND P5, PT, R6, R0, PT ;  /* 0x000000000600720c */ /* 0x000fe40003fa6270 */
[----:B------:R-:W-:Y:S01]  /*29380*/  @!P4 LOP3.LUT R3, R3, R2, RZ, 0x3c, !PT ;  /* 0x000000020303c212 */ /* 0x000fe200078e3cff */
[----:B------:R-:W-:-:S03]  /*29390*/  IMAD.MOV.U32 R13, RZ, RZ, R5 ;  /* 0x000000ffff0d7224 */ /* 0x000fc600078e0005 */
[----:B------:R-:W-:Y:S01]  /*293a0*/  @!P4 LOP3.LUT R2, R3, R2, RZ, 0x3c, !PT ;  /* 0x000000020302c212 */ /* 0x000fe200078e3cff */
[----:B------:R-:W-:-:S07]  /*293b0*/  IMAD.MOV.U32 R6, RZ, RZ, R14 ;  /* 0x000000ffff067224 */ /* 0x000fce00078e000e */
[----:B------:R-:W-:Y:S05]  /*293c0*/  WARPSYNC.COLLECTIVE R15, `(.L_x_2276) ;  /* 0x000000000f087348 */ /* 0x000fea0003c00000 */
[----:B------:R0:W1:Y:S02]  /*293d0*/  SHFL.IDX P6, R14, R13, R12, R11 ;  /* 0x0000000c0d0e7389 */ /* 0x00006400000c000b */
[----:B01----:R-:W-:Y:S01]  /*293e0*/  ENDCOLLECTIVE ;  /* 0x000000000000791b */ /* 0x003fe20003800000 */
.L_x_2276:
[----:B------:R-:W-:Y:S02]  /*293f0*/  @!P4 LOP3.LUT R3, R3, R2, RZ, 0x3c, !PT ;  /* 0x000000020303c212 */ /* 0x000fe400078e3cff */
[----:B------:R-:W-:Y:S01]  /*29400*/  @P5 LOP3.LUT R10, R10, 0x200000, RZ, 0xfc, !PT ;  /* 0x002000000a0a5812 */ /* 0x000fe200078efcff */
[----:B------:R-:W-:Y:S02]  /*29410*/  IMAD.MOV.U32 R13, RZ, RZ, R4 ;  /* 0x000000ffff0d7224 */ /* 0x000fe400078e0004 */
[----:B------:R-:W-:Y:S01]  /*29420*/  IMAD.MOV.U32 R12, RZ, RZ, 0x2 ;  /* 0x00000002ff0c7424 */ /* 0x000fe200078e00ff */
[C---:B------:R-:W-:Y:S01]  /*29430*/  LOP3.LUT P5, RZ, R10.reuse, 0x20, RZ, 0xc0, !PT ;  /* 0x000000200aff7812 */ /* 0x040fe200078ac0ff */
        /* <DEDUP_REMOVED lines=8> */
[----:B0-----:R-:W-:-:S12]  /*294c0*/  IMAD.MOV.U32 R2, RZ, RZ, R14 ;  /* 0x000000ffff027224 */ /* 0x001fd800078e000e */
[----:B------:R-:W-:-:S05]  /*294d0*/  @!P4 LEA R2, P6, R9, R2, 0x1 ;  /* 0x000000020902c211 */ /* 0x000fca00078c08ff */
[----:B------:R-:W-:-:S05]  /*294e0*/  @!P4 IMAD.X R3, RZ, RZ, R6, P6 ;  /* 0x000000ffff03c224 */ /* 0x000fca00030e0606 */
[----:B------:R0:W-:Y:S03]  /*294f0*/  @!P4 LDGSTS.E.BYPASS.LTC128B.128 [R7+0x22c00], desc[UR48][R2.64], !P0 ;  /* 0x22c000000207cfae */ /* 0x0001e6000c101d70 */
[----:B0-----:R-:W-:Y:S05]  /*29500*/  WARPSYNC.COLLECTIVE R15, `(.L_x_2277) ;  /* 0x000000000f087348 */ /* 0x001fea0003c00000 */
[----:B------:R1:W2:Y:S02]  /*29510*/  SHFL.IDX P6, R14, R13, R12, R11 ;  /* 0x0000000c0d0e7389 */ /* 0x0002a400000c000b */
[----:B012---:R-:W-:Y:S01]  /*29520*/  ENDCOLLECTIVE ;  /* 0x000000000000791b */ /* 0x007fe20003800000 */
.L_x_2277:
        /* <DEDUP_REMOVED lines=11> */
.L_x_2278:
[----:B------:R-:W-:-:S05]  /*295e0*/  IMAD.MOV.U32 R2, RZ, RZ, R14 ;  /* 0x000000ffff027224 */ /* 0x000fca00078e000e */
[----:B------:R-:W-:Y:S01]  /*295f0*/  @!P5 LEA R2, P6, R9, R2, 0x1 ;  /* 0x000000020902d211 */ /* 0x000fe200078c08ff */
[----:B------:R-:W-:Y:S02]  /*29600*/  IMAD.MOV.U32 R13, RZ, RZ, R4 ;  /* 0x000000ffff0d7224 */ /* 0x000fe400078e0004 */
[----:B------:R-:W-:Y:S02]  /*29610*/  IMAD.MOV.U32 R12, RZ, RZ, 0x3 ;  /* 0x00000003ff0c7424 */ /* 0x000fe400078e00ff */
[----:B------:R-:W-:Y:S01]  /*29620*/  @!P5 IMAD.X R3, RZ, RZ, R6, P6 ;  /* 0x000000ffff03d224 */ /* 0x000fe200030e0606 */
[----:B------:R-:W-:-:S04]  /*29630*/  LOP3.LUT P4, RZ, R10, 0x10, RZ, 0xc0, !PT ;  /* 0x000000100aff7812 */ /* 0x000fc8000788c0ff */
[----:B------:R-:W-:Y:S01]  /*29640*/  @!PT LDS RZ, [RZ] ;  /* 0x00000000fffff984 */ /* 0x000fe20000000800 */
[----:B------:R-:W-:Y:S01]  /*29650*/  @!PT LDS RZ, [RZ] ;  /* 0x00000000fffff984 */ /* 0x000fe20000000800 */
[----:B------:R-:W-:Y:S01]  /*29660*/  @!PT LDS RZ, [RZ] ;  /* 0x00000000fffff984 */ /* 0x000fe20000000800 */
[----:B------:R0:W-:Y:S09]  /*29670*/  @!P5 LDGSTS.E.BYPASS.LTC128B.128 [R7+0x23400], desc[UR48][R2.64], !P0 ;  /* 0x234000000207dfae */ /* 0x0001f2000c101d70 */
[----:B0-----:R-:W-:Y:S05]  /*29680*/  WARPSYNC.COLLECTIVE R15, `(.L_x_2279) ;  /* 0x000000000f087348 */ /* 0x001fea0003c00000 */
[----:B------:R1:W2:Y:S02]  /*29690*/  SHFL.IDX P6, R14, R13, R12, R11 ;  /* 0x0000000c0d0e7389 */ /* 0x0002a400000c000b */
[----:B012---:R-:W-:Y:S01]  /*296a0*/  ENDCOLLECTIVE ;  /* 0x000000000000791b */ /* 0x007fe20003800000 */
.L_x_2279:
        /* <DEDUP_REMOVED lines=11> */
.L_x_2280:
        /* <DEDUP_REMOVED lines=13> */
.L_x_2281:
        /* <DEDUP_REMOVED lines=11> */
.L_x_2282:
[----:B------:R-:W-:-:S05]  /*298e0*/  IMAD.MOV.U32 R2, RZ, RZ, R14 ;  /* 0x000000ffff027224 */ /* 0x000fca00078e000e */
[----:B------:R-:W-:-:S05]  /*298f0*/  @!P5 LEA R2, P6, R9, R2, 0x1 ;  /* 0x000000020902d211 */ /* 0x000fca00078c08ff */
[----:B------:R-:W-:Y:S01]  /*29900*/  @!P5 IMAD.X R3, RZ, RZ, R6, P6 ;  /* 0x000000ffff03d224 */ /* 0x000fe200030e0606 */
[----:B------:R-:W-:Y:S01]  /*29910*/  LOP3.LUT P6, RZ, R10, 0x8, RZ, 0xc0, !PT ;  /* 0x000000080aff7812 */ /* 0x000fe200078cc0ff */
[----:B------:R-:W-:Y:S02]  /*29920*/  IMAD.MOV.U32 R13, RZ, RZ, R4 ;  /* 0x000000ffff0d7224 */ /* 0x000fe400078e0004 */
[----:B------:R-:W-:-:S10]  /*29930*/  IMAD.MOV.U32 R12, RZ, RZ, 0x5 ;  /* 0x00000005ff0c7424 */ /* 0x000fd400078e00ff */
        /* <DEDUP_REMOVED lines=10> */
.L_x_2283:
[----:B------:R-:W-:Y:S02]  /*299e0*/  IMAD.MOV.U32 R13, RZ, RZ, R5 ;  /* 0x000000ffff0d7224 */ /* 0x000fe400078e0005 */
[----:B------:R-:W-:-:S07]  /*299f0*/  IMAD.MOV.U32 R6, RZ, RZ, R14 ;  /* 0x000000ffff067224 */ /* 0x000fce00078e000e */
[----:B------:R-:W-:Y:S05]  /*29a00*/  WARPSYNC.COLLECTIVE R15, `(.L_x_2284) ;  /* 0x000000000f087348 */ /* 0x000fea0003c00000 */
[----:B------:R0:W1:Y:S02]  /*29a10*/  SHFL.IDX P6, R14, R13, R12, R11 ;  /* 0x0000000c0d0e7389 */ /* 0x00006400000c000b */
[----:B01----:R-:W-:Y:S01]  /*29a20*/  ENDCOLLECTIVE ;  /* 0x000000000000791b */ /* 0x003fe20003800000 */
.L_x_2284:
[----:B------:R-:W-:Y:S01]  /*29a30*/  LOP3.LUT P4, RZ, R10, 0x4, RZ, 0xc0, !PT ;  /* 0x000000040aff7812 */ /* 0x000fe2000788c0ff */
[----:B------:R-:W-:-:S12]  /*29a40*/  IMAD.MOV.U32 R2, RZ, RZ, R14 ;  /* 0x000000ffff027224 */ /* 0x000fd800078e000e */
        /* <DEDUP_REMOVED lines=12> */
.L_x_2285:
        /* <DEDUP_REMOVED lines=11> */
.L_x_2286:
[----:B------:R-:W-:-:S05]  /*29bc0*/  IMAD.MOV.U32 R2, RZ, RZ, R14 ;  /* 0x000000ffff027224 */ /* 0x000fca00078e000e */
[----:B------:R-:W-:Y:S01]  /*29bd0*/  @!P5 LEA R2, P6, R9, R2, 0x1 ;  /* 0x000000020902d211 */ /* 0x000fe200078c08ff */
[----:B------:R-:W-:Y:S02]  /*29be0*/  IMAD.MOV.U32 R13, RZ, RZ, R4 ;  /* 0x000000ffff0d7224 */ /* 0x000fe400078e0004 */
[----:B------:R-:W-:Y:S02]  /*29bf0*/  IMAD.MOV.U32 R12, RZ, RZ, 0x7 ;  /* 0x00000007ff0c7424 */ /* 0x000fe400078e00ff */
[----:B------:R-:W-:Y:S01]  /*29c00*/  @!P5 IMAD.X R3, RZ, RZ, R6, P6 ;  /* 0x000000ffff03d224 */ /* 0x000fe200030e0606 */
[----:B------:R0:W-:Y:S04]  /*29c10*/  STL [R1+0x47c], R10 ;  /* 0x00047c0a01007387 */ /* 0x0001e80000100800 */
[----:B------:R-:W-:Y:S01]  /*29c20*/  @!PT LDS RZ, [RZ] ;  /* 0x00000000fffff984 */ /* 0x000fe20000000800 */
[----:B------:R-:W-:Y:S01]  /*29c30*/  @!PT LDS RZ, [RZ] ;  /* 0x00000000fffff984 */ /* 0x000fe20000000800 */
[----:B------:R-:W-:Y:S01]  /*29c40*/  @!PT LDS RZ, [RZ] ;  /* 0x00000000fffff984 */ /* 0x000fe20000000800 */
[----:B------:R0:W-:Y:S03]  /*29c50*/  @!P5 LDGSTS.E.BYPASS.LTC128B.128 [R7+0x25400], desc[UR48][R2.64], !P0 ;  /* 0x254000000207dfae */ /* 0x0001e6000c101d70 */
[----:B0-----:R-:W-:Y:S05]  /*29c60*/  WARPSYNC.COLLECTIVE R15, `(.L_x_2287) ;  /* 0x000000000f087348 */ /* 0x001fea0003c00000 */
[----:B------:R1:W2:Y:S02]  /*29c70*/  SHFL.IDX P6, R14, R13, R12, R11 ;  /* 0x0000000c0d0e7389 */ /* 0x0002a400000c000b */
[----:B012---:R-:W-:Y:S01]  /*29c80*/  ENDCOLLECTIVE ;  /* 0x000000000000791b */ /* 0x007fe20003800000 */
.L_x_2287:
        /* <DEDUP_REMOVED lines=11> */
.L_x_2288:
[----:B------:R-:W-:Y:S01]  /*29d40*/  IMAD.MOV.U32 R2, RZ, RZ, R14 ;  /* 0x000000ffff027224 */ /* 0x000fe200078e000e */
[----:B------:R-:W-:Y:S06]  /*29d50*/  BRA `(.L_x_2289) ;  /* 0xffffffb4009c7947 */ /* 0x000fec000383ffff */
.L_x_2166:
[----:B0-----:R0:W3:Y:S02]  /*29d60*/  SYNCS.PHASECHK.TRANS64.TRYWAIT P0, [R17+URZ+0x32420], R0 ;  /* 0x03242000110075a7 */ /* 0x0010e4000800017f */
[----:B---3--:R-:W-:Y:S05]  /*29d70*/  @!P0 NANOSLEEP.SYNCS 0x989680 ;  /* 0x009896800000895d */ /* 0x008fea0003900000 */
[----:B------:R-:W3:Y:S02]  /*29d80*/  @!P0 SYNCS.PHASECHK.TRANS64 P0, [R17+URZ+0x32420], R0 ;  /* 0x03242000110085a7 */ /* 0x000ee4000800007f */
[----:B---3--:R-:W-:Y:S05]  /*29d90*/  @!P0 BRA `(.L_x_2166) ;  /* 0xfffffffc00f08947 */ /* 0x008fea000383ffff */
[----:B------:R-:W-:Y:S05]  /*29da0*/  BRA `(.L_x_2290) ;  /* 0xffffffb800147947 */ /* 0x000fea000383ffff */
.L_x_2170:
[----:B0-----:R0:W1:Y:S02]  /*29db0*/  SYNCS.PHASECHK.TRANS64.TRYWAIT P0, [R2+URZ+0x32460], R0 ;  /* 0x03246000020075a7 */ /* 0x001064000800017f */
[----:B-1----:R-:W-:Y:S05]  /*29dc0*/  @!P0 NANOSLEEP.SYNCS 0x989680 ;  /* 0x009896800000895d */ /* 0x002fea0003900000 */
[----:B------:R-:W1:Y:S02]  /*29dd0*/  @!P0 SYNCS.PHASECHK.TRANS64 P0, [R2+URZ+0x32460], R0 ;  /* 0x03246000020085a7 */ /* 0x000e64000800007f */
[----:B-1----:R-:W-:Y:S05]  /*29de0*/  @!P0 BRA `(.L_x_2170) ;  /* 0xfffffffc00f08947 */ /* 0x002fea000383ffff */
[----:B------:R-:W-:Y:S05]  /*29df0*/  BRA `(.L_x_2291) ;  /* 0xffffffb800387947 */ /* 0x000fea000383ffff */
.L_x_2183:
[----:B0-----:R0:W1:Y:S02]  /*29e00*/  SYNCS.PHASECHK.TRANS64.TRYWAIT P0, [R3+URZ+0x32440], R2 ;  /* 0x03244002030075a7 */ /* 0x001064000800017f */
[----:B-1----:R-:W-:Y:S05]  /*29e10*/  @!P0 NANOSLEEP.SYNCS 0x989680 ;  /* 0x009896800000895d */ /* 0x002fea0003900000 */
[----:B------:R-:W1:Y:S02]  /*29e20*/  @!P0 SYNCS.PHASECHK.TRANS64 P0, [R3+URZ+0x32440], R2 ;  /* 0x03244002030085a7 */ /* 0x000e64000800007f */
[----:B-1----:R-:W-:Y:S05]  /*29e30*/  @!P0 BRA `(.L_x_2183) ;  /* 0xfffffffc00f08947 */ /* 0x002fea000383ffff */
[----:B------:R-:W-:Y:S05]  /*29e40*/  BRA `(.L_x_2292) ;  /* 0xffffffc0002c7947 */ /* 0x000fea000383ffff */
.L_x_2188:
[----:B-1----:R1:W2:Y:S02]  /*29e50*/  SYNCS.PHASECHK.TRANS64.TRYWAIT P0, [R3+URZ+0x32460], R2 ;  /* 0x03246002030075a7 */ /* 0x0022a4000800017f */
[----:B--2---:R-:W-:Y:S05]  /*29e60*/  @!P0 NANOSLEEP.SYNCS 0x989680 ;  /* 0x009896800000895d */ /* 0x004fea0003900000 */
[----:B------:R-:W2:Y:S02]  /*29e70*/  @!P0 SYNCS.PHASECHK.TRANS64 P0, [R3+URZ+0x32460], R2 ;  /* 0x03246002030085a7 */ /* 0x000ea4000800007f */
[----:B--2---:R-:W-:Y:S05]  /*29e80*/  @!P0 BRA `(.L_x_2188) ;  /* 0xfffffffc00f08947 */ /* 0x004fea000383ffff */
[----:B------:R-:W-:Y:S05]  /*29e90*/  BRA `(.L_x_2293) ;  /* 0xffffffc000a47947 */ /* 0x000fea000383ffff */
.L_x_2200:
[----:B0-----:R0:W1:Y:S02]  /*29ea0*/  SYNCS.PHASECHK.TRANS64.TRYWAIT P0, [R4+URZ+0x32440], R2 ;  /* 0x03244002040075a7 */ /* 0x001064000800017f */
[----:B-1----:R-:W-:Y:S05]  /*29eb0*/  @!P0 NANOSLEEP.SYNCS 0x989680 ;  /* 0x009896800000895d */ /* 0x002fea0003900000 */
[----:B------:R-:W1:Y:S02]  /*29ec0*/  @!P0 SYNCS.PHASECHK.TRANS64 P0, [R4+URZ+0x32440], R2 ;  /* 0x03244002040085a7 */ /* 0x000e64000800007f */
[----:B-1----:R-:W-:Y:S05]  /*29ed0*/  @!P0 BRA `(.L_x_2200) ;  /* 0xfffffffc00f08947 */ /* 0x002fea000383ffff */
[----:B------:R-:W-:Y:S05]  /*29ee0*/  BRA `(.L_x_2294) ;  /* 0xffffffc800887947 */ /* 0x000fea000383ffff */
.L_x_2205:
[----:B-1----:R1:W2:Y:S02]  /*29ef0*/  SYNCS.PHASECHK.TRANS64.TRYWAIT P0, [R4+URZ+0x32460], R2 ;  /* 0x03246002040075a7 */ /* 0x0022a4000800017f */
[----:B--2---:R-:W-:Y:S05]  /*29f00*/  @!P0 NANOSLEEP.SYNCS 0x989680 ;  /* 0x009896800000895d */ /* 0x004fea0003900000 */
[----:B------:R-:W2:Y:S02]  /*29f10*/  @!P0 SYNCS.PHASECHK.TRANS64 P0, [R4+URZ+0x32460], R2 ;  /* 0x03246002040085a7 */ /* 0x000ea4000800007f */
[----:B--2---:R-:W-:Y:S05]  /*29f20*/  @!P0 BRA `(.L_x_2205) ;  /* 0xfffffffc00f08947 */ /* 0x004fea000383ffff */
[----:B------:R-:W-:Y:S05]  /*29f30*/  BRA `(.L_x_2295) ;  /* 0xffffffcc00007947 */ /* 0x000fea000383ffff */
.L_x_2216:
[----:B0-----:R0:W1:Y:S02]  /*29f40*/  SYNCS.PHASECHK.TRANS64.TRYWAIT P0, [R4+URZ+0x32440], R2 ;  /* 0x03244002040075a7 */ /* 0x001064000800017f */
[----:B-1----:R-:W-:Y:S05]  /*29f50*/  @!P0 NANOSLEEP.SYNCS 0x989680 ;  /* 0x009896800000895d */ /* 0x002fea0003900000 */
[----:B------:R-:W1:Y:S02]  /*29f60*/  @!P0 SYNCS.PHASECHK.TRANS64 P0, [R4+URZ+0x32440], R2 ;  /* 0x03244002040085a7 */ /* 0x000e64000800007f */
[----:B-1----:R-:W-:Y:S05]  /*29f70*/  @!P0 BRA `(.L_x_2216) ;  /* 0xfffffffc00f08947 */ /* 0x002fea000383ffff */
[----:B------:R-:W-:Y:S05]  /*29f80*/  BRA `(.L_x_2296) ;  /* 0xffffffd000c87947 */ /* 0x000fea000383ffff */
.L_x_2221:
[----:B-1----:R1:W2:Y:S02]  /*29f90*/  SYNCS.PHASECHK.TRANS64.TRYWAIT P0, [R4+URZ+0x32460], R2 ;  /* 0x03246002040075a7 */ /* 0x0022a4000800017f */
[----:B--2---:R-:W-:Y:S05]  /*29fa0*/  @!P0 NANOSLEEP.SYNCS 0x989680 ;  /* 0x009896800000895d */ /* 0x004fea0003900000 */
[----:B------:R-:W2:Y:S02]  /*29fb0*/  @!P0 SYNCS.PHASECHK.TRANS64 P0, [R4+URZ+0x32460], R2 ;  /* 0x03246002040085a7 */ /* 0x000ea4000800007f */
[----:B--2---:R-:W-:Y:S05]  /*29fc0*/  @!P0 BRA `(.L_x_2221) ;  /* 0xfffffffc00f08947 */ /* 0x004fea000383ffff */
[----:B------:R-:W-:Y:S05]  /*29fd0*/  BRA `(.L_x_2297) ;  /* 0xffffffd400407947 */ /* 0x000fea000383ffff */
.L_x_2233:
[----:B------:R-:W-:Y:S01]  /*29fe0*/  BSSY B0, `(.L_x_2298) ;  /* 0x0000008000007945 */ /* 0x000fe20003800000 */
[----:B-----5:R-:W-:Y:S02]  /*29ff0*/  IMAD.MOV.U32 R13, RZ, RZ, R2 ;  /* 0x000000ffff0d7224 */ /* 0x020fe400078e0002 */
[----:B------:R-:W-:Y:S02]  /*2a000*/  IMAD.MOV.U32 R12, RZ, RZ, RZ ;  /* 0x000000ffff0c7224 */ /* 0x000fe400078e00ff */
[----:B------:R-:W-:Y:S02]  /*2a010*/  IMAD.MOV.U32 R11, RZ, RZ, 0x1f ;  /* 0x0000001fff0b7424 */ /* 0x000fe400078e00ff */
[----:B------:R-:W-:-:S07]  /*2a020*/  IMAD.MOV.U32 R15, RZ, RZ, -0x1 ;  /* 0xffffffffff0f7424 */ /* 0x000fce00078e00ff */
[----:B-12---:R-:W-:Y:S05]  /*2a030*/  WARPSYNC.COLLECTIVE R15, `(.L_x_2299) ;  /* 0x000000000f087348 */ /* 0x006fea0003c00000 */
[----:B------:R0:W3:Y:S02]  /*2a040*/  SHFL.IDX P6, R14, R13, R12, R11 ;  /* 0x0000000c0d0e7389 */ /* 0x0000e400000c000b */
[----:B0123--:R-:W-:Y:S01]  /*2a050*/  ENDCOLLECTIVE ;  /* 0x000000000000791b */ /* 0x00ffe20003800000 */
.L_x_2299:
[----:B------:R-:W-:Y:S05]  /*2a060*/  BSYNC B0 ;  /* 0x0000000000007941 */ /* 0x000fea0003800000 */
.L_x_2298:
[----:B------:R-:W-:Y:S05]  /*2a070*/  BRA `(.L_x_2300) ;  /* 0xffffffdc00107947 */ /* 0x000fea000383ffff */
.L_x_2236:
[----:B0-----:R0:W1:Y:S02]  /*2a080*/  SYNCS.PHASECHK.TRANS64.TRYWAIT P0, [R0+URZ+0x32420], R3 ;  /* 0x03242003000075a7 */ /* 0x001064000800017f */
[----:B-1----:R-:W-:Y:S05]  /*2a090*/  @!P0 NANOSLEEP.SYNCS 0x989680 ;  /* 0x009896800000895d */ /* 0x002fea0003900000 */
[----:B------:R-:W1:Y:S02]  /*2a0a0*/  @!P0 SYNCS.PHASECHK.TRANS64 P0, [R0+URZ+0x32420], R3 ;  /* 0x03242003000085a7 */ /* 0x000e64000800007f */
[----:B-1----:R-:W-:Y:S05]  /*2a0b0*/  @!P0 BRA `(.L_x_2236) ;  /* 0xfffffffc00f08947 */ /* 0x002fea000383ffff */
[----:B------:R-:W-:Y:S05]  /*2a0c0*/  BRA `(.L_x_2301) ;  /* 0xffffffdc005c7947 */ /* 0x000fea000383ffff */
.L_x_2237:
        /* <DEDUP_REMOVED lines=8> */
[----:B0-2---:R-:W-:Y:S05]  /*2a150*/  WARPSYNC.COLLECTIVE R15, `(.L_x_2303) ;  /* 0x000000000f087348 */ /* 0x005fea0003c00000 */
[----:B------:R1:W3:Y:S02]  /*2a160*/  SHFL.IDX P6, R14, R13, R12, R11 ;  /* 0x0000000c0d0e7389 */ /* 0x0002e400000c000b */
[----:B0123--:R-:W-:Y:S01]  /*2a170*/  ENDCOLLECTIVE ;  /* 0x000000000000791b */ /* 0x00ffe20003800000 */
.L_x_2303:
[----:B------:R-:W-:Y:S05]  /*2a180*/  BSYNC B0 ;  /* 0x0000000000007941 */ /* 0x000fea0003800000 */
.L_x_2302:
[----:B------:R-:W-:Y:S05]  /*2a190*/  BRA `(.L_x_2304) ;  /* 0xffffffdc00447947 */ /* 0x000fea000383ffff */
.L_x_2240:
[----:B------:R-:W-:Y:S01]  /*2a1a0*/  BSSY B1, `(.L_x_2305) ;  /* 0x0000006000017945 */ /* 0x000fe20003800000 */
[----:B------:R-:W-:-:S07]  /*2a1b0*/  IMAD.MOV.U32 R15, RZ, RZ, -0x1 ;  /* 0xffffffffff0f7424 */ /* 0x000fce00078e00ff */
[----:B012---:R-:W-:Y:S05]  /*2a1c0*/  WARPSYNC.COLLECTIVE R15, `(.L_x_2306) ;  /* 0x000000000f0c7348 */ /* 0x007fea0003c00000 */
[----:B------:R-:W-:Y:S02]  /*2a1d0*/  ELECT P6, UR62, PT ;  /* 0x00000000003e782f */ /* 0x000fe400038c0000 */
[----:B------:R-:W-:Y:S01]  /*2a1e0*/  MOV R14, UR62 ;  /* 0x0000003e000e7c02 */ /* 0x000fe20008000f00 */
[----:B012---:R-:W-:Y:S10]  /*2a1f0*/  ENDCOLLECTIVE ;  /* 0x000000000000791b */ /* 0x007ff40003800000 */
.L_x_2306:
[----:B------:R-:W-:Y:S05]  /*2a200*/  BSYNC B1 ;  /* 0x0000000000017941 */ /* 0x000fea0003800000 */
.L_x_2305:
[----:B------:R-:W-:Y:S05]  /*2a210*/  BRA `(.L_x_2307) ;  /* 0xffffffdc003c7947 */ /* 0x000fea000383ffff */
.L_x_2242:
[----:B0-----:R0:W1:Y:S02]  /*2a220*/  SYNCS.PHASECHK.TRANS64.TRYWAIT P0, [R6+URZ], R5 ;  /* 0x00000005060075a7 */ /* 0x001064000800017f */
[----:B-1----:R-:W-:Y:S05]  /*2a230*/  @!P0 NANOSLEEP.SYNCS 0x989680 ;  /* 0x009896800000895d */ /* 0x002fea0003900000 */
[----:B------:R-:W1:Y:S02]  /*2a240*/  @!P0 SYNCS.PHASECHK.TRANS64 P0, [R6+URZ], R5 ;  /* 0x00000005060085a7 */ /* 0x000e64000800007f */
[----:B-1----:R-:W-:Y:S05]  /*2a250*/  @!P0 BRA `(.L_x_2242) ;  /* 0xfffffffc00f08947 */ /* 0x002fea000383ffff */
[----:B------:R-:W-:Y:S05]  /*2a260*/  BRA `(.L_x_2308) ;  /* 0xffffffdc00747947 */ /* 0x000fea000383ffff */
.L_x_2243:
[----:B-1----:R1:W2:Y:S02]  /*2a270*/  SYNCS.PHASECHK.TRANS64.TRYWAIT P0, [R3+URZ], R2 ;  /* 0x00000002030075a7 */ /* 0x0022a4000800017f */
[----:B--2---:R-:W-:Y:S05]  /*2a280*/  @!P0 NANOSLEEP.SYNCS 0x989680 ;  /* 0x009896800000895d */ /* 0x004fea0003900000 */
[----:B------:R-:W2:Y:S02]  /*2a290*/  @!P0 SYNCS.PHASECHK.TRANS64 P0, [R3+URZ], R2 ;  /* 0x00000002030085a7 */ /* 0x000ea4000800007f */
[----:B--2---:R-:W-:Y:S05]  /*2a2a0*/  @!P0 BRA `(.L_x_2243) ;  /* 0xfffffffc00f08947 */ /* 0x004fea000383ffff */
[----:B------:R-:W-:Y:S05]  /*2a2b0*/  BRA `(.L_x_2309) ;  /* 0xffffffdc00687947 */ /* 0x000fea000383ffff */
.L_x_2245:
[----:B-1----:R1:W2:Y:S02]  /*2a2c0*/  SYNCS.PHASECHK.TRANS64.TRYWAIT P0, [R18+URZ], R5 ;  /* 0x00000005120075a7 */ /* 0x0022a4000800017f */
[----:B--2---:R-:W-:Y:S05]  /*2a2d0*/  @!P0 NANOSLEEP.SYNCS 0x989680 ;  /* 0x009896800000895d */ /* 0x004fea0003900000 */
[----:B------:R-:W2:Y:S02]  /*2a2e0*/  @!P0 SYNCS.PHASECHK.TRANS64 P0, [R18+URZ], R5 ;  /* 0x00000005120085a7 */ /* 0x000ea4000800007f */
[----:B--2---:R-:W-:Y:S05]  /*2a2f0*/  @!P0 BRA `(.L_x_2245) ;  /* 0xfffffffc00f08947 */ /* 0x004fea000383ffff */
[----:B------:R-:W-:Y:S05]  /*2a300*/  BRA `(.L_x_2310) ;  /* 0xffffffdc006c7947 */ /* 0x000fea000383ffff */
        .type           $_ZN7cutlass13device_kernelIN5flash11enable_sm90INS1_16FlashAttnFwdSm90INS1_25CollectiveMainloopFwdSm90ILi2EN4cute5tupleIJNS5_1CILi1EEES8_S8_EEENS6_IJNS7_ILi128EEENS7_ILi96EEENS7_ILi64EEEEEELi256ENS_10bfloat16_tEfNS_4arch4Sm90ELb0ELb1ELb1ELb0ELb0ELb0ELb1ELb1ELb0ELb1ELb0ELb0EEENS1_21CollectiveEpilogueFwdINS6_IJSA_NS7_ILi256EEESB_EEES9_SE_SG_Li256ELb0ELb1ELb0ELb0EEENS1_30DynamicPersistentTileSchedulerILi256ELi128ELb0ELb1ELb1EEEEEEEEEvNT_6ParamsE$_ZZN5flash25CollectiveMainloopFwdSm90ILi2EN4cute5tupleIJNS1_1CILi1EEES4_S4_EEENS2_IJNS3_ILi128EEENS3_ILi96EEENS3_ILi64EEEEEELi256EN7cutlass10bfloat16_tEfNSA_4arch4Sm90ELb0ELb1ELb1ELb0ELb0ELb0ELb1ELb1ELb0ELb1ELb0ELb0EE3mmaINS_16FlashAttnFwdSm90ISE_NS_21CollectiveEpilogueFwdINS2_IJS6_NS3_ILi256EEES7_EEES5_SB_SD_Li256ELb0ELb1ELb0ELb0EEENS_30DynamicPersistentTileSchedulerILi256ELi128ELb0ELb1ELb1EEEE13SharedStorageENS1_6TensorINS1_11ArrayEngineIfLm128EEENS1_6LayoutINS2_IJNS2_IJNS3_ILi2EEEST_NS3_ILi32EEEEEES4_S4_EEENS2_IJNS2_IJS4_ST_NS3_ILi4EEEEEENS3_ILi0EEESZ_EEEEEEENS_7SoftmaxILi2ELi0EEEEEbRKNSE_6ParamsENSA_25PipelineTmaAsyncNoClusterILi2ENSA_16PipelineTmaAsyncILi2EEEEES1B_RNSA_13PipelineStateILj2EEERT0_RT1_iRiRKNS_16SeqlenInfoQKNewKILb0ELb0EEENS2_IJiiiiEEERT_ENKUliT_T0_T1_E_clIZSF_ISO_S12_S14_EbS17_S1B_S1B_S1E_S1G_S1I_iS1J_S1N_S1O_S1Q_EUlRS1R_iE1_NS3_ILb0EEENS3_ILb1EEEEEDaiS1R_S1S_S1T_,@function
        .size           $_ZN7cutlass13device_kernelIN5flash11enable_sm90INS1_16FlashAttnFwdSm90INS1_25CollectiveMainloopFwdSm90ILi2EN4cute5tupleIJNS5_1CILi1EEES8_S8_EEENS6_IJNS7_ILi128EEENS7_ILi96EEENS7_ILi64EEEEEELi256ENS_10bfloat16_tEfNS_4arch4Sm90ELb0ELb1ELb1ELb0ELb0ELb0ELb1ELb1ELb0ELb1ELb0ELb0EEENS1_21CollectiveEpilogueFwdINS6_IJSA_NS7_ILi256EEESB_EEES9_SE_SG_Li256ELb0ELb1ELb0ELb0EEENS1_30DynamicPersistentTileSchedulerILi256ELi128ELb0ELb1ELb1EEEEEEEEEvNT_6ParamsE$_ZZN5flash25CollectiveMainloopFwdSm90ILi2EN4cute5tupleIJNS1_1CILi1EEES4_S4_EEENS2_IJNS3_ILi128EEENS3_ILi96EEENS3_ILi64EEEEEELi256EN7cutlass10bfloat16_tEfNSA_4arch4Sm90ELb0ELb1ELb1ELb0ELb0ELb0ELb1ELb1ELb0ELb1ELb0ELb0EE3mmaINS_16FlashAttnFwdSm90ISE_NS_21CollectiveEpilogueFwdINS2_IJS6_NS3_ILi256EEES7_EEES5_SB_SD_Li256ELb0ELb1ELb0ELb0EEENS_30DynamicPersistentTileSchedulerILi256ELi128ELb0ELb1ELb1EEEE13SharedStorageENS1_6TensorINS1_11ArrayEngineIfLm128EEENS1_6LayoutINS2_IJNS2_IJNS3_ILi2EEEST_NS3_ILi32EEEEEES4_S4_EEENS2_IJNS2_IJS4_ST_NS3_ILi4EEEEEENS3_ILi0EEESZ_EEEEEEENS_7SoftmaxILi2ELi0EEEEEbRKNSE_6ParamsENSA_25PipelineTmaAsyncNoClusterILi2ENSA_16PipelineTmaAsyncILi2EEEEES1B_RNSA_13PipelineStateILj2EEERT0_RT1_iRiRKNS_16SeqlenInfoQKNewKILb0ELb0EEENS2_IJiiiiEEERT_ENKUliT_T0_T1_E_clIZSF_ISO_S12_S14_EbS17_S1B_S1B_S1E_S1G_S1I_iS1J_S1N_S1O_S1Q_EUlRS1R_iE1_NS3_ILb0EEENS3_ILb1EEEEEDaiS1R_S1S_S1T_,(.L_x_6037 - $_ZN7cutlass13device_kernelIN5flash11enable_sm90INS1_16FlashAttnFwdSm90INS1_25CollectiveMainloopFwdSm90ILi2EN4cute5tupleIJNS5_1CILi1EEES8_S8_EEENS6_IJNS7_ILi128EEENS7_ILi96EEENS7_ILi64EEEEEELi256ENS_10bfloat16_tEfNS_4arch4Sm90ELb0ELb1ELb1ELb0ELb0ELb0ELb1ELb1ELb0ELb1ELb0ELb0EEENS1_21CollectiveEpilogueFwdINS6_IJSA_NS7_ILi256EEESB_EEES9_SE_SG_Li256ELb0ELb1ELb0ELb0EEENS1_30DynamicPersistentTileSchedulerILi256ELi128ELb0ELb1ELb1EEEEEEEEEvNT_6ParamsE$_ZZN5flash25CollectiveMainloopFwdSm90ILi2EN4cute5tupleIJNS1_1CILi1EEES4_S4_EEENS2_IJNS3_ILi128EEENS3_ILi96EEENS3_ILi64EEEEEELi256EN7cutlass10bfloat16_tEfNSA_4arch4Sm90ELb0ELb1ELb1ELb0ELb0ELb0ELb1ELb1ELb0ELb1ELb0ELb0EE3mmaINS_16FlashAttnFwdSm90ISE_NS_21CollectiveEpilogueFwdINS2_IJS6_NS3_ILi256EEES7_EEES5_SB_SD_Li256ELb0ELb1ELb0ELb0EEENS_30DynamicPersistentTileSchedulerILi256ELi128ELb0ELb1ELb1EEEE13SharedStorageENS1_6TensorINS1_11ArrayEngineIfLm128EEENS1_6LayoutINS2_IJNS2_IJNS3_ILi2EEEST_NS3_ILi32EEEEEES4_S4_EEENS2_IJNS2_IJS4_ST_NS3_ILi4EEEEEENS3_ILi0EEESZ_EEEEEEENS_7SoftmaxILi2ELi0EEEEEbRKNSE_6ParamsENSA_25PipelineTmaAsyncNoClusterILi2ENSA_16PipelineTmaAsyncILi2EEEEES1B_RNSA_13PipelineStateILj2EEERT0_RT1_iRiRKNS_16SeqlenInfoQKNewKILb0ELb0EEENS2_IJiiiiEEERT_ENKUliT_T0_T1_E_clIZSF_ISO_S12_S14_EbS17_S1B_S1B_S1E_S1G_S1I_iS1J_S1N_S1O_S1Q_EUlRS1R_iE1_NS3_ILb0EEENS3_ILb1EEEEEDaiS1R_S1S_S1T_)
$_ZN7cutlass13device_kernelIN5flash11enable_sm90INS1_16FlashAttnFwdSm90INS1_25CollectiveMainloopFwdSm90ILi2EN4cute5tupleIJNS5_1CILi1EEES8_S8_EEENS6_IJNS7_ILi128EEENS7_ILi96EEENS7_ILi64EEEEEELi256ENS_10bfloat16_tEfNS_4arch4Sm90ELb0ELb1ELb1ELb0ELb0ELb0ELb1ELb1ELb0ELb1ELb0ELb0EEENS1_21CollectiveEpilogueFwdINS6_IJSA_NS7_ILi256EEESB_EEES9_SE_SG_Li256ELb0ELb1ELb0ELb0EEENS1_30DynamicPersistentTileSchedulerILi256ELi128ELb0ELb1ELb1EEEEEEEEEvNT_6ParamsE$_ZZN5flash25CollectiveMainloopFwdSm90ILi2EN4cute5tupleIJNS1_1CILi1EEES4_S4_EEENS2_IJNS3_ILi128EEENS3_ILi96EEENS3_ILi64EEEEEELi256EN7cutlass10bfloat16_tEfNSA_4arch4Sm90ELb0ELb1ELb1ELb0ELb0ELb0ELb1ELb1ELb0ELb1ELb0ELb0EE3mmaINS_16FlashAttnFwdSm90ISE_NS_21CollectiveEpilogueFwdINS2_IJS6_NS3_ILi256EEES7_EEES5_SB_SD_Li256ELb0ELb1ELb0ELb0EEENS_30DynamicPersistentTileSchedulerILi256ELi128ELb0ELb1ELb1EEEE13SharedStorageENS1_6TensorINS1_11ArrayEngineIfLm128EEENS1_6LayoutINS2_IJNS2_IJNS3_ILi2EEEST_NS3_ILi32EEEEEES4_S4_EEENS2_IJNS2_IJS4_ST_NS3_ILi4EEEEEENS3_ILi0EEESZ_EEEEEEENS_7SoftmaxILi2ELi0EEEEEbRKNSE_6ParamsENSA_25PipelineTmaAsyncNoClusterILi2ENSA_16PipelineTmaAsyncILi2EEEEES1B_RNSA_13PipelineStateILj2EEERT0_RT1_iRiRKNS_16SeqlenInfoQKNewKILb0ELb0EEENS2_IJiiiiEEERT_ENKUliT_T0_T1_E_clIZSF_ISO_S12_S14_EbS17_S1B_S1B_S1E_S1G_S1I_iS1J_S1N_S1O_S1Q_EUlRS1R_iE1_NS3_ILb0EEENS3_ILb1EEEEEDaiS1R_S1S_S1T_:
[----:B------:R-:W-:Y:S05]  /*2a310*/  YIELD ;  /* 0x0000000000007946 */ /* 0x000fea0003800000 */
[----:B------:R-:W-:Y:S02]  /*2a320*/  ULDC UR4, c[0x0][0x20] ;  /* 0x0000080000047ab9 */ /* 0x000fe40000000800 */
[----:B------:R-:W-:-:S05]  /*2a330*/  VIADD R0, R0, -UR4 ;  /* 0x8000000400007c36 */ /* 0x000fca0008000000 */
[----:B------:R-:W2:Y:S01]  /*2a340*/  LDL.64 R2, [R0] ;  /* 0x0000000000027983 */ /* 0x000ea20000100a00 */
[----:B------:R-:W0:Y:S02]  /*2a350*/  LDC.64 R4, c[0x0][0x208] ;  /* 0x00008200ff047b82 */ /* 0x000e240000000a00 */
[----:B0-----:R-:W-:Y:S02]  /*2a360*/  R2UR UR4, R4 ;  /* 0x00000000040472ca */ /* 0x001fe400000e0000 */
[----:B------:R-:W-:-:S13]  /*2a370*/  R2UR UR5, R5 ;  /* 0x00000000050572ca */ /* 0x000fda00000e0000 */
[----:B--2---:R-:W2:Y:S01]  /*2a380*/  LD.E R6, desc[UR4][R2.64] ;  /* 0x0000000402067980 */ /* 0x004ea2000c101900 */
[----:B------:R-:W-:Y:S02]  /*2a390*/  R2UR UR4, R4 ;  /* 0x00000000040472ca */ /* 0x000fe400000e0000 */
[----:B------:R-:W-:Y:S01]  /*2a3a0*/  R2UR UR5, R5 ;  /* 0x00000000050572ca */ /* 0x000fe200000e0000 */
[----:B--2---:R-:W-:-:S12]  /*2a3b0*/  VIADD R11, R6, 0x1 ;  /* 0x00000001060b7836 */ /* 0x004fd80000000000 */
[----:B------:R-:W2:Y:S01]  /*2a3c0*/  LD.E R6, desc[UR4][R2.64+0x8] ;  /* 0x0000080402067980 */ /* 0x000ea2000c101900 */
[----:B------:R-:W-:-:S13]  /*2a3d0*/  ISETP.NE.AND P1, PT, R11, 0x2, PT ;  /* 0x000000020b00780c */ /* 0x000fda0003f25270 */
[----:B------:R-:W-:Y:S02]  /*2a3e0*/  @!P1 R2UR UR6, R4 ;  /* 0x00000000040692ca */ /* 0x000fe400000e0000 */
[----:B------:R-:W-:-:S13]  /*2a3f0*/  @!P1 R2UR UR7, R5 ;  /* 0x00000000050792ca */ /* 0x000fda00000e0000 */
[----:B------:R-:W3:Y:S01]  /*2a400*/  @!P1 LD.E R7, desc[UR6][R2.64+0x4] ;  /* 0x0000040602079980 */ /* 0x000ee2000c101900 */
[C---:B------:R-:W-:Y:S02]  /*2a410*/  R2UR UR4, R4.reuse ;  /* 0x00000000040472ca */ /* 0x040fe400000e0000 */
[C---:B------:R-:W-:Y:S02]  /*2a420*/  R2UR UR5, R5.reuse ;  /* 0x00000000050572ca */ /* 0x040fe400000e0000 */
[C---:B------:R-:W-:Y:S02]  /*2a430*/  R2UR UR6, R4.reuse ;  /* 0x00000000040672ca */ /* 0x040fe400000e0000 */
[C---:B------:R-:W-:Y:S02]  /*2a440*/  R2UR UR7, R5.reuse ;  /* 0x00000000050772ca */ /* 0x040fe400000e0000 */
[----:B------:R-:W-:Y:S02]  /*2a450*/  @!P1 R2UR UR8, R4 ;  /* 0x00000000040892ca */ /* 0x000fe400000e0000 */
[----:B------:R-:W-:-:S02]  /*2a460*/  @!P1 R2UR UR9, R5 ;  /* 0x00000000050992ca */ /* 0x000fc400000e0000 */
[----:B------:R-:W-:Y:S02]  /*2a470*/  @!P1 R2UR UR10, R4 ;  /* 0x00000000040a92ca */ /* 0x000fe400000e0000 */
[----:B------:R-:W-:Y:S01]  /*2a480*/  @!P1 R2UR UR11, R5 ;  /* 0x00000000050b92ca */ /* 0x000fe200000e0000 */
[----:B------:R0:W-:Y:S08]  /*2a490*/  ST.E desc[UR4][R2.64], R11 ;  /* 0x0000000b02007985 */ /* 0x0001f0000c101904 */
[----:B------:R1:W-:Y:S01]  /*2a4a0*/  @!P1 ST.E desc[UR8][R2.64], RZ ;  /* 0x000000ff02009985 */ /* 0x0003e2000c101908 */
[----:B--2---:R-:W-:-:S05]  /*2a4b0*/  VIADD R13, R6, 0x1 ;  /* 0x00000001060d7836 */ /* 0x004fca0000000000 */
[----:B------:R1:W-:Y:S01]  /*2a4c0*/  ST.E desc[UR6][R2.64+0x8], R13 ;  /* 0x0000080d02007985 */ /* 0x0003e2000c101906 */
[----:B---3--:R-:W-:-:S05]  /*2a4d0*/  @!P1 LOP3.LUT R15, R7, 0x1, RZ, 0x3c, !PT ;  /* 0x00000001070f9812 */ /* 0x008fca00078e3cff */
[----:B------:R1:W-:Y:S04]  /*2a4e0*/  @!P1 ST.E desc[UR10][R2.64+0x4], R15 ;  /* 0x0000040f02009985 */ /* 0x0003e8000c10190a */
[----:B------:R-:W2:Y:S01]  /*2a4f0*/  LDL.64 R8, [R0+0x18] ;  /* 0x0000180000087983 */ /* 0x000ea20000100a00 */
[----:B------:R-:W-:Y:S02]  /*2a500*/  R2UR UR4, R4 ;  /* 0x00000000040472ca */ /* 0x000fe400000e0000 */
[----:B------:R-:W-:Y:S01]  /*2a510*/  R2UR UR5, R5 ;  /* 0x00000000050572ca */ /* 0x000fe200000e0000 */
[----:B------:R-:W3:-:S12]  /*2a520*/  LDL.64 R6, [R0] ;  /* 0x0000000000067983 */ /* 0x000ed80000100a00 */
[----:B--2---:R-:W2:Y:S01]  /*2a530*/  LD.E R14, desc[UR4][R8.64+0x1c] ;  /* 0x00001c04080e7980 */ /* 0x004ea2000c101900 */
[C---:B------:R-:W-:Y:S02]  /*2a540*/  R2UR UR4, R4.reuse ;  /* 0x00000000040472ca */ /* 0x040fe400000e0000 */
[C---:B------:R-:W-:Y:S02]  /*2a550*/  R2UR UR5, R5.reuse ;  /* 0x00000000050572ca */ /* 0x040fe400000e0000 */
[----:B------:R-:W-:Y:S02]  /*2a560*/  R2UR UR6, R4 ;  /* 0x00000000040672ca */ /* 0x000fe400000e0000 */
[----:B------:R-:W-:Y:S01]  /*2a570*/  R2UR UR7, R5 ;  /* 0x00000000050772ca */ /* 0x000fe200000e0000 */
[----:B------:R-:W-:Y:S08]  /*2a580*/  BSSY B3, `(.L_x_2311) ;  /* 0x0000007000037945 */ /* 0x000ff00003800000 */
[----:B---3--:R1:W5:Y:S04]  /*2a590*/  LD.E R12, desc[UR4][R6.64] ;  /* 0x00000004060c7980 */ /* 0x008368000c101900 */
[----:B0-----:R1:W5:Y:S01]  /*2a5a0*/  LD.E R11, desc[UR6][R6.64+0x4] ;  /* 0x00000406060b7980 */ /* 0x001362000c101900 */
[----:B--2---:R-:W-:-:S04]  /*2a5b0*/  LOP3.LUT R14, R14, 0x1, RZ, 0xfc, !PT ;  /* 0x000000010e0e7812 */ /* 0x004fc800078efcff */
[----:B------:R-:W-:-:S13]  /*2a5c0*/  ISETP.NE.AND P1, PT, R14, 0x3, PT ;  /* 0x000000030e00780c */ /* 0x000fda0003f25270 */
[----:B-1----:R-:W-:Y:S05]  /*2a5d0*/  @!P1 BRA `(.L_x_2312) ;  /* 0x0000000000049947 */ /* 0x002fea0003800000 */
[----:B------:R-:W-:Y:S01]  /*2a5e0*/  BPT.TRAP 0x1 ;  /* 0x000000040000795c */ /* 0x000fe20000300000 */
.L_x_2312:
[----:B------:R-:W-:Y:S05]  /*2a5f0*/  BSYNC B3 ;  /* 0x0000000000037941 */ /* 0x000fea0003800000 */
.L_x_2311:
[----:B------:R-:W-:Y:S02]  /*2a600*/  R2UR UR4, R4 ;  /* 0x00000000040472ca */ /* 0x000fe400000e0000 */
[----:B------:R-:W-:-:S13]  /*2a610*/  R2UR UR5, R5 ;  /* 0x00000000050572ca */ /* 0x000fda00000e0000 */
[----:B------:R-:W2:Y:S01]  /*2a620*/  LD.E.64 R2, desc[UR4][R8.64+0x8] ;  /* 0x0000080408027980 */ /* 0x000ea2000c101b00 */
[----:B-----5:R-:W-:Y:S02]  /*2a630*/  SHF.L.U32 R13, R11, 0x1f, RZ ;  /* 0x0000001f0b0d7819 */ /* 0x020fe400000006ff */
[----:B--2---:R-:W-:-:S05]  /*2a640*/  MOV R3, R2 ;  /* 0x0000000200037202 */ /* 0x004fca0000000f00 */
[----:B------:R-:W-:-:S04]  /*2a650*/  IMAD R12, R12, 0x8, R3 ;  /* 0x000000080c0c7824 */ /* 0x000fc800078e0203 */
[----:B------:R0:W1:Y:S01]  /*2a660*/  SYNCS.PHASECHK.TRANS64.TRYWAIT P1, [R12+URZ], R13 ;  /* 0x0000000d0c0075a7 */ /* 0x000062000802017f */
[----:B------:R-:W2:Y:S01]  /*2a670*/  LD.E R11, desc[UR4][R8.64+0x1c] ;  /* 0x00001c04080b7980 */ /* 0x000ea2000c101900 */
[----:B------:R-:W-:Y:S02]  /*2a680*/  R2UR UR6, R4 ;  /* 0x00000000040672ca */ /* 0x000fe400000e0000 */
[----:B------:R-:W-:Y:S01]  /*2a690*/  R2UR UR7, R5 ;  /* 0x00000000050772ca */ /* 0x000fe200000e0000 */
[----:B------:R0:W5:Y:S01]  /*2a6a0*/  LD.E R2, desc[UR4][R6.64] ;  /* 0x0000000406027980 */ /* 0x000162000c101900 */
[----:B------:R-:W-:Y:S11]  /*2a6b0*/  BSSY B3, `(.L_x_2313) ;  /* 0x0000006000037945 */ /* 0x000ff60003800000 */
[----:B------:R0:W5:Y:S01]  /*2a6c0*/  LD.E R3, desc[UR6][R6.64+0x4] ;  /* 0x0000040606037980 */ /* 0x000162000c101900 */
[----:B--2---:R-:W-:-:S04]  /*2a6d0*/  LOP3.LUT R11, R11, 0x1, RZ, 0xfc, !PT ;  /* 0x000000010b0b7812 */ /* 0x004fc800078efcff */
[----:B------:R-:W-:-:S13]  /*2a6e0*/  ISETP.NE.AND P2, PT, R11, 0x3, PT ;  /* 0x000000030b00780c */ /* 0x000fda0003f45270 */
[----:B01----:R-:W-:Y:S05]  /*2a6f0*/  @!P2 BRA `(.L_x_2314) ;  /* 0x000000000004a947 */ /* 0x003fea0003800000 */
[----:B------:R-:W-:Y:S01]  /*2a700*/  BPT.TRAP 0x1 ;  /* 0x000000040000795c */ /* 0x000fe20000300000 */
.L_x_2314:
[----:B------:R-:W-:Y:S05]  /*2a710*/  BSYNC B3 ;  /* 0x0000000000037941 */ /* 0x000fea0003800000 */
.L_x_2313:
[----:B------:R-:W-:Y:S04]  /*2a720*/  BSSY B3, `(.L_x_2315) ;  /* 0x000000a000037945 */ /* 0x000fe80003800000 */
[----:B------:R-:W-:Y:S05]  /*2a730*/  @P1 BRA `(.L_x_2316) ;  /* 0x0000000000201947 */ /* 0x000fea0003800000 */
[----:B------:R-:W-:Y:S02]  /*2a740*/  R2UR UR4, R4 ;  /* 0x00000000040472ca */ /* 0x000fe400000e0000 */
[----:B------:R-:W-:-:S13]  /*2a750*/  R2UR UR5, R5 ;  /* 0x00000000050572ca */ /* 0x000fda00000e0000 */
[----:B------:R-:W2:Y:S01]  /*2a760*/  LD.E.64 R8, desc[UR4][R8.64+0x8] ;  /* 0x0000080408087980 */ /* 0x000ea2000c101b00 */
[----:B-----5:R-:W-:Y:S02]  /*2a770*/  SHF.L.U32 R3, R3, 0x1f, RZ ;  /* 0x0000001f03037819 */ /* 0x020fe400000006ff */
[----:B--2---:R-:W-:-:S05]  /*2a780*/  MOV R7, R8 ;  /* 0x0000000800077202 */ /* 0x004fca0000000f00 */
[----:B------:R-:W-:-:S04]  /*2a790*/  IMAD R2, R2, 0x8, R7 ;  /* 0x0000000802027824 */ /* 0x000fc800078e0207 */
[----:B------:R-:W0:Y:S02]  /*2a7a0*/  SYNCS.PHASECHK.TRANS64.TRYWAIT P1, [R2+URZ], R3 ;  /* 0x00000003020075a7 */ /* 0x000e24000802017f */
[----:B0-----:R-:W-:Y:S05]  /*2a7b0*/  @!P1 BRA `(.L_x_2317) ;  /* 0x000001b400fc9947 */ /* 0x001fea0003800000 */
.L_x_2316:
[----:B------:R-:W-:Y:S05]  /*2a7c0*/  BSYNC B3 ;  /* 0x0000000000037941 */ /* 0x000fea0003800000 */
.L_x_2315:
[----:B------:R-:W2:Y:S04]  /*2a7d0*/  LDL.64 R8, [R0] ;  /* 0x0000000000087983 */ /* 0x000ea80000100a00 */
[----:B------:R-:W3:Y:S01]  /*2a7e0*/  LDL.64 R6, [R0+0x28] ;  /* 0x0000280000067983 */ /* 0x000ee20000100a00 */
[C---:B------:R-:W-:Y:S02]  /*2a7f0*/  R2UR UR6, R4.reuse ;  /* 0x00000000040672ca */ /* 0x040fe400000e0000 */
[C---:B------:R-:W-:Y:S01]  /*2a800*/  R2UR UR7, R5.reuse ;  /* 0x00000000050772ca */ /* 0x040fe200000e0000 */
[----:B0----5:R-:W4:Y:S01]  /*2a810*/  LDL.64 R2, [R0+0x20] ;  /* 0x0000200000027983 */ /* 0x021f220000100a00 */
[C---:B------:R-:W-:Y:S02]  /*2a820*/  R2UR UR4, R4.reuse ;  /* 0x00000000040472ca */ /* 0x040fe400000e0000 */
[----:B------:R-:W-:Y:S01]  /*2a830*/  R2UR UR5, R5 ;  /* 0x00000000050572ca */ /* 0x000fe200000e0000 */
[----:B------:R-:W4:Y:S08]  /*2a840*/  LDL.64 R12, [R0+0x8] ;  /* 0x00000800000c7983 */ /* 0x000f300000100a00 */
[----:B--2---:R-:W2:Y:S04]  /*2a850*/  LD.E R9, desc[UR6][R8.64] ;  /* 0x0000000608097980 */ /* 0x004ea8000c101900 */
[----:B---3--:R-:W2:Y:S01]  /*2a860*/  LD.E.64 R14, desc[UR4][R6.64] ;  /* 0x00000004060e7980 */ /* 0x008ea2000c101b00 */
[----:B------:R-:W-:Y:S05]  /*2a870*/  WARPSYNC.ALL ;  /* 0x0000000000007948 */ /* 0x000fea0003800000 */
[----:B------:R-:W-:-:S02]  /*2a880*/  R2UR UR4, R4 ;  /* 0x00000000040472ca */ /* 0x000fc400000e0000 */
[C---:B------:R-:W-:Y:S02]  /*2a890*/  R2UR UR5, R5.reuse ;  /* 0x00000000050572ca */ /* 0x040fe400000e0000 */
[----:B------:R-:W-:Y:S02]  /*2a8a0*/  R2UR UR6, R4 ;  /* 0x00000000040672ca */ /* 0x000fe400000e0000 */
[----:B------:R-:W-:-:S09]  /*2a8b0*/  R2UR UR7, R5 ;  /* 0x00000000050772ca */ /* 0x000fd200000e0000 */
[----:B----4-:R0:W-:Y:S04]  /*2a8c0*/  ST.E desc[UR4][R12.64], RZ ;  /* 0x000000ff0c007985 */ /* 0x0101e8000c101904 */
[----:B------:R-:W3:Y:S01]  /*2a8d0*/  LD.E.64 R6, desc[UR6][R2.64] ;  /* 0x0000000602067980 */ /* 0x000ee2000c101b00 */
[----:B--2---:R-:W-:Y:S01]  /*2a8e0*/  IMAD R8, R9, 0x300, R14 ;  /* 0x0000030009087824 */ /* 0x004fe200078e020e */
[----:B------:R-:W-:Y:S01]  /*2a8f0*/  WARPGROUP.ARRIVE ;  /* 0x00000000000079c5 */ /* 0x000fe20000000000 */
[----:B------:R-:W-:Y:S01]  /*2a900*/  IMAD.MOV.U32 R9, RZ, RZ, R15 ;  /* 0x000000ffff097224 */ /* 0x000fe200078e000f */
[----:B------:R-:W-:Y:S01]  /*2a910*/  R2UR UR8, R4 ;  /* 0x00000000040872ca */ /* 0x000fe200000e0000 */
[----:B------:R-:W-:Y:S01]  /*2a920*/  IMAD.MOV.U32 R195, RZ, RZ, 0x1 ;  /* 0x00000001ffc37424 */ /* 0x000fe200078e00ff */
[----:B------:R-:W-:-:S02]  /*2a930*/  R2UR UR6, R8 ;  /* 0x00000000080672ca */ /* 0x000fc400000e0000 */
[----:B------:R-:W-:Y:S02]  /*2a940*/  R2UR UR7, R9 ;  /* 0x00000000090772ca */ /* 0x000fe400000e0000 */
[C---:B------:R-:W-:Y:S02]  /*2a950*/  R2UR UR9, R5.reuse ;  /* 0x00000000050972ca */ /* 0x040fe400000e0000 */
[----:B------:R-:W-:Y:S02]  /*2a960*/  R2UR UR10, R4 ;  /* 0x00000000040a72ca */ /* 0x000fe400000e0000 */
[----:B------:R-:W-:Y:S02]  /*2a970*/  R2UR UR11, R5 ;  /* 0x00000000050b72ca */ /* 0x000fe400000e0000 */
[----:B---3--:R-:W-:Y:S02]  /*2a980*/  R2UR UR4, R6 ;  /* 0x00000000060472ca */ /* 0x008fe400000e0000 */
[----:B------:R-:W-:-:S13]  /*2a990*/  R2UR UR5, R7 ;  /* 0x00000000070572ca */ /* 0x000fda00000e0000 */
[----:B------:R-:W-:Y:S03]  /*2a9a0*/  HGMMA.64x96x16.F32.BF16 R24, gdesc[UR4], RZ, !UPT, gsb0 ;  /* 0x01600000041879f0 */ /* 0x000fe6000c0018ff */
[----:B------:R-:W-:Y:S02]  /*2a9b0*/  WARPGROUP.DEPBAR.LE gsb0, 0x0 ;  /* 0x00008000000079c5 */ /* 0x000fe40000010000 */
[----:B------:R0:W-:Y:S04]  /*2a9c0*/  ST.E desc[UR8][R12.64], R195 ;  /* 0x000000c30c007985 */ /* 0x0001e8000c101908 */
[----:B------:R-:W2:Y:S01]  /*2a9d0*/  LD.E.64 R6, desc[UR10][R2.64] ;  /* 0x0000000a02067980 */ /* 0x000ea2000c101b00 */
[----:B------:R-:W-:Y:S01]  /*2a9e0*/  VIADD R14, R8, 0x2 ;  /* 0x00000002080e7836 */ /* 0x000fe20000000000 */
[----:B------:R-:W-:Y:S01]  /*2a9f0*/  R2UR UR7, R15 ;  /* 0x000000000f0772ca */ /* 0x000fe200000e0000 */
[----:B------:R-:W-:Y:S01]  /*2aa00*/  WARPGROUP.ARRIVE ;  /* 0x00000000000079c5 */ /* 0x000fe20000000000 */
[----:B------:R-:W-:-:S02]  /*2aa10*/  R2UR UR8, R4 ;  /* 0x00000000040872ca */ /* 0x000fc400000e0000 */
[----:B------:R-:W-:Y:S02]  /*2aa20*/  R2UR UR6, R14 ;  /* 0x000000000e0672ca */ /* 0x000fe400000e0000 */
[C---:B------:R-:W-:Y:S02]  /*2aa30*/  R2UR UR9, R5.reuse ;  /* 0x00000000050972ca */ /* 0x040fe400000e0000 */
[----:B------:R-:W-:Y:S02]  /*2aa40*/  R2UR UR10, R4 ;  /* 0x00000000040a72ca */ /* 0x000fe400000e0000 */
[----:B------:R-:W-:Y:S01]  /*2aa50*/  R2UR UR11, R5 ;  /* 0x00000000050b72ca */ /* 0x000fe200000e0000 */
[----:B--2---:R-:W-:Y:S01]  /*2aa60*/  VIADD R6, R6, 0x2 ;  /* 0x0000000206067836 */ /* 0x004fe20000000000 */
[----:B------:R-:W-:-:S04]  /*2aa70*/  R2UR UR5, R7 ;  /* 0x00000000070572ca */ /* 0x000fc800000e0000 */
[----:B------:R-:W-:-:S13]  /*2aa80*/  R2UR UR4, R6 ;  /* 0x00000000060472ca */ /* 0x000fda00000e0000 */
[----:B------:R-:W-:Y:S03]  /*2aa90*/  HGMMA.64x96x16.F32.BF16 R24, gdesc[UR4], R24, gsb0 ;  /* 0x01600000041879f0 */ /* 0x000fe60008001818 */
        /* <DEDUP_REMOVED lines=19> */
[----:B------:R-:W-:Y:S01]  /*2abd0*/  WARPGROUP.ARRIVE ;  /* 0x00000000000079c5 */ /* 0x000fe20000000000 */
[----:B------:R-:W-:Y:S01]  /*2abe0*/  IMAD.MOV.U32 R9, RZ, RZ, R15 ;  /* 0x000000ffff097224 */ /* 0x000fe200078e000f */
[----:B------:R-:W-:-:S02]  /*2abf0*/  R2UR UR8, R4 ;  /* 0x00000000040872ca */ /* 0x000fc400000e0000 */
[----:B------:R-:W-:Y:S02]  /*2ac00*/  R2UR UR6, R8 ;  /* 0x00000000080672ca */ /* 0x000fe400000e0000 */
        /* <DEDUP_REMOVED lines=8> */
[----:B------:R-:W2:Y:S01]  /*2ac90*/  LDL.64 R6, [R0+0x40] ;  /* 0x0000400000067983 */ /* 0x000ea20000100a00 */
[----:B------:R-:W-:-:S02]  /*2aca0*/  R2UR UR4, R4 ;  /* 0x00000000040472ca */ /* 0x000fc400000e0000 */
        /* <DEDUP_REMOVED lines=9> */
[----:B------:R0:W5:Y:S01]  /*2ad40*/  LD.E R14, desc[UR6][R2.64+0x4] ;  /* 0x00000406020e7980 */ /* 0x000162000c101900 */
[----:B--2---:R-:W-:-:S04]  /*2ad50*/  LOP3.LUT R8, R8, 0x1, RZ, 0xfc, !PT ;  /* 0x0000000108087812 */ /* 0x004fc800078efcff */
[----:B------:R-:W-:-:S13]  /*2ad60*/  ISETP.NE.AND P1, PT, R8, 0x3, PT ;  /* 0x000000030800780c */ /* 0x000fda0003f25270 */
[----:B0-----:R-:W-:Y:S05]  /*2ad70*/  @!P1 BRA `(.L_x_2319) ;  /* 0x0000000000049947 */ /* 0x001fea0003800000 */
[----:B------:R-:W-:Y:S01]  /*2ad80*/  BPT.TRAP 0x1 ;  /* 0x000000040000795c */ /* 0x000fe20000300000 */
.L_x_2319:
[----:B------:R-:W-:Y:S05]  /*2ad90*/  BSYNC B3 ;  /* 0x0000000000037941 */ /* 0x000fea0003800000 */
.L_x_2318:
        /* <DEDUP_REMOVED lines=17> */
.L_x_2321:
[----:B------:R-:W-:Y:S05]  /*2aeb0*/  BSYNC B3 ;  /* 0x0000000000037941 */ /* 0x000fea0003800000 */
.L_x_2320:
        /* <DEDUP_REMOVED lines=10> */
.L_x_2323:
[----:B------:R-:W-:Y:S05]  /*2af60*/  BSYNC B3 ;  /* 0x0000000000037941 */ /* 0x000fea0003800000 */
.L_x_2322:
[----:B------:R-:W2:Y:S04]  /*2af70*/  LDL.64 R14, [R0] ;  /* 0x00000000000e7983 */ /* 0x000ea80000100a00 */
[----:B------:R-:W3:Y:S04]  /*2af80*/  LDL.64 R12, [R0+0x58] ;  /* 0x00005800000c7983 */ /* 0x000ee80000100a00 */
[----:B------:R-:W4:Y:S04]  /*2af90*/  LDL.64 R2, [R0+0x48] ;  /* 0x0000480000027983 */ /* 0x000f280000100a00 */
[----:B0----5:R-:W4:Y:S01]  /*2afa0*/  LDL.64 R8, [R0+0x50] ;  /* 0x0000500000087983 */ /* 0x021f220000100a00 */
[----:B------:R-:W-:-:S02]  /*2afb0*/  R2UR UR6, R4 ;  /* 0x00000000040672ca */ /* 0x000fc400000e0000 */
[C---:B------:R-:W-:Y:S01]  /*2afc0*/  R2UR UR7, R5.reuse ;  /* 0x00000000050772ca */ /* 0x040fe200000e0000 */
[----:B------:R-:W4:Y:S01]  /*2afd0*/  LDL R21, [R1+0x470] ;  /* 0x0004700001157983 */ /* 0x000f220000100800 */
[C---:B------:R-:W-:Y:S02]  /*2afe0*/  R2UR UR4, R4.reuse ;  /* 0x00000000040472ca */ /* 0x040fe400000e0000 */
[----:B------:R-:W-:Y:S01]  /*2aff0*/  R2UR UR5, R5 ;  /* 0x00000000050572ca */ /* 0x000fe200000e0000 */
[----:B------:R-:W4:Y:S04]  /*2b000*/  LDL R20, [R1+0x474] ;  /* 0x0004740001147983 */ /* 0x000f280000100800 */
[----:B------:R-:W4:Y:S04]  /*2b010*/  LDL.LU R72, [R1+0x47c] ;  /* 0x00047c0001487983 */ /* 0x000f280000300800 */
[----:B--2---:R-:W2:Y:S04]  /*2b020*/  LD.E R15, desc[UR6][R14.64] ;  /* 0x000000060e0f7980 */ /* 0x004ea8000c101900 */
[----:B---3--:R-:W2:Y:S01]  /*2b030*/  LD.E.64 R6, desc[UR4][R12.64] ;  /* 0x000000040c067980 */ /* 0x008ea2000c101b00 */
[----:B------:R-:W-:Y:S05]  /*2b040*/  WARPSYNC.ALL ;  /* 0x0000000000007948 */ /* 0x000fea0003800000 */
[----:B------:R-:W-:-:S02]  /*2b050*/  R2UR UR6, R4 ;  /* 0x00000000040672ca */ /* 0x000fc400000e0000 */
[C---:B------:R-:W-:Y:S02]  /*2b060*/  R2UR UR7, R5.reuse ;  /* 0x00000000050772ca */ /* 0x040fe400000e0000 */
[----:B------:R-:W-:Y:S02]  /*2b070*/  R2UR UR4, R4 ;  /* 0x00000000040472ca */ /* 0x000fe400000e0000 */
[----:B------:R-:W-:-:S09]  /*2b080*/  R2UR UR5, R5 ;  /* 0x00000000050572ca */ /* 0x000fd200000e0000 */
[----:B----4-:R-:W3:Y:S04]  /*2b090*/  LD.E R11, desc[UR6][R2.64] ;  /* 0x00000006020b7980 */ /* 0x010ee8000c101900 */
[----:B------:R-:W4:Y:S01]  /*2b0a0*/  LD.E.64 R18, desc[UR4][R8.64] ;  /* 0x0000000408127980 */ /* 0x000f22000c101b00 */
[----:B------:R-:W-:Y:S01]  /*2b0b0*/  WARPGROUP.ARRIVE ;  /* 0x00000000000079c5 */ /* 0x000fe20000000000 */
[C---:B------:R-:W-:Y:S02]  /*2b0c0*/  R2UR UR8, R4.reuse ;  /* 0x00000000040872ca */ /* 0x040fe400000e0000 */
[----:B------:R-:W-:Y:S02]  /*2b0d0*/  R2UR UR9, R5 ;  /* 0x00000000050972ca */ /* 0x000fe400000e0000 */
[----:B------:R-:W-:-:S02]  /*2b0e0*/  R2UR UR10, R4 ;  /* 0x00000000040a72ca */ /* 0x000fc400000e0000 */
[----:B------:R-:W-:Y:S01]  /*2b0f0*/  R2UR UR11, R5 ;  /* 0x00000000050b72ca */ /* 0x000fe200000e0000 */
[----:B--2---:R-:W-:Y:S01]  /*2b100*/  IMAD R6, R15, 0xc00, R6 ;  /* 0x00000c000f067824 */ /* 0x004fe200078e0206 */
[----:B------:R-:W-:-:S04]  /*2b110*/  R2UR UR7, R7 ;  /* 0x00000000070772ca */ /* 0x000fc800000e0000 */
[----:B------:R-:W-:Y:S02]  /*2b120*/  R2UR UR6, R6 ;  /* 0x00000000060672ca */ /* 0x000fe400000e0000 */
[----:B---3--:R-:W-:Y:S02]  /*2b130*/  ISETP.NE.U32.AND P1, PT, R11, RZ, PT ;  /* 0x000000ff0b00720c */ /* 0x008fe40003f25070 */
[----:B----4-:R-:W-:Y:S02]  /*2b140*/  R2UR UR4, R18 ;  /* 0x00000000120472ca */ /* 0x010fe400000e0000 */
[----:B------:R-:W-:-:S09]  /*2b150*/  R2UR UR5, R19 ;  /* 0x00000000130572ca */ /* 0x000fd200000e0000 */
[----:B------:R-:W-:-:S05]  /*2b160*/  VOTEU.ANY UP0, P1 ;  /* 0x00000000003f7886 */ /* 0x000fca0000800100 */
[----:B------:R-:W-:Y:S03]  /*2b170*/  HGMMA.64x96x16.F32.BF16 R24, gdesc[UR4], R24, UP0, gsb0 ;  /* 0x01600000041879f0 */ /* 0x000fe6000b801818 */
[----:B------:R-:W-:Y:S02]  /*2b180*/  WARPGROUP.DEPBAR.LE gsb0, 0x0 ;  /* 0x00008000000079c5 */ /* 0x000fe40000010000 */
[----:B------:R-:W-:Y:S04]  /*2b190*/  ST.E desc[UR8][R2.64], R195 ;  /* 0x000000c302007985 */ /* 0x000fe8000c101908 */
[----:B------:R-:W2:Y:S01]  /*2b1a0*/  LD.E.64 R12, desc[UR10][R8.64] ;  /* 0x0000000a080c7980 */ /* 0x000ea2000c101b00 */
[----:B------:R-:W-:-:S02]  /*2b1b0*/  VIADD R14, R6, 0x2 ;  /* 0x00000002060e7836 */ /* 0x000fc40000000000 */
[----:B------:R-:W-:-:S03]  /*2b1c0*/  IMAD.MOV.U32 R15, RZ, RZ, R7 ;  /* 0x000000ffff0f7224 */ /* 0x000fc600078e0007 */
[----:B------:R-:W-:Y:S02]  /*2b1d0*/  R2UR UR6, R14 ;  /* 0x000000000e0672ca */ /* 0x000fe400000e0000 */
[----:B------:R-:W-:Y:S01]  /*2b1e0*/  R2UR UR7, R15 ;  /* 0x000000000f0772ca */ /* 0x000fe200000e0000 */
[----:B------:R-:W-:Y:S01]  /*2b1f0*/  WARPGROUP.ARRIVE ;  /* 0x00000000000079c5 */ /* 0x000fe20000000000 */
[C---:B------:R-:W-:Y:S02]  /*2b200*/  R2UR UR8, R4.reuse ;  /* 0x00000000040872ca */ /* 0x040fe400000e0000 */
        /* <DEDUP_REMOVED lines=222> */
[----:B------:R-:W-:-:S06]  /*2bff0*/  WARPGROUP.ARRIVE ;  /* 0x00000000000079c5 */ /* 0x000fcc0000000000 */
[----:B------:R-:W0:Y:S01]  /*2c000*/  S2R R203, SR_TID.X ;  /* 0x0000000000cb7919 */ /* 0x000e220000002100 */
[----:B------:R-:W-:Y:S02]  /*2c010*/  R2UR UR8, R4 ;  /* 0x00000000040872ca */ /* 0x000fe400000e0000 */
[----:B------:R-:W-:Y:S02]  /*2c020*/  R2UR UR9, R5 ;  /* 0x00000000050972ca */ /* 0x000fe400000e0000 */
[----:B0-----:R-:W-:Y:S01]  /*2c030*/  LOP3.LUT P2, RZ, R203, 0x7f, RZ, 0xc0, !PT ;  /* 0x0000007fcbff7812 */ /* 0x001fe2000784c0ff */
[----:B--2---:R-:W-:Y:S02]  /*2c040*/  VIADD R6, R8, 0xc06 ;  /* 0x00000c0608067836 */ /* 0x004fe40000000000 */
[----:B------:R-:W-:-:S03]  /*2c050*/  IMAD.MOV.U32 R7, RZ, RZ, R9 ;  /* 0x000000ffff077224 */ /* 0x000fc600078e0009 */
[----:B------:R-:W-:Y:S02]  /*2c060*/  R2UR UR4, R6 ;  /* 0x00000000060472ca */ /* 0x000fe400000e0000 */
[----:B------:R-:W-:-:S13]  /*2c070*/  R2UR UR5, R7 ;  /* 0x00000000070572ca */ /* 0x000fda00000e0000 */
[----:B------:R-:W-:Y:S03]  /*2c080*/  HGMMA.64x96x16.F32.BF16 R24, gdesc[UR4], R24, gsb0 ;  /* 0x01600000041879f0 */ /* 0x000fe60008001818 */
[----:B------:R-:W-:Y:S02]  /*2c090*/  WARPGROUP.DEPBAR.LE gsb0, 0x0 ;  /* 0x00008000000079c5 */ /* 0x000fe40000010000 */
[----:B------:R0:W-:Y:S04]  /*2c0a0*/  ST.E desc[UR8][R2.64], R195 ;  /* 0x000000c302007985 */ /* 0x0001e8000c101908 */
[----:B------:R-:W2:Y:S04]  /*2c0b0*/  @!P2 LDL.64 R6, [R0+0x18] ;  /* 0x000018000006a983 */ /* 0x000ea80000100a00 */
[----:B------:R-:W3:Y:S01]  /*2c0c0*/  @!P2 LDL.64 R8, [R0] ;  /* 0x000000000008a983 */ /* 0x000ee20000100a00 */
[----:B------:R-:W-:-:S02]  /*2c0d0*/  @!P2 R2UR UR4, R4 ;  /* 0x000000000404a2ca */ /* 0x000fc400000e0000 */
[C---:B------:R-:W-:Y:S02]  /*2c0e0*/  @!P2 R2UR UR5, R5.reuse ;  /* 0x000000000505a2ca */ /* 0x040fe400000e0000 */
[----:B------:R-:W-:Y:S02]  /*2c0f0*/  SHF.R.U32.HI R11, RZ, 0x7, R203 ;  /* 0x00000007ff0b7819 */ /* 0x000fe400000116cb */
[----:B------:R-:W-:Y:S02]  /*2c100*/  @!P2 R2UR UR6, R4 ;  /* 0x000000000406a2ca */ /* 0x000fe400000e0000 */
[----:B------:R-:W-:Y:S02]  /*2c110*/  @!P2 R2UR UR7, R5 ;  /* 0x000000000507a2ca */ /* 0x000fe400000e0000 */
[----:B------:R-:W-:-:S05]  /*2c120*/  IADD3 R11, -R11, 0xb, RZ ;  /* 0x0000000b0b0b7810 */ /* 0x000fca0007ffe1ff */
[----:B------:R1:W-:Y:S06]  /*2c130*/  BAR.ARV R11, 0x100 ;  /* 0x0004000b0000751d */ /* 0x0003ec0000002000 */
[----:B--2---:R-:W2:Y:S04]  /*2c140*/  @!P2 LD.E.64 R6, desc[UR4][R6.64+0x30] ;  /* 0x000030040606a980 */ /* 0x004ea8000c101b00 */
[----:B---3--:R-:W0:Y:S01]  /*2c150*/  @!P2 LD.E R8, desc[UR6][R8.64] ;  /* 0x000000060808a980 */ /* 0x008e22000c101900 */
[----:B--2---:R-:W-:-:S05]  /*2c160*/  @!P2 MOV R13, R6 ;  /* 0x00000006000da202 */ /* 0x004fca0000000f00 */
[----:B0-----:R-:W-:-:S05]  /*2c170*/  @!P2 IMAD R2, R8, 0x8, R13 ;  /* 0x000000080802a824 */ /* 0x001fca00078e020d */
[----:B------:R-:W-:-:S04]  /*2c180*/  @!P2 PRMT R2, RZ, 0x654, R2 ;  /* 0x00000654ff02a816 */ /* 0x000fc80000000002 */
[----:B------:R0:W-:Y:S02]  /*2c190*/  @!P2 SYNCS.ARRIVE.TRANS64.RED.A1T0 RZ, [R2+URZ], RZ ;  /* 0x000000ff02ffa9a7 */ /* 0x0001e4000810043f */
[----:B0-----:R-:W2:Y:S01]  /*2c1a0*/  LDL.64 R2, [R0+0x68] ;  /* 0x0000680000027983 */ /* 0x001ea20000100a00 */
[----:B------:R-:W-:Y:S02]  /*2c1b0*/  R2UR UR4, R4 ;  /* 0x00000000040472ca */ /* 0x000fe400000e0000 */
[----:B------:R-:W-:-:S13]  /*2c1c0*/  R2UR UR5, R5 ;  /* 0x00000000050572ca */ /* 0x000fda00000e0000 */
[----:B--2---:R-:W2:Y:S01]  /*2c1d0*/  LD.E.64 R2, desc[UR4][R2.64] ;  /* 0x0000000402027980 */ /* 0x004ea2000c101b00 */
[----:B------:R-:W-:Y:S02]  /*2c1e0*/  R2UR UR4, R4 ;  /* 0x00000000040472ca */ /* 0x000fe400000e0000 */
[----:B------:R-:W-:-:S13]  /*2c1f0*/  R2UR UR5, R5 ;  /* 0x00000000050572ca */ /* 0x000fda00000e0000 */
[----:B-1----:R-:W3:Y:S01]  /*2c200*/  LD.E R11, desc[UR4][R22.64+0x24] ;  /* 0x00002404160b7980 */ /* 0x002ee2000c101900 */
[C---:B------:R-:W-:Y:S02]  /*2c210*/  R2UR UR4, R4.reuse ;  /* 0x00000000040472ca */ /* 0x040fe400000e0000 */
[C---:B------:R-:W-:Y:S02]  /*2c220*/  R2UR UR5, R5.reuse ;  /* 0x00000000050572ca */ /* 0x040fe400000e0000 */
[C---:B------:R-:W-:Y:S02]  /*2c230*/  R2UR UR14, R4.reuse ;  /* 0x00000000040e72ca */ /* 0x040fe400000e0000 */
[C---:B------:R-:W-:Y:S02]  /*2c240*/  R2UR UR15, R5.reuse ;  /* 0x00000000050f72ca */ /* 0x040fe400000e0000 */
[----:B------:R-:W-:Y:S02]  /*2c250*/  R2UR UR10, R4 ;  /* 0x00000000040a72ca */ /* 0x000fe400000e0000 */
[----:B------:R-:W-:-:S02]  /*2c260*/  R2UR UR11, R5 ;  /* 0x00000000050b72ca */ /* 0x000fc400000e0000 */
[----:B------:R-:W-:Y:S02]  /*2c270*/  R2UR UR8, R4 ;  /* 0x00000000040872ca */ /* 0x000fe400000e0000 */
[----:B------:R-:W-:Y:S02]  /*2c280*/  R2UR UR9, R5 ;  /* 0x00000000050972ca */ /* 0x000fe400000e0000 */
[----:B------:R-:W-:-:S03]  /*2c290*/  LOP3.LUT R72, R72, 0xfff7ffff, RZ, 0xc0, !PT ;  /* 0xfff7ffff48487812 */ /* 0x000fc600078ec0ff */
[----:B------:R-:W4:Y:S01]  /*2c2a0*/  LD.E R7, desc[UR14][R22.64+0x18] ;  /* 0x0000180e16077980 */ /* 0x000f22000c101900 */
[----:B------:R-:W-:Y:S02]  /*2c2b0*/  R2UR UR12, R4 ;  /* 0x00000000040c72ca */ /* 0x000fe400000e0000 */
[----:B------:R-:W-:Y:S01]  /*2c2c0*/  R2UR UR13, R5 ;  /* 0x00000000050d72ca */ /* 0x000fe200000e0000 */
[----:B------:R-:W4:Y:S01]  /*2c2d0*/  LD.E R74, desc[UR10][R22.64+0xc] ;  /* 0x00000c0a164a7980 */ /* 0x000f22000c101900 */
[----:B------:R-:W-:-:S05]  /*2c2e0*/  @P2 LOP3.LUT R72, R72, 0x80000, RZ, 0xfc, !PT ;  /* 0x0008000048482812 */ /* 0x000fca00078efcff */
[----:B------:R0:W-:Y:S06]  /*2c2f0*/  STL [R1+0x47c], R72 ;  /* 0x00047c4801007387 */ /* 0x0001ec0000100800 */
[----:B------:R-:W4:Y:S04]  /*2c300*/  LD.E R73, desc[UR12][R22.64+0x14] ;  /* 0x0000140c16497980 */ /* 0x000f28000c101900 */
[----:B0-----:R-:W4:Y:S04]  /*2c310*/  LD.E R72, desc[UR8][R22.64+0x10] ;  /* 0x0000100816487980 */ /* 0x001f28000c101900 */
[----:B--2---:R0:W2:Y:S01]  /*2c320*/  LD.E R75, desc[UR4][R2.64] ;  /* 0x00000004024b7980 */ /* 0x0040a2000c101900 */
[----:B------:R-:W-:-:S02]  /*2c330*/  R2UR UR4, R4 ;  /* 0x00000000040472ca */ /* 0x000fc400000e0000 */
[----:B------:R-:W-:-:S13]  /*2c340*/  R2UR UR5, R5 ;  /* 0x00000000050572ca */ /* 0x000fda00000e0000 */
[----:B------:R-:W2:Y:S01]  /*2c350*/  LD.E R76, desc[UR4][R22.64] ;  /* 0x00000004164c7980 */ /* 0x000ea2000c101900 */
[----:B------:R-:W-:Y:S02]  /*2c360*/  R2UR UR4, R4 ;  /* 0x00000000040472ca */ /* 0x000fe400000e0000 */
[----:B------:R-:W-:Y:S02]  /*2c370*/  R2UR UR5, R5 ;  /* 0x00000000050572ca */ /* 0x000fe400000e0000 */
[----:B---3--:R-:W-:Y:S01]  /*2c380*/  ISETP.NE.AND P1, PT, R11, 0x1, PT ;  /* 0x000000010b00780c */ /* 0x008fe20003f25270 */
[----:B0-----:R-:W-:Y:S02]  /*2c390*/  IMAD.MOV.U32 R2, RZ, RZ, R20 ;  /* 0x000000ffff027224 */ /* 0x001fe400078e0014 */
[----:B------:R-:W-:-:S08]  /*2c3a0*/  IMAD.MOV.U32 R3, RZ, RZ, R21 ;  /* 0x000000ffff037224 */ /* 0x000fd000078e0015 */
[----:B------:R0:W3:Y:S02]  /*2c3b0*/  LD.E R78, desc[UR4][R2.64] ;  /* 0x00000004024e7980 */ /* 0x0000e4000c101900 */
[C---:B------:R-:W-:Y:S02]  /*2c3c0*/  @P1 R2UR UR4, R4.reuse ;  /* 0x00000000040412ca */ /* 0x040fe400000e0000 */
[C---:B------:R-:W-:Y:S02]  /*2c3d0*/  @P1 R2UR UR5, R5.reuse ;  /* 0x00000000050512ca */ /* 0x040fe400000e0000 */
[----:B------:R-:W-:Y:S02]  /*2c3e0*/  @P1 R2UR UR6, R4 ;  /* 0x00000000040612ca */ /* 0x000fe400000e0000 */
[----:B------:R-:W-:-:S09]  /*2c3f0*/  @P1 R2UR UR7, R5 ;  /* 0x00000000050712ca */ /* 0x000fd200000e0000 */
[----:B------:R-:W3:Y:S04]  /*2c400*/  @P1 LD.E R80, desc[UR4][R22.64+0x28] ;  /* 0x0000280416501980 */ /* 0x000ee8000c101900 */
[----:B------:R-:W3:Y:S01]  /*2c410*/  @P1 LD.E R77, desc[UR6][R22.64+0x2c] ;  /* 0x00002c06164d1980 */ /* 0x000ee2000c101900 */
[C---:B------:R-:W-:Y:S02]  /*2c420*/  R2UR UR4, R4.reuse ;  /* 0x00000000040472ca */ /* 0x040fe400000e0000 */
[C---:B------:R-:W-:Y:S02]  /*2c430*/  R2UR UR5, R5.reuse ;  /* 0x00000000050572ca */ /* 0x040fe400000e0000 */
[----:B------:R-:W-:Y:S02]  /*2c440*/  R2UR UR6, R4 ;  /* 0x00000000040672ca */ /* 0x000fe400000e0000 */
[----:B------:R-:W-:-:S09]  /*2c450*/  R2UR UR7, R5 ;  /* 0x00000000050772ca */ /* 0x000fd200000e0000 */
[----:B------:R-:W3:Y:S04]  /*2c460*/  LD.E R3, desc[UR4][R22.64+0x8] ;  /* 0x0000080416037980 */ /* 0x000ee8000c101900 */
[----:B------:R-:W3:Y:S01]  /*2c470*/  LD.E R6, desc[UR6][R22.64+0x4] ;  /* 0x0000040616067980 */ /* 0x000ee2000c101900 */
[----:B----4-:R-:W-:Y:S02]  /*2c480*/  ISETP.GE.AND P2, PT, R7, 0x1, PT ;  /* 0x000000010700780c */ /* 0x010fe40003f46270 */
[----:B------:R-:W-:Y:S01]  /*2c490*/  LOP3.LUT R74, RZ, R74, RZ, 0x33, !PT ;  /* 0x0000004aff4a7212 */ /* 0x000fe200078e33ff */
[----:B------:R-:W-:Y:S01]  /*2c4a0*/  BSSY B3, `(.L_x_2325) ;  /* 0x00000ad000037945 */ /* 0x000fe20003800000 */
[----:B------:R-:W-:Y:S02]  /*2c4b0*/  IMAD R73, R10, -0x60, R73 ;  /* 0xffffffa00a497824 */ /* 0x000fe400078e0249 */
[-C--:B--2---:R-:W-:Y:S01]  /*2c4c0*/  FMUL.FTZ R19, R48, R75.reuse ;  /* 0x0000004b30137220 */ /* 0x084fe20000410000 */
[-C--:B------:R-:W-:Y:S01]  /*2c4d0*/  FMUL.FTZ R21, R28, R75.reuse ;  /* 0x0000004b1c157220 */ /* 0x080fe20000410000 */
[-C--:B------:R-:W-:Y:S01]  /*2c4e0*/  FMUL.FTZ R9, R27, R75.reuse ;  /* 0x0000004b1b097220 */ /* 0x080fe20000410000 */
[-C--:B------:R-:W-:Y:S01]  /*2c4f0*/  FMUL.FTZ R28, R42, R75.reuse ;  /* 0x0000004b2a1c7220 */ /* 0x080fe20000410000 */
[-C--:B------:R-:W-:Y:S01]  /*2c500*/  FMUL.FTZ R27, R49, R75.reuse ;  /* 0x0000004b311b7220 */ /* 0x080fe20000410000 */
[----:B------:R1:W2:Y:S01]  /*2c510*/  MUFU.TANH R42, R19 ;  /* 0x00000013002a7308 */ /* 0x0002a20000002400 */
[-C--:B------:R-:W-:Y:S01]  /*2c520*/  FMUL.FTZ R8, R24, R75.reuse ;  /* 0x0000004b18087220 */ /* 0x080fe20000410000 */
[-C--:B------:R-:W-:Y:S01]  /*2c530*/  FMUL.FTZ R24, R29, R75.reuse ;  /* 0x0000004b1d187220 */ /* 0x080fe20000410000 */
[-C--:B------:R-:W-:Y:S01]  /*2c540*/  FMUL.FTZ R44, R44, R75.reuse ;  /* 0x0000004b2c2c7220 */ /* 0x080fe20000410000 */
[-C--:B------:R-:W-:Y:S01]  /*2c550*/  FMUL.FTZ R12, R31, R75.reuse ;  /* 0x0000004b1f0c7220 */ /* 0x080fe20000410000 */
[-C--:B------:R-:W-:Y:S01]  /*2c560*/  FMUL.FTZ R29, R43, R75.reuse ;  /* 0x0000004b2b1d7220 */ /* 0x080fe20000410000 */
[-C--:B------:R-:W-:Y:S01]  /*2c570*/  FMUL.FTZ R31, R52, R75.reuse ;  /* 0x0000004b341f7220 */ /* 0x080fe20000410000 */
[-C--:B------:R-:W-:Y:S01]  /*2c580*/  FMUL.FTZ R15, R38, R75.reuse ;  /* 0x0000004b260f7220 */ /* 0x080fe20000410000 */
[----:B------:R4:W0:Y:S01]  /*2c590*/  MUFU.TANH R43, R27 ;  /* 0x0000001b002b7308 */ /* 0x0008220000002400 */
[----:B-1----:R-:W-:Y:S01]  /*2c5a0*/  SHF.R.S32.HI R19, RZ, 0x1f, R76 ;  /* 0x0000001fff137819 */ /* 0x002fe2000001144c */
[----:B------:R-:W-:-:S03]  /*2c5b0*/  FMUL.FTZ R38, R40, R75 ;  /* 0x0000004b28267220 */ /* 0x000fc60000410000 */
[----:B----4-:R-:W-:-:S03]  /*2c5c0*/  LEA.HI R27, R19, R76, RZ, 0x7 ;  /* 0x0000004c131b7211 */ /* 0x010fc600078f38ff */
[----:B------:R-:W1:Y:S01]  /*2c5d0*/  MUFU.TANH R40, R44 ;  /* 0x0000002c00287308 */ /* 0x000e620000002400 */
[-C--:B------:R-:W-:Y:S01]  /*2c5e0*/  FMUL.FTZ R20, R25, R75.reuse ;  /* 0x0000004b19147220 */ /* 0x080fe20000410000 */
[----:B------:R-:W-:-:S06]  /*2c5f0*/  FMUL.FTZ R25, R32, R75 ;  /* 0x0000004b20197220 */ /* 0x000fcc0000410000 */
[----:B------:R4:W1:Y:S01]  /*2c600*/  MUFU.TANH R44, R31 ;  /* 0x0000001f002c7308 */ /* 0x0008620000002400 */
[-C--:B------:R-:W-:Y:S01]  /*2c610*/  FMUL.FTZ R32, R53, R75.reuse ;  /* 0x0000004b35207220 */ /* 0x080fe20000410000 */
[-C--:B0-----:R-:W-:Y:S01]  /*2c620*/  FMUL.FTZ R2, R26, R75.reuse ;  /* 0x0000004b1a027220 */ /* 0x081fe20000410000 */
[----:B----4-:R-:W-:Y:S01]  /*2c630*/  LOP3.LUT R31, R27, 0xffffff80, RZ, 0xc0, !PT ;  /* 0xffffff801b1f7812 */ /* 0x010fe200078ec0ff */
[-C--:B------:R-:W-:Y:S01]  /*2c640*/  FMUL.FTZ R11, R30, R75.reuse ;  /* 0x0000004b1e0b7220 */ /* 0x080fe20000410000 */
[----:B------:R-:W-:-:S03]  /*2c650*/  FMUL.FTZ R26, R33, R75 ;  /* 0x0000004b211a7220 */ /* 0x000fc60000410000 */
[----:B------:R-:W-:Y:S02]  /*2c660*/  IMAD.IADD R31, R76, 0x1, -R31 ;  /* 0x000000014c1f7824 */ /* 0x000fe400078e0a1f */
[-C--:B------:R-:W-:Y:S01]  /*2c670*/  FMUL.FTZ R30, R46, R75.reuse ;  /* 0x0000004b2e1e7220 */ /* 0x080fe20000410000 */
[----:B------:R-:W-:Y:S01]  /*2c680*/  LEA.HI R33, R19, R76, RZ, 0x2 ;  /* 0x0000004c13217211 */ /* 0x000fe200078f10ff */
[----:B------:R0:W4:Y:S01]  /*2c690*/  MUFU.TANH R46, R32 ;  /* 0x00000020002e7308 */ /* 0x0001220000002400 */
[-C--:B------:R-:W-:Y:S02]  /*2c6a0*/  FMUL.FTZ R14, R35, R75.reuse ;  /* 0x0000004b230e7220 */ /* 0x080fe40000410000 */
[----:B------:R-:W-:Y:S02]  /*2c6b0*/  LOP3.LUT R35, R33, 0xfffffffc, RZ, 0xc0, !PT ;  /* 0xfffffffc21237812 */ /* 0x000fe400078ec0ff */
[----:B0-----:R-:W-:Y:S01]  /*2c6c0*/  SHF.R.S32.HI R32, RZ, 0x1f, R31 ;  /* 0x0000001fff207819 */ /* 0x001fe2000001141f */
[----:B------:R-:W-:-:S03]  /*2c6d0*/  FMUL.FTZ R18, R39, R75 ;  /* 0x0000004b27127220 */ /* 0x000fc60000410000 */
[----:B------:R-:W-:Y:S01]  /*2c6e0*/  LEA.HI R33, R32, R31, RZ, 0x2 ;  /* 0x0000001f20217211 */ /* 0x000fe200078f10ff */
[-C--:B------:R-:W-:Y:S01]  /*2c6f0*/  FMUL.FTZ R13, R34, R75.reuse ;  /* 0x0000004b220d7220 */ /* 0x080fe20000410000 */
[----:B------:R-:W-:Y:S01]  /*2c700*/  FMUL.FTZ R39, R41, R75 ;  /* 0x0000004b29277220 */ /* 0x000fe20000410000 */
[----:B------:R-:W-:Y:S01]  /*2c710*/  IMAD.IADD R76, R76, 0x1, -R35 ;  /* 0x000000014c4c7824 */ /* 0x000fe200078e0a23 */
[--C-:B------:R-:W-:Y:S02]  /*2c720*/  SHF.R.S32.HI R34, RZ, 0x2, R33.reuse ;  /* 0x00000002ff227819 */ /* 0x100fe40000011421 */
[----:B------:R-:W-:Y:S02]  /*2c730*/  SHF.R.S32.HI R41, RZ, 0x1f, R33 ;  /* 0x0000001fff297819 */ /* 0x000fe40000011421 */
[----:B------:R-:W-:Y:S02]  /*2c740*/  LEA.HI R35, R32, R31, RZ, 0x5 ;  /* 0x0000001f20237211 */ /* 0x000fe400078f28ff */
[----:B------:R-:W-:-:S02]  /*2c750*/  SHF.R.S32.HI R32, RZ, 0x7, R27 ;  /* 0x00000007ff207819 */ /* 0x000fc4000001141b */
[----:B------:R-:W-:Y:S02]  /*2c760*/  LEA.HI R41, R41, R34, RZ, 0x3 ;  /* 0x0000002229297211 */ /* 0x000fe400078f18ff */
[----:B------:R-:W-:Y:S02]  /*2c770*/  SHF.R.S32.HI R35, RZ, 0x5, R35 ;  /* 0x00000005ff237819 */ /* 0x000fe40000011423 */
[----:B------:R-:W-:Y:S02]  /*2c780*/  LEA.HI R27, R27, R32, RZ, 0x1 ;  /* 0x000000201b1b7211 */ /* 0x000fe400078f08ff */
[----:B------:R-:W-:Y:S01]  /*2c790*/  LOP3.LUT R41, R41, 0xfffffff8, RZ, 0xc0, !PT ;  /* 0xfffffff829297812 */ /* 0x000fe200078ec0ff */
[----:B---3--:R-:W-:Y:S01]  /*2c7a0*/  IMAD R78, R78, 0x8, R35 ;  /* 0x000000084e4e7824 */ /* 0x008fe200078e0223 */
[----:B------:R-:W-:Y:S02]  /*2c7b0*/  LOP3.LUT R27, R27, 0x3fffffe, RZ, 0xc0, !PT ;  /* 0x03fffffe1b1b7812 */ /* 0x000fe400078ec0ff */
[----:B------:R-:W-:Y:S01]  /*2c7c0*/  LEA.HI R35, R76, R76, RZ, 0x1 ;  /* 0x0000004c4c237211 */ /* 0x000fe200078f08ff */
[----:B------:R-:W-:-:S02]  /*2c7d0*/  IMAD.IADD R41, R34, 0x1, -R41 ;  /* 0x0000000122297824 */ /* 0x000fc400078e0a29 */
[----:B------:R-:W-:Y:S01]  /*2c7e0*/  IMAD.IADD R27, R32, 0x1, -R27 ;  /* 0x00000001201b7824 */ /* 0x000fe200078e0a1b */
[----:B------:R-:W-:Y:S01]  /*2c7f0*/  LOP3.LUT R35, R35, 0x1ffffffe, RZ, 0xc0, !PT ;  /* 0x1ffffffe23237812 */ /* 0x000fe200078ec0ff */
[----:B------:R-:W-:Y:S02]  /*2c800*/  IMAD.U32 R32, R78, 0x10, R41 ;  /* 0x000000104e207824 */ /* 0x000fe400078e0029 */
[-C--:B------:R-:W-:Y:S02]  /*2c810*/  FMUL.FTZ R53, R55, R75.reuse ;  /* 0x0000004b37357220 */ /* 0x080fe40000410000 */
[----:B------:R-:W-:Y:S02]  /*2c820*/  IMAD.IADD R35, R76, 0x1, -R35 ;  /* 0x000000014c237824 */ /* 0x000fe400078e0a23 */
[----:B------:R-:W-:Y:S02]  /*2c830*/  IMAD R32, R27, 0x40, R32 ;  /* 0x000000401b207824 */ /* 0x000fe400078e0220 */
[----:B------:R-:W-:-:S02]  /*2c840*/  FMUL.FTZ R55, R59, R75 ;  /* 0x0000004b3b377220 */ /* 0x000fc40000410000 */
[----:B------:R-:W-:-:S04]  /*2c850*/  IMAD R59, R35, 0x8, R32 ;  /* 0x00000008233b7824 */ /* 0x000fc800078e0220 */
[----:B------:R-:W-:-:S05]  /*2c860*/  @P1 IMAD.HI.U32 R80, R59, R80, RZ ;  /* 0x000000503b501227 */ /* 0x000fca00078e00ff */
[----:B------:R-:W-:Y:S01]  /*2c870*/  @P1 SHF.R.U32.HI R59, RZ, R77, R80 ;  /* 0x0000004dff3b1219 */ /* 0x000fe20000011650 */
[-C--:B------:R-:W-:Y:S01]  /*2c880*/  FMUL.FTZ R56, R56, R75.reuse ;  /* 0x0000004b38387220 */ /* 0x080fe20000410000 */
[-C--:B------:R-:W-:Y:S01]  /*2c890*/  FMUL.FTZ R57, R57, R75.reuse ;  /* 0x0000004b39397220 */ /* 0x080fe20000410000 */
[----:B------:R-:W-:Y:S02]  /*2c8a0*/  LOP3.LUT R32, R33, 0x7ffffffc, RZ, 0xc0, !PT ;  /* 0x7ffffffc21207812 */ /* 0x000fe400078ec0ff */
[----:B------:R-:W0:Y:S01]  /*2c8b0*/  SHFL.IDX PT, R35, R59, RZ, 0x1c1f ;  /* 0x001c1fff3b237589 */ /* 0x000e2200000e0000 */
[----:B------:R-:W-:Y:S02]  /*2c8c0*/  IMAD.MOV.U32 R27, RZ, RZ, -0x60 ;  /* 0xffffffa0ff1b7424 */ /* 0x000fe400078e00ff */
[-C--:B------:R-:W-:Y:S01]  /*2c8d0*/  FMUL.FTZ R52, R54, R75.reuse ;  /* 0x0000004b36347220 */ /* 0x080fe20000410000 */
[-C--:B------:R-:W-:Y:S01]  /*2c8e0*/  FMUL.FTZ R48, R50, R75.reuse ;  /* 0x0000004b32307220 */ /* 0x080fe20000410000 */
[-C--:B------:R-:W-:Y:S01]  /*2c8f0*/  FMUL.FTZ R49, R51, R75.reuse ;  /* 0x0000004b33317220 */ /* 0x080fe20000410000 */
[----:B------:R3:W0:Y:S01]  /*2c900*/  MUFU.TANH R79, R56 ;  /* 0x00000038004f7308 */ /* 0x0006220000002400 */
        /* <DEDUP_REMOVED lines=15> */
[----:B---3--:R-:W-:Y:S01]  /*2ca00*/  FMUL.FTZ R56, R70, R75 ;  /* 0x0000004b46387220 */ /* 0x008fe20000410000 */
[----:B------:R-:W-:-:S02]  /*2ca10*/  IMAD.IADD R32, R31, 0x1, -R32 ;  /* 0x000000011f207824 */ /* 0x000fc400078e0a20 */
[----:B--2---:R-:W-:Y:S01]  /*2ca20*/  FMUL.FTZ R57, R71, R75 ;  /* 0x0000004b47397220 */ /* 0x004fe20000410000 */
[----:B------:R-:W-:Y:S01]  /*2ca30*/  IMAD R27, R10, R27, 0x1 ;  /* 0x000000010a1b7424 */ /* 0x000fe200078e021b */
[----:B------:R-:W2:Y:S03]  /*2ca40*/  MUFU.TANH R8, R8 ;  /* 0x0000000800087308 */ /* 0x000ea60000002400 */
[----:B------:R-:W-:-:S05]  /*2ca50*/  IMAD R27, R32, -0x2, R27 ;  /* 0xfffffffe201b7824 */ /* 0x000fca00078e021b */
[----:B------:R-:W3:Y:S01]  /*2ca60*/  MUFU.TANH R20, R20 ;  /* 0x0000001400147308 */ /* 0x000ee20000002400 */
[----:B------:R-:W-:-:S07]  /*2ca70*/  IADD3 R31, -R6, R27, R3 ;  /* 0x0000001b061f7210 */ /* 0x000fce0007ffe103 */
[----:B------:R-:W0:Y:S01]  /*2ca80*/  MUFU.TANH R2, R2 ;  /* 0x0000000200027308 */ /* 0x000e220000002400 */
[----:B------:R-:W-:-:S07]  /*2ca90*/  FMUL.FTZ R60, R60, R75 ;  /* 0x0000004b3c3c7220 */ /* 0x000fce0000410000 */
        /* <DEDUP_REMOVED lines=35> */
[----:B------:R-:W1:Y:S08]  /*2ccd0*/  MUFU.TANH R56, R56 ;  /* 0x0000003800387308 */ /* 0x000e700000002400 */
[----:B------:R-:W1:Y:S01]  /*2cce0*/  MUFU.TANH R57, R57 ;  /* 0x0000003900397308 */ /* 0x000e620000002400 */
[----:B------:R-:W-:-:S02]  /*2ccf0*/  IMAD.IADD R72, R31, 0x1, R72 ;  /* 0x000000011f487824 */ /* 0x000fc400078e0248 */
[----:B------:R-:W-:Y:S02]  /*2cd00*/  IMAD.IADD R74, R31, 0x1, R74 ;  /* 0x000000011f4a7824 */ /* 0x000fe400078e024a */
[----:B------:R-:W-:Y:S02]  /*2cd10*/  VIADD R66, R27, 0xffffffff ;  /* 0xffffffff1b427836 */ /* 0x000fe40000000000 */
[--C-:B0-----:R-:W-:Y:S01]  /*2cd20*/  IMAD.IADD R62, R74, 0x1, R35.reuse ;  /* 0x000000014a3e7824 */ /* 0x101fe200078e0223 */
[----:B------:R0:W1:Y:S02]  /*2cd30*/  MUFU.TANH R82, R60 ;  /* 0x0000003c00527308 */ /* 0x0000640000002400 */
[----:B0-----:R-:W-:Y:S01]  /*2cd40*/  IMAD.IADD R60, R72, 0x1, R35 ;  /* 0x00000001483c7824 */ /* 0x001fe200078e0223 */
        /* <DEDUP_REMOVED lines=9> */
[C---:B------:R-:W-:Y:S02]  /*2cde0*/  R2UR UR4, R4.reuse ;  /* 0x00000000040472ca */ /* 0x040fe400000e0000 */
[C---:B------:R-:W-:Y:S02]  /*2cdf0*/  R2UR UR5, R5.reuse ;  /* 0x00000000050572ca */ /* 0x040fe400000e0000 */
[----:B------:R-:W-:Y:S02]  /*2ce00*/  R2UR UR6, R4 ;  /* 0x00000000040672ca */ /* 0x000fe400000e0000 */
[----:B------:R-:W-:-:S09]  /*2ce10*/  R2UR UR7, R5 ;  /* 0x00000000050772ca */ /* 0x000fd200000e0000 */
[----:B------:R-:W2:Y:S04]  /*2ce20*/  LD.E R27, desc[UR4][R22.64+0x1c] ;  /* 0x00001c04161b7980 */ /* 0x000ea8000c101900 */
[----:B------:R-:W3:Y:S01]  /*2ce30*/  LD.E R34, desc[UR6][R22.64+0x20] ;  /* 0x0000200616227980 */ /* 0x000ee2000c101900 */
[----:B--2---:R-:W-:-:S05]  /*2ce40*/  IMAD.HI.U32 R27, R32, R27, RZ ;  /* 0x0000001b201b7227 */ /* 0x004fca00078e00ff */
[----:B---3--:R-:W-:-:S07]  /*2ce50*/  SHF.R.U32.HI R32, RZ, R34, R27 ;  /* 0x00000022ff207219 */ /* 0x008fce000001161b */
.L_x_2330:
[----:B------:R-:W-:Y:S05]  /*2ce60*/  BSYNC B5 ;  /* 0x0000000000057941 */ /* 0x000fea0003800000 */
.L_x_2329:
[----:B------:R-:W-:Y:S01]  /*2ce70*/  LOP3.LUT R32, RZ, R32, RZ, 0x33, !PT ;  /* 0x00000020ff207212 */ /* 0x000fe200078e33ff */
[----:B------:R-:W-:Y:S06]  /*2ce80*/  BRA `(.L_x_2331) ;  /* 0x0000000000287947 */ /* 0x000fec0003800000 */
.L_x_2328:
[----:B------:R-:W-:-:S13]  /*2ce90*/  ISETP.NE.AND P1, PT, R7, 0x1, PT ;  /* 0x000000010700780c */ /* 0x000fda0003f25270 */
        /* <DEDUP_REMOVED lines=9> */
.L_x_2331:
[----:B------:R-:W-:Y:S05]  /*2cf30*/  BSYNC B4 ;  /* 0x0000000000047941 */ /* 0x000fea0003800000 */
.L_x_2327:
[----:B------:R-:W-:-:S05]  /*2cf40*/  IMAD R27, R7, R32, R66 ;  /* 0x00000020071b7224 */ /* 0x000fca00078e0242 */
[----:B------:R-:W-:Y:S02]  /*2cf50*/  VIMNMX R62, R62, R27, !PT ;  /* 0x0000001b3e3e7248 */ /* 0x000fe40007fe0100 */
[----:B------:R-:W-:-:S07]  /*2cf60*/  VIADDMNMX R60, R27, R7, R60, PT ;  /* 0x000000071b3c7246 */ /* 0x000fce000380013c */
.L_x_2326:
[----:B------:R-:W-:Y:S05]  /*2cf70*/  BSYNC B3 ;  /* 0x0000000000037941 */ /* 0x000fea0003800000 */
.L_x_2325:
[C---:B------:R-:W-:Y:S01]  /*2cf80*/  ISETP.GE.AND P2, PT, R73.reuse, 0x9, PT ;  /* 0x000000094900780c */ /* 0x040fe20003f46270 */
[----:B------:R-:W0:Y:S01]  /*2cf90*/  SHFL.IDX PT, R59, R59, 0x1, 0x1c1f ;  /* 0x003c1f003b3b7f89 */ /* 0x000e2200000e0000 */
[C---:B------:R-:W-:Y:S01]  /*2cfa0*/  ISETP.GE.AND P1, PT, R73.reuse, 0x2, PT ;  /* 0x000000024900780c */ /* 0x040fe20003f26270 */
[----:B------:R-:W-:Y:S01]  /*2cfb0*/  BSSY B3, `(.L_x_2332) ;  /* 0x0000097000037945 */ /* 0x000fe20003800000 */
[C---:B------:R-:W-:Y:S02]  /*2cfc0*/  ISETP.GT.AND P3, PT, R62.reuse, 0x8, !P2 ;  /* 0x000000083e00780c */ /* 0x040fe40005764270 */
[----:B------:R-:W-:Y:S02]  /*2cfd0*/  ISETP.GT.AND P4, PT, R62, 0x1, !P1 ;  /* 0x000000013e00780c */ /* 0x000fe40004f84270 */
[----:B------:R-:W-:Y:S02]  /*2cfe0*/  ISETP.LT.OR P3, PT, R60, 0x9, P3 ;  /* 0x000000093c00780c */ /* 0x000fe40001f61670 */
[----:B------:R-:W-:-:S02]  /*2cff0*/  ISETP.GE.AND P5, PT, R73, 0xa, PT ;  /* 0x0000000a4900780c */ /* 0x000fc40003fa6270 */
[----:B------:R-:W-:Y:S02]  /*2d000*/  FSEL R32, R21, -INF , !P3 ;  /* 0xff80000015207808 */ /* 0x000fe40005800000 */
[----:B------:R-:W-:Y:S02]  /*2d010*/  ISETP.LT.OR P4, PT, R60, 0x2, P4 ;  /* 0x000000023c00780c */ /* 0x000fe40002781670 */
[----:B------:R-:W-:Y:S02]  /*2d020*/  ISETP.GT.AND P3, PT, R62, 0x9, !P5 ;  /* 0x000000093e00780c */ /* 0x000fe40006f64270 */
[----:B------:R-:W-:Y:S02]  /*2d030*/  FSEL R31, R20, -INF , !P4 ;  /* 0xff800000141f7808 */ /* 0x000fe40006000000 */
[----:B------:R-:W-:Y:S02]  /*2d040*/  ISETP.LT.OR P3, PT, R60, 0xa, P3 ;  /* 0x0000000a3c00780c */ /* 0x000fe40001f61670 */
[----:B------:R-:W-:-:S02]  /*2d050*/  ISETP.GE.AND P4, PT, R73, 0x11, PT ;  /* 0x000000114900780c */ /* 0x000fc40003f86270 */
[----:B------:R-:W-:Y:S01]  /*2d060*/  FSEL R33, R24, -INF , !P3 ;  /* 0xff80000018217808 */ /* 0x000fe20005800000 */
[----:B0-----:R-:W-:Y:S01]  /*2d070*/  IMAD.IADD R63, R74, 0x1, R59 ;  /* 0x000000014a3f7824 */ /* 0x001fe200078e023b */
        /* <DEDUP_REMOVED lines=34> */
[----:B-1----:R-:W-:-:S02]  /*2d2a0*/  FSEL R40, R40, -INF , !P3 ;  /* 0xff80000028287808 */ /* 0x002fc40005800000 */
        /* <DEDUP_REMOVED lines=65> */
[----:B------:R-:W-:-:S03]  /*2d6c0*/  IMAD.IADD R62, R72, 0x1, R59 ;  /* 0x00000001483e7824 */ /* 0x000fc600078e023b */
[----:B------:R-:W-:-:S04]  /*2d6d0*/  ISETP.LT.OR P6, PT, R60, 0x5a, P6 ;  /* 0x0000005a3c00780c */ /* 0x000fc800037c1670 */
        /* <DEDUP_REMOVED lines=19> */
.L_x_2337:
[----:B------:R-:W-:Y:S05]  /*2d810*/  BSYNC B5 ;  /* 0x0000000000057941 */ /* 0x000fea0003800000 */
.L_x_2336:
[----:B------:R-:W-:Y:S01]  /*2d820*/  LOP3.LUT R6, RZ, R6, RZ, 0x33, !PT ;  /* 0x00000006ff067212 */ /* 0x000fe200078e33ff */
[----:B------:R-:W-:Y:S06]  /*2d830*/  BRA `(.L_x_2338) ;  /* 0x0000000000287947 */ /* 0x000fec0003800000 */
.L_x_2335:
        /* <DEDUP_REMOVED lines=10> */
.L_x_2338:
[----:B------:R-:W-:Y:S05]  /*2d8e0*/  BSYNC B4 ;  /* 0x0000000000047941 */ /* 0x000fea0003800000 */
.L_x_2334:
[----:B------:R-:W-:-:S05]  /*2d8f0*/  IMAD R6, R7, R6, R66 ;  /* 0x0000000607067224 */ /* 0x000fca00078e0242 */
[----:B------:R-:W-:Y:S02]  /*2d900*/  VIADDMNMX R62, R6, R7, R62, PT ;  /* 0x00000007063e7246 */ /* 0x000fe4000380013e */
[----:B------:R-:W-:-:S07]  /*2d910*/  VIMNMX R63, R63, R6, !PT ;  /* 0x000000063f3f7248 */ /* 0x000fce0007fe0100 */
.L_x_2333:
[----:B------:R-:W-:Y:S05]  /*2d920*/  BSYNC B3 ;  /* 0x0000000000037941 */ /* 0x000fea0003800000 */
.L_x_2332:
[----:B------:R-:W2:Y:S01]  /*2d930*/  LDL.64 R6, [R0+0x70] ;  /* 0x0000700000067983 */ /* 0x000ea20000100a00 */
[C---:B------:R-:W-:Y:S02]  /*2d940*/  ISETP.GT.AND P1, PT, R63.reuse, 0x1, !P1 ;  /* 0x000000013f00780c */ /* 0x040fe40004f24270 */
[----:B------:R-:W-:Y:S02]  /*2d950*/  ISETP.GT.AND P2, PT, R63, 0x8, !P2 ;  /* 0x000000083f00780c */ /* 0x000fe40005744270 */
[C---:B------:R-:W-:Y:S02]  /*2d960*/  ISETP.LT.OR P1, PT, R62.reuse, 0x2, P1 ;  /* 0x000000023e00780c */ /* 0x040fe40000f21670 */
[----:B------:R-:W-:Y:S02]  /*2d970*/  ISETP.LT.OR P2, PT, R62, 0x9, P2 ;  /* 0x000000093e00780c */ /* 0x000fe40001741670 */
[----:B------:R-:W-:Y:S02]  /*2d980*/  FSEL R59, R9, -INF , !P1 ;  /* 0xff800000093b7808 */ /* 0x000fe40004800000 */
[----:B------:R-:W-:-:S02]  /*2d990*/  ISETP.NE.AND P1, PT, R67, RZ, PT ;  /* 0x000000ff4300720c */ /* 0x000fc40003f25270 */
[----:B------:R-:W-:Y:S02]  /*2d9a0*/  FSEL R11, R11, -INF , !P2 ;  /* 0xff8000000b0b7808 */ /* 0x000fe40005000000 */
[----:B------:R-:W-:Y:S02]  /*2d9b0*/  ISETP.GT.AND P1, PT, R63, 0x9, !P1 ;  /* 0x000000093f00780c */ /* 0x000fe40004f24270 */
[----:B------:R-:W-:Y:S02]  /*2d9c0*/  ISETP.NE.AND P2, PT, R76, RZ, PT ;  /* 0x000000ff4c00720c */ /* 0x000fe40003f45270 */
[----:B------:R-:W-:Y:S02]  /*2d9d0*/  ISETP.LT.OR P1, PT, R62, 0xa, P1 ;  /* 0x0000000a3e00780c */ /* 0x000fe40000f21670 */
[----:B------:R-:W-:Y:S02]  /*2d9e0*/  ISETP.NE.AND P6, PT, R77, RZ, PT ;  /* 0x000000ff4d00720c */ /* 0x000fe40003fc5270 */
[----:B------:R-:W-:-:S02]  /*2d9f0*/  FSEL R12, R12, -INF , !P1 ;  /* 0xff8000000c0c7808 */ /* 0x000fc40004800000 */
[----:B------:R-:W-:-:S04]  /*2da00*/  ISETP.NE.AND P1, PT, R70, RZ, PT ;  /* 0x000000ff4600720c */ /* 0x000fc80003f25270 */
[----:B------:R-:W-:-:S04]  /*2da10*/  ISETP.GT.AND P1, PT, R63, 0x10, !P1 ;  /* 0x000000103f00780c */ /* 0x000fc80004f24270 */
[----:B------:R-:W-:-:S04]  /*2da20*/  ISETP.LT.OR P1, PT, R62, 0x11, P1 ;  /* 0x000000113e00780c */ /* 0x000fc80000f21670 */
[----:B------:R-:W-:Y:S02]  /*2da30*/  FSEL R13, R13, -INF , !P1 ;  /* 0xff8000000d0d7808 */ /* 0x000fe40004800000 */
        /* <DEDUP_REMOVED lines=8> */
[----:B------:R-:W-:Y:S02]  /*2dac0*/  ISETP.GT.AND P1, PT, R63, 0x19, !P2 ;  /* 0x000000193f00780c */ /* 0x000fe40005724270 */
[----:B------:R-:W-:Y:S02]  /*2dad0*/  ISETP.NE.AND P2, PT, R81, RZ, PT ;  /* 0x000000ff5100720c */ /* 0x000fe40003f45270 */
[----:B------:R-:W-:-:S04]  /*2dae0*/  ISETP.LT.OR P1, PT, R62, 0x1a, P1 ;  /* 0x0000001a3e00780c */ /* 0x000fc80000f21670 */
[----:B------:R-:W-:Y:S02]  /*2daf0*/  FSEL R18, R18, -INF , !P1 ;  /* 0xff80000012127808 */ /* 0x000fe40004800000 */
[----:B------:R-:W-:Y:S02]  /*2db00*/  ISETP.GT.AND P1, PT, R63, 0x20, !P6 ;  /* 0x000000203f00780c */ /* 0x000fe40007724270 */
[----:B------:R-:W-:Y:S02]  /*2db10*/  ISETP.NE.AND P6, PT, R64, RZ, PT ;  /* 0x000000ff4000720c */ /* 0x000fe40003fc5270 */
        /* <DEDUP_REMOVED lines=39> */
[----:B------:R-:W-:Y:S02]  /*2dd90*/  R2UR UR4, R4 ;  /* 0x00000000040472ca */ /* 0x000fe400000e0000 */
[----:B------:R-:W-:Y:S02]  /*2dda0*/  ISETP.LT.OR P1, PT, R62, 0x49, P1 ;  /* 0x000000493e00780c */ /* 0x000fe40000f21670 */
[----:B------:R-:W-:Y:S02]  /*2ddb0*/  R2UR UR5, R5 ;  /* 0x00000000050572ca */ /* 0x000fe400000e0000 */
[----:B------:R-:W-:-:S02]  /*2ddc0*/  FSEL R58, R58, -INF , !P1 ;  /* 0xff8000003a3a7808 */ /* 0x000fc40004800000 */
[----:B------:R-:W-:Y:S02]  /*2ddd0*/  ISETP.GT.AND P1, PT, R63, RZ, !P6 ;  /* 0x000000ff3f00720c */ /* 0x000fe40007724270 */
[----:B------:R-:W-:Y:S02]  /*2dde0*/  ISETP.NE.AND P6, PT, R65, RZ, PT ;  /* 0x000000ff4100720c */ /* 0x000fe40003fc5270 */
[----:B------:R-:W-:Y:S02]  /*2ddf0*/  ISETP.LT.OR P1, PT, R62, 0x1, P1 ;  /* 0x000000013e00780c */ /* 0x000fe40000f21670 */
[----:B------:R-:W-:Y:S02]  /*2de00*/  ISETP.NE.AND P2, PT, R82, RZ, PT ;  /* 0x000000ff5200720c */ /* 0x000fe40003f45270 */
[----:B------:R-:W-:Y:S02]  /*2de10*/  FSEL R54, R2, -INF , !P1 ;  /* 0xff80000002367808 */ /* 0x000fe40004800000 */
[----:B--2---:R-:W2:Y:S01]  /*2de20*/  LD.E.64 R2, desc[UR4][R6.64] ;  /* 0x0000000406027980 */ /* 0x004ea2000c101b00 */
[----:B------:R-:W-:-:S02]  /*2de30*/  ISETP.GT.AND P1, PT, R63, 0x49, !P2 ;  /* 0x000000493f00780c */ /* 0x000fc40005724270 */
[C---:B------:R-:W-:Y:S02]  /*2de40*/  ISETP.GT.AND P3, PT, R63.reuse, 0x50, !P3 ;  /* 0x000000503f00780c */ /* 0x040fe40005f64270 */
[C---:B------:R-:W-:Y:S02]  /*2de50*/  ISETP.GT.AND P4, PT, R63.reuse, 0x51, !P4 ;  /* 0x000000513f00780c */ /* 0x040fe40006784270 */
[C---:B------:R-:W-:Y:S02]  /*2de60*/  ISETP.GT.AND P5, PT, R63.reuse, 0x58, !P5 ;  /* 0x000000583f00780c */ /* 0x040fe40006fa4270 */
[----:B------:R-:W-:Y:S02]  /*2de70*/  ISETP.GT.AND P2, PT, R63, 0x59, !P6 ;  /* 0x000000593f00780c */ /* 0x000fe40007744270 */
[C---:B------:R-:W-:Y:S02]  /*2de80*/  ISETP.LT.OR P1, PT, R62.reuse, 0x4a, P1 ;  /* 0x0000004a3e00780c */ /* 0x040fe40000f21670 */
[----:B------:R-:W-:-:S02]  /*2de90*/  ISETP.LT.OR P3, PT, R62, 0x51, P3 ;  /* 0x000000513e00780c */ /* 0x000fc40001f61670 */
[----:B------:R-:W-:Y:S02]  /*2dea0*/  FSEL R19, R19, -INF , !P1 ;  /* 0xff80000013137808 */ /* 0x000fe40004800000 */
[----:B------:R-:W-:Y:S02]  /*2deb0*/  ISETP.LT.OR P4, PT, R62, 0x52, P4 ;  /* 0x000000523e00780c */ /* 0x000fe40002781670 */
[----:B------:R-:W-:Y:S02]  /*2dec0*/  FSEL R50, R50, -INF , !P3 ;  /* 0xff80000032327808 */ /* 0x000fe40005800000 */
[C---:B------:R-:W-:Y:S02]  /*2ded0*/  ISETP.LT.OR P5, PT, R62.reuse, 0x59, P5 ;  /* 0x000000593e00780c */ /* 0x040fe40002fa1670 */
[----:B------:R-:W-:Y:S02]  /*2dee0*/  ISETP.LT.OR P2, PT, R62, 0x5a, P2 ;  /* 0x0000005a3e00780c */ /* 0x000fe40001741670 */
[----:B------:R-:W-:-:S02]  /*2def0*/  FSEL R51, R51, -INF , !P4 ;  /* 0xff80000033337808 */ /* 0x000fc40006000000 */
[----:B------:R-:W-:Y:S02]  /*2df00*/  FSEL R56, R56, -INF , !P5 ;  /* 0xff80000038387808 */ /* 0x000fe40006800000 */
[----:B------:R-:W-:Y:S02]  /*2df10*/  R2UR UR6, R4 ;  /* 0x00000000040672ca */ /* 0x000fe400000e0000 */
[----:B------:R-:W-:Y:S02]  /*2df20*/  R2UR UR7, R5 ;  /* 0x00000000050772ca */ /* 0x000fe400000e0000 */
[----:B------:R-:W-:-:S11]  /*2df30*/  FSEL R57, R57, -INF , !P2 ;  /* 0xff80000039397808 */ /* 0x000fd60005000000 */
[----:B------:R-:W3:Y:S01]  /*2df40*/  LD.E R69, desc[UR6][R6.64+0x14] ;  /* 0x0000140606457980 */ /* 0x000ee2000c101900 */
[----:B--2---:R-:W-:Y:S02]  /*2df50*/  FMNMX.FTZ R28, R61, R2, !PT ;  /* 0x000000023d1c7209 */ /* 0x004fe40007810000 */
        /* <DEDUP_REMOVED lines=39> */
[----:B------:R-:W-:Y:S01]  /*2e1d0*/  FMNMX.FTZ R28, R24, R9, !PT ;  /* 0x00000009181c7209 */ /* 0x000fe20007810000 */
[----:B------:R-:W2:Y:S01]  /*2e1e0*/  LD.E R66, desc[UR4][R6.64+0x20] ;  /* 0x0000200406427980 */ /* 0x000ea2000c101900 */
[----:B------:R-:W-:-:S02]  /*2e1f0*/  FMNMX.FTZ R62, R50, R63, !PT ;  /* 0x0000003f323e7209 */ /* 0x000fc40007810000 */
[----:B------:R-:W-:Y:S02]  /*2e200*/  FMNMX.FTZ R9, R21, R28, !PT ;  /* 0x0000001c15097209 */ /* 0x000fe40007810000 */
[----:B------:R-:W-:Y:S02]  /*2e210*/  FMNMX.FTZ R63, R51, R62, !PT ;  /* 0x0000003e333f7209 */ /* 0x000fe40007810000 */
[----:B------:R-:W-:Y:S02]  /*2e220*/  FMNMX.FTZ R9, R20, R9, !PT ;  /* 0x0000000914097209 */ /* 0x000fe40007810000 */
[----:B------:R-:W-:Y:S02]  /*2e230*/  FMNMX.FTZ R28, R56, R63, !PT ;  /* 0x0000003f381c7209 */ /* 0x000fe40007810000 */
[----:B------:R-:W-:Y:S02]  /*2e240*/  FMNMX.FTZ R62, R8, R9, !PT ;  /* 0x00000009083e7209 */ /* 0x000fe40007810000 */
[----:B------:R-:W-:-:S03]  /*2e250*/  FMNMX.FTZ R63, R57, R28, !PT ;  /* 0x0000001c393f7209 */ /* 0x000fc60007810000 */
[----:B------:R-:W0:Y:S04]  /*2e260*/  SHFL.BFLY PT, R9, R62, 0x2, 0x1f ;  /* 0x0c401f003e097f89 */ /* 0x000e2800000e0000 */
[----:B------:R1:W-:Y:S04]  /*2e270*/  ST.E.64 desc[UR4][R6.64], R62 ;  /* 0x0000003e06007985 */ /* 0x0003e8000c101b04 */
[----:B------:R-:W4:Y:S01]  /*2e280*/  LD.E R70, desc[UR6][R6.64+0x4] ;  /* 0x0000040606467980 */ /* 0x000f22000c101900 */
[----:B0-----:R-:W-:-:S03]  /*2e290*/  FMNMX.FTZ R9, R62, R9, !PT ;  /* 0x000000093e097209 */ /* 0x001fc60007810000 */
[----:B-1----:R-:W5:Y:S04]  /*2e2a0*/  LD.E R62, desc[UR4][R6.64+0x10] ;  /* 0x00001004063e7980 */ /* 0x002f68000c101900 */
[----:B------:R-:W0:Y:S02]  /*2e2b0*/  SHFL.BFLY PT, R28, R9, 0x1, 0x1f ;  /* 0x0c201f00091c7f89 */ /* 0x000e2400000e0000 */
[----:B0-----:R-:W-:-:S05]  /*2e2c0*/  FMNMX.FTZ R65, R9, R28, !PT ;  /* 0x0000001c09417209 */ /* 0x001fca0007810000 */
[----:B------:R-:W-:Y:S04]  /*2e2d0*/  ST.E desc[UR4][R6.64], R65 ;  /* 0x0000004106007985 */ /* 0x000fe8000c101904 */
[----:B------:R-:W3:Y:S01]  /*2e2e0*/  LD.E R67, desc[UR6][R6.64] ;  /* 0x0000000606437980 */ /* 0x000ee2000c101900 */
[----:B------:R-:W-:Y:S02]  /*2e2f0*/  R2UR UR8, R4 ;  /* 0x00000000040872ca */ /* 0x000fe400000e0000 */
[----:B------:R-:W-:Y:S01]  /*2e300*/  R2UR UR9, R5 ;  /* 0x00000000050972ca */ /* 0x000fe200000e0000 */
[----:B----4-:R-:W0:Y:S02]  /*2e310*/  SHFL.BFLY PT, R9, R70, 0x2, 0x1f ;  /* 0x0c401f0046097f89 */ /* 0x010e2400000e0000 */
[----:B0-----:R-:W-:-:S05]  /*2e320*/  FMNMX.FTZ R28, R9, R70, !PT ;  /* 0x00000046091c7209 */ /* 0x001fca0007810000 */
[----:B------:R-:W0:Y:S02]  /*2e330*/  SHFL.BFLY PT, R9, R28, 0x1, 0x1f ;  /* 0x0c201f001c097f89 */ /* 0x000e2400000e0000 */
[----:B0-----:R-:W-:Y:S02]  /*2e340*/  FMNMX.FTZ R63, R28, R9, !PT ;  /* 0x000000091c3f7209 */ /* 0x001fe40007810000 */
[----:B---3--:R-:W-:Y:S02]  /*2e350*/  FSETP.NEU.FTZ.AND P1, PT, R67, -INF , PT ;  /* 0xff8000004300780b */ /* 0x008fe40003f3d000 */
[----:B------:R-:W-:Y:S02]  /*2e360*/  FSETP.NEU.FTZ.AND P2, PT, R63, -INF , PT ;  /* 0xff8000003f00780b */ /* 0x000fe40003f5d000 */
[----:B------:R-:W-:Y:S02]  /*2e370*/  FSEL R9, R67, RZ, P1 ;  /* 0x000000ff43097208 */ /* 0x000fe40000800000 */
[----:B------:R-:W-:-:S03]  /*2e380*/  FSEL R68, R63, RZ, P2 ;  /* 0x000000ff3f447208 */ /* 0x000fc60001000000 */
[----:B------:R-:W-:Y:S02]  /*2e390*/  FADD.FTZ R9, R2, -R9 ;  /* 0x8000000902097221 */ /* 0x000fe40000010000 */
[----:B------:R-:W-:Y:S02]  /*2e3a0*/  FADD.FTZ R3, R3, -R68 ;  /* 0x8000004403037221 */ /* 0x000fe40000010000 */
[----:B--2---:R-:W-:Y:S02]  /*2e3b0*/  FMUL.FTZ R9, R9, R66 ;  /* 0x0000004209097220 */ /* 0x004fe40000410000 */
[----:B------:R-:W-:-:S04]  /*2e3c0*/  FMUL.FTZ R66, R66, R3 ;  /* 0x0000000342427220 */ /* 0x000fc80000410000 */
[----:B------:R-:W5:Y:S08]  /*2e3d0*/  MUFU.EX2 R9, R9 ;  /* 0x0000000900097308 */ /* 0x000f700000000800 */
[----:B------:R-:W0:Y:S01]  /*2e3e0*/  MUFU.EX2 R28, R66 ;  /* 0x00000042001c7308 */ /* 0x000e220000000800 */
[----:B------:R1:W-:Y:S01]  /*2e3f0*/  ST.E desc[UR4][R6.64+0x4], R63 ;  /* 0x0000043f06007985 */ /* 0x0003e2000c101904 */
[----:B-----5:R-:W-:Y:S01]  /*2e400*/  FMUL.FTZ R65, R9, R62 ;  /* 0x0000003e09417220 */ /* 0x020fe20000410000 */
[----:B0-----:R-:W-:-:S04]  /*2e410*/  FMUL.FTZ R67, R28, R69 ;  /* 0x000000451c437220 */ /* 0x001fc80000410000 */
[----:B------:R-:W-:Y:S04]  /*2e420*/  ST.E desc[UR6][R6.64+0x10], R65 ;  /* 0x0000104106007985 */ /* 0x000fe8000c101906 */
[----:B------:R0:W-:Y:S04]  /*2e430*/  ST.E desc[UR8][R6.64+0x14], R67 ;  /* 0x0000144306007985 */ /* 0x0001e8000c101908 */
[----:B------:R-:W2:Y:S04]  /*2e440*/  LDL.64 R2, [R0+0x70] ;  /* 0x0000700000027983 */ /* 0x000ea80000100a00 */
[----:B--2---:R-:W0:Y:S04]  /*2e450*/  LD.E R69, desc[UR6][R2.64+0x20] ;  /* 0x0000200602457980 */ /* 0x004e28000c101900 */
[----:B------:R-:W0:Y:S04]  /*2e460*/  LD.E R62, desc[UR4][R2.64] ;  /* 0x00000004023e7980 */ /* 0x000e28000c101900 */
[----:B------:R-:W2:Y:S04]  /*2e470*/  LD.E R66, desc[UR8][R2.64+0x4] ;  /* 0x0000040802427980 */ /* 0x000ea8000c101900 */
[----:B-1----:R-:W3:Y:S04]  /*2e480*/  LD.E R63, desc[UR4][R2.64+0x10] ;  /* 0x00001004023f7980 */ /* 0x002ee8000c101900 */
[----:B------:R-:W4:Y:S01]  /*2e490*/  LD.E R68, desc[UR6][R2.64+0x14] ;  /* 0x0000140602447980 */ /* 0x000f22000c101900 */
[C---:B0-----:R-:W-:Y:S01]  /*2e4a0*/  FMUL.FTZ R6, R62.reuse, R69 ;  /* 0x000000453e067220 */ /* 0x041fe20000410000 */
[----:B------:R-:W-:-:S02]  /*2e4b0*/  FSETP.NEU.FTZ.AND P1, PT, R62, -INF , PT ;  /* 0xff8000003e00780b */ /* 0x000fc40003f3d000 */
[----:B--2---:R-:W-:Y:S01]  /*2e4c0*/  FSETP.NEU.FTZ.AND P2, PT, R66, -INF , PT ;  /* 0xff8000004200780b */ /* 0x004fe20003f5d000 */
[----:B------:R-:W-:Y:S01]  /*2e4d0*/  FMUL.FTZ R66, R69, R66 ;  /* 0x0000004245427220 */ /* 0x000fe20000410000 */
[----:B------:R-:W-:-:S04]  /*2e4e0*/  FSEL R6, R6, RZ, P1 ;  /* 0x000000ff06067208 */ /* 0x000fc80000800000 */
[----:B------:R-:W-:Y:S01]  /*2e4f0*/  FSEL R66, R66, RZ, P2 ;  /* 0x000000ff42427208 */ /* 0x000fe20001000000 */
[-CC-:B------:R-:W-:Y:S01]  /*2e500*/  FFMA.FTZ R152, R61, R69.reuse, -R6.reuse ;  /* 0x000000453d987223 */ /* 0x180fe20000010806 */
[----:B------:R-:W-:-:S03]  /*2e510*/  FFMA.FTZ R215, R31, R69, -R6 ;  /* 0x000000451fd77223 */ /* 0x000fc60000010806 */
[-CC-:B------:R-:W-:Y:S01]  /*2e520*/  FFMA.FTZ R153, R54, R69.reuse, -R66.reuse ;  /* 0x0000004536997223 */ /* 0x180fe20000010842 */
[-C--:B------:R-:W-:Y:S01]  /*2e530*/  FFMA.FTZ R212, R59, R69.reuse, -R66 ;  /* 0x000000453bd47223 */ /* 0x080fe20000010842 */
[----:B------:R-:W3:Y:S01]  /*2e540*/  MUFU.EX2 R152, R152 ;  /* 0x0000009800987308 */ /* 0x000ee20000000800 */
[-C--:B------:R-:W-:Y:S01]  /*2e550*/  FFMA.FTZ R154, R32, R69.reuse, -R6 ;  /* 0x00000045209a7223 */ /* 0x080fe20000010806 */
[-C--:B------:R-:W-:Y:S01]  /*2e560*/  FFMA.FTZ R155, R11, R69.reuse, -R66 ;  /* 0x000000450b9b7223 */ /* 0x080fe20000010842 */
[----:B------:R-:W-:-:S05]  /*2e570*/  FFMA.FTZ R213, R33, R69, -R6 ;  /* 0x0000004521d57223 */ /* 0x000fca0000010806 */
[----:B------:R-:W4:Y:S01]  /*2e580*/  MUFU.EX2 R153, R153 ;  /* 0x0000009900997308 */ /* 0x000f220000000800 */
[----:B------:R-:W-:-:S07]  /*2e590*/  FFMA.FTZ R214, R12, R69, -R66 ;  /* 0x000000450cd67223 */ /* 0x000fce0000010842 */
[----:B------:R-:W0:Y:S01]  /*2e5a0*/  MUFU.EX2 R215, R215 ;  /* 0x000000d700d77308 */ /* 0x000e220000000800 */
[----:B------:R-:W-:-:S07]  /*2e5b0*/  FFMA.FTZ R34, R34, R69, -R6 ;  /* 0x0000004522227223 */ /* 0x000fce0000010806 */
[----:B------:R-:W1:Y:S01]  /*2e5c0*/  MUFU.EX2 R212, R212 ;  /* 0x000000d400d47308 */ /* 0x000e620000000800 */
[-CC-:B------:R-:W-:Y:S01]  /*2e5d0*/  FFMA.FTZ R35, R35, R69.reuse, -R6.reuse ;  /* 0x0000004523237223 */ /* 0x180fe20000010806 */
[-CC-:B------:R-:W-:Y:S01]  /*2e5e0*/  FFMA.FTZ R36, R36, R69.reuse, -R6.reuse ;  /* 0x0000004524247223 */ /* 0x180fe20000010806 */
[-CC-:B------:R-:W-:Y:S01]  /*2e5f0*/  FFMA.FTZ R37, R37, R69.reuse, -R6.reuse ;  /* 0x0000004525257223 */ /* 0x180fe20000010806 */
[----:B------:R-:W-:-:S04]  /*2e600*/  FFMA.FTZ R163, R38, R69, -R6 ;  /* 0x0000004526a37223 */ /* 0x000fc80000010806 */
[----:B------:R-:W2:Y:S01]  /*2e610*/  MUFU.EX2 R154, R154 ;  /* 0x0000009a009a7308 */ /* 0x000ea20000000800 */
[-CC-:B------:R-:W-:Y:S01]  /*2e620*/  FFMA.FTZ R162, R39, R69.reuse, -R6.reuse ;  /* 0x0000004527a27223 */ /* 0x180fe20000010806 */
[-CC-:B------:R-:W-:Y:S01]  /*2e630*/  FFMA.FTZ R165, R40, R69.reuse, -R6.reuse ;  /* 0x0000004528a57223 */ /* 0x180fe20000010806 */
[-CC-:B------:R-:W-:Y:S01]  /*2e640*/  FFMA.FTZ R164, R41, R69.reuse, -R6.reuse ;  /* 0x0000004529a47223 */ /* 0x180fe20000010806 */
[-CC-:B------:R-:W-:Y:S01]  /*2e650*/  FFMA.FTZ R170, R42, R69.reuse, -R6.reuse ;  /* 0x000000452aaa7223 */ /* 0x180fe20000010806 */
[----:B------:R-:W-:-:S03]  /*2e660*/  FFMA.FTZ R169, R43, R69, -R6 ;  /* 0x000000452ba97223 */ /* 0x000fc60000010806 */
        /* <DEDUP_REMOVED lines=11> */
[----:B------:R-:W5:Y:S01]  /*2e720*/  MUFU.EX2 R213, R213 ;  /* 0x000000d500d57308 */ /* 0x000f620000000800 */
[-CC-:B------:R-:W-:Y:S01]  /*2e730*/  FFMA.FTZ R6, R13, R69.reuse, -R66.reuse ;  /* 0x000000450d067223 */ /* 0x180fe20000010842 */
[-CC-:B------:R-:W-:Y:S01]  /*2e740*/  FFMA.FTZ R14, R14, R69.reuse, -R66.reuse ;  /* 0x000000450e0e7223 */ /* 0x180fe20000010842 */
[----:B------:R-:W-:Y:S01]  /*2e750*/  FFMA.FTZ R13, R15, R69, -R66 ;  /* 0x000000450f0d7223 */ /* 0x000fe20000010842 */
[----:B---3--:R-:W-:-:S04]  /*2e760*/  FADD.FTZ R8, R152, R63 ;  /* 0x0000003f98087221 */ /* 0x008fc80000010000 */
[----:B------:R-:W3:Y:S01]  /*2e770*/  MUFU.EX2 R214, R214 ;  /* 0x000000d600d67308 */ /* 0x000ee20000000800 */
[----:B----4-:R-:W-:Y:S01]  /*2e780*/  FADD.FTZ R7, R153, R68 ;  /* 0x0000004499077221 */ /* 0x010fe20000010000 */
[----:B0-----:R-:W-:-:S06]  /*2e790*/  FADD.FTZ R25, R215, R8 ;  /* 0x00000008d7197221 */ /* 0x001fcc0000010000 */
[----:B------:R-:W0:Y:S01]  /*2e7a0*/  MUFU.EX2 R21, R34 ;  /* 0x0000002200157308 */ /* 0x000e220000000800 */
[----:B-1----:R-:W-:Y:S01]  /*2e7b0*/  FADD.FTZ R8, R212, R7 ;  /* 0x00000007d4087221 */ /* 0x002fe20000010000 */
[----:B------:R-:W-:-:S06]  /*2e7c0*/  FFMA.FTZ R12, R18, R69, -R66 ;  /* 0x00000045120c7223 */ /* 0x000fcc0000010842 */
[----:B------:R-:W1:Y:S01]  /*2e7d0*/  MUFU.EX2 R15, R6 ;  /* 0x00000006000f7308 */ /* 0x000e620000000800 */
[----:B------:R-:W-:Y:S01]  /*2e7e0*/  FFMA.FTZ R156, R19, R69, -R66 ;  /* 0x00000045139c7223 */ /* 0x000fe20000010842 */
[----:B--2---:R-:W-:-:S06]  /*2e7f0*/  FADD.FTZ R24, R154, R25 ;  /* 0x000000199a187221 */ /* 0x004fcc0000010000 */
[----:B------:R-:W2:Y:S01]  /*2e800*/  MUFU.EX2 R20, R35 ;  /* 0x0000002300147308 */ /* 0x000ea20000000800 */
[----:B-----5:R-:W-:Y:S01]  /*2e810*/  FADD.FTZ R7, R155, R8 ;  /* 0x000000089b077221 */ /* 0x020fe20000010000 */
[----:B------:R-:W-:-:S06]  /*2e820*/  FFMA.FTZ R11, R60, R69, -R66 ;  /* 0x000000453c0b7223 */ /* 0x000fcc0000010842 */
[----:B------:R-:W4:Y:S01]  /*2e830*/  MUFU.EX2 R14, R14 ;  /* 0x0000000e000e7308 */ /* 0x000f220000000800 */
[----:B------:R-:W-:Y:S01]  /*2e840*/  FADD.FTZ R24, R213, R24 ;  /* 0x00000018d5187221 */ /* 0x000fe20000010000 */
[----:B---3--:R-:W-:-:S06]  /*2e850*/  FADD.FTZ R8, R214, R7 ;  /* 0x00000007d6087221 */ /* 0x008fcc0000010000 */
[----:B------:R-:W3:Y:S01]  /*2e860*/  MUFU.EX2 R19, R36 ;  /* 0x0000002400137308 */ /* 0x000ee20000000800 */
[----:B------:R-:W-:-:S07]  /*2e870*/  FFMA.FTZ R166, R29, R69, -R66 ;  /* 0x000000451da67223 */ /* 0x000fce0000010842 */
[----:B------:R-:W5:Y:S01]  /*2e880*/  MUFU.EX2 R13, R13 ;  /* 0x0000000d000d7308 */ /* 0x000f620000000800 */
[----:B0-----:R-:W-:Y:S01]  /*2e890*/  FADD.FTZ R7, R21, R24 ;  /* 0x0000001815077221 */ /* 0x001fe20000010000 */
[----:B-1----:R-:W-:-:S06]  /*2e8a0*/  FADD.FTZ R25, R15, R8 ;  /* 0x000000080f197221 */ /* 0x002fcc0000010000 */
[----:B------:R-:W0:Y:S01]  /*2e8b0*/  MUFU.EX2 R18, R37 ;  /* 0x0000002500127308 */ /* 0x000e220000000800 */
[----:B------:R-:W-:-:S07]  /*2e8c0*/  FFMA.FTZ R168, R30, R69, -R66 ;  /* 0x000000451ea87223 */ /* 0x000fce0000010842 */
[----:B------:R-:W1:Y:S01]  /*2e8d0*/  MUFU.EX2 R12, R12 ;  /* 0x0000000c000c7308 */ /* 0x000e620000000800 */
[----:B--2---:R-:W-:Y:S01]  /*2e8e0*/  FADD.FTZ R6, R20, R7 ;  /* 0x0000000714067221 */ /* 0x004fe20000010000 */
[----:B----4-:R-:W-:-:S06]  /*2e8f0*/  FADD.FTZ R8, R14, R25 ;  /* 0x000000190e087221 */ /* 0x010fcc0000010000 */
[----:B------:R-:W2:Y:S01]  /*2e900*/  MUFU.EX2 R163, R163 ;  /* 0x000000a300a37308 */ /* 0x000ea20000000800 */
[----:B------:R-:W-:-:S07]  /*2e910*/  FFMA.FTZ R167, R47, R69, -R66 ;  /* 0x000000452fa77223 */ /* 0x000fce0000010842 */
[----:B------:R-:W4:Y:S01]  /*2e920*/  MUFU.EX2 R11, R11 ;  /* 0x0000000b000b7308 */ /* 0x000f220000000800 */
[----:B---3--:R-:W-:Y:S01]  /*2e930*/  FADD.FTZ R7, R19, R6 ;  /* 0x0000000613077221 */ /* 0x008fe20000010000 */
[----:B-----5:R-:W-:-:S06]  /*2e940*/  FADD.FTZ R25, R13, R8 ;  /* 0x000000080d197221 */ /* 0x020fcc0000010000 */
        /* <DEDUP_REMOVED lines=35> */
[----:B------:R-:W0:Y:S08]  /*2eb80*/  MUFU.EX2 R180, R180 ;  /* 0x000000b400b47308 */ /* 0x000e300000000800 */
        /* <DEDUP_REMOVED lines=23> */
[----:B------:R-:W3:Y:S08]  /*2ed00*/  MUFU.EX2 R187, R187 ;  /* 0x000000bb00bb7308 */ /* 0x000ef00000000800 */
[----:B------:R-:W5:Y:S01]  /*2ed10*/  MUFU.EX2 R160, R160 ;  /* 0x000000a000a07308 */ /* 0x000f620000000800 */
[----:B0-----:R-:W-:Y:S01]  /*2ed20*/  FADD.FTZ R7, R181, R6 ;  /* 0x00000006b5077221 */ /* 0x001fe20000010000 */
[----:B-1----:R-:W-:-:S06]  /*2ed30*/  FADD.FTZ R6, R156, R25 ;  /* 0x000000199c067221 */ /* 0x002fcc0000010000 */
[----:B------:R-:W0:Y:S08]  /*2ed40*/  MUFU.EX2 R186, R186 ;  /* 0x000000ba00ba7308 */ /* 0x000e300000000800 */
[----:B------:R-:W1:Y:S01]  /*2ed50*/  MUFU.EX2 R159, R159 ;  /* 0x0000009f009f7308 */ /* 0x000e620000000800 */
[----:B--2---:R-:W-:Y:S01]  /*2ed60*/  FADD.FTZ R8, R188, R7 ;  /* 0x00000007bc087221 */ /* 0x004fe20000010000 */
[----:B----4-:R-:W-:-:S06]  /*2ed70*/  FADD.FTZ R7, R161, R6 ;  /* 0x00000006a1077221 */ /* 0x010fcc0000010000 */
[----:B------:R-:W2:Y:S08]  /*2ed80*/  MUFU.EX2 R185, R185 ;  /* 0x000000b900b97308 */ /* 0x000eb00000000800 */
[----:B------:R-:W4:Y:S01]  /*2ed90*/  MUFU.EX2 R158, R158 ;  /* 0x0000009e009e7308 */ /* 0x000f220000000800 */
[----:B---3--:R-:W-:Y:S01]  /*2eda0*/  FADD.FTZ R25, R187, R8 ;  /* 0x00000008bb197221 */ /* 0x008fe20000010000 */
[----:B-----5:R-:W-:-:S03]  /*2edb0*/  FADD.FTZ R6, R160, R7 ;  /* 0x00000007a0067221 */ /* 0x020fc60000010000 */
[----:B0-----:R-:W-:Y:S01]  /*2edc0*/  FADD.FTZ R8, R186, R25 ;  /* 0x00000019ba087221 */ /* 0x001fe20000010000 */
[----:B-1----:R-:W-:-:S03]  /*2edd0*/  FADD.FTZ R7, R159, R6 ;  /* 0x000000069f077221 */ /* 0x002fc60000010000 */
[----:B--2---:R-:W-:Y:S01]  /*2ede0*/  FADD.FTZ R25, R185, R8 ;  /* 0x00000008b9197221 */ /* 0x004fe20000010000 */
[----:B----4-:R-:W-:-:S04]  /*2edf0*/  FADD.FTZ R27, R158, R7 ;  /* 0x000000079e1b7221 */ /* 0x010fc80000010000 */
[----:B------:R-:W-:Y:S04]  /*2ee00*/  ST.E desc[UR4][R2.64+0x10], R25 ;  /* 0x0000101902007985 */ /* 0x000fe8000c101904 */
[----:B------:R0:W-:Y:S04]  /*2ee10*/  ST.E desc[UR6][R2.64+0x14], R27 ;  /* 0x0000141b02007985 */ /* 0x0001e8000c101906 */
[----:B------:R-:W0:Y:S01]  /*2ee20*/  LDL.64 R6, [R0+0x80] ;  /* 0x0000800000067983 */ /* 0x000e220000100a00 */
[----:B------:R-:W-:Y:S02]  /*2ee30*/  R2UR UR10, R4 ;  /* 0x00000000040a72ca */ /* 0x000fe400000e0000 */
[----:B------:R-:W-:-:S02]  /*2ee40*/  R2UR UR11, R5 ;  /* 0x00000000050b72ca */ /* 0x000fc400000e0000 */
[----:B------:R-:W-:Y:S02]  /*2ee50*/  R2UR UR18, R4 ;  /* 0x00000000041272ca */ /* 0x000fe400000e0000 */
[----:B------:R-:W-:-:S09]  /*2ee60*/  R2UR UR19, R5 ;  /* 0x00000000051372ca */ /* 0x000fd200000e0000 */
[----:B0-----:R-:W2:Y:S04]  /*2ee70*/  LD.E R2, desc[UR10][R6.64+0x14] ;  /* 0x0000140a06027980 */ /* 0x001ea8000c101900 */
[----:B------:R-:W3:Y:S04]  /*2ee80*/  LD.E R8, desc[UR4][R6.64] ;  /* 0x0000000406087980 */ /* 0x000ee8000c101900 */
[----:B------:R-:W4:Y:S04]  /*2ee90*/  LD.E R34, desc[UR4][R6.64+0x30] ;  /* 0x0000300406227980 */ /* 0x000f28000c101900 */
        /* <DEDUP_REMOVED lines=16> */
[----:B------:R-:W-:-:S02]  /*2efa0*/  R2UR UR12, R4 ;  /* 0x00000000040c72ca */ /* 0x000fc400000e0000 */
[C---:B------:R-:W-:Y:S01]  /*2efb0*/  R2UR UR13, R5.reuse ;  /* 0x00000000050d72ca */ /* 0x040fe200000e0000 */
[----:B------:R-:W5:Y:S01]  /*2efc0*/  LD.E R40, desc[UR10][R6.64+0x44] ;  /* 0x0000440a06287980 */ /* 0x000f62000c101900 */
[C---:B------:R-:W-:Y:S02]  /*2efd0*/  R2UR UR14, R4.reuse ;  /* 0x00000000040e72ca */ /* 0x040fe400000e0000 */
[C---:B------:R-:W-:Y:S01]  /*2efe0*/  R2UR UR15, R5.reuse ;  /* 0x00000000050f72ca */ /* 0x040fe200000e0000 */
[----:B------:R-:W5:Y:S01]  /*2eff0*/  LD.E R52, desc[UR10][R6.64+0x74] ;  /* 0x0000740a06347980 */ /* 0x000f62000c101900 */
[----:B------:R-:W-:Y:S02]  /*2f000*/  R2UR UR16, R4 ;  /* 0x00000000041072ca */ /* 0x000fe400000e0000 */
[----:B------:R-:W-:Y:S01]  /*2f010*/  R2UR UR17, R5 ;  /* 0x00000000051172ca */ /* 0x000fe200000e0000 */
        /* <DEDUP_REMOVED lines=21> */
[----:B--2---:R-:W-:-:S03]  /*2f170*/  FMUL.FTZ R29, R9, R2 ;  /* 0x00000002091d7220 */ /* 0x004fc60000410000 */
[----:B------:R-:W2:Y:S01]  /*2f180*/  LD.E R2, desc[UR18][R6.64+0x150] ;  /* 0x0001501206027980 */ /* 0x000ea2000c101900 */
[----:B---3--:R-:W-:-:S05]  /*2f190*/  FMUL.FTZ R3, R9, R8 ;  /* 0x0000000809037220 */ /* 0x008fca0000410000 */
[----:B------:R4:W-:Y:S02]  /*2f1a0*/  ST.E desc[UR4][R6.64], R3 ;  /* 0x0000000306007985 */ /* 0x0009e4000c101904 */
[----:B----4-:R-:W-:-:S05]  /*2f1b0*/  FMUL.FTZ R3, R9, R34 ;  /* 0x0000002209037220 */ /* 0x010fca0000410000 */
[----:B------:R5:W-:Y:S02]  /*2f1c0*/  ST.E desc[UR4][R6.64+0x30], R3 ;  /* 0x0000300306007985 */ /* 0x000be4000c101904 */
[----:B-----5:R-:W-:-:S05]  /*2f1d0*/  FMUL.FTZ R3, R9, R46 ;  /* 0x0000002e09037220 */ /* 0x020fca0000410000 */
[----:B------:R0:W-:Y:S02]  /*2f1e0*/  ST.E desc[UR4][R6.64+0x60], R3 ;  /* 0x0000600306007985 */ /* 0x0001e4000c101904 */
[----:B0-----:R-:W-:-:S05]  /*2f1f0*/  FMUL.FTZ R3, R9, R60 ;  /* 0x0000003c09037220 */ /* 0x001fca0000410000 */
[----:B------:R0:W-:Y:S02]  /*2f200*/  ST.E desc[UR4][R6.64+0x94], R3 ;  /* 0x0000940306007985 */ /* 0x0001e4000c101904 */
[----:B0-----:R-:W-:-:S05]  /*2f210*/  FMUL.FTZ R3, R9, R76 ;  /* 0x0000004c09037220 */ /* 0x001fca0000410000 */
[----:B------:R0:W-:Y:S02]  /*2f220*/  ST.E desc[UR4][R6.64+0xd4], R3 ;  /* 0x0000d40306007985 */ /* 0x0001e4000c101904 */
[----:B0-----:R-:W-:-:S05]  /*2f230*/  FMUL.FTZ R3, R9, R92 ;  /* 0x0000005c09037220 */ /* 0x001fca0000410000 */
[----:B------:R2:W-:Y:S02]  /*2f240*/  ST.E desc[UR4][R6.64+0x114], R3 ;  /* 0x0001140306007985 */ /* 0x0005e4000c101904 */
[C---:B--2---:R-:W-:Y:S02]  /*2f250*/  FMUL.FTZ R3, R9.reuse, R2 ;  /* 0x0000000209037220 */ /* 0x044fe40000410000 */
[----:B------:R-:W2:Y:S01]  /*2f260*/  LD.E R2, desc[UR6][R6.64+0x154] ;  /* 0x0001540606027980 */ /* 0x000ea2000c101900 */
[----:B------:R-:W-:-:S05]  /*2f270*/  FMUL.FTZ R25, R9, R24 ;  /* 0x0000001809197220 */ /* 0x000fca0000410000 */
[----:B------:R0:W-:Y:S02]  /*2f280*/  ST.E desc[UR6][R6.64+0x4], R25 ;  /* 0x0000041906007985 */ /* 0x0001e4000c101906 */
[----:B0-----:R-:W-:-:S05]  /*2f290*/  FMUL.FTZ R25, R9, R36 ;  /* 0x0000002409197220 */ /* 0x001fca0000410000 */
        /* <DEDUP_REMOVED lines=24> */
[----:B------:R-:W2:Y:S04]  /*2f420*/  LD.E R2, desc[UR6][R6.64+0x164] ;  /* 0x0001640606027980 */ /* 0x000ea8000c101900 */
[----:B------:R2:W-:Y:S02]  /*2f430*/  ST.E desc[UR4][R6.64+0x150], R3 ;  /* 0x0001500306007985 */ /* 0x0005e4000c101904 */
[----:B--2---:R-:W-:-:S02]  /*2f440*/  FMUL.FTZ R3, R9, R2 ;  /* 0x0000000209037220 */ /* 0x004fc40000410000 */
[----:B------:R-:W2:Y:S04]  /*2f450*/  LD.E R2, desc[UR6][R6.64+0x170] ;  /* 0x0001700606027980 */ /* 0x000ea8000c101900 */
        /* <DEDUP_REMOVED lines=48> */
[----:B------:R-:W-:Y:S04]  /*2f760*/  ST.E desc[UR4][R6.64+0x1d4], R27 ;  /* 0x0001d41b06007985 */ /* 0x000fe8000c101904 */
[----:B------:R0:W-:Y:S04]  /*2f770*/  ST.E desc[UR4][R6.64+0x1e0], R3 ;  /* 0x0001e00306007985 */ /* 0x0001e8000c101904 */
[----:B------:R1:W-:Y:S04]  /*2f780*/  ST.E desc[UR4][R6.64+0x1e4], R25 ;  /* 0x0001e41906007985 */ /* 0x0003e8000c101904 */
[----:B0-----:R-:W3:Y:S04]  /*2f790*/  LD.E R3, desc[UR6][R6.64+0x8] ;  /* 0x0000080606037980 */ /* 0x001ee8000c101900 */
[----:B-1----:R-:W4:Y:S01]  /*2f7a0*/  LD.E R25, desc[UR6][R6.64+0xc] ;  /* 0x00000c0606197980 */ /* 0x002f22000c101900 */
[C---:B------:R-:W-:Y:S01]  /*2f7b0*/  FMUL.FTZ R31, R9.reuse, R30 ;  /* 0x0000001e091f7220 */ /* 0x040fe20000410000 */
[----:B--2---:R-:W-:-:S02]  /*2f7c0*/  FMUL.FTZ R27, R9, R2 ;  /* 0x00000002091b7220 */ /* 0x004fc40000410000 */
[----:B------:R-:W2:Y:S01]  /*2f7d0*/  LD.E R2, desc[UR6][R6.64+0x1f4] ;  /* 0x0001f40606027980 */ /* 0x000ea2000c101900 */
[C---:B------:R-:W-:Y:S01]  /*2f7e0*/  FMUL.FTZ R33, R9.reuse, R32 ;  /* 0x0000002009217220 */ /* 0x040fe20000410000 */
[C---:B------:R-:W-:Y:S02]  /*2f7f0*/  FMUL.FTZ R35, R9.reuse, R42 ;  /* 0x0000002a09237220 */ /* 0x040fe40000410000 */
[----:B------:R0:W-:Y:S04]  /*2f800*/  ST.E desc[UR10][R6.64+0x14], R29 ;  /* 0x0000141d06007985 */ /* 0x0001e8000c10190a */
[----:B------:R1:W-:Y:S01]  /*2f810*/  ST.E desc[UR12][R6.64+0x20], R31 ;  /* 0x0000201f06007985 */ /* 0x0003e2000c10190c */
[C---:B0-----:R-:W-:Y:S01]  /*2f820*/  FMUL.FTZ R29, R9.reuse, R40 ;  /* 0x00000028091d7220 */ /* 0x041fe20000410000 */
[----:B-1----:R-:W-:-:S02]  /*2f830*/  FMUL.FTZ R31, R9, R44 ;  /* 0x0000002c091f7220 */ /* 0x002fc40000410000 */
[----:B------:R0:W-:Y:S04]  /*2f840*/  ST.E desc[UR14][R6.64+0x24], R33 ;  /* 0x0000242106007985 */ /* 0x0001e8000c10190e */
[----:B------:R1:W-:Y:S04]  /*2f850*/  ST.E desc[UR10][R6.64+0x44], R29 ;  /* 0x0000441d06007985 */ /* 0x0003e8000c10190a */
[----:B------:R5:W-:Y:S04]  /*2f860*/  ST.E desc[UR16][R6.64+0x50], R35 ;  /* 0x0000502306007985 */ /* 0x000be8000c101910 */
[----:B------:R3:W-:Y:S01]  /*2f870*/  ST.E desc[UR12][R6.64+0x54], R31 ;  /* 0x0000541f06007985 */ /* 0x0007e2000c10190c */
[C---:B0-----:R-:W-:Y:S01]  /*2f880*/  FMUL.FTZ R33, R9.reuse, R54 ;  /* 0x0000003609217220 */ /* 0x041fe20000410000 */
[C---:B-1----:R-:W-:Y:S01]  /*2f890*/  FMUL.FTZ R29, R9.reuse, R52 ;  /* 0x00000034091d7220 */ /* 0x042fe20000410000 */
[C---:B-----5:R-:W-:Y:S01]  /*2f8a0*/  FMUL.FTZ R35, R9.reuse, R58 ;  /* 0x0000003a09237220 */ /* 0x060fe20000410000 */
[----:B---3--:R-:W-:-:S03]  /*2f8b0*/  FMUL.FTZ R31, R9, R56 ;  /* 0x00000038091f7220 */ /* 0x008fc60000410000 */
[----:B------:R0:W-:Y:S04]  /*2f8c0*/  ST.E desc[UR10][R6.64+0x74], R29 ;  /* 0x0000741d06007985 */ /* 0x0001e8000c10190a */
[----:B------:R1:W-:Y:S04]  /*2f8d0*/  ST.E desc[UR14][R6.64+0x80], R33 ;  /* 0x0000802106007985 */ /* 0x0003e8000c10190e */
[----:B------:R3:W-:Y:S04]  /*2f8e0*/  ST.E desc[UR12][R6.64+0x84], R31 ;  /* 0x0000841f06007985 */ /* 0x0007e8000c10190c */
[----:B------:R5:W-:Y:S01]  /*2f8f0*/  ST.E desc[UR16][R6.64+0x90], R35 ;  /* 0x0000902306007985 */ /* 0x000be2000c101910 */
[C---:B0-----:R-:W-:Y:S01]  /*2f900*/  FMUL.FTZ R29, R9.reuse, R66 ;  /* 0x00000042091d7220 */ /* 0x041fe20000410000 */
[C---:B-1----:R-:W-:Y:S01]  /*2f910*/  FMUL.FTZ R33, R9.reuse, R70 ;  /* 0x0000004609217220 */ /* 0x042fe20000410000 */
[C---:B---3--:R-:W-:Y:S01]  /*2f920*/  FMUL.FTZ R31, R9.reuse, R68 ;  /* 0x00000044091f7220 */ /* 0x048fe20000410000 */
[----:B-----5:R-:W-:-:S02]  /*2f930*/  FMUL.FTZ R35, R9, R72 ;  /* 0x0000004809237220 */ /* 0x020fc40000410000 */
[----:B------:R0:W-:Y:S01]  /*2f940*/  ST.E desc[UR10][R6.64+0xb0], R29 ;  /* 0x0000b01d06007985 */ /* 0x0001e2000c10190a */
[----:B------:R-:W-:-:S03]  /*2f950*/  FMUL.FTZ R37, R9, R74 ;  /* 0x0000004a09257220 */ /* 0x000fc60000410000 */
[----:B------:R1:W-:Y:S04]  /*2f960*/  ST.E desc[UR12][R6.64+0xb4], R31 ;  /* 0x0000b41f06007985 */ /* 0x0003e8000c10190c */
[----:B------:R3:W-:Y:S04]  /*2f970*/  ST.E desc[UR14][R6.64+0xc0], R33 ;  /* 0x0000c02106007985 */ /* 0x0007e8000c10190e */
[----:B------:R5:W-:Y:S01]  /*2f980*/  ST.E desc[UR16][R6.64+0xc4], R35 ;  /* 0x0000c42306007985 */ /* 0x000be2000c101910 */
[C---:B0-----:R-:W-:Y:S01]  /*2f990*/  FMUL.FTZ R29, R9.reuse, R82 ;  /* 0x00000052091d7220 */ /* 0x041fe20000410000 */
[C---:B-1----:R-:W-:Y:S01]  /*2f9a0*/  FMUL.FTZ R31, R9.reuse, R84 ;  /* 0x00000054091f7220 */ /* 0x042fe20000410000 */
[C---:B---3--:R-:W-:Y:S01]  /*2f9b0*/  FMUL.FTZ R33, R9.reuse, R86 ;  /* 0x0000005609217220 */ /* 0x048fe20000410000 */
[----:B-----5:R-:W-:Y:S01]  /*2f9c0*/  FMUL.FTZ R35, R9, R88 ;  /* 0x0000005809237220 */ /* 0x020fe20000410000 */
[----:B------:R0:W-:Y:S01]  /*2f9d0*/  ST.E desc[UR18][R6.64+0xd0], R37 ;  /* 0x0000d02506007985 */ /* 0x0001e2000c101912 */
[----:B------:R-:W-:-:S03]  /*2f9e0*/  FMUL.FTZ R3, R28, R3 ;  /* 0x000000031c037220 */ /* 0x000fc60000410000 */
[----:B------:R1:W-:Y:S01]  /*2f9f0*/  ST.E desc[UR10][R6.64+0xf0], R29 ;  /* 0x0000f01d06007985 */ /* 0x0003e2000c10190a */
[----:B----4-:R-:W-:-:S03]  /*2fa00*/  FMUL.FTZ R25, R28, R25 ;  /* 0x000000191c197220 */ /* 0x010fc60000410000 */
[----:B------:R3:W-:Y:S04]  /*2fa10*/  ST.E desc[UR12][R6.64+0xf4], R31 ;  /* 0x0000f41f06007985 */ /* 0x0007e8000c10190c */
[----:B------:R4:W-:Y:S01]  /*2fa20*/  ST.E desc[UR14][R6.64+0x100], R33 ;  /* 0x0001002106007985 */ /* 0x0009e2000c10190e */
[----:B0-----:R-:W-:-:S03]  /*2fa30*/  FMUL.FTZ R37, R9, R90 ;  /* 0x0000005a09257220 */ /* 0x001fc60000410000 */
[----:B------:R0:W-:Y:S01]  /*2fa40*/  ST.E desc[UR16][R6.64+0x104], R35 ;  /* 0x0001042306007985 */ /* 0x0001e2000c101910 */
[C---:B-1----:R-:W-:Y:S01]  /*2fa50*/  FMUL.FTZ R29, R9.reuse, R98 ;  /* 0x00000062091d7220 */ /* 0x042fe20000410000 */
[C---:B---3--:R-:W-:Y:S01]  /*2fa60*/  FMUL.FTZ R31, R9.reuse, R100 ;  /* 0x00000064091f7220 */ /* 0x048fe20000410000 */
[C---:B----4-:R-:W-:Y:S01]  /*2fa70*/  FMUL.FTZ R33, R9.reuse, R102 ;  /* 0x0000006609217220 */ /* 0x050fe20000410000 */
[C---:B0-----:R-:W-:Y:S01]  /*2fa80*/  FMUL.FTZ R35, R9.reuse, R104 ;  /* 0x0000006809237220 */ /* 0x041fe20000410000 */
[----:B------:R0:W-:Y:S04]  /*2fa90*/  ST.E desc[UR4][R6.64+0x8], R3 ;  /* 0x0000080306007985 */ /* 0x0001e8000c101904 */
[----:B------:R1:W-:Y:S04]  /*2faa0*/  ST.E desc[UR4][R6.64+0xc], R25 ;  /* 0x00000c1906007985 */ /* 0x0003e8000c101904 */
[----:B0-----:R-:W3:Y:S04]  /*2fab0*/  LD.E R3, desc[UR6][R6.64+0x1c] ;  /* 0x00001c0606037980 */ /* 0x001ee8000c101900 */
[----:B-1----:R-:W4:Y:S01]  /*2fac0*/  LD.E R25, desc[UR6][R6.64+0x28] ;  /* 0x0000280606197980 */ /* 0x002f22000c101900 */
[----:B--2---:R-:W-:-:S05]  /*2fad0*/  FMUL.FTZ R9, R9, R2 ;  /* 0x0000000209097220 */ /* 0x004fca0000410000 */
[----:B------:R0:W-:Y:S04]  /*2fae0*/  ST.E desc[UR4][R6.64+0x1f4], R9 ;  /* 0x0001f40906007985 */ /* 0x0001e8000c101904 */
[----:B0-----:R-:W2:Y:S01]  /*2faf0*/  LD.E R9, desc[UR6][R6.64+0x18] ;  /* 0x0000180606097980 */ /* 0x001ea2000c101900 */
[C---:B---3--:R-:W-:Y:S01]  /*2fb00*/  FMUL.FTZ R3, R28.reuse, R3 ;  /* 0x000000031c037220 */ /* 0x048fe20000410000 */
[----:B----4-:R-:W-:-:S04]  /*2fb10*/  FMUL.FTZ R25, R28, R25 ;  /* 0x000000191c197220 */ /* 0x010fc80000410000 */
        /* <DEDUP_REMOVED lines=42> */
[----:B0-----:R-:W2:Y:S04]  /*2fdc0*/  LD.E R9, desc[UR6][R6.64+0x8c] ;  /* 0x00008c0606097980 */ /* 0x001ea8000c101900 */
[----:B------:R-:W-:Y:S04]  /*2fdd0*/  ST.E desc[UR18][R6.64+0x110], R37 ;  /* 0x0001102506007985 */ /* 0x000fe8000c101912 */
[----:B------:R-:W-:Y:S04]  /*2fde0*/  ST.E desc[UR10][R6.64+0x130], R29 ;  /* 0x0001301d06007985 */ /* 0x000fe8000c10190a */
[----:B------:R-:W-:Y:S04]  /*2fdf0*/  ST.E desc[UR12][R6.64+0x134], R31 ;  /* 0x0001341f06007985 */ /* 0x000fe8000c10190c */
[----:B------:R-:W-:Y:S04]  /*2fe00*/  ST.E desc[UR14][R6.64+0x140], R33 ;  /* 0x0001402106007985 */ /* 0x000fe8000c10190e */
[----:B------:R-:W-:Y:S04]  /*2fe10*/  ST.E desc[UR16][R6.64+0x144], R35 ;  /* 0x0001442306007985 */ /* 0x000fe8000c101910 */
[----:B------:R-:W-:Y:S01]  /*2fe20*/  ST.E desc[UR4][R6.64+0x1f0], R27 ;  /* 0x0001f01b06007985 */ /* 0x000fe2000c101904 */
[C---:B---3--:R-:W-:Y:S01]  /*2fe30*/  FMUL.FTZ R3, R28.reuse, R3 ;  /* 0x000000031c037220 */ /* 0x048fe20000410000 */
[----:B----4-:R-:W-:-:S04]  /*2fe40*/  FMUL.FTZ R25, R28, R25 ;  /* 0x000000191c197220 */ /* 0x010fc80000410000 */
[----:B------:R-:W-:Y:S01]  /*2fe50*/  ST.E desc[UR4][R6.64+0x98], R3 ;  /* 0x0000980306007985 */ /* 0x000fe2000c101904 */
[----:B--2---:R-:W-:-:S05]  /*2fe60*/  FMUL.FTZ R9, R28, R9 ;  /* 0x000000091c097220 */ /* 0x004fca0000410000 */
[----:B------:R0:W-:Y:S04]  /*2fe70*/  ST.E desc[UR4][R6.64+0x8c], R9 ;  /* 0x00008c0906007985 */ /* 0x0001e8000c101904 */
[----:B------:R1:W-:Y:S04]  /*2fe80*/  ST.E desc[UR4][R6.64+0x9c], R25 ;  /* 0x00009c1906007985 */ /* 0x0003e8000c101904 */
[----:B0-----:R-:W2:Y:S02]  /*2fe90*/  LD.E R9, desc[UR6][R6.64+0xa8] ;  /* 0x0000a80606097980 */ /* 0x001ea4000c101900 */
[----:B--2---:R-:W-:-:S05]  /*2fea0*/  FMUL.FTZ R9, R28, R9 ;  /* 0x000000091c097220 */ /* 0x004fca0000410000 */
[----:B------:R0:W-:Y:S04]  /*2feb0*/  ST.E desc[UR4][R6.64+0xa8], R9 ;  /* 0x0000a80906007985 */ /* 0x0001e8000c101904 */
[----:B------:R-:W2:Y:S02]  /*2fec0*/  LD.E R3, desc[UR6][R6.64+0xac] ;  /* 0x0000ac0606037980 */ /* 0x000ea4000c101900 */
[----:B--2---:R-:W-:-:S05]  /*2fed0*/  FMUL.FTZ R3, R28, R3 ;  /* 0x000000031c037220 */ /* 0x004fca0000410000 */
[----:B------:R2:W-:Y:S04]  /*2fee0*/  ST.E desc[UR4][R6.64+0xac], R3 ;  /* 0x0000ac0306007985 */ /* 0x0005e8000c101904 */
[----:B-1----:R-:W3:Y:S02]  /*2fef0*/  LD.E R25, desc[UR6][R6.64+0xb8] ;  /* 0x0000b80606197980 */ /* 0x002ee4000c101900 */
[----:B---3--:R-:W-:-:S05]  /*2ff00*/  FMUL.FTZ R25, R28, R25 ;  /* 0x000000191c197220 */ /* 0x008fca0000410000 */
[----:B------:R1:W-:Y:S04]  /*2ff10*/  ST.E desc[UR4][R6.64+0xb8], R25 ;  /* 0x0000b81906007985 */ /* 0x0003e8000c101904 */
[----:B0-----:R-:W3:Y:S02]  /*2ff20*/  LD.E R9, desc[UR6][R6.64+0xbc] ;  /* 0x0000bc0606097980 */ /* 0x001ee4000c101900 */
[----:B---3--:R-:W-:-:S05]  /*2ff30*/  FMUL.FTZ R9, R28, R9 ;  /* 0x000000091c097220 */ /* 0x008fca0000410000 */
[----:B------:R0:W-:Y:S04]  /*2ff40*/  ST.E desc[UR4][R6.64+0xbc], R9 ;  /* 0x0000bc0906007985 */ /* 0x0001e8000c101904 */
[----:B--2---:R-:W2:Y:S02]  /*2ff50*/  LD.E R3, desc[UR6][R6.64+0xc8] ;  /* 0x0000c80606037980 */ /* 0x004ea4000c101900 */
        /* <DEDUP_REMOVED lines=119> */
[----:B------:R-:W3:Y:S01]  /*306d0*/  LDL.64 R2, [R0+0x80] ;  /* 0x0000800000027983 */ /* 0x000ee20000100a00 */
[----:B------:R-:W-:-:S03]  /*306e0*/  LEA.HI R28, R203, 0x8, RZ, 0x19 ;  /* 0x00000008cb1c7811 */ /* 0x000fc600078fc8ff */
[----:B------:R-:W4:Y:S02]  /*306f0*/  LDL.64 R26, [R0] ;  /* 0x00000000001a7983 */ /* 0x000f240000100a00 */
[----:B------:R5:W-:Y:S06]  /*30700*/  BAR.SYNC.DEFER_BLOCKING R28, 0x100 ;  /* 0x0004001c0000751d */ /* 0x000bec0000010000 */
[----:B-1----:R-:W2:Y:S04]  /*30710*/  LDL.64 R24, [R0+0x98] ;  /* 0x0000980000187983 */ /* 0x002ea80000100a00 */
[----:B0-----:R-:W5:Y:S04]  /*30720*/  LDL.64 R8, [R0+0x88] ;  /* 0x0000880000087983 */ /* 0x001f680000100a00 */
[----:B---3--:R-:W3:Y:S04]  /*30730*/  LD.E R31, desc[UR4][R2.64] ;  /* 0x00000004021f7980 */ /* 0x008ee8000c101900 */
[----:B----4-:R-:W4:Y:S04]  /*30740*/  LD.E R217, desc[UR6][R26.64] ;  /* 0x000000061ad97980 */ /* 0x010f28000c101900 */
[----:B--2---:R-:W4:Y:S04]  /*30750*/  LD.E.64 R6, desc[UR4][R24.64] ;  /* 0x0000000418067980 */ /* 0x004f28000c101b00 */
[----:B---3--:R-:W-:Y:S04]  /*30760*/  ST.E desc[UR8][R2.64], R31 ;  /* 0x0000001f02007985 */ /* 0x008fe8000c101908 */
[----:B------:R-:W2:Y:S04]  /*30770*/  LD.E R29, desc[UR10][R2.64+0x4] ;  /* 0x0000040a021d7980 */ /* 0x000ea8000c101900 */
[----:B--2---:R0:W-:Y:S04]  /*30780*/  ST.E desc[UR4][R2.64+0x4], R29 ;  /* 0x0000041d02007985 */ /* 0x0041e8000c101904 */
[----:B------:R-:W2:Y:S04]  /*30790*/  LD.E R33, desc[UR6][R2.64+0x8] ;  /* 0x0000080602217980 */ /* 0x000ea8000c101900 */
[----:B--2---:R-:W-:Y:S04]  /*307a0*/  ST.E desc[UR4][R2.64+0x8], R33 ;  /* 0x0000082102007985 */ /* 0x004fe8000c101904 */
[----:B------:R-:W2:Y:S04]  /*307b0*/  LD.E R27, desc[UR6][R2.64+0xc] ;  /* 0x00000c06021b7980 */ /* 0x000ea8000c101900 */
[----:B--2---:R1:W-:Y:S04]  /*307c0*/  ST.E desc[UR4][R2.64+0xc], R27 ;  /* 0x00000c1b02007985 */ /* 0x0043e8000c101904 */
[----:B------:R-:W2:Y:S04]  /*307d0*/  LD.E R25, desc[UR6][R2.64+0x10] ;  /* 0x0000100602197980 */ /* 0x000ea8000c101900 */
[----:B--2---:R2:W-:Y:S04]  /*307e0*/  ST.E desc[UR4][R2.64+0x10], R25 ;  /* 0x0000101902007985 */ /* 0x0045e8000c101904 */
[----:B0-----:R-:W3:Y:S04]  /*307f0*/  LD.E R29, desc[UR6][R2.64+0x14] ;  /* 0x00001406021d7980 */ /* 0x001ee8000c101900 */
[----:B---3--:R0:W-:Y:S04]  /*30800*/  ST.E desc[UR4][R2.64+0x14], R29 ;  /* 0x0000141d02007985 */ /* 0x0081e8000c101904 */
[----:B------:R-:W3:Y:S04]  /*30810*/  LD.E R31, desc[UR6][R2.64+0x18] ;  /* 0x00001806021f7980 */ /* 0x000ee8000c101900 */
[----:B---3--:R3:W-:Y:S04]  /*30820*/  ST.E desc[UR4][R2.64+0x18], R31 ;  /* 0x0000181f02007985 */ /* 0x0087e8000c101904 */
[----:B-1----:R-:W5:Y:S04]  /*30830*/  LD.E R27, desc[UR6][R2.64+0x1c] ;  /* 0x00001c06021b7980 */ /* 0x002f68000c101900 */
[----:B-----5:R1:W-:Y:S04]  /*30840*/  ST.E desc[UR4][R2.64+0x1c], R27 ;  /* 0x00001c1b02007985 */ /* 0x0203e8000c101904 */
[----:B--2---:R-:W2:Y:S04]  /*30850*/  LD.E R25, desc[UR6][R2.64+0x20] ;  /* 0x0000200602197980 */ /* 0x004ea8000c101900 */
[----:B--2---:R2:W-:Y:S04]  /*30860*/  ST.E desc[UR4][R2.64+0x20], R25 ;  /* 0x0000201902007985 */ /* 0x0045e8000c101904 */
[----:B0-----:R-:W5:Y:S04]  /*30870*/  LD.E R29, desc[UR6][R2.64+0x24] ;  /* 0x00002406021d7980 */ /* 0x001f68000c101900 */
[----:B-----5:R0:W-:Y:S04]  /*30880*/  ST.E desc[UR4][R2.64+0x24], R29 ;  /* 0x0000241d02007985 */ /* 0x0201e8000c101904 */
[----:B---3--:R-:W3:Y:S04]  /*30890*/  LD.E R31, desc[UR6][R2.64+0x28] ;  /* 0x00002806021f7980 */ /* 0x008ee8000c101900 */
        /* <DEDUP_REMOVED lines=230> */
[----:B-----5:R-:W-:Y:S04]  /*31700*/  ST.E desc[UR4][R2.64+0x1f4], R29 ;  /* 0x0001f41d02007985 */ /* 0x020fe8000c101904 */
[----:B---3--:R-:W3:Y:S01]  /*31710*/  LD.E R31, desc[UR6][R2.64+0x1f8] ;  /* 0x0001f806021f7980 */ /* 0x008ee2000c101900 */
[----:B------:R-:W-:-:S02]  /*31720*/  R2UR UR28, R4 ;  /* 0x00000000041c72ca */ /* 0x000fc400000e0000 */
[C---:B------:R-:W-:Y:S01]  /*31730*/  R2UR UR29, R5.reuse ;  /* 0x00000000051d72ca */ /* 0x040fe200000e0000 */
[----:B---3--:R-:W-:Y:S04]  /*31740*/  ST.E desc[UR4][R2.64+0x1f8], R31 ;  /* 0x0001f81f02007985 */ /* 0x008fe8000c101904 */
[----:B-1----:R-:W3:Y:S01]  /*31750*/  LD.E R27, desc[UR6][R2.64+0x1fc] ;  /* 0x0001fc06021b7980 */ /* 0x002ee2000c101900 */
[C---:B------:R-:W-:Y:S02]  /*31760*/  R2UR UR30, R4.reuse ;  /* 0x00000000041e72ca */ /* 0x040fe400000e0000 */
[----:B------:R-:W-:Y:S02]  /*31770*/  R2UR UR31, R5 ;  /* 0x00000000051f72ca */ /* 0x000fe400000e0000 */
[----:B------:R-:W-:-:S02]  /*31780*/  R2UR UR32, R4 ;  /* 0x00000000042072ca */ /* 0x000fc400000e0000 */
[C---:B------:R-:W-:Y:S02]  /*31790*/  R2UR UR33, R5.reuse ;  /* 0x00000000052172ca */ /* 0x040fe400000e0000 */
[C---:B------:R-:W-:Y:S02]  /*317a0*/  R2UR UR34, R4.reuse ;  /* 0x00000000042272ca */ /* 0x040fe400000e0000 */
[C---:B------:R-:W-:Y:S02]  /*317b0*/  R2UR UR35, R5.reuse ;  /* 0x00000000052372ca */ /* 0x040fe400000e0000 */
        /* <DEDUP_REMOVED lines=22> */
[----:B------:R-:W-:Y:S02]  /*31920*/  R2UR UR26, R4 ;  /* 0x00000000041a72ca */ /* 0x000fe400000e0000 */
[----:B------:R-:W-:Y:S01]  /*31930*/  R2UR UR27, R5 ;  /* 0x00000000051b72ca */ /* 0x000fe200000e0000 */
[----:B---3--:R0:W-:Y:S04]  /*31940*/  ST.E desc[UR4][R2.64+0x1fc], R27 ;  /* 0x0001fc1b02007985 */ /* 0x0081e8000c101904 */
[----:B------:R-:W3:Y:S04]  /*31950*/  LD.E R216, desc[UR28][R8.64] ;  /* 0x0000001c08d87980 */ /* 0x000ee8000c101900 */
[----:B------:R-:W5:Y:S04]  /*31960*/  LD.E R24, desc[UR30][R2.64] ;  /* 0x0000001e02187980 */ /* 0x000f68000c101900 */
[----:B--2---:R-:W5:Y:S04]  /*31970*/  LD.E R25, desc[UR32][R2.64+0x4] ;  /* 0x0000042002197980 */ /* 0x004f68000c101900 */
[----:B------:R-:W5:Y:S04]  /*31980*/  LD.E R26, desc[UR34][R2.64+0x8] ;  /* 0x00000822021a7980 */ /* 0x000f68000c101900 */
[----:B0-----:R-:W5:Y:S04]  /*31990*/  LD.E R27, desc[UR44][R2.64+0xc] ;  /* 0x00000c2c021b7980 */ /* 0x001f68000c101900 */
        /* <DEDUP_REMOVED lines=124> */
[----:B----4-:R-:W-:Y:S01]  /*32160*/  IMAD R6, R217, 0xc00, R6 ;  /* 0x00000c00d9067824 */ /* 0x010fe200078e0206 */
[----:B---3--:R-:W-:-:S02]  /*32170*/  ISETP.NE.U32.AND P1, PT, R216, RZ, PT ;  /* 0x000000ffd800720c */ /* 0x008fc40003f25070 */
[----:B------:R-:W-:Y:S02]  /*32180*/  R2UR UR7, R7 ;  /* 0x00000000070772ca */ /* 0x000fe400000e0000 */
[----:B------:R-:W-:Y:S02]  /*32190*/  R2UR UR6, R6 ;  /* 0x00000000060672ca */ /* 0x000fe400000e0000 */
[----:B------:R-:W-:Y:S02]  /*321a0*/  F2FP.BF16.F32.PACK_AB R152, R215, R152 ;  /* 0x00000098d798723e */ /* 0x000fe400000010ff */
[----:B------:R-:W-:Y:S02]  /*321b0*/  F2FP.BF16.F32.PACK_AB R154, R213, R154 ;  /* 0x0000009ad59a723e */ /* 0x000fe400000010ff */
[----:B------:R-:W-:Y:S02]  /*321c0*/  F2FP.BF16.F32.PACK_AB R153, R212, R153 ;  /* 0x00000099d499723e */ /* 0x000fe400000010ff */
[----:B------:R-:W-:Y:S01]  /*321d0*/  F2FP.BF16.F32.PACK_AB R155, R214, R155 ;  /* 0x0000009bd69b723e */ /* 0x000fe200000010ff */
[----:B------:R-:W-:Y:S01]  /*321e0*/  VOTEU.ANY UP0, P1 ;  /* 0x00000000003f7886 */ /* 0x000fe20000800100 */
        /* <DEDUP_REMOVED lines=19> */
[----:B------:R-:W-:Y:S01]  /*32320*/  R2UR UR25, R5 ;  /* 0x00000000051972ca */ /* 0x000fe200000e0000 */
[----:B-----5:R-:W-:-:S06]  /*32330*/  WARPGROUP.ARRIVE ;  /* 0x00000000000079c5 */ /* 0x020fcc0000000000 */
[----:B------:R-:W-:Y:S01]  /*32340*/  HGMMA.64x256x16.F32.BF16 R24, R152, gdesc[UR4].tnspB, R24, UP0, gsb0 ;  /* 0x43e0000498187df0 */ /* 0x000fe2000b801818 */
        /* <DEDUP_REMOVED lines=15> */
[----:B------:R-:W-:Y:S02]  /*32440*/  R2UR UR51, R5 ;  /* 0x00000000053372ca */ /* 0x000fe400000e0000 */
[C---:B------:R-:W-:Y:S01]  /*32450*/  R2UR UR52, R4.reuse ;  /* 0x00000000043472ca */ /* 0x040fe200000e0000 */
[----:B------:R-:W-:Y:S02]  /*32460*/  WARPGROUP.DEPBAR.LE gsb0, 0x0 ;  /* 0x00008000000079c5 */ /* 0x000fe40000010000 */
[----:B------:R0:W-:Y:S01]  /*32470*/  ST.E desc[UR4][R2.64], R24 ;  /* 0x0000001802007985 */ /* 0x0001e2000c101904 */
[----:B------:R-:W-:-:S02]  /*32480*/  R2UR UR4, R4 ;  /* 0x00000000040472ca */ /* 0x000fc400000e0000 */
[----:B------:R-:W-:-:S13]  /*32490*/  R2UR UR5, R5 ;  /* 0x00000000050572ca */ /* 0x000fda00000e0000 */
[----:B------:R1:W-:Y:S01]  /*324a0*/  ST.E desc[UR4][R2.64+0x4], R25 ;  /* 0x0000041902007985 */ /* 0x0003e2000c101904 */
[C---:B------:R-:W-:Y:S02]  /*324b0*/  R2UR UR4, R4.reuse ;  /* 0x00000000040472ca */ /* 0x040fe400000e0000 */
[C---:B------:R-:W-:Y:S01]  /*324c0*/  R2UR UR5, R5.reuse ;  /* 0x00000000050572ca */ /* 0x040fe200000e0000 */
[----:B------:R2:W-:Y:S01]  /*324d0*/  ST.E desc[UR6][R2.64+0x8], R26 ;  /* 0x0000081a02007985 */ /* 0x0005e2000c101906 */
[C---:B------:R-:W-:Y:S02]  /*324e0*/  R2UR UR6, R4.reuse ;  /* 0x00000000040672ca */ /* 0x040fe400000e0000 */
[C---:B------:R-:W-:Y:S01]  /*324f0*/  R2UR UR7, R5.reuse ;  /* 0x00000000050772ca */ /* 0x040fe200000e0000 */
[----:B------:R3:W-:Y:S01]  /*32500*/  ST.E desc[UR8][R2.64+0xc], R27 ;  /* 0x00000c1b02007985 */ /* 0x0007e2000c101908 */
[C---:B------:R-:W-:Y:S02]  /*32510*/  R2UR UR8, R4.reuse ;  /* 0x00000000040872ca */ /* 0x040fe400000e0000 */
[----:B------:R-:W-:Y:S01]  /*32520*/  R2UR UR9, R5 ;  /* 0x00000000050972ca */ /* 0x000fe200000e0000 */
[----:B------:R4:W-:Y:S01]  /*32530*/  ST.E desc[UR10][R2.64+0x10], R28 ;  /* 0x0000101c02007985 */ /* 0x0009e2000c10190a */
[----:B------:R-:W-:-:S02]  /*32540*/  R2UR UR10, R4 ;  /* 0x00000000040a72ca */ /* 0x000fc400000e0000 */
        /* <DEDUP_REMOVED lines=25> */
[----:B------:R5:W-:Y:S04]  /*326e0*/  ST.E desc[UR8][R2.64+0x34], R37 ;  /* 0x0000342502007985 */ /* 0x000be8000c101908 */
[----:B------:R5:W-:Y:S04]  /*326f0*/  ST.E desc[UR10][R2.64+0x38], R38 ;  /* 0x0000382602007985 */ /* 0x000be8000c10190a */
[----:B------:R5:W-:Y:S01]  /*32700*/  ST.E desc[UR12][R2.64+0x3c], R39 ;  /* 0x00003c2702007985 */ /* 0x000be2000c10190c */
[----:B------:R-:W-:-:S03]  /*32710*/  R2UR UR8, R4 ;  /* 0x00000000040872ca */ /* 0x000fc600000e0000 */
[----:B------:R5:W-:Y:S01]  /*32720*/  ST.E desc[UR14][R2.64+0x40], R40 ;  /* 0x0000402802007985 */ /* 0x000be2000c10190e */
[----:B------:R-:W-:-:S03]  /*32730*/  R2UR UR9, R5 ;  /* 0x00000000050972ca */ /* 0x000fc600000e0000 */
[----:B------:R5:W-:Y:S04]  /*32740*/  ST.E desc[UR16][R2.64+0x44], R41 ;  /* 0x0000442902007985 */ /* 0x000be8000c101910 */
[----:B------:R5:W-:Y:S04]  /*32750*/  ST.E desc[UR18][R2.64+0x48], R42 ;  /* 0x0000482a02007985 */ /* 0x000be8000c101912 */
[----:B------:R5:W-:Y:S04]  /*32760*/  ST.E desc[UR20][R2.64+0x4c], R43 ;  /* 0x00004c2b02007985 */ /* 0x000be8000c101914 */
[----:B------:R5:W-:Y:S04]  /*32770*/  ST.E desc[UR22][R2.64+0x50], R44 ;  /* 0x0000502c02007985 */ /* 0x000be8000c101916 */
[----:B------:R5:W-:Y:S01]  /*32780*/  ST.E desc[UR24][R2.64+0x54], R45 ;  /* 0x0000542d02007985 */ /* 0x000be2000c101918 */
[----:B------:R-:W-:-:S03]  /*32790*/  R2UR UR10, R4 ;  /* 0x00000000040a72ca */ /* 0x000fc600000e0000 */
[----:B------:R5:W-:Y:S01]  /*327a0*/  ST.E desc[UR4][R2.64+0x58], R46 ;  /* 0x0000582e02007985 */ /* 0x000be2000c101904 */
[C---:B------:R-:W-:Y:S02]  /*327b0*/  R2UR UR4, R4.reuse ;  /* 0x00000000040472ca */ /* 0x040fe400000e0000 */
[C---:B------:R-:W-:Y:S01]  /*327c0*/  R2UR UR5, R5.reuse ;  /* 0x00000000050572ca */ /* 0x040fe200000e0000 */
[----:B------:R5:W-:Y:S01]  /*327d0*/  ST.E desc[UR6][R2.64+0x5c], R47 ;  /* 0x00005c2f02007985 */ /* 0x000be2000c101906 */
        /* <DEDUP_REMOVED lines=12> */
[C---:B------:R-:W-:Y:S01]  /*328a0*/  R2UR UR21, R5.reuse ;  /* 0x00000000051572ca */ /* 0x040fe200000e0000 */
[----:B------:R5:W-:Y:S01]  /*328b0*/  ST.E desc[UR8][R2.64+0x60], R48 ;  /* 0x0000603002007985 */ /* 0x000be2000c101908 */
        /* <DEDUP_REMOVED lines=8> */
[----:B------:R-:W-:Y:S01]  /*32940*/  R2UR UR5, R5 ;  /* 0x00000000050572ca */ /* 0x000fe200000e0000 */
[----:B------:R5:W-:Y:S04]  /*32950*/  ST.E desc[UR6][R2.64+0x68], R50 ;  /* 0x0000683202007985 */ /* 0x000be8000c101906 */
[----:B------:R5:W-:Y:S04]  /*32960*/  ST.E desc[UR10][R2.64+0x6c], R51 ;  /* 0x00006c3302007985 */ /* 0x000be8000c10190a */
[----:B------:R5:W-:Y:S04]  /*32970*/  ST.E desc[UR12][R2.64+0x70], R52 ;  /* 0x0000703402007985 */ /* 0x000be8000c10190c */
        /* <DEDUP_REMOVED lines=8> */
[----:B------:R5:W-:Y:S01]  /*32a00*/  ST.E desc[UR8][R2.64+0x8c], R59 ;  /* 0x00008c3b02007985 */ /* 0x000be2000c101908 */
[C---:B------:R-:W-:Y:S02]  /*32a10*/  R2UR UR8, R4.reuse ;  /* 0x00000000040872ca */ /* 0x040fe400000e0000 */
[----:B------:R-:W-:Y:S01]  /*32a20*/  R2UR UR9, R5 ;  /* 0x00000000050972ca */ /* 0x000fe200000e0000 */
[----:B------:R5:W-:Y:S01]  /*32a30*/  ST.E desc[UR4][R2.64+0x90], R60 ;  /* 0x0000903c02007985 */ /* 0x000be2000c101904 */
        /* <DEDUP_REMOVED lines=13> */
[C---:B------:R-:W-:Y:S01]  /*32b10*/  R2UR UR21, R5.reuse ;  /* 0x00000000051572ca */ /* 0x040fe200000e0000 */
[----:B------:R5:W-:Y:S01]  /*32b20*/  ST.E desc[UR6][R2.64+0x94], R61 ;  /* 0x0000943d02007985 */ /* 0x000be2000c101906 */
        /* <DEDUP_REMOVED lines=245> */
[C---:B------:R-:W-:Y:S02]  /*33a80*/  R2UR UR54, R4.reuse ;  /* 0x00000000043672ca */ /* 0x040fe400000e0000 */
[----:B------:R-:W-:Y:S01]  /*33a90*/  R2UR UR55, R5 ;  /* 0x00000000053772ca */ /* 0x000fe200000e0000 */
        /* <DEDUP_REMOVED lines=12> */
[----:B------:R-:W-:Y:S01]  /*33b60*/  ST.E desc[UR28][R8.64], R195 ;  /* 0x000000c308007985 */ /* 0x000fe2000c10191c */
[C---:B------:R-:W-:Y:S02]  /*33b70*/  R2UR UR58, R4.reuse ;  /* 0x00000000043a72ca */ /* 0x040fe400000e0000 */
[C---:B------:R-:W-:Y:S01]  /*33b80*/  R2UR UR59, R5.reuse ;  /* 0x00000000053b72ca */ /* 0x040fe200000e0000 */
[----:B0-----:R-:W5:Y:S01]  /*33b90*/  LD.E R24, desc[UR30][R2.64] ;  /* 0x0000001e02187980 */ /* 0x001f62000c101900 */
[C---:B------:R-:W-:Y:S02]  /*33ba0*/  R2UR UR56, R4.reuse ;  /* 0x00000000043872ca */ /* 0x040fe400000e0000 */
[C---:B------:R-:W-:Y:S01]  /*33bb0*/  R2UR UR57, R5.reuse ;  /* 0x00000000053972ca */ /* 0x040fe200000e0000 */
[----:B-1----:R-:W5:Y:S01]  /*33bc0*/  LD.E R25, desc[UR32][R2.64+0x4] ;  /* 0x0000042002197980 */ /* 0x002f62000c101900 */
[C---:B------:R-:W-:Y:S02]  /*33bd0*/  R2UR UR4, R4.reuse ;  /* 0x00000000040472ca */ /* 0x040fe400000e0000 */
[----:B------:R-:W-:Y:S01]  /*33be0*/  R2UR UR5, R5 ;  /* 0x00000000050572ca */ /* 0x000fe200000e0000 */
[----:B--2---:R-:W2:Y:S01]  /*33bf0*/  LD.E R26, desc[UR34][R2.64+0x8] ;  /* 0x00000822021a7980 */ /* 0x004ea2000c101900 */
[----:B------:R-:W-:-:S02]  /*33c00*/  R2UR UR6, R4 ;  /* 0x00000000040672ca */ /* 0x000fc400000e0000 */
[C---:B------:R-:W-:Y:S01]  /*33c10*/  R2UR UR7, R5.reuse ;  /* 0x00000000050772ca */ /* 0x040fe200000e0000 */
[----:B---3--:R-:W2:Y:S01]  /*33c20*/  LD.E R27, desc[UR44][R2.64+0xc] ;  /* 0x00000c2c021b7980 */ /* 0x008ea2000c101900 */
[C---:B------:R-:W-:Y:S02]  /*33c30*/  R2UR UR8, R4.reuse ;  /* 0x00000000040872ca */ /* 0x040fe400000e0000 */
[C---:B------:R-:W-:Y:S01]  /*33c40*/  R2UR UR9, R5.reuse ;  /* 0x00000000050972ca */ /* 0x040fe200000e0000 */
[----:B----4-:R-:W2:Y:S01]  /*33c50*/  LD.E R28, desc[UR46][R2.64+0x10] ;  /* 0x0000102e021c7980 */ /* 0x010ea2000c101900 */
[C---:B------:R-:W-:Y:S02]  /*33c60*/  R2UR UR10, R4.reuse ;  /* 0x00000000040a72ca */ /* 0x040fe400000e0000 */
[----:B------:R-:W-:Y:S01]  /*33c70*/  R2UR UR11, R5 ;  /* 0x00000000050b72ca */ /* 0x000fe200000e0000 */
[----:B-----5:R-:W2:Y:S01]  /*33c80*/  LD.E R29, desc[UR50][R2.64+0x14] ;  /* 0x00001432021d7980 */ /* 0x020ea2000c101900 */
[----:B------:R-:W-:-:S02]  /*33c90*/  R2UR UR12, R4 ;  /* 0x00000000040c72ca */ /* 0x000fc400000e0000 */
[C---:B------:R-:W-:Y:S01]  /*33ca0*/  R2UR UR13, R5.reuse ;  /* 0x00000000050d72ca */ /* 0x040fe200000e0000 */
[----:B------:R-:W2:Y:S01]  /*33cb0*/  LD.E R30, desc[UR52][R2.64+0x18] ;  /* 0x00001834021e7980 */ /* 0x000ea2000c101900 */
[C---:B------:R-:W-:Y:S02]  /*33cc0*/  R2UR UR14, R4.reuse ;  /* 0x00000000040e72ca */ /* 0x040fe400000e0000 */
[C---:B------:R-:W-:Y:S01]  /*33cd0*/  R2UR UR15, R5.reuse ;  /* 0x00000000050f72ca */ /* 0x040fe200000e0000 */
[----:B------:R-:W2:Y:S01]  /*33ce0*/  LD.E R31, desc[UR54][R2.64+0x1c] ;  /* 0x00001c36021f7980 */ /* 0x000ea2000c101900 */
[C---:B------:R-:W-:Y:S02]  /*33cf0*/  R2UR UR16, R4.reuse ;  /* 0x00000000041072ca */ /* 0x040fe400000e0000 */
[----:B------:R-:W-:Y:S01]  /*33d00*/  R2UR UR17, R5 ;  /* 0x00000000051172ca */ /* 0x000fe200000e0000 */
[----:B------:R-:W2:Y:S01]  /*33d10*/  LD.E R32, desc[UR60][R2.64+0x20] ;  /* 0x0000203c02207980 */ /* 0x000ea2000c101900 */
        /* <DEDUP_REMOVED lines=327> */
[----:B------:R-:W-:Y:S02]  /*35190*/  R2UR UR54, R4 ;  /* 0x00000000043672ca */ /* 0x000fe400000e0000 */
[----:B------:R-:W-:Y:S01]  /*351a0*/  R2UR UR55, R5 ;  /* 0x00000000053772ca */ /* 0x000fe200000e0000 */
        /* <DEDUP_REMOVED lines=10> */
[----:B------:R-:W-:-:S02]  /*35250*/  VIADD R152, R6, 0x80 ;  /* 0x0000008006987836 */ /* 0x000fc40000000000 */
[----:B------:R-:W-:-:S03]  /*35260*/  IMAD.MOV.U32 R153, RZ, RZ, R7 ;  /* 0x000000ffff997224 */ /* 0x000fc600078e0007 */
[----:B------:R-:W-:Y:S02]  /*35270*/  R2UR UR6, R152 ;  /* 0x00000000980672ca */ /* 0x000fe400000e0000 */
[----:B------:R-:W-:Y:S02]  /*35280*/  R2UR UR7, R153 ;  /* 0x00000000990772ca */ /* 0x000fe400000e0000 */
[----:B------:R-:W-:Y:S02]  /*35290*/  F2FP.BF16.F32.PACK_AB R152, R20, R21 ;  /* 0x000000151498723e */ /* 0x000fe400000010ff */
[----:B------:R-:W-:Y:S02]  /*352a0*/  F2FP.BF16.F32.PACK_AB R154, R18, R19 ;  /* 0x00000013129a723e */ /* 0x000fe400000010ff */
[----:B------:R-:W-:Y:S02]  /*352b0*/  F2FP.BF16.F32.PACK_AB R153, R14, R15 ;  /* 0x0000000f0e99723e */ /* 0x000fe400000010ff */
[----:B------:R-:W-:-:S02]  /*352c0*/  F2FP.BF16.F32.PACK_AB R155, R12, R13 ;  /* 0x0000000d0c9b723e */ /* 0x000fc400000010ff */
        /* <DEDUP_REMOVED lines=18> */
[----:B------:R-:W-:Y:S02]  /*353f0*/  R2UR UR24, R4 ;  /* 0x00000000041872ca */ /* 0x000fe400000e0000 */
[----:B------:R-:W-:Y:S01]  /*35400*/  R2UR UR25, R5 ;  /* 0x00000000051972ca */ /* 0x000fe200000e0000 */
[----:B--2---:R-:W-:-:S06]  /*35410*/  WARPGROUP.ARRIVE ;  /* 0x00000000000079c5 */ /* 0x004fcc0000000000 */
[----:B------:R-:W-:Y:S01]  /*35420*/  HGMMA.64x256x16.F32.BF16 R24, R152, gdesc[UR4].tnspB, R24, gsb0 ;  /* 0x43e0000498187df0 */ /* 0x000fe20008001818 */
        /* <DEDUP_REMOVED lines=19> */
[C---:B------:R-:W-:Y:S01]  /*35560*/  R2UR UR55, R5.reuse ;  /* 0x00000000053772ca */ /* 0x040fe200000e0000 */
[----:B------:R-:W-:Y:S02]  /*35570*/  WARPGROUP.DEPBAR.LE gsb0, 0x0 ;  /* 0x00008000000079c5 */ /* 0x000fe40000010000 */
        /* <DEDUP_REMOVED lines=2670> */
[----:B------:R5:W-:Y:S04]  /*3fc60*/  ST.E desc[UR6][R2.64+0x1b4], R133 ;  /* 0x0001b48502007985 */ /* 0x000be8000c101906 */
[----:B------:R5:W-:Y:S04]  /*3fc70*/  ST.E desc[UR8][R2.64+0x1b8], R134 ;  /* 0x0001b88602007985 */ /* 0x000be8000c101908 */
[----:B------:R5:W-:Y:S04]  /*3fc80*/  ST.E desc[UR4][R2.64+0x1bc], R135 ;  /* 0x0001bc8702007985 */ /* 0x000be8000c101904 */
[----:B------:R5:W-:Y:S01]  /*3fc90*/  ST.E desc[UR10][R2.64+0x1c0], R136 ;  /* 0x0001c08802007985 */ /* 0x000be2000c10190a */
[----:B------:R-:W-:-:S03]  /*3fca0*/  R2UR UR6, R4 ;  /* 0x00000000040672ca */ /* 0x000fc600000e0000 */
[----:B------:R5:W-:Y:S01]  /*3fcb0*/  ST.E desc[UR12][R2.64+0x1c4], R137 ;  /* 0x0001c48902007985 */ /* 0x000be2000c10190c */
[----:B------:R-:W-:-:S03]  /*3fcc0*/  R2UR UR7, R5 ;  /* 0x00000000050772ca */ /* 0x000fc600000e0000 */
[----:B------:R5:W-:Y:S01]  /*3fcd0*/  ST.E desc[UR14][R2.64+0x1c8], R138 ;  /* 0x0001c88a02007985 */ /* 0x000be2000c10190e */
[----:B------:R-:W-:-:S03]  /*3fce0*/  R2UR UR8, R4 ;  /* 0x00000000040872ca */ /* 0x000fc600000e0000 */
[----:B------:R5:W-:Y:S01]  /*3fcf0*/  ST.E desc[UR16][R2.64+0x1cc], R139 ;  /* 0x0001cc8b02007985 */ /* 0x000be2000c101910 */
[----:B------:R-:W-:-:S03]  /*3fd00*/  R2UR UR9, R5 ;  /* 0x00000000050972ca */ /* 0x000fc600000e0000 */
        /* <DEDUP_REMOVED lines=13> */
[----:B------:R-:W-:-:S03]  /*3fde0*/  R2UR UR51, R5 ;  /* 0x00000000053372ca */ /* 0x000fc600000e0000 */
[----:B------:R5:W-:Y:S01]  /*3fdf0*/  ST.E desc[UR28][R2.64+0x1e4], R145 ;  /* 0x0001e49102007985 */ /* 0x000be2000c10191c */
[C---:B------:R-:W-:Y:S02]  /*3fe00*/  R2UR UR28, R4.reuse ;  /* 0x00000000041c72ca */ /* 0x040fe400000e0000 */
[C---:B------:R-:W-:Y:S02]  /*3fe10*/  R2UR UR29, R5.reuse ;  /* 0x00000000051d72ca */ /* 0x040fe400000e0000 */
[C---:B------:R-:W-:Y:S02]  /*3fe20*/  R2UR UR52, R4.reuse ;  /* 0x00000000043472ca */ /* 0x040fe400000e0000 */
[C---:B------:R-:W-:Y:S02]  /*3fe30*/  R2UR UR53, R5.reuse ;  /* 0x00000000053572ca */ /* 0x040fe400000e0000 */
[C---:B------:R-:W-:Y:S02]  /*3fe40*/  R2UR UR54, R4.reuse ;  /* 0x00000000043672ca */ /* 0x040fe400000e0000 */
[----:B------:R-:W-:Y:S01]  /*3fe50*/  R2UR UR55, R5 ;  /* 0x00000000053772ca */ /* 0x000fe200000e0000 */
[----:B------:R-:W-:Y:S04]  /*3fe60*/  ST.E desc[UR6][R2.64+0x1ec], R147 ;  /* 0x0001ec9302007985 */ /* 0x000fe8000c101906 */
[----:B------:R-:W-:Y:S04]  /*3fe70*/  ST.E desc[UR8][R2.64+0x1f0], R148 ;  /* 0x0001f09402007985 */ /* 0x000fe8000c101908 */
[----:B------:R-:W-:Y:S04]  /*3fe80*/  ST.E desc[UR10][R2.64+0x1f4], R149 ;  /* 0x0001f49502007985 */ /* 0x000fe8000c10190a */
[----:B------:R-:W-:Y:S04]  /*3fe90*/  ST.E desc[UR12][R2.64+0x1f8], R150 ;  /* 0x0001f89602007985 */ /* 0x000fe8000c10190c */
[----:B------:R-:W-:Y:S01]  /*3fea0*/  ST.E desc[UR14][R2.64+0x1fc], R151 ;  /* 0x0001fc9702007985 */ /* 0x000fe2000c10190e */
        /* <DEDUP_REMOVED lines=370> */
[----:B------:R-:W-:Y:S01]  /*415d0*/  VIADD R6, R6, 0x280 ;  /* 0x0000028006067836 */ /* 0x000fe20000000000 */
[----:B------:R-:W-:-:S02]  /*415e0*/  R2UR UR7, R7 ;  /* 0x00000000070772ca */ /* 0x000fc400000e0000 */
[----:B------:R-:W-:Y:S02]  /*415f0*/  F2FP.BF16.F32.PACK_AB R184, R187, R188 ;  /* 0x000000bcbbb8723e */ /* 0x000fe400000010ff */
[----:B------:R-:W-:Y:S02]  /*41600*/  R2UR UR6, R6 ;  /* 0x00000000060672ca */ /* 0x000fe400000e0000 */
[----:B------:R-:W-:Y:S02]  /*41610*/  F2FP.BF16.F32.PACK_AB R186, R185, R186 ;  /* 0x000000bab9ba723e */ /* 0x000fe400000010ff */
[----:B------:R-:W-:Y:S02]  /*41620*/  F2FP.BF16.F32.PACK_AB R185, R160, R161 ;  /* 0x000000a1a0b9723e */ /* 0x000fe400000010ff */
[----:B------:R-:W-:Y:S02]  /*41630*/  F2FP.BF16.F32.PACK_AB R187, R158, R159 ;  /* 0x0000009f9ebb723e */ /* 0x000fe400000010ff */
        /* <DEDUP_REMOVED lines=27> */
[----:B------:R-:W-:Y:S01]  /*417f0*/  R2UR UR29, R5 ;  /* 0x00000000051d72ca */ /* 0x000fe200000e0000 */
[----:B------:R-:W-:-:S02]  /*41800*/  WARPGROUP.DEPBAR.LE gsb0, 0x0 ;  /* 0x00008000000079c5 */ /* 0x000fc40000010000 */
[----:B------:R-:W-:Y:S01]  /*41810*/  ST.E desc[UR4][R2.64], R24 ;  /* 0x0000001802007985 */ /* 0x000fe2000c101904 */
[C---:B------:R-:W-:Y:S02]  /*41820*/  R2UR UR4, R4.reuse ;  /* 0x00000000040472ca */ /* 0x040fe400000e0000 */
[C---:B------:R-:W-:Y:S01]  /*41830*/  R2UR UR5, R5.reuse ;  /* 0x00000000050572ca */ /* 0x040fe200000e0000 */
[----:B------:R-:W-:Y:S01]  /*41840*/  ST.E desc[UR6][R2.64+0x4], R25 ;  /* 0x0000041902007985 */ /* 0x000fe2000c101906 */
[C---:B------:R-:W-:Y:S02]  /*41850*/  R2UR UR6, R4.reuse ;  /* 0x00000000040672ca */ /* 0x040fe400000e0000 */
[----:B------:R-:W-:Y:S01]  /*41860*/  R2UR UR7, R5 ;  /* 0x00000000050772ca */ /* 0x000fe200000e0000 */
[----:B------:R-:W-:Y:S04]  /*41870*/  ST.E desc[UR8][R2.64+0x8], R26 ;  /* 0x0000081a02007985 */ /* 0x000fe8000c101908 */
[----:B------:R-:W-:Y:S04]  /*41880*/  ST.E desc[UR10][R2.64+0xc], R27 ;  /* 0x00000c1b02007985 */ /* 0x000fe8000c10190a */
[----:B------:R-:W-:Y:S01]  /*41890*/  ST.E desc[UR12][R2.64+0x10], R28 ;  /* 0x0000101c02007985 */ /* 0x000fe2000c10190c */
[----:B------:R-:W-:-:S03]  /*418a0*/  R2UR UR8, R4 ;  /* 0x00000000040872ca */ /* 0x000fc600000e0000 */
[----:B------:R-:W-:Y:S01]  /*418b0*/  ST.E desc[UR14][R2.64+0x14], R29 ;  /* 0x0000141d02007985 */ /* 0x000fe2000c10190e */
[----:B------:R-:W-:-:S03]  /*418c0*/  R2UR UR9, R5 ;  /* 0x00000000050972ca */ /* 0x000fc600000e0000 */
[----:B------:R-:W-:Y:S04]  /*418d0*/  ST.E desc[UR16][R2.64+0x18], R30 ;  /* 0x0000181e02007985 */ /* 0x000fe8000c101910 */
[----:B------:R-:W-:Y:S04]  /*418e0*/  ST.E desc[UR18][R2.64+0x1c], R31 ;  /* 0x00001c1f02007985 */ /* 0x000fe8000c101912 */
[----:B------:R-:W-:Y:S04]  /*418f0*/  ST.E desc[UR20][R2.64+0x20], R32 ;  /* 0x0000202002007985 */ /* 0x000fe8000c101914 */
[----:B------:R-:W-:Y:S04]  /*41900*/  ST.E desc[UR22][R2.64+0x24], R33 ;  /* 0x0000242102007985 */ /* 0x000fe8000c101916 */
[----:B------:R-:W-:Y:S01]  /*41910*/  ST.E desc[UR24][R2.64+0x28], R34 ;  /* 0x0000282202007985 */ /* 0x000fe2000c101918 */
[----:B------:R-:W-:-:S03]  /*41920*/  R2UR UR10, R4 ;  /* 0x00000000040a72ca */ /* 0x000fc600000e0000 */
[----:B------:R-:W-:Y:S01]  /*41930*/  ST.E desc[UR4][R2.64+0x2c], R35 ;  /* 0x00002c2302007985 */ /* 0x000fe2000c101904 */
[C---:B------:R-:W-:Y:S02]  /*41940*/  R2UR UR4, R4.reuse ;  /* 0x00000000040472ca */ /* 0x040fe400000e0000 */
[C---:B------:R-:W-:Y:S01]  /*41950*/  R2UR UR5, R5.reuse ;  /* 0x00000000050572ca */ /* 0x040fe200000e0000 */
[----:B------:R-:W-:Y:S01]  /*41960*/  ST.E desc[UR6][R2.64+0x30], R36 ;  /* 0x0000302402007985 */ /* 0x000fe2000c101906 */
        /* <DEDUP_REMOVED lines=13> */
[----:B------:R-:W-:Y:S01]  /*41a40*/  ST.E desc[UR8][R2.64+0x34], R37 ;  /* 0x0000342502007985 */ /* 0x000fe2000c101908 */
        /* <DEDUP_REMOVED lines=8> */
[----:B------:R-:W-:Y:S01]  /*41ad0*/  R2UR UR5, R5 ;  /* 0x00000000050572ca */ /* 0x000fe200000e0000 */
[----:B------:R-:W-:Y:S04]  /*41ae0*/  ST.E desc[UR6][R2.64+0x3c], R39 ;  /* 0x00003c2702007985 */ /* 0x000fe8000c101906 */
[----:B------:R-:W-:Y:S04]  /*41af0*/  ST.E desc[UR10][R2.64+0x40], R40 ;  /* 0x0000402802007985 */ /* 0x000fe8000c10190a */
[----:B------:R-:W-:Y:S04]  /*41b00*/  ST.E desc[UR12][R2.64+0x44], R41 ;  /* 0x0000442902007985 */ /* 0x000fe8000c10190c */
        /* <DEDUP_REMOVED lines=8> */
[----:B------:R-:W-:Y:S01]  /*41b90*/  ST.E desc[UR8][R2.64+0x60], R48 ;  /* 0x0000603002007985 */ /* 0x000fe2000c101908 */
[C---:B------:R-:W-:Y:S02]  /*41ba0*/  R2UR UR8, R4.reuse ;  /* 0x00000000040872ca */ /* 0x040fe400000e0000 */
[----:B------:R-:W-:Y:S01]  /*41bb0*/  R2UR UR9, R5 ;  /* 0x00000000050972ca */ /* 0x000fe200000e0000 */
[----:B------:R-:W-:Y:S01]  /*41bc0*/  ST.E desc[UR4][R2.64+0x64], R49 ;  /* 0x0000643102007985 */ /* 0x000fe2000c101904 */
        /* <DEDUP_REMOVED lines=14> */
[----:B------:R-:W-:Y:S01]  /*41cb0*/  ST.E desc[UR6][R2.64+0x68], R50 ;  /* 0x0000683202007985 */ /* 0x000fe2000c101906 */
        /* <DEDUP_REMOVED lines=288> */
[----:B------:R-:W2:Y:S01]  /*42ec0*/  LD.E R7, desc[UR28][R2.64] ;  /* 0x0000001c02077980 */ /* 0x000ea2000c101900 */
[----:B------:R-:W-:-:S02]  /*42ed0*/  R2UR UR4, R4 ;  /* 0x00000000040472ca */ /* 0x000fc400000e0000 */
[C---:B------:R-:W-:Y:S02]  /*42ee0*/  R2UR UR5, R5.reuse ;  /* 0x00000000050572ca */ /* 0x040fe400000e0000 */
[----:B------:R-:W-:Y:S02]  /*42ef0*/  R2UR UR6, R4 ;  /* 0x00000000040672ca */ /* 0x000fe400000e0000 */
[----:B------:R-:W-:-:S09]  /*42f00*/  R2UR UR7, R5 ;  /* 0x00000000050772ca */ /* 0x000fd200000e0000 */
[----:B--2---:R1:W-:Y:S04]  /*42f10*/  ST.E desc[UR4][R2.64], R7 ;  /* 0x0000000702007985 */ /* 0x0043e8000c101904 */
[----:B------:R-:W2:Y:S01]  /*42f20*/  LD.E R11, desc[UR6][R2.64+0x4] ;  /* 0x00000406020b7980 */ /* 0x000ea2000c101900 */
[C---:B------:R-:W-:Y:S02]  /*42f30*/  R2UR UR4, R4.reuse ;  /* 0x00000000040472ca */ /* 0x040fe400000e0000 */
[C---:B------:R-:W-:Y:S02]  /*42f40*/  R2UR UR5, R5.reuse ;  /* 0x00000000050572ca */ /* 0x040fe400000e0000 */
[----:B------:R-:W-:Y:S02]  /*42f50*/  R2UR UR6, R4 ;  /* 0x00000000040672ca */ /* 0x000fe400000e0000 */
[----:B------:R-:W-:-:S09]  /*42f60*/  R2UR UR7, R5 ;  /* 0x00000000050772ca */ /* 0x000fd200000e0000 */
[----:B--2---:R2:W-:Y:S04]  /*42f70*/  ST.E desc[UR4][R2.64+0x4], R11 ;  /* 0x0000040b02007985 */ /* 0x0045e8000c101904 */
[----:B------:R-:W3:Y:S01]  /*42f80*/  LD.E R13, desc[UR6][R2.64+0x8] ;  /* 0x00000806020d7980 */ /* 0x000ee2000c101900 */
[C---:B------:R-:W-:Y:S02]  /*42f90*/  R2UR UR4, R4.reuse ;  /* 0x00000000040472ca */ /* 0x040fe400000e0000 */
[C---:B------:R-:W-:Y:S02]  /*42fa0*/  R2UR UR5, R5.reuse ;  /* 0x00000000050572ca */ /* 0x040fe400000e0000 */
[----:B------:R-:W-:Y:S02]  /*42fb0*/  R2UR UR6, R4 ;  /* 0x00000000040672ca */ /* 0x000fe400000e0000 */
[----:B------:R-:W-:-:S09]  /*42fc0*/  R2UR UR7, R5 ;  /* 0x00000000050772ca */ /* 0x000fd200000e0000 */
[----:B---3--:R3:W-:Y:S04]  /*42fd0*/  ST.E desc[UR4][R2.64+0x8], R13 ;  /* 0x0000080d02007985 */ /* 0x0087e8000c101904 */
[----:B0-----:R-:W4:Y:S01]  /*42fe0*/  LD.E R9, desc[UR6][R2.64+0xc] ;  /* 0x00000c0602097980 */ /* 0x001f22000c101900 */
[C---:B------:R-:W-:Y:S02]  /*42ff0*/  R2UR UR4, R4.reuse ;  /* 0x00000000040472ca */ /* 0x040fe400000e0000 */
[C---:B------:R-:W-:Y:S02]  /*43000*/  R2UR UR5, R5.reuse ;  /* 0x00000000050572ca */ /* 0x040fe400000e0000 */
[----:B------:R-:W-:Y:S02]  /*43010*/  R2UR UR6, R4 ;  /* 0x00000000040672ca */ /* 0x000fe400000e0000 */
[----:B------:R-:W-:-:S09]  /*43020*/  R2UR UR7, R5 ;  /* 0x00000000050772ca */ /* 0x000fd200000e0000 */
[----:B----4-:R0:W-:Y:S04]  /*43030*/  ST.E desc[UR4][R2.64+0xc], R9 ;  /* 0x00000c0902007985 */ /* 0x0101e8000c101904 */
[----:B-1----:R-:W4:Y:S01]  /*43040*/  LD.E R7, desc[UR6][R2.64+0x10] ;  /* 0x0000100602077980 */ /* 0x002f22000c101900 */
[C---:B------:R-:W-:Y:S02]  /*43050*/  R2UR UR4, R4.reuse ;  /* 0x00000000040472ca */ /* 0x040fe400000e0000 */
[C---:B------:R-:W-:Y:S02]  /*43060*/  R2UR UR5, R5.reuse ;  /* 0x00000000050572ca */ /* 0x040fe400000e0000 */
[----:B------:R-:W-:Y:S02]  /*43070*/  R2UR UR6, R4 ;  /* 0x00000000040672ca */ /* 0x000fe400000e0000 */
[----:B------:R-:W-:-:S09]  /*43080*/  R2UR UR7, R5 ;  /* 0x00000000050772ca */ /* 0x000fd200000e0000 */
[----:B----4-:R1:W-:Y:S04]  /*43090*/  ST.E desc[UR4][R2.64+0x10], R7 ;  /* 0x0000100702007985 */ /* 0x0103e8000c101904 */
[----:B--2---:R-:W2:Y:S01]  /*430a0*/  LD.E R11, desc[UR6][R2.64+0x14] ;  /* 0x00001406020b7980 */ /* 0x004ea2000c101900 */
[C---:B------:R-:W-:Y:S02]  /*430b0*/  R2UR UR4, R4.reuse ;  /* 0x00000000040472ca */ /* 0x040fe400000e0000 */
[C---:B------:R-:W-:Y:S02]  /*430c0*/  R2UR UR5, R5.reuse ;  /* 0x00000000050572ca */ /* 0x040fe400000e0000 */
[----:B------:R-:W-:Y:S02]  /*430d0*/  R2UR UR6, R4 ;  /* 0x00000000040672ca */ /* 0x000fe400000e0000 */
[----:B------:R-:W-:-:S09]  /*430e0*/  R2UR UR7, R5 ;  /* 0x00000000050772ca */ /* 0x000fd200000e0000 */
[----:B--2---:R2:W-:Y:S04]  /*430f0*/  ST.E desc[UR4][R2.64+0x14], R11 ;  /* 0x0000140b02007985 */ /* 0x0045e8000c101904 */
[----:B---3--:R-:W3:Y:S01]  /*43100*/  LD.E R13, desc[UR6][R2.64+0x18] ;  /* 0x00001806020d7980 */ /* 0x008ee2000c101900 */
        /* <DEDUP_REMOVED lines=719> */
[----:B---3--:R-:W2:Y:S01]  /*45e00*/  LD.E R13, desc[UR6][R2.64+0x1f8] ;  /* 0x0001f806020d7980 */ /* 0x008ea2000c101900 */
[C---:B------:R-:W-:Y:S02]  /*45e10*/  R2UR UR4, R4.reuse ;  /* 0x00000000040472ca */ /* 0x040fe400000e0000 */
[C---:B------:R-:W-:Y:S02]  /*45e20*/  R2UR UR5, R5.reuse ;  /* 0x00000000050572ca */ /* 0x040fe400000e0000 */
[----:B------:R-:W-:Y:S02]  /*45e30*/  R2UR UR6, R4 ;  /* 0x00000000040672ca */ /* 0x000fe400000e0000 */
[----:B------:R-:W-:-:S02]  /*45e40*/  R2UR UR7, R5 ;  /* 0x00000000050772ca */ /* 0x000fc400000e0000 */
[----:B------:R-:W-:-:S07]  /*45e50*/  LOP3.LUT P6, RZ, R203, 0x7f, RZ, 0xc0, !PT ;  /* 0x0000007fcbff7812 */ /* 0x000fce00078cc0ff */
[----:B--2---:R1:W-:Y:S04]  /*45e60*/  ST.E desc[UR4][R2.64+0x1f8], R13 ;  /* 0x0001f80d02007985 */ /* 0x0043e8000c101904 */
[----:B0-----:R-:W2:Y:S01]  /*45e70*/  LD.E R9, desc[UR6][R2.64+0x1fc] ;  /* 0x0001fc0602097980 */ /* 0x001ea2000c101900 */
[----:B------:R-:W-:Y:S02]  /*45e80*/  R2UR UR4, R4 ;  /* 0x00000000040472ca */ /* 0x000fe400000e0000 */
[----:B------:R-:W-:-:S13]  /*45e90*/  R2UR UR5, R5 ;  /* 0x00000000050572ca */ /* 0x000fda00000e0000 */
[----:B--2---:R1:W-:Y:S01]  /*45ea0*/  ST.E desc[UR4][R2.64+0x1fc], R9 ;  /* 0x0001fc0902007985 */ /* 0x0043e2000c101904 */
[----:B------:R-:W-:Y:S05]  /*45eb0*/  @P6 BRA `(.L_x_2339) ;  /* 0x0000000000306947 */ /* 0x000fea0003800000 */
[----:B-1----:R-:W2:Y:S04]  /*45ec0*/  LDL.64 R2, [R0+0x40] ;  /* 0x0000400000027983 */ /* 0x002ea80000100a00 */
[----:B------:R-:W3:Y:S01]  /*45ed0*/  LDL.64 R6, [R0] ;  /* 0x0000000000067983 */ /* 0x000ee20000100a00 */
[C---:B------:R-:W-:Y:S02]  /*45ee0*/  R2UR UR4, R4.reuse ;  /* 0x00000000040472ca */ /* 0x040fe400000e0000 */
[C---:B------:R-:W-:Y:S02]  /*45ef0*/  R2UR UR5, R5.reuse ;  /* 0x00000000050572ca */ /* 0x040fe400000e0000 */
[----:B------:R-:W-:Y:S02]  /*45f00*/  R2UR UR6, R4 ;  /* 0x00000000040672ca */ /* 0x000fe400000e0000 */
[----:B------:R-:W-:-:S09]  /*45f10*/  R2UR UR7, R5 ;  /* 0x00000000050772ca */ /* 0x000fd200000e0000 */
[----:B--2---:R-:W2:Y:S04]  /*45f20*/  LD.E.64 R2, desc[UR4][R2.64+0x30] ;  /* 0x0000300402027980 */ /* 0x004ea8000c101b00 */
[----:B---3--:R-:W3:Y:S01]  /*45f30*/  LD.E R6, desc[UR6][R6.64] ;  /* 0x0000000606067980 */ /* 0x008ee2000c101900 */
[----:B--2---:R-:W-:-:S05]  /*45f40*/  MOV R5, R2 ;  /* 0x0000000200057202 */ /* 0x004fca0000000f00 */
[----:B---3--:R-:W-:-:S05]  /*45f50*/  IMAD R4, R6, 0x8, R5 ;  /* 0x0000000806047824 */ /* 0x008fca00078e0205 */
[----:B------:R-:W-:-:S04]  /*45f60*/  PRMT R4, RZ, 0x654, R4 ;  /* 0x00000654ff047816 */ /* 0x000fc80000000004 */
[----:B------:R0:W-:Y:S03]  /*45f70*/  SYNCS.ARRIVE.TRANS64.RED.A1T0 RZ, [R4+URZ], RZ ;  /* 0x000000ff04ff79a7 */ /* 0x0001e6000810043f */
.L_x_2339:
[----:B-1----:R-:W-:Y:S02]  /*45f80*/  IMAD.MOV.U32 R2, RZ, RZ, R211 ;  /* 0x000000ffff027224 */ /* 0x002fe400078e00d3 */
[----:B------:R-:W-:-:S04]  /*45f90*/  IMAD.MOV.U32 R3, RZ, RZ, 0x0 ;  /* 0x00000000ff037424 */ /* 0x000fc800078e00ff */
[----:B0-----:R-:W-:Y:S05]  /*45fa0*/  RET.REL.NODEC R2 `(_ZN7cutlass13device_kernelIN5flash11enable_sm90INS1_16FlashAttnFwdSm90INS1_25CollectiveMainloopFwdSm90ILi2EN4cute5tupleIJNS5_1CILi1EEES8_S8_EEENS6_IJNS7_ILi128EEENS7_ILi96EEENS7_ILi64EEEEEELi256ENS_10bfloat16_tEfNS_4arch4Sm90ELb0ELb1ELb1ELb0ELb0ELb0ELb1ELb1ELb0ELb1ELb0ELb0EEENS1_21CollectiveEpilogueFwdINS6_IJSA_NS7_ILi256EEESB_EEES9_SE_SG_Li256ELb0ELb1ELb0ELb0EEENS1_30DynamicPersistentTileSchedulerILi256ELi128ELb0ELb1ELb1EEEEEEEEEvNT_6ParamsE) ;  /* 0xfffffba002147950 */ /* 0x001fea0003c3ffff */
.L_x_2317:
[----:B0-----:R0:W1:Y:S02]  /*45fb0*/  SYNCS.PHASECHK.TRANS64.TRYWAIT P1, [R2+URZ], R3 ;  /* 0x00000003020075a7 */ /* 0x001064000802017f */
[----:B-1----:R-:W-:Y:S05]  /*45fc0*/  @!P1 NANOSLEEP.SYNCS 0x989680 ;  /* 0x009896800000995d */ /* 0x002fea0003900000 */
[----:B------:R-:W1:Y:S02]  /*45fd0*/  @!P1 SYNCS.PHASECHK.TRANS64 P1, [R2+URZ], R3 ;  /* 0x00000003020095a7 */ /* 0x000e64000802007f */
[----:B-1----:R-:W-:Y:S05]  /*45fe0*/  @!P1 BRA `(.L_x_2317) ;  /* 0xfffffffc00f09947 */ /* 0x002fea000383ffff */
[----:B------:R-:W-:Y:S05]  /*45ff0*/  BRA `(.L_x_2316) ;  /* 0xfffffe4400f07947 */ /* 0x000fea000383ffff */
.L_x_2324:
[----:B0-----:R0:W1:Y:S02]  /*46000*/  SYNCS.PHASECHK.TRANS64.TRYWAIT P1, [R8+URZ], R9 ;  /* 0x00000009080075a7 */ /* 0x001064000802017f */
[----:B-1----:R-:W-:Y:S05]  /*46010*/  @!P1 NANOSLEEP.SYNCS 0x989680 ;  /* 0x009896800000995d */ /* 0x002fea0003900000 */
[----:B------:R-:W1:Y:S02]  /*46020*/  @!P1 SYNCS.PHASECHK.TRANS64 P1, [R8+URZ], R9 ;  /* 0x00000009080095a7 */ /* 0x000e64000802007f */
[----:B-1----:R-:W-:Y:S05]  /*46030*/  @!P1 BRA `(.L_x_2324) ;  /* 0xfffffffc00f09947 */ /* 0x002fea000383ffff */
[----:B------:R-:W-:Y:S05]  /*46040*/  BRA `(.L_x_2323) ;  /* 0xfffffe4c00c47947 */ /* 0x000fea000383ffff */
.L_x_2340:
        /* <DEDUP_REMOVED lines=11> */
.L_x_6037:


//--------------------- .text._ZN7cutlass13device_kernelIN5flash11enable_sm90INS1_16FlashAttnFwdSm90INS1_25CollectiveMainloopFwdSm90ILi2EN4cute5tupleIJNS5_1CILi1EEES8_S8_EEENS6_IJNS7_ILi128EEENS7_ILi96EEENS7_ILi64EEEEEELi256ENS_10bfloat16_tEfNS_4arch4Sm90ELb0ELb1ELb1ELb1ELb0ELb0ELb0ELb1ELb0ELb1ELb0ELb0EEENS1_21CollectiveEpilogueFwdINS6_IJSA_NS7_ILi256EEESB_EEES9_SE_SG_Li256ELb1ELb1ELb0ELb0EEENS1_36VarlenDynamicPersistentTileSchedulerILi128ELi96ELi256ELi128ELb0ELb1ELb1ELb1ELb0ELb1EEEEEEEEEvNT_6ParamsE --------------------------
	.section	.text._ZN7cutlass13device_kernelIN5flash11enable_sm90INS1_16FlashAttnFwdSm90INS1_25CollectiveMainloopFwdSm90ILi2EN4cute5tupleIJNS5_1CILi1EEES8_S8_EEENS6_IJNS7_ILi128EEENS7_ILi96EEENS7_ILi64EEEEEELi256ENS_10bfloat16_tEfNS_4arch4Sm90ELb0ELb1ELb1ELb1ELb0ELb0ELb0ELb1ELb0ELb1ELb0ELb0EEENS1_21CollectiveEpilogueFwdINS6_IJSA_NS7_ILi256EEESB_EEES9_SE_SG_Li256ELb1ELb1ELb0ELb0EEENS1_36VarlenDynamicPersistentTileSchedulerILi128ELi96ELi256ELi128ELb0ELb1ELb1ELb1ELb0ELb1EEEEEEEEEvNT_6ParamsE,"ax",@progbits
	.align	128
.text._ZN7cutlass13device_kernelIN5flash11enable_sm90INS1_16FlashAttnFwdSm90INS1_25CollectiveMainloopFwdSm90ILi2EN4cute5tupleIJNS5_1CILi1EEES8_S8_EEENS6_IJNS7_ILi128EEENS7_ILi96EEENS7_ILi64EEEEEELi256ENS_10bfloat16_tEfNS_4arch4Sm90ELb0ELb1ELb1ELb1ELb0ELb0ELb0ELb1ELb0ELb1ELb0ELb0EEENS1_21CollectiveEpilogueFwdINS6_IJSA_NS7_ILi256EEESB_EEES9_SE_SG_Li256ELb1ELb1ELb0ELb0EEENS1_36VarlenDynamicPersistentTileSchedulerILi128ELi96ELi256ELi128ELb0ELb1ELb1ELb1ELb0ELb1EEEEEEEEEvNT_6ParamsE:
        .type           _ZN7cutlass13device_kernelIN5flash11enable_sm90INS1_16FlashAttnFwdSm90INS1_25CollectiveMainloopFwdSm90ILi2EN4cute5tupleIJNS5_1CILi1EEES8_S8_EEENS6_IJNS7_ILi128EEENS7_ILi96EEENS7_ILi64EEEEEELi256ENS_10bfloat16_tEfNS_4arch4Sm90ELb0ELb1ELb1ELb1ELb0ELb0ELb0ELb1ELb0ELb1ELb0ELb0EEENS1_21CollectiveEpilogueFwdINS6_IJSA_NS7_ILi256EEESB_EEES9_SE_SG_Li256ELb1ELb1ELb0ELb0EEENS1_36VarlenDynamicPersistentTileSchedulerILi128ELi96ELi256ELi128ELb0ELb1ELb1ELb1ELb0ELb1EEEEEEEEEvNT_6ParamsE,@function
        .size           _ZN7cutlass13device_kernelIN5flash11enable_sm90INS1_16FlashAttnFwdSm90INS1_25CollectiveMainloopFwdSm90ILi2EN4cute5tupleIJNS5_1CILi1EEES8_S8_EEENS6_IJNS7_ILi128EEENS7_ILi96EEENS7_ILi64EEEEEELi256ENS_10bfloat16_tEfNS_4arch4Sm90ELb0ELb1ELb1ELb1ELb0ELb0ELb0ELb1ELb0ELb1ELb0ELb0EEENS1_21CollectiveEpilogueFwdINS6_IJSA_NS7_ILi256EEESB_EEES9_SE_SG_Li256ELb1ELb1ELb0ELb0EEENS1_36VarlenDynamicPersistentTileSchedulerILi128ELi96ELi256ELi128ELb0ELb1ELb1ELb1ELb0ELb1EEEEEEEEEvNT_6ParamsE,(.L_x_6039 - _ZN7cutlass13device_kernelIN5flash11enable_sm90INS1_16FlashAttnFwdSm90INS1_25CollectiveMainloopFwdSm90ILi2EN4cute5tupleIJNS5_1CILi1EEES8_S8_EEENS6_IJNS7_ILi128EEENS7_ILi96EEENS7_ILi64EEEEEELi256ENS_10bfloat16_tEfNS_4arch4Sm90ELb0ELb1ELb1ELb1ELb0ELb0ELb0ELb1ELb0ELb1ELb0ELb0EEENS1_21CollectiveEpilogueFwdINS6_IJSA_NS7_ILi256EEESB_EEES9_SE_SG_Li256ELb1ELb1ELb0ELb0EEENS1_36VarlenDynamicPersistentTileSchedulerILi128ELi96ELi256ELi128ELb0ELb1ELb1ELb1ELb0ELb1EEEEEEEEEvNT_6ParamsE)
        .other          _ZN7cutlass13device_kernelIN5flash11enable_sm90INS1_16FlashAttnFwdSm90INS1_25CollectiveMainloopFwdSm90ILi2EN4cute5tupleIJNS5_1CILi1EEES8_S8_EEENS6_IJNS7_ILi128EEENS7_ILi96EEENS7_ILi64EEEEEELi256ENS_10bfloat16_tEfNS_4arch4Sm90ELb0ELb1ELb1ELb1ELb0ELb0ELb0ELb1ELb0ELb1ELb0ELb0EEENS1_21CollectiveEpilogueFwdINS6_IJSA_NS7_ILi256EEESB_EEES9_SE_SG_Li256ELb1ELb1ELb0ELb0EEENS1_36VarlenDynamicPersistentTileSchedulerILi128ELi96ELi256ELi128ELb0ELb1ELb1ELb1ELb0ELb1EEEEEEEEEvNT_6ParamsE,@"STO_CUDA_ENTRY STV_DEFAULT"
_ZN7cutlass13device_kernelIN5flash11enable_sm90INS1_16FlashAttnFwdSm90INS1_25CollectiveMainloopFwdSm90ILi2EN4cute5tupleIJNS5_1CILi1EEES8_S8_EEENS6_IJNS7_ILi128EEENS7_ILi96EEENS7_ILi64EEEEEELi256ENS_10bfloat16_tEfNS_4arch4Sm90ELb0ELb1ELb1ELb1ELb0ELb0ELb0ELb1ELb0ELb1ELb0ELb0EEENS1_21CollectiveEpilogueFwdINS6_IJSA_NS7_ILi256EEESB_EEES9_SE_SG_Li256ELb1ELb1ELb0ELb0EEENS1_36VarlenDynamicPersistentTileSchedulerILi128ELi96ELi256ELi128ELb0ELb1ELb1ELb1ELb0ELb1EEEEEEEEEvNT_6ParamsE:
        /* <DEDUP_REMOVED lines=18> */
.L_x_2342:
[----:B------:R-:W-:Y:S05]  /*0120*/  BSYNC B0 ;  /* 0x0000000000007941 */ /* 0x000fea0003800000 */
.L_x_2341:
        /* <DEDUP_REMOVED lines=41> */
.L_x_2343:
        /* <DEDUP_REMOVED lines=22> */
.L_x_2344:
        /* <DEDUP_REMOVED lines=18> */
.L_x_2345:
        /* <DEDUP_REMOVED lines=22> */
.L_x_2346:
        /* <DEDUP_REMOVED lines=22> */
.L_x_2347:
[----:B------:R-:W-:Y:S01]  /*0900*/  PLOP3.LUT P0, PT, PT, PT, UP0, 0x80, 0x0 ;  /* 0x000000000000781c */ /* 0x000fe20003f0f008 */
[----:B------:R-:W-:Y:S01]  /*0910*/  UMOV UR36, 0x1 ;  /* 0x0000000100247882 */ /* 0x000fe20000000000 */
[----:B------:R-:W-:Y:S01]  /*0920*/  NOP ;  /* 0x0000000000007918 */ /* 0x000fe20000000000 */
[----:B------:R-:W-:Y:S01]  /*0930*/  USEL UR36, UR36, 0x2, !UP0 ;  /* 0x0000000224247887 */ /* 0x000fe2000c000000 */
[----:B------:R-:W-:Y:S01]  /*0940*/  ULDC.64 UR40, c[0x0][0x208] ;  /* 0x0000820000287ab9 */ /* 0x000fe20000000a00 */
[----:B012-4-:R-:W-:Y:S08]  /*0950*/  BAR.SYNC.DEFER_BLOCKING 0x0 ;  /* 0x0000000000007b1d */ /* 0x017ff00000010000 */
[----:B------:R-:W-:Y:S05]  /*0960*/  @!P0 BRA `(.L_x_2348) ;  /* 0x0000010c00648947 */ /* 0x000fea0003800000 */
.L_x_2349:
        /* <DEDUP_REMOVED lines=23> */
[----:B------:R-:W-:Y:S01]  /*0ae0*/  R2UR UR6, R11 ;  /* 0x000000000b0672ca */ /* 0x000fe200000e0000 */
[----:B------:R-:W-:Y:S01]  /*0af0*/  UMOV UR38, URZ ;  /* 0x0000003f00267c82 */ /* 0x000fe20008000000 */
[----:B------:R-:W-:Y:S01]  /*0b00*/  UMOV UR37, URZ ;  /* 0x0000003f00257c82 */ /* 0x000fe20008000000 */
[----:B0-----:R-:W-:-:S05]  /*0b10*/  VIADD R212, R0, 0xffffff80 ;  /* 0xffffff8000d47836 */ /* 0x001fca0000000000 */
[----:B------:R-:W-:-:S04]  /*0b20*/  SHF.R.S32.HI R3, RZ, 0x1f, R212 ;  /* 0x0000001fff037819 */ /* 0x000fc800000114d4 */
[CC--:B------:R-:W-:Y:S02]  /*0b30*/  LEA.HI R0, R3.reuse, R212.reuse, RZ, 0x7 ;  /* 0x000000d403007211 */ /* 0x0c0fe400078f38ff */
[CC--:B------:R-:W-:Y:S02]  /*0b40*/  LEA.HI R2, R3.reuse, R212.reuse, RZ, 0x4 ;  /* 0x000000d403027211 */ /* 0x0c0fe400078f20ff */
[----:B------:R-:W-:Y:S02]  /*0b50*/  LOP3.LUT R5, R0, 0xffffff80, RZ, 0xc0, !PT ;  /* 0xffffff8000057812 */ /* 0x000fe400078ec0ff */
[----:B------:R-:W-:Y:S02]  /*0b60*/  SHF.R.S32.HI R7, RZ, 0x4, R2 ;  /* 0x00000004ff077819 */ /* 0x000fe40000011402 */
[----:B------:R-:W-:Y:S01]  /*0b70*/  LEA.HI R4, R3, R212, RZ, 0x5 ;  /* 0x000000d403047211 */ /* 0x000fe200078f28ff */
[----:B------:R-:W-:Y:S01]  /*0b80*/  IMAD.IADD R204, R212, 0x1, -R5 ;  /* 0x00000001d4cc7824 */ /* 0x000fe200078e0a05 */
[----:B------:R-:W-:-:S02]  /*0b90*/  LOP3.LUT R5, R2, 0x3fffff0, RZ, 0xc0, !PT ;  /* 0x03fffff002057812 */ /* 0x000fc400078ec0ff */
[----:B------:R-:W-:Y:S01]  /*0ba0*/  LEA.HI R2, R2, R7, RZ, 0x1 ;  /* 0x0000000702027211 */ /* 0x000fe200078f08ff */
[----:B------:R-:W-:Y:S01]  /*0bb0*/  IMAD.SHL.U32 R4, R4, 0x20, RZ ;  /* 0x0000002004047824 */ /* 0x000fe200078e00ff */
[----:B------:R-:W-:Y:S01]  /*0bc0*/  SHF.R.S32.HI R9, RZ, 0x1f, R204 ;  /* 0x0000001fff097819 */ /* 0x000fe200000114cc */
[----:B------:R-:W-:Y:S01]  /*0bd0*/  IMAD.IADD R5, R212, 0x1, -R5 ;  /* 0x00000001d4057824 */ /* 0x000fe200078e0a05 */
[----:B------:R-:W-:Y:S02]  /*0be0*/  LOP3.LUT R2, R2, 0x1ffffffe, RZ, 0xc0, !PT ;  /* 0x1ffffffe02027812 */ /* 0x000fe400078ec0ff */
[----:B------:R-:W-:Y:S02]  /*0bf0*/  LEA.HI R6, R9, R204, RZ, 0x2 ;  /* 0x000000cc09067211 */ /* 0x000fe400078f10ff */
[----:B------:R-:W-:Y:S01]  /*0c00*/  LEA.HI R10, R3, R212, RZ, 0x2 ;  /* 0x000000d4030a7211 */ /* 0x000fe200078f10ff */
[----:B------:R-:W-:Y:S01]  /*0c10*/  IMAD.IADD R2, R7, 0x1, -R2 ;  /* 0x0000000107027824 */ /* 0x000fe200078e0a02 */
[----:B------:R-:W-:-:S02]  /*0c20*/  SHF.R.S32.HI R8, RZ, 0x2, R6 ;  /* 0x00000002ff087819 */ /* 0x000fc40000011406 */
[----:B------:R-:W-:Y:S02]  /*0c30*/  SHF.R.S32.HI R11, RZ, 0x1f, R6 ;  /* 0x0000001fff0b7819 */ /* 0x000fe40000011406 */
[----:B------:R-:W-:Y:S02]  /*0c40*/  LOP3.LUT R4, R4, 0xfffffc00, RZ, 0xc0, !PT ;  /* 0xfffffc0004047812 */ /* 0x000fe400078ec0ff */
[----:B------:R-:W-:Y:S02]  /*0c50*/  LOP3.LUT R7, R10, 0xfffffffc, RZ, 0xc0, !PT ;  /* 0xfffffffc0a077812 */ /* 0x000fe400078ec0ff */
[----:B------:R-:W-:Y:S01]  /*0c60*/  LEA.HI R3, R3, R212, RZ, 0x3 ;  /* 0x000000d403037211 */ /* 0x000fe200078f18ff */
[----:B------:R-:W-:Y:S01]  /*0c70*/  IMAD R5, R5, 0x40, R4 ;  /* 0x0000004005057824 */ /* 0x000fe200078e0204 */
[----:B------:R-:W-:Y:S01]  /*0c80*/  LEA.HI R11, R11, R8, RZ, 0x3 ;  /* 0x000000080b0b7211 */ /* 0x000fe200078f18ff */
[----:B------:R-:W-:Y:S01]  /*0c90*/  IMAD.IADD R4, R212, 0x1, -R7 ;  /* 0x00000001d4047824 */ /* 0x000fe200078e0a07 */
[----:B------:R-:W-:Y:S01]  /*0ca0*/  SHF.R.S32.HI R205, RZ, 0x7, R0 ;  /* 0x00000007ffcd7819 */ /* 0x000fe20000011400 */
[----:B------:R-:W-:Y:S01]  /*0cb0*/  IMAD R207, R2, 0x8, R5 ;  /* 0x0000000802cf7824 */ /* 0x000fe200078e0205 */
[----:B------:R-:W-:-:S02]  /*0cc0*/  LOP3.LUT R7, R3, 0xfffffff8, RZ, 0xc0, !PT ;  /* 0xfffffff803077812 */ /* 0x000fc400078ec0ff */
[----:B------:R-:W-:Y:S02]  /*0cd0*/  LOP3.LUT R11, R11, 0xfffffff8, RZ, 0xc0, !PT ;  /* 0xfffffff80b0b7812 */ /* 0x000fe400078ec0ff */
[----:B------:R-:W-:Y:S01]  /*0ce0*/  LEA.HI R9, R9, R204, RZ, 0x5 ;  /* 0x000000cc09097211 */ /* 0x000fe200078f28ff */
[----:B------:R-:W-:Y:S01]  /*0cf0*/  IMAD.IADD R202, R212, 0x1, -R7 ;  /* 0x00000001d4ca7824 */ /* 0x000fe200078e0a07 */
[----:B------:R-:W-:Y:S01]  /*0d00*/  LEA.HI R0, R0, R205, RZ, 0x1 ;  /* 0x000000cd00007211 */ /* 0x000fe200078f08ff */
[----:B------:R-:W-:Y:S01]  /*0d10*/  IMAD.IADD R8, R8, 0x1, -R11 ;  /* 0x0000000108087824 */ /* 0x000fe200078e0a0b */
[----:B------:R-:W-:Y:S01]  /*0d20*/  SHF.R.S32.HI R9, RZ, 0x5, R9 ;  /* 0x00000005ff097819 */ /* 0x000fe20000011409 */
[----:B------:R-:W-:Y:S01]  /*0d30*/  IMAD.SHL.U32 R19, R202, 0x8, RZ ;  /* 0x00000008ca137824 */ /* 0x000fe200078e00ff */
[----:B------:R-:W-:Y:S02]  /*0d40*/  LEA.HI R10, R4, R4, RZ, 0x1 ;  /* 0x00000004040a7211 */ /* 0x000fe400078f08ff */
[----:B------:R-:W-:Y:S01]  /*0d50*/  LOP3.LUT R0, R0, 0x3fffffe, RZ, 0xc0, !PT ;  /* 0x03fffffe00007812 */ /* 0x000fe200078ec0ff */
[----:B------:R-:W-:Y:S01]  /*0d60*/  IMAD R9, R9, 0x10, R8 ;  /* 0x0000001009097824 */ /* 0x000fe200078e0208 */
[----:B------:R-:W-:Y:S01]  /*0d70*/  LOP3.LUT R11, R10, 0x1ffffffe, RZ, 0xc0, !PT ;  /* 0x1ffffffe0a0b7812 */ /* 0x000fe200078ec0ff */
[----:B------:R-:W-:Y:S01]  /*0d80*/  VIADD R200, R19, 0x40 ;  /* 0x0000004013c87836 */ /* 0x000fe20000000000 */
[----:B------:R-:W-:Y:S01]  /*0d90*/  SHF.R.S32.HI R203, RZ, 0x3, R3 ;  /* 0x00000003ffcb7819 */ /* 0x000fe20000011403 */
[----:B------:R-:W-:Y:S01]  /*0da0*/  IMAD.IADD R0, R205, 0x1, -R0 ;  /* 0x00000001cd007824 */ /* 0x000fe200078e0a00 */
[----:B------:R-:W-:Y:S01]  /*0db0*/  LOP3.LUT R3, R6, 0x7ffffffc, RZ, 0xc0, !PT ;  /* 0x7ffffffc06037812 */ /* 0x000fe200078ec0ff */
        /* <DEDUP_REMOVED lines=8> */
[----:B------:R-:W-:-:S02]  /*0e40*/  IMAD.IADD R18, R204, 0x1, -R3 ;  /* 0x00000001cc127824 */ /* 0x000fc400078e0a03 */
[----:B------:R-:W-:-:S07]  /*0e50*/  IMAD R22, R11, 0x8, R206 ;  /* 0x000000080b167824 */ /* 0x000fce00078e02ce */
.L_x_2449:
[----:B------:R-:W-:Y:S01]  /*0e60*/  ULDC.64 UR8, c[0x0][0xa28] ;  /* 0x00028a0000087ab9 */ /* 0x000fe20000000a00 */
[----:B------:R-:W-:Y:S01]  /*0e70*/  IMAD.MOV.U32 R0, RZ, RZ, RZ ;  /* 0x000000ffff007224 */ /* 0x000fe200078e00ff */
[----:B------:R-:W-:-:S04]  /*0e80*/  UISETP.NE.U32.AND UP0, UPT, UR8, URZ, UPT ;  /* 0x0000003f0800728c */ /* 0x000fc8000bf05070 */
[----:B------:R-:W-:-:S03]  /*0e90*/  UISETP.NE.AND.EX UP0, UPT, UR9, URZ, UPT, UP0 ;  /* 0x0000003f0900728c */ /* 0x000fc6000bf05300 */
[----:B------:R-:W-:Y:S02]  /*0ea0*/  ULDC.64 UR8, c[0x0][0xa18] ;  /* 0x0002860000087ab9 */ /* 0x000fe40000000a00 */
[----:B------:R-:W-:Y:S01]  /*0eb0*/  UISETP.NE.U32.AND UP1, UPT, UR8, URZ, UPT ;  /* 0x0000003f0800728c */ /* 0x000fe2000bf25070 */
[----:B------:R-:W-:-:S03]  /*0ec0*/  PLOP3.LUT P0, PT, PT, PT, UP0, 0x80, 0x0 ;  /* 0x000000000000781c */ /* 0x000fc60003f0f008 */
[----:B------:R-:W-:-:S03]  /*0ed0*/  UISETP.NE.AND.EX UP1, UPT, UR9, URZ, UPT, UP1 ;  /* 0x0000003f0900728c */ /* 0x000fc6000bf25310 */
[----:B------:R-:W-:Y:S02]  /*0ee0*/  @UP0 ULDC.64 UR8, c[0x0][0xa28] ;  /* 0x00028a0000080ab9 */ /* 0x000fe40000000a00 */
[----:B------:R-:W-:Y:S01]  /*0ef0*/  @UP0 UIMAD.WIDE UR8, UR6, 0x4, UR8 ;  /* 0x00000004060808a5 */ /* 0x000fe2000f8e0208 */
[----:B------:R-:W-:-:S05]  /*0f00*/  PLOP3.LUT P2, PT, PT, PT, UP1, 0x80, 0x0 ;  /* 0x000000000000781c */ /* 0x000fca0003f4f018 */
[----:B------:R-:W-:Y:S01]  /*0f10*/  @UP1 ULDC.64 UR10, c[0x0][0xa18] ;  /* 0x00028600000a1ab9 */ /* 0x000fe20000000a00 */
[----:B01--4-:R-:W-:Y:S02]  /*0f20*/  IMAD.U32 R2, RZ, RZ, UR8 ;  /* 0x00000008ff027e24 */ /* 0x013fe4000f8e00ff */
[----:B------:R-:W-:Y:S01]  /*0f30*/  IMAD.U32 R3, RZ, RZ, UR9 ;  /* 0x00000009ff037e24 */ /* 0x000fe2000f8e00ff */
[----:B------:R-:W-:Y:S01]  /*0f40*/  @UP1 UIMAD.WIDE UR8, UR6, 0x4, UR10 ;  /* 0x00000004060818a5 */ /* 0x000fe2000f8e020a */
[----:B------:R-:W-:Y:S02]  /*0f50*/  ULDC UR4, c[0x0][0x288] ;  /* 0x0000a20000047ab9 */ /* 0x000fe40000000800 */
[----:B------:R-:W-:Y:S01]  /*0f60*/  IMAD.U32 R16, RZ, RZ, UR4 ;  /* 0x00000004ff107e24 */ /* 0x000fe2000f8e00ff */
[----:B------:R0:W5:Y:S02]  /*0f70*/  @P0 LDG.E R0, desc[UR40][R2.64] ;  /* 0x0000002802000981 */ /* 0x000164000c1e1900 */
[----:B--2---:R-:W-:Y:S01]  /*0f80*/  IMAD.U32 R4, RZ, RZ, UR8 ;  /* 0x00000008ff047e24 */ /* 0x004fe2000f8e00ff */
[----:B------:R-:W-:Y:S01]  /*0f90*/  ULDC UR4, c[0x0][0x424] ;  /* 0x0001090000047ab9 */ /* 0x000fe20000000800 */
[----:B------:R-:W-:Y:S01]  /*0fa0*/  IMAD.U32 R5, RZ, RZ, UR9 ;  /* 0x00000009ff057e24 */ /* 0x000fe2000f8e00ff */
[----:B------:R-:W-:-:S04]  /*0fb0*/  ULDC.64 UR8, c[0x0][0x418] ;  /* 0x0001060000087ab9 */ /* 0x000fc80000000a00 */
[----:B------:R0:W5:Y:S01]  /*0fc0*/  @P2 LDG.E R16, desc[UR40][R4.64] ;  /* 0x0000002804102981 */ /* 0x000162000c1e1900 */
[----:B------:R-:W-:Y:S01]  /*0fd0*/  UISETP.NE.U32.AND UP0, UPT, UR8, URZ, UPT ;  /* 0x0000003f0800728c */ /* 0x000fe2000bf05070 */
[----:B------:R-:W-:-:S03]  /*0fe0*/  UMOV UR45, UR7 ;  /* 0x00000007002d7c82 */ /* 0x000fc60008000000 */
[----:B------:R-:W-:-:S03]  /*0ff0*/  UISETP.NE.AND.EX UP0, UPT, UR9, URZ, UPT, UP0 ;  /* 0x0000003f0900728c */ /* 0x000fc6000bf05300 */
[----:B------:R-:W-:Y:S01]  /*1000*/  ULDC.64 UR8, c[0x0][0xa20] ;  /* 0x0002880000087ab9 */ /* 0x000fe20000000a00 */
[----:B------:R-:W-:Y:S01]  /*1010*/  USEL UR4, UR4, 0x1, UP0 ;  /* 0x0000000104047887 */ /* 0x000fe20008000000 */
[----:B------:R-:W-:Y:S01]  /*1020*/  ISETP.NE.U32.AND P1, PT, RZ, UR8, PT ;  /* 0x00000008ff007c0c */ /* 0x000fe2000bf25070 */
[----:B------:R-:W-:Y:S02]  /*1030*/  ULDC UR8, c[0x0][0x2f0] ;  /* 0x0000bc0000087ab9 */ /* 0x000fe40000000800 */
[----:B------:R-:W-:Y:S01]  /*1040*/  UIMAD UR4, UR4, UR8, URZ ;  /* 0x00000008040472a4 */ /* 0x000fe2000f8e023f */
[----:B------:R-:W-:Y:S01]  /*1050*/  ISETP.NE.AND.EX P1, PT, RZ, UR9, PT, P1 ;  /* 0x00000009ff007c0c */ /* 0x000fe2000bf25310 */
[----:B0--3--:R-:W-:-:S12]  /*1060*/  @P2 BRA `(.L_x_2350) ;  /* 0x00000000002c2947 */ /* 0x009fd80003800000 */
        /* <DEDUP_REMOVED lines=8> */
[----:B-----5:R-:W2:Y:S04]  /*10f0*/  LDG.E R16, desc[UR40][R2.64] ;  /* 0x0000002802107981 */ /* 0x020ea8000c1e1900 */
[----:B------:R-:W2:Y:S02]  /*1100*/  LDG.E R5, desc[UR40][R2.64+0x4] ;  /* 0x0000042802057981 */ /* 0x000ea4000c1e1900 */
[----:B--2---:R-:W-:-:S07]  /*1110*/  IMAD.IADD R16, R5, 0x1, -R16 ;  /* 0x0000000105107824 */ /* 0x004fce00078e0a10 */
.L_x_2350:
[----:B------:R-:W-:Y:S01]  /*1120*/  IMAD.U32 R17, RZ, RZ, UR4 ;  /* 0x00000004ff117e24 */ /* 0x000fe2000f8e00ff */
[----:B------:R-:W-:Y:S01]  /*1130*/  UMOV UR44, UR6 ;  /* 0x00000006002c7c82 */ /* 0x000fe20008000000 */
[----:B------:R-:W-:Y:S05]  /*1140*/  @!P1 BRA `(.L_x_2351) ;  /* 0x0000000000189947 */ /* 0x000fea0003800000 */
[----:B------:R-:W-:Y:S02]  /*1150*/  ULDC.64 UR8, c[0x0][0xa20] ;  /* 0x0002880000087ab9 */ /* 0x000fe40000000a00 */
[----:B------:R-:W-:-:S06]  /*1160*/  UIMAD.WIDE UR6, UR6, 0x4, UR8 ;  /* 0x00000004060678a5 */ /* 0x000fcc000f8e0208 */
[----:B------:R-:W-:Y:S02]  /*1170*/  IMAD.U32 R2, RZ, RZ, UR6 ;  /* 0x00000006ff027e24 */ /* 0x000fe4000f8e00ff */
[----:B------:R-:W-:-:S05]  /*1180*/  IMAD.U32 R3, RZ, RZ, UR7 ;  /* 0x00000007ff037e24 */ /* 0x000fca000f8e00ff */
[----:B------:R0:W5:Y:S01]  /*1190*/  LDG.E R17, desc[UR40][R2.64] ;  /* 0x0000002802117981 */ /* 0x000162000c1e1900 */
[----:B------:R-:W-:Y:S05]  /*11a0*/  BRA `(.L_x_2352) ;  /* 0x00000000002c7947 */ /* 0x000fea0003800000 */
.L_x_2351:
        /* <DEDUP_REMOVED lines=9> */
[----:B------:R-:W2:Y:S02]  /*1240*/  LDG.E R4, desc[UR40][R2.64+0x4] ;  /* 0x0000042802047981 */ /* 0x000ea4000c1e1900 */
[----:B--2---:R-:W-:-:S07]  /*1250*/  IMAD.IADD R17, R4, 0x1, -R17 ;  /* 0x0000000104117824 */ /* 0x004fce00078e0a11 */
.L_x_2352:
[----:B0-----:R-:W0:Y:S01]  /*1260*/  LDC R2, c[0x0][0x448] ;  /* 0x00011200ff027b82 */ /* 0x001e220000000800 */
[----:B------:R-:W-:Y:S01]  /*1270*/  USHF.L.U32 UR43, UR5, 0x7, URZ ;  /* 0x00000007052b7899 */ /* 0x000fe2000800063f */
[----:B-----5:R-:W-:-:S03]  /*1280*/  IMAD.IADD R17, R17, 0x1, -R0 ;  /* 0x0000000111117824 */ /* 0x020fc600078e0a00 */
[----:B------:R-:W-:Y:S02]  /*1290*/  UIADD3 UR4, UR43, 0x7f, URZ ;  /* 0x0000007f2b047890 */ /* 0x000fe4000fffe03f */
[----:B------:R-:W-:Y:S01]  /*12a0*/  IADD3 R3, R17, 0x1, -R16 ;  /* 0x0000000111037810 */ /* 0x000fe20007ffe810 */
[----:B------:R-:W1:Y:S03]  /*12b0*/  LDC.64 R6, c[0x0][0x9e0] ;  /* 0x00027800ff067b82 */ /* 0x000e660000000a00 */
[----:B------:R-:W-:Y:S01]  /*12c0*/  IMAD.U32 R0, RZ, RZ, UR4 ;  /* 0x00000004ff007e24 */ /* 0x000fe2000f8e00ff */
[----:B0-----:R-:W-:Y:S02]  /*12d0*/  ISETP.NE.AND P1, PT, R2, 0x1, PT ;  /* 0x000000010200780c */ /* 0x001fe40003f25270 */
[----:B-1----:R-:W-:-:S11]  /*12e0*/  ISETP.GE.AND P2, PT, R7, 0x1, PT ;  /* 0x000000010700780c */ /* 0x002fd60003f46270 */
[----:B------:R-:W0:Y:S08]  /*12f0*/  @P1 LDC R2, c[0x0][0x44c] ;  /* 0x00011300ff021b82 */ /* 0x000e300000000800 */
[----:B------:R-:W1:Y:S01]  /*1300*/  @P1 LDC R5, c[0x0][0x450] ;  /* 0x00011400ff051b82 */ /* 0x000e620000000800 */
[----:B0-----:R-:W-:-:S05]  /*1310*/  @P1 IMAD.HI.U32 R2, R2, UR4, RZ ;  /* 0x0000000402021c27 */ /* 0x001fca000f8e00ff */
[----:B-1----:R-:W-:-:S05]  /*1320*/  @P1 SHF.R.U32.HI R0, RZ, R5, R2 ;  /* 0x00000005ff001219 */ /* 0x002fca0000011602 */
        /* <DEDUP_REMOVED lines=13> */
.L_x_2354:
[----:B------:R-:W-:-:S13]  /*1400*/  ISETP.NE.AND P0, PT, R7, 0x1, PT ;  /* 0x000000010700780c */ /* 0x000fda0003f05270 */
[----:B------:R-:W0:Y:S02]  /*1410*/  @P0 LDC.64 R4, c[0x0][0x9e8] ;  /* 0x00027a00ff040b82 */ /* 0x000e240000000a00 */
[----:B0-----:R-:W-:-:S05]  /*1420*/  @P0 IMAD.HI.U32 R4, R2, R4, RZ ;  /* 0x0000000402040227 */ /* 0x001fca00078e00ff */
[----:B------:R-:W-:-:S07]  /*1430*/  @P0 SHF.R.U32.HI R2, RZ, R5, R4 ;  /* 0x00000005ff020219 */ /* 0x000fce0000011604 */
.L_x_2355:
[----:B------:R-:W-:-:S05]  /*1440*/  IMAD R3, R2, R7, R7 ;  /* 0x0000000702037224 */ /* 0x000fca00078e0207 */
[----:B------:R-:W-:-:S07]  /*1450*/  VIMNMX R0, R0, R3, PT ;  /* 0x0000000300007248 */ /* 0x000fce0003fe0100 */
.L_x_2353:
[----:B------:R-:W0:Y:S01]  /*1460*/  @P1 LDC R4, c[0x0][0x44c] ;  /* 0x00011300ff041b82 */ /* 0x000e220000000800 */
[----:B------:R-:W-:Y:S01]  /*1470*/  IMAD.U32 R3, RZ, RZ, UR43 ;  /* 0x0000002bff037e24 */ /* 0x000fe2000f8e00ff */
[----:B------:R-:W-:Y:S01]  /*1480*/  ULDC UR4, c[0x0][0x9dc] ;  /* 0x0002770000047ab9 */ /* 0x000fe20000000800 */
[----:B------:R-:W-:Y:S02]  /*1490*/  VIADD R2, R0, 0x5f ;  /* 0x0000005f00027836 */ /* 0x000fe40000000000 */
[----:B------:R-:W-:Y:S02]  /*14a0*/  VIADD R0, R17, 0x5f ;  /* 0x0000005f11007836 */ /* 0x000fe40000000000 */
[----:B------:R-:W-:Y:S01]  /*14b0*/  IMAD.HI R2, R2, 0x2aaaaaab, RZ ;  /* 0x2aaaaaab02027827 */ /* 0x000fe200078e02ff */
[----:B------:R-:W1:Y:S03]  /*14c0*/  @P1 LDC R5, c[0x0][0x450] ;  /* 0x00011400ff051b82 */ /* 0x000e660000000800 */
[----:B------:R-:W-:-:S04]  /*14d0*/  IMAD.HI R0, R0, 0x2aaaaaab, RZ ;  /* 0x2aaaaaab00007827 */ /* 0x000fc800078e02ff */
[----:B0-----:R-:W-:-:S05]  /*14e0*/  @P1 IMAD.HI.U32 R4, R4, UR43, RZ ;  /* 0x0000002b04041c27 */ /* 0x001fca000f8e00ff */
[----:B-1----:R-:W-:Y:S02]  /*14f0*/  @P1 SHF.R.U32.HI R3, RZ, R5, R4 ;  /* 0x00000005ff031219 */ /* 0x002fe40000011604 */
[----:B------:R-:W-:Y:S02]  /*1500*/  SHF.R.U32.HI R5, RZ, 0x1f, R2 ;  /* 0x0000001fff057819 */ /* 0x000fe40000011602 */
[----:B------:R-:W-:Y:S02]  /*1510*/  IADD3 R4, R3, R17, -R16 ;  /* 0x0000001103047210 */ /* 0x000fe40007ffe810 */
        /* <DEDUP_REMOVED lines=16> */
.L_x_2357:
[----:B------:R-:W-:-:S13]  /*1620*/  ISETP.NE.AND P0, PT, R7, 0x1, PT ;  /* 0x000000010700780c */ /* 0x000fda0003f05270 */
[----:B------:R-:W0:Y:S02]  /*1630*/  @P0 LDC.64 R2, c[0x0][0x9e8] ;  /* 0x00027a00ff020b82 */ /* 0x000e240000000a00 */
[----:B0-----:R-:W-:-:S05]  /*1640*/  @P0 IMAD.HI.U32 R0, R4, R2, RZ ;  /* 0x0000000204000227 */ /* 0x001fca00078e00ff */
[----:B------:R-:W-:-:S07]  /*1650*/  @P0 SHF.R.U32.HI R4, RZ, R3, R0 ;  /* 0x00000003ff040219 */ /* 0x000fce0000011600 */
.L_x_2358:
[----:B------:R-:W-:-:S05]  /*1660*/  IMAD R4, R4, R7, RZ ;  /* 0x0000000704047224 */ /* 0x000fca00078e02ff */
[----:B------:R-:W-:-:S13]  /*1670*/  R2UR UR5, R4 ;  /* 0x00000000040572ca */ /* 0x000fda00000e0000 */
[----:B------:R-:W-:-:S04]  /*1680*/  UISETP.LT.AND UP0, UPT, UR4, UR5, UPT ;  /* 0x000000050400728c */ /* 0x000fc8000bf01270 */
[----:B------:R-:W-:-:S12]  /*1690*/  USEL UR4, UR4, UR5, !UP0 ;  /* 0x0000000504047287 */ /* 0x000fd8000c000000 */
.L_x_2356:
[----:B------:R-:W-:Y:S01]  /*16a0*/  UIMAD.WIDE UR4, UR4, 0x2aaaaaab, URZ ;  /* 0x2aaaaaab040478a5 */ /* 0x000fe2000f8e023f */
[----:B------:R-:W-:Y:S02]  /*16b0*/  PLOP3.LUT P0, PT, PT, PT, PT, 0x80, 0x0 ;  /* 0x000000000000781c */ /* 0x000fe40003f0f070 */
[----:B------:R-:W-:Y:S01]  /*16c0*/  CS2R R2, SRZ ;  /* 0x0000000000027805 */ /* 0x000fe2000001ff00 */
[----:B------:R-:W-:Y:S01]  /*16d0*/  IMAD.MOV.U32 R0, RZ, RZ, RZ ;  /* 0x000000ffff007224 */ /* 0x000fe200078e00ff */
[----:B------:R-:W-:Y:S01]  /*16e0*/  USHF.R.U32.HI UR4, URZ, 0x1f, UR5 ;  /* 0x0000001f3f047899 */ /* 0x000fe20008011605 */
[----:B------:R-:W-:Y:S01]  /*16f0*/  IMAD.MOV.U32 R150, RZ, RZ, RZ ;  /* 0x000000ffff967224 */ /* 0x000fe200078e00ff */
        /* <DEDUP_REMOVED lines=24> */
[----:B------:R-:W-:Y:S01]  /*1880*/  CS2R R108, SRZ ;  /* 0x00000000006c7805 */ /* 0x000fe2000001ff00 */
        /* <DEDUP_REMOVED lines=75> */
.L_x_2360:
        /* <DEDUP_REMOVED lines=13> */
.L_x_2582:
[----:B------:R-:W-:Y:S01]  /*1e10*/  IMAD.U32 R0, RZ, RZ, UR46 ;  /* 0x0000002eff007e24 */ /* 0x000fe2000f8e00ff */
[----:B------:R-:W-:Y:S05]  /*1e20*/  WARPSYNC.ALL ;  /* 0x0000000000007948 */ /* 0x000fea0003800000 */
[----:B------:R1:W-:Y:S01]  /*1e30*/  BAR.SYNC.DEFER_BLOCKING R9, 0x100 ;  /* 0x000400090000751d */ /* 0x0003e20000010000 */
[----:B------:R-:W-:-:S13]  /*1e40*/  ISETP.NE.AND P0, PT, R0, 0x3, PT ;  /* 0x000000030000780c */ /* 0x000fda0003f05270 */
[----:B-1----:R-:W-:Y:S05]  /*1e50*/  @!P0 BRA `(.L_x_2362) ;  /* 0x0000000000048947 */ /* 0x002fea0003800000 */
[----:B------:R-:W-:Y:S01]  /*1e60*/  BPT.TRAP 0x1 ;  /* 0x000000040000795c */ /* 0x000fe20000300000 */
.L_x_2362:
[----:B------:R-:W-:Y:S02]  /*1e70*/  IMAD.U32 R10, RZ, RZ, UR38 ;  /* 0x00000026ff0a7e24 */ /* 0x000fe4000f8e00ff */
[----:B0-----:R-:W-:-:S03]  /*1e80*/  IMAD.U32 R3, RZ, RZ, UR37 ;  /* 0x00000025ff037e24 */ /* 0x001fc6000f8e00ff */
[----:B------:R-:W-:Y:S01]  /*1e90*/  SHF.L.U32 R10, R10, 0x1f, RZ ;  /* 0x0000001f0a0a7819 */ /* 0x000fe200000006ff */
[----:B------:R-:W-:-:S04]  /*1ea0*/  IMAD R3, R3, 0x8, R8 ;  /* 0x0000000803037824 */ /* 0x000fc800078e0208 */
[----:B------:R0:W1:Y:S01]  /*1eb0*/  SYNCS.PHASECHK.TRANS64.TRYWAIT P1, [R3+URZ+0x22830], R10 ;  /* 0x0228300a030075a7 */ /* 0x000062000802017f */
[----:B------:R-:W-:Y:S05]  /*1ec0*/  @!P0 BRA `(.L_x_2363) ;  /* 0x0000000000048947 */ /* 0x000fea0003800000 */
[----:B------:R-:W-:Y:S01]  /*1ed0*/  BPT.TRAP 0x1 ;  /* 0x000000040000795c */ /* 0x000fe20000300000 */
.L_x_2363:
[----:B-1----:R-:W-:Y:S05]  /*1ee0*/  @P1 BRA `(.L_x_2364) ;  /* 0x0000000000081947 */ /* 0x002fea0003800000 */
[----:B------:R-:W1:Y:S02]  /*1ef0*/  SYNCS.PHASECHK.TRANS64.TRYWAIT P1, [R3+URZ+0x22830], R10 ;  /* 0x0228300a030075a7 */ /* 0x000e64000802017f */
[----:B-1----:R-:W-:Y:S05]  /*1f00*/  @!P1 BRA `(.L_x_2365) ;  /* 0x0000015c005c9947 */ /* 0x002fea0003800000 */
.L_x_2364:
[----:B------:R-:W-:Y:S01]  /*1f10*/  R2UR UR4, R8 ;  /* 0x00000000080472ca */ /* 0x000fe200000e0000 */
[----:B------:R-:W-:Y:S01]  /*1f20*/  ULOP3.LUT UR16, UR47, 0x10000, URZ, 0xfc, !UPT ;  /* 0x000100002f107892 */ /* 0x000fe2000f8efc3f */
[----:B------:R-:W-:Y:S01]  /*1f30*/  WARPGROUP.ARRIVE ;  /* 0x00000000000079c5 */ /* 0x000fe20000000000 */
[----:B------:R-:W-:Y:S01]  /*1f40*/  UMOV UR17, 0x40000040 ;  /* 0x4000004000117882 */ /* 0x000fe20000000000 */
[----:B------:R-:W-:Y:S01]  /*1f50*/  UMOV UR19, 0x40000040 ;  /* 0x4000004000137882 */ /* 0x000fe20000000000 */
[----:B------:R-:W2:Y:S01]  /*1f60*/  LDL.LU R13, [R1] ;  /* 0x00000000010d7983 */ /* 0x000ea20000300800 */
[----:B------:R-:W-:Y:S01]  /*1f70*/  UMOV UR5, 0x40000040 ;  /* 0x4000004000057882 */ /* 0x000fe20000000000 */
[----:B------:R-:W-:Y:S01]  /*1f80*/  UMOV UR7, 0x40000040 ;  /* 0x4000004000077882 */ /* 0x000fe20000000000 */
[----:B------:R-:W-:Y:S01]  /*1f90*/  UIADD3 UR8, UR16, 0x4, URZ ;  /* 0x0000000410087890 */ /* 0x000fe2000fffe03f */
[----:B------:R-:W3:Y:S01]  /*1fa0*/  LDC R6, c[0x0][0x448] ;  /* 0x00011200ff067b82 */ /* 0x000ee20000000800 */
[----:B------:R-:W-:Y:S01]  /*1fb0*/  UMOV UR9, 0x40000040 ;  /* 0x4000004000097882 */ /* 0x000fe20000000000 */
[----:B------:R-:W-:Y:S01]  /*1fc0*/  UMOV UR11, 0x40000040 ;  /* 0x40000040000b7882 */ /* 0x000fe20000000000 */
[----:B------:R-:W-:Y:S01]  /*1fd0*/  UIADD3 UR12, UR16, 0x6, URZ ;  /* 0x00000006100c7890 */ /* 0x000fe2000fffe03f */
[----:B------:R-:W4:Y:S01]  /*1fe0*/  S2R R7, SR_TID.X ;  /* 0x0000000000077919 */ /* 0x000f220000002100 */
[----:B------:R-:W-:Y:S01]  /*1ff0*/  UIADD3 UR4, UR4, 0x1c400, URZ ;  /* 0x0001c40004047890 */ /* 0x000fe2000fffe03f */
[----:B------:R-:W-:Y:S01]  /*2000*/  VIADD R2, R22, UR43 ;  /* 0x0000002b16027c36 */ /* 0x000fe20008000000 */
[----:B------:R-:W-:Y:S01]  /*2010*/  UMOV UR13, 0x40000040 ;  /* 0x40000040000d7882 */ /* 0x000fe20000000000 */
[----:B------:R-:W-:Y:S01]  /*2020*/  UMOV UR15, 0x40000040 ;  /* 0x40000040000f7882 */ /* 0x000fe20000000000 */
[----:B------:R-:W-:Y:S01]  /*2030*/  USHF.R.U32.HI UR4, URZ, 0x4, UR4 ;  /* 0x000000043f047899 */ /* 0x000fe20008011604 */
[----:B------:R-:W-:-:S03]  /*2040*/  ULDC UR22, c[0x0][0x9dc] ;  /* 0x0002770000167ab9 */ /* 0x000fc60000000800 */
[----:B------:R-:W-:Y:S02]  /*2050*/  ULOP3.LUT UR4, UR4, 0x3fff, URZ, 0xc0, !UPT ;  /* 0x00003fff04047892 */ /* 0x000fe4000f8ec03f */
[----:B------:R-:W-:Y:S02]  /*2060*/  ULOP3.LUT UR22, URZ, UR22, URZ, 0x33, !UPT ;  /* 0x000000163f167292 */ /* 0x000fe4000f8e333f */
[----:B------:R-:W-:Y:S02]  /*2070*/  ULOP3.LUT UR20, UR4, 0x10000, URZ, 0xfc, !UPT ;  /* 0x0001000004147892 */ /* 0x000fe4000f8efc3f */
[----:B------:R-:W-:Y:S02]  /*2080*/  UIADD3 UR4, UR16, 0x2, URZ ;  /* 0x0000000210047890 */ /* 0x000fe4000fffe03f */
[----:B------:R-:W-:Y:S01]  /*2090*/  UIMAD UR18, UR37, 0x300, UR20 ;  /* 0x00000300251278a4 */ /* 0x000fe2000f8e0214 */
[----:B---3--:R-:W-:-:S03]  /*20a0*/  ISETP.NE.AND P2, PT, R6, 0x1, PT ;  /* 0x000000010600780c */ /* 0x008fc60003f45270 */
[----:B------:R-:W-:Y:S02]  /*20b0*/  UIADD3 UR6, UR18, 0x2, URZ ;  /* 0x0000000212067890 */ /* 0x000fe4000fffe03f */
[----:B------:R-:W-:Y:S02]  /*20c0*/  UIADD3 UR10, UR18, 0x4, URZ ;  /* 0x00000004120a7890 */ /* 0x000fe4000fffe03f */
[----:B------:R-:W-:Y:S02]  /*20d0*/  UIADD3 UR14, UR18, 0x6, URZ ;  /* 0x00000006120e7890 */ /* 0x000fe4000fffe03f */
[----:B------:R-:W-:Y:S01]  /*20e0*/  HGMMA.64x96x16.F32.BF16 R24, gdesc[UR16], RZ, !UPT, gsb0 ;  /* 0x01600000101879f0 */ /* 0x000fe2000c0018ff */
[----:B----4-:R-:W-:-:S03]  /*20f0*/  LOP3.LUT P1, RZ, R7, 0x7f, RZ, 0xc0, !PT ;  /* 0x0000007f07ff7812 */ /* 0x010fc6000782c0ff */
[----:B------:R-:W3:Y:S01]  /*2100*/  @P2 LDC R5, c[0x0][0x44c] ;  /* 0x00011300ff052b82 */ /* 0x000ee20000000800 */
[----:B------:R-:W-:-:S04]  /*2110*/  SHF.R.U32.HI R7, RZ, 0x7, R7 ;  /* 0x00000007ff077819 */ /* 0x000fc80000011607 */
[----:B------:R-:W-:-:S03]  /*2120*/  IADD3 R7, -R7, 0xb, RZ ;  /* 0x0000000b07077810 */ /* 0x000fc60007ffe1ff */
[----:B------:R-:W4:Y:S01]  /*2130*/  @P2 LDC R14, c[0x0][0x450] ;  /* 0x00011400ff0e2b82 */ /* 0x000f220000000800 */
[----:B---3--:R-:W-:Y:S01]  /*2140*/  @P2 IMAD.HI.U32 R5, R2, R5, RZ ;  /* 0x0000000502052227 */ /* 0x008fe200078e00ff */
[----:B------:R-:W-:Y:S02]  /*2150*/  WARPGROUP.DEPBAR.LE gsb0, 0x0 ;  /* 0x00008000000079c5 */ /* 0x000fe40000010000 */
[----:B------:R-:W-:-:S06]  /*2160*/  WARPGROUP.ARRIVE ;  /* 0x00000000000079c5 */ /* 0x000fcc0000000000 */
[----:B------:R-:W-:Y:S01]  /*2170*/  HGMMA.64x96x16.F32.BF16 R24, gdesc[UR4], R24, gsb0 ;  /* 0x01600000041879f0 */ /* 0x000fe20008001818 */
[----:B------:R-:W-:Y:S02]  /*2180*/  ULDC UR6, c[0x0][0x9d8] ;  /* 0x0002760000067ab9 */ /* 0x000fe40000000800 */
[----:B------:R-:W-:Y:S02]  /*2190*/  WARPGROUP.DEPBAR.LE gsb0, 0x0 ;  /* 0x00008000000079c5 */ /* 0x000fe40000010000 */
[----:B------:R-:W-:-:S06]  /*21a0*/  WARPGROUP.ARRIVE ;  /* 0x00000000000079c5 */ /* 0x000fcc0000000000 */
[----:B------:R-:W-:Y:S01]  /*21b0*/  HGMMA.64x96x16.F32.BF16 R24, gdesc[UR8], R24, gsb0 ;  /* 0x01600000081879f0 */ /* 0x000fe20008001818 */
[----:B--2---:R-:W-:-:S04]  /*21c0*/  LOP3.LUT R13, R13, 0xffefffff, RZ, 0xc0, !PT ;  /* 0xffefffff0d0d7812 */ /* 0x004fc800078ec0ff */
[----:B------:R-:W-:-:S04]  /*21d0*/  @P2 LOP3.LUT R13, R13, 0x100000, RZ, 0xfc, !PT ;  /* 0x001000000d0d2812 */ /* 0x000fc800078efcff */
[----:B------:R-:W-:-:S04]  /*21e0*/  LOP3.LUT R13, R13, 0xfff7ffff, RZ, 0xc0, !PT ;  /* 0xfff7ffff0d0d7812 */ /* 0x000fc800078ec0ff */
[----:B------:R-:W-:-:S05]  /*21f0*/  @P1 LOP3.LUT R13, R13, 0x80000, RZ, 0xfc, !PT ;  /* 0x000800000d0d1812 */ /* 0x000fca00078efcff */
[----:B------:R2:W-:Y:S02]  /*2200*/  STL [R1], R13 ;  /* 0x0000000d01007387 */ /* 0x0005e40000100800 */
[----:B--2---:R-:W-:Y:S01]  /*2210*/  IMAD.MOV.U32 R13, RZ, RZ, R2 ;  /* 0x000000ffff0d7224 */ /* 0x004fe200078e0002 */
[----:B----4-:R-:W-:Y:S01]  /*2220*/  @P2 SHF.R.U32.HI R13, RZ, R14, R5 ;  /* 0x0000000eff0d2219 */ /* 0x010fe20000011605 */
[----:B------:R-:W-:Y:S02]  /*2230*/  @!P1 VIADD R2, R3, 0x22840 ;  /* 0x0002284003029836 */ /* 0x000fe40000000000 */
[----:B------:R-:W-:Y:S02]  /*2240*/  IMAD R5, R176, -0x60, R17 ;  /* 0xffffffa0b0057824 */ /* 0x000fe400078e0211 */
[----:B------:R-:W2:Y:S01]  /*2250*/  SHFL.IDX PT, R73, R13, RZ, 0x1c1f ;  /* 0x001c1fff0d497589 */ /* 0x000ea200000e0000 */
[----:B------:R-:W-:Y:S01]  /*2260*/  @!P1 PRMT R2, RZ, 0x654, R2 ;  /* 0x00000654ff029816 */ /* 0x000fe20000000002 */
[----:B------:R-:W-:-:S02]  /*2270*/  VIADD R21, R5, 0x61 ;  /* 0x0000006105157836 */ /* 0x000fc40000000000 */
[----:B------:R-:W-:Y:S02]  /*2280*/  VIADD R5, R5, 0x60 ;  /* 0x0000006005057836 */ /* 0x000fe40000000000 */
[----:B------:R-:W-:-:S04]  /*2290*/  IMAD R21, R18, -0x2, R21 ;  /* 0xfffffffe12157824 */ /* 0x000fc800078e0215 */
[----:B------:R-:W-:Y:S01]  /*22a0*/  IMAD.IADD R21, R21, 0x1, -R16 ;  /* 0x0000000115157824 */ /* 0x000fe200078e0a10 */
        /* <DEDUP_REMOVED lines=52> */
[----:B------:R3:W-:Y:S06]  /*25f0*/  BAR.ARV R7, 0x100 ;  /* 0x000400070000751d */ /* 0x0007ec0000002000 */
[----:B------:R2:W-:Y:S01]  /*2600*/  @!P1 SYNCS.ARRIVE.TRANS64.RED.A1T0 RZ, [R2+URZ], RZ ;  /* 0x000000ff02ff99a7 */ /* 0x0005e2000810043f */
[----:B------:R-:W-:Y:S01]  /*2610*/  FMUL.FTZ R25, R25, UR6 ;  /* 0x0000000619197c20 */ /* 0x000fe20008410000 */
[----:B------:R-:W-:Y:S01]  /*2620*/  PLOP3.LUT P1, PT, PT, PT, UP0, 0x40, 0x0 ;  /* 0x000000000000781c */ /* 0x000fe20003f2e808 */
[----:B------:R-:W4:Y:S01]  /*2630*/  MUFU.TANH R24, R24 ;  /* 0x0000001800187308 */ /* 0x000f220000002400 */
[----:B------:R-:W-:Y:S01]  /*2640*/  FMUL.FTZ R30, R30, UR6 ;  /* 0x000000061e1e7c20 */ /* 0x000fe20008410000 */
[----:B------:R-:W-:-:S06]  /*2650*/  VIADD R26, R21, UR14 ;  /* 0x0000000e151a7c36 */ /* 0x000fcc0008000000 */
        /* <DEDUP_REMOVED lines=47> */
[----:B-----5:R-:W-:-:S04]  /*2950*/  IMAD.MOV.U32 R25, RZ, RZ, -0x60 ;  /* 0xffffffa0ff197424 */ /* 0x020fc800078e00ff */
[----:B------:R-:W-:Y:S02]  /*2960*/  IMAD R67, R176, R25, 0x60 ;  /* 0x00000060b0437424 */ /* 0x000fe400078e0219 */
[C---:B------:R-:W-:Y:S02]  /*2970*/  IMAD R25, R18.reuse, -0x2, R5 ;  /* 0xfffffffe12197824 */ /* 0x040fe400078e0205 */
[----:B-1----:R-:W-:Y:S02]  /*2980*/  VIADD R30, R21, UR22 ;  /* 0x00000016151e7c36 */ /* 0x002fe40008000000 */
[----:B------:R-:W-:Y:S01]  /*2990*/  IMAD R71, R18, -0x2, R67 ;  /* 0xfffffffe12477824 */ /* 0x000fe200078e0243 */
[----:B--2---:R-:W-:Y:S01]  /*29a0*/  VIADDMNMX R2, R73, R26, R25, PT ;  /* 0x0000001a49027246 */ /* 0x004fe20003800119 */
[----:B------:R-:W-:Y:S01]  /*29b0*/  IMAD.IADD R5, R30, 0x1, R73 ;  /* 0x000000011e057824 */ /* 0x000fe200078e0249 */
[----:B---34-:R-:W-:Y:S06]  /*29c0*/  @P1 BRA `(.L_x_2366) ;  /* 0x0000000000541947 */ /* 0x018fec0003800000 */
[----:B------:R-:W-:Y:S01]  /*29d0*/  IADD3 R20, -R16, R17, R73 ;  /* 0x0000001110147210 */ /* 0x000fe20007ffe149 */
        /* <DEDUP_REMOVED lines=11> */
.L_x_2368:
[----:B------:R-:W-:-:S06]  /*2a90*/  UISETP.NE.AND UP1, UPT, UR15, 0x1, UPT ;  /* 0x000000010f00788c */ /* 0x000fcc000bf25270 */
[----:B------:R-:W-:-:S05]  /*2aa0*/  PLOP3.LUT P1, PT, PT, PT, UP1, 0x80, 0x0 ;  /* 0x000000000000781c */ /* 0x000fca0003f2f018 */
[----:B------:R-:W-:-:S08]  /*2ab0*/  @UP1 ULDC.64 UR6, c[0x0][0x9e8] ;  /* 0x00027a0000061ab9 */ /* 0x000fd00000000a00 */
[----:B------:R-:W-:-:S05]  /*2ac0*/  @P1 IMAD.HI.U32 R21, R20, UR6, RZ ;  /* 0x0000000614151c27 */ /* 0x000fca000f8e00ff */
[----:B------:R-:W-:-:S07]  /*2ad0*/  @P1 SHF.R.U32.HI R20, RZ, UR7, R21 ;  /* 0x00000007ff141c19 */ /* 0x000fce0008011615 */
.L_x_2369:
[----:B------:R-:W-:Y:S05]  /*2ae0*/  BSYNC B0 ;  /* 0x0000000000007941 */ /* 0x000fea0003800000 */
.L_x_2367:
[----:B------:R-:W-:-:S05]  /*2af0*/  IMAD R20, R20, UR15, R71 ;  /* 0x0000000f14147c24 */ /* 0x000fca000f8e0247 */
[----:B------:R-:W-:Y:S02]  /*2b00*/  VIMNMX R5, R5, R20, !PT ;  /* 0x0000001405057248 */ /* 0x000fe40007fe0100 */
[----:B------:R-:W-:-:S07]  /*2b10*/  VIADDMNMX R2, R20, UR15, R2, PT ;  /* 0x0000000f14027c46 */ /* 0x000fce000b800102 */
.L_x_2366:
[C---:B------:R-:W-:Y:S01]  /*2b20*/  ISETP.GE.AND P6, PT, R67.reuse, 0x9, PT ;  /* 0x000000094300780c */ /* 0x040fe20003fc6270 */
[----:B------:R-:W1:Y:S01]  /*2b30*/  SHFL.IDX PT, R13, R13, 0x1, 0x1c1f ;  /* 0x003c1f000d0d7f89 */ /* 0x000e6200000e0000 */
[----:B------:R-:W-:Y:S02]  /*2b40*/  ISETP.GE.AND P1, PT, R67, 0x2, PT ;  /* 0x000000024300780c */ /* 0x000fe40003f26270 */
        /* <DEDUP_REMOVED lines=98> */
[----:B------:R-:W-:Y:S02]  /*3170*/  ISETP.GT.AND P3, PT, R5, 0x51, !P2 ;  /* 0x000000510500780c */ /* 0x000fe40005764270 */
[----:B-1----:R-:W-:-:S02]  /*3180*/  VIADDMNMX R21, R13, R26, R25, PT ;  /* 0x0000001a0d157246 */ /* 0x002fc40003800119 */
        /* <DEDUP_REMOVED lines=8> */
[----:B------:R-:W-:Y:S01]  /*3210*/  FSEL R44, R24, -INF , !P4 ;  /* 0xff800000182c7808 */ /* 0x000fe20006000000 */
[----:B------:R-:W-:Y:S01]  /*3220*/  IMAD.IADD R24, R30, 0x1, R13 ;  /* 0x000000011e187824 */ /* 0x000fe200078e020d */
[----:B------:R-:W-:-:S04]  /*3230*/  ISETP.GE.AND P4, PT, R67, 0x5a, PT ;  /* 0x0000005a4300780c */ /* 0x000fc80003f86270 */
[----:B------:R-:W-:Y:S02]  /*3240*/  P2R R65, PR, RZ, 0x10 ;  /* 0x00000010ff417803 */ /* 0x000fe40000000000 */
[----:B------:R-:W-:-:S04]  /*3250*/  ISETP.GT.AND P4, PT, R5, 0x59, !P4 ;  /* 0x000000590500780c */ /* 0x000fc80006784270 */
[----:B------:R-:W-:-:S04]  /*3260*/  ISETP.LT.OR P4, PT, R2, 0x5a, P4 ;  /* 0x0000005a0200780c */ /* 0x000fc80002781670 */
[----:B------:R-:W-:Y:S02]  /*3270*/  FSEL R68, R69, -INF , !P4 ;  /* 0xff80000045447808 */ /* 0x000fe40006000000 */
[----:B------:R-:W-:-:S13]  /*3280*/  PLOP3.LUT P4, PT, PT, PT, UP0, 0x40, 0x0 ;  /* 0x000000000000781c */ /* 0x000fda0003f8e808 */
[----:B------:R-:W-:Y:S05]  /*3290*/  @P4 BRA `(.L_x_2370) ;  /* 0x00000000005c4947 */ /* 0x000fea0003800000 */
        /* <DEDUP_REMOVED lines=13> */
.L_x_2372:
[----:B------:R-:W-:-:S06]  /*3370*/  UISETP.NE.AND UP1, UPT, UR15, 0x1, UPT ;  /* 0x000000010f00788c */ /* 0x000fcc000bf25270 */
[----:B------:R-:W-:-:S05]  /*3380*/  PLOP3.LUT P4, PT, PT, PT, UP1, 0x80, 0x0 ;  /* 0x000000000000781c */ /* 0x000fca0003f8f018 */
[----:B------:R-:W-:-:S08]  /*3390*/  @UP1 ULDC.64 UR6, c[0x0][0x9e8] ;  /* 0x00027a0000061ab9 */ /* 0x000fd00000000a00 */
[----:B------:R-:W-:Y:S01]  /*33a0*/  @P4 IMAD.HI.U32 R5, R2, UR6, RZ ;  /* 0x0000000602054c27 */ /* 0x000fe2000f8e00ff */
[----:B------:R-:W-:-:S13]  /*33b0*/  PLOP3.LUT P4, PT, PT, PT, UP1, 0x80, 0x0 ;  /* 0x000000000000781c */ /* 0x000fda0003f8f018 */
[----:B------:R-:W-:-:S07]  /*33c0*/  @P4 SHF.R.U32.HI R2, RZ, UR7, R5 ;  /* 0x00000007ff024c19 */ /* 0x000fce0008011605 */
.L_x_2373:
[----:B------:R-:W-:Y:S05]  /*33d0*/  BSYNC B0 ;  /* 0x0000000000007941 */ /* 0x000fea0003800000 */
.L_x_2371:
[----:B------:R-:W-:-:S05]  /*33e0*/  IMAD R2, R2, UR15, R71 ;  /* 0x0000000f02027c24 */ /* 0x000fca000f8e0247 */
[----:B------:R-:W-:Y:S02]  /*33f0*/  VIMNMX R24, R24, R2, !PT ;  /* 0x0000000218187248 */ /* 0x000fe40007fe0100 */
[----:B------:R-:W-:-:S07]  /*3400*/  VIADDMNMX R21, R2, UR15, R21, PT ;  /* 0x0000000f02157c46 */ /* 0x000fce000b800115 */
.L_x_2370:
[C---:B------:R-:W-:Y:S01]  /*3410*/  ISETP.GT.AND P1, PT, R24.reuse, 0x1, !P1 ;  /* 0x000000011800780c */ /* 0x040fe20004f24270 */
[----:B------:R-:W-:Y:S01]  /*3420*/  ULDC UR10, c[0x0][0x988] ;  /* 0x00026200000a7ab9 */ /* 0x000fe20000000800 */
[----:B------:R-:W-:Y:S02]  /*3430*/  ISETP.GT.AND P5, PT, R24, RZ, !P5 ;  /* 0x000000ff1800720c */ /* 0x000fe40006fa4270 */
[C---:B------:R-:W-:Y:S02]  /*3440*/  ISETP.LT.OR P1, PT, R21.reuse, 0x2, P1 ;  /* 0x000000021500780c */ /* 0x040fe40000f21670 */
[----:B------:R-:W-:Y:S02]  /*3450*/  ISETP.LT.OR P5, PT, R21, 0x1, P5 ;  /* 0x000000011500780c */ /* 0x000fe40002fa1670 */
[----:B------:R-:W-:Y:S02]  /*3460*/  FSEL R26, R0, -INF , !P1 ;  /* 0xff800000001a7808 */ /* 0x000fe40004800000 */
[----:B------:R-:W-:-:S02]  /*3470*/  ISETP.NE.AND P1, PT, R28, RZ, PT ;  /* 0x000000ff1c00720c */ /* 0x000fc40003f25270 */
[----:B------:R-:W-:Y:S02]  /*3480*/  FSEL R25, R4, -INF , !P5 ;  /* 0xff80000004197808 */ /* 0x000fe40006800000 */
[----:B------:R-:W-:Y:S02]  /*3490*/  ISETP.GT.AND P1, PT, R24, 0x9, !P1 ;  /* 0x000000091800780c */ /* 0x000fe40004f24270 */
[----:B------:R-:W-:Y:S02]  /*34a0*/  FMNMX.FTZ R4, R44, R72, !PT ;  /* 0x000000482c047209 */ /* 0x000fe40007810000 */
[----:B------:R-:W-:Y:S02]  /*34b0*/  ISETP.LT.OR P1, PT, R21, 0xa, P1 ;  /* 0x0000000a1500780c */ /* 0x000fe40000f21670 */
[----:B------:R-:W-:Y:S02]  /*34c0*/  ISETP.GT.AND P6, PT, R24, 0x8, !P6 ;  /* 0x000000081800780c */ /* 0x000fe400077c4270 */
[----:B------:R-:W-:-:S02]  /*34d0*/  FSEL R28, R31, -INF , !P1 ;  /* 0xff8000001f1c7808 */ /* 0x000fc40004800000 */
[----:B------:R-:W-:Y:S02]  /*34e0*/  ISETP.NE.AND P1, PT, R29, RZ, PT ;  /* 0x000000ff1d00720c */ /* 0x000fe40003f25270 */
[----:B------:R-:W-:Y:S02]  /*34f0*/  FMNMX.FTZ R4, R66, R4, !PT ;  /* 0x0000000442047209 */ /* 0x000fe40007810000 */
[----:B------:R-:W-:Y:S02]  /*3500*/  ISETP.GT.AND P1, PT, R24, 0x10, !P1 ;  /* 0x000000101800780c */ /* 0x000fe40004f24270 */
[C---:B------:R-:W-:Y:S02]  /*3510*/  ISETP.LT.OR P6, PT, R21.reuse, 0x9, P6 ;  /* 0x000000091500780c */ /* 0x040fe400037c1670 */
[----:B------:R-:W-:Y:S02]  /*3520*/  ISETP.LT.OR P1, PT, R21, 0x11, P1 ;  /* 0x000000111500780c */ /* 0x000fe40000f21670 */
[----:B------:R-:W-:-:S02]  /*3530*/  FMNMX.FTZ R4, R70, R4, !PT ;  /* 0x0000000446047209 */ /* 0x000fc40007810000 */
[----:B------:R-:W-:Y:S02]  /*3540*/  FSEL R29, R34, -INF , !P1 ;  /* 0xff800000221d7808 */ /* 0x000fe40004800000 */
[----:B------:R-:W-:Y:S02]  /*3550*/  ISETP.NE.AND P1, PT, R32, RZ, PT ;  /* 0x000000ff2000720c */ /* 0x000fe40003f25270 */
[----:B------:R-:W-:Y:S02]  /*3560*/  FSEL R27, R27, -INF , !P6 ;  /* 0xff8000001b1b7808 */ /* 0x000fe40007000000 */
[----:B------:R-:W-:Y:S02]  /*3570*/  ISETP.GT.AND P1, PT, R24, 0x11, !P1 ;  /* 0x000000111800780c */ /* 0x000fe40004f24270 */
[----:B------:R-:W-:Y:S02]  /*3580*/  ISETP.NE.AND P6, PT, R33, RZ, PT ;  /* 0x000000ff2100720c */ /* 0x000fe40003fc5270 */
[----:B------:R-:W-:-:S02]  /*3590*/  ISETP.LT.OR P1, PT, R21, 0x12, P1 ;  /* 0x000000121500780c */ /* 0x000fc40000f21670 */
[----:B------:R-:W-:Y:S02]  /*35a0*/  FMNMX.FTZ R4, R74, R4, !PT ;  /* 0x000000044a047209 */ /* 0x000fe40007810000 */
[----:B------:R-:W-:Y:S02]  /*35b0*/  FSEL R30, R35, -INF , !P1 ;  /* 0xff800000231e7808 */ /* 0x000fe40004800000 */
[----:B------:R-:W-:Y:S02]  /*35c0*/  ISETP.GT.AND P1, PT, R24, 0x18, !P6 ;  /* 0x000000181800780c */ /* 0x000fe40007724270 */
[----:B------:R-:W-:Y:S02]  /*35d0*/  FMNMX.FTZ R4, R76, R4, !PT ;  /* 0x000000044c047209 */ /* 0x000fe40007810000 */
[----:B------:R-:W-:Y:S02]  /*35e0*/  ISETP.LT.OR P1, PT, R21, 0x19, P1 ;  /* 0x000000191500780c */ /* 0x000fe40000f21670 */
[----:B------:R-:W-:-:S02]  /*35f0*/  ISETP.NE.AND P4, PT, R36, RZ, PT ;  /* 0x000000ff2400720c */ /* 0x000fc40003f85270 */
[----:B------:R-:W-:Y:S02]  /*3600*/  FMNMX.FTZ R4, R78, R4, !PT ;  /* 0x000000044e047209 */ /* 0x000fe40007810000 */
[----:B------:R-:W-:Y:S02]  /*3610*/  FSEL R31, R38, -INF , !P1 ;  /* 0xff800000261f7808 */ /* 0x000fe40004800000 */
[----:B------:R-:W-:Y:S02]  /*3620*/  ISETP.GT.AND P1, PT, R24, 0x19, !P4 ;  /* 0x000000191800780c */ /* 0x000fe40006724270 */
[----:B------:R-:W-:Y:S02]  /*3630*/  FMNMX.FTZ R4, R80, R4, !PT ;  /* 0x0000000450047209 */ /* 0x000fe40007810000 */
[----:B------:R-:W-:Y:S02]  /*3640*/  ISETP.LT.OR P1, PT, R21, 0x1a, P1 ;  /* 0x0000001a1500780c */ /* 0x000fe40000f21670 */
[----:B------:R-:W-:-:S02]  /*3650*/  FMNMX.FTZ R4, R82, R4, !PT ;  /* 0x0000000452047209 */ /* 0x000fc40007810000 */
[----:B------:R-:W-:Y:S02]  /*3660*/  FSEL R32, R39, -INF , !P1 ;  /* 0xff80000027207808 */ /* 0x000fe40004800000 */
[----:B------:R-:W-:Y:S02]  /*3670*/  FMNMX.FTZ R4, R84, R4, !PT ;  /* 0x0000000454047209 */ /* 0x000fe40007810000 */
        /* <DEDUP_REMOVED lines=21> */
[----:B------:R-:W-:-:S02]  /*37d0*/  ISETP.NE.AND P1, PT, R73, RZ, PT ;  /* 0x000000ff4900720c */ /* 0x000fc40003f25270 */
[----:B------:R-:W-:Y:S02]  /*37e0*/  FMNMX.FTZ R4, R104, R4, !PT ;  /* 0x0000000468047209 */ /* 0x000fe40007810000 */
        /* <DEDUP_REMOVED lines=9> */
[----:B------:R-:W-:Y:S01]  /*3880*/  ISETP.NE.AND P6, PT, R56, RZ, PT ;  /* 0x000000ff3800720c */ /* 0x000fe20003fc5270 */
[----:B------:R-:W0:Y:S01]  /*3890*/  SHFL.BFLY PT, R5, R4, 0x2, 0x1f ;  /* 0x0c401f0004057f89 */ /* 0x000e2200000e0000 */
[----:B------:R-:W-:-:S02]  /*38a0*/  ISETP.LT.OR P1, PT, R21, 0x31, P1 ;  /* 0x000000311500780c */ /* 0x000fc40000f21670 */
[----:B------:R-:W-:Y:S02]  /*38b0*/  ISETP.NE.AND P4, PT, R57, RZ, PT ;  /* 0x000000ff3900720c */ /* 0x000fe40003f85270 */
[----:B------:R-:W-:Y:S02]  /*38c0*/  FSEL R37, R50, -INF , !P1 ;  /* 0xff80000032257808 */ /* 0x000fe40004800000 */
[----:B------:R-:W-:Y:S02]  /*38d0*/  ISETP.NE.AND P1, PT, R48, RZ, PT ;  /* 0x000000ff3000720c */ /* 0x000fe40003f25270 */
[C---:B------:R-:W-:Y:S02]  /*38e0*/  ISETP.GT.AND P2, PT, R24.reuse, 0x51, !P2 ;  /* 0x000000511800780c */ /* 0x040fe40005744270 */
[C---:B------:R-:W-:Y:S02]  /*38f0*/  ISETP.GT.AND P1, PT, R24.reuse, 0x31, !P1 ;  /* 0x000000311800780c */ /* 0x040fe40004f24270 */
[----:B------:R-:W-:-:S02]  /*3900*/  ISETP.GT.AND P3, PT, R24, 0x58, !P3 ;  /* 0x000000581800780c */ /* 0x000fc40005f64270 */
[C---:B------:R-:W-:Y:S02]  /*3910*/  ISETP.LT.OR P1, PT, R21.reuse, 0x32, P1 ;  /* 0x000000321500780c */ /* 0x040fe40000f21670 */
[----:B------:R-:W-:Y:S02]  /*3920*/  ISETP.LT.OR P2, PT, R21, 0x52, P2 ;  /* 0x000000521500780c */ /* 0x000fe40001741670 */
[----:B------:R-:W-:Y:S02]  /*3930*/  FSEL R38, R51, -INF , !P1 ;  /* 0xff80000033267808 */ /* 0x000fe40004800000 */
[----:B------:R-:W-:Y:S02]  /*3940*/  ISETP.NE.AND P1, PT, R49, RZ, PT ;  /* 0x000000ff3100720c */ /* 0x000fe40003f25270 */
[----:B------:R-:W-:Y:S02]  /*3950*/  ISETP.LT.OR P3, PT, R21, 0x59, P3 ;  /* 0x000000591500780c */ /* 0x000fe40001f61670 */
[----:B------:R-:W-:-:S02]  /*3960*/  ISETP.GT.AND P1, PT, R24, 0x38, !P1 ;  /* 0x000000381800780c */ /* 0x000fc40004f24270 */
[----:B0-----:R-:W-:Y:S02]  /*3970*/  FMNMX.FTZ R42, R4, R5, !PT ;  /* 0x00000005042a7209 */ /* 0x001fe40007810000 */
[----:B------:R-:W-:Y:S02]  /*3980*/  FMNMX.FTZ R4, R25, R26, !PT ;  /* 0x0000001a19047209 */ /* 0x000fe40007810000 */
[----:B------:R-:W-:Y:S01]  /*3990*/  ISETP.LT.OR P1, PT, R21, 0x39, P1 ;  /* 0x000000391500780c */ /* 0x000fe20000f21670 */
[----:B------:R-:W0:Y:S01]  /*39a0*/  SHFL.BFLY PT, R5, R42, 0x1, 0x1f ;  /* 0x0c201f002a057f89 */ /* 0x000e2200000e0000 */
        /* <DEDUP_REMOVED lines=9> */
[----:B------:R-:W-:Y:S02]  /*3a40*/  ISETP.NE.AND P1, PT, R53, RZ, PT ;  /* 0x000000ff3500720c */ /* 0x000fe40003f25270 */
[----:B------:R-:W-:Y:S02]  /*3a50*/  FMNMX.FTZ R43, R31, R4, !PT ;  /* 0x000000041f2b7209 */ /* 0x000fe40007810000 */
[----:B------:R-:W-:Y:S02]  /*3a60*/  ISETP.GT.AND P1, PT, R24, 0x40, !P1 ;  /* 0x000000401800780c */ /* 0x000fe40004f24270 */
[----:B------:R-:W-:Y:S02]  /*3a70*/  FMNMX.FTZ R4, R32, R43, !PT ;  /* 0x0000002b20047209 */ /* 0x000fe40007810000 */
        /* <DEDUP_REMOVED lines=9> */
[----:B------:R-:W-:Y:S02]  /*3b10*/  ISETP.GT.AND P1, PT, R24, 0x48, !P4 ;  /* 0x000000481800780c */ /* 0x000fe40006724270 */
[----:B0-----:R-:W-:Y:S02]  /*3b20*/  FMNMX.FTZ R5, R42, R5, !PT ;  /* 0x000000052a057209 */ /* 0x001fe40007810000 */
[----:B------:R-:W-:Y:S02]  /*3b30*/  FMNMX.FTZ R43, R37, R4, !PT ;  /* 0x00000004252b7209 */ /* 0x000fe40007810000 */
[----:B------:R-:W-:Y:S01]  /*3b40*/  ISETP.LT.OR P1, PT, R21, 0x49, P1 ;  /* 0x000000491500780c */ /* 0x000fe20000f21670 */
[----:B------:R-:W-:Y:S01]  /*3b50*/  FMUL.FTZ R41, R5, UR10 ;  /* 0x0000000a05297c20 */ /* 0x000fe20008410000 */
[----:B------:R-:W-:-:S02]  /*3b60*/  FMNMX.FTZ R4, R38, R43, !PT ;  /* 0x0000002b26047209 */ /* 0x000fc40007810000 */
[----:B------:R-:W-:Y:S02]  /*3b70*/  FSEL R0, R62, -INF , !P1 ;  /* 0xff8000003e007808 */ /* 0x000fe40004800000 */
[----:B------:R-:W-:Y:S02]  /*3b80*/  FSETP.NEU.FTZ.AND P1, PT, R5, -INF , PT ;  /* 0xff8000000500780b */ /* 0x000fe40003f3d000 */
[----:B------:R-:W-:Y:S02]  /*3b90*/  ISETP.NE.AND P4, PT, R60, RZ, PT ;  /* 0x000000ff3c00720c */ /* 0x000fe40003f85270 */
[----:B------:R-:W-:Y:S02]  /*3ba0*/  FMNMX.FTZ R43, R39, R4, !PT ;  /* 0x00000004272b7209 */ /* 0x000fe40007810000 */
[----:B------:R-:W-:Y:S02]  /*3bb0*/  FSEL R45, R41, RZ, P1 ;  /* 0x000000ff292d7208 */ /* 0x000fe40000800000 */
[----:B------:R-:W-:-:S02]  /*3bc0*/  ISETP.GT.AND P1, PT, R24, 0x49, !P4 ;  /* 0x000000491800780c */ /* 0x000fc40006724270 */
        /* <DEDUP_REMOVED lines=26> */
[----:B------:R-:W-:Y:S01]  /*3d70*/  FSEL R11, R11, -INF , !P2 ;  /* 0xff8000000b0b7808 */ /* 0x000fe20005000000 */
[--C-:B------:R-:W-:Y:S01]  /*3d80*/  FFMA.FTZ R24, R82, UR10, -R45.reuse ;  /* 0x0000000a52187c23 */ /* 0x100fe2000801082d */
[----:B------:R-:W-:Y:S01]  /*3d90*/  FMNMX.FTZ R4, R12, R43, !PT ;  /* 0x0000002b0c047209 */ /* 0x000fe20007810000 */
[----:B------:R-:W-:Y:S01]  /*3da0*/  FFMA.FTZ R58, R94, UR10, -R45 ;  /* 0x0000000a5e3a7c23 */ /* 0x000fe2000801082d */
[----:B------:R-:W-:Y:S01]  /*3db0*/  ISETP.LT.OR P4, PT, R21, 0x5a, P4 ;  /* 0x0000005a1500780c */ /* 0x000fe20002781670 */
[----:B------:R0:W2:Y:S01]  /*3dc0*/  MUFU.EX2 R49, R48 ;  /* 0x0000003000317308 */ /* 0x0000a20000000800 */
[----:B------:R-:W-:Y:S01]  /*3dd0*/  FSEL R14, R14, -INF , !P3 ;  /* 0xff8000000e0e7808 */ /* 0x000fe20005800000 */
[----:B-1----:R-:W-:Y:S01]  /*3de0*/  FADD.FTZ R67, R44, R47 ;  /* 0x0000002f2c437221 */ /* 0x002fe20000010000 */
[----:B------:R-:W-:Y:S01]  /*3df0*/  FMNMX.FTZ R21, R11, R4, !PT ;  /* 0x000000040b157209 */ /* 0x000fe20007810000 */
[--C-:B------:R-:W-:Y:S01]  /*3e00*/  FFMA.FTZ R59, R96, UR10, -R45.reuse ;  /* 0x0000000a603b7c23 */ /* 0x100fe2000801082d */
[----:B------:R-:W-:Y:S01]  /*3e10*/  FSEL R15, R15, -INF , !P4 ;  /* 0xff8000000f0f7808 */ /* 0x000fe20006000000 */
[--C-:B------:R-:W-:Y:S01]  /*3e20*/  FFMA.FTZ R60, R98, UR10, -R45.reuse ;  /* 0x0000000a623c7c23 */ /* 0x100fe2000801082d */
[----:B------:R-:W-:Y:S01]  /*3e30*/  FMNMX.FTZ R4, R14, R21, !PT ;  /* 0x000000150e047209 */ /* 0x000fe20007810000 */
[----:B------:R-:W-:Y:S01]  /*3e40*/  MUFU.EX2 R50, R50 ;  /* 0x0000003200327308 */ /* 0x000fe20000000800 */
[--C-:B0-----:R-:W-:Y:S01]  /*3e50*/  FFMA.FTZ R48, R80, UR10, -R45.reuse ;  /* 0x0000000a50307c23 */ /* 0x101fe2000801082d */
[--C-:B------:R-:W-:Y:S01]  /*3e60*/  FFMA.FTZ R64, R64, UR10, -R45.reuse ;  /* 0x0000000a40407c23 */ /* 0x100fe2000801082d */
[----:B------:R-:W-:Y:S01]  /*3e70*/  FMNMX.FTZ R4, R15, R4, !PT ;  /* 0x000000040f047209 */ /* 0x000fe20007810000 */
[--C-:B------:R-:W-:Y:S01]  /*3e80*/  FFMA.FTZ R65, R106, UR10, -R45.reuse ;  /* 0x0000000a6a417c23 */ /* 0x100fe2000801082d */
[----:B------:R-:W-:Y:S01]  /*3e90*/  F2FP.BF16.F32.PACK_AB R152, R47, R44 ;  /* 0x0000002c2f98723e */ /* 0x000fe200000010ff */
[----:B------:R-:W-:-:S02]  /*3ea0*/  FFMA.FTZ R20, R20, UR10, -R45 ;  /* 0x0000000a14147c23 */ /* 0x000fc4000801082d */
[----:B------:R-:W0:Y:S01]  /*3eb0*/  SHFL.BFLY PT, R21, R4, 0x2, 0x1f ;  /* 0x0c401f0004157f89 */ /* 0x000e2200000e0000 */
[----:B------:R1:W-:Y:S01]  /*3ec0*/  MUFU.EX2 R55, R54 ;  /* 0x0000003600377308 */ /* 0x0003e20000000800 */
[----:B--2---:R-:W-:-:S07]  /*3ed0*/  F2FP.BF16.F32.PACK_AB R154, R49, R46 ;  /* 0x0000002e319a723e */ /* 0x004fce00000010ff */
[----:B------:R2:W3:Y:S01]  /*3ee0*/  MUFU.EX2 R51, R42 ;  /* 0x0000002a00337308 */ /* 0x0004e20000000800 */
[----:B-1----:R-:W-:-:S07]  /*3ef0*/  FFMA.FTZ R54, R100, UR10, -R45 ;  /* 0x0000000a64367c23 */ /* 0x002fce000801082d */
[----:B------:R-:W-:Y:S01]  /*3f00*/  MUFU.EX2 R52, R52 ;  /* 0x0000003400347308 */ /* 0x000fe20000000800 */
[----:B--2---:R-:W-:Y:S01]  /*3f10*/  FFMA.FTZ R42, R84, UR10, -R45 ;  /* 0x0000000a542a7c23 */ /* 0x004fe2000801082d */
[----:B0-----:R-:W-:-:S06]  /*3f20*/  FMNMX.FTZ R21, R4, R21, !PT ;  /* 0x0000001504157209 */ /* 0x001fcc0007810000 */
[----:B------:R0:W-:Y:S01]  /*3f30*/  MUFU.EX2 R61, R54 ;  /* 0x00000036003d7308 */ /* 0x0001e20000000800 */
[----:B---3--:R-:W-:Y:S01]  /*3f40*/  F2FP.BF16.F32.PACK_AB R156, R51, R50 ;  /* 0x00000032339c723e */ /* 0x008fe200000010ff */
[----:B------:R-:W1:Y:S06]  /*3f50*/  SHFL.BFLY PT, R4, R21, 0x1, 0x1f ;  /* 0x0c201f0015047f89 */ /* 0x000e6c00000e0000 */
[----:B------:R2:W3:Y:S01]  /*3f60*/  MUFU.EX2 R53, R48 ;  /* 0x0000003000357308 */ /* 0x0004e20000000800 */
[----:B0-----:R-:W-:-:S04]  /*3f70*/  FADD.FTZ R54, R46, R67 ;  /* 0x000000432e367221 */ /* 0x001fc80000010000 */
[----:B------:R-:W-:-:S03]  /*3f80*/  FADD.FTZ R67, R49, R54 ;  /* 0x0000003631437221 */ /* 0x000fc60000010000 */
[----:B------:R-:W0:Y:S01]  /*3f90*/  MUFU.EX2 R24, R24 ;  /* 0x0000001800187308 */ /* 0x000e220000000800 */
[----:B--2---:R-:W-:-:S07]  /*3fa0*/  FFMA.FTZ R48, R86, UR10, -R45 ;  /* 0x0000000a56307c23 */ /* 0x004fce000801082d */
[----:B------:R2:W-:Y:S01]  /*3fb0*/  MUFU.EX2 R63, R62 ;  /* 0x0000003e003f7308 */ /* 0x0005e20000000800 */
[----:B---3--:R-:W-:Y:S02]  /*3fc0*/  F2FP.BF16.F32.PACK_AB R158, R53, R52 ;  /* 0x00000034359e723e */ /* 0x008fe400000010ff */
[----:B-1----:R-:W-:-:S04]  /*3fd0*/  FMNMX.FTZ R4, R21, R4, !PT ;  /* 0x0000000415047209 */ /* 0x002fc80007810000 */
[C---:B------:R-:W-:Y:S01]  /*3fe0*/  FSETP.NEU.FTZ.AND P1, PT, R4.reuse, -INF , PT ;  /* 0xff8000000400780b */ /* 0x040fe20003f3d000 */
[----:B------:R-:W-:Y:S01]  /*3ff0*/  FMUL.FTZ R21, R4, UR10 ;  /* 0x0000000a04157c20 */ /* 0x000fe20008410000 */
[----:B--2---:R-:W-:Y:S01]  /*4000*/  FADD.FTZ R62, R50, R67 ;  /* 0x00000043323e7221 */ /* 0x004fe20000010000 */
[----:B------:R1:W2:Y:S03]  /*4010*/  MUFU.EX2 R43, R42 ;  /* 0x0000002a002b7308 */ /* 0x0002a60000000800 */
[----:B------:R-:W-:Y:S01]  /*4020*/  FSEL R21, R21, RZ, P1 ;  /* 0x000000ff15157208 */ /* 0x000fe20000800000 */
[----:B------:R-:W-:-:S04]  /*4030*/  FADD.FTZ R69, R51, R62 ;  /* 0x0000003e33457221 */ /* 0x000fc80000010000 */
        /* <DEDUP_REMOVED lines=9> */
[----:B------:R-:W-:Y:S01]  /*40d0*/  FFMA.FTZ R33, R33, UR10, -R21 ;  /* 0x0000000a21217c23 */ /* 0x000fe20008010815 */
[----:B------:R-:W-:Y:S01]  /*40e0*/  FADD.FTZ R62, R52, R69 ;  /* 0x00000045343e7221 */ /* 0x000fe20000010000 */
[--C-:B------:R-:W-:Y:S01]  /*40f0*/  FFMA.FTZ R34, R34, UR10, -R21.reuse ;  /* 0x0000000a22227c23 */ /* 0x100fe20008010815 */
[----:B------:R-:W-:Y:S01]  /*4100*/  FFMA.FTZ R35, R35, UR10, -R21 ;  /* 0x0000000a23237c23 */ /* 0x000fe20008010815 */
[----:B-1----:R-:W-:Y:S01]  /*4110*/  FFMA.FTZ R42, R92, UR10, -R45 ;  /* 0x0000000a5c2a7c23 */ /* 0x002fe2000801082d */
[----:B------:R-:W1:Y:S01]  /*4120*/  MUFU.EX2 R26, R26 ;  /* 0x0000001a001a7308 */ /* 0x000e620000000800 */
[----:B------:R-:W-:Y:S01]  /*4130*/  FADD.FTZ R69, R53, R62 ;  /* 0x0000003e35457221 */ /* 0x000fe20000010000 */
[--C-:B------:R-:W-:Y:S01]  /*4140*/  FFMA.FTZ R36, R36, UR10, -R21.reuse ;  /* 0x0000000a24247c23 */ /* 0x100fe20008010815 */
[--C-:B------:R-:W-:Y:S01]  /*4150*/  FFMA.FTZ R37, R37, UR10, -R21.reuse ;  /* 0x0000000a25257c23 */ /* 0x100fe20008010815 */
[----:B------:R-:W-:Y:S01]  /*4160*/  FFMA.FTZ R38, R38, UR10, -R21 ;  /* 0x0000000a26267c23 */ /* 0x000fe20008010815 */
[----:B0-----:R-:W-:Y:S01]  /*4170*/  FADD.FTZ R62, R24, R69 ;  /* 0x00000045183e7221 */ /* 0x001fe20000010000 */
[--C-:B------:R-:W-:Y:S01]  /*4180*/  FFMA.FTZ R39, R39, UR10, -R21.reuse ;  /* 0x0000000a27277c23 */ /* 0x100fe20008010815 */
[--C-:B------:R-:W-:Y:S01]  /*4190*/  FFMA.FTZ R40, R40, UR10, -R21.reuse ;  /* 0x0000000a28287c23 */ /* 0x100fe20008010815 */
[----:B------:R-:W0:Y:S01]  /*41a0*/  MUFU.EX2 R27, R27 ;  /* 0x0000001b001b7308 */ /* 0x000e220000000800 */
[----:B--2---:R-:W-:Y:S01]  /*41b0*/  FADD.FTZ R69, R43, R62 ;  /* 0x0000003e2b457221 */ /* 0x004fe20000010000 */
[--C-:B------:R-:W-:Y:S01]  /*41c0*/  FFMA.FTZ R2, R2, UR10, -R21.reuse ;  /* 0x0000000a02027c23 */ /* 0x100fe20008010815 */
[--C-:B------:R-:W-:Y:S01]  /*41d0*/  FFMA.FTZ R13, R13, UR10, -R21.reuse ;  /* 0x0000000a0d0d7c23 */ /* 0x100fe20008010815 */
[--C-:B------:R-:W-:Y:S01]  /*41e0*/  FFMA.FTZ R0, R0, UR10, -R21.reuse ;  /* 0x0000000a00007c23 */ /* 0x100fe20008010815 */
[--C-:B------:R-:W-:Y:S01]  /*41f0*/  FFMA.FTZ R41, R41, UR10, -R21.reuse ;  /* 0x0000000a29297c23 */ /* 0x100fe20008010815 */
[--C-:B------:R-:W-:Y:S01]  /*4200*/  FFMA.FTZ R12, R12, UR10, -R21.reuse ;  /* 0x0000000a0c0c7c23 */ /* 0x100fe20008010815 */
[--C-:B------:R-:W-:Y:S01]  /*4210*/  FFMA.FTZ R11, R11, UR10, -R21.reuse ;  /* 0x0000000a0b0b7c23 */ /* 0x100fe20008010815 */
[----:B------:R-:W2:Y:S01]  /*4220*/  MUFU.EX2 R28, R28 ;  /* 0x0000001c001c7308 */ /* 0x000ea20000000800 */
[----:B-1----:R-:W-:Y:S01]  /*4230*/  FADD.FTZ R54, R25, R26 ;  /* 0x0000001a19367221 */ /* 0x002fe20000010000 */
[--C-:B------:R-:W-:Y:S01]  /*4240*/  FFMA.FTZ R14, R14, UR10, -R21.reuse ;  /* 0x0000000a0e0e7c23 */ /* 0x100fe20008010815 */
[----:B------:R-:W-:Y:S01]  /*4250*/  FFMA.FTZ R15, R15, UR10, -R21 ;  /* 0x0000000a0f0f7c23 */ /* 0x000fe20008010815 */
[----:B------:R-:W-:-:S02]  /*4260*/  F2FP.BF16.F32.PACK_AB R160, R43, R24 ;  /* 0x000000182ba0723e */ /* 0x000fc400000010ff */
[----:B------:R-:W-:Y:S02]  /*4270*/  F2FP.BF16.F32.PACK_AB R153, R26, R25 ;  /* 0x000000191a99723e */ /* 0x000fe400000010ff */
        /* <DEDUP_REMOVED lines=13> */
[----:B-1----:R-:W-:Y:S01]  /*4350*/  FADD.FTZ R66, R48, R69 ;  /* 0x0000004530427221 */ /* 0x002fe20000010000 */
[----:B------:R-:W-:-:S03]  /*4360*/  F2FP.BF16.F32.PACK_AB R162, R55, R48 ;  /* 0x0000003037a2723e */ /* 0x000fc600000010ff */
[----:B------:R-:W-:-:S03]  /*4370*/  FADD.FTZ R69, R55, R66 ;  /* 0x0000004237457221 */ /* 0x000fc60000010000 */
[----:B------:R-:W1:Y:S01]  /*4380*/  MUFU.EX2 R56, R56 ;  /* 0x0000003800387308 */ /* 0x000e620000000800 */
[C---:B0-----:R-:W-:Y:S01]  /*4390*/  FADD.FTZ R62, R32.reuse, R67 ;  /* 0x00000043203e7221 */ /* 0x041fe20000010000 */
[----:B------:R-:W-:-:S06]  /*43a0*/  F2FP.BF16.F32.PACK_AB R159, R32, R31 ;  /* 0x0000001f209f723e */ /* 0x000fcc00000010ff */
[----:B------:R-:W0:Y:S01]  /*43b0*/  MUFU.EX2 R34, R34 ;  /* 0x0000002200227308 */ /* 0x000e220000000800 */
[----:B--2---:R-:W-:-:S07]  /*43c0*/  FADD.FTZ R67, R33, R62 ;  /* 0x0000003e21437221 */ /* 0x004fce0000010000 */
[----:B------:R2:W3:Y:S01]  /*43d0*/  MUFU.EX2 R57, R42 ;  /* 0x0000002a00397308 */ /* 0x0004e20000000800 */
[----:B-1----:R-:W-:-:S07]  /*43e0*/  FADD.FTZ R66, R56, R69 ;  /* 0x0000004538427221 */ /* 0x002fce0000010000 */
[----:B------:R-:W1:Y:S01]  /*43f0*/  MUFU.EX2 R35, R35 ;  /* 0x0000002300237308 */ /* 0x000e620000000800 */
[----:B--2---:R-:W-:Y:S01]  /*4400*/  FFMA.FTZ R42, R102, UR10, -R45 ;  /* 0x0000000a662a7c23 */ /* 0x004fe2000801082d */
[----:B0-----:R-:W-:Y:S01]  /*4410*/  FADD.FTZ R62, R34, R67 ;  /* 0x00000043223e7221 */ /* 0x001fe20000010000 */
[----:B------:R-:W-:Y:S01]  /*4420*/  FFMA.FTZ R45, R68, UR10, -R45 ;  /* 0x0000000a442d7c23 */ /* 0x000fe2000801082d */
[----:B------:R-:W-:-:S04]  /*4430*/  F2FP.BF16.F32.PACK_AB R161, R34, R33 ;  /* 0x0000002122a1723e */ /* 0x000fc800000010ff */
[----:B------:R-:W0:Y:S01]  /*4440*/  MUFU.EX2 R58, R58 ;  /* 0x0000003a003a7308 */ /* 0x000e220000000800 */
[C---:B---3--:R-:W-:Y:S01]  /*4450*/  FADD.FTZ R69, R57.reuse, R66 ;  /* 0x0000004239457221 */ /* 0x048fe20000010000 */
[----:B------:R-:W-:-:S06]  /*4460*/  F2FP.BF16.F32.PACK_AB R164, R57, R56 ;  /* 0x0000003839a4723e */ /* 0x000fcc00000010ff */
[----:B------:R-:W2:Y:S01]  /*4470*/  MUFU.EX2 R36, R36 ;  /* 0x0000002400247308 */ /* 0x000ea20000000800 */
[----:B-1----:R-:W-:-:S07]  /*4480*/  FADD.FTZ R67, R35, R62 ;  /* 0x0000003e23437221 */ /* 0x002fce0000010000 */
[----:B------:R-:W1:Y:S01]  /*4490*/  MUFU.EX2 R59, R59 ;  /* 0x0000003b003b7308 */ /* 0x000e620000000800 */
[----:B0-----:R-:W-:-:S07]  /*44a0*/  FADD.FTZ R62, R58, R69 ;  /* 0x000000453a3e7221 */ /* 0x001fce0000010000 */
[----:B------:R-:W-:Y:S01]  /*44b0*/  MUFU.EX2 R37, R37 ;  /* 0x0000002500257308 */ /* 0x000fe20000000800 */
[----:B--2---:R-:W-:-:S07]  /*44c0*/  F2FP.BF16.F32.PACK_AB R163, R36, R35 ;  /* 0x0000002324a3723e */ /* 0x004fce00000010ff */
[----:B------:R-:W0:Y:S01]  /*44d0*/  MUFU.EX2 R60, R60 ;  /* 0x0000003c003c7308 */ /* 0x000e220000000800 */
[----:B-1----:R-:W-:-:S07]  /*44e0*/  F2FP.BF16.F32.PACK_AB R166, R59, R58 ;  /* 0x0000003a3ba6723e */ /* 0x002fce00000010ff */
[----:B------:R-:W1:Y:S08]  /*44f0*/  MUFU.EX2 R38, R38 ;  /* 0x0000002600267308 */ /* 0x000e700000000800 */
[----:B------:R-:W-:Y:S01]  /*4500*/  MUFU.EX2 R39, R39 ;  /* 0x0000002700277308 */ /* 0x000fe20000000800 */
[----:B0-----:R-:W-:-:S07]  /*4510*/  F2FP.BF16.F32.PACK_AB R168, R61, R60 ;  /* 0x0000003c3da8723e */ /* 0x001fce00000010ff */
[----:B------:R-:W0:Y:S01]  /*4520*/  MUFU.EX2 R42, R42 ;  /* 0x0000002a002a7308 */ /* 0x000e220000000800 */
[----:B-1----:R-:W-:-:S07]  /*4530*/  F2FP.BF16.F32.PACK_AB R165, R38, R37 ;  /* 0x0000002526a5723e */ /* 0x002fce00000010ff */
[----:B------:R-:W1:Y:S08]  /*4540*/  MUFU.EX2 R40, R40 ;  /* 0x0000002800287308 */ /* 0x000e700000000800 */
[----:B------:R2:W-:Y:S01]  /*4550*/  MUFU.EX2 R54, R2 ;  /* 0x0000000200367308 */ /* 0x0005e20000000800 */
[----:B0-----:R-:W-:-:S07]  /*4560*/  F2FP.BF16.F32.PACK_AB R170, R63, R42 ;  /* 0x0000002a3faa723e */ /* 0x001fce00000010ff */
[----:B------:R-:W0:Y:S01]  /*4570*/  MUFU.EX2 R13, R13 ;  /* 0x0000000d000d7308 */ /* 0x000e220000000800 */
[----:B--2---:R-:W-:Y:S01]  /*4580*/  FADD.FTZ R2, R36, R67 ;  /* 0x0000004324027221 */ /* 0x004fe20000010000 */
[----:B------:R-:W-:Y:S01]  /*4590*/  FADD.FTZ R67, R59, R62 ;  /* 0x0000003e3b437221 */ /* 0x000fe20000010000 */
[----:B-1----:R-:W-:Y:S02]  /*45a0*/  F2FP.BF16.F32.PACK_AB R167, R40, R39 ;  /* 0x0000002728a7723e */ /* 0x002fe400000010ff */
[----:B------:R-:W-:Y:S01]  /*45b0*/  FADD.FTZ R21, R37, R2 ;  /* 0x0000000225157221 */ /* 0x000fe20000010000 */
[----:B------:R-:W-:Y:S02]  /*45c0*/  FADD.FTZ R44, R60, R67 ;  /* 0x000000433c2c7221 */ /* 0x000fe40000010000 */
[----:B------:R-:W1:Y:S01]  /*45d0*/  MUFU.EX2 R64, R64 ;  /* 0x0000004000407308 */ /* 0x000e620000000800 */
[----:B------:R-:W-:Y:S01]  /*45e0*/  FADD.FTZ R2, R38, R21 ;  /* 0x0000001526027221 */ /* 0x000fe20000010000 */
[----:B------:R-:W-:-:S03]  /*45f0*/  FADD.FTZ R47, R61, R44 ;  /* 0x0000002c3d2f7221 */ /* 0x000fc60000010000 */
[----:B------:R-:W-:Y:S01]  /*4600*/  FADD.FTZ R21, R39, R2 ;  /* 0x0000000227157221 */ /* 0x000fe20000010000 */
[----:B------:R-:W-:Y:S02]  /*4610*/  FADD.FTZ R44, R42, R47 ;  /* 0x0000002f2a2c7221 */ /* 0x000fe40000010000 */
[----:B------:R-:W2:Y:S01]  /*4620*/  MUFU.EX2 R65, R65 ;  /* 0x0000004100417308 */ /* 0x000ea20000000800 */
[----:B------:R-:W-:Y:S01]  /*4630*/  FADD.FTZ R2, R40, R21 ;  /* 0x0000001528027221 */ /* 0x000fe20000010000 */
[----:B------:R-:W-:Y:S01]  /*4640*/  FADD.FTZ R43, R63, R44 ;  /* 0x0000002c3f2b7221 */ /* 0x000fe20000010000 */
[----:B0-----:R-:W-:Y:S02]  /*4650*/  F2FP.BF16.F32.PACK_AB R169, R54, R13 ;  /* 0x0000000d36a9723e */ /* 0x001fe400000010ff */
[----:B------:R-:W-:-:S03]  /*4660*/  FADD.FTZ R21, R13, R2 ;  /* 0x000000020d157221 */ /* 0x000fc60000010000 */
[----:B------:R-:W0:Y:S01]  /*4670*/  MUFU.EX2 R0, R0 ;  /* 0x0000000000007308 */ /* 0x000e220000000800 */
[----:B-1----:R-:W-:Y:S01]  /*4680*/  FADD.FTZ R2, R64, R43 ;  /* 0x0000002b40027221 */ /* 0x002fe20000010000 */
[----:B------:R-:W-:-:S06]  /*4690*/  FADD.FTZ R21, R54, R21 ;  /* 0x0000001536157221 */ /* 0x000fcc0000010000 */
        /* <DEDUP_REMOVED lines=11> */
[C---:B0-----:R-:W-:Y:S01]  /*4750*/  F2FP.BF16.F32.PACK_AB R174, R45.reuse, R20 ;  /* 0x000000142dae723e */ /* 0x041fe200000010ff */
[----:B------:R-:W-:-:S06]  /*4760*/  FADD.FTZ R2, R45, R24 ;  /* 0x000000182d027221 */ /* 0x000fcc0000010000 */
[----:B------:R-:W0:Y:S01]  /*4770*/  MUFU.EX2 R14, R14 ;  /* 0x0000000e000e7308 */ /* 0x000e220000000800 */
[----:B-1----:R-:W-:-:S07]  /*4780*/  FADD.FTZ R20, R12, R21 ;  /* 0x000000150c147221 */ /* 0x002fce0000010000 */
[----:B------:R-:W1:Y:S01]  /*4790*/  MUFU.EX2 R15, R15 ;  /* 0x0000000f000f7308 */ /* 0x000e620000000800 */
[C---:B--2---:R-:W-:Y:S01]  /*47a0*/  FADD.FTZ R21, R11.reuse, R20 ;  /* 0x000000140b157221 */ /* 0x044fe20000010000 */
[----:B------:R-:W-:-:S03]  /*47b0*/  F2FP.BF16.F32.PACK_AB R173, R11, R12 ;  /* 0x0000000c0bad723e */ /* 0x000fc600000010ff */
[----:B0-----:R-:W-:-:S04]  /*47c0*/  FADD.FTZ R20, R14, R21 ;  /* 0x000000150e147221 */ /* 0x001fc80000010000 */
[C---:B-1----:R-:W-:Y:S01]  /*47d0*/  FADD.FTZ R0, R15.reuse, R20 ;  /* 0x000000140f007221 */ /* 0x042fe20000010000 */
[----:B------:R-:W-:Y:S01]  /*47e0*/  F2FP.BF16.F32.PACK_AB R175, R15, R14 ;  /* 0x0000000e0faf723e */ /* 0x000fe200000010ff */
[----:B------:R-:W-:Y:S06]  /*47f0*/  @!P0 BRA `(.L_x_2374) ;  /* 0x0000000000048947 */ /* 0x000fec0003800000 */
[----:B------:R-:W-:Y:S01]  /*4800*/  BPT.TRAP 0x1 ;  /* 0x000000040000795c */ /* 0x000fe20000300000 */
.L_x_2374:
[----:B------:R0:W1:Y:S01]  /*4810*/  SYNCS.PHASECHK.TRANS64.TRYWAIT P1, [R3+URZ+0x22850], R10 ;  /* 0x0228500a030075a7 */ /* 0x000062000802017f */
[----:B------:R-:W-:Y:S05]  /*4820*/  @!P0 BRA `(.L_x_2375) ;  /* 0x0000000000048947 */ /* 0x000fea0003800000 */
[----:B------:R-:W-:Y:S01]  /*4830*/  BPT.TRAP 0x1 ;  /* 0x000000040000795c */ /* 0x000fe20000300000 */
.L_x_2375:
[----:B-1----:R-:W-:Y:S05]  /*4840*/  @P1 BRA `(.L_x_2376) ;  /* 0x0000000000081947 */ /* 0x002fea0003800000 */
[----:B------:R-:W1:Y:S02]  /*4850*/  SYNCS.PHASECHK.TRANS64.TRYWAIT P1, [R3+URZ+0x22850], R10 ;  /* 0x0228500a030075a7 */ /* 0x000e64000802017f */
[----:B-1----:R-:W-:Y:S05]  /*4860*/  @!P1 BRA `(.L_x_2377) ;  /* 0x0000013400189947 */ /* 0x002fea0003800000 */
.L_x_2376:
[----:B------:R-:W-:Y:S01]  /*4870*/  R2UR UR6, R8 ;  /* 0x00000000080672ca */ /* 0x000fe200000e0000 */
[----:B------:R2:W-:Y:S01]  /*4880*/  BAR.SYNC.DEFER_BLOCKING R9, 0x100 ;  /* 0x000400090000751d */ /* 0x0005e20000010000 */
[----:B------:R-:W-:-:S05]  /*4890*/  ISETP.NE.AND P2, PT, R6, 0x1, PT ;  /* 0x000000010600780c */ /* 0x000fca0003f45270 */
[----:B------:R-:W-:Y:S01]  /*48a0*/  UMOV UR7, 0x40000040 ;  /* 0x4000004000077882 */ /* 0x000fe20000000000 */
[----:B------:R-:W3:Y:S05]  /*48b0*/  S2R R11, SR_TID.X ;  /* 0x00000000000b7919 */ /* 0x000eea0000002100 */
[----:B------:R-:W-:Y:S02]  /*48c0*/  UIADD3 UR6, UR6, 0x400, URZ ;  /* 0x0000040006067890 */ /* 0x000fe4000fffe03f */
[----:B------:R-:W2:Y:S02]  /*48d0*/  @P2 LDC R8, c[0x0][0x44c] ;  /* 0x00011300ff082b82 */ /* 0x000ea40000000800 */
[----:B------:R-:W-:-:S04]  /*48e0*/  USHF.R.U32.HI UR6, URZ, 0x4, UR6 ;  /* 0x000000043f067899 */ /* 0x000fc80008011606 */
[----:B------:R-:W-:Y:S02]  /*48f0*/  ULOP3.LUT UR6, UR6, 0x3fff, URZ, 0xc0, !UPT ;  /* 0x00003fff06067892 */ /* 0x000fe4000f8ec03f */
[----:B01----:R-:W0:Y:S02]  /*4900*/  @P2 LDC R10, c[0x0][0x450] ;  /* 0x00011400ff0a2b82 */ /* 0x003e240000000800 */
        /* <DEDUP_REMOVED lines=8> */
[----:B---3--:R-:W-:Y:S02]  /*4990*/  LOP3.LUT P1, RZ, R11, 0x7f, RZ, 0xc0, !PT ;  /* 0x0000007f0bff7812 */ /* 0x008fe4000782c0ff */
[----:B------:R-:W-:Y:S01]  /*49a0*/  IMAD.U32 R8, RZ, RZ, UR43 ;  /* 0x0000002bff087e24 */ /* 0x000fe2000f8e00ff */
[----:B0-----:R-:W-:-:S04]  /*49b0*/  @P2 SHF.R.U32.HI R8, RZ, R10, R9 ;  /* 0x0000000aff082219 */ /* 0x001fc80000011609 */
[----:B------:R-:W-:-:S06]  /*49c0*/  IADD3 R8, R8, R17, -R16 ;  /* 0x0000001108087210 */ /* 0x000fcc0007ffe810 */
        /* <DEDUP_REMOVED lines=47> */
.L_x_2379:
[----:B------:R-:W-:-:S11]  /*4cc0*/  UISETP.NE.AND UP1, UPT, UR15, 0x1, UPT ;  /* 0x000000010f00788c */ /* 0x000fd6000bf25270 */
[----:B------:R-:W-:Y:S02]  /*4cd0*/  @UP1 ULDC.64 UR18, c[0x0][0x9e8] ;  /* 0x00027a0000121ab9 */ /* 0x000fe40000000a00 */
[----:B------:R-:W-:-:S04]  /*4ce0*/  UIMAD.WIDE.U32 UR6, UR11, UR18, URZ ;  /* 0x000000120b0672a5 */ /* 0x000fc8000f8e003f */
[----:B------:R-:W-:-:S12]  /*4cf0*/  @UP1 USHF.R.U32.HI UR11, URZ, UR19, UR7 ;  /* 0x000000133f0b1299 */ /* 0x000fd80008011607 */
.L_x_2380:
[----:B------:R-:W-:-:S04]  /*4d00*/  UIMAD UR11, UR11, UR15, UR15 ;  /* 0x0000000f0b0b72a4 */ /* 0x000fc8000f8e020f */
[----:B------:R-:W-:-:S04]  /*4d10*/  UISETP.LT.AND UP1, UPT, UR14, UR11, UPT ;  /* 0x0000000b0e00728c */ /* 0x000fc8000bf21270 */
[----:B------:R-:W-:-:S12]  /*4d20*/  USEL UR14, UR14, UR11, UP1 ;  /* 0x0000000b0e0e7287 */ /* 0x000fd80008800000 */
.L_x_2378:
        /* <DEDUP_REMOVED lines=11> */
.L_x_2398:
[----:B------:R-:W-:-:S04]  /*4de0*/  UIADD3 UR37, UR37, 0x1, URZ ;  /* 0x0000000125257890 */ /* 0x000fc8000fffe03f */
[----:B------:R-:W-:-:S04]  /*4df0*/  UISETP.NE.AND UP1, UPT, UR37, 0x2, UPT ;  /* 0x000000022500788c */ /* 0x000fc8000bf25270 */
[----:B------:R-:W-:Y:S02]  /*4e00*/  USEL UR6, URZ, 0x1, UP1 ;  /* 0x000000013f067887 */ /* 0x000fe40008800000 */
[----:B------:R-:W-:Y:S02]  /*4e10*/  USEL UR37, UR37, URZ, UP1 ;  /* 0x0000003f25257287 */ /* 0x000fe40008800000 */
[----:B------:R-:W-:Y:S01]  /*4e20*/  ULOP3.LUT UR38, UR38, UR6, URZ, 0x3c, !UPT ;  /* 0x0000000626267292 */ /* 0x000fe2000f8e3c3f */
[----:B0-----:R-:W-:Y:S11]  /*4e30*/  @!P0 BRA `(.L_x_2382) ;  /* 0x0000000000048947 */ /* 0x001ff60003800000 */
[----:B------:R-:W-:Y:S01]  /*4e40*/  BPT.TRAP 0x1 ;  /* 0x000000040000795c */ /* 0x000fe20000300000 */
.L_x_2382:
        /* <DEDUP_REMOVED lines=9> */
.L_x_2383:
[----:B-1----:R-:W-:Y:S05]  /*4ee0*/  @P1 BRA `(.L_x_2384) ;  /* 0x0000000000081947 */ /* 0x002fea0003800000 */
[----:B------:R-:W1:Y:S02]  /*4ef0*/  SYNCS.PHASECHK.TRANS64.TRYWAIT P1, [UR28+0x22830], R8 ;  /* 0x02283008ff0075a7 */ /* 0x000e64000802015c */
[----:B-1----:R-:W-:Y:S05]  /*4f00*/  @!P1 BRA `(.L_x_2385) ;  /* 0x0000012c00849947 */ /* 0x002fea0003800000 */
.L_x_2384:
        /* <DEDUP_REMOVED lines=14> */
[----:B--2---:R-:W-:Y:S02]  /*4ff0*/  LOP3.LUT P1, RZ, R11, 0x7f, RZ, 0xc0, !PT ;  /* 0x0000007f0bff7812 */ /* 0x004fe4000782c0ff */
[----:B------:R-:W-:Y:S01]  /*5000*/  SHF.R.U32.HI R11, RZ, 0x7, R11 ;  /* 0x00000007ff0b7819 */ /* 0x000fe2000001160b */
        /* <DEDUP_REMOVED lines=24> */
[----:B------:R-:W-:Y:S01]  /*5190*/  IMAD.U32 R177, RZ, RZ, UR28 ;  /* 0x0000001cffb17e24 */ /* 0x000fe2000f8e00ff */
[----:B---3--:R-:W-:Y:S01]  /*51a0*/  @P2 SHF.R.U32.HI R194, RZ, R10, R7 ;  /* 0x0000000affc22219 */ /* 0x008fe20000011607 */
        /* <DEDUP_REMOVED lines=46> */
[----:B------:R-:W3:Y:S04]  /*5490*/  MUFU.TANH R13, R13 ;  /* 0x0000000d000d7308 */ /* 0x000ee80000002400 */
[----:B------:R-:W-:-:S04]  /*54a0*/  IADD3 R11, -R16, R11, R17 ;  /* 0x0000000b100b7210 */ /* 0x000fc80007ffe111 */
[----:B------:R-:W4:Y:S01]  /*54b0*/  MUFU.TANH R14, R14 ;  /* 0x0000000e000e7308 */ /* 0x000f220000002400 */
[C---:B------:R-:W-:Y:S02]  /*54c0*/  VIADD R199, R11.reuse, UR27 ;  /* 0x0000001b0bc77c36 */ /* 0x040fe40008000000 */
[----:B------:R-:W-:Y:S02]  /*54d0*/  VIADD R198, R11, UR22 ;  /* 0x000000160bc67c36 */ /* 0x000fe40008000000 */
        /* <DEDUP_REMOVED lines=49> */
[----:B------:R-:W-:Y:S01]  /*57f0*/  IADD3 R213, -R16, R17, R213 ;  /* 0x0000001110d57210 */ /* 0x000fe20007ffe1d5 */
        /* <DEDUP_REMOVED lines=11> */
.L_x_2388:
[----:B------:R-:W-:-:S05]  /*58b0*/  IMAD.U32 R214, RZ, RZ, UR25 ;  /* 0x00000019ffd67e24 */ /* 0x000fca000f8e00ff */
[----:B------:R-:W-:-:S13]  /*58c0*/  ISETP.NE.AND P1, PT, R214, 0x1, PT ;  /* 0x00000001d600780c */ /* 0x000fda0003f25270 */
[----:B------:R-:W1:Y:S02]  /*58d0*/  @P1 LDC.64 R10, c[0x0][0x9e8] ;  /* 0x00027a00ff0a1b82 */ /* 0x000e640000000a00 */
[----:B-1----:R-:W-:-:S05]  /*58e0*/  @P1 IMAD.HI.U32 R10, R213, R10, RZ ;  /* 0x0000000ad50a1227 */ /* 0x002fca00078e00ff */
[----:B------:R-:W-:-:S07]  /*58f0*/  @P1 SHF.R.U32.HI R213, RZ, R11, R10 ;  /* 0x0000000bffd51219 */ /* 0x000fce000001160a */
.L_x_2389:
[----:B------:R-:W-:Y:S05]  /*5900*/  BSYNC B0 ;  /* 0x0000000000007941 */ /* 0x000fea0003800000 */
.L_x_2387:
[----:B------:R-:W-:-:S04]  /*5910*/  IMAD R10, R18, -0x2, R189 ;  /* 0xfffffffe120a7824 */ /* 0x000fc800078e02bd */
[----:B------:R-:W-:-:S05]  /*5920*/  IMAD R10, R213, R214, R10 ;  /* 0x000000d6d50a7224 */ /* 0x000fca00078e020a */
[----:B------:R-:W-:Y:S02]  /*5930*/  VIADDMNMX R197, R10, R214, R197, PT ;  /* 0x000000d60ac57246 */ /* 0x000fe400038001c5 */
[----:B------:R-:W-:-:S07]  /*5940*/  VIMNMX R196, R196, R10, !PT ;  /* 0x0000000ac4c47248 */ /* 0x000fce0007fe0100 */
.L_x_2386:
[----:B------:R-:W2:Y:S01]  /*5950*/  LDL.LU R213, [R1] ;  /* 0x0000000001d57983 */ /* 0x000ea20000300800 */
[C---:B------:R-:W-:Y:S02]  /*5960*/  ISETP.GE.AND P2, PT, R189.reuse, 0x1, PT ;  /* 0x00000001bd00780c */ /* 0x040fe40003f46270 */
[C---:B------:R-:W-:Y:S02]  /*5970*/  ISETP.GE.AND P1, PT, R189.reuse, 0x2, PT ;  /* 0x00000002bd00780c */ /* 0x040fe40003f26270 */
[----:B------:R-:W-:Y:S02]  /*5980*/  ISETP.GT.AND P3, PT, R196, RZ, !P2 ;  /* 0x000000ffc400720c */ /* 0x000fe40005764270 */
[----:B------:R-:W-:Y:S02]  /*5990*/  ISETP.GE.AND P4, PT, R189, 0x9, PT ;  /* 0x00000009bd00780c */ /* 0x000fe40003f86270 */
[----:B------:R-:W-:-:S04]  /*59a0*/  ISETP.LT.OR P3, PT, R197, 0x1, P3 ;  /* 0x00000001c500780c */ /* 0x000fc80001f61670 */
[----:B------:R-:W-:Y:S02]  /*59b0*/  FSEL R214, R13, -INF , !P3 ;  /* 0xff8000000dd67808 */ /* 0x000fe40005800000 */
[----:B------:R-:W-:Y:S01]  /*59c0*/  ISETP.GE.AND P3, PT, R189, 0xa, PT ;  /* 0x0000000abd00780c */ /* 0x000fe20003f66270 */
[----:B------:R-:W1:Y:S02]  /*59d0*/  SHFL.IDX PT, R13, R194, 0x1, 0x1c1f ;  /* 0x003c1f00c20d7f89 */ /* 0x000e6400000e0000 */
[--C-:B-1----:R-:W-:Y:S02]  /*59e0*/  IMAD.IADD R199, R199, 0x1, R13.reuse ;  /* 0x00000001c7c77824 */ /* 0x102fe400078e020d */
[----:B------:R-:W-:Y:S01]  /*59f0*/  IMAD.IADD R198, R198, 0x1, R13 ;  /* 0x00000001c6c67824 */ /* 0x000fe200078e020d */
[----:B--2---:R-:W-:-:S04]  /*5a00*/  LOP3.LUT R213, R213, 0xfffbffff, RZ, 0xc0, !PT ;  /* 0xfffbffffd5d57812 */ /* 0x004fc800078ec0ff */
[----:B------:R-:W-:Y:S02]  /*5a10*/  @P2 LOP3.LUT R213, R213, 0x40000, RZ, 0xfc, !PT ;  /* 0x00040000d5d52812 */ /* 0x000fe400078efcff */
[----:B------:R-:W-:Y:S02]  /*5a20*/  ISETP.GT.AND P2, PT, R196, 0x1, !P1 ;  /* 0x00000001c400780c */ /* 0x000fe40004f44270 */
[----:B------:R-:W-:Y:S02]  /*5a30*/  LOP3.LUT R213, R213, 0xfffffffd, RZ, 0xc0, !PT ;  /* 0xfffffffdd5d57812 */ /* 0x000fe400078ec0ff */
[----:B------:R-:W-:Y:S02]  /*5a40*/  ISETP.LT.OR P2, PT, R197, 0x2, P2 ;  /* 0x00000002c500780c */ /* 0x000fe40001741670 */
[----:B------:R-:W-:Y:S02]  /*5a50*/  @P4 LOP3.LUT R213, R213, 0x2, RZ, 0xfc, !PT ;  /* 0x00000002d5d54812 */ /* 0x000fe400078efcff */
[----:B------:R-:W-:-:S02]  /*5a60*/  FSEL R14, R14, -INF , !P2 ;  /* 0xff8000000e0e7808 */ /* 0x000fc40005000000 */
[C---:B------:R-:W-:Y:S02]  /*5a70*/  ISETP.GT.AND P2, PT, R196.reuse, 0x8, !P4 ;  /* 0x00000008c400780c */ /* 0x040fe40006744270 */
[----:B------:R-:W-:Y:S02]  /*5a80*/  LOP3.LUT R213, R213, 0xfffffffb, RZ, 0xc0, !PT ;  /* 0xfffffffbd5d57812 */ /* 0x000fe400078ec0ff */
[----:B------:R-:W-:Y:S02]  /*5a90*/  ISETP.LT.OR P2, PT, R197, 0x9, P2 ;  /* 0x00000009c500780c */ /* 0x000fe40001741670 */
[----:B------:R-:W-:Y:S02]  /*5aa0*/  @P3 LOP3.LUT R213, R213, 0x4, RZ, 0xfc, !PT ;  /* 0x00000004d5d53812 */ /* 0x000fe400078efcff */
[----:B0-----:R-:W-:Y:S02]  /*5ab0*/  FSEL R21, R21, -INF , !P2 ;  /* 0xff80000015157808 */ /* 0x001fe40005000000 */
[----:B------:R-:W-:-:S02]  /*5ac0*/  ISETP.GT.AND P2, PT, R196, 0x9, !P3 ;  /* 0x00000009c400780c */ /* 0x000fc40005f44270 */
[----:B------:R-:W-:Y:S02]  /*5ad0*/  ISETP.GE.AND P3, PT, R189, 0x11, PT ;  /* 0x00000011bd00780c */ /* 0x000fe40003f66270 */
[----:B------:R-:W-:Y:S02]  /*5ae0*/  ISETP.LT.OR P2, PT, R197, 0xa, P2 ;  /* 0x0000000ac500780c */ /* 0x000fe40001741670 */
[----:B------:R-:W-:Y:S02]  /*5af0*/  LOP3.LUT R213, R213, 0xfffffff7, RZ, 0xc0, !PT ;  /* 0xfffffff7d5d57812 */ /* 0x000fe400078ec0ff */
        /* <DEDUP_REMOVED lines=108> */
[----:B------:R-:W-:-:S03]  /*61c0*/  ISETP.GT.AND P6, PT, R196, 0x59, !P6 ;  /* 0x00000059c400780c */ /* 0x000fc600077c4270 */
[----:B------:R0:W-:Y:S01]  /*61d0*/  STL [R1], R213 ;  /* 0x000000d501007387 */ /* 0x0001e20000100800 */
[----:B------:R-:W-:-:S04]  /*61e0*/  ISETP.LT.OR P6, PT, R197, 0x5a, P6 ;  /* 0x0000005ac500780c */ /* 0x000fc800037c1670 */
[----:B------:R-:W-:Y:S02]  /*61f0*/  FSEL R195, R195, -INF , !P6 ;  /* 0xff800000c3c37808 */ /* 0x000fe40007000000 */
[----:B------:R-:W-:-:S13]  /*6200*/  PLOP3.LUT P6, PT, PT, PT, UP0, 0x40, 0x0 ;  /* 0x000000000000781c */ /* 0x000fda0003fce808 */
[----:B0-----:R-:W-:Y:S05]  /*6210*/  @P6 BRA `(.L_x_2390) ;  /* 0x0000000000586947 */ /* 0x001fea0003800000 */
[----:B------:R-:W-:Y:S01]  /*6220*/  IADD3 R13, -R16, R17, R13 ;  /* 0x00000011100d7210 */ /* 0x000fe20007ffe10d */
        /* <DEDUP_REMOVED lines=11> */
.L_x_2392:
[----:B------:R-:W-:-:S05]  /*62e0*/  IMAD.U32 R194, RZ, RZ, UR25 ;  /* 0x00000019ffc27e24 */ /* 0x000fca000f8e00ff */
[----:B------:R-:W-:-:S13]  /*62f0*/  ISETP.NE.AND P6, PT, R194, 0x1, PT ;  /* 0x00000001c200780c */ /* 0x000fda0003fc5270 */
[----:B------:R-:W0:Y:S02]  /*6300*/  @P6 LDC.64 R10, c[0x0][0x9e8] ;  /* 0x00027a00ff0a6b82 */ /* 0x000e240000000a00 */
[----:B0-----:R-:W-:-:S05]  /*6310*/  @P6 IMAD.HI.U32 R10, R13, R10, RZ ;  /* 0x0000000a0d0a6227 */ /* 0x001fca00078e00ff */
[----:B------:R-:W-:-:S07]  /*6320*/  @P6 SHF.R.U32.HI R13, RZ, R11, R10 ;  /* 0x0000000bff0d6219 */ /* 0x000fce000001160a */
.L_x_2393:
[----:B------:R-:W-:Y:S05]  /*6330*/  BSYNC B0 ;  /* 0x0000000000007941 */ /* 0x000fea0003800000 */
.L_x_2391:
[----:B------:R-:W-:-:S04]  /*6340*/  IMAD R189, R18, -0x2, R189 ;  /* 0xfffffffe12bd7824 */ /* 0x000fc800078e02bd */
[----:B------:R-:W-:-:S05]  /*6350*/  IMAD R13, R13, R194, R189 ;  /* 0x000000c20d0d7224 */ /* 0x000fca00078e02bd */
[----:B------:R-:W-:Y:S02]  /*6360*/  VIADDMNMX R199, R13, R194, R199, PT ;  /* 0x000000c20dc77246 */ /* 0x000fe400038001c7 */
[----:B------:R-:W-:-:S07]  /*6370*/  VIMNMX R198, R198, R13, !PT ;  /* 0x0000000dc6c67248 */ /* 0x000fce0007fe0100 */
.L_x_2390:
        /* <DEDUP_REMOVED lines=156> */
[----:B------:R-:W-:Y:S01]  /*6d40*/  FFMA.FTZ R193, R193, UR10, -R11 ;  /* 0x0000000ac1c17c23 */ /* 0x000fe2000801080b */
[----:B------:R-:W-:-:S04]  /*6d50*/  FMNMX.FTZ R189, R165, R152, !PT ;  /* 0x00000098a5bd7209 */ /* 0x000fc80007810000 */
[----:B------:R-:W-:Y:S01]  /*6d60*/  FMNMX.FTZ R152, R166, R189, !PT ;  /* 0x000000bda6987209 */ /* 0x000fe20007810000 */
[----:B------:R-:W-:Y:S03]  /*6d70*/  MUFU.EX2 R155, R155 ;  /* 0x0000009b009b7308 */ /* 0x000fe60000000800 */
        /* <DEDUP_REMOVED lines=14> */
[----:B------:R-:W-:Y:S01]  /*6e60*/  MUFU.EX2 R164, R164 ;  /* 0x000000a400a47308 */ /* 0x000fe20000000800 */
[----:B------:R-:W-:Y:S01]  /*6e70*/  FSEL R152, R192, -INF , !P2 ;  /* 0xff800000c0987808 */ /* 0x000fe20005000000 */
[--C-:B------:R-:W-:Y:S01]  /*6e80*/  FFMA.FTZ R192, R176, UR10, -R11.reuse ;  /* 0x0000000ab0c07c23 */ /* 0x100fe2000801080b */
[----:B------:R-:W-:Y:S02]  /*6e90*/  FMNMX.FTZ R189, R191, R196, !PT ;  /* 0x000000c4bfbd7209 */ /* 0x000fe40007810000 */
[----:B------:R-:W-:Y:S02]  /*6ea0*/  FSEL R176, R10, RZ, P1 ;  /* 0x000000ff0ab07208 */ /* 0x000fe40000800000 */
[----:B------:R-:W-:Y:S01]  /*6eb0*/  FMNMX.FTZ R189, R152, R189, !PT ;  /* 0x000000bd98bd7209 */ /* 0x000fe20007810000 */
[----:B------:R-:W-:Y:S04]  /*6ec0*/  MUFU.EX2 R167, R167 ;  /* 0x000000a700a77308 */ /* 0x000fe80000000800 */
[----:B------:R-:W0:Y:S04]  /*6ed0*/  SHFL.BFLY PT, R196, R189, 0x2, 0x1f ;  /* 0x0c401f00bdc47f89 */ /* 0x000e2800000e0000 */
[----:B------:R-:W-:Y:S08]  /*6ee0*/  MUFU.EX2 R168, R168 ;  /* 0x000000a800a87308 */ /* 0x000ff00000000800 */
[----:B------:R-:W-:Y:S08]  /*6ef0*/  MUFU.EX2 R171, R171 ;  /* 0x000000ab00ab7308 */ /* 0x000ff00000000800 */
[----:B------:R-:W-:Y:S01]  /*6f00*/  MUFU.EX2 R172, R172 ;  /* 0x000000ac00ac7308 */ /* 0x000fe20000000800 */
[----:B0-----:R-:W-:Y:S01]  /*6f10*/  FMNMX.FTZ R196, R189, R196, !PT ;  /* 0x000000c4bdc47209 */ /* 0x001fe20007810000 */
[----:B------:R-:W-:Y:S01]  /*6f20*/  FFMA.FTZ R189, R190, UR10, -R11 ;  /* 0x0000000abebd7c23 */ /* 0x000fe2000801080b */
[----:B------:R-:W-:-:S05]  /*6f30*/  FADD.FTZ R190, -R176, R5 ;  /* 0x00000005b0be7221 */ /* 0x000fca0000010100 */
[----:B------:R-:W-:Y:S01]  /*6f40*/  MUFU.EX2 R5, R193 ;  /* 0x000000c100057308 */ /* 0x000fe20000000800 */
[----:B------:R-:W0:Y:S01]  /*6f50*/  SHFL.BFLY PT, R197, R196, 0x1, 0x1f ;  /* 0x0c201f00c4c57f89 */ /* 0x000e2200000e0000 */
[----:B------:R-:W-:-:S06]  /*6f60*/  FMUL.FTZ R190, R190, UR10 ;  /* 0x0000000abebe7c20 */ /* 0x000fcc0008410000 */
[----:B------:R-:W1:Y:S08]  /*6f70*/  MUFU.EX2 R190, R190 ;  /* 0x000000be00be7308 */ /* 0x000e700000000800 */
[----:B------:R-:W2:Y:S08]  /*6f80*/  MUFU.EX2 R175, R175 ;  /* 0x000000af00af7308 */ /* 0x000eb00000000800 */
[----:B------:R-:W3:Y:S01]  /*6f90*/  MUFU.EX2 R192, R192 ;  /* 0x000000c000c07308 */ /* 0x000ee20000000800 */
[----:B0-----:R-:W-:Y:S01]  /*6fa0*/  FMNMX.FTZ R176, R196, R197, !PT ;  /* 0x000000c5c4b07209 */ /* 0x001fe20007810000 */
[----:B------:R-:W-:Y:S01]  /*6fb0*/  FFMA.FTZ R196, R195, UR10, -R11 ;  /* 0x0000000ac3c47c23 */ /* 0x000fe2000801080b */
[----:B-1----:R-:W-:Y:S01]  /*6fc0*/  FFMA.FTZ R11, R190, R2, R13 ;  /* 0x00000002be0b7223 */ /* 0x002fe2000001000d */
[-C--:B------:R-:W-:Y:S01]  /*6fd0*/  FMUL.FTZ R24, R24, R190.reuse ;  /* 0x000000be18187220 */ /* 0x080fe20000410000 */
[C---:B------:R-:W-:Y:S01]  /*6fe0*/  FSETP.NEU.FTZ.AND P1, PT, R176.reuse, -INF , PT ;  /* 0xff800000b000780b */ /* 0x040fe20003f3d000 */
[----:B------:R-:W-:Y:S01]  /*6ff0*/  FMUL.FTZ R197, R176, UR10 ;  /* 0x0000000ab0c57c20 */ /* 0x000fe20008410000 */
[----:B------:R-:W-:Y:S01]  /*7000*/  FADD.FTZ R2, R14, R11 ;  /* 0x0000000b0e027221 */ /* 0x000fe20000010000 */
[----:B------:R-:W0:Y:S01]  /*7010*/  MUFU.EX2 R180, R180 ;  /* 0x000000b400b47308 */ /* 0x000e220000000800 */
[-C--:B------:R-:W-:Y:S01]  /*7020*/  FMUL.FTZ R25, R25, R190.reuse ;  /* 0x000000be19197220 */ /* 0x080fe20000410000 */
[-C--:B------:R-:W-:Y:S01]  /*7030*/  FMUL.FTZ R28, R28, R190.reuse ;  /* 0x000000be1c1c7220 */ /* 0x080fe20000410000 */
[----:B------:R-:W-:Y:S01]  /*7040*/  FSEL R195, R197, RZ, P1 ;  /* 0x000000ffc5c37208 */ /* 0x000fe20000800000 */
[-C--:B------:R-:W-:Y:S01]  /*7050*/  FMUL.FTZ R29, R29, R190.reuse ;  /* 0x000000be1d1d7220 */ /* 0x080fe20000410000 */
[-C--:B------:R-:W-:Y:S01]  /*7060*/  FMUL.FTZ R32, R32, R190.reuse ;  /* 0x000000be20207220 */ /* 0x080fe20000410000 */
[-C--:B------:R-:W-:Y:S01]  /*7070*/  FMUL.FTZ R33, R33, R190.reuse ;  /* 0x000000be21217220 */ /* 0x080fe20000410000 */
[-C--:B------:R-:W-:Y:S01]  /*7080*/  FMUL.FTZ R36, R36, R190.reuse ;  /* 0x000000be24247220 */ /* 0x080fe20000410000 */
[--C-:B------:R-:W-:Y:S01]  /*7090*/  FFMA.FTZ R11, R15, UR10, -R195.reuse ;  /* 0x0000000a0f0b7c23 */ /* 0x100fe200080108c3 */
[----:B------:R-:W-:Y:S01]  /*70a0*/  FADD.FTZ R15, R21, R2 ;  /* 0x00000002150f7221 */ /* 0x000fe20000010000 */
[--C-:B------:R-:W-:Y:S01]  /*70b0*/  FFMA.FTZ R193, R157, UR10, -R195.reuse ;  /* 0x0000000a9dc17c23 */ /* 0x100fe200080108c3 */
[----:B------:R-:W-:Y:S01]  /*70c0*/  FFMA.FTZ R198, R154, UR10, -R195 ;  /* 0x0000000a9ac67c23 */ /* 0x000fe200080108c3 */
[----:B------:R-:W1:Y:S01]  /*70d0*/  MUFU.EX2 R181, R181 ;  /* 0x000000b500b57308 */ /* 0x000e620000000800 */
[----:B------:R-:W-:Y:S01]  /*70e0*/  FADD.FTZ R2, R194, R15 ;  /* 0x0000000fc2027221 */ /* 0x000fe20000010000 */
[--C-:B------:R-:W-:Y:S01]  /*70f0*/  FFMA.FTZ R199, R165, UR10, -R195.reuse ;  /* 0x0000000aa5c77c23 */ /* 0x100fe200080108c3 */
[--C-:B------:R-:W-:Y:S01]  /*7100*/  FFMA.FTZ R162, R162, UR10, -R195.reuse ;  /* 0x0000000aa2a27c23 */ /* 0x100fe200080108c3 */
[--C-:B------:R-:W-:Y:S01]  /*7110*/  FFMA.FTZ R9, R9, UR10, -R195.reuse ;  /* 0x0000000a09097c23 */ /* 0x100fe200080108c3 */
[----:B------:R-:W-:Y:S01]  /*7120*/  FADD.FTZ R15, R155, R2 ;  /* 0x000000029b0f7221 */ /* 0x000fe20000010000 */
[--C-:B------:R-:W-:Y:S01]  /*7130*/  FFMA.FTZ R12, R12, UR10, -R195.reuse ;  /* 0x0000000a0c0c7c23 */ /* 0x100fe200080108c3 */
[----:B------:R-:W-:Y:S01]  /*7140*/  FFMA.FTZ R20, R20, UR10, -R195 ;  /* 0x0000000a14147c23 */ /* 0x000fe200080108c3 */
[----:B------:R-:W-:Y:S01]  /*7150*/  MUFU.EX2 R184, R184 ;  /* 0x000000b800b87308 */ /* 0x000fe20000000800 */
        /* <DEDUP_REMOVED lines=17> */
[----:B------:R-:W-:Y:S01]  /*7270*/  FSEL R153, R176, RZ, P1 ;  /* 0x000000ffb0997208 */ /* 0x000fe20000800000 */
[----:B------:R-:W-:Y:S01]  /*7280*/  FFMA.FTZ R191, R191, UR10, -R195 ;  /* 0x0000000abfbf7c23 */ /* 0x000fe200080108c3 */
[----:B------:R-:W-:Y:S01]  /*7290*/  F2FP.BF16.F32.PACK_AB R156, R156, R155 ;  /* 0x0000009b9c9c723e */ /* 0x000fe200000010ff */
[----:B------:R-:W-:Y:S01]  /*72a0*/  FADD.FTZ R157, R167, R2 ;  /* 0x00000002a79d7221 */ /* 0x000fe20000010000 */
[-C--:B------:R-:W-:Y:S01]  /*72b0*/  FMUL.FTZ R37, R37, R190.reuse ;  /* 0x000000be25257220 */ /* 0x080fe20000410000 */
[----:B------:R-:W-:Y:S01]  /*72c0*/  FADD.FTZ R2, -R153, R4 ;  /* 0x0000000499027221 */ /* 0x000fe20000010100 */
[----:B------:R-:W-:Y:S01]  /*72d0*/  MUFU.EX2 R189, R189 ;  /* 0x000000bd00bd7308 */ /* 0x000fe20000000800 */
[----:B------:R-:W-:Y:S01]  /*72e0*/  FADD.FTZ R154, R168, R157 ;  /* 0x0000009da89a7221 */ /* 0x000fe20000010000 */
[--C-:B------:R-:W-:Y:S01]  /*72f0*/  FFMA.FTZ R4, R158, UR10, -R195.reuse ;  /* 0x0000000a9e047c23 */ /* 0x100fe200080108c3 */
[----:B------:R-:W-:Y:S01]  /*7300*/  FFMA.FTZ R157, R174, UR10, -R195 ;  /* 0x0000000aae9d7c23 */ /* 0x000fe200080108c3 */
[-C--:B------:R-:W-:Y:S01]  /*7310*/  FMUL.FTZ R40, R40, R190.reuse ;  /* 0x000000be28287220 */ /* 0x080fe20000410000 */
[----:B------:R-:W-:Y:S01]  /*7320*/  FADD.FTZ R153, R171, R154 ;  /* 0x0000009aab997221 */ /* 0x000fe20000010000 */
[-C--:B------:R-:W-:Y:S01]  /*7330*/  FMUL.FTZ R41, R41, R190.reuse ;  /* 0x000000be29297220 */ /* 0x080fe20000410000 */
[-C--:B------:R-:W-:Y:S01]  /*7340*/  FMUL.FTZ R44, R44, R190.reuse ;  /* 0x000000be2c2c7220 */ /* 0x080fe20000410000 */
[----:B------:R-:W4:Y:S01]  /*7350*/  MUFU.EX2 R196, R196 ;  /* 0x000000c400c47308 */ /* 0x000f220000000800 */
[----:B------:R-:W-:Y:S01]  /*7360*/  FADD.FTZ R154, R172, R153 ;  /* 0x00000099ac9a7221 */ /* 0x000fe20000010000 */
[----:B------:R-:W-:Y:S01]  /*7370*/  FFMA.FTZ R153, R170, UR10, -R195 ;  /* 0x0000000aaa997c23 */ /* 0x000fe200080108c3 */
[-C--:B------:R-:W-:Y:S01]  /*7380*/  FMUL.FTZ R45, R45, R190.reuse ;  /* 0x000000be2d2d7220 */ /* 0x080fe20000410000 */
[-C--:B------:R-:W-:Y:S01]  /*7390*/  FMUL.FTZ R48, R48, R190.reuse ;  /* 0x000000be30307220 */ /* 0x080fe20000410000 */
[----:B--2---:R-:W-:Y:S01]  /*73a0*/  FADD.FTZ R165, R175, R154 ;  /* 0x0000009aafa57221 */ /* 0x004fe20000010000 */
[-C--:B------:R-:W-:Y:S01]  /*73b0*/  FMUL.FTZ R49, R49, R190.reuse ;  /* 0x000000be31317220 */ /* 0x080fe20000410000 */
[-C--:B------:R-:W-:Y:S01]  /*73c0*/  FMUL.FTZ R52, R52, R190.reuse ;  /* 0x000000be34347220 */ /* 0x080fe20000410000 */
[----:B------:R-:W-:Y:S01]  /*73d0*/  MUFU.EX2 R9, R9 ;  /* 0x0000000900097308 */ /* 0x000fe20000000800 */
[----:B---3--:R-:W-:Y:S01]  /*73e0*/  FADD.FTZ R213, R192, R165 ;  /* 0x000000a5c0d57221 */ /* 0x008fe20000010000 */
[--C-:B------:R-:W-:Y:S01]  /*73f0*/  FFMA.FTZ R165, R182, UR10, -R195.reuse ;  /* 0x0000000ab6a57c23 */ /* 0x100fe200080108c3 */
[----:B------:R-:W-:Y:S01]  /*7400*/  FFMA.FTZ R195, R152, UR10, -R195 ;  /* 0x0000000a98c37c23 */ /* 0x000fe200080108c3 */
[----:B------:R-:W-:Y:S01]  /*7410*/  F2FP.BF16.F32.PACK_AB R152, R14, R13 ;  /* 0x0000000d0e98723e */ /* 0x000fe200000010ff */
[----:B0-----:R-:W-:Y:S01]  /*7420*/  FADD.FTZ R154, R180, R213 ;  /* 0x000000d5b49a7221 */ /* 0x001fe20000010000 */
[-C--:B------:R-:W-:Y:S01]  /*7430*/  FMUL.FTZ R53, R53, R190.reuse ;  /* 0x000000be35357220 */ /* 0x080fe20000410000 */
[-C--:B------:R-:W-:Y:S01]  /*7440*/  FMUL.FTZ R56, R56, R190.reuse ;  /* 0x000000be38387220 */ /* 0x080fe20000410000 */
[----:B------:R0:W-:Y:S01]  /*7450*/  MUFU.EX2 R182, R162 ;  /* 0x000000a200b67308 */ /* 0x0001e20000000800 */
[----:B-1----:R-:W-:Y:S01]  /*7460*/  FADD.FTZ R213, R181, R154 ;  /* 0x0000009ab5d57221 */ /* 0x002fe20000010000 */
[----:B------:R-:W-:Y:S01]  /*7470*/  F2FP.BF16.F32.PACK_AB R154, R194, R21 ;  /* 0x00000015c29a723e */ /* 0x000fe200000010ff */
[-C--:B------:R-:W-:Y:S01]  /*7480*/  FMUL.FTZ R57, R57, R190.reuse ;  /* 0x000000be39397220 */ /* 0x080fe20000410000 */
[----:B----4-:R-:W-:Y:S01]  /*7490*/  F2FP.BF16.F32.PACK_AB R174, R196, R5 ;  /* 0x00000005c4ae723e */ /* 0x010fe200000010ff */
[----:B------:R-:W-:Y:S01]  /*74a0*/  FADD.FTZ R158, R184, R213 ;  /* 0x000000d5b89e7221 */ /* 0x000fe20000010000 */
[-C--:B------:R-:W-:Y:S01]  /*74b0*/  FMUL.FTZ R60, R60, R190.reuse ;  /* 0x000000be3c3c7220 */ /* 0x080fe20000410000 */
[----:B------:R-:W-:Y:S01]  /*74c0*/  FMUL.FTZ R61, R61, R190 ;  /* 0x000000be3d3d7220 */ /* 0x000fe20000410000 */
[----:B------:R-:W-:Y:S01]  /*74d0*/  MUFU.EX2 R12, R12 ;  /* 0x0000000c000c7308 */ /* 0x000fe20000000800 */
[----:B0-----:R-:W-:Y:S01]  /*74e0*/  F2FP.BF16.F32.PACK_AB R162, R168, R167 ;  /* 0x000000a7a8a2723e */ /* 0x001fe200000010ff */
[----:B------:R-:W-:Y:S01]  /*74f0*/  FADD.FTZ R21, R185, R158 ;  /* 0x0000009eb9157221 */ /* 0x000fe20000010000 */
[----:B------:R-:W-:Y:S01]  /*7500*/  F2FP.BF16.F32.PACK_AB R168, R181, R180 ;  /* 0x000000b4b5a8723e */ /* 0x000fe200000010ff */
[----:B------:R-:W-:Y:S01]  /*7510*/  FMUL.FTZ R180, R2, UR10 ;  /* 0x0000000a02b47c20 */ /* 0x000fe20008410000 */
[----:B------:R-:W-:Y:S01]  /*7520*/  F2FP.BF16.F32.PACK_AB R158, R160, R159 ;  /* 0x0000009fa09e723e */ /* 0x000fe200000010ff */
[----:B------:R-:W-:Y:S01]  /*7530*/  FADD.FTZ R166, R188, R21 ;  /* 0x00000015bca67221 */ /* 0x000fe20000010000 */
[----:B------:R-:W-:Y:S01]  /*7540*/  F2FP.BF16.F32.PACK_AB R160, R164, R163 ;  /* 0x000000a3a4a0723e */ /* 0x000fe200000010ff */
[----:B------:R-:W-:Y:S01]  /*7550*/  MUFU.EX2 R11, R11 ;  /* 0x0000000b000b7308 */ /* 0x000fe20000000800 */
[----:B------:R-:W-:Y:S01]  /*7560*/  F2FP.BF16.F32.PACK_AB R164, R172, R171 ;  /* 0x000000abaca4723e */ /* 0x000fe200000010ff */
[C---:B------:R-:W-:Y:S01]  /*7570*/  FADD.FTZ R170, R189.reuse, R166 ;  /* 0x000000a6bdaa7221 */ /* 0x040fe20000010000 */
[----:B------:R-:W-:Y:S01]  /*7580*/  F2FP.BF16.F32.PACK_AB R172, R189, R188 ;  /* 0x000000bcbdac723e */ /* 0x000fe200000010ff */
[----:B------:R-:W-:Y:S01]  /*7590*/  FMUL.FTZ R64, R64, R190 ;  /* 0x000000be40407220 */ /* 0x000fe20000410000 */
[----:B------:R-:W-:Y:S01]  /*75a0*/  F2FP.BF16.F32.PACK_AB R166, R192, R175 ;  /* 0x000000afc0a6723e */ /* 0x000fe200000010ff */
[----:B------:R-:W-:Y:S01]  /*75b0*/  FADD.FTZ R21, R5, R170 ;  /* 0x000000aa05157221 */ /* 0x000fe20000010000 */
[----:B------:R-:W-:Y:S01]  /*75c0*/  F2FP.BF16.F32.PACK_AB R170, R185, R184 ;  /* 0x000000b8b9aa723e */ /* 0x000fe200000010ff */
[----:B------:R-:W0:Y:S01]  /*75d0*/  MUFU.EX2 R180, R180 ;  /* 0x000000b400b47308 */ /* 0x000e220000000800 */
[-C--:B------:R-:W-:Y:S01]  /*75e0*/  FMUL.FTZ R65, R65, R190.reuse ;  /* 0x000000be41417220 */ /* 0x080fe20000410000 */
[----:B------:R-:W-:Y:S01]  /*75f0*/  FADD.FTZ R2, R196, R21 ;  /* 0x00000015c4027221 */ /* 0x000fe20000010000 */
[-C--:B------:R-:W-:Y:S01]  /*7600*/  FMUL.FTZ R68, R68, R190.reuse ;  /* 0x000000be44447220 */ /* 0x080fe20000410000 */
[-C--:B------:R-:W-:Y:S01]  /*7610*/  FMUL.FTZ R69, R69, R190.reuse ;  /* 0x000000be45457220 */ /* 0x080fe20000410000 */
[-C--:B------:R-:W-:Y:S01]  /*7620*/  FMUL.FTZ R72, R72, R190.reuse ;  /* 0x000000be48487220 */ /* 0x080fe20000410000 */
[-C--:B------:R-:W-:Y:S01]  /*7630*/  FMUL.FTZ R73, R73, R190.reuse ;  /* 0x000000be49497220 */ /* 0x080fe20000410000 */
[-C--:B------:R-:W-:Y:S01]  /*7640*/  FMUL.FTZ R76, R76, R190.reuse ;  /* 0x000000be4c4c7220 */ /* 0x080fe20000410000 */
[----:B------:R-:W1:Y:S01]  /*7650*/  MUFU.EX2 R20, R20 ;  /* 0x0000001400147308 */ /* 0x000e620000000800 */
[-C--:B------:R-:W-:Y:S01]  /*7660*/  FMUL.FTZ R77, R77, R190.reuse ;  /* 0x000000be4d4d7220 */ /* 0x080fe20000410000 */
[-C--:B------:R-:W-:Y:S01]  /*7670*/  FMUL.FTZ R80, R80, R190.reuse ;  /* 0x000000be50507220 */ /* 0x080fe20000410000 */
[-C--:B------:R-:W-:Y:S01]  /*7680*/  FMUL.FTZ R81, R81, R190.reuse ;  /* 0x000000be51517220 */ /* 0x080fe20000410000 */
[-C--:B------:R-:W-:Y:S01]  /*7690*/  FMUL.FTZ R84, R84, R190.reuse ;  /* 0x000000be54547220 */ /* 0x080fe20000410000 */
[-C--:B------:R-:W-:Y:S01]  /*76a0*/  FMUL.FTZ R85, R85, R190.reuse ;  /* 0x000000be55557220 */ /* 0x080fe20000410000 */
[-C--:B------:R-:W-:Y:S01]  /*76b0*/  FMUL.FTZ R88, R88, R190.reuse ;  /* 0x000000be58587220 */ /* 0x080fe20000410000 */
[----:B------:R-:W-:Y:S01]  /*76c0*/  FMUL.FTZ R89, R89, R190 ;  /* 0x000000be59597220 */ /* 0x000fe20000410000 */
[----:B------:R-:W2:Y:S01]  /*76d0*/  MUFU.EX2 R15, R15 ;  /* 0x0000000f000f7308 */ /* 0x000ea20000000800 */
[----:B0-----:R-:W-:Y:S01]  /*76e0*/  FFMA.FTZ R5, R180, R0, R9 ;  /* 0x00000000b4057223 */ /* 0x001fe20000010009 */
[-C--:B------:R-:W-:Y:S01]  /*76f0*/  FMUL.FTZ R92, R92, R190.reuse ;  /* 0x000000be5c5c7220 */ /* 0x080fe20000410000 */
[-C--:B------:R-:W-:Y:S01]  /*7700*/  FMUL.FTZ R93, R93, R190.reuse ;  /* 0x000000be5d5d7220 */ /* 0x080fe20000410000 */
[-C--:B------:R-:W-:Y:S01]  /*7710*/  FMUL.FTZ R96, R96, R190.reuse ;  /* 0x000000be60607220 */ /* 0x080fe20000410000 */
[----:B------:R-:W-:Y:S01]  /*7720*/  FADD.FTZ R0, R12, R5 ;  /* 0x000000050c007221 */ /* 0x000fe20000010000 */
[-C--:B------:R-:W-:Y:S01]  /*7730*/  FMUL.FTZ R97, R97, R190.reuse ;  /* 0x000000be61617220 */ /* 0x080fe20000410000 */
[-C--:B------:R-:W-:Y:S01]  /*7740*/  FMUL.FTZ R100, R100, R190.reuse ;  /* 0x000000be64647220 */ /* 0x080fe20000410000 */
[----:B------:R-:W0:Y:S01]  /*7750*/  MUFU.EX2 R198, R198 ;  /* 0x000000c600c67308 */ /* 0x000e220000000800 */
[----:B------:R-:W-:Y:S01]  /*7760*/  FADD.FTZ R5, R11, R0 ;  /* 0x000000000b057221 */ /* 0x000fe20000010000 */
[-C--:B------:R-:W-:Y:S01]  /*7770*/  FMUL.FTZ R101, R101, R190.reuse ;  /* 0x000000be65657220 */ /* 0x080fe20000410000 */
[-C--:B------:R-:W-:Y:S01]  /*7780*/  FMUL.FTZ R104, R104, R190.reuse ;  /* 0x000000be68687220 */ /* 0x080fe20000410000 */
[-C--:B------:R-:W-:Y:S01]  /*7790*/  FMUL.FTZ R105, R105, R190.reuse ;  /* 0x000000be69697220 */ /* 0x080fe20000410000 */
[----:B-1----:R-:W-:Y:S01]  /*77a0*/  FADD.FTZ R188, R20, R5 ;  /* 0x0000000514bc7221 */ /* 0x002fe20000010000 */
        /* <DEDUP_REMOVED lines=30> */
[----:B------:R-:W-:Y:S01]  /*7990*/  FMUL.FTZ R149, R149, R190 ;  /* 0x000000be95957220 */ /* 0x000fe20000410000 */
[----:B------:R-:W-:Y:S01]  /*79a0*/  F2FP.BF16.F32.PACK_AB R155, R20, R11 ;  /* 0x0000000b149b723e */ /* 0x000fe200000010ff */
[-C--:B------:R-:W-:Y:S01]  /*79b0*/  FMUL.FTZ R26, R26, R180.reuse ;  /* 0x000000b41a1a7220 */ /* 0x080fe20000410000 */
[-C--:B------:R-:W-:Y:S01]  /*79c0*/  FMUL.FTZ R27, R27, R180.reuse ;  /* 0x000000b41b1b7220 */ /* 0x080fe20000410000 */
[----:B------:R-:W2:Y:S01]  /*79d0*/  MUFU.EX2 R14, R197 ;  /* 0x000000c5000e7308 */ /* 0x000ea20000000800 */
[----:B0-----:R-:W-:Y:S01]  /*79e0*/  FADD.FTZ R5, R161, R188 ;  /* 0x000000bca1057221 */ /* 0x001fe20000010000 */
[----:B------:R-:W-:Y:S01]  /*79f0*/  F2FP.BF16.F32.PACK_AB R161, R182, R161 ;  /* 0x000000a1b6a1723e */ /* 0x000fe200000010ff */
[-C--:B------:R-:W-:Y:S01]  /*7a00*/  FMUL.FTZ R30, R30, R180.reuse ;  /* 0x000000b41e1e7220 */ /* 0x080fe20000410000 */
[-C--:B------:R-:W-:Y:S01]  /*7a10*/  FMUL.FTZ R31, R31, R180.reuse ;  /* 0x000000b41f1f7220 */ /* 0x080fe20000410000 */
[----:B------:R-:W-:Y:S01]  /*7a20*/  FADD.FTZ R188, R182, R5 ;  /* 0x00000005b6bc7221 */ /* 0x000fe20000010000 */
        /* <DEDUP_REMOVED lines=22> */
[-C--:B------:R-:W-:Y:S01]  /*7b90*/  FMUL.FTZ R62, R62, R180.reuse ;  /* 0x000000b43e3e7220 */ /* 0x080fe20000410000 */
[-C--:B------:R-:W-:Y:S01]  /*7ba0*/  FMUL.FTZ R63, R63, R180.reuse ;  /* 0x000000b43f3f7220 */ /* 0x080fe20000410000 */
[-C--:B------:R-:W-:Y:S01]  /*7bb0*/  FMUL.FTZ R66, R66, R180.reuse ;  /* 0x000000b442427220 */ /* 0x080fe20000410000 */
[-C--:B------:R-:W-:Y:S01]  /*7bc0*/  FMUL.FTZ R67, R67, R180.reuse ;  /* 0x000000b443437220 */ /* 0x080fe20000410000 */
[----:B------:R0:W1:Y:S01]  /*7bd0*/  MUFU.EX2 R0, R157 ;  /* 0x0000009d00007308 */ /* 0x0000620000000800 */
[----:B---3--:R-:W-:Y:S01]  /*7be0*/  FADD.FTZ R192, R184, R5 ;  /* 0x00000005b8c07221 */ /* 0x008fe20000010000 */
[-C--:B------:R-:W-:Y:S01]  /*7bf0*/  FMUL.FTZ R70, R70, R180.reuse ;  /* 0x000000b446467220 */ /* 0x080fe20000410000 */
[-C--:B------:R-:W-:Y:S01]  /*7c00*/  FMUL.FTZ R71, R71, R180.reuse ;  /* 0x000000b447477220 */ /* 0x080fe20000410000 */
[-C--:B------:R-:W-:Y:S01]  /*7c10*/  FMUL.FTZ R74, R74, R180.reuse ;  /* 0x000000b44a4a7220 */ /* 0x080fe20000410000 */
[-C--:B------:R-:W-:Y:S01]  /*7c20*/  FMUL.FTZ R75, R75, R180.reuse ;  /* 0x000000b44b4b7220 */ /* 0x080fe20000410000 */
[-C--:B------:R-:W-:Y:S01]  /*7c30*/  FMUL.FTZ R78, R78, R180.reuse ;  /* 0x000000b44e4e7220 */ /* 0x080fe20000410000 */
[-C--:B------:R-:W-:Y:S01]  /*7c40*/  FMUL.FTZ R79, R79, R180.reuse ;  /* 0x000000b44f4f7220 */ /* 0x080fe20000410000 */
[----:B------:R-:W-:Y:S01]  /*7c50*/  MUFU.EX2 R178, R178 ;  /* 0x000000b200b27308 */ /* 0x000fe20000000800 */
        /* <DEDUP_REMOVED lines=8> */
[C---:B-1----:R-:W-:Y:S01]  /*7ce0*/  FADD.FTZ R5, R0.reuse, R5 ;  /* 0x0000000500057221 */ /* 0x042fe20000010000 */
[----:B------:R-:W-:Y:S01]  /*7cf0*/  F2FP.BF16.F32.PACK_AB R167, R0, R167 ;  /* 0x000000a700a7723e */ /* 0x000fe200000010ff */
[-C--:B------:R-:W-:Y:S01]  /*7d00*/  FMUL.FTZ R91, R91, R180.reuse ;  /* 0x000000b45b5b7220 */ /* 0x080fe20000410000 */
[-C--:B------:R-:W-:Y:S01]  /*7d10*/  FMUL.FTZ R94, R94, R180.reuse ;  /* 0x000000b45e5e7220 */ /* 0x080fe20000410000 */
[-C--:B------:R-:W-:Y:S01]  /*7d20*/  FMUL.FTZ R95, R95, R180.reuse ;  /* 0x000000b45f5f7220 */ /* 0x080fe20000410000 */
[-C--:B------:R-:W-:Y:S01]  /*7d30*/  FMUL.FTZ R98, R98, R180.reuse ;  /* 0x000000b462627220 */ /* 0x080fe20000410000 */
[-C--:B------:R-:W-:Y:S01]  /*7d40*/  FMUL.FTZ R99, R99, R180.reuse ;  /* 0x000000b463637220 */ /* 0x080fe20000410000 */
[----:B------:R1:W2:Y:S01]  /*7d50*/  MUFU.EX2 R171, R165 ;  /* 0x000000a500ab7308 */ /* 0x0002a20000000800 */
[-C--:B------:R-:W-:Y:S01]  /*7d60*/  FMUL.FTZ R102, R102, R180.reuse ;  /* 0x000000b466667220 */ /* 0x080fe20000410000 */
[-C--:B------:R-:W-:Y:S01]  /*7d70*/  FMUL.FTZ R103, R103, R180.reuse ;  /* 0x000000b467677220 */ /* 0x080fe20000410000 */
[-C--:B------:R-:W-:Y:S01]  /*7d80*/  FMUL.FTZ R106, R106, R180.reuse ;  /* 0x000000b46a6a7220 */ /* 0x080fe20000410000 */
[-C--:B------:R-:W-:Y:S01]  /*7d90*/  FMUL.FTZ R107, R107, R180.reuse ;  /* 0x000000b46b6b7220 */ /* 0x080fe20000410000 */
[-C--:B------:R-:W-:Y:S01]  /*7da0*/  FMUL.FTZ R110, R110, R180.reuse ;  /* 0x000000b46e6e7220 */ /* 0x080fe20000410000 */
[-C--:B------:R-:W-:Y:S01]  /*7db0*/  FMUL.FTZ R111, R111, R180.reuse ;  /* 0x000000b46f6f7220 */ /* 0x080fe20000410000 */
[-C--:B------:R-:W-:Y:S01]  /*7dc0*/  FMUL.FTZ R114, R114, R180.reuse ;  /* 0x000000b472727220 */ /* 0x080fe20000410000 */
[----:B------:R-:W3:Y:S01]  /*7dd0*/  MUFU.EX2 R188, R183 ;  /* 0x000000b700bc7308 */ /* 0x000ee20000000800 */
[----:B-1----:R-:W-:Y:S01]  /*7de0*/  F2FP.BF16.F32.PACK_AB R165, R184, R169 ;  /* 0x000000a9b8a5723e */ /* 0x002fe200000010ff */
[----:B------:R-:W-:Y:S01]  /*7df0*/  FMUL.FTZ R115, R115, R180 ;  /* 0x000000b473737220 */ /* 0x000fe20000410000 */
[----:B0-----:R-:W-:Y:S01]  /*7e00*/  F2FP.BF16.F32.PACK_AB R169, R179, R178 ;  /* 0x000000b2b3a9723e */ /* 0x001fe200000010ff */
[-C--:B------:R-:W-:Y:S01]  /*7e10*/  FMUL.FTZ R118, R118, R180.reuse ;  /* 0x000000b476767220 */ /* 0x080fe20000410000 */
[-C--:B------:R-:W-:Y:S01]  /*7e20*/  FMUL.FTZ R119, R119, R180.reuse ;  /* 0x000000b477777220 */ /* 0x080fe20000410000 */
[-C--:B------:R-:W-:Y:S01]  /*7e30*/  FMUL.FTZ R122, R122, R180.reuse ;  /* 0x000000b47a7a7220 */ /* 0x080fe20000410000 */
[-C--:B------:R-:W-:Y:S01]  /*7e40*/  FMUL.FTZ R123, R123, R180.reuse ;  /* 0x000000b47b7b7220 */ /* 0x080fe20000410000 */
[----:B------:R0:W1:Y:S01]  /*7e50*/  MUFU.EX2 R173, R186 ;  /* 0x000000ba00ad7308 */ /* 0x0000620000000800 */
        /* <DEDUP_REMOVED lines=16> */
[----:B--2---:R-:W-:Y:S01]  /*7f60*/  FADD.FTZ R5, R171, R186 ;  /* 0x000000baab057221 */ /* 0x004fe20000010000 */
[----:B---3--:R-:W-:Y:S01]  /*7f70*/  F2FP.BF16.F32.PACK_AB R171, R188, R171 ;  /* 0x000000abbcab723e */ /* 0x008fe200000010ff */
[-C--:B------:R-:W-:Y:S01]  /*7f80*/  FMUL.FTZ R150, R150, R180.reuse ;  /* 0x000000b496967220 */ /* 0x080fe20000410000 */
[----:B------:R-:W-:Y:S01]  /*7f90*/  FMUL.FTZ R151, R151, R180 ;  /* 0x000000b497977220 */ /* 0x000fe20000410000 */
[----:B------:R-:W-:-:S03]  /*7fa0*/  FADD.FTZ R194, R188, R5 ;  /* 0x00000005bcc27221 */ /* 0x000fc60000010000 */
[----:B------:R-:W2:Y:S01]  /*7fb0*/  MUFU.EX2 R186, R195 ;  /* 0x000000c300ba7308 */ /* 0x000ea20000000800 */
[----:B-1----:R-:W-:Y:S01]  /*7fc0*/  FADD.FTZ R5, R173, R194 ;  /* 0x000000c2ad057221 */ /* 0x002fe20000010000 */
[----:B----4-:R-:W-:-:S03]  /*7fd0*/  F2FP.BF16.F32.PACK_AB R173, R192, R173 ;  /* 0x000000adc0ad723e */ /* 0x010fc600000010ff */
[----:B------:R-:W-:-:S04]  /*7fe0*/  FADD.FTZ R4, R192, R5 ;  /* 0x00000005c0047221 */ /* 0x000fc80000010000 */
[----:B0-----:R-:W-:-:S04]  /*7ff0*/  FADD.FTZ R5, R175, R4 ;  /* 0x00000004af057221 */ /* 0x001fc80000010000 */
[C---:B--2---:R-:W-:Y:S01]  /*8000*/  FADD.FTZ R0, R186.reuse, R5 ;  /* 0x00000005ba007221 */ /* 0x044fe20000010000 */
[----:B------:R-:W-:Y:S01]  /*8010*/  F2FP.BF16.F32.PACK_AB R175, R186, R175 ;  /* 0x000000afbaaf723e */ /* 0x000fe200000010ff */
[----:B------:R-:W-:Y:S06]  /*8020*/  @!P0 BRA `(.L_x_2394) ;  /* 0x0000000000048947 */ /* 0x000fec0003800000 */
[----:B------:R-:W-:Y:S01]  /*8030*/  BPT.TRAP 0x1 ;  /* 0x000000040000795c */ /* 0x000fe20000300000 */
.L_x_2394:
[----:B------:R0:W1:Y:S01]  /*8040*/  SYNCS.PHASECHK.TRANS64.TRYWAIT P1, [UR28+0x22850], R8 ;  /* 0x02285008ff0075a7 */ /* 0x000062000802015c */
[----:B------:R-:W-:Y:S05]  /*8050*/  @!P0 BRA `(.L_x_2395) ;  /* 0x0000000000048947 */ /* 0x000fea0003800000 */
[----:B------:R-:W-:Y:S01]  /*8060*/  BPT.TRAP 0x1 ;  /* 0x000000040000795c */ /* 0x000fe20000300000 */
.L_x_2395:
[----:B-1----:R-:W-:Y:S05]  /*8070*/  @P1 BRA `(.L_x_2396) ;  /* 0x0000000000081947 */ /* 0x002fea0003800000 */
[----:B------:R-:W1:Y:S02]  /*8080*/  SYNCS.PHASECHK.TRANS64.TRYWAIT P1, [UR28+0x22850], R8 ;  /* 0x02285008ff0075a7 */ /* 0x000e64000802015c */
[----:B-1----:R-:W-:Y:S05]  /*8090*/  @!P1 BRA `(.L_x_2397) ;  /* 0x000000fc00389947 */ /* 0x002fea0003800000 */
.L_x_2396:
        /* <DEDUP_REMOVED lines=52> */
.L_x_2381:
        /* <DEDUP_REMOVED lines=26> */
.L_x_2400:
[----:B------:R-:W-:-:S11]  /*8580*/  UISETP.NE.AND UP2, UPT, UR15, 0x1, UPT ;  /* 0x000000010f00788c */ /* 0x000fd6000bf45270 */
[----:B------:R-:W-:Y:S02]  /*8590*/  @UP2 ULDC.64 UR18, c[0x0][0x9e8] ;  /* 0x00027a0000122ab9 */ /* 0x000fe40000000a00 */
[----:B------:R-:W-:-:S04]  /*85a0*/  UIMAD.WIDE.U32 UR6, UR11, UR18, URZ ;  /* 0x000000120b0672a5 */ /* 0x000fc8000f8e003f */
[----:B------:R-:W-:-:S12]  /*85b0*/  @UP2 USHF.R.U32.HI UR11, URZ, UR19, UR7 ;  /* 0x000000133f0b2299 */ /* 0x000fd80008011607 */
.L_x_2401:
[----:B------:R-:W-:-:S04]  /*85c0*/  UIMAD UR11, UR11, UR15, URZ ;  /* 0x0000000f0b0b72a4 */ /* 0x000fc8000f8e023f */
[----:B------:R-:W-:-:S04]  /*85d0*/  UISETP.LT.AND UP2, UPT, UR14, UR11, UPT ;  /* 0x0000000b0e00728c */ /* 0x000fc8000bf41270 */
[----:B------:R-:W-:-:S12]  /*85e0*/  USEL UR14, UR14, UR11, !UP2 ;  /* 0x0000000b0e0e7287 */ /* 0x000fd8000d000000 */
.L_x_2399:
        /* <DEDUP_REMOVED lines=8> */
[----:B------:R-:W-:Y:S01]  /*8670*/  IMAD.MOV.U32 R9, RZ, RZ, R4 ;  /* 0x000000ffff097224 */ /* 0x000fe200078e0004 */
[----:B------:R-:W-:Y:S01]  /*8680*/  ULDC UR25, c[0x0][0x9d8] ;  /* 0x0002760000197ab9 */ /* 0x000fe20000000800 */
[----:B0-----:R-:W-:Y:S01]  /*8690*/  IMAD.MOV.U32 R8, RZ, RZ, R5 ;  /* 0x000000ffff087224 */ /* 0x001fe200078e0005 */
[----:B------:R-:W-:Y:S01]  /*86a0*/  ULDC UR24, c[0x0][0x988] ;  /* 0x0002620000187ab9 */ /* 0x000fe20000000800 */
[----:B------:R-:W-:-:S07]  /*86b0*/  IMAD.MOV.U32 R6, RZ, RZ, R3 ;  /* 0x000000ffff067224 */ /* 0x000fce00078e0003 */
.L_x_2411:
        /* <DEDUP_REMOVED lines=9> */
.L_x_2403:
        /* <DEDUP_REMOVED lines=9> */
.L_x_2404:
[----:B-1----:R-:W-:Y:S05]  /*87e0*/  @P2 BRA `(.L_x_2405) ;  /* 0x0000000000082947 */ /* 0x002fea0003800000 */
[----:B------:R-:W1:Y:S02]  /*87f0*/  SYNCS.PHASECHK.TRANS64.TRYWAIT P2, [UR26+0x22830], R3 ;  /* 0x02283003ff0075a7 */ /* 0x000e64000804015a */
[----:B-1----:R-:W-:Y:S05]  /*8800*/  @!P2 BRA `(.L_x_2406) ;  /* 0x000000f40070a947 */ /* 0x002fea0003800000 */
.L_x_2405:
        /* <DEDUP_REMOVED lines=25> */
[----:B-1----:R-:W-:Y:S01]  /*89a0*/  FMUL.FTZ R4, R153, UR25 ;  /* 0x0000001999047c20 */ /* 0x002fe20008410000 */
        /* <DEDUP_REMOVED lines=57> */
[----:B------:R-:W-:-:S05]  /*8d40*/  FMUL.FTZ R189, R199, UR25 ;  /* 0x00000019c7bd7c20 */ /* 0x000fca0008410000 */
        /* <DEDUP_REMOVED lines=14> */
[----:B---3--:R-:W-:Y:S01]  /*8e30*/  FMNMX.FTZ R5, R167, R176, !PT ;  /* 0x000000b0a7057209 */ /* 0x008fe20007810000 */
[----:B------:R-:W-:-:S06]  /*8e40*/  FMUL.FTZ R176, R196, UR25 ;  /* 0x00000019c4b07c20 */ /* 0x000fcc0008410000 */
        /* <DEDUP_REMOVED lines=22> */
[----:B------:R-:W4:Y:S08]  /*8fb0*/  MUFU.TANH R13, R13 ;  /* 0x0000000d000d7308 */ /* 0x000f300000002400 */
[----:B------:R-:W5:Y:S08]  /*8fc0*/  MUFU.TANH R15, R15 ;  /* 0x0000000f000f7308 */ /* 0x000f700000002400 */
[----:B------:R-:W0:Y:S01]  /*8fd0*/  MUFU.TANH R21, R21 ;  /* 0x0000001500157308 */ /* 0x000e220000002400 */
[----:B---3--:R-:W-:Y:S01]  /*8fe0*/  FMNMX.FTZ R192, R5, R184, !PT ;  /* 0x000000b805c07209 */ /* 0x008fe20007810000 */
[----:B------:R-:W-:-:S06]  /*8ff0*/  FMUL.FTZ R184, R190, UR25 ;  /* 0x00000019beb87c20 */ /* 0x000fcc0008410000 */
[----:B------:R-:W3:Y:S01]  /*9000*/  MUFU.TANH R153, R153 ;  /* 0x0000009900997308 */ /* 0x000ee20000002400 */
[----:B------:R-:W1:Y:S07]  /*9010*/  SHFL.BFLY PT, R5, R192, 0x1, 0x1f ;  /* 0x0c201f00c0057f89 */ /* 0x000e6e00000e0000 */
[----:B------:R-:W3:Y:S08]  /*9020*/  MUFU.TANH R156, R156 ;  /* 0x0000009c009c7308 */ /* 0x000ef00000002400 */
[----:B------:R-:W3:Y:S08]  /*9030*/  MUFU.TANH R157, R157 ;  /* 0x0000009d009d7308 */ /* 0x000ef00000002400 */
[----:B------:R-:W3:Y:S01]  /*9040*/  MUFU.TANH R160, R160 ;  /* 0x000000a000a07308 */ /* 0x000ee20000002400 */
[----:B-1----:R-:W-:-:S05]  /*9050*/  FMNMX.FTZ R5, R192, R5, !PT ;  /* 0x00000005c0057209 */ /* 0x002fca0007810000 */
[C---:B------:R-:W-:Y:S01]  /*9060*/  FADD.FTZ R8, -R5.reuse, R8 ;  /* 0x0000000805087221 */ /* 0x040fe20000010100 */
[----:B------:R-:W-:Y:S01]  /*9070*/  FMUL.FTZ R213, R5, UR10 ;  /* 0x0000000a05d57c20 */ /* 0x000fe20008410000 */
[----:B------:R-:W1:Y:S02]  /*9080*/  MUFU.TANH R161, R161 ;  /* 0x000000a100a17308 */ /* 0x000e640000002400 */
[----:B------:R-:W-:Y:S01]  /*9090*/  FMUL.FTZ R191, R8, UR10 ;  /* 0x0000000a08bf7c20 */ /* 0x000fe20008410000 */
[----:B------:R-:W-:Y:S01]  /*90a0*/  FMNMX.FTZ R8, R10, R9, !PT ;  /* 0x000000090a087209 */ /* 0x000fe20007810000 */
[--C-:B------:R-:W-:Y:S01]  /*90b0*/  FFMA.FTZ R192, R7, UR10, -R213.reuse ;  /* 0x0000000a07c07c23 */ /* 0x100fe200080108d5 */
[--C-:B------:R-:W-:Y:S01]  /*90c0*/  FFMA.FTZ R193, R4, UR10, -R213.reuse ;  /* 0x0000000a04c17c23 */ /* 0x100fe200080108d5 */
[--C-:B------:R-:W-:Y:S01]  /*90d0*/  FFMA.FTZ R197, R152, UR10, -R213.reuse ;  /* 0x0000000a98c57c23 */ /* 0x100fe200080108d5 */
[----:B--2---:R-:W-:Y:S01]  /*90e0*/  FMNMX.FTZ R190, R11, R8, !PT ;  /* 0x000000080bbe7209 */ /* 0x004fe20007810000 */
[----:B------:R-:W2:Y:S01]  /*90f0*/  MUFU.TANH R163, R163 ;  /* 0x000000a300a37308 */ /* 0x000ea20000002400 */
[--C-:B------:R-:W-:Y:S01]  /*9100*/  FFMA.FTZ R12, R12, UR10, -R213.reuse ;  /* 0x0000000a0c0c7c23 */ /* 0x100fe200080108d5 */
[--C-:B------:R-:W-:Y:S01]  /*9110*/  FFMA.FTZ R195, R14, UR10, -R213.reuse ;  /* 0x0000000a0ec37c23 */ /* 0x100fe200080108d5 */
[----:B----4-:R-:W-:Y:S01]  /*9120*/  FMNMX.FTZ R190, R13, R190, !PT ;  /* 0x000000be0dbe7209 */ /* 0x010fe20007810000 */
[--C-:B------:R-:W-:Y:S01]  /*9130*/  FFMA.FTZ R14, R20, UR10, -R213.reuse ;  /* 0x0000000a140e7c23 */ /* 0x100fe200080108d5 */
[--C-:B------:R-:W-:Y:S01]  /*9140*/  FFMA.FTZ R20, R154, UR10, -R213.reuse ;  /* 0x0000000a9a147c23 */ /* 0x100fe200080108d5 */
[--C-:B------:R-:W-:Y:S01]  /*9150*/  FFMA.FTZ R155, R155, UR10, -R213.reuse ;  /* 0x0000000a9b9b7c23 */ /* 0x100fe200080108d5 */
[----:B-----5:R-:W-:Y:S01]  /*9160*/  FMNMX.FTZ R190, R15, R190, !PT ;  /* 0x000000be0fbe7209 */ /* 0x020fe20007810000 */
[----:B------:R-:W4:Y:S01]  /*9170*/  MUFU.TANH R175, R175 ;  /* 0x000000af00af7308 */ /* 0x000f220000002400 */
[--C-:B------:R-:W-:Y:S01]  /*9180*/  FFMA.FTZ R159, R159, UR10, -R213.reuse ;  /* 0x0000000a9f9f7c23 */ /* 0x100fe200080108d5 */
[--C-:B------:R-:W-:Y:S01]  /*9190*/  FFMA.FTZ R162, R162, UR10, -R213.reuse ;  /* 0x0000000aa2a27c23 */ /* 0x100fe200080108d5 */
[----:B0-----:R-:W-:Y:S01]  /*91a0*/  FMNMX.FTZ R190, R21, R190, !PT ;  /* 0x000000be15be7209 */ /* 0x001fe20007810000 */
[--C-:B------:R-:W-:Y:S01]  /*91b0*/  FFMA.FTZ R199, R164, UR10, -R213.reuse ;  /* 0x0000000aa4c77c23 */ /* 0x100fe200080108d5 */
[--C-:B------:R-:W-:Y:S01]  /*91c0*/  FFMA.FTZ R164, R165, UR10, -R213.reuse ;  /* 0x0000000aa5a47c23 */ /* 0x100fe200080108d5 */
[--C-:B------:R-:W-:Y:S01]  /*91d0*/  FFMA.FTZ R165, R166, UR10, -R213.reuse ;  /* 0x0000000aa6a57c23 */ /* 0x100fe200080108d5 */
[----:B---3--:R-:W-:Y:S01]  /*91e0*/  FMNMX.FTZ R7, R153, R190, !PT ;  /* 0x000000be99077209 */ /* 0x008fe20007810000 */
[----:B------:R-:W0:Y:S01]  /*91f0*/  MUFU.TANH R178, R178 ;  /* 0x000000b200b27308 */ /* 0x000e220000002400 */
[--C-:B------:R-:W-:Y:S01]  /*9200*/  FFMA.FTZ R190, R158, UR10, -R213.reuse ;  /* 0x0000000a9ebe7c23 */ /* 0x100fe200080108d5 */
[--C-:B------:R-:W-:Y:S01]  /*9210*/  FFMA.FTZ R166, R167, UR10, -R213.reuse ;  /* 0x0000000aa7a67c23 */ /* 0x100fe200080108d5 */
[----:B------:R-:W-:Y:S01]  /*9220*/  FMNMX.FTZ R4, R156, R7, !PT ;  /* 0x000000079c047209 */ /* 0x000fe20007810000 */
[--C-:B------:R-:W-:Y:S01]  /*9230*/  FFMA.FTZ R167, R168, UR10, -R213.reuse ;  /* 0x0000000aa8a77c23 */ /* 0x100fe200080108d5 */
[--C-:B------:R-:W-:Y:S01]  /*9240*/  FFMA.FTZ R168, R169, UR10, -R213.reuse ;  /* 0x0000000aa9a87c23 */ /* 0x100fe200080108d5 */
[--C-:B------:R-:W-:Y:S01]  /*9250*/  FFMA.FTZ R169, R170, UR10, -R213.reuse ;  /* 0x0000000aaaa97c23 */ /* 0x100fe200080108d5 */
[----:B------:R-:W-:Y:S01]  /*9260*/  FMNMX.FTZ R7, R157, R4, !PT ;  /* 0x000000049d077209 */ /* 0x000fe20007810000 */
[----:B------:R-:W3:Y:S01]  /*9270*/  MUFU.TANH R179, R179 ;  /* 0x000000b300b37308 */ /* 0x000ee20000002400 */
[--C-:B------:R-:W-:Y:S01]  /*9280*/  FFMA.FTZ R170, R171, UR10, -R213.reuse ;  /* 0x0000000aabaa7c23 */ /* 0x100fe200080108d5 */
[--C-:B------:R-:W-:Y:S01]  /*9290*/  FFMA.FTZ R171, R172, UR10, -R213.reuse ;  /* 0x0000000aacab7c23 */ /* 0x100fe200080108d5 */
[----:B------:R-:W-:Y:S01]  /*92a0*/  FMNMX.FTZ R4, R160, R7, !PT ;  /* 0x00000007a0047209 */ /* 0x000fe20007810000 */
[--C-:B------:R-:W-:Y:S01]  /*92b0*/  FFMA.FTZ R172, R173, UR10, -R213.reuse ;  /* 0x0000000aadac7c23 */ /* 0x100fe200080108d5 */
[--C-:B------:R-:W-:Y:S01]  /*92c0*/  FFMA.FTZ R173, R174, UR10, -R213.reuse ;  /* 0x0000000aaead7c23 */ /* 0x100fe200080108d5 */
[--C-:B------:R-:W-:Y:S01]  /*92d0*/  FFMA.FTZ R174, R176, UR10, -R213.reuse ;  /* 0x0000000ab0ae7c23 */ /* 0x100fe200080108d5 */
[----:B-1----:R-:W-:Y:S01]  /*92e0*/  FMNMX.FTZ R4, R161, R4, !PT ;  /* 0x00000004a1047209 */ /* 0x002fe20007810000 */
[----:B------:R-:W1:Y:S01]  /*92f0*/  MUFU.TANH R180, R180 ;  /* 0x000000b400b47308 */ /* 0x000e620000002400 */
[----:B------:R-:W-:-:S02]  /*9300*/  FFMA.FTZ R177, R177, UR10, -R213 ;  /* 0x0000000ab1b17c23 */ /* 0x000fc400080108d5 */
[----:B--2---:R-:W-:-:S04]  /*9310*/  FMNMX.FTZ R4, R163, R4, !PT ;  /* 0x00000004a3047209 */ /* 0x004fc80007810000 */
[----:B----4-:R-:W-:Y:S01]  /*9320*/  FMNMX.FTZ R7, R175, R4, !PT ;  /* 0x00000004af077209 */ /* 0x010fe20007810000 */
[----:B------:R-:W2:Y:S03]  /*9330*/  MUFU.TANH R181, R181 ;  /* 0x000000b500b57308 */ /* 0x000ea60000002400 */
[----:B0-----:R-:W-:-:S04]  /*9340*/  FMNMX.FTZ R4, R178, R7, !PT ;  /* 0x00000007b2047209 */ /* 0x001fc80007810000 */
[----:B---3--:R-:W-:Y:S01]  /*9350*/  FMNMX.FTZ R7, R179, R4, !PT ;  /* 0x00000004b3077209 */ /* 0x008fe20007810000 */
[----:B------:R-:W0:Y:S03]  /*9360*/  MUFU.TANH R182, R182 ;  /* 0x000000b600b67308 */ /* 0x000e260000002400 */
[----:B-1----:R-:W-:-:S05]  /*9370*/  FMNMX.FTZ R4, R180, R7, !PT ;  /* 0x00000007b4047209 */ /* 0x002fca0007810000 */
        /* <DEDUP_REMOVED lines=14> */
[----:B------:R-:W2:Y:S01]  /*9460*/  MUFU.EX2 R191, R191 ;  /* 0x000000bf00bf7308 */ /* 0x000ea20000000800 */
[----:B0-----:R-:W-:-:S07]  /*9470*/  FMNMX.FTZ R4, R188, R7, !PT ;  /* 0x00000007bc047209 */ /* 0x001fce0007810000 */
[----:B------:R-:W0:Y:S01]  /*9480*/  MUFU.EX2 R8, R192 ;  /* 0x000000c000087308 */ /* 0x000e220000000800 */
[----:B-1----:R-:W-:-:S05]  /*9490*/  FMNMX.FTZ R4, R189, R4, !PT ;  /* 0x00000004bd047209 */ /* 0x002fca0007810000 */
[----:B------:R-:W1:Y:S02]  /*94a0*/  SHFL.BFLY PT, R7, R4, 0x2, 0x1f ;  /* 0x0c401f0004077f89 */ /* 0x000e6400000e0000 */
[----:B------:R-:W3:Y:S01]  /*94b0*/  MUFU.EX2 R193, R193 ;  /* 0x000000c100c17308 */ /* 0x000ee20000000800 */
        /* <DEDUP_REMOVED lines=20> */
[----:B------:R-:W-:Y:S01]  /*9600*/  FMUL.FTZ R57, R57, R191 ;  /* 0x000000bf39397220 */ /* 0x000fe20000410000 */
[----:B-1----:R-:W-:Y:S01]  /*9610*/  FMNMX.FTZ R7, R4, R7, !PT ;  /* 0x0000000704077209 */ /* 0x002fe20007810000 */
[-C--:B------:R-:W-:Y:S01]  /*9620*/  FMUL.FTZ R60, R60, R191.reuse ;  /* 0x000000bf3c3c7220 */ /* 0x080fe20000410000 */
[----:B------:R-:W-:Y:S01]  /*9630*/  MUFU.EX2 R14, R14 ;  /* 0x0000000e000e7308 */ /* 0x000fe20000000800 */
[-C--:B------:R-:W-:Y:S01]  /*9640*/  FMUL.FTZ R61, R61, R191.reuse ;  /* 0x000000bf3d3d7220 */ /* 0x080fe20000410000 */
[-C--:B------:R-:W-:Y:S01]  /*9650*/  FMUL.FTZ R64, R64, R191.reuse ;  /* 0x000000bf40407220 */ /* 0x080fe20000410000 */
[----:B------:R-:W1:Y:S01]  /*9660*/  SHFL.BFLY PT, R4, R7, 0x1, 0x1f ;  /* 0x0c201f0007047f89 */ /* 0x000e6200000e0000 */
        /* <DEDUP_REMOVED lines=28> */
[C---:B------:R-:W-:Y:S01]  /*9830*/  FMUL.FTZ R152, R4.reuse, UR10 ;  /* 0x0000000a04987c20 */ /* 0x040fe20008410000 */
[----:B------:R-:W-:Y:S01]  /*9840*/  FADD.FTZ R7, -R4, R9 ;  /* 0x0000000904077221 */ /* 0x000fe20000010100 */
[----:B------:R-:W-:Y:S01]  /*9850*/  MUFU.EX2 R190, R190 ;  /* 0x000000be00be7308 */ /* 0x000fe20000000800 */
[----:B------:R-:W-:Y:S01]  /*9860*/  FMUL.FTZ R113, R113, R191 ;  /* 0x000000bf71717220 */ /* 0x000fe20000410000 */
[--C-:B------:R-:W-:Y:S01]  /*9870*/  FFMA.FTZ R198, R175, UR10, -R152.reuse ;  /* 0x0000000aafc67c23 */ /* 0x100fe20008010898 */
[----:B------:R-:W-:Y:S01]  /*9880*/  FFMA.FTZ R175, R178, UR10, -R152 ;  /* 0x0000000ab2af7c23 */ /* 0x000fe20008010898 */
[----:B------:R-:W-:-:S02]  /*9890*/  IMAD.U32 R178, RZ, RZ, UR26 ;  /* 0x0000001affb27e24 */ /* 0x000fc4000f8e00ff */
[----:B------:R-:W-:Y:S01]  /*98a0*/  FMUL.FTZ R7, R7, UR10 ;  /* 0x0000000a07077c20 */ /* 0x000fe20008410000 */
[--C-:B------:R-:W-:Y:S01]  /*98b0*/  FFMA.FTZ R192, R153, UR10, -R152.reuse ;  /* 0x0000000a99c07c23 */ /* 0x100fe20008010898 */
[--C-:B------:R-:W-:Y:S01]  /*98c0*/  FFMA.FTZ R10, R10, UR10, -R152.reuse ;  /* 0x0000000a0a0a7c23 */ /* 0x100fe20008010898 */
[----:B------:R-:W-:Y:S01]  /*98d0*/  @!P2 VIADD R153, R178, 0x22840 ;  /* 0x00022840b299a836 */ /* 0x000fe20000000000 */
[----:B------:R1:W4:Y:S01]  /*98e0*/  MUFU.EX2 R9, R7 ;  /* 0x0000000700097308 */ /* 0x0003220000000800 */
[--C-:B------:R-:W-:Y:S01]  /*98f0*/  FFMA.FTZ R11, R11, UR10, -R152.reuse ;  /* 0x0000000a0b0b7c23 */ /* 0x100fe20008010898 */
[--C-:B------:R-:W-:Y:S01]  /*9900*/  FFMA.FTZ R13, R13, UR10, -R152.reuse ;  /* 0x0000000a0d0d7c23 */ /* 0x100fe20008010898 */
[--C-:B------:R-:W-:Y:S01]  /*9910*/  FFMA.FTZ R176, R15, UR10, -R152.reuse ;  /* 0x0000000a0fb07c23 */ /* 0x100fe20008010898 */
[----:B------:R-:W-:Y:S01]  /*9920*/  @!P2 PRMT R153, RZ, 0x654, R153 ;  /* 0x00000654ff99a816 */ /* 0x000fe20000000099 */
[--C-:B------:R-:W-:Y:S01]  /*9930*/  FFMA.FTZ R15, R21, UR10, -R152.reuse ;  /* 0x0000000a150f7c23 */ /* 0x100fe20008010898 */
[--C-:B------:R-:W-:Y:S01]  /*9940*/  FFMA.FTZ R21, R156, UR10, -R152.reuse ;  /* 0x0000000a9c157c23 */ /* 0x100fe20008010898 */
[--C-:B------:R-:W-:Y:S01]  /*9950*/  FFMA.FTZ R194, R157, UR10, -R152.reuse ;  /* 0x0000000a9dc27c23 */ /* 0x100fe20008010898 */
[----:B------:R-:W5:Y:S01]  /*9960*/  MUFU.EX2 R159, R159 ;  /* 0x0000009f009f7308 */ /* 0x000f620000000800 */
[----:B-1----:R-:W-:Y:S01]  /*9970*/  IADD3 R7, -R215, 0xb, RZ ;  /* 0x0000000bd7077810 */ /* 0x002fe20007ffe1ff */
[--C-:B------:R-:W-:Y:S01]  /*9980*/  FFMA.FTZ R196, R160, UR10, -R152.reuse ;  /* 0x0000000aa0c47c23 */ /* 0x100fe20008010898 */
[--C-:B------:R-:W-:Y:S01]  /*9990*/  FFMA.FTZ R161, R161, UR10, -R152.reuse ;  /* 0x0000000aa1a17c23 */ /* 0x100fe20008010898 */
[--C-:B------:R-:W-:Y:S01]  /*99a0*/  FFMA.FTZ R163, R163, UR10, -R152.reuse ;  /* 0x0000000aa3a37c23 */ /* 0x100fe20008010898 */
[--C-:B------:R-:W-:Y:S01]  /*99b0*/  FFMA.FTZ R214, R179, UR10, -R152.reuse ;  /* 0x0000000ab3d67c23 */ /* 0x100fe20008010898 */
[----:B------:R1:W-:Y:S06]  /*99c0*/  BAR.ARV R7, 0x100 ;  /* 0x000400070000751d */ /* 0x0003ec0000002000 */
[----:B------:R3:W-:Y:S01]  /*99d0*/  @!P2 SYNCS.ARRIVE.TRANS64.RED.A1T0 RZ, [R153+URZ], RZ ;  /* 0x000000ff99ffa9a7 */ /* 0x0007e2000810043f */
[----:B------:R-:W1:Y:S01]  /*99e0*/  MUFU.EX2 R162, R162 ;  /* 0x000000a200a27308 */ /* 0x000e620000000800 */
[--C-:B------:R-:W-:Y:S01]  /*99f0*/  FFMA.FTZ R179, R180, UR10, -R152.reuse ;  /* 0x0000000ab4b37c23 */ /* 0x100fe20008010898 */
[--C-:B------:R-:W-:Y:S01]  /*9a00*/  FFMA.FTZ R180, R181, UR10, -R152.reuse ;  /* 0x0000000ab5b47c23 */ /* 0x100fe20008010898 */
[--C-:B------:R-:W-:Y:S01]  /*9a10*/  FFMA.FTZ R181, R182, UR10, -R152.reuse ;  /* 0x0000000ab6b57c23 */ /* 0x100fe20008010898 */
[--C-:B------:R-:W-:Y:S01]  /*9a20*/  FFMA.FTZ R182, R183, UR10, -R152.reuse ;  /* 0x0000000ab7b67c23 */ /* 0x100fe20008010898 */
[--C-:B------:R-:W-:Y:S01]  /*9a30*/  FFMA.FTZ R183, R184, UR10, -R152.reuse ;  /* 0x0000000ab8b77c23 */ /* 0x100fe20008010898 */
[----:B------:R-:W-:Y:S01]  /*9a40*/  FFMA.FTZ R184, R185, UR10, -R152 ;  /* 0x0000000ab9b87c23 */ /* 0x000fe20008010898 */
[----:B---3--:R-:W-:Y:S01]  /*9a50*/  FADD.FTZ R153, R193, R2 ;  /* 0x00000002c1997221 */ /* 0x008fe20000010000 */
[----:B------:R-:W3:Y:S01]  /*9a60*/  MUFU.EX2 R199, R199 ;  /* 0x000000c700c77308 */ /* 0x000ee20000000800 */
[--C-:B------:R-:W-:Y:S01]  /*9a70*/  FFMA.FTZ R185, R186, UR10, -R152.reuse ;  /* 0x0000000abab97c23 */ /* 0x100fe20008010898 */
[--C-:B------:R-:W-:Y:S01]  /*9a80*/  FFMA.FTZ R187, R187, UR10, -R152.reuse ;  /* 0x0000000abbbb7c23 */ /* 0x100fe20008010898 */
[----:B--2---:R-:W-:Y:S01]  /*9a90*/  FADD.FTZ R2, R12, R153 ;  /* 0x000000990c027221 */ /* 0x004fe20000010000 */
[--C-:B------:R-:W-:Y:S01]  /*9aa0*/  FFMA.FTZ R188, R188, UR10, -R152.reuse ;  /* 0x0000000abcbc7c23 */ /* 0x100fe20008010898 */
[----:B------:R-:W-:Y:S01]  /*9ab0*/  FFMA.FTZ R189, R189, UR10, -R152 ;  /* 0x0000000abdbd7c23 */ /* 0x000fe20008010898 */
[----:B------:R-:W-:Y:S01]  /*9ac0*/  F2FP.BF16.F32.PACK_AB R152, R193, R8 ;  /* 0x00000008c198723e */ /* 0x000fe200000010ff */
[----:B0-----:R-:W-:Y:S01]  /*9ad0*/  FADD.FTZ R153, R195, R2 ;  /* 0x00000002c3997221 */ /* 0x001fe20000010000 */
[----:B------:R-:W0:Y:S01]  /*9ae0*/  MUFU.EX2 R164, R164 ;  /* 0x000000a400a47308 */ /* 0x000e220000000800 */
[-C--:B----4-:R-:W-:Y:S01]  /*9af0*/  FMUL.FTZ R26, R26, R9.reuse ;  /* 0x000000091a1a7220 */ /* 0x090fe20000410000 */
[-C--:B------:R-:W-:Y:S01]  /*9b00*/  FMUL.FTZ R27, R27, R9.reuse ;  /* 0x000000091b1b7220 */ /* 0x080fe20000410000 */
[----:B------:R-:W-:Y:S01]  /*9b10*/  FADD.FTZ R2, R14, R153 ;  /* 0x000000990e027221 */ /* 0x000fe20000010000 */
[-C--:B------:R-:W-:Y:S01]  /*9b20*/  FMUL.FTZ R30, R30, R9.reuse ;  /* 0x000000091e1e7220 */ /* 0x080fe20000410000 */
[-C--:B------:R-:W-:Y:S01]  /*9b30*/  FMUL.FTZ R31, R31, R9.reuse ;  /* 0x000000091f1f7220 */ /* 0x080fe20000410000 */
[-C--:B------:R-:W-:Y:S01]  /*9b40*/  FMUL.FTZ R34, R34, R9.reuse ;  /* 0x0000000922227220 */ /* 0x080fe20000410000 */
[----:B------:R-:W-:Y:S01]  /*9b50*/  FADD.FTZ R153, R197, R2 ;  /* 0x00000002c5997221 */ /* 0x000fe20000010000 */
[----:B------:R-:W2:Y:S01]  /*9b60*/  MUFU.EX2 R165, R165 ;  /* 0x000000a500a57308 */ /* 0x000ea20000000800 */
[-C--:B------:R-:W-:Y:S01]  /*9b70*/  FMUL.FTZ R35, R35, R9.reuse ;  /* 0x0000000923237220 */ /* 0x080fe20000410000 */
[-C--:B------:R-:W-:Y:S01]  /*9b80*/  FMUL.FTZ R38, R38, R9.reuse ;  /* 0x0000000926267220 */ /* 0x080fe20000410000 */
[----:B------:R-:W-:Y:S01]  /*9b90*/  FADD.FTZ R2, R20, R153 ;  /* 0x0000009914027221 */ /* 0x000fe20000010000 */
[-C--:B------:R-:W-:Y:S01]  /*9ba0*/  FMUL.FTZ R39, R39, R9.reuse ;  /* 0x0000000927277220 */ /* 0x080fe20000410000 */
[-C--:B------:R-:W-:Y:S01]  /*9bb0*/  FMUL.FTZ R42, R42, R9.reuse ;  /* 0x000000092a2a7220 */ /* 0x080fe20000410000 */
[-C--:B------:R-:W-:Y:S01]  /*9bc0*/  FMUL.FTZ R43, R43, R9.reuse ;  /* 0x000000092b2b7220 */ /* 0x080fe20000410000 */
[----:B------:R-:W-:Y:S01]  /*9bd0*/  FADD.FTZ R153, R155, R2 ;  /* 0x000000029b997221 */ /* 0x000fe20000010000 */
[----:B------:R-:W4:Y:S01]  /*9be0*/  MUFU.EX2 R166, R166 ;  /* 0x000000a600a67308 */ /* 0x000f220000000800 */
[-C--:B------:R-:W-:Y:S01]  /*9bf0*/  FMUL.FTZ R46, R46, R9.reuse ;  /* 0x000000092e2e7220 */ /* 0x080fe20000410000 */
[-C--:B------:R-:W-:Y:S01]  /*9c00*/  FMUL.FTZ R47, R47, R9.reuse ;  /* 0x000000092f2f7220 */ /* 0x080fe20000410000 */
[----:B------:R-:W-:Y:S01]  /*9c10*/  FADD.FTZ R2, R190, R153 ;  /* 0x00000099be027221 */ /* 0x000fe20000010000 */
[-C--:B------:R-:W-:Y:S01]  /*9c20*/  FMUL.FTZ R50, R50, R9.reuse ;  /* 0x0000000932327220 */ /* 0x080fe20000410000 */
[-C--:B------:R-:W-:Y:S01]  /*9c30*/  FMUL.FTZ R51, R51, R9.reuse ;  /* 0x0000000933337220 */ /* 0x080fe20000410000 */
[-C--:B------:R-:W-:Y:S01]  /*9c40*/  FMUL.FTZ R54, R54, R9.reuse ;  /* 0x0000000936367220 */ /* 0x080fe20000410000 */
[----:B-----5:R-:W-:Y:S01]  /*9c50*/  FADD.FTZ R153, R159, R2 ;  /* 0x000000029f997221 */ /* 0x020fe20000010000 */
[----:B------:R-:W5:Y:S01]  /*9c60*/  MUFU.EX2 R167, R167 ;  /* 0x000000a700a77308 */ /* 0x000f620000000800 */
[-C--:B------:R-:W-:Y:S01]  /*9c70*/  FMUL.FTZ R55, R55, R9.reuse ;  /* 0x0000000937377220 */ /* 0x080fe20000410000 */
[-C--:B------:R-:W-:Y:S01]  /*9c80*/  FMUL.FTZ R58, R58, R9.reuse ;  /* 0x000000093a3a7220 */ /* 0x080fe20000410000 */
[----:B-1----:R-:W-:Y:S01]  /*9c90*/  FADD.FTZ R2, R162, R153 ;  /* 0x00000099a2027221 */ /* 0x002fe20000010000 */
[-C--:B------:R-:W-:Y:S01]  /*9ca0*/  FMUL.FTZ R59, R59, R9.reuse ;  /* 0x000000093b3b7220 */ /* 0x080fe20000410000 */
[-C--:B------:R-:W-:Y:S01]  /*9cb0*/  FMUL.FTZ R62, R62, R9.reuse ;  /* 0x000000093e3e7220 */ /* 0x080fe20000410000 */
[-C--:B------:R-:W-:Y:S01]  /*9cc0*/  FMUL.FTZ R63, R63, R9.reuse ;  /* 0x000000093f3f7220 */ /* 0x080fe20000410000 */
[----:B---3--:R-:W-:Y:S01]  /*9cd0*/  FADD.FTZ R153, R199, R2 ;  /* 0x00000002c7997221 */ /* 0x008fe20000010000 */
[----:B------:R-:W1:Y:S01]  /*9ce0*/  MUFU.EX2 R168, R168 ;  /* 0x000000a800a87308 */ /* 0x000e620000000800 */
[-C--:B------:R-:W-:Y:S01]  /*9cf0*/  FMUL.FTZ R66, R66, R9.reuse ;  /* 0x0000000942427220 */ /* 0x080fe20000410000 */
[-C--:B------:R-:W-:Y:S01]  /*9d00*/  FMUL.FTZ R67, R67, R9.reuse ;  /* 0x0000000943437220 */ /* 0x080fe20000410000 */
[----:B0-----:R-:W-:Y:S01]  /*9d10*/  FADD.FTZ R2, R164, R153 ;  /* 0x00000099a4027221 */ /* 0x001fe20000010000 */
[-C--:B------:R-:W-:Y:S01]  /*9d20*/  FMUL.FTZ R70, R70, R9.reuse ;  /* 0x0000000946467220 */ /* 0x080fe20000410000 */
[-C--:B------:R-:W-:Y:S01]  /*9d30*/  FMUL.FTZ R71, R71, R9.reuse ;  /* 0x0000000947477220 */ /* 0x080fe20000410000 */
[-C--:B------:R-:W-:Y:S01]  /*9d40*/  FMUL.FTZ R74, R74, R9.reuse ;  /* 0x000000094a4a7220 */ /* 0x080fe20000410000 */
[----:B--2---:R-:W-:Y:S01]  /*9d50*/  FADD.FTZ R153, R165, R2 ;  /* 0x00000002a5997221 */ /* 0x004fe20000010000 */
[----:B------:R-:W0:Y:S01]  /*9d60*/  MUFU.EX2 R169, R169 ;  /* 0x000000a900a97308 */ /* 0x000e220000000800 */
[-C--:B------:R-:W-:Y:S01]  /*9d70*/  FMUL.FTZ R75, R75, R9.reuse ;  /* 0x000000094b4b7220 */ /* 0x080fe20000410000 */
[-C--:B------:R-:W-:Y:S01]  /*9d80*/  FMUL.FTZ R78, R78, R9.reuse ;  /* 0x000000094e4e7220 */ /* 0x080fe20000410000 */
[----:B----4-:R-:W-:Y:S01]  /*9d90*/  FADD.FTZ R2, R166, R153 ;  /* 0x00000099a6027221 */ /* 0x010fe20000010000 */
[-C--:B------:R-:W-:Y:S01]  /*9da0*/  FMUL.FTZ R79, R79, R9.reuse ;  /* 0x000000094f4f7220 */ /* 0x080fe20000410000 */
[-C--:B------:R-:W-:Y:S01]  /*9db0*/  FMUL.FTZ R82, R82, R9.reuse ;  /* 0x0000000952527220 */ /* 0x080fe20000410000 */
[-C--:B------:R-:W-:Y:S01]  /*9dc0*/  FMUL.FTZ R83, R83, R9.reuse ;  /* 0x0000000953537220 */ /* 0x080fe20000410000 */
[----:B-----5:R-:W-:Y:S01]  /*9dd0*/  FADD.FTZ R153, R167, R2 ;  /* 0x00000002a7997221 */ /* 0x020fe20000010000 */
[----:B------:R-:W2:Y:S01]  /*9de0*/  MUFU.EX2 R170, R170 ;  /* 0x000000aa00aa7308 */ /* 0x000ea20000000800 */
        /* <DEDUP_REMOVED lines=44> */
[----:B------:R-:W-:Y:S01]  /*a0b0*/  FMUL.FTZ R151, R151, R9 ;  /* 0x0000000997977220 */ /* 0x000fe20000410000 */
[----:B------:R-:W-:Y:S01]  /*a0c0*/  F2FP.BF16.F32.PACK_AB R164, R165, R164 ;  /* 0x000000a4a5a4723e */ /* 0x000fe200000010ff */
[-C--:B------:R-:W-:Y:S01]  /*a0d0*/  FMUL.FTZ R116, R116, R191.reuse ;  /* 0x000000bf74747220 */ /* 0x080fe20000410000 */
[----:B------:R-:W2:Y:S01]  /*a0e0*/  MUFU.EX2 R174, R174 ;  /* 0x000000ae00ae7308 */ /* 0x000ea20000000800 */
[----:B-1----:R-:W-:Y:S01]  /*a0f0*/  FADD.FTZ R153, R173, R2 ;  /* 0x00000002ad997221 */ /* 0x002fe20000010000 */
[----:B------:R-:W-:Y:S01]  /*a100*/  F2FP.BF16.F32.PACK_AB R158, R155, R20 ;  /* 0x000000149b9e723e */ /* 0x000fe200000010ff */
[-C--:B------:R-:W-:Y:S01]  /*a110*/  FMUL.FTZ R117, R117, R191.reuse ;  /* 0x000000bf75757220 */ /* 0x080fe20000410000 */
[----:B------:R-:W-:Y:S01]  /*a120*/  F2FP.BF16.F32.PACK_AB R160, R159, R190 ;  /* 0x000000be9fa0723e */ /* 0x000fe200000010ff */
[-C--:B------:R-:W-:Y:S01]  /*a130*/  FMUL.FTZ R120, R120, R191.reuse ;  /* 0x000000bf78787220 */ /* 0x080fe20000410000 */
[----:B------:R-:W-:Y:S01]  /*a140*/  F2FP.BF16.F32.PACK_AB R166, R167, R166 ;  /* 0x000000a6a7a6723e */ /* 0x000fe200000010ff */
[-C--:B------:R-:W-:Y:S01]  /*a150*/  FMUL.FTZ R121, R121, R191.reuse ;  /* 0x000000bf79797220 */ /* 0x080fe20000410000 */
[----:B------:R-:W1:Y:S01]  /*a160*/  MUFU.EX2 R13, R13 ;  /* 0x0000000d000d7308 */ /* 0x000e620000000800 */
[----:B0-----:R-:W-:Y:S01]  /*a170*/  FADD.FTZ R0, R11, R0 ;  /* 0x000000000b007221 */ /* 0x001fe20000010000 */
[----:B------:R-:W-:Y:S01]  /*a180*/  F2FP.BF16.F32.PACK_AB R168, R169, R168 ;  /* 0x000000a8a9a8723e */ /* 0x000fe200000010ff */
[-C--:B------:R-:W-:Y:S01]  /*a190*/  FMUL.FTZ R124, R124, R191.reuse ;  /* 0x000000bf7c7c7220 */ /* 0x080fe20000410000 */
[----:B------:R-:W-:Y:S01]  /*a1a0*/  F2FP.BF16.F32.PACK_AB R170, R171, R170 ;  /* 0x000000aaabaa723e */ /* 0x000fe200000010ff */
[-C--:B------:R-:W-:Y:S01]  /*a1b0*/  FMUL.FTZ R125, R125, R191.reuse ;  /* 0x000000bf7d7d7220 */ /* 0x080fe20000410000 */
[----:B------:R-:W-:Y:S01]  /*a1c0*/  F2FP.BF16.F32.PACK_AB R172, R173, R172 ;  /* 0x000000acadac723e */ /* 0x000fe200000010ff */
        /* <DEDUP_REMOVED lines=15> */
[----:B------:R-:W-:Y:S01]  /*a2c0*/  FMUL.FTZ R149, R149, R191 ;  /* 0x000000bf95957220 */ /* 0x000fe20000410000 */
[----:B------:R-:W-:Y:S01]  /*a2d0*/  F2FP.BF16.F32.PACK_AB R154, R195, R12 ;  /* 0x0000000cc39a723e */ /* 0x000fe200000010ff */
[----:B------:R-:W1:Y:S01]  /*a2e0*/  MUFU.EX2 R192, R192 ;  /* 0x000000c000c07308 */ /* 0x000e620000000800 */
[----:B0-----:R-:W-:Y:S01]  /*a2f0*/  FADD.FTZ R0, R176, R153 ;  /* 0x00000099b0007221 */ /* 0x001fe20000010000 */
[----:B------:R-:W-:-:S02]  /*a300*/  F2FP.BF16.F32.PACK_AB R156, R197, R14 ;  /* 0x0000000ec59c723e */ /* 0x000fc400000010ff */
[----:B------:R-:W-:Y:S02]  /*a310*/  F2FP.BF16.F32.PACK_AB R162, R199, R162 ;  /* 0x000000a2c7a2723e */ /* 0x000fe400000010ff */
[----:B------:R-:W-:Y:S02]  /*a320*/  F2FP.BF16.F32.PACK_AB R155, R176, R13 ;  /* 0x0000000db09b723e */ /* 0x000fe400000010ff */
        /* <DEDUP_REMOVED lines=39> */
[----:B------:R-:W-:Y:S02]  /*a5a0*/  F2FP.BF16.F32.PACK_AB R153, R11, R10 ;  /* 0x0000000a0b99723e */ /* 0x000fe400000010ff */
[----:B------:R-:W-:-:S04]  /*a5b0*/  F2FP.BF16.F32.PACK_AB R171, R184, R183 ;  /* 0x000000b7b8ab723e */ /* 0x000fc800000010ff */
        /* <DEDUP_REMOVED lines=13> */
.L_x_2407:
[----:B------:R0:W1:Y:S01]  /*a690*/  SYNCS.PHASECHK.TRANS64.TRYWAIT P2, [UR26+0x22850], R3 ;  /* 0x02285003ff0075a7 */ /* 0x000062000804015a */
[----:B------:R-:W-:Y:S05]  /*a6a0*/  @!P0 BRA `(.L_x_2408) ;  /* 0x0000000000048947 */ /* 0x000fea0003800000 */
[----:B------:R-:W-:Y:S01]  /*a6b0*/  BPT.TRAP 0x1 ;  /* 0x000000040000795c */ /* 0x000fe20000300000 */
.L_x_2408:
[----:B-1----:R-:W-:Y:S05]  /*a6c0*/  @P2 BRA `(.L_x_2409) ;  /* 0x0000000000082947 */ /* 0x002fea0003800000 */
[----:B------:R-:W1:Y:S02]  /*a6d0*/  SYNCS.PHASECHK.TRANS64.TRYWAIT P2, [UR26+0x22850], R3 ;  /* 0x02285003ff0075a7 */ /* 0x000e64000804015a */
[----:B-1----:R-:W-:Y:S05]  /*a6e0*/  @!P2 BRA `(.L_x_2410) ;  /* 0x000000d400d0a947 */ /* 0x002fea0003800000 */
.L_x_2409:
        /* <DEDUP_REMOVED lines=48> */
.L_x_2402:
[----:B------:R-:W-:-:S13]  /*a9f0*/  ISETP.GE.AND P1, PT, R3, UR42, PT ;  /* 0x0000002a03007c0c */ /* 0x000fda000bf26270 */
[----:B------:R-:W-:Y:S05]  /*aa00*/  @!P1 BRA `(.L_x_2412) ;  /* 0x00000034003c9947 */ /* 0x000fea0003800000 */
[----:B------:R-:W-:Y:S01]  /*aa10*/  IMAD.MOV.U32 R9, RZ, RZ, R4 ;  /* 0x000000ffff097224 */ /* 0x000fe200078e0004 */
[----:B------:R-:W-:Y:S01]  /*aa20*/  ULDC UR24, c[0x0][0x9e4] ;  /* 0x0002790000187ab9 */ /* 0x000fe20000000800 */
[----:B0-----:R-:W-:Y:S01]  /*aa30*/  IMAD.MOV.U32 R8, RZ, RZ, R5 ;  /* 0x000000ffff087224 */ /* 0x001fe200078e0005 */
[----:B------:R-:W-:Y:S01]  /*aa40*/  ULDC UR25, c[0x0][0x9d8] ;  /* 0x0002760000197ab9 */ /* 0x000fe20000000800 */
[----:B------:R-:W-:Y:S01]  /*aa50*/  ULDC UR23, c[0x0][0x988] ;  /* 0x0002620000177ab9 */ /* 0x000fe20000000800 */
[----:B------:R-:W-:-:S05]  /*aa60*/  ULDC UR26, c[0x0][0x9e0] ;  /* 0x00027800001a7ab9 */ /* 0x000fca0000000800 */
.L_x_2429:
[----:B------:R-:W-:-:S04]  /*aa70*/  UIADD3 UR37, UR37, 0x1, URZ ;  /* 0x0000000125257890 */ /* 0x000fc8000fffe03f */
[----:B------:R-:W-:-:S04]  /*aa80*/  UISETP.NE.AND UP2, UPT, UR37, 0x2, UPT ;  /* 0x000000022500788c */ /* 0x000fc8000bf45270 */
[----:B------:R-:W-:Y:S02]  /*aa90*/  USEL UR6, URZ, 0x1, UP2 ;  /* 0x000000013f067887 */ /* 0x000fe40009000000 */
[----:B------:R-:W-:Y:S02]  /*aaa0*/  USEL UR37, UR37, URZ, UP2 ;  /* 0x0000003f25257287 */ /* 0x000fe40009000000 */
[----:B------:R-:W-:Y:S01]  /*aab0*/  ULOP3.LUT UR38, UR38, UR6, URZ, 0x3c, !UPT ;  /* 0x0000000626267292 */ /* 0x000fe2000f8e3c3f */
[----:B------:R-:W-:Y:S11]  /*aac0*/  @!P0 BRA `(.L_x_2413) ;  /* 0x0000000000048947 */ /* 0x000ff60003800000 */
[----:B------:R-:W-:Y:S01]  /*aad0*/  BPT.TRAP 0x1 ;  /* 0x000000040000795c */ /* 0x000fe20000300000 */
.L_x_2413:
        /* <DEDUP_REMOVED lines=9> */
.L_x_2414:
[----:B-1----:R-:W-:Y:S05]  /*ab70*/  @P1 BRA `(.L_x_2415) ;  /* 0x0000000000081947 */ /* 0x002fea0003800000 */
[----:B------:R-:W1:Y:S02]  /*ab80*/  SYNCS.PHASECHK.TRANS64.TRYWAIT P1, [UR27+0x22830], R6 ;  /* 0x02283006ff0075a7 */ /* 0x000e64000802015b */
[----:B-1----:R-:W-:Y:S05]  /*ab90*/  @!P1 BRA `(.L_x_2416) ;  /* 0x000000d000b89947 */ /* 0x002fea0003800000 */
.L_x_2415:
        /* <DEDUP_REMOVED lines=87> */
[----:B------:R-:W-:Y:S02]  /*b110*/  IADD3 R5, -R16, R5, R17 ;  /* 0x0000000510057210 */ /* 0x000fe40007ffe111 */
        /* <DEDUP_REMOVED lines=67> */
.L_x_2419:
[----:B------:R-:W-:-:S05]  /*b550*/  IMAD.U32 R213, RZ, RZ, UR24 ;  /* 0x00000018ffd57e24 */ /* 0x000fca000f8e00ff */
[----:B------:R-:W-:-:S13]  /*b560*/  ISETP.NE.AND P1, PT, R213, 0x1, PT ;  /* 0x00000001d500780c */ /* 0x000fda0003f25270 */
[----:B------:R-:W1:Y:S02]  /*b570*/  @P1 LDC.64 R4, c[0x0][0x9e8] ;  /* 0x00027a00ff041b82 */ /* 0x000e640000000a00 */
[----:B-1----:R-:W-:-:S05]  /*b580*/  @P1 IMAD.HI.U32 R4, R195, R4, RZ ;  /* 0x00000004c3041227 */ /* 0x002fca00078e00ff */
[----:B------:R-:W-:-:S07]  /*b590*/  @P1 SHF.R.U32.HI R195, RZ, R5, R4 ;  /* 0x00000005ffc31219 */ /* 0x000fce0000011604 */
.L_x_2420:
[----:B------:R-:W-:Y:S05]  /*b5a0*/  BSYNC B0 ;  /* 0x0000000000007941 */ /* 0x000fea0003800000 */
.L_x_2418:
[----:B------:R-:W-:-:S04]  /*b5b0*/  IMAD R4, R18, -0x2, R187 ;  /* 0xfffffffe12047824 */ /* 0x000fc800078e02bb */
[----:B------:R-:W-:-:S05]  /*b5c0*/  IMAD R4, R195, R213, R4 ;  /* 0x000000d5c3047224 */ /* 0x000fca00078e0204 */
[----:B------:R-:W-:Y:S02]  /*b5d0*/  VIADDMNMX R197, R4, R213, R197, PT ;  /* 0x000000d504c57246 */ /* 0x000fe400038001c5 */
[----:B------:R-:W-:-:S07]  /*b5e0*/  VIMNMX R196, R196, R4, !PT ;  /* 0x00000004c4c47248 */ /* 0x000fce0007fe0100 */
.L_x_2417:
[C---:B------:R-:W-:Y:S01]  /*b5f0*/  ISETP.GE.AND P1, PT, R187.reuse, 0x1, PT ;  /* 0x00000001bb00780c */ /* 0x040fe20003f26270 */
[----:B------:R-:W1:Y:S01]  /*b600*/  SHFL.IDX PT, R193, R193, 0x1, 0x1c1f ;  /* 0x003c1f00c1c17f89 */ /* 0x000e6200000e0000 */
[----:B------:R-:W-:Y:S02]  /*b610*/  ISETP.GE.AND P4, PT, R187, 0x9, PT ;  /* 0x00000009bb00780c */ /* 0x000fe40003f86270 */
[----:B------:R-:W-:Y:S02]  /*b620*/  ISETP.GT.AND P2, PT, R196, RZ, !P1 ;  /* 0x000000ffc400720c */ /* 0x000fe40004f44270 */
[----:B------:R-:W-:Y:S02]  /*b630*/  P2R R213, PR, RZ, 0x2 ;  /* 0x00000002ffd57803 */ /* 0x000fe40000000000 */
[----:B------:R-:W-:Y:S02]  /*b640*/  ISETP.LT.OR P2, PT, R197, 0x1, P2 ;  /* 0x00000001c500780c */ /* 0x000fe40001741670 */
[----:B------:R-:W-:-:S02]  /*b650*/  ISETP.GE.AND P1, PT, R187, 0x2, PT ;  /* 0x00000002bb00780c */ /* 0x000fc40003f26270 */
[----:B------:R-:W-:Y:S02]  /*b660*/  FSEL R195, R12, -INF , !P2 ;  /* 0xff8000000cc37808 */ /* 0x000fe40005000000 */
[C---:B------:R-:W-:Y:S02]  /*b670*/  ISETP.GT.AND P2, PT, R196.reuse, 0x8, !P4 ;  /* 0x00000008c400780c */ /* 0x040fe40006744270 */
[----:B------:R-:W-:Y:S02]  /*b680*/  P2R R12, PR, RZ, 0x10 ;  /* 0x00000010ff0c7803 */ /* 0x000fe40000000000 */
[----:B------:R-:W-:Y:S02]  /*b690*/  ISETP.LT.OR P2, PT, R197, 0x9, P2 ;  /* 0x00000009c500780c */ /* 0x000fe40001741670 */
[----:B------:R-:W-:Y:S02]  /*b6a0*/  ISETP.GT.AND P3, PT, R196, 0x1, !P1 ;  /* 0x00000001c400780c */ /* 0x000fe40004f64270 */
[----:B------:R-:W-:-:S02]  /*b6b0*/  ISETP.GE.AND P4, PT, R187, 0xa, PT ;  /* 0x0000000abb00780c */ /* 0x000fc40003f86270 */
[----:B0-----:R-:W-:Y:S01]  /*b6c0*/  FSEL R20, R20, -INF , !P2 ;  /* 0xff80000014147808 */ /* 0x001fe20005000000 */
[--C-:B-1----:R-:W-:Y:S01]  /*b6d0*/  IMAD.IADD R199, R199, 0x1, R193.reuse ;  /* 0x00000001c7c77824 */ /* 0x102fe200078e02c1 */
[----:B------:R-:W-:Y:S01]  /*b6e0*/  ISETP.LT.OR P3, PT, R197, 0x2, P3 ;  /* 0x00000002c500780c */ /* 0x000fe20001f61670 */
[----:B------:R-:W-:Y:S01]  /*b6f0*/  IMAD.IADD R198, R198, 0x1, R193 ;  /* 0x00000001c6c67824 */ /* 0x000fe200078e02c1 */
        /* <DEDUP_REMOVED lines=115> */
.L_x_2423:
[----:B------:R-:W-:-:S05]  /*be30*/  IMAD.U32 R196, RZ, RZ, UR24 ;  /* 0x00000018ffc47e24 */ /* 0x000fca000f8e00ff */
[----:B------:R-:W-:-:S13]  /*be40*/  ISETP.NE.AND P6, PT, R196, 0x1, PT ;  /* 0x00000001c400780c */ /* 0x000fda0003fc5270 */
[----:B------:R-:W0:Y:S02]  /*be50*/  @P6 LDC.64 R4, c[0x0][0x9e8] ;  /* 0x00027a00ff046b82 */ /* 0x000e240000000a00 */
[----:B0-----:R-:W-:-:S05]  /*be60*/  @P6 IMAD.HI.U32 R4, R193, R4, RZ ;  /* 0x00000004c1046227 */ /* 0x001fca00078e00ff */
[----:B------:R-:W-:-:S07]  /*be70*/  @P6 SHF.R.U32.HI R193, RZ, R5, R4 ;  /* 0x00000005ffc16219 */ /* 0x000fce0000011604 */
.L_x_2424:
[----:B------:R-:W-:Y:S05]  /*be80*/  BSYNC B0 ;  /* 0x0000000000007941 */ /* 0x000fea0003800000 */
.L_x_2422:
[----:B------:R-:W-:-:S04]  /*be90*/  IMAD R187, R18, -0x2, R187 ;  /* 0xfffffffe12bb7824 */ /* 0x000fc800078e02bb */
[----:B------:R-:W-:-:S05]  /*bea0*/  IMAD R193, R193, R196, R187 ;  /* 0x000000c4c1c17224 */ /* 0x000fca00078e02bb */
[----:B------:R-:W-:Y:S02]  /*beb0*/  VIADDMNMX R199, R193, R196, R199, PT ;  /* 0x000000c4c1c77246 */ /* 0x000fe400038001c7 */
[----:B------:R-:W-:-:S07]  /*bec0*/  VIMNMX R198, R198, R193, !PT ;  /* 0x000000c1c6c67248 */ /* 0x000fce0007fe0100 */
.L_x_2421:
[----:B------:R-:W-:Y:S01]  /*bed0*/  ISETP.GT.AND P1, PT, R198, 0x1, !P1 ;  /* 0x00000001c600780c */ /* 0x000fe20004f24270 */
[----:B------:R-:W-:Y:S01]  /*bee0*/  UMOV UR10, UR23 ;  /* 0x00000017000a7c82 */ /* 0x000fe20008000000 */
[----:B------:R-:W-:Y:S02]  /*bef0*/  ISETP.NE.AND P6, PT, R218, RZ, PT ;  /* 0x000000ffda00720c */ /* 0x000fe40003fc5270 */
        /* <DEDUP_REMOVED lines=57> */
[----:B------:R-:W-:Y:S01]  /*c290*/  ISETP.NE.AND P1, PT, R221, RZ, PT ;  /* 0x000000ffdd00720c */ /* 0x000fe20003f25270 */
[----:B------:R-:W0:Y:S01]  /*c2a0*/  SHFL.BFLY PT, R5, R4, 0x2, 0x1f ;  /* 0x0c401f0004057f89 */ /* 0x000e2200000e0000 */
[----:B------:R-:W-:-:S02]  /*c2b0*/  ISETP.NE.AND P6, PT, R229, RZ, PT ;  /* 0x000000ffe500720c */ /* 0x000fc40003fc5270 */
[C---:B------:R-:W-:Y:S02]  /*c2c0*/  ISETP.GT.AND P1, PT, R198.reuse, 0x28, !P1 ;  /* 0x00000028c600780c */ /* 0x040fe40004f24270 */
[----:B------:R-:W-:Y:S02]  /*c2d0*/  ISETP.GT.AND P2, PT, R198, 0x49, !P2 ;  /* 0x00000049c600780c */ /* 0x000fe40005744270 */
        /* <DEDUP_REMOVED lines=8> */
[----:B------:R-:W-:Y:S02]  /*c360*/  ISETP.GT.AND P4, PT, R198, 0x51, !P4 ;  /* 0x00000051c600780c */ /* 0x000fe40006784270 */
[----:B------:R-:W-:-:S02]  /*c370*/  FSEL R165, R165, -INF , !P1 ;  /* 0xff800000a5a57808 */ /* 0x000fc40004800000 */
[----:B------:R-:W-:Y:S02]  /*c380*/  ISETP.NE.AND P1, PT, R223, RZ, PT ;  /* 0x000000ffdf00720c */ /* 0x000fe40003f25270 */
[----:B0-----:R-:W-:Y:S02]  /*c390*/  FMNMX.FTZ R193, R4, R5, !PT ;  /* 0x0000000504c17209 */ /* 0x001fe40007810000 */
[C---:B------:R-:W-:Y:S02]  /*c3a0*/  ISETP.GT.AND P1, PT, R198.reuse, 0x30, !P1 ;  /* 0x00000030c600780c */ /* 0x040fe40004f24270 */
[C---:B------:R-:W-:Y:S01]  /*c3b0*/  ISETP.LT.OR P3, PT, R199.reuse, 0x51, P3 ;  /* 0x00000051c700780c */ /* 0x040fe20001f61670 */
[----:B------:R-:W0:Y:S01]  /*c3c0*/  SHFL.BFLY PT, R12, R193, 0x1, 0x1f ;  /* 0x0c201f00c10c7f89 */ /* 0x000e2200000e0000 */
[----:B------:R-:W-:Y:S02]  /*c3d0*/  ISETP.LT.OR P1, PT, R199, 0x31, P1 ;  /* 0x00000031c700780c */ /* 0x000fe40000f21670 */
[----:B------:R-:W-:-:S02]  /*c3e0*/  ISETP.GT.AND P5, PT, R198, 0x58, !P5 ;  /* 0x00000058c600780c */ /* 0x000fc40006fa4270 */
[----:B------:R-:W-:Y:S02]  /*c3f0*/  FSEL R168, R168, -INF , !P1 ;  /* 0xff800000a8a87808 */ /* 0x000fe40004800000 */
[----:B------:R-:W-:Y:S02]  /*c400*/  ISETP.NE.AND P1, PT, R224, RZ, PT ;  /* 0x000000ffe000720c */ /* 0x000fe40003f25270 */
[C---:B------:R-:W-:Y:S02]  /*c410*/  ISETP.LT.OR P4, PT, R199.reuse, 0x52, P4 ;  /* 0x00000052c700780c */ /* 0x040fe40002781670 */
[----:B------:R-:W-:Y:S02]  /*c420*/  ISETP.GT.AND P1, PT, R198, 0x31, !P1 ;  /* 0x00000031c600780c */ /* 0x000fe40004f24270 */
[----:B------:R-:W-:Y:S02]  /*c430*/  FSEL R184, R184, -INF , !P3 ;  /* 0xff800000b8b87808 */ /* 0x000fe40005800000 */
[----:B------:R-:W-:-:S02]  /*c440*/  ISETP.LT.OR P1, PT, R199, 0x32, P1 ;  /* 0x00000032c700780c */ /* 0x000fc40000f21670 */
[----:B------:R-:W-:Y:S02]  /*c450*/  ISETP.LT.OR P5, PT, R199, 0x59, P5 ;  /* 0x00000059c700780c */ /* 0x000fe40002fa1670 */
[----:B------:R-:W-:Y:S02]  /*c460*/  FSEL R169, R169, -INF , !P1 ;  /* 0xff800000a9a97808 */ /* 0x000fe40004800000 */
[----:B------:R-:W-:Y:S02]  /*c470*/  ISETP.NE.AND P1, PT, R225, RZ, PT ;  /* 0x000000ffe100720c */ /* 0x000fe40003f25270 */
[----:B------:R-:W-:Y:S02]  /*c480*/  FSEL R186, R186, -INF , !P4 ;  /* 0xff800000baba7808 */ /* 0x000fe40006000000 */
[----:B------:R-:W-:Y:S02]  /*c490*/  ISETP.GT.AND P1, PT, R198, 0x38, !P1 ;  /* 0x00000038c600780c */ /* 0x000fe40004f24270 */
[----:B0-----:R-:W-:-:S02]  /*c4a0*/  FMNMX.FTZ R5, R193, R12, !PT ;  /* 0x0000000cc1057209 */ /* 0x001fc40007810000 */
[----:B------:R-:W-:Y:S02]  /*c4b0*/  ISETP.LT.OR P1, PT, R199, 0x39, P1 ;  /* 0x00000039c700780c */ /* 0x000fe40000f21670 */
[----:B------:R-:W-:Y:S01]  /*c4c0*/  FSEL R189, R189, -INF , !P5 ;  /* 0xff800000bdbd7808 */ /* 0x000fe20006800000 */
[----:B------:R-:W-:Y:S01]  /*c4d0*/  FMUL.FTZ R12, R5, UR10 ;  /* 0x0000000a050c7c20 */ /* 0x000fe20008410000 */
        /* <DEDUP_REMOVED lines=17> */
[----:B------:R-:W-:Y:S02]  /*c5f0*/  ISETP.GT.AND P1, PT, R198, RZ, !P6 ;  /* 0x000000ffc600720c */ /* 0x000fe40007724270 */
[----:B------:R-:W-:Y:S02]  /*c600*/  ISETP.NE.AND P6, PT, R230, RZ, PT ;  /* 0x000000ffe600720c */ /* 0x000fe40003fc5270 */
[----:B------:R-:W-:Y:S02]  /*c610*/  ISETP.LT.OR P1, PT, R199, 0x1, P1 ;  /* 0x00000001c700780c */ /* 0x000fe40000f21670 */
[----:B------:R-:W-:Y:S02]  /*c620*/  ISETP.GT.AND P2, PT, R198, 0x59, !P6 ;  /* 0x00000059c600780c */ /* 0x000fe40007744270 */
[----:B------:R-:W-:-:S02]  /*c630*/  FSEL R10, R10, -INF , !P1 ;  /* 0xff8000000a0a7808 */ /* 0x000fc40004800000 */
[----:B------:R-:W-:Y:S02]  /*c640*/  FSETP.NEU.FTZ.AND P1, PT, R5, -INF , PT ;  /* 0xff8000000500780b */ /* 0x000fe40003f3d000 */
[----:B------:R-:W-:Y:S02]  /*c650*/  FMNMX.FTZ R4, R10, R9, !PT ;  /* 0x000000090a047209 */ /* 0x000fe40007810000 */
[----:B------:R-:W-:Y:S02]  /*c660*/  FSEL R12, R12, RZ, P1 ;  /* 0x000000ff0c0c7208 */ /* 0x000fe40000800000 */
[----:B------:R-:W-:-:S03]  /*c670*/  ISETP.LT.OR P2, PT, R199, 0x5a, P2 ;  /* 0x0000005ac700780c */ /* 0x000fc60001741670 */
[--C-:B------:R-:W-:Y:S01]  /*c680*/  FFMA.FTZ R196, R13, UR10, -R12.reuse ;  /* 0x0000000a0dc47c23 */ /* 0x100fe2000801080c */
[----:B------:R-:W-:Y:S01]  /*c690*/  FMNMX.FTZ R13, R11, R4, !PT ;  /* 0x000000040b0d7209 */ /* 0x000fe20007810000 */
[--C-:B------:R-:W-:Y:S01]  /*c6a0*/  FFMA.FTZ R214, R155, UR10, -R12.reuse ;  /* 0x0000000a9bd67c23 */ /* 0x100fe2000801080c */
[----:B------:R-:W-:Y:S01]  /*c6b0*/  FSEL R191, R191, -INF , !P2 ;  /* 0xff800000bfbf7808 */ /* 0x000fe20005000000 */
[--C-:B------:R-:W-:Y:S01]  /*c6c0*/  FFMA.FTZ R198, R185, UR10, -R12.reuse ;  /* 0x0000000ab9c67c23 */ /* 0x100fe2000801080c */
[----:B------:R-:W-:Y:S01]  /*c6d0*/  FMNMX.FTZ R4, R14, R13, !PT ;  /* 0x0000000d0e047209 */ /* 0x000fe20007810000 */
[--C-:B------:R-:W-:Y:S01]  /*c6e0*/  FFMA.FTZ R13, R20, UR10, -R12.reuse ;  /* 0x0000000a140d7c23 */ /* 0x100fe2000801080c */
[--C-:B------:R-:W-:Y:S01]  /*c6f0*/  FFMA.FTZ R20, R21, UR10, -R12.reuse ;  /* 0x0000000a15147c23 */ /* 0x100fe2000801080c */
[----:B------:R-:W-:Y:S01]  /*c700*/  FSEL R185, R5, RZ, P1 ;  /* 0x000000ff05b97208 */ /* 0x000fe20000800000 */
[--C-:B------:R-:W-:Y:S01]  /*c710*/  FFMA.FTZ R187, R195, UR10, -R12.reuse ;  /* 0x0000000ac3bb7c23 */ /* 0x100fe2000801080c */
[----:B------:R-:W-:Y:S01]  /*c720*/  FMNMX.FTZ R193, R15, R4, !PT ;  /* 0x000000040fc17209 */ /* 0x000fe20007810000 */
[----:B------:R-:W-:Y:S01]  /*c730*/  MUFU.EX2 R196, R196 ;  /* 0x000000c400c47308 */ /* 0x000fe20000000800 */
[----:B------:R-:W-:Y:S01]  /*c740*/  FFMA.FTZ R158, R158, UR10, -R12 ;  /* 0x0000000a9e9e7c23 */ /* 0x000fe2000801080c */
[----:B------:R-:W-:Y:S01]  /*c750*/  FADD.FTZ R8, -R185, R8 ;  /* 0x00000008b9087221 */ /* 0x000fe20000010100 */
[----:B------:R-:W-:Y:S01]  /*c760*/  FMNMX.FTZ R4, R152, R193, !PT ;  /* 0x000000c198047209 */ /* 0x000fe20007810000 */
[--C-:B------:R-:W-:Y:S01]  /*c770*/  FFMA.FTZ R180, R180, UR10, -R12.reuse ;  /* 0x0000000ab4b47c23 */ /* 0x100fe2000801080c */
[--C-:B------:R-:W-:Y:S01]  /*c780*/  FFMA.FTZ R192, R192, UR10, -R12.reuse ;  /* 0x0000000ac0c07c23 */ /* 0x100fe2000801080c */
[----:B------:R-:W-:Y:S01]  /*c790*/  FMUL.FTZ R8, R8, UR10 ;  /* 0x0000000a08087c20 */ /* 0x000fe20008410000 */
[----:B------:R-:W-:Y:S01]  /*c7a0*/  FMNMX.FTZ R21, R153, R4, !PT ;  /* 0x0000000499157209 */ /* 0x000fe20007810000 */
[----:B------:R-:W-:Y:S03]  /*c7b0*/  MUFU.EX2 R187, R187 ;  /* 0x000000bb00bb7308 */ /* 0x000fe60000000800 */
[----:B------:R-:W-:Y:S01]  /*c7c0*/  FMNMX.FTZ R4, R156, R21, !PT ;  /* 0x000000159c047209 */ /* 0x000fe20007810000 */
[--C-:B------:R-:W-:Y:S01]  /*c7d0*/  FFMA.FTZ R21, R154, UR10, -R12.reuse ;  /* 0x0000000a9a157c23 */ /* 0x100fe2000801080c */
[--C-:B------:R-:W-:Y:S01]  /*c7e0*/  FFMA.FTZ R154, R166, UR10, -R12.reuse ;  /* 0x0000000aa69a7c23 */ /* 0x100fe2000801080c */
[--C-:B------:R-:W-:Y:S01]  /*c7f0*/  FFMA.FTZ R166, R167, UR10, -R12.reuse ;  /* 0x0000000aa7a67c23 */ /* 0x100fe2000801080c */
[----:B------:R-:W-:Y:S01]  /*c800*/  FMNMX.FTZ R193, R157, R4, !PT ;  /* 0x000000049dc17209 */ /* 0x000fe20007810000 */
[----:B------:R-:W0:Y:S01]  /*c810*/  MUFU.EX2 R8, R8 ;  /* 0x0000000800087308 */ /* 0x000e220000000800 */
        /* <DEDUP_REMOVED lines=11> */
[----:B------:R-:W-:-:S03]  /*c8d0*/  FFMA.FTZ R188, R190, UR10, -R12 ;  /* 0x0000000abebc7c23 */ /* 0x000fc6000801080c */
[----:B------:R-:W-:Y:S01]  /*c8e0*/  FMNMX.FTZ R155, R165, R4, !PT ;  /* 0x00000004a59b7209 */ /* 0x000fe20007810000 */
[----:B------:R-:W1:Y:S01]  /*c8f0*/  MUFU.EX2 R20, R20 ;  /* 0x0000001400147308 */ /* 0x000e620000000800 */
[-C--:B0-----:R-:W-:Y:S01]  /*c900*/  FMUL.FTZ R24, R24, R8.reuse ;  /* 0x0000000818187220 */ /* 0x081fe20000410000 */
[-C--:B------:R-:W-:Y:S01]  /*c910*/  FMUL.FTZ R25, R25, R8.reuse ;  /* 0x0000000819197220 */ /* 0x080fe20000410000 */
[----:B------:R-:W-:Y:S01]  /*c920*/  FMNMX.FTZ R4, R168, R155, !PT ;  /* 0x0000009ba8047209 */ /* 0x000fe20007810000 */
[--C-:B------:R-:W-:Y:S01]  /*c930*/  FFMA.FTZ R155, R159, UR10, -R12.reuse ;  /* 0x0000000a9f9b7c23 */ /* 0x100fe2000801080c */
[-C--:B------:R-:W-:Y:S01]  /*c940*/  FMUL.FTZ R28, R28, R8.reuse ;  /* 0x000000081c1c7220 */ /* 0x080fe20000410000 */
[----:B------:R-:W-:Y:S01]  /*c950*/  FMUL.FTZ R29, R29, R8 ;  /* 0x000000081d1d7220 */ /* 0x000fe20000410000 */
[----:B------:R-:W-:Y:S01]  /*c960*/  FMNMX.FTZ R159, R169, R4, !PT ;  /* 0x00000004a99f7209 */ /* 0x000fe20007810000 */
[----:B------:R-:W0:Y:S01]  /*c970*/  MUFU.EX2 R21, R21 ;  /* 0x0000001500157308 */ /* 0x000e220000000800 */
[-C--:B------:R-:W-:Y:S01]  /*c980*/  FMUL.FTZ R32, R32, R8.reuse ;  /* 0x0000000820207220 */ /* 0x080fe20000410000 */
[----:B------:R-:W-:Y:S01]  /*c990*/  FMUL.FTZ R33, R33, R8 ;  /* 0x0000000821217220 */ /* 0x000fe20000410000 */
[----:B------:R-:W-:Y:S01]  /*c9a0*/  FMNMX.FTZ R4, R172, R159, !PT ;  /* 0x0000009fac047209 */ /* 0x000fe20007810000 */
[--C-:B------:R-:W-:Y:S01]  /*c9b0*/  FFMA.FTZ R159, R162, UR10, -R12.reuse ;  /* 0x0000000aa29f7c23 */ /* 0x100fe2000801080c */
[--C-:B------:R-:W-:Y:S01]  /*c9c0*/  FFMA.FTZ R162, R163, UR10, -R12.reuse ;  /* 0x0000000aa3a27c23 */ /* 0x100fe2000801080c */
[----:B------:R-:W-:Y:S01]  /*c9d0*/  FFMA.FTZ R12, R194, UR10, -R12 ;  /* 0x0000000ac20c7c23 */ /* 0x000fe2000801080c */
[----:B------:R-:W-:Y:S01]  /*c9e0*/  FMNMX.FTZ R193, R173, R4, !PT ;  /* 0x00000004adc17209 */ /* 0x000fe20007810000 */
[----:B------:R-:W2:Y:S01]  /*c9f0*/  MUFU.EX2 R214, R214 ;  /* 0x000000d600d67308 */ /* 0x000ea20000000800 */
[-C--:B------:R-:W-:Y:S01]  /*ca00*/  FMUL.FTZ R36, R36, R8.reuse ;  /* 0x0000000824247220 */ /* 0x080fe20000410000 */
[-C--:B------:R-:W-:Y:S01]  /*ca10*/  FMUL.FTZ R37, R37, R8.reuse ;  /* 0x0000000825257220 */ /* 0x080fe20000410000 */
[----:B------:R-:W-:Y:S01]  /*ca20*/  FMNMX.FTZ R193, R176, R193, !PT ;  /* 0x000000c1b0c17209 */ /* 0x000fe20007810000 */
[-C--:B------:R-:W-:Y:S01]  /*ca30*/  FMUL.FTZ R40, R40, R8.reuse ;  /* 0x0000000828287220 */ /* 0x080fe20000410000 */
[-C--:B------:R-:W-:Y:S01]  /*ca40*/  FMUL.FTZ R41, R41, R8.reuse ;  /* 0x0000000829297220 */ /* 0x080fe20000410000 */
[-C--:B------:R-:W-:Y:S01]  /*ca50*/  FMUL.FTZ R44, R44, R8.reuse ;  /* 0x000000082c2c7220 */ /* 0x080fe20000410000 */
[----:B------:R-:W-:Y:S01]  /*ca60*/  FMNMX.FTZ R4, R178, R193, !PT ;  /* 0x000000c1b2047209 */ /* 0x000fe20007810000 */
[----:B------:R-:W3:Y:S01]  /*ca70*/  MUFU.EX2 R158, R158 ;  /* 0x0000009e009e7308 */ /* 0x000ee20000000800 */
[-C--:B------:R-:W-:Y:S01]  /*ca80*/  FMUL.FTZ R45, R45, R8.reuse ;  /* 0x000000082d2d7220 */ /* 0x080fe20000410000 */
[----:B------:R-:W-:Y:S01]  /*ca90*/  FMUL.FTZ R48, R48, R8 ;  /* 0x0000000830307220 */ /* 0x000fe20000410000 */
[----:B------:R-:W-:Y:S01]  /*caa0*/  FMNMX.FTZ R163, R181, R4, !PT ;  /* 0x00000004b5a37209 */ /* 0x000fe20007810000 */
[-C--:B------:R-:W-:Y:S01]  /*cab0*/  FMUL.FTZ R49, R49, R8.reuse ;  /* 0x0000000831317220 */ /* 0x080fe20000410000 */
[-C--:B------:R-:W-:Y:S01]  /*cac0*/  FMUL.FTZ R52, R52, R8.reuse ;  /* 0x0000000834347220 */ /* 0x080fe20000410000 */
[-C--:B------:R-:W-:Y:S01]  /*cad0*/  FMUL.FTZ R53, R53, R8.reuse ;  /* 0x0000000835357220 */ /* 0x080fe20000410000 */
[----:B------:R-:W-:Y:S01]  /*cae0*/  FMNMX.FTZ R193, R182, R163, !PT ;  /* 0x000000a3b6c17209 */ /* 0x000fe20007810000 */
[----:B------:R-:W4:Y:S01]  /*caf0*/  MUFU.EX2 R155, R155 ;  /* 0x0000009b009b7308 */ /* 0x000f220000000800 */
[-C--:B------:R-:W-:Y:S01]  /*cb00*/  FMUL.FTZ R56, R56, R8.reuse ;  /* 0x0000000838387220 */ /* 0x080fe20000410000 */
[-C--:B------:R-:W-:Y:S01]  /*cb10*/  FMUL.FTZ R57, R57, R8.reuse ;  /* 0x0000000839397220 */ /* 0x080fe20000410000 */
[----:B------:R-:W-:Y:S01]  /*cb20*/  FMNMX.FTZ R193, R184, R193, !PT ;  /* 0x000000c1b8c17209 */ /* 0x000fe20007810000 */
[-C--:B------:R-:W-:Y:S01]  /*cb30*/  FMUL.FTZ R60, R60, R8.reuse ;  /* 0x000000083c3c7220 */ /* 0x080fe20000410000 */
[-C--:B------:R-:W-:Y:S01]  /*cb40*/  FMUL.FTZ R61, R61, R8.reuse ;  /* 0x000000083d3d7220 */ /* 0x080fe20000410000 */
[-C--:B------:R-:W-:Y:S01]  /*cb50*/  FMUL.FTZ R64, R64, R8.reuse ;  /* 0x0000000840407220 */ /* 0x080fe20000410000 */
[----:B------:R-:W-:Y:S01]  /*cb60*/  FMNMX.FTZ R4, R186, R193, !PT ;  /* 0x000000c1ba047209 */ /* 0x000fe20007810000 */
[----:B------:R-:W-:Y:S01]  /*cb70*/  MUFU.EX2 R159, R159 ;  /* 0x0000009f009f7308 */ /* 0x000fe20000000800 */
[-C--:B------:R-:W-:Y:S01]  /*cb80*/  FMUL.FTZ R65, R65, R8.reuse ;  /* 0x0000000841417220 */ /* 0x080fe20000410000 */
[----:B------:R-:W-:Y:S01]  /*cb90*/  FMUL.FTZ R68, R68, R8 ;  /* 0x0000000844447220 */ /* 0x000fe20000410000 */
[----:B------:R-:W-:Y:S01]  /*cba0*/  FMNMX.FTZ R4, R189, R4, !PT ;  /* 0x00000004bd047209 */ /* 0x000fe20007810000 */
[-C--:B------:R-:W-:Y:S01]  /*cbb0*/  FMUL.FTZ R69, R69, R8.reuse ;  /* 0x0000000845457220 */ /* 0x080fe20000410000 */
[-C--:B------:R-:W-:Y:S01]  /*cbc0*/  FMUL.FTZ R72, R72, R8.reuse ;  /* 0x0000000848487220 */ /* 0x080fe20000410000 */
[----:B------:R-:W-:Y:S01]  /*cbd0*/  FMUL.FTZ R73, R73, R8 ;  /* 0x0000000849497220 */ /* 0x000fe20000410000 */
[----:B------:R-:W-:Y:S01]  /*cbe0*/  FMNMX.FTZ R4, R191, R4, !PT ;  /* 0x00000004bf047209 */ /* 0x000fe20007810000 */
[----:B------:R-:W-:Y:S01]  /*cbf0*/  MUFU.EX2 R162, R162 ;  /* 0x000000a200a27308 */ /* 0x000fe20000000800 */
[-C--:B------:R-:W-:Y:S01]  /*cc00*/  FMUL.FTZ R76, R76, R8.reuse ;  /* 0x000000084c4c7220 */ /* 0x080fe20000410000 */
[-C--:B------:R-:W-:Y:S01]  /*cc10*/  FMUL.FTZ R77, R77, R8.reuse ;  /* 0x000000084d4d7220 */ /* 0x080fe20000410000 */
[-C--:B------:R-:W-:Y:S01]  /*cc20*/  FMUL.FTZ R80, R80, R8.reuse ;  /* 0x0000000850507220 */ /* 0x080fe20000410000 */
[----:B------:R-:W5:Y:S01]  /*cc30*/  SHFL.BFLY PT, R193, R4, 0x2, 0x1f ;  /* 0x0c401f0004c17f89 */ /* 0x000f6200000e0000 */
        /* <DEDUP_REMOVED lines=12> */
[----:B-1----:R-:W-:Y:S01]  /*cd00*/  F2FP.BF16.F32.PACK_AB R154, R20, R13 ;  /* 0x0000000d149a723e */ /* 0x002fe200000010ff */
        /* <DEDUP_REMOVED lines=10> */
[----:B-----5:R-:W-:Y:S01]  /*cdb0*/  FMNMX.FTZ R193, R4, R193, !PT ;  /* 0x000000c104c17209 */ /* 0x020fe20007810000 */
[-C--:B------:R-:W-:Y:S01]  /*cdc0*/  FMUL.FTZ R120, R120, R8.reuse ;  /* 0x0000000878787220 */ /* 0x080fe20000410000 */
[-C--:B------:R-:W-:Y:S01]  /*cdd0*/  FMUL.FTZ R121, R121, R8.reuse ;  /* 0x0000000879797220 */ /* 0x080fe20000410000 */
[-C--:B------:R-:W-:Y:S01]  /*cde0*/  FMUL.FTZ R124, R124, R8.reuse ;  /* 0x000000087c7c7220 */ /* 0x080fe20000410000 */
[----:B------:R-:W1:Y:S01]  /*cdf0*/  MUFU.EX2 R170, R170 ;  /* 0x000000aa00aa7308 */ /* 0x000e620000000800 */
[----:B------:R-:W5:Y:S01]  /*ce00*/  SHFL.BFLY PT, R4, R193, 0x1, 0x1f ;  /* 0x0c201f00c1047f89 */ /* 0x000f6200000e0000 */
        /* <DEDUP_REMOVED lines=13> */
[----:B------:R-:W-:Y:S01]  /*cee0*/  FMUL.FTZ R149, R149, R8 ;  /* 0x0000000895957220 */ /* 0x000fe20000410000 */
[----:B------:R-:W-:Y:S08]  /*cef0*/  MUFU.EX2 R174, R174 ;  /* 0x000000ae00ae7308 */ /* 0x000ff00000000800 */
[----:B------:R-:W-:Y:S01]  /*cf00*/  MUFU.EX2 R175, R175 ;  /* 0x000000af00af7308 */ /* 0x000fe20000000800 */
[----:B-----5:R-:W-:-:S04]  /*cf10*/  FMNMX.FTZ R4, R193, R4, !PT ;  /* 0x00000004c1047209 */ /* 0x020fc80007810000 */
[C---:B------:R-:W-:Y:S01]  /*cf20*/  FSETP.NEU.FTZ.AND P1, PT, R4.reuse, -INF , PT ;  /* 0xff8000000400780b */ /* 0x040fe20003f3d000 */
[----:B------:R-:W-:Y:S02]  /*cf30*/  FMUL.FTZ R195, R4, UR10 ;  /* 0x0000000a04c37c20 */ /* 0x000fe40008410000 */
[----:B------:R-:W-:Y:S03]  /*cf40*/  MUFU.EX2 R180, R180 ;  /* 0x000000b400b47308 */ /* 0x000fe60000000800 */
[----:B------:R-:W-:-:S05]  /*cf50*/  FSEL R195, R195, RZ, P1 ;  /* 0x000000ffc3c37208 */ /* 0x000fca0000800000 */
[--C-:B------:R-:W-:Y:S01]  /*cf60*/  FFMA.FTZ R193, R10, UR10, -R195.reuse ;  /* 0x0000000a0ac17c23 */ /* 0x100fe200080108c3 */
[----:B------:R-:W-:Y:S01]  /*cf70*/  FFMA.FTZ R10, R11, UR10, -R195 ;  /* 0x0000000a0b0a7c23 */ /* 0x000fe200080108c3 */
[----:B------:R-:W-:Y:S01]  /*cf80*/  FFMA.FTZ R11, R8, R2, R187 ;  /* 0x00000002080b7223 */ /* 0x000fe200000100bb */
[--C-:B------:R-:W-:Y:S01]  /*cf90*/  FFMA.FTZ R190, R153, UR10, -R195.reuse ;  /* 0x0000000a99be7c23 */ /* 0x100fe200080108c3 */
[----:B------:R-:W-:Y:S01]  /*cfa0*/  MUFU.EX2 R179, R179 ;  /* 0x000000b300b37308 */ /* 0x000fe20000000800 */
[----:B------:R-:W-:Y:S01]  /*cfb0*/  FFMA.FTZ R194, R165, UR10, -R195 ;  /* 0x0000000aa5c27c23 */ /* 0x000fe200080108c3 */
[----:B------:R-:W-:Y:S01]  /*cfc0*/  FADD.FTZ R2, R196, R11 ;  /* 0x0000000bc4027221 */ /* 0x000fe20000010000 */
[--C-:B------:R-:W-:Y:S01]  /*cfd0*/  FFMA.FTZ R11, R14, UR10, -R195.reuse ;  /* 0x0000000a0e0b7c23 */ /* 0x100fe200080108c3 */
[--C-:B------:R-:W-:Y:S01]  /*cfe0*/  FFMA.FTZ R14, R15, UR10, -R195.reuse ;  /* 0x0000000a0f0e7c23 */ /* 0x100fe200080108c3 */
[--C-:B------:R-:W-:Y:S01]  /*cff0*/  FFMA.FTZ R160, R160, UR10, -R195.reuse ;  /* 0x0000000aa0a07c23 */ /* 0x100fe200080108c3 */
[----:B------:R-:W-:Y:S01]  /*d000*/  FADD.FTZ R197, R13, R2 ;  /* 0x000000020dc57221 */ /* 0x000fe20000010000 */
[--C-:B------:R-:W-:Y:S01]  /*d010*/  FFMA.FTZ R199, R164, UR10, -R195.reuse ;  /* 0x0000000aa4c77c23 */ /* 0x100fe200080108c3 */
[----:B------:R-:W-:Y:S01]  /*d020*/  MUFU.EX2 R198, R198 ;  /* 0x000000c600c67308 */ /* 0x000fe20000000800 */
[----:B------:R-:W-:Y:S01]  /*d030*/  FFMA.FTZ R169, R169, UR10, -R195 ;  /* 0x0000000aa9a97c23 */ /* 0x000fe200080108c3 */
[----:B------:R-:W-:Y:S01]  /*d040*/  FADD.FTZ R2, R20, R197 ;  /* 0x000000c514027221 */ /* 0x000fe20000010000 */
[--C-:B------:R-:W-:Y:S01]  /*d050*/  FFMA.FTZ R173, R173, UR10, -R195.reuse ;  /* 0x0000000aadad7c23 */ /* 0x100fe200080108c3 */
[--C-:B------:R-:W-:Y:S01]  /*d060*/  FFMA.FTZ R178, R178, UR10, -R195.reuse ;  /* 0x0000000ab2b27c23 */ /* 0x100fe200080108c3 */
[--C-:B------:R-:W-:Y:S01]  /*d070*/  FFMA.FTZ R181, R181, UR10, -R195.reuse ;  /* 0x0000000ab5b57c23 */ /* 0x100fe200080108c3 */
[----:B0-----:R-:W-:Y:S01]  /*d080*/  FADD.FTZ R15, R21, R2 ;  /* 0x00000002150f7221 */ /* 0x001fe20000010000 */
[--C-:B------:R-:W-:Y:S01]  /*d090*/  FFMA.FTZ R182, R182, UR10, -R195.reuse ;  /* 0x0000000ab6b67c23 */ /* 0x100fe200080108c3 */
[----:B------:R-:W-:Y:S01]  /*d0a0*/  MUFU.EX2 R183, R183 ;  /* 0x000000b700b77308 */ /* 0x000fe20000000800 */
[----:B------:R-:W-:Y:S01]  /*d0b0*/  FFMA.FTZ R184, R184, UR10, -R195 ;  /* 0x0000000ab8b87c23 */ /* 0x000fe200080108c3 */
[----:B--2---:R-:W-:Y:S01]  /*d0c0*/  FADD.FTZ R197, R214, R15 ;  /* 0x0000000fd6c57221 */ /* 0x004fe20000010000 */
[--C-:B------:R-:W-:Y:S01]  /*d0d0*/  FFMA.FTZ R15, R152, UR10, -R195.reuse ;  /* 0x0000000a980f7c23 */ /* 0x100fe200080108c3 */
[--C-:B------:R-:W-:Y:S01]  /*d0e0*/  FFMA.FTZ R186, R186, UR10, -R195.reuse ;  /* 0x0000000ababa7c23 */ /* 0x100fe200080108c3 */
[----:B------:R-:W-:Y:S01]  /*d0f0*/  FFMA.FTZ R189, R189, UR10, -R195 ;  /* 0x0000000abdbd7c23 */ /* 0x000fe200080108c3 */
[----:B---3--:R-:W-:Y:S01]  /*d100*/  FADD.FTZ R2, R158, R197 ;  /* 0x000000c59e027221 */ /* 0x008fe20000010000 */
[--C-:B------:R-:W-:Y:S01]  /*d110*/  FFMA.FTZ R197, R161, UR10, -R195.reuse ;  /* 0x0000000aa1c57c23 */ /* 0x100fe200080108c3 */
[----:B------:R-:W0:Y:S01]  /*d120*/  MUFU.EX2 R188, R188 ;  /* 0x000000bc00bc7308 */ /* 0x000e220000000800 */
[----:B------:R-:W-:Y:S01]  /*d130*/  FFMA.FTZ R191, R191, UR10, -R195 ;  /* 0x0000000abfbf7c23 */ /* 0x000fe200080108c3 */
[----:B----4-:R-:W-:Y:S01]  /*d140*/  FADD.FTZ R2, R155, R2 ;  /* 0x000000029b027221 */ /* 0x010fe20000010000 */
[----:B-1----:R-:W-:-:S02]  /*d150*/  F2FP.BF16.F32.PACK_AB R164, R170, R167 ;  /* 0x000000a7aaa4723e */ /* 0x002fc400000010ff */
[----:B------:R-:W-:Y:S01]  /*d160*/  F2FP.BF16.F32.PACK_AB R158, R155, R158 ;  /* 0x0000009e9b9e723e */ /* 0x000fe200000010ff */
[----:B------:R-:W-:Y:S01]  /*d170*/  FADD.FTZ R153, R159, R2 ;  /* 0x000000029f997221 */ /* 0x000fe20000010000 */
[----:B------:R-:W-:Y:S01]  /*d180*/  FSEL R2, R4, RZ, P1 ;  /* 0x000000ff04027208 */ /* 0x000fe20000800000 */
[----:B------:R1:W2:Y:S02]  /*d190*/  MUFU.EX2 R185, R192 ;  /* 0x000000c000b97308 */ /* 0x0002a40000000800 */
[----:B------:R-:W-:Y:S02]  /*d1a0*/  FADD.FTZ R152, R162, R153 ;  /* 0x00000099a2987221 */ /* 0x000fe40000010000 */
[----:B------:R-:W-:Y:S01]  /*d1b0*/  FADD.FTZ R2, -R2, R9 ;  /* 0x0000000902027221 */ /* 0x000fe20000010100 */
[--C-:B------:R-:W-:Y:S01]  /*d1c0*/  FFMA.FTZ R9, R157, UR10, -R195.reuse ;  /* 0x0000000a9d097c23 */ /* 0x100fe200080108c3 */
[----:B------:R-:W-:Y:S01]  /*d1d0*/  FADD.FTZ R153, R163, R152 ;  /* 0x00000098a3997221 */ /* 0x000fe20000010000 */
[--C-:B------:R-:W-:Y:S01]  /*d1e0*/  FFMA.FTZ R157, R172, UR10, -R195.reuse ;  /* 0x0000000aac9d7c23 */ /* 0x100fe200080108c3 */
[----:B------:R-:W-:Y:S01]  /*d1f0*/  MUFU.EX2 R12, R12 ;  /* 0x0000000c000c7308 */ /* 0x000fe20000000800 */
[----:B-1----:R-:W-:Y:S01]  /*d200*/  FFMA.FTZ R192, R156, UR10, -R195 ;  /* 0x0000000a9cc07c23 */ /* 0x002fe200080108c3 */
[----:B------:R-:W-:Y:S01]  /*d210*/  FADD.FTZ R152, R166, R153 ;  /* 0x00000099a6987221 */ /* 0x000fe20000010000 */
[----:B------:R-:W-:-:S02]  /*d220*/  F2FP.BF16.F32.PACK_AB R156, R214, R21 ;  /* 0x00000015d69c723e */ /* 0x000fc400000010ff */
[----:B0-----:R-:W-:Y:S01]  /*d230*/  F2FP.BF16.F32.PACK_AB R172, R188, R183 ;  /* 0x000000b7bcac723e */ /* 0x001fe200000010ff */
[----:B------:R-:W-:Y:S02]  /*d240*/  FADD.FTZ R153, R167, R152 ;  /* 0x00000098a7997221 */ /* 0x000fe40000010000 */
[----:B------:R-:W-:Y:S02]  /*d250*/  MUFU.EX2 R193, R193 ;  /* 0x000000c100c17308 */ /* 0x000fe40000000800 */
[----:B------:R-:W-:Y:S01]  /*d260*/  FADD.FTZ R152, R170, R153 ;  /* 0x00000099aa987221 */ /* 0x000fe20000010000 */
[----:B------:R-:W-:Y:S01]  /*d270*/  FFMA.FTZ R153, R168, UR10, -R195 ;  /* 0x0000000aa8997c23 */ /* 0x000fe200080108c3 */
[----:B------:R-:W-:Y:S02]  /*d280*/  F2FP.BF16.F32.PACK_AB R168, R180, R175 ;  /* 0x000000afb4a8723e */ /* 0x000fe400000010ff */
[----:B------:R-:W-:Y:S02]  /*d290*/  FADD.FTZ R165, R171, R152 ;  /* 0x00000098aba57221 */ /* 0x000fe40000010000 */
[----:B------:R-:W-:Y:S02]  /*d2a0*/  MUFU.EX2 R10, R10 ;  /* 0x0000000a000a7308 */ /* 0x000fe40000000800 */
[----:B------:R-:W-:Y:S01]  /*d2b0*/  FADD.FTZ R152, R174, R165 ;  /* 0x000000a5ae987221 */ /* 0x000fe20000010000 */
[----:B------:R-:W-:-:S03]  /*d2c0*/  FFMA.FTZ R165, R176, UR10, -R195 ;  /* 0x0000000ab0a57c23 */ /* 0x000fc600080108c3 */
[----:B------:R-:W-:Y:S02]  /*d2d0*/  FADD.FTZ R213, R175, R152 ;  /* 0x00000098afd57221 */ /* 0x000fe40000010000 */
[----:B------:R-:W-:Y:S02]  /*d2e0*/  MUFU.EX2 R11, R11 ;  /* 0x0000000b000b7308 */ /* 0x000fe40000000800 */
[----:B------:R-:W-:Y:S01]  /*d2f0*/  FADD.FTZ R152, R180, R213 ;  /* 0x000000d5b4987221 */ /* 0x000fe20000010000 */
[----:B------:R-:W-:-:S03]  /*d300*/  FMUL.FTZ R180, R2, UR10 ;  /* 0x0000000a02b47c20 */ /* 0x000fc60008410000 */
[----:B------:R-:W-:Y:S01]  /*d310*/  FADD.FTZ R195, R179, R152 ;  /* 0x00000098b3c37221 */ /* 0x000fe20000010000 */
[----:B------:R-:W-:Y:S01]  /*d320*/  F2FP.BF16.F32.PACK_AB R152, R196, R187 ;  /* 0x000000bbc498723e */ /* 0x000fe200000010ff */
[----:B------:R-:W0:Y:S02]  /*d330*/  MUFU.EX2 R14, R14 ;  /* 0x0000000e000e7308 */ /* 0x000e240000000800 */
[----:B------:R-:W-:-:S04]  /*d340*/  FADD.FTZ R20, R198, R195 ;  /* 0x000000c3c6147221 */ /* 0x000fc80000010000 */
[----:B------:R-:W-:Y:S02]  /*d350*/  FADD.FTZ R21, R183, R20 ;  /* 0x00000014b7157221 */ /* 0x000fe40000010000 */
[----:B------:R-:W1:Y:S02]  /*d360*/  MUFU.EX2 R180, R180 ;  /* 0x000000b400b47308 */ /* 0x000e640000000800 */
[----:B------:R-:W-:-:S04]  /*d370*/  FADD.FTZ R170, R188, R21 ;  /* 0x00000015bcaa7221 */ /* 0x000fc80000010000 */
[----:B--2---:R-:W-:Y:S01]  /*d380*/  FADD.FTZ R21, R185, R170 ;  /* 0x000000aab9157221 */ /* 0x004fe20000010000 */
[----:B------:R-:W-:Y:S01]  /*d390*/  F2FP.BF16.F32.PACK_AB R170, R198, R179 ;  /* 0x000000b3c6aa723e */ /* 0x000fe200000010ff */
[----:B------:R-:W-:Y:S01]  /*d3a0*/  MUFU.EX2 R15, R15 ;  /* 0x0000000f000f7308 */ /* 0x000fe20000000800 */
[----:B0-----:R-:W-:Y:S01]  /*d3b0*/  F2FP.BF16.F32.PACK_AB R155, R14, R11 ;  /* 0x0000000b0e9b723e */ /* 0x001fe200000010ff */
[----:B------:R-:W-:-:S06]  /*d3c0*/  FADD.FTZ R2, R12, R21 ;  /* 0x000000150c027221 */ /* 0x000fcc0000010000 */
[----:B------:R-:W-:Y:S01]  /*d3d0*/  MUFU.EX2 R190, R190 ;  /* 0x000000be00be7308 */ /* 0x000fe20000000800 */
[----:B-1----:R-:W-:Y:S01]  /*d3e0*/  FFMA.FTZ R21, R180, R0, R193 ;  /* 0x00000000b4157223 */ /* 0x002fe200000100c1 */
[-C--:B------:R-:W-:Y:S01]  /*d3f0*/  FMUL.FTZ R26, R26, R180.reuse ;  /* 0x000000b41a1a7220 */ /* 0x080fe20000410000 */
[-C--:B------:R-:W-:Y:S01]  /*d400*/  FMUL.FTZ R27, R27, R180.reuse ;  /* 0x000000b41b1b7220 */ /* 0x080fe20000410000 */
[-C--:B------:R-:W-:Y:S01]  /*d410*/  FMUL.FTZ R30, R30, R180.reuse ;  /* 0x000000b41e1e7220 */ /* 0x080fe20000410000 */
[----:B------:R-:W-:Y:S01]  /*d420*/  FADD.FTZ R0, R10, R21 ;  /* 0x000000150a007221 */ /* 0x000fe20000010000 */
[-C--:B------:R-:W-:Y:S01]  /*d430*/  FMUL.FTZ R31, R31, R180.reuse ;  /* 0x000000b41f1f7220 */ /* 0x080fe20000410000 */
[-C--:B------:R-:W-:Y:S01]  /*d440*/  FMUL.FTZ R34, R34, R180.reuse ;  /* 0x000000b422227220 */ /* 0x080fe20000410000 */
[----:B------:R-:W-:Y:S01]  /*d450*/  MUFU.EX2 R192, R192 ;  /* 0x000000c000c07308 */ /* 0x000fe20000000800 */
[----:B------:R-:W-:Y:S01]  /*d460*/  FADD.FTZ R21, R11, R0 ;  /* 0x000000000b157221 */ /* 0x000fe20000010000 */
[-C--:B------:R-:W-:Y:S01]  /*d470*/  FMUL.FTZ R35, R35, R180.reuse ;  /* 0x000000b423237220 */ /* 0x080fe20000410000 */
[-C--:B------:R-:W-:Y:S01]  /*d480*/  FMUL.FTZ R38, R38, R180.reuse ;  /* 0x000000b426267220 */ /* 0x080fe20000410000 */
[-C--:B------:R-:W-:Y:S01]  /*d490*/  FMUL.FTZ R39, R39, R180.reuse ;  /* 0x000000b427277220 */ /* 0x080fe20000410000 */
[----:B------:R-:W-:Y:S01]  /*d4a0*/  FADD.FTZ R188, R14, R21 ;  /* 0x000000150ebc7221 */ /* 0x000fe20000010000 */
        /* <DEDUP_REMOVED lines=10> */
[----:B------:R-:W1:Y:S01]  /*d550*/  MUFU.EX2 R9, R9 ;  /* 0x0000000900097308 */ /* 0x000e620000000800 */
[----:B0-----:R-:W-:Y:S01]  /*d560*/  F2FP.BF16.F32.PACK_AB R160, R162, R159 ;  /* 0x0000009fa2a0723e */ /* 0x001fe200000010ff */
[-C--:B------:R-:W-:Y:S01]  /*d570*/  FMUL.FTZ R59, R59, R180.reuse ;  /* 0x000000b43b3b7220 */ /* 0x080fe20000410000 */
[----:B------:R-:W-:Y:S01]  /*d580*/  F2FP.BF16.F32.PACK_AB R162, R166, R163 ;  /* 0x000000a3a6a2723e */ /* 0x000fe200000010ff */
[-C--:B------:R-:W-:Y:S01]  /*d590*/  FMUL.FTZ R62, R62, R180.reuse ;  /* 0x000000b43e3e7220 */ /* 0x080fe20000410000 */
[----:B------:R-:W-:Y:S01]  /*d5a0*/  F2FP.BF16.F32.PACK_AB R166, R174, R171 ;  /* 0x000000abaea6723e */ /* 0x000fe200000010ff */
[-C--:B------:R-:W-:Y:S01]  /*d5b0*/  FMUL.FTZ R63, R63, R180.reuse ;  /* 0x000000b43f3f7220 */ /* 0x080fe20000410000 */
[----:B------:R-:W-:Y:S01]  /*d5c0*/  F2FP.BF16.F32.PACK_AB R174, R12, R185 ;  /* 0x000000b90cae723e */ /* 0x000fe200000010ff */
[----:B------:R-:W0:Y:S01]  /*d5d0*/  MUFU.EX2 R176, R197 ;  /* 0x000000c500b07308 */ /* 0x000e220000000800 */
[-C--:B------:R-:W-:Y:S01]  /*d5e0*/  FMUL.FTZ R66, R66, R180.reuse ;  /* 0x000000b442427220 */ /* 0x080fe20000410000 */
[-C--:B------:R-:W-:Y:S01]  /*d5f0*/  FMUL.FTZ R67, R67, R180.reuse ;  /* 0x000000b443437220 */ /* 0x080fe20000410000 */
[-C--:B------:R-:W-:Y:S01]  /*d600*/  FMUL.FTZ R70, R70, R180.reuse ;  /* 0x000000b446467220 */ /* 0x080fe20000410000 */
[-C--:B------:R-:W-:Y:S01]  /*d610*/  FMUL.FTZ R71, R71, R180.reuse ;  /* 0x000000b447477220 */ /* 0x080fe20000410000 */
[-C--:B------:R-:W-:Y:S01]  /*d620*/  FMUL.FTZ R74, R74, R180.reuse ;  /* 0x000000b44a4a7220 */ /* 0x080fe20000410000 */
[-C--:B------:R-:W-:Y:S01]  /*d630*/  FMUL.FTZ R75, R75, R180.reuse ;  /* 0x000000b44b4b7220 */ /* 0x080fe20000410000 */
[----:B------:R-:W-:Y:S01]  /*d640*/  FMUL.FTZ R78, R78, R180 ;  /* 0x000000b44e4e7220 */ /* 0x000fe20000410000 */
[----:B------:R2:W-:Y:S01]  /*d650*/  MUFU.EX2 R12, R153 ;  /* 0x00000099000c7308 */ /* 0x0005e20000000800 */
[----:B-1----:R-:W-:Y:S01]  /*d660*/  F2FP.BF16.F32.PACK_AB R159, R9, R192 ;  /* 0x000000c0099f723e */ /* 0x002fe200000010ff */
        /* <DEDUP_REMOVED lines=11> */
[----:B------:R-:W-:Y:S01]  /*d720*/  FADD.FTZ R153, R190, R153 ;  /* 0x00000099be997221 */ /* 0x000fe20000010000 */
[-C--:B------:R-:W-:Y:S01]  /*d730*/  FMUL.FTZ R98, R98, R180.reuse ;  /* 0x000000b462627220 */ /* 0x080fe20000410000 */
        /* <DEDUP_REMOVED lines=8> */
[-C--:B------:R-:W-:Y:S01]  /*d7c0*/  FMUL.FTZ R110, R110, R180.reuse ;  /* 0x000000b46e6e7220 */ /* 0x080fe20000410000 */
[----:B------:R-:W3:Y:S01]  /*d7d0*/  MUFU.EX2 R169, R169 ;  /* 0x000000a900a97308 */ /* 0x000ee20000000800 */
[----:B------:R-:W-:Y:S01]  /*d7e0*/  FADD.FTZ R153, R161, R188 ;  /* 0x000000bca1997221 */ /* 0x000fe20000010000 */
[----:B0-----:R-:W-:Y:S01]  /*d7f0*/  F2FP.BF16.F32.PACK_AB R161, R176, R161 ;  /* 0x000000a1b0a1723e */ /* 0x001fe200000010ff */
[-C--:B------:R-:W-:Y:S01]  /*d800*/  FMUL.FTZ R111, R111, R180.reuse ;  /* 0x000000b46f6f7220 */ /* 0x080fe20000410000 */
[-C--:B------:R-:W-:Y:S01]  /*d810*/  FMUL.FTZ R114, R114, R180.reuse ;  /* 0x000000b472727220 */ /* 0x080fe20000410000 */
[----:B------:R-:W-:Y:S01]  /*d820*/  FADD.FTZ R188, R176, R153 ;  /* 0x00000099b0bc7221 */ /* 0x000fe20000010000 */
[-C--:B------:R-:W-:Y:S01]  /*d830*/  FMUL.FTZ R115, R115, R180.reuse ;  /* 0x000000b473737220 */ /* 0x080fe20000410000 */
[-C--:B------:R-:W-:Y:S01]  /*d840*/  FMUL.FTZ R118, R118, R180.reuse ;  /* 0x000000b476767220 */ /* 0x080fe20000410000 */
[----:B------:R0:W4:Y:S01]  /*d850*/  MUFU.EX2 R167, R157 ;  /* 0x0000009d00a77308 */ /* 0x0001220000000800 */
[----:B-1----:R-:W-:Y:S01]  /*d860*/  FADD.FTZ R153, R13, R188 ;  /* 0x000000bc0d997221 */ /* 0x002fe20000010000 */
[----:B--2---:R-:W-:Y:S01]  /*d870*/  F2FP.BF16.F32.PACK_AB R163, R20, R13 ;  /* 0x0000000d14a3723e */ /* 0x004fe200000010ff */
[-C--:B------:R-:W-:Y:S01]  /*d880*/  FMUL.FTZ R119, R119, R180.reuse ;  /* 0x000000b477777220 */ /* 0x080fe20000410000 */
[-C--:B------:R-:W-:Y:S01]  /*d890*/  FMUL.FTZ R122, R122, R180.reuse ;  /* 0x000000b47a7a7220 */ /* 0x080fe20000410000 */
[----:B------:R-:W-:Y:S01]  /*d8a0*/  FADD.FTZ R153, R20, R153 ;  /* 0x0000009914997221 */ /* 0x000fe20000010000 */
[-C--:B------:R-:W-:Y:S01]  /*d8b0*/  FMUL.FTZ R123, R123, R180.reuse ;  /* 0x000000b47b7b7220 */ /* 0x080fe20000410000 */
[-C--:B------:R-:W-:Y:S01]  /*d8c0*/  FMUL.FTZ R126, R126, R180.reuse ;  /* 0x000000b47e7e7220 */ /* 0x080fe20000410000 */
[----:B------:R-:W1:Y:S01]  /*d8d0*/  MUFU.EX2 R0, R173 ;  /* 0x000000ad00007308 */ /* 0x000e620000000800 */
[----:B------:R-:W-:Y:S01]  /*d8e0*/  FADD.FTZ R188, R12, R153 ;  /* 0x000000990cbc7221 */ /* 0x000fe20000010000 */
[----:B0-----:R-:W-:Y:S01]  /*d8f0*/  F2FP.BF16.F32.PACK_AB R157, R190, R15 ;  /* 0x0000000fbe9d723e */ /* 0x001fe200000010ff */
[-C--:B------:R-:W-:Y:S01]  /*d900*/  FMUL.FTZ R127, R127, R180.reuse ;  /* 0x000000b47f7f7220 */ /* 0x080fe20000410000 */
[-C--:B------:R-:W-:Y:S01]  /*d910*/  FMUL.FTZ R130, R130, R180.reuse ;  /* 0x000000b482827220 */ /* 0x080fe20000410000 */
[----:B---3--:R-:W-:Y:S01]  /*d920*/  FADD.FTZ R188, R169, R188 ;  /* 0x000000bca9bc7221 */ /* 0x008fe20000010000 */
[-C--:B------:R-:W-:Y:S01]  /*d930*/  FMUL.FTZ R131, R131, R180.reuse ;  /* 0x000000b483837220 */ /* 0x080fe20000410000 */
[-C--:B------:R-:W-:Y:S01]  /*d940*/  FMUL.FTZ R134, R134, R180.reuse ;  /* 0x000000b486867220 */ /* 0x080fe20000410000 */
[----:B------:R0:W2:Y:S01]  /*d950*/  MUFU.EX2 R21, R165 ;  /* 0x000000a500157308 */ /* 0x0000a20000000800 */
[----:B----4-:R-:W-:Y:S01]  /*d960*/  FADD.FTZ R153, R167, R188 ;  /* 0x000000bca7997221 */ /* 0x010fe20000010000 */
[-C--:B------:R-:W-:Y:S01]  /*d970*/  FMUL.FTZ R135, R135, R180.reuse ;  /* 0x000000b487877220 */ /* 0x080fe20000410000 */
[-C--:B------:R-:W-:Y:S01]  /*d980*/  FMUL.FTZ R138, R138, R180.reuse ;  /* 0x000000b48a8a7220 */ /* 0x080fe20000410000 */
[-C--:B------:R-:W-:Y:S01]  /*d990*/  FMUL.FTZ R139, R139, R180.reuse ;  /* 0x000000b48b8b7220 */ /* 0x080fe20000410000 */
[-C--:B------:R-:W-:Y:S01]  /*d9a0*/  FMUL.FTZ R142, R142, R180.reuse ;  /* 0x000000b48e8e7220 */ /* 0x080fe20000410000 */
[-C--:B------:R-:W-:Y:S01]  /*d9b0*/  FMUL.FTZ R143, R143, R180.reuse ;  /* 0x000000b48f8f7220 */ /* 0x080fe20000410000 */
[----:B------:R-:W-:Y:S01]  /*d9c0*/  FMUL.FTZ R146, R146, R180 ;  /* 0x000000b492927220 */ /* 0x000fe20000410000 */
[----:B------:R-:W3:Y:S01]  /*d9d0*/  MUFU.EX2 R178, R178 ;  /* 0x000000b200b27308 */ /* 0x000ee20000000800 */
[C---:B-1----:R-:W-:Y:S01]  /*d9e0*/  FADD.FTZ R188, R0.reuse, R153 ;  /* 0x0000009900bc7221 */ /* 0x042fe20000010000 */
[----:B0-----:R-:W-:Y:S01]  /*d9f0*/  F2FP.BF16.F32.PACK_AB R165, R169, R12 ;  /* 0x0000000ca9a5723e */ /* 0x001fe200000010ff */
[-C--:B------:R-:W-:Y:S01]  /*da00*/  FMUL.FTZ R147, R147, R180.reuse ;  /* 0x000000b493937220 */ /* 0x080fe20000410000 */
[----:B------:R-:W-:Y:S01]  /*da10*/  F2FP.BF16.F32.PACK_AB R167, R0, R167 ;  /* 0x000000a700a7723e */ /* 0x000fe200000010ff */
[-C--:B------:R-:W-:Y:S01]  /*da20*/  FMUL.FTZ R150, R150, R180.reuse ;  /* 0x000000b496967220 */ /* 0x080fe20000410000 */
[----:B------:R-:W-:-:S02]  /*da30*/  FMUL.FTZ R151, R151, R180 ;  /* 0x000000b497977220 */ /* 0x000fc40000410000 */
[----:B------:R-:W0:Y:S01]  /*da40*/  MUFU.EX2 R171, R181 ;  /* 0x000000b500ab7308 */ /* 0x000e220000000800 */
[----:B--2---:R-:W-:-:S07]  /*da50*/  FADD.FTZ R153, R21, R188 ;  /* 0x000000bc15997221 */ /* 0x004fce0000010000 */
[----:B------:R-:W1:Y:S01]  /*da60*/  MUFU.EX2 R182, R182 ;  /* 0x000000b600b67308 */ /* 0x000e620000000800 */
[----:B---3--:R-:W-:-:S07]  /*da70*/  F2FP.BF16.F32.PACK_AB R169, R178, R21 ;  /* 0x00000015b2a9723e */ /* 0x008fce00000010ff */
[----:B------:R2:W3:Y:S08]  /*da80*/  MUFU.EX2 R173, R184 ;  /* 0x000000b800ad7308 */ /* 0x0004f00000000800 */
[----:B------:R-:W4:Y:S01]  /*da90*/  MUFU.EX2 R186, R186 ;  /* 0x000000ba00ba7308 */ /* 0x000f220000000800 */
[----:B--2---:R-:W-:-:S04]  /*daa0*/  FADD.FTZ R184, R178, R153 ;  /* 0x00000099b2b87221 */ /* 0x004fc80000010000 */
[----:B0-----:R-:W-:Y:S01]  /*dab0*/  FADD.FTZ R153, R171, R184 ;  /* 0x000000b8ab997221 */ /* 0x001fe20000010000 */
[C---:B-1----:R-:W-:Y:S02]  /*dac0*/  F2FP.BF16.F32.PACK_AB R171, R182.reuse, R171 ;  /* 0x000000abb6ab723e */ /* 0x042fe400000010ff */
[----:B------:R-:W0:Y:S01]  /*dad0*/  MUFU.EX2 R175, R189 ;  /* 0x000000bd00af7308 */ /* 0x000e220000000800 */
[----:B------:R-:W-:Y:S01]  /*dae0*/  FADD.FTZ R188, R182, R153 ;  /* 0x00000099b6bc7221 */ /* 0x000fe20000010000 */
[----:B------:R-:W-:-:S03]  /*daf0*/  F2FP.BF16.F32.PACK_AB R153, R10, R193 ;  /* 0x000000c10a99723e */ /* 0x000fc600000010ff */
[----:B---3--:R-:W-:-:S03]  /*db00*/  FADD.FTZ R11, R173, R188 ;  /* 0x000000bcad0b7221 */ /* 0x008fc60000010000 */
[----:B------:R-:W1:Y:S01]  /*db10*/  MUFU.EX2 R184, R191 ;  /* 0x000000bf00b87308 */ /* 0x000e620000000800 */
[C---:B----4-:R-:W-:Y:S01]  /*db20*/  FADD.FTZ R8, R186.reuse, R11 ;  /* 0x0000000bba087221 */ /* 0x050fe20000010000 */
[----:B------:R-:W-:-:S03]  /*db30*/  F2FP.BF16.F32.PACK_AB R173, R186, R173 ;  /* 0x000000adbaad723e */ /* 0x000fc600000010ff */
[----:B0-----:R-:W-:-:S04]  /*db40*/  FADD.FTZ R9, R175, R8 ;  /* 0x00000008af097221 */ /* 0x001fc80000010000 */
[C---:B-1----:R-:W-:Y:S01]  /*db50*/  FADD.FTZ R0, R184.reuse, R9 ;  /* 0x00000009b8007221 */ /* 0x042fe20000010000 */
[----:B------:R-:W-:Y:S01]  /*db60*/  F2FP.BF16.F32.PACK_AB R175, R184, R175 ;  /* 0x000000afb8af723e */ /* 0x000fe200000010ff */
[----:B------:R-:W-:Y:S06]  /*db70*/  @!P0 BRA `(.L_x_2425) ;  /* 0x0000000000048947 */ /* 0x000fec0003800000 */
[----:B------:R-:W-:Y:S01]  /*db80*/  BPT.TRAP 0x1 ;  /* 0x000000040000795c */ /* 0x000fe20000300000 */
.L_x_2425:
[----:B------:R0:W1:Y:S01]  /*db90*/  SYNCS.PHASECHK.TRANS64.TRYWAIT P1, [UR27+0x22850], R6 ;  /* 0x02285006ff0075a7 */ /* 0x000062000802015b */
[----:B------:R-:W-:Y:S05]  /*dba0*/  @!P0 BRA `(.L_x_2426) ;  /* 0x0000000000048947 */ /* 0x000fea0003800000 */
[----:B------:R-:W-:Y:S01]  /*dbb0*/  BPT.TRAP 0x1 ;  /* 0x000000040000795c */ /* 0x000fe20000300000 */
.L_x_2426:
[----:B-1----:R-:W-:Y:S05]  /*dbc0*/  @P1 BRA `(.L_x_2427) ;  /* 0x0000000000081947 */ /* 0x002fea0003800000 */
[----:B------:R-:W1:Y:S02]  /*dbd0*/  SYNCS.PHASECHK.TRANS64.TRYWAIT P1, [UR27+0x22850], R6 ;  /* 0x02285006ff0075a7 */ /* 0x000e64000802015b */
[----:B-1----:R-:W-:Y:S05]  /*dbe0*/  @!P1 BRA `(.L_x_2428) ;  /* 0x000000a000bc9947 */ /* 0x002fea0003800000 */
.L_x_2427:
        /* <DEDUP_REMOVED lines=49> */
.L_x_2412:
[----:B------:R-:W1:Y:S01]  /*df00*/  SHFL.BFLY PT, R3, R2, 0x2, 0x1f ;  /* 0x0c401f0002037f89 */ /* 0x000e6200000e0000 */
[----:B0-----:R-:W-:Y:S01]  /*df10*/  IMAD.MOV.U32 R8, RZ, RZ, RZ ;  /* 0x000000ffff087224 */ /* 0x001fe200078e00ff */
[----:B------:R-:W-:Y:S01]  /*df20*/  UIADD3 UR37, UR37, 0x1, URZ ;  /* 0x0000000125257890 */ /* 0x000fe2000fffe03f */
[----:B------:R-:W-:Y:S01]  /*df30*/  IMAD.U32 R14, RZ, RZ, UR10 ;  /* 0x0000000aff0e7e24 */ /* 0x000fe2000f8e00ff */
[----:B------:R-:W0:Y:S01]  /*df40*/  SHFL.BFLY PT, R9, R0, 0x2, 0x1f ;  /* 0x0c401f0000097f89 */ /* 0x000e2200000e0000 */
[----:B------:R2:W-:Y:S06]  /*df50*/  BAR.ARV R7, 0x100 ;  /* 0x000400070000751d */ /* 0x0005ec0000002000 */
[----:B------:R-:W-:-:S02]  /*df60*/  UISETP.NE.AND UP0, UPT, UR37, 0x2, UPT ;  /* 0x000000022500788c */ /* 0x000fc4000bf05270 */
[----:B------:R-:W-:Y:S06]  /*df70*/  BAR.ARV 0x8, 0x180 ;  /* 0x0206000000007b1d */ /* 0x000fec0000002000 */
[----:B------:R-:W-:Y:S01]  /*df80*/  USEL UR4, URZ, 0x1, UP0 ;  /* 0x000000013f047887 */ /* 0x000fe20008000000 */
[----:B------:R-:W-:Y:S01]  /*df90*/  PLOP3.LUT P0, PT, PT, PT, PT, 0x8, 0x0 ;  /* 0x000000000000781c */ /* 0x000fe20003f0e170 */
[----:B-1----:R-:W-:Y:S01]  /*dfa0*/  FADD.FTZ R3, R3, R2 ;  /* 0x0000000203037221 */ /* 0x002fe20000010000 */
[----:B------:R-:W-:Y:S01]  /*dfb0*/  IMAD.MOV.U32 R2, RZ, RZ, -0x800000 ;  /* 0xff800000ff027424 */ /* 0x000fe200078e00ff */
[----:B------:R-:W-:Y:S01]  /*dfc0*/  UIADD3 UR39, UR39, 0x1, URZ ;  /* 0x0000000127277890 */ /* 0x000fe2000fffe03f */
[----:B0-----:R-:W-:-:S02]  /*dfd0*/  FADD.FTZ R9, R9, R0 ;  /* 0x0000000009097221 */ /* 0x001fc40000010000 */
[----:B------:R-:W0:Y:S01]  /*dfe0*/  SHFL.BFLY PT, R6, R3, 0x1, 0x1f ;  /* 0x0c201f0003067f89 */ /* 0x000e2200000e0000 */
[----:B------:R-:W-:Y:S01]  /*dff0*/  IMAD.MOV.U32 R0, RZ, RZ, RZ ;  /* 0x000000ffff007224 */ /* 0x000fe200078e00ff */
[----:B------:R-:W-:Y:S02]  /*e000*/  USEL UR37, UR37, URZ, UP0 ;  /* 0x0000003f25257287 */ /* 0x000fe40008000000 */
[----:B------:R-:W-:Y:S01]  /*e010*/  ULOP3.LUT UR38, UR38, UR4, URZ, 0x3c, !UPT ;  /* 0x0000000426267292 */ /* 0x000fe2000f8e3c3f */
[----:B0-----:R-:W-:Y:S01]  /*e020*/  FADD.FTZ R12, R3, R6 ;  /* 0x00000006030c7221 */ /* 0x001fe20000010000 */
[----:B------:R-:W-:Y:S01]  /*e030*/  IMAD.MOV.U32 R3, RZ, RZ, -0x800000 ;  /* 0xff800000ff037424 */ /* 0x000fe200078e00ff */
[----:B------:R-:W0:Y:S03]  /*e040*/  SHFL.BFLY PT, R6, R9, 0x1, 0x1f ;  /* 0x0c201f0009067f89 */ /* 0x000e2600000e0000 */
[----:B------:R-:W-:-:S13]  /*e050*/  FSETP.NE.FTZ.AND P1, PT, R12, RZ, PT ;  /* 0x000000ff0c00720b */ /* 0x000fda0003f35000 */
[----:B------:R-:W1:Y:S01]  /*e060*/  @P1 MUFU.RCP R8, R12 ;  /* 0x0000000c00081308 */ /* 0x000e620000001000 */
[----:B0-----:R-:W-:-:S07]  /*e070*/  FADD.FTZ R11, R9, R6 ;  /* 0x00000006090b7221 */ /* 0x001fce0000010000 */
[----:B--2---:R-:W0:Y:S01]  /*e080*/  @P1 MUFU.LG2 R7, R12 ;  /* 0x0000000c00071308 */ /* 0x004e220000000c00 */
[----:B------:R-:W-:Y:S01]  /*e090*/  IMAD.U32 R6, RZ, RZ, UR10 ;  /* 0x0000000aff067e24 */ /* 0x000fe2000f8e00ff */
[----:B------:R-:W-:-:S03]  /*e0a0*/  FSETP.NE.FTZ.AND P2, PT, R11, RZ, PT ;  /* 0x000000ff0b00720b */ /* 0x000fc60003f55000 */
[----:B------:R-:W-:Y:S01]  /*e0b0*/  @P1 FMUL.FTZ R6, R6, 0.69314718246459960938 ;  /* 0x3f31721806061820 */ /* 0x000fe20000410000 */
        /* <DEDUP_REMOVED lines=9> */
[----:B------:R-:W-:Y:S01]  /*e150*/  @P2 MUFU.RCP R0, R11 ;  /* 0x0000000b00002308 */ /* 0x000fe20000001000 */
[-C--:B------:R-:W-:Y:S01]  /*e160*/  FMUL.FTZ R41, R41, R8.reuse ;  /* 0x0000000829297220 */ /* 0x080fe20000410000 */
        /* <DEDUP_REMOVED lines=55> */
[----:B------:R-:W-:Y:S01]  /*e4e0*/  @P2 FMUL.FTZ R14, R14, 0.69314718246459960938 ;  /* 0x3f3172180e0e2820 */ /* 0x000fe20000410000 */
[----:B0-----:R-:W-:Y:S01]  /*e4f0*/  @P1 FMUL.FTZ R7, R7, 0.69314718246459960938 ;  /* 0x3f31721807071820 */ /* 0x001fe20000410000 */
        /* <DEDUP_REMOVED lines=67> */
.L_x_2359:
[----:B------:R-:W0:Y:S01]  /*e930*/  S2R R4, SR_CgaCtaId ;  /* 0x0000000000047919 */ /* 0x000e220000008800 */
[----:B------:R-:W-:Y:S01]  /*e940*/  MOV R151, 0x400 ;  /* 0x0000040000977802 */ /* 0x000fe20000000f00 */
[----:B------:R-:W-:Y:S01]  /*e950*/  BSSY B0, `(.L_x_2430) ;  /* 0x00002d5000007945 */ /* 0x000fe20003800000 */
[----:B------:R-:W-:Y:S02]  /*e960*/  BAR.SYNC.DEFER_BLOCKING 0x5, 0x180 ;  /* 0x0146000000007b1d */ /* 0x000fe40000010000 */
[----:B0-----:R-:W-:-:S05]  /*e970*/  LEA R151, R4, R151, 0x18 ;  /* 0x0000009704977211 */ /* 0x001fca00078ec0ff */
[----:B------:R-:W0:Y:S02]  /*e980*/  LDS.128 R4, [R151+0x228d0] ;  /* 0x0228d00097047984 */ /* 0x000e240000000c00 */
[----:B0-----:R-:W-:Y:S02]  /*e990*/  R2UR UR5, R5 ;  /* 0x00000000050572ca */ /* 0x001fe400000e0000 */
[----:B------:R-:W-:Y:S02]  /*e9a0*/  R2UR UR7, R6 ;  /* 0x00000000060772ca */ /* 0x000fe400000e0000 */
        /* <DEDUP_REMOVED lines=8> */
[----:B------:R-:W-:Y:S02]  /*ea30*/  F2FP.BF16.F32.PACK_AB R26, R29, R28 ;  /* 0x0000001c1d1a723e */ /* 0x000fe400000010ff */
[----:B------:R-:W-:Y:S01]  /*ea40*/  F2FP.BF16.F32.PACK_AB R27, R10, R27 ;  /* 0x0000001b0a1b723e */ /* 0x000fe200000010ff */
[----:B------:R-:W-:Y:S01]  /*ea50*/  UISETP.NE.AND.EX UP0, UPT, UR9, URZ, UPT, UP0 ;  /* 0x0000003f0900728c */ /* 0x000fe2000bf05300 */
[----:B------:R-:W-:Y:S02]  /*ea60*/  F2FP.BF16.F32.PACK_AB R32, R33, R32 ;  /* 0x000000202120723e */ /* 0x000fe400000010ff */
[----:B------:R-:W-:Y:S01]  /*ea70*/  F2FP.BF16.F32.PACK_AB R33, R161, R34 ;  /* 0x00000022a121723e */ /* 0x000fe200000010ff */
[----:B------:R-:W-:Y:S01]  /*ea80*/  ULDC.64 UR8, c[0x0][0xc00] ;  /* 0x0003000000087ab9 */ /* 0x000fe20000000a00 */
[----:B------:R-:W-:Y:S01]  /*ea90*/  F2FP.BF16.F32.PACK_AB R40, R41, R40 ;  /* 0x000000282928723e */ /* 0x000fe200000010ff */
[----:B------:R-:W-:Y:S01]  /*eaa0*/  UIMAD.WIDE UR8, UR44, 0x4, UR8 ;  /* 0x000000042c0878a5 */ /* 0x000fe2000f8e0208 */
        /* <DEDUP_REMOVED lines=9> */
[----:B------:R-:W-:Y:S02]  /*eb40*/  MOV R4, R151 ;  /* 0x0000009700047202 */ /* 0x000fe40000000f00 */
[----:B0-----:R-:W-:Y:S02]  /*eb50*/  MOV R5, R6 ;  /* 0x0000000600057202 */ /* 0x001fe40000000f00 */
[----:B------:R-:W-:Y:S02]  /*eb60*/  F2FP.BF16.F32.PACK_AB R51, R156, R51 ;  /* 0x000000339c33723e */ /* 0x000fe400000010ff */
[----:B------:R-:W-:Y:S01]  /*eb70*/  F2FP.BF16.F32.PACK_AB R57, R155, R58 ;  /* 0x0000003a9b39723e */ /* 0x000fe200000010ff */
[----:B------:R-:W-:Y:S01]  /*eb80*/  IMAD.WIDE R106, R207, 0x2, R4 ;  /* 0x00000002cf6a7825 */ /* 0x000fe200078e0204 */
[----:B------:R-:W-:-:S02]  /*eb90*/  F2FP.BF16.F32.PACK_AB R64, R65, R64 ;  /* 0x000000404140723e */ /* 0x000fc400000010ff */
[----:B------:R-:W-:Y:S02]  /*eba0*/  F2FP.BF16.F32.PACK_AB R58, R61, R60 ;  /* 0x0000003c3d3a723e */ /* 0x000fe400000010ff */
[C---:B------:R-:W-:Y:S02]  /*ebb0*/  IADD3 R171, P1, R106.reuse, 0x20, RZ ;  /* 0x000000206aab7810 */ /* 0x040fe40007f3e0ff */
[C---:B------:R-:W-:Y:S02]  /*ebc0*/  IADD3 R173, P0, R106.reuse, 0x40, RZ ;  /* 0x000000406aad7810 */ /* 0x040fe40007f1e0ff */
[C---:B------:R-:W-:Y:S01]  /*ebd0*/  IADD3 R179, P6, R106.reuse, 0x4020, RZ ;  /* 0x000040206ab37810 */ /* 0x040fe20007fde0ff */
[--C-:B------:R-:W-:Y:S01]  /*ebe0*/  IMAD.X R13, RZ, RZ, R107.reuse, P1 ;  /* 0x000000ffff0d7224 */ /* 0x100fe200008e066b */
[C---:B------:R-:W-:Y:S01]  /*ebf0*/  IADD3 R185, P1, R106.reuse, 0x8000, RZ ;  /* 0x000080006ab97810 */ /* 0x040fe20007f3e0ff */
[--C-:B------:R-:W-:Y:S01]  /*ec00*/  IMAD.X R15, RZ, RZ, R107.reuse, P0 ;  /* 0x000000ffff0f7224 */ /* 0x100fe200000e066b */
        /* <DEDUP_REMOVED lines=11> */
[----:B------:R-:W-:Y:S01]  /*ecc0*/  LOP3.LUT R12, R171, 0x380, RZ, 0xc0, !PT ;  /* 0x00000380ab0c7812 */ /* 0x000fe200078ec0ff */
[--C-:B------:R-:W-:Y:S01]  /*ecd0*/  IMAD.X R39, RZ, RZ, R107.reuse, P5 ;  /* 0x000000ffff277224 */ /* 0x100fe200028e066b */
[----:B------:R-:W-:Y:S01]  /*ece0*/  LOP3.LUT R14, R173, 0x380, RZ, 0xc0, !PT ;  /* 0x00000380ad0e7812 */ /* 0x000fe200078ec0ff */
[----:B------:R-:W-:Y:S01]  /*ecf0*/  IMAD.X R47, RZ, RZ, R107, P2 ;  /* 0x000000ffff2f7224 */ /* 0x000fe200010e066b */
[----:B------:R-:W-:Y:S02]  /*ed00*/  LOP3.LUT R16, R175, 0x380, RZ, 0xc0, !PT ;  /* 0x00000380af107812 */ /* 0x000fe400078ec0ff */
[----:B------:R-:W-:-:S02]  /*ed10*/  IADD3 R193, P6, R106, 0xc000, RZ ;  /* 0x0000c0006ac17810 */ /* 0x000fc40007fde0ff */
[----:B------:R-:W-:Y:S02]  /*ed20*/  SHF.R.U64 R7, R7, 0x3, RZ ;  /* 0x0000000307077819 */ /* 0x000fe400000012ff */
[----:B------:R-:W-:Y:S01]  /*ed30*/  LOP3.LUT R20, R177, 0x380, RZ, 0xc0, !PT ;  /* 0x00000380b1147812 */ /* 0x000fe200078ec0ff */
[--C-:B------:R-:W-:Y:S01]  /*ed40*/  IMAD.X R99, RZ, RZ, R107.reuse, P6 ;  /* 0x000000ffff637224 */ /* 0x100fe200030e066b */
        /* <DEDUP_REMOVED lines=20> */
[----:B------:R-:W-:Y:S02]  /*ee90*/  LOP3.LUT R98, R193, 0x380, RZ, 0xc0, !PT ;  /* 0x00000380c1627812 */ /* 0x000fe400078ec0ff */
[----:B------:R-:W-:Y:S02]  /*eea0*/  SHF.R.U64 R28, R162, 0x3, RZ ;  /* 0x00000003a21c7819 */ /* 0x000fe400000012ff */
        /* <DEDUP_REMOVED lines=8> */
[----:B------:R-:W-:Y:S02]  /*ef30*/  LOP3.LUT R94, R191, 0x380, RZ, 0xc0, !PT ;  /* 0x00000380bf5e7812 */ /* 0x000fe400078ec0ff */
[----:B------:R-:W-:Y:S02]  /*ef40*/  LOP3.LUT R20, R20, R177, RZ, 0x3c, !PT ;  /* 0x000000b114147212 */ /* 0x000fe400078e3cff */
[----:B------:R-:W-:Y:S02]  /*ef50*/  SHF.R.U64 R54, R54, 0x3, RZ ;  /* 0x0000000336367819 */ /* 0x000fe400000012ff */
[----:B------:R-:W-:Y:S02]  /*ef60*/  SHF.R.U64 R98, R98, 0x3, RZ ;  /* 0x0000000362627819 */ /* 0x000fe400000012ff */
[----:B------:R-:W-:Y:S01]  /*ef70*/  MOV R106, R106 ;  /* 0x0000006a006a7202 */ /* 0x000fe20000000f00 */
[----:B------:R-:W-:Y:S01]  /*ef80*/  BAR.SYNC.DEFER_BLOCKING 0x1, 0x100 ;  /* 0x0044000000007b1d */ /* 0x000fe20000010000 */
[----:B------:R-:W-:-:S02]  /*ef90*/  LOP3.LUT R102, R6, 0x380, RZ, 0xc0, !PT ;  /* 0x0000038006667812 */ /* 0x000fc400078ec0ff */
[----:B------:R-:W-:Y:S02]  /*efa0*/  LOP3.LUT R10, R28, R169, RZ, 0x3c, !PT ;  /* 0x000000a91c0a7212 */ /* 0x000fe400078e3cff */
[----:B------:R-:W-:Y:S02]  /*efb0*/  LOP3.LUT R30, R30, R179, RZ, 0x3c, !PT ;  /* 0x000000b31e1e7212 */ /* 0x000fe400078e3cff */
[----:B------:R-:W-:Y:S02]  /*efc0*/  SHF.R.U64 R62, R62, 0x3, RZ ;  /* 0x000000033e3e7819 */ /* 0x000fe400000012ff */
[----:B------:R-:W-:Y:S02]  /*efd0*/  LOP3.LUT R107, R170, 0x380, RZ, 0xc0, !PT ;  /* 0x00000380aa6b7812 */ /* 0x000fe400078ec0ff */
[----:B------:R-:W-:Y:S02]  /*efe0*/  MOV R28, R12 ;  /* 0x0000000c001c7202 */ /* 0x000fe40000000f00 */
[----:B------:R-:W-:-:S02]  /*eff0*/  LOP3.LUT R38, R38, R181, RZ, 0x3c, !PT ;  /* 0x000000b526267212 */ /* 0x000fc400078e3cff */
[----:B------:R-:W-:Y:S02]  /*f000*/  SHF.R.U64 R70, R70, 0x3, RZ ;  /* 0x0000000346467819 */ /* 0x000fe400000012ff */
[----:B------:R-:W-:Y:S02]  /*f010*/  MOV R14, R14 ;  /* 0x0000000e000e7202 */ /* 0x000fe40000000f00 */
[----:B------:R-:W-:Y:S02]  /*f020*/  LOP3.LUT R46, R46, R183, RZ, 0x3c, !PT ;  /* 0x000000b72e2e7212 */ /* 0x000fe400078e3cff */
[----:B------:R-:W-:Y:S02]  /*f030*/  SHF.R.U64 R94, R94, 0x3, RZ ;  /* 0x000000035e5e7819 */ /* 0x000fe400000012ff */
[----:B------:R-:W-:Y:S01]  /*f040*/  MOV R16, R16 ;  /* 0x0000001000107202 */ /* 0x000fe20000000f00 */
[----:B------:R0:W-:Y:S01]  /*f050*/  STSM.16.M88.4 [R106], R24 ;  /* 0x000000186a007844 */ /* 0x0001e20000000200 */
[----:B------:R-:W-:-:S02]  /*f060*/  LOP3.LUT R54, R54, R185, RZ, 0x3c, !PT ;  /* 0x000000b936367212 */ /* 0x000fc400078e3cff */
[----:B------:R-:W-:Y:S01]  /*f070*/  LOP3.LUT R98, R98, R193, RZ, 0x3c, !PT ;  /* 0x000000c162627212 */ /* 0x000fe200078e3cff */
[----:B------:R-:W-:Y:S01]  /*f080*/  STSM.16.M88.4 [R28], R32 ;  /* 0x000000201c007844 */ /* 0x000fe20000000200 */
[----:B------:R-:W-:Y:S02]  /*f090*/  SHF.R.U64 R29, R102, 0x3, RZ ;  /* 0x00000003661d7819 */ /* 0x000fe400000012ff */
[----:B------:R-:W-:Y:S01]  /*f0a0*/  MOV R20, R20 ;  /* 0x0000001400147202 */ /* 0x000fe20000000f00 */
[----:B------:R1:W-:Y:S01]  /*f0b0*/  STSM.16.M88.4 [R14], R40 ;  /* 0x000000280e007844 */ /* 0x0003e20000000200 */
[----:B------:R-:W-:Y:S02]  /*f0c0*/  F2FP.BF16.F32.PACK_AB R59, R154, R59 ;  /* 0x0000003b9a3b723e */ /* 0x000fe400000010ff */
[----:B------:R-:W-:Y:S01]  /*f0d0*/  F2FP.BF16.F32.PACK_AB R65, R153, R66 ;  /* 0x000000429941723e */ /* 0x000fe200000010ff */
[----:B------:R-:W-:Y:S01]  /*f0e0*/  STSM.16.M88.4 [R16], R48 ;  /* 0x0000003010007844 */ /* 0x000fe20000000200 */
[----:B------:R-:W-:-:S02]  /*f0f0*/  F2FP.BF16.F32.PACK_AB R72, R73, R72 ;  /* 0x000000484948723e */ /* 0x000fc400000010ff */
[----:B------:R-:W-:Y:S01]  /*f100*/  LOP3.LUT R62, R62, R187, RZ, 0x3c, !PT ;  /* 0x000000bb3e3e7212 */ /* 0x000fe200078e3cff */
[----:B------:R-:W-:Y:S01]  /*f110*/  STSM.16.M88.4 [R20], R56 ;  /* 0x0000003814007844 */ /* 0x000fe20000000200 */
[----:B------:R-:W-:Y:S02]  /*f120*/  SHF.R.U64 R107, R107, 0x3, RZ ;  /* 0x000000036b6b7819 */ /* 0x000fe400000012ff */
[----:B------:R-:W-:Y:S02]  /*f130*/  MOV R30, R30 ;  /* 0x0000001e001e7202 */ /* 0x000fe40000000f00 */
[----:B------:R-:W-:Y:S02]  /*f140*/  F2FP.BF16.F32.PACK_AB R66, R69, R68 ;  /* 0x000000444542723e */ /* 0x000fe400000010ff */
[----:B------:R-:W-:Y:S02]  /*f150*/  F2FP.BF16.F32.PACK_AB R67, R152, R67 ;  /* 0x000000439843723e */ /* 0x000fe400000010ff */
[----:B------:R-:W-:-:S02]  /*f160*/  F2FP.BF16.F32.PACK_AB R73, R9, R74 ;  /* 0x0000004a0949723e */ /* 0x000fc400000010ff */
[----:B------:R-:W-:Y:S01]  /*f170*/  F2FP.BF16.F32.PACK_AB R80, R81, R80 ;  /* 0x000000505150723e */ /* 0x000fe200000010ff */
[----:B------:R-:W-:Y:S01]  /*f180*/  STSM.16.M88.4 [R30], R64 ;  /* 0x000000401e007844 */ /* 0x000fe20000000200 */
[----:B------:R-:W-:Y:S02]  /*f190*/  LOP3.LUT R70, R70, R189, RZ, 0x3c, !PT ;  /* 0x000000bd46467212 */ /* 0x000fe400078e3cff */
[----:B------:R-:W-:Y:S02]  /*f1a0*/  MOV R38, R38 ;  /* 0x0000002600267202 */ /* 0x000fe40000000f00 */
[----:B------:R-:W-:Y:S02]  /*f1b0*/  F2FP.BF16.F32.PACK_AB R74, R77, R76 ;  /* 0x0000004c4d4a723e */ /* 0x000fe400000010ff */
[----:B------:R-:W-:Y:S02]  /*f1c0*/  F2FP.BF16.F32.PACK_AB R75, R79, R75 ;  /* 0x0000004b4f4b723e */ /* 0x000fe400000010ff */
[----:B------:R-:W-:-:S02]  /*f1d0*/  F2FP.BF16.F32.PACK_AB R83, R83, R86 ;  /* 0x000000565353723e */ /* 0x000fc400000010ff */
[----:B------:R-:W-:Y:S01]  /*f1e0*/  F2FP.BF16.F32.PACK_AB R87, R87, R78 ;  /* 0x0000004e5757723e */ /* 0x000fe200000010ff */
[----:B------:R-:W-:Y:S01]  /*f1f0*/  STSM.16.M88.4 [R38], R72 ;  /* 0x0000004826007844 */ /* 0x000fe20000000200 */
[----:B------:R-:W-:Y:S02]  /*f200*/  F2FP.BF16.F32.PACK_AB R81, R8, R82 ;  /* 0x000000520851723e */ /* 0x000fe400000010ff */
[----:B------:R-:W-:Y:S02]  /*f210*/  F2FP.BF16.F32.PACK_AB R96, R97, R96 ;  /* 0x000000606160723e */ /* 0x000fe400000010ff */
[----:B------:R-:W-:Y:S02]  /*f220*/  F2FP.BF16.F32.PACK_AB R104, R105, R104 ;  /* 0x000000686968723e */ /* 0x000fe400000010ff */
[----:B------:R-:W-:Y:S02]  /*f230*/  F2FP.BF16.F32.PACK_AB R112, R113, R112 ;  /* 0x000000707170723e */ /* 0x000fe400000010ff */
[----:B------:R-:W-:-:S02]  /*f240*/  F2FP.BF16.F32.PACK_AB R120, R121, R120 ;  /* 0x000000787978723e */ /* 0x000fc400000010ff */
[----:B------:R-:W-:Y:S02]  /*f250*/  F2FP.BF16.F32.PACK_AB R128, R129, R128 ;  /* 0x000000808180723e */ /* 0x000fe400000010ff */
[----:B------:R-:W-:Y:S02]  /*f260*/  F2FP.BF16.F32.PACK_AB R136, R137, R136 ;  /* 0x000000888988723e */ /* 0x000fe400000010ff */
[----:B------:R-:W-:Y:S01]  /*f270*/  F2FP.BF16.F32.PACK_AB R144, R145, R144 ;  /* 0x000000909190723e */ /* 0x000fe200000010ff */
[----:B------:R-:W-:Y:S01]  /*f280*/  ULDC UR10, c[0x0][0xa88] ;  /* 0x0002a200000a7ab9 */ /* 0x000fe20000000800 */
[----:B------:R-:W-:Y:S01]  /*f290*/  LOP3.LUT R94, R94, R191, RZ, 0x3c, !PT ;  /* 0x000000bf5e5e7212 */ /* 0x000fe200078e3cff */
[----:B------:R-:W-:Y:S01]  /*f2a0*/  UMOV UR4, URZ ;  /* 0x0000003f00047c82 */ /* 0x000fe20008000000 */
[----:B------:R-:W-:Y:S01]  /*f2b0*/  MOV R46, R46 ;  /* 0x0000002e002e7202 */ /* 0x000fe20000000f00 */
[----:B------:R-:W2:Y:S01]  /*f2c0*/  LDC R77, c[0x0][0xbe8] ;  /* 0x0002fa00ff4d7b82 */ /* 0x000ea20000000800 */
[----:B------:R-:W-:-:S02]  /*f2d0*/  F2FP.BF16.F32.PACK_AB R82, R85, R84 ;  /* 0x000000545552723e */ /* 0x000fc400000010ff */
[----:B------:R-:W-:Y:S02]  /*f2e0*/  LOP3.LUT R102, R29, R6, RZ, 0x3c, !PT ;  /* 0x000000061d667212 */ /* 0x000fe400078e3cff */
[----:B------:R-:W-:Y:S01]  /*f2f0*/  MOV R54, R54 ;  /* 0x0000003600367202 */ /* 0x000fe20000000f00 */
[----:B------:R-:W-:Y:S01]  /*f300*/  STSM.16.M88.4 [R46], R80 ;  /* 0x000000502e007844 */ /* 0x000fe20000000200 */
[----:B------:R-:W-:Y:S02]  /*f310*/  MOV R13, R98 ;  /* 0x00000062000d7202 */ /* 0x000fe40000000f00 */
[----:B------:R-:W-:Y:S02]  /*f320*/  F2FP.BF16.F32.PACK_AB R84, R89, R88 ;  /* 0x000000585954723e */ /* 0x000fe400000010ff */
[----:B------:R-:W-:Y:S02]  /*f330*/  F2FP.BF16.F32.PACK_AB R85, R91, R90 ;  /* 0x0000005a5b55723e */ /* 0x000fe400000010ff */
[----:B------:R-:W-:-:S02]  /*f340*/  F2FP.BF16.F32.PACK_AB R86, R93, R92 ;  /* 0x0000005c5d56723e */ /* 0x000fc400000010ff */
[----:B------:R-:W-:Y:S02]  /*f350*/  LOP3.LUT R6, R107, R170, RZ, 0x3c, !PT ;  /* 0x000000aa6b067212 */ /* 0x000fe400078e3cff */
[----:B------:R-:W-:Y:S01]  /*f360*/  MOV R62, R62 ;  /* 0x0000003e003e7202 */ /* 0x000fe20000000f00 */
[----:B------:R-:W-:Y:S01]  /*f370*/  STSM.16.M88.4 [R54], R84 ;  /* 0x0000005436007844 */ /* 0x000fe20000000200 */
[----:B------:R-:W-:Y:S02]  /*f380*/  F2FP.BF16.F32.PACK_AB R97, R164, R163 ;  /* 0x000000a3a461723e */ /* 0x000fe400000010ff */
[----:B------:R-:W-:Y:S02]  /*f390*/  F2FP.BF16.F32.PACK_AB R98, R101, R100 ;  /* 0x000000646562723e */ /* 0x000fe400000010ff */
[----:B------:R-:W-:Y:S02]  /*f3a0*/  F2FP.BF16.F32.PACK_AB R99, R166, R165 ;  /* 0x000000a5a663723e */ /* 0x000fe400000010ff */
[----:B------:R-:W-:-:S02]  /*f3b0*/  MOV R70, R70 ;  /* 0x0000004600467202 */ /* 0x000fc40000000f00 */
[----:B------:R-:W-:Y:S01]  /*f3c0*/  F2FP.BF16.F32.PACK_AB R105, R168, R167 ;  /* 0x000000a7a869723e */ /* 0x000fe200000010ff */
[----:B------:R-:W-:Y:S01]  /*f3d0*/  STSM.16.M88.4 [R62], R96 ;  /* 0x000000603e007844 */ /* 0x000fe20000000200 */
[----:B0-----:R-:W-:Y:S02]  /*f3e0*/  F2FP.BF16.F32.PACK_AB R106, R109, R108 ;  /* 0x0000006c6d6a723e */ /* 0x001fe400000010ff */
[----:B------:R-:W-:Y:S02]  /*f3f0*/  F2FP.BF16.F32.PACK_AB R107, R111, R110 ;  /* 0x0000006e6f6b723e */ /* 0x000fe400000010ff */
[----:B------:R-:W-:Y:S02]  /*f400*/  F2FP.BF16.F32.PACK_AB R113, R115, R114 ;  /* 0x000000727371723e */ /* 0x000fe400000010ff */
[----:B------:R-:W-:Y:S01]  /*f410*/  MOV R94, R94 ;  /* 0x0000005e005e7202 */ /* 0x000fe20000000f00 */
[----:B------:R-:W-:Y:S01]  /*f420*/  STSM.16.M88.4 [R70], R104 ;  /* 0x0000006846007844 */ /* 0x000fe20000000200 */
[----:B------:R-:W-:-:S02]  /*f430*/  F2FP.BF16.F32.PACK_AB R114, R117, R116 ;  /* 0x000000747572723e */ /* 0x000fc400000010ff */
[----:B------:R-:W-:Y:S02]  /*f440*/  F2FP.BF16.F32.PACK_AB R115, R119, R118 ;  /* 0x000000767773723e */ /* 0x000fe400000010ff */
[----:B------:R-:W-:Y:S02]  /*f450*/  F2FP.BF16.F32.PACK_AB R121, R123, R122 ;  /* 0x0000007a7b79723e */ /* 0x000fe400000010ff */
[----:B------:R-:W-:Y:S01]  /*f460*/  F2FP.BF16.F32.PACK_AB R122, R125, R124 ;  /* 0x0000007c7d7a723e */ /* 0x000fe200000010ff */
[----:B------:R-:W-:Y:S01]  /*f470*/  STSM.16.M88.4 [R94], R112 ;  /* 0x000000705e007844 */ /* 0x000fe20000000200 */
[----:B------:R-:W-:Y:S02]  /*f480*/  F2FP.BF16.F32.PACK_AB R123, R127, R126 ;  /* 0x0000007e7f7b723e */ /* 0x000fe400000010ff */
[----:B------:R-:W-:Y:S02]  /*f490*/  F2FP.BF16.F32.PACK_AB R129, R131, R130 ;  /* 0x000000828381723e */ /* 0x000fe400000010ff */
[----:B------:R-:W-:Y:S01]  /*f4a0*/  MOV R102, R102 ;  /* 0x0000006600667202 */ /* 0x000fe20000000f00 */
[----:B------:R-:W-:Y:S01]  /*f4b0*/  STSM.16.M88.4 [R13], R120 ;  /* 0x000000780d007844 */ /* 0x000fe20000000200 */
[----:B------:R-:W-:-:S02]  /*f4c0*/  F2FP.BF16.F32.PACK_AB R130, R133, R132 ;  /* 0x000000848582723e */ /* 0x000fc400000010ff */
[----:B------:R-:W-:Y:S02]  /*f4d0*/  F2FP.BF16.F32.PACK_AB R131, R135, R134 ;  /* 0x000000868783723e */ /* 0x000fe400000010ff */
[----:B------:R-:W-:Y:S02]  /*f4e0*/  F2FP.BF16.F32.PACK_AB R137, R139, R138 ;  /* 0x0000008a8b89723e */ /* 0x000fe400000010ff */
[----:B------:R-:W-:Y:S01]  /*f4f0*/  MOV R12, R6 ;  /* 0x00000006000c7202 */ /* 0x000fe20000000f00 */
[----:B------:R-:W-:Y:S01]  /*f500*/  STSM.16.M88.4 [R102], R128 ;  /* 0x0000008066007844 */ /* 0x000fe20000000200 */
[----:B------:R-:W-:Y:S01]  /*f510*/  F2FP.BF16.F32.PACK_AB R138, R141, R140 ;  /* 0x0000008c8d8a723e */ /* 0x000fe200000010ff */
[----:B------:R-:W-:Y:S01]  /*f520*/  IMAD.U32 R6, RZ, RZ, UR8 ;  /* 0x00000008ff067e24 */ /* 0x000fe2000f8e00ff */
[----:B------:R-:W-:Y:S01]  /*f530*/  F2FP.BF16.F32.PACK_AB R139, R143, R142 ;  /* 0x0000008e8f8b723e */ /* 0x000fe200000010ff */
[----:B------:R-:W-:Y:S01]  /*f540*/  IMAD.U32 R7, RZ, RZ, UR9 ;  /* 0x00000009ff077e24 */ /* 0x000fe2000f8e00ff */
[----:B------:R-:W-:Y:S01]  /*f550*/  F2FP.BF16.F32.PACK_AB R145, R147, R146 ;  /* 0x000000929391723e */ /* 0x000fe200000010ff */
[----:B------:R-:W-:Y:S01]  /*f560*/  ULDC.64 UR8, c[0x0][0xc08] ;  /* 0x0003020000087ab9 */ /* 0x000fe20000000a00 */
[----:B------:R-:W-:Y:S01]  /*f570*/  MOV R10, R10 ;  /* 0x0000000a000a7202 */ /* 0x000fe20000000f00 */
[----:B------:R-:W-:Y:S01]  /*f580*/  STSM.16.M88.4 [R12], R136 ;  /* 0x000000880c007844 */ /* 0x000fe20000000200 */
[----:B------:R-:W-:-:S02]  /*f590*/  F2FP.BF16.F32.PACK_AB R146, R149, R148 ;  /* 0x000000949592723e */ /* 0x000fc400000010ff */
[----:B------:R-:W-:Y:S02]  /*f5a0*/  F2FP.BF16.F32.PACK_AB R147, R0, R150 ;  /* 0x000000960093723e */ /* 0x000fe400000010ff */
[----:B------:R-:W-:-:S03]  /*f5b0*/  PLOP3.LUT P0, PT, PT, PT, UP0, 0x80, 0x0 ;  /* 0x000000000000781c */ /* 0x000fc60003f0f008 */
[----:B------:R0:W-:Y:S01]  /*f5c0*/  STSM.16.M88.4 [R10], R144 ;  /* 0x000000900a007844 */ /* 0x0001e20000000200 */
[----:B------:R-:W-:Y:S09]  /*f5d0*/  BAR.SYNC.DEFER_BLOCKING 0x1, 0x100 ;  /* 0x0044000000007b1d */ /* 0x000ff20000010000 */
[----:B------:R-:W3:Y:S01]  /*f5e0*/  @P0 LDG.E R0, desc[UR40][R6.64] ;  /* 0x0000002806000981 */ /* 0x000ee2000c1e1900 */
[----:B------:R-:W-:Y:S01]  /*f5f0*/  UISETP.NE.U32.AND UP1, UPT, UR8, URZ, UPT ;  /* 0x0000003f0800728c */ /* 0x000fe2000bf25070 */
[----:B--2---:R-:W-:-:S03]  /*f600*/  ISETP.NE.AND P1, PT, R77, 0x1, PT ;  /* 0x000000014d00780c */ /* 0x004fc60003f25270 */
[----:B------:R-:W-:-:S06]  /*f610*/  UISETP.NE.AND.EX UP1, UPT, UR9, URZ, UPT, UP1 ;  /* 0x0000003f0900728c */ /* 0x000fcc000bf25310 */
[----:B------:R-:W-:-:S04]  /*f620*/  PLOP3.LUT P2, PT, PT, PT, UP1, 0x80, 0x0 ;  /* 0x000000000000781c */ /* 0x000fc80003f4f018 */
[----:B------:R-:W2:Y:S01]  /*f630*/  @P1 LDC R8, c[0x0][0xbec] ;  /* 0x0002fb00ff081b82 */ /* 0x000ea20000000800 */
[----:B------:R-:W-:Y:S02]  /*f640*/  @UP1 ULDC.64 UR8, c[0x0][0xc08] ;  /* 0x0003020000081ab9 */ /* 0x000fe40000000a00 */
[----:B------:R-:W-:-:S05]  /*f650*/  @UP1 UIMAD.WIDE UR8, UR44, 0x4, UR8 ;  /* 0x000000042c0818a5 */ /* 0x000fca000f8e0208 */
[----:B-1----:R-:W1:Y:S01]  /*f660*/  @P1 LDC R14, c[0x0][0xbf0] ;  /* 0x0002fc00ff0e1b82 */ /* 0x002e620000000800 */
[----:B0-----:R-:W-:Y:S02]  /*f670*/  IMAD.U32 R10, RZ, RZ, UR8 ;  /* 0x00000008ff0a7e24 */ /* 0x001fe4000f8e00ff */
[----:B------:R-:W-:Y:S01]  /*f680*/  IMAD.U32 R11, RZ, RZ, UR9 ;  /* 0x00000009ff0b7e24 */ /* 0x000fe2000f8e00ff */
[----:B---3--:R-:W-:Y:S01]  /*f690*/  @P0 R2UR UR4, R0 ;  /* 0x00000000000402ca */ /* 0x008fe200000e0000 */
[----:B------:R-:W-:-:S06]  /*f6a0*/  IMAD.U32 R0, RZ, RZ, UR10 ;  /* 0x0000000aff007e24 */ /* 0x000fcc000f8e00ff */
[----:B------:R0:W5:Y:S01]  /*f6b0*/  @P2 LDG.E R0, desc[UR40][R10.64] ;  /* 0x000000280a002981 */ /* 0x000162000c1e1900 */
[----:B-12---:R-:W-:Y:S07]  /*f6c0*/  @P2 BRA `(.L_x_2432) ;  /* 0x0000000000102947 */ /* 0x006fee0003800000 */
[----:B------:R-:W-:Y:S05]  /*f6d0*/  @!P0 BRA `(.L_x_2432) ;  /* 0x00000000000c8947 */ /* 0x000fea0003800000 */
[----:B------:R-:W2:Y:S04]  /*f6e0*/  LDG.E R9, desc[UR40][R6.64] ;  /* 0x0000002806097981 */ /* 0x000ea8000c1e1900 */
[----:B-----5:R-:W2:Y:S02]  /*f6f0*/  LDG.E R0, desc[UR40][R6.64+0x4] ;  /* 0x0000042806007981 */ /* 0x020ea4000c1e1900 */
[----:B--2---:R-:W-:-:S07]  /*f700*/  IMAD.IADD R0, R0, 0x1, -R9 ;  /* 0x0000000100007824 */ /* 0x004fce00078e0a09 */
.L_x_2432:
[----:B------:R-:W-:Y:S01]  /*f710*/  USHF.R.S32.HI UR9, URZ, 0x1f, UR4 ;  /* 0x0000001f3f097899 */ /* 0x000fe20008011404 */
[----:B------:R-:W-:Y:S01]  /*f720*/  VIADD R9, R22, UR43 ;  /* 0x0000002b16097c36 */ /* 0x000fe20008000000 */
[----:B------:R-:W-:Y:S01]  /*f730*/  USHF.R.S32.HI UR16, URZ, 0x1f, UR45 ;  /* 0x0000001f3f107899 */ /* 0x000fe2000801142d */
[----:B------:R-:W-:Y:S01]  /*f740*/  VIADD R26, R206, UR43 ;  /* 0x0000002bce1a7c36 */ /* 0x000fe20008000000 */
[----:B------:R-:W-:Y:S01]  /*f750*/  ULDC.64 UR14, c[0x0][0xb90] ;  /* 0x0002e400000e7ab9 */ /* 0x000fe20000000a00 */
[----:B------:R-:W-:Y:S01]  /*f760*/  UMOV UR8, UR4 ;  /* 0x0000000400087c82 */ /* 0x000fe20008000000 */
[----:B------:R-:W-:Y:S01]  /*f770*/  UIMAD UR12, UR16, UR14, URZ ;  /* 0x0000000e100c72a4 */ /* 0x000fe2000f8e023f */
[----:B------:R-:W-:Y:S01]  /*f780*/  @P1 IMAD.HI.U32 R7, R9, R8, RZ ;  /* 0x0000000809071227 */ /* 0x000fe200078e00ff */
[----:B------:R-:W-:Y:S02]  /*f790*/  UIMAD.WIDE.U32 UR10, UR45, UR14, UR8 ;  /* 0x0000000e2d0a72a5 */ /* 0x000fe4000f8e0008 */
[----:B------:R-:W-:Y:S01]  /*f7a0*/  USHF.R.S32.HI UR8, URZ, 0x1f, UR44 ;  /* 0x0000001f3f087899 */ /* 0x000fe2000801142c */
[----:B------:R-:W-:Y:S01]  /*f7b0*/  IMAD.MOV.U32 R6, RZ, RZ, R9 ;  /* 0x000000ffff067224 */ /* 0x000fe200078e0009 */
[----:B------:R-:W-:Y:S01]  /*f7c0*/  UIMAD UR12, UR45, UR15, UR12 ;  /* 0x0000000f2d0c72a4 */ /* 0x000fe2000f8e020c */
[----:B------:R-:W-:Y:S01]  /*f7d0*/  @P1 SHF.R.U32.HI R6, RZ, R14, R7 ;  /* 0x0000000eff061219 */ /* 0x000fe20000011607 */
[----:B------:R-:W-:Y:S01]  /*f7e0*/  USEL UR18, UR8, URZ, !UP0 ;  /* 0x0000003f08127287 */ /* 0x000fe2000c000000 */
[----:B------:R-:W-:Y:S01]  /*f7f0*/  IMAD R7, R203, 0x40, R19 ;  /* 0x00000040cb077824 */ /* 0x000fe200078e0213 */
[----:B------:R-:W-:Y:S01]  /*f800*/  ULDC.64 UR14, c[0x0][0xb98] ;  /* 0x0002e600000e7ab9 */ /* 0x000fe20000000a00 */
[----:B------:R-:W-:Y:S01]  /*f810*/  USEL UR17, UR44, URZ, !UP0 ;  /* 0x0000003f2c117287 */ /* 0x000fe2000c000000 */
[----:B------:R-:W-:Y:S01]  /*f820*/  IMAD.MOV R8, RZ, RZ, -R6 ;  /* 0x000000ffff087224 */ /* 0x000fe200078e0a06 */
[----:B------:R-:W-:Y:S01]  /*f830*/  UIMAD UR8, UR18, UR14, URZ ;  /* 0x0000000e120872a4 */ /* 0x000fe2000f8e023f */
[----:B------:R-:W-:Y:S01]  /*f840*/  IMAD.WIDE R4, R7, 0x2, R4 ;  /* 0x0000000207047825 */ /* 0x000fe200078e0204 */
[----:B------:R-:W-:Y:S01]  /*f850*/  UIADD3 UR11, UR11, UR12, URZ ;  /* 0x0000000c0b0b7290 */ /* 0x000fe2000fffe03f */
[----:B------:R-:W-:Y:S01]  /*f860*/  SHF.R.S32.HI R7, RZ, 0x1f, R6 ;  /* 0x0000001fff077819 */ /* 0x000fe20000011406 */
[----:B------:R-:W-:Y:S01]  /*f870*/  UIMAD UR8, UR17, UR15, UR8 ;  /* 0x0000000f110872a4 */ /* 0x000fe2000f8e0208 */
[----:B------:R-:W-:Y:S01]  /*f880*/  IMAD R9, R77, R8, R9 ;  /* 0x000000084d097224 */ /* 0x000fe200078e0209 */
[----:B------:R-:W-:Y:S01]  /*f890*/  UIMAD.WIDE.U32 UR10, UR17, UR14, UR10 ;  /* 0x0000000e110a72a5 */ /* 0x000fe2000f8e000a */
[----:B------:R-:W-:Y:S01]  /*f8a0*/  IADD3 R29, P2, R4, 0x5000, RZ ;  /* 0x00005000041d7810 */ /* 0x000fe20007f5e0ff */
[----:B-----5:R-:W-:Y:S01]  /*f8b0*/  IMAD R79, R0, R77, RZ ;  /* 0x0000004d004f7224 */ /* 0x020fe200078e02ff */
[----:B------:R-:W-:Y:S01]  /*f8c0*/  IADD3 R53, P3, R4, 0x4000, RZ ;  /* 0x0000400004357810 */ /* 0x000fe20007f7e0ff */
[----:B0-----:R-:W-:Y:S01]  /*f8d0*/  IMAD.U32 R10, RZ, RZ, UR8 ;  /* 0x00000008ff0a7e24 */ /* 0x001fe2000f8e00ff */
[----:B------:R-:W-:Y:S01]  /*f8e0*/  SHF.R.S32.HI R8, RZ, 0x1f, R9 ;  /* 0x0000001fff087819 */ /* 0x000fe20000011409 */
[----:B------:R-:W-:Y:S01]  /*f8f0*/  ULDC.64 UR12, c[0x0][0xaa0] ;  /* 0x0002a800000c7ab9 */ /* 0x000fe20000000a00 */
[----:B------:R-:W-:-:S02]  /*f900*/  IADD3 R6, P0, R6, UR10, RZ ;  /* 0x0000000a06067c10 */ /* 0x000fc4000ff1e0ff */
[----:B------:R-:W-:Y:S02]  /*f910*/  LOP3.LUT R28, R29, 0x380, RZ, 0xc0, !PT ;  /* 0x000003801d1c7812 */ /* 0x000fe400078ec0ff */
[----:B------:R-:W-:Y:S01]  /*f920*/  IADD3.X R7, R7, UR11, R10, P0, !PT ;  /* 0x0000000b07077c10 */ /* 0x000fe200087fe40a */
[----:B------:R-:W-:Y:S01]  /*f930*/  ULDC.64 UR10, c[0x0][0xb88] ;  /* 0x0002e200000a7ab9 */ /* 0x000fe20000000a00 */
[----:B------:R-:W-:Y:S01]  /*f940*/  SHF.R.U64 R28, R28, 0x3, RZ ;  /* 0x000000031c1c7819 */ /* 0x000fe200000012ff */
[----:B------:R-:W-:Y:S01]  /*f950*/  IMAD R10, R8, UR10, RZ ;  /* 0x0000000a080a7c24 */ /* 0x000fe2000f8e02ff */
[----:B------:R-:W-:Y:S01]  /*f960*/  LOP3.LUT R52, R53, 0x380, RZ, 0xc0, !PT ;  /* 0x0000038035347812 */ /* 0x000fe200078ec0ff */
[C---:B------:R-:W-:Y:S01]  /*f970*/  IMAD.WIDE.U32 R6, R9.reuse, UR10, R6 ;  /* 0x0000000a09067c25 */ /* 0x040fe2000f8e0006 */
[----:B------:R-:W-:Y:S02]  /*f980*/  LOP3.LUT R28, R28, R29, RZ, 0x3c, !PT ;  /* 0x0000001d1c1c7212 */ /* 0x000fe400078e3cff */
[----:B------:R-:W-:Y:S01]  /*f990*/  SHF.R.U64 R52, R52, 0x3, RZ ;  /* 0x0000000334347819 */ /* 0x000fe200000012ff */
[----:B------:R-:W-:Y:S01]  /*f9a0*/  IMAD R15, R9, UR11, R10 ;  /* 0x0000000b090f7c24 */ /* 0x000fe2000f8e020a */
[----:B------:R-:W-:Y:S01]  /*f9b0*/  ULDC.64 UR10, c[0x0][0xb50] ;  /* 0x0002d400000a7ab9 */ /* 0x000fe20000000a00 */
[----:B------:R-:W-:Y:S01]  /*f9c0*/  IMAD.X R29, RZ, RZ, R5, P2 ;  /* 0x000000ffff1d7224 */ /* 0x000fe200010e0605 */
[----:B------:R-:W-:Y:S01]  /*f9d0*/  LEA R10, P0, R6, UR10, 0x2 ;  /* 0x0000000a060a7c11 */ /* 0x000fe2000f8010ff */
[----:B------:R-:W-:Y:S01]  /*f9e0*/  IMAD.IADD R7, R7, 0x1, R15 ;  /* 0x0000000107077824 */ /* 0x000fe200078e020f */
[----:B------:R-:W-:-:S02]  /*f9f0*/  IADD3 R41, P2, R4, 0xb000, RZ ;  /* 0x0000b00004297810 */ /* 0x000fc40007f5e0ff */
[----:B------:R-:W-:Y:S01]  /*fa00*/  LOP3.LUT R52, R52, R53, RZ, 0x3c, !PT ;  /* 0x0000003534347212 */ /* 0x000fe200078e3cff */
[----:B------:R-:W-:Y:S01]  /*fa10*/  SHFL.IDX PT, R16, R10, RZ, 0x1c1f ;  /* 0x001c1fff0a107589 */ /* 0x000fe200000e0000 */
[----:B------:R-:W-:Y:S01]  /*fa20*/  LEA.HI.X R14, R6, UR11, R7, 0x2, P0 ;  /* 0x0000000b060e7c11 */ /* 0x000fe200080f1407 */
[----:B------:R-:W-:Y:S01]  /*fa30*/  VIADD R6, R26, 0x8 ;  /* 0x000000081a067836 */ /* 0x000fe20000000000 */
[----:B------:R-:W-:Y:S01]  /*fa40*/  IADD3 R25, P0, R4, 0x3000, RZ ;  /* 0x0000300004197810 */ /* 0x000fe20007f1e0ff */
[----:B------:R-:W-:Y:S01]  /*fa50*/  SHFL.IDX PT, R20, R10, 0x1, 0x1c1f ;  /* 0x003c1f000a147f89 */ /* 0x000fe200000e0000 */
[----:B------:R-:W-:Y:S01]  /*fa60*/  LOP3.LUT R40, R41, 0x380, RZ, 0xc0, !PT ;  /* 0x0000038029287812 */ /* 0x000fe200078ec0ff */
[----:B------:R-:W-:Y:S01]  /*fa70*/  IMAD.X R53, RZ, RZ, R5, P3 ;  /* 0x000000ffff357224 */ /* 0x000fe200018e0605 */
[----:B------:R-:W-:Y:S01]  /*fa80*/  LOP3.LUT R24, R25, 0x380, RZ, 0xc0, !PT ;  /* 0x0000038019187812 */ /* 0x000fe200078ec0ff */
[----:B------:R-:W0:Y:S01]  /*fa90*/  SHFL.IDX PT, R17, R14, RZ, 0x1c1f ;  /* 0x001c1fff0e117589 */ /* 0x000e2200000e0000 */
[----:B------:R-:W-:-:S02]  /*faa0*/  SHF.R.U64 R40, R40, 0x3, RZ ;  /* 0x0000000328287819 */ /* 0x000fc400000012ff */
[----:B------:R-:W-:Y:S01]  /*fab0*/  SHF.R.U64 R24, R24, 0x3, RZ ;  /* 0x0000000318187819 */ /* 0x000fe200000012ff */
[----:B------:R-:W1:Y:S01]  /*fac0*/  SHFL.IDX PT, R21, R14, 0x1, 0x1c1f ;  /* 0x003c1f000e157f89 */ /* 0x000e6200000e0000 */
[----:B------:R-:W-:Y:S01]  /*fad0*/  LOP3.LUT R40, R40, R41, RZ, 0x3c, !PT ;  /* 0x0000002928287212 */ /* 0x000fe200078e3cff */
[--C-:B------:R-:W-:Y:S01]  /*fae0*/  IMAD.X R41, RZ, RZ, R5.reuse, P2 ;  /* 0x000000ffff297224 */ /* 0x100fe200010e0605 */
[----:B------:R-:W-:Y:S01]  /*faf0*/  LOP3.LUT R24, R24, R25, RZ, 0x3c, !PT ;  /* 0x0000001918187212 */ /* 0x000fe200078e3cff */
[----:B------:R-:W-:Y:S01]  /*fb00*/  IMAD.X R25, RZ, RZ, R5, P0 ;  /* 0x000000ffff197224 */ /* 0x000fe200000e0605 */
[C---:B------:R-:W-:Y:S02]  /*fb10*/  IADD3 R57, P0, R4.reuse, 0x9000, RZ ;  /* 0x0000900004397810 */ /* 0x040fe40007f1e0ff */
[----:B------:R-:W-:Y:S02]  /*fb20*/  IADD3 R45, P3, R4, 0xa000, RZ ;  /* 0x0000a000042d7810 */ /* 0x000fe40007f7e0ff */
[----:B------:R-:W-:-:S02]  /*fb30*/  LOP3.LUT R56, R57, 0x380, RZ, 0xc0, !PT ;  /* 0x0000038039387812 */ /* 0x000fc400078ec0ff */
[----:B------:R-:W-:Y:S02]  /*fb40*/  LOP3.LUT R44, R45, 0x380, RZ, 0xc0, !PT ;  /* 0x000003802d2c7812 */ /* 0x000fe400078ec0ff */
[----:B------:R-:W-:Y:S02]  /*fb50*/  SHF.R.U64 R56, R56, 0x3, RZ ;  /* 0x0000000338387819 */ /* 0x000fe400000012ff */
[----:B------:R-:W-:Y:S02]  /*fb60*/  IADD3 R13, P4, R4, 0x2000, RZ ;  /* 0x00002000040d7810 */ /* 0x000fe40007f9e0ff */
[----:B------:R-:W-:Y:S01]  /*fb70*/  LOP3.LUT R56, R56, R57, RZ, 0x3c, !PT ;  /* 0x0000003938387212 */ /* 0x000fe200078e3cff */
[----:B------:R-:W-:Y:S01]  /*fb80*/  IMAD.X R57, RZ, RZ, R5, P0 ;  /* 0x000000ffff397224 */ /* 0x000fe200000e0605 */
[----:B------:R-:W-:Y:S02]  /*fb90*/  LOP3.LUT P0, RZ, R204, 0x3, RZ, 0xc0, !PT ;  /* 0x00000003ccff7812 */ /* 0x000fe4000780c0ff */
[----:B------:R-:W-:-:S02]  /*fba0*/  SHF.R.U64 R44, R44, 0x3, RZ ;  /* 0x000000032c2c7819 */ /* 0x000fc400000012ff */
[-C--:B------:R-:W-:Y:S02]  /*fbb0*/  ISETP.GE.OR P2, PT, R26, R79.reuse, P0 ;  /* 0x0000004f1a00720c */ /* 0x080fe40000746670 */
[----:B------:R-:W-:Y:S02]  /*fbc0*/  ISETP.GE.OR P0, PT, R6, R79, P0 ;  /* 0x0000004f0600720c */ /* 0x000fe40000706670 */
[----:B------:R-:W-:Y:S02]  /*fbd0*/  LOP3.LUT R12, R13, 0x380, RZ, 0xc0, !PT ;  /* 0x000003800d0c7812 */ /* 0x000fe400078ec0ff */
[----:B------:R-:W-:Y:S01]  /*fbe0*/  LOP3.LUT R44, R44, R45, RZ, 0x3c, !PT ;  /* 0x0000002d2c2c7212 */ /* 0x000fe200078e3cff */
[----:B------:R-:W-:Y:S01]  /*fbf0*/  IMAD.X R45, RZ, RZ, R5, P3 ;  /* 0x000000ffff2d7224 */ /* 0x000fe200018e0605 */
[----:B------:R-:W-:Y:S02]  /*fc00*/  IADD3 R11, P5, R4, 0x1000, RZ ;  /* 0x00001000040b7810 */ /* 0x000fe40007fbe0ff */
[----:B------:R-:W-:-:S02]  /*fc10*/  SHF.R.U64 R12, R12, 0x3, RZ ;  /* 0x000000030c0c7819 */ /* 0x000fc400000012ff */
[----:B------:R-:W-:Y:S01]  /*fc20*/  IADD3 R7, P3, R4, 0xf000, RZ ;  /* 0x0000f00004077810 */ /* 0x000fe20007f7e0ff */
[----:B0-----:R0:W-:Y:S01]  /*fc30*/  @!P2 ST.E desc[UR40][R16.64], R3 ;  /* 0x000000031000a985 */ /* 0x0011e2000c101928 */
[----:B------:R-:W-:Y:S01]  /*fc40*/  LOP3.LUT R12, R12, R13, RZ, 0x3c, !PT ;  /* 0x0000000d0c0c7212 */ /* 0x000fe200078e3cff */
[--C-:B------:R-:W-:Y:S01]  /*fc50*/  IMAD.X R9, RZ, RZ, R5.reuse, P5 ;  /* 0x000000ffff097224 */ /* 0x100fe200028e0605 */
[----:B------:R-:W-:Y:S01]  /*fc60*/  LOP3.LUT R0, R7, 0x380, RZ, 0xc0, !PT ;  /* 0x0000038007007812 */ /* 0x000fe200078ec0ff */
[----:B-1----:R1:W-:Y:S01]  /*fc70*/  @!P0 ST.E desc[UR40][R20.64], R2 ;  /* 0x0000000214008985 */ /* 0x0023e2000c101928 */
[--C-:B------:R-:W-:Y:S01]  /*fc80*/  IMAD.X R13, RZ, RZ, R5.reuse, P4 ;  /* 0x000000ffff0d7224 */ /* 0x100fe200020e0605 */
[C---:B------:R-:W-:Y:S01]  /*fc90*/  IADD3 R33, P6, R4.reuse, 0x6000, RZ ;  /* 0x0000600004217810 */ /* 0x040fe20007fde0ff */
[----:B------:R-:W-:Y:S01]  /*fca0*/  UIMAD UR10, UR9, UR12, URZ ;  /* 0x0000000c090a72a4 */ /* 0x000fe2000f8e023f */
[C---:B------:R-:W-:Y:S01]  /*fcb0*/  IADD3 R37, P5, R4.reuse, 0x7000, RZ ;  /* 0x0000700004257810 */ /* 0x040fe20007fbe0ff */
[----:B------:R-:W-:Y:S01]  /*fcc0*/  IMAD.X R49, RZ, RZ, R5, P3 ;  /* 0x000000ffff317224 */ /* 0x000fe200018e0605 */
[----:B------:R-:W-:Y:S01]  /*fcd0*/  IADD3 R65, P4, R4, 0x8000, RZ ;  /* 0x0000800004417810 */ /* 0x000fe20007f9e0ff */
[----:B0-----:R-:W0:Y:S01]  /*fce0*/  @P1 LDC R3, c[0x0][0xbec] ;  /* 0x0002fb00ff031b82 */ /* 0x001e220000000800 */
[----:B------:R-:W-:-:S02]  /*fcf0*/  SHF.R.U64 R0, R0, 0x3, RZ ;  /* 0x0000000300007819 */ /* 0x000fc400000012ff */
[----:B------:R-:W-:-:S05]  /*fd00*/  LOP3.LUT R8, R11, 0x380, RZ, 0xc0, !PT ;  /* 0x000003800b087812 */ /* 0x000fca00078ec0ff */
[----:B-1----:R-:W1:Y:S01]  /*fd10*/  @P1 LDC R21, c[0x0][0xbf0] ;  /* 0x0002fc00ff151b82 */ /* 0x002e620000000800 */
[----:B------:R-:W-:Y:S01]  /*fd20*/  LOP3.LUT R32, R33, 0x380, RZ, 0xc0, !PT ;  /* 0x0000038021207812 */ /* 0x000fe200078ec0ff */
[----:B------:R-:W-:Y:S01]  /*fd30*/  UIMAD.WIDE.U32 UR8, UR4, UR12, URZ ;  /* 0x0000000c040872a5 */ /* 0x000fe2000f8e003f */
[----:B------:R-:W-:Y:S01]  /*fd40*/  LOP3.LUT R36, R37, 0x380, RZ, 0xc0, !PT ;  /* 0x0000038025247812 */ /* 0x000fe200078ec0ff */
[----:B------:R-:W-:Y:S01]  /*fd50*/  UIMAD UR10, UR4, UR13, UR10 ;  /* 0x0000000d040a72a4 */ /* 0x000fe2000f8e020a */
[----:B------:R-:W-:Y:S01]  /*fd60*/  LOP3.LUT R64, R65, 0x380, RZ, 0xc0, !PT ;  /* 0x0000038041407812 */ /* 0x000fe200078ec0ff */
[----:B------:R-:W5:Y:S01]  /*fd70*/  LD.E.128 R12, desc[UR40][R12.64] ;  /* 0x000000280c0c7980 */ /* 0x000f62000c101d00 */
[----:B------:R-:W-:Y:S01]  /*fd80*/  LOP3.LUT R48, R0, R7, RZ, 0x3c, !PT ;  /* 0x0000000700307212 */ /* 0x000fe200078e3cff */
[----:B------:R-:W-:Y:S01]  /*fd90*/  ULDC.64 UR12, c[0x0][0xae8] ;  /* 0x0002ba00000c7ab9 */ /* 0x000fe20000000a00 */
[----:B------:R-:W-:Y:S01]  /*fda0*/  SHF.R.U64 R32, R32, 0x3, RZ ;  /* 0x0000000320207819 */ /* 0x000fe200000012ff */
[----:B------:R-:W-:Y:S01]  /*fdb0*/  IMAD R0, R202, 0x20, R203 ;  /* 0x00000020ca007824 */ /* 0x000fe200078e02cb */
[----:B------:R-:W-:Y:S01]  /*fdc0*/  SHF.R.U64 R36, R36, 0x3, RZ ;  /* 0x0000000324247819 */ /* 0x000fe200000012ff */
[----:B------:R-:W-:Y:S01]  /*fdd0*/  UIADD3 UR9, UR9, UR10, URZ ;  /* 0x0000000a09097290 */ /* 0x000fe2000fffe03f */
        /* <DEDUP_REMOVED lines=8> */
[----:B------:R-:W-:Y:S01]  /*fe60*/  UIMAD UR4, UR45, UR13, UR4 ;  /* 0x0000000d2d0472a4 */ /* 0x000fe2000f8e0204 */
[----:B------:R-:W-:Y:S01]  /*fe70*/  IMAD.X R65, RZ, RZ, R5, P4 ;  /* 0x000000ffff417224 */ /* 0x000fe200020e0605 */
[----:B------:R-:W-:Y:S01]  /*fe80*/  UIMAD.WIDE.U32 UR8, UR45, UR12, UR8 ;  /* 0x0000000c2d0872a5 */ /* 0x000fe2000f8e0008 */
[----:B------:R-:W-:Y:S01]  /*fe90*/  SHF.R.U64 R8, R8, 0x3, RZ ;  /* 0x0000000308087819 */ /* 0x000fe200000012ff */
[----:B------:R-:W-:Y:S01]  /*fea0*/  ULDC.64 UR10, c[0x0][0xaf0] ;  /* 0x0002bc00000a7ab9 */ /* 0x000fe20000000a00 */
[----:B------:R-:W-:Y:S01]  /*feb0*/  IADD3 R73, P6, R4, 0xc000, RZ ;  /* 0x0000c00004497810 */ /* 0x000fe20007fde0ff */
[----:B0-----:R-:W-:Y:S01]  /*fec0*/  @P1 IMAD.HI.U32 R0, R20, R3, RZ ;  /* 0x0000000314001227 */ /* 0x001fe200078e00ff */
[C---:B------:R-:W-:Y:S01]  /*fed0*/  IADD3 R69, P5, R4.reuse, 0xd000, RZ ;  /* 0x0000d00004457810 */ /* 0x040fe20007fbe0ff */
[----:B------:R-:W5:Y:S01]  /*fee0*/  LD.E.128 R24, desc[UR40][R24.64] ;  /* 0x0000002818187980 */ /* 0x000f62000c101d00 */
[----:B------:R-:W-:Y:S01]  /*fef0*/  IADD3 R61, P4, R4, 0xe000, RZ ;  /* 0x0000e000043d7810 */ /* 0x000fe20007f9e0ff */
[----:B------:R-:W-:Y:S01]  /*ff00*/  UIADD3 UR9, UR9, UR4, URZ ;  /* 0x0000000409097290 */ /* 0x000fe2000fffe03f */
[----:B------:R-:W-:Y:S01]  /*ff10*/  LOP3.LUT R8, R8, R11, RZ, 0x3c, !PT ;  /* 0x0000000b08087212 */ /* 0x000fe200078e3cff */
[----:B------:R-:W-:Y:S01]  /*ff20*/  UIMAD UR4, UR18, UR10, URZ ;  /* 0x0000000a120472a4 */ /* 0x000fe2000f8e023f */
[----:B------:R-:W-:Y:S01]  /*ff30*/  LOP3.LUT R72, R73, 0x380, RZ, 0xc0, !PT ;  /* 0x0000038049487812 */ /* 0x000fe200078ec0ff */
[----:B------:R-:W-:Y:S01]  /*ff40*/  IMAD.MOV.U32 R17, RZ, RZ, R20 ;  /* 0x000000ffff117224 */ /* 0x000fe200078e0014 */
[----:B------:R-:W-:Y:S01]  /*ff50*/  LOP3.LUT R68, R69, 0x380, RZ, 0xc0, !PT ;  /* 0x0000038045447812 */ /* 0x000fe200078ec0ff */
[----:B------:R-:W5:Y:S01]  /*ff60*/  LD.E.128 R52, desc[UR40][R52.64] ;  /* 0x0000002834347980 */ /* 0x000f62000c101d00 */
[----:B------:R-:W-:-:S02]  /*ff70*/  LOP3.LUT R60, R61, 0x380, RZ, 0xc0, !PT ;  /* 0x000003803d3c7812 */ /* 0x000fc400078ec0ff */
[----:B------:R-:W-:Y:S01]  /*ff80*/  LOP3.LUT R11, R4, 0x380, RZ, 0xc0, !PT ;  /* 0x00000380040b7812 */ /* 0x000fe200078ec0ff */
[----:B------:R-:W-:Y:S01]  /*ff90*/  UIMAD UR4, UR17, UR11, UR4 ;  /* 0x0000000b110472a4 */ /* 0x000fe2000f8e0204 */
[----:B-1----:R-:W-:Y:S01]  /*ffa0*/  @P1 SHF.R.U32.HI R17, RZ, R21, R0 ;  /* 0x00000015ff111219 */ /* 0x002fe20000011600 */
[----:B------:R-:W-:Y:S01]  /*ffb0*/  UIMAD.WIDE.U32 UR8, UR17, UR10, UR8 ;  /* 0x0000000a110872a5 */ /* 0x000fe2000f8e0008 */
[----:B------:R-:W-:Y:S01]  /*ffc0*/  SHF.R.U64 R72, R72, 0x3, RZ ;  /* 0x0000000348487819 */ /* 0x000fe200000012ff */
[----:B------:R-:W5:Y:S01]  /*ffd0*/  LD.E.128 R28, desc[UR40][R28.64] ;  /* 0x000000281c1c7980 */ /* 0x000f62000c101d00 */
[----:B------:R-:W-:Y:S02]  /*ffe0*/  SHF.R.U64 R68, R68, 0x3, RZ ;  /* 0x0000000344447819 */ /* 0x000fe400000012ff */
[----:B------:R-:W-:Y:S01]  /*fff0*/  SHF.R.U64 R60, R60, 0x3, RZ ;  /* 0x000000033c3c7819 */ /* 0x000fe200000012ff */
[----:B------:R-:W5:Y:S01]  /*10000*/  LD.E.128 R32, desc[UR40][R32.64] ;  /* 0x0000002820207980 */ /* 0x000f62000c101d00 */
[----:B------:R-:W-:Y:S01]  /*10010*/  SHF.R.U64 R11, R11, 0x3, RZ ;  /* 0x000000030b0b7819 */ /* 0x000fe200000012ff */
[----:B------:R-:W-:Y:S01]  /*10020*/  UIADD3 UR4, UR9, UR4, URZ ;  /* 0x0000000409047290 */ /* 0x000fe2000fffe03f */
[--C-:B------:R-:W-:Y:S01]  /*10030*/  SHF.R.S32.HI R0, RZ, 0x1f, R17.reuse ;  /* 0x0000001fff007819 */ /* 0x100fe20000011411 */
[----:B------:R-:W-:Y:S01]  /*10040*/  IMAD.MOV R16, RZ, RZ, -R17 ;  /* 0x000000ffff107224 */ /* 0x000fe200078e0a11 */
        /* <DEDUP_REMOVED lines=8> */
[----:B------:R-:W-:Y:S01]  /*100d0*/  IMAD R21, R77, R16, R20 ;  /* 0x000000104d157224 */ /* 0x000fe200078e0214 */
[----:B------:R-:W5:Y:S01]  /*100e0*/  LD.E.128 R8, desc[UR40][R8.64] ;  /* 0x0000002808087980 */ /* 0x000f62000c101d00 */
[----:B------:R-:W-:-:S02]  /*100f0*/  IMAD R0, R0, UR10, RZ ;  /* 0x0000000a00007c24 */ /* 0x000fc4000f8e02ff */
[----:B------:R-:W-:Y:S01]  /*10100*/  IMAD.U32 R3, RZ, RZ, UR9 ;  /* 0x00000009ff037e24 */ /* 0x000fe2000f8e00ff */
[----:B------:R-:W5:Y:S01]  /*10110*/  LD.E.128 R4, desc[UR40][R4.64] ;  /* 0x0000002804047980 */ /* 0x000f62000c101d00 */
[----:B------:R-:W-:Y:S01]  /*10120*/  IMAD.U32 R2, RZ, RZ, UR8 ;  /* 0x00000008ff027e24 */ /* 0x000fe2000f8e00ff */
[----:B------:R-:W-:Y:S01]  /*10130*/  ULDC.64 UR8, c[0x0][0xad8] ;  /* 0x0002b60000087ab9 */ /* 0x000fe20000000a00 */
[----:B------:R-:W-:Y:S01]  /*10140*/  IMAD.U32 R3, RZ, RZ, UR4 ;  /* 0x00000004ff037e24 */ /* 0x000fe2000f8e00ff */
[----:B------:R-:W5:Y:S01]  /*10150*/  LD.E.128 R36, desc[UR40][R36.64] ;  /* 0x0000002824247980 */ /* 0x000f62000c101d00 */
[C---:B------:R-:W-:Y:S01]  /*10160*/  IMAD R77, R17.reuse, UR11, R0 ;  /* 0x0000000b114d7c24 */ /* 0x040fe2000f8e0200 */
[----:B------:R-:W-:Y:S02]  /*10170*/  SHF.R.S32.HI R0, RZ, 0x1f, R21 ;  /* 0x0000001fff007819 */ /* 0x000fe40000011415 */
[----:B------:R-:W5:Y:S01]  /*10180*/  LD.E.128 R64, desc[UR40][R64.64] ;  /* 0x0000002840407980 */ /* 0x000f62000c101d00 */
[----:B------:R-:W-:-:S03]  /*10190*/  IMAD.WIDE.U32 R2, R17, UR10, R2 ;  /* 0x0000000a11027c25 */ /* 0x000fc6000f8e0002 */
[----:B------:R-:W5:Y:S04]  /*101a0*/  LD.E.128 R56, desc[UR40][R56.64] ;  /* 0x0000002838387980 */ /* 0x000f68000c101d00 */
[----:B------:R-:W5:Y:S04]  /*101b0*/  LD.E.128 R44, desc[UR40][R44.64] ;  /* 0x000000282c2c7980 */ /* 0x000f68000c101d00 */
[----:B------:R-:W5:Y:S04]  /*101c0*/  LD.E.128 R40, desc[UR40][R40.64] ;  /* 0x0000002828287980 */ /* 0x000f68000c101d00 */
[----:B------:R-:W5:Y:S04]  /*101d0*/  LD.E.128 R72, desc[UR40][R72.64] ;  /* 0x0000002848487980 */ /* 0x000f68000c101d00 */
[----:B------:R-:W5:Y:S04]  /*101e0*/  LD.E.128 R68, desc[UR40][R68.64] ;  /* 0x0000002844447980 */ /* 0x000f68000c101d00 */
        /* <DEDUP_REMOVED lines=10> */
[----:B------:R-:W-:Y:S02]  /*10290*/  VIADD R82, R203, UR43 ;  /* 0x0000002bcb527c36 */ /* 0x000fe40008000000 */
[C---:B------:R-:W-:Y:S02]  /*102a0*/  IMAD R17, R21.reuse, UR9, R16 ;  /* 0x0000000915117c24 */ /* 0x040fe4000f8e0210 */
[----:B------:R-:W-:Y:S01]  /*102b0*/  IMAD.WIDE.U32 R2, R21, UR8, R2 ;  /* 0x0000000815027c25 */ /* 0x000fe2000f8e0002 */
[C---:B------:R-:W-:Y:S01]  /*102c0*/  ISETP.GE.AND P2, PT, R82.reuse, R79, PT ;  /* 0x0000004f5200720c */ /* 0x040fe20003f46270 */
[----:B------:R-:W-:Y:S02]  /*102d0*/  ULDC.64 UR8, c[0x0][0xa80] ;  /* 0x0002a00000087ab9 */ /* 0x000fe40000000a00 */
[----:B------:R-:W-:Y:S01]  /*102e0*/  VIADD R0, R82, 0x20 ;  /* 0x0000002052007836 */ /* 0x000fe20000000000 */
[----:B------:R-:W-:Y:S01]  /*102f0*/  LEA R78, P3, R2, UR8, 0x1 ;  /* 0x00000008024e7c11 */ /* 0x000fe2000f8608ff */
[----:B------:R-:W-:-:S02]  /*10300*/  IMAD.IADD R3, R3, 0x1, R17 ;  /* 0x0000000103037824 */ /* 0x000fc400078e0211 */
[----:B------:R-:W-:Y:S01]  /*10310*/  VIADD R151, R151, 0x22820 ;  /* 0x0002282097977836 */ /* 0x000fe20000000000 */
[-C--:B------:R-:W-:Y:S01]  /*10320*/  ISETP.GE.AND P1, PT, R0, R79.reuse, PT ;  /* 0x0000004f0000720c */ /* 0x080fe20003f26270 */
[----:B------:R-:W-:Y:S01]  /*10330*/  VIADD R0, R82, 0x40 ;  /* 0x0000004052007836 */ /* 0x000fe20000000000 */
[----:B------:R-:W-:Y:S02]  /*10340*/  LEA.HI.X R80, R2, UR9, R3, 0x1, P3 ;  /* 0x0000000902507c11 */ /* 0x000fe400098f0c03 */
[----:B------:R-:W-:Y:S01]  /*10350*/  PRMT R151, RZ, 0x654, R151 ;  /* 0x00000654ff977816 */ /* 0x000fe20000000097 */
[----:B0-----:R0:W1:Y:S01]  /*10360*/  SHFL.IDX PT, R76, R78, RZ, 0x181f ;  /* 0x00181fff4e4c7589 */ /* 0x00106200000e0000 */
[----:B------:R-:W-:Y:S01]  /*10370*/  ISETP.GE.AND P0, PT, R0, R79, PT ;  /* 0x0000004f0000720c */ /* 0x000fe20003f06270 */
[----:B------:R-:W-:Y:S01]  /*10380*/  BSSY B1, `(.L_x_2433) ;  /* 0x0000015000017945 */ /* 0x000fe20003800000 */
[----:B------:R0:W-:Y:S01]  /*10390*/  SYNCS.ARRIVE.TRANS64.RED.A1T0 RZ, [R151+URZ], RZ ;  /* 0x000000ff97ff79a7 */ /* 0x0001e2000810043f */
[----:B------:R0:W2:Y:S02]  /*103a0*/  SHFL.IDX PT, R0, R80, RZ, 0x181f ;  /* 0x00181fff50007589 */ /* 0x0000a400000e0000 */
[----:B------:R-:W-:Y:S08]  /*103b0*/  @P2 BRA `(.L_x_2434) ;  /* 0x0000000000442947 */ /* 0x000ff00003800000 */
        /* <DEDUP_REMOVED lines=17> */
.L_x_2434:
[----:B------:R-:W-:Y:S05]  /*104d0*/  BSYNC B1 ;  /* 0x0000000000017941 */ /* 0x000fea0003800000 */
.L_x_2433:
[----:B--2---:R2:W4:Y:S01]  /*104e0*/  SHFL.IDX PT, R0, R80, 0x1, 0x181f ;  /* 0x00381f0050007f89 */ /* 0x00452200000e0000 */
        /* <DEDUP_REMOVED lines=9> */
[C---:B-----5:R-:W-:Y:S02]  /*10580*/  @!P3 LEA R4, P5, R200.reuse, R16, 0x1 ;  /* 0x00000010c804b211 */ /* 0x060fe400078a08ff */
        /* <DEDUP_REMOVED lines=10> */
.L_x_2436:
[----:B------:R-:W-:Y:S05]  /*10630*/  BSYNC B1 ;  /* 0x0000000000017941 */ /* 0x000fea0003800000 */
.L_x_2435:
[----:B----4-:R4:W0:Y:S01]  /*10640*/  SHFL.IDX PT, R0, R80, 0x2, 0x181f ;  /* 0x00581f0050007f89 */ /* 0x01082200000e0000 */
        /* <DEDUP_REMOVED lines=8> */
[-C--:B---3--:R-:W-:Y:S02]  /*106d0*/  @!P3 LEA R2, P6, R19, R8.reuse, 0x1 ;  /* 0x000000081302b211 */ /* 0x088fe400078c08ff */
[CC--:B------:R-:W-:Y:S02]  /*106e0*/  @!P2 LEA R4, P5, R200.reuse, R8.reuse, 0x1 ;  /* 0x00000008c804a211 */ /* 0x0c0fe400078a08ff */
[----:B------:R-:W-:Y:S02]  /*106f0*/  @!P1 LEA R6, P4, R23, R8, 0x1 ;  /* 0x0000000817069211 */ /* 0x000fe400078808ff */
[----:B0-----:R-:W-:Y:S02]  /*10700*/  @!P3 LEA.HI.X R3, R19, R0, R211, 0x1, P6 ;  /* 0x000000001303b211 */ /* 0x001fe400030f0cd3 */
        /* <DEDUP_REMOVED lines=8> */
.L_x_2438:
[----:B------:R-:W-:Y:S05]  /*10790*/  BSYNC B1 ;  /* 0x0000000000017941 */ /* 0x000fea0003800000 */
.L_x_2437:
[----:B0-----:R-:W-:Y:S01]  /*107a0*/  VIADD R0, R82, 0x60 ;  /* 0x0000006052007836 */ /* 0x001fe20000000000 */
[----:B--2-4-:R-:W0:Y:S04]  /*107b0*/  SHFL.IDX PT, R80, R80, 0x3, 0x181f ;  /* 0x00781f0050507f89 */ /* 0x014e2800000e0000 */
[----:B------:R-:W-:Y:S01]  /*107c0*/  ISETP.GE.AND P0, PT, R0, R79, PT ;  /* 0x0000004f0000720c */ /* 0x000fe20003f06270 */
[----:B------:R-:W2:-:S12]  /*107d0*/  SHFL.IDX PT, R78, R78, 0x3, 0x181f ;  /* 0x00781f004e4e7f89 */ /* 0x000e9800000e0000 */
[----:B------:R-:W-:Y:S05]  /*107e0*/  @P0 BRA `(.L_x_2439) ;  /* 0x0000000c00ac0947 */ /* 0x000fea0003800000 */
[----:B------:R-:W-:Y:S02]  /*107f0*/  ULDC UR4, c[0x0][0xac8] ;  /* 0x0002b20000047ab9 */ /* 0x000fe40000000800 */
[----:B------:R-:W-:Y:S02]  /*10800*/  ISETP.GE.AND P3, PT, R19, UR4, PT ;  /* 0x0000000413007c0c */ /* 0x000fe4000bf66270 */
[----:B------:R-:W-:Y:S02]  /*10810*/  ISETP.GE.AND P4, PT, R200, UR4, PT ;  /* 0x00000004c8007c0c */ /* 0x000fe4000bf86270 */
[----:B------:R-:W-:-:S09]  /*10820*/  ISETP.GE.AND P5, PT, R23, UR4, PT ;  /* 0x0000000417007c0c */ /* 0x000fd2000bfa6270 */
[-C--:B--2---:R-:W-:Y:S02]  /*10830*/  @!P3 LEA R2, P0, R19, R78.reuse, 0x1 ;  /* 0x0000004e1302b211 */ /* 0x084fe400078008ff */
[CC--:B------:R-:W-:Y:S02]  /*10840*/  @!P4 LEA R4, P1, R200.reuse, R78.reuse, 0x1 ;  /* 0x0000004ec804c211 */ /* 0x0c0fe400078208ff */
[----:B------:R-:W-:Y:S02]  /*10850*/  @!P5 LEA R6, P2, R23, R78, 0x1 ;  /* 0x0000004e1706d211 */ /* 0x000fe400078408ff */
        /* <DEDUP_REMOVED lines=12> */
.L_x_2431:
        /* <DEDUP_REMOVED lines=11> */
[----:B------:R-:W-:Y:S01]  /*109d0*/  UISETP.NE.U32.AND UP1, UPT, UR8, URZ, UPT ;  /* 0x0000003f0800728c */ /* 0x000fe2000bf25070 */
[----:B------:R-:W-:Y:S02]  /*109e0*/  IMAD.U32 R0, RZ, RZ, UR4 ;  /* 0x00000004ff007e24 */ /* 0x000fe4000f8e00ff */
[----:B------:R-:W2:Y:S01]  /*109f0*/  @P2 LDG.E R6, desc[UR40][R2.64] ;  /* 0x0000002802062981 */ /* 0x000ea2000c1e1900 */
[----:B------:R-:W-:-:S06]  /*10a00*/  UISETP.NE.AND.EX UP1, UPT, UR9, URZ, UPT, UP1 ;  /* 0x0000003f0900728c */ /* 0x000fcc000bf25310 */
        /* <DEDUP_REMOVED lines=11> */
[----:B--2---:R-:W-:Y:S01]  /*10ac0*/  @P2 R2UR UR4, R6 ;  /* 0x00000000060422ca */ /* 0x004fe200000e0000 */
[----:B01----:R-:W-:-:S14]  /*10ad0*/  @P3 BRA `(.L_x_2440) ;  /* 0x0000000000103947 */ /* 0x003fdc0003800000 */
[----:B------:R-:W-:Y:S05]  /*10ae0*/  @!P2 BRA `(.L_x_2440) ;  /* 0x00000000000ca947 */ /* 0x000fea0003800000 */
[----:B------:R-:W2:Y:S04]  /*10af0*/  LDG.E R5, desc[UR40][R2.64] ;  /* 0x0000002802057981 */ /* 0x000ea8000c1e1900 */
[----:B-----5:R-:W2:Y:S02]  /*10b00*/  LDG.E R0, desc[UR40][R2.64+0x4] ;  /* 0x0000042802007981 */ /* 0x020ea4000c1e1900 */
[----:B--2---:R-:W-:-:S07]  /*10b10*/  IMAD.IADD R0, R0, 0x1, -R5 ;  /* 0x0000000100007824 */ /* 0x004fce00078e0a05 */
.L_x_2440:
[----:B------:R-:W-:Y:S01]  /*10b20*/  USHF.R.S32.HI UR8, URZ, 0x1f, UR44 ;  /* 0x0000001f3f087899 */ /* 0x000fe2000801142c */
[----:B------:R-:W-:Y:S01]  /*10b30*/  BSSY B1, `(.L_x_2441) ;  /* 0x000002e000017945 */ /* 0x000fe20003800000 */
[----:B------:R-:W-:Y:S02]  /*10b40*/  USHF.R.S32.HI UR11, URZ, 0x1f, UR4 ;  /* 0x0000001f3f0b7899 */ /* 0x000fe40008011404 */
[----:B------:R-:W-:Y:S02]  /*10b50*/  USEL UR13, UR44, URZ, !UP0 ;  /* 0x0000003f2c0d7287 */ /* 0x000fe4000c000000 */
[----:B------:R-:W-:Y:S01]  /*10b60*/  USEL UR14, UR8, URZ, !UP0 ;  /* 0x0000003f080e7287 */ /* 0x000fe2000c000000 */
[----:B------:R-:W-:Y:S11]  /*10b70*/  @P1 BRA `(.L_x_2442) ;  /* 0x0000000000a41947 */ /* 0x000ff60003800000 */
[----:B------:R-:W0:Y:S01]  /*10b80*/  S2R R3, SR_TID.X ;  /* 0x0000000000037919 */ /* 0x000e220000002100 */
[----:B------:R-:W1:Y:S01]  /*10b90*/  LDC R7, c[0x0][0xbe8] ;  /* 0x0002fa00ff077b82 */ /* 0x000e620000000800 */
[----:B------:R-:W-:Y:S02]  /*10ba0*/  IMAD.U32 R4, RZ, RZ, UR43 ;  /* 0x0000002bff047e24 */ /* 0x000fe4000f8e00ff */
[----:B-1---5:R-:W-:-:S03]  /*10bb0*/  IMAD R2, R0, R7, RZ ;  /* 0x0000000700027224 */ /* 0x022fc600078e02ff */
[----:B0-----:R-:W-:-:S04]  /*10bc0*/  IADD3 R4, R4, -0x80, R3 ;  /* 0xffffff8004047810 */ /* 0x001fc80007ffe003 */
[----:B------:R-:W-:-:S13]  /*10bd0*/  ISETP.GE.AND P1, PT, R4, R2, PT ;  /* 0x000000020400720c */ /* 0x000fda0003f26270 */
[----:B------:R-:W-:Y:S05]  /*10be0*/  @P1 BRA `(.L_x_2442) ;  /* 0x0000000000881947 */ /* 0x000fea0003800000 */
[----:B------:R-:W-:Y:S01]  /*10bf0*/  ISETP.NE.AND P1, PT, R7, 0x1, PT ;  /* 0x000000010700780c */ /* 0x000fe20003f25270 */
[----:B------:R-:W-:Y:S01]  /*10c00*/  ULDC.64 UR16, c[0x0][0xb90] ;  /* 0x0002e40000107ab9 */ /* 0x000fe20000000a00 */
[----:B------:R-:W-:Y:S01]  /*10c10*/  UMOV UR8, UR4 ;  /* 0x0000000400087c82 */ /* 0x000fe20008000000 */
[----:B------:R-:W-:Y:S01]  /*10c20*/  UIMAD UR10, UR12, UR16, URZ ;  /* 0x000000100c0a72a4 */ /* 0x000fe2000f8e023f */
[----:B------:R-:W-:Y:S01]  /*10c30*/  IMAD.MOV.U32 R2, RZ, RZ, R4 ;  /* 0x000000ffff027224 */ /* 0x000fe200078e0004 */
[----:B------:R-:W-:Y:S02]  /*10c40*/  UMOV UR9, UR11 ;  /* 0x0000000b00097c82 */ /* 0x000fe40008000000 */
[----:B------:R-:W-:Y:S02]  /*10c50*/  UIMAD.WIDE.U32 UR8, UR45, UR16, UR8 ;  /* 0x000000102d0872a5 */ /* 0x000fe4000f8e0008 */
[----:B------:R-:W-:-:S03]  /*10c60*/  UIMAD UR10, UR45, UR17, UR10 ;  /* 0x000000112d0a72a4 */ /* 0x000fc6000f8e020a */
[----:B------:R-:W-:Y:S01]  /*10c70*/  ULDC.64 UR16, c[0x0][0xb98] ;  /* 0x0002e60000107ab9 */ /* 0x000fe20000000a00 */
[----:B------:R-:W0:Y:S01]  /*10c80*/  @P1 LDC R3, c[0x0][0xbec] ;  /* 0x0002fb00ff031b82 */ /* 0x000e220000000800 */
[----:B------:R-:W-:Y:S02]  /*10c90*/  UIADD3 UR9, UR9, UR10, URZ ;  /* 0x0000000a09097290 */ /* 0x000fe4000fffe03f */
[----:B------:R-:W-:Y:S02]  /*10ca0*/  UIMAD UR10, UR14, UR16, URZ ;  /* 0x000000100e0a72a4 */ /* 0x000fe4000f8e023f */
[----:B------:R-:W-:Y:S02]  /*10cb0*/  UIMAD.WIDE.U32 UR8, UR13, UR16, UR8 ;  /* 0x000000100d0872a5 */ /* 0x000fe4000f8e0008 */
[----:B------:R-:W-:Y:S01]  /*10cc0*/  UIMAD UR10, UR13, UR17, UR10 ;  /* 0x000000110d0a72a4 */ /* 0x000fe2000f8e020a */
[----:B------:R-:W1:Y:S02]  /*10cd0*/  @P1 LDC R6, c[0x0][0xbf0] ;  /* 0x0002fc00ff061b82 */ /* 0x000e640000000800 */
[----:B------:R-:W-:Y:S01]  /*10ce0*/  ULDC.64 UR16, c[0x0][0xb88] ;  /* 0x0002e20000107ab9 */ /* 0x000fe20000000a00 */
[----:B0-----:R-:W-:-:S05]  /*10cf0*/  @P1 IMAD.HI.U32 R3, R4, R3, RZ ;  /* 0x0000000304031227 */ /* 0x001fca00078e00ff */
[----:B-1----:R-:W-:Y:S01]  /*10d00*/  @P1 SHF.R.U32.HI R2, RZ, R6, R3 ;  /* 0x00000006ff021219 */ /* 0x002fe20000011603 */
[----:B------:R-:W-:-:S03]  /*10d10*/  IMAD.U32 R6, RZ, RZ, UR10 ;  /* 0x0000000aff067e24 */ /* 0x000fc6000f8e00ff */
[--C-:B------:R-:W-:Y:S01]  /*10d20*/  SHF.R.S32.HI R3, RZ, 0x1f, R2.reuse ;  /* 0x0000001fff037819 */ /* 0x100fe20000011402 */
[----:B------:R-:W-:Y:S01]  /*10d30*/  IMAD.MOV R5, RZ, RZ, -R2 ;  /* 0x000000ffff057224 */ /* 0x000fe200078e0a02 */
[----:B------:R-:W-:-:S03]  /*10d40*/  IADD3 R2, P1, R2, UR8, RZ ;  /* 0x0000000802027c10 */ /* 0x000fc6000ff3e0ff */
[----:B------:R-:W-:Y:S01]  /*10d50*/  IMAD R5, R7, R5, R4 ;  /* 0x0000000507057224 */ /* 0x000fe200078e0204 */
[----:B------:R-:W-:Y:S01]  /*10d60*/  IADD3.X R3, R3, UR9, R6, P1, !PT ;  /* 0x0000000903037c10 */ /* 0x000fe20008ffe406 */
[----:B------:R-:W-:-:S03]  /*10d70*/  ULDC.64 UR8, c[0x0][0xb50] ;  /* 0x0002d40000087ab9 */ /* 0x000fc60000000a00 */
[----:B------:R-:W-:Y:S01]  /*10d80*/  SHF.R.S32.HI R4, RZ, 0x1f, R5 ;  /* 0x0000001fff047819 */ /* 0x000fe20000011405 */
[----:B------:R-:W-:-:S04]  /*10d90*/  IMAD.WIDE.U32 R2, R5, UR16, R2 ;  /* 0x0000001005027c25 */ /* 0x000fc8000f8e0002 */
[----:B------:R-:W-:-:S04]  /*10da0*/  IMAD R4, R4, UR16, RZ ;  /* 0x0000001004047c24 */ /* 0x000fc8000f8e02ff */
[----:B------:R-:W-:Y:S01]  /*10db0*/  IMAD R7, R5, UR17, R4 ;  /* 0x0000001105077c24 */ /* 0x000fe2000f8e0204 */
[----:B------:R-:W-:-:S03]  /*10dc0*/  LEA R4, P1, R2, UR8, 0x2 ;  /* 0x0000000802047c11 */ /* 0x000fc6000f8210ff */
[----:B------:R-:W-:-:S05]  /*10dd0*/  IMAD.IADD R3, R3, 0x1, R7 ;  /* 0x0000000103037824 */ /* 0x000fca00078e0207 */
[----:B------:R-:W-:Y:S01]  /*10de0*/  LEA.HI.X R5, R2, UR9, R3, 0x2, P1 ;  /* 0x0000000902057c11 */ /* 0x000fe200088f1403 */
[----:B------:R-:W-:-:S05]  /*10df0*/  IMAD.MOV.U32 R3, RZ, RZ, -0x800000 ;  /* 0xff800000ff037424 */ /* 0x000fca00078e00ff */
[----:B------:R0:W-:Y:S02]  /*10e00*/  STG.E desc[UR40][R4.64], R3 ;  /* 0x0000000304007986 */ /* 0x0001e4000c101928 */
.L_x_2442:
[----:B------:R-:W-:Y:S05]  /*10e10*/  BSYNC B1 ;  /* 0x0000000000017941 */ /* 0x000fea0003800000 */
.L_x_2441:
[----:B0-----:R-:W0:Y:S01]  /*10e20*/  @P0 LDC R3, c[0x0][0xbf0] ;  /* 0x0002fc00ff030b82 */ /* 0x001e220000000800 */
[----:B------:R-:W-:Y:S01]  /*10e30*/  ULDC.64 UR16, c[0x0][0xaa0] ;  /* 0x0002a80000107ab9 */ /* 0x000fe20000000a00 */
[----:B------:R-:W-:Y:S01]  /*10e40*/  IMAD R2, R202, 0x20, R203 ;  /* 0x00000020ca027824 */ /* 0x000fe200078e02cb */
[----:B------:R-:W-:Y:S01]  /*10e50*/  UIMAD UR10, UR11, UR16, URZ ;  /* 0x000000100b0a72a4 */ /* 0x000fe2000f8e023f */
[----:B------:R-:W-:Y:S01]  /*10e60*/  VIADD R8, R203, UR43 ;  /* 0x0000002bcb087c36 */ /* 0x000fe20008000000 */
[----:B------:R-:W-:Y:S01]  /*10e70*/  UIMAD.WIDE.U32 UR8, UR4, UR16, URZ ;  /* 0x00000010040872a5 */ /* 0x000fe2000f8e003f */
[----:B------:R-:W-:Y:S01]  /*10e80*/  VIADD R6, R2, UR43 ;  /* 0x0000002b02067c36 */ /* 0x000fe20008000000 */
[----:B------:R-:W-:Y:S01]  /*10e90*/  UIMAD UR10, UR4, UR17, UR10 ;  /* 0x00000011040a72a4 */ /* 0x000fe2000f8e020a */
[----:B------:R-:W-:Y:S02]  /*10ea0*/  BSSY B1, `(.L_x_2443) ;  /* 0x000003d000017945 */ /* 0x000fe40003800000 */
        /* <DEDUP_REMOVED lines=10> */
[----:B0-----:R-:W-:Y:S01]  /*10f50*/  @P0 SHF.R.U32.HI R5, RZ, R3, R2 ;  /* 0x00000003ff050219 */ /* 0x001fe20000011602 */
        /* <DEDUP_REMOVED lines=11> */
[----:B------:R-:W-:Y:S02]  /*11010*/  IMAD.U32 R3, RZ, RZ, UR4 ;  /* 0x00000004ff037e24 */ /* 0x000fe4000f8e00ff */
[C---:B------:R-:W-:Y:S01]  /*11020*/  IMAD R9, R5.reuse, UR11, R4 ;  /* 0x0000000b05097c24 */ /* 0x040fe2000f8e0204 */
[----:B------:R-:W-:Y:S01]  /*11030*/  SHF.R.S32.HI R4, RZ, 0x1f, R7 ;  /* 0x0000001fff047819 */ /* 0x000fe20000011407 */
[----:B------:R-:W-:-:S04]  /*11040*/  IMAD.WIDE.U32 R2, R5, UR10, R2 ;  /* 0x0000000a05027c25 */ /* 0x000fc8000f8e0002 */
[----:B------:R-:W-:Y:S02]  /*11050*/  IMAD.IADD R3, R3, 0x1, R9 ;  /* 0x0000000103037824 */ /* 0x000fe400078e0209 */
[----:B------:R-:W-:Y:S02]  /*11060*/  IMAD R4, R4, UR8, RZ ;  /* 0x0000000804047c24 */ /* 0x000fe4000f8e02ff */
[----:B-----5:R-:W-:Y:S02]  /*11070*/  IMAD R11, R0, R11, RZ ;  /* 0x0000000b000b7224 */ /* 0x020fe400078e02ff */
        /* <DEDUP_REMOVED lines=31> */
.L_x_2444:
[----:B------:R-:W-:Y:S05]  /*11270*/  BSYNC B1 ;  /* 0x0000000000017941 */ /* 0x000fea0003800000 */
.L_x_2443:
        /* <DEDUP_REMOVED lines=21> */
.L_x_2446:
[----:B------:R-:W-:Y:S05]  /*113d0*/  BSYNC B1 ;  /* 0x0000000000017941 */ /* 0x000fea0003800000 */
.L_x_2445:
        /* <DEDUP_REMOVED lines=21> */
.L_x_2448:
[----:B------:R-:W-:Y:S05]  /*11530*/  BSYNC B1 ;  /* 0x0000000000017941 */ /* 0x000fea0003800000 */
.L_x_2447:
[----:B0-----:R-:W-:Y:S01]  /*11540*/  VIADD R0, R8, 0x60 ;  /* 0x0000006008007836 */ /* 0x001fe20000000000 */
[----:B---3--:R0:W3:Y:S04]  /*11550*/  SHFL.IDX PT, R6, R5, 0x3, 0x181f ;  /* 0x00781f0005067f89 */ /* 0x0080e800000e0000 */
        /* <DEDUP_REMOVED lines=20> */
.L_x_2439:
[----:B------:R-:W-:Y:S05]  /*116a0*/  BSYNC B0 ;  /* 0x0000000000007941 */ /* 0x000fea0003800000 */
.L_x_2430:
[----:B------:R-:W-:Y:S02]  /*116b0*/  ULDC UR4, c[0x0][0xc3c] ;  /* 0x00030f0000047ab9 */ /* 0x000fe40000000800 */
[----:B------:R-:W-:-:S06]  /*116c0*/  UISETP.GE.AND UP0, UPT, UR6, UR4, UPT ;  /* 0x000000040600728c */ /* 0x000fcc000bf06270 */
[----:B------:R-:W-:-:S13]  /*116d0*/  PLOP3.LUT P0, PT, PT, PT, UP0, 0x80, 0x0 ;  /* 0x000000000000781c */ /* 0x000fda0003f0f008 */
[----:B------:R-:W-:Y:S05]  /*116e0*/  @!P0 BRA `(.L_x_2449) ;  /* 0xfffffef400dc8947 */ /* 0x000fea000383ffff */
[----:B------:R-:W-:Y:S05]  /*116f0*/  EXIT ;  /* 0x000000000000794d */ /* 0x000fea0003800000 */
.L_x_2348:
[----:B------:R-:W-:-:S08]  /*11700*/  NOP ;  /* 0x0000000000007918 */ /* 0x000fd00000000000 */
[----:B------:R-:W0:-:S00]  /*11710*/  USETMAXREG.DEALLOC.CTAPOOL 0x18 ;  /* 0x00000018000079c8 */ /* 0x000e0000080e0500 */
[----:B0-----:R-:W2:Y:S01]  /*11720*/  LDL.LU R2, [R1] ;  /* 0x0000000001027983 */ /* 0x001ea20000300800 */
[----:B------:R-:W-:Y:S01]  /*11730*/  LOP3.LUT R0, R0, 0x3, RZ, 0xc0, !PT ;  /* 0x0000000300007812 */ /* 0x000fe200078ec0ff */
[----:B------:R-:W-:-:S05]  /*11740*/  IMAD.MOV.U32 R4, RZ, RZ, RZ ;  /* 0x000000ffff047224 */ /* 0x000fca00078e00ff */
[----:B------:R-:W0:Y:S02]  /*11750*/  SHFL.IDX PT, R0, R0, RZ, 0x1f ;  /* 0x00001fff00007589 */ /* 0x000e2400000e0000 */
[----:B0-----:R-:W-:Y:S02]  /*11760*/  ISETP.NE.AND P0, PT, R0, RZ, PT ;  /* 0x000000ff0000720c */ /* 0x001fe40003f05270 */
[----:B--2---:R-:W-:-:S11]  /*11770*/  LOP3.LUT R2, R2, 0xfffffffd, RZ, 0xc0, !PT ;  /* 0xfffffffd02027812 */ /* 0x004fd600078ec0ff */
[----:B------:R-:W-:-:S05]  /*11780*/  @P0 LOP3.LUT R2, R2, 0x2, RZ, 0xfc, !PT ;  /* 0x0000000202020812 */ /* 0x000fca00078efcff */
[----:B------:R0:W-:Y:S01]  /*11790*/  STL [R1], R2 ;  /* 0x0000000201007387 */ /* 0x0001e20000100800 */
[----:B------:R-:W-:Y:S05]  /*117a0*/  @!P0 BRA `(.L_x_2450) ;  /* 0x00000000001c8947 */ /* 0x000fea0003800000 */
[----:B------:R-:W1:Y:S08]  /*117b0*/  S2UR UR5, SR_CgaCtaId ;  /* 0x00000000000579c3 */ /* 0x000e700000008800 */
[----:B------:R-:W-:Y:S06]  /*117c0*/  BAR.SYNC.DEFER_BLOCKING 0x5, 0x180 ;  /* 0x0146000000007b1d */ /* 0x000fec0000010000 */
[----:B------:R-:W-:-:S02]  /*117d0*/  UMOV UR4, 0x400 ;  /* 0x0000040000047882 */ /* 0x000fc40000000000 */
[----:B-1----:R-:W-:-:S09]  /*117e0*/  ULEA UR4, UR5, UR4, 0x18 ;  /* 0x0000000405047291 */ /* 0x002fd2000f8ec03f */
[----:B------:R-:W2:Y:S01]  /*117f0*/  LDS.128 R16, [UR4+0x228d0] ;  /* 0x0228d004ff107984 */ /* 0x000ea20008000c00 */
[----:B------:R-:W-:Y:S06]  /*11800*/  BAR.ARV 0x4, 0x180 ;  /* 0x0106000000007b1d */ /* 0x000fec0000002000 */
[----:B------:R-:W-:Y:S05]  /*11810*/  BRA `(.L_x_2451) ;  /* 0x0000000800847947 */ /* 0x000fea0003800000 */
.L_x_2450:
[----:B------:R-:W1:Y:S01]  /*11820*/  S2R R0, SR_TID.X ;  /* 0x0000000000007919 */ /* 0x000e620000002100 */
[----:B------:R-:W-:Y:S01]  /*11830*/  ULDC UR4, c[0x0][0xc3c] ;  /* 0x00030f0000047ab9 */ /* 0x000fe20000000800 */
[----:B------:R-:W2:Y:S01]  /*11840*/  S2UR UR6, SR_CTAID.X ;  /* 0x00000000000679c3 */ /* 0x000ea20000002500 */
[----:B------:R-:W-:Y:S01]  /*11850*/  ULDC UR5, c[0x0][0xc38] ;  /* 0x00030e0000057ab9 */ /* 0x000fe20000000800 */
[----:B-1----:R-:W-:-:S04]  /*11860*/  LOP3.LUT R0, R0, 0x1f, RZ, 0xc0, !PT ;  /* 0x0000001f00007812 */ /* 0x002fc800078ec0ff */
[----:B------:R-:W-:-:S04]  /*11870*/  ISETP.NE.AND P0, PT, R0, 0x1f, PT ;  /* 0x0000001f0000780c */ /* 0x000fc80003f05270 */
[----:B------:R-:W-:-:S13]  /*11880*/  ISETP.GE.OR P1, PT, R0, UR4, !P0 ;  /* 0x0000000400007c0c */ /* 0x000fda000c726670 */
[----:B0-----:R-:W0:Y:S02]  /*11890*/  @!P1 LDC.64 R2, c[0x0][0xc80] ;  /* 0x00032000ff029b82 */ /* 0x001e240000000a00 */
[----:B0-----:R-:W-:-:S05]  /*118a0*/  @!P1 IMAD.WIDE.U32 R2, R0, 0x4, R2 ;  /* 0x0000000400029825 */ /* 0x001fca00078e0002 */
[----:B------:R-:W3:Y:S01]  /*118b0*/  @!P1 LDG.E R4, desc[UR40][R2.64] ;  /* 0x0000002802049981 */ /* 0x000ee2000c1e1900 */
[C---:B------:R-:W-:Y:S01]  /*118c0*/  ISETP.NE.AND P1, PT, R0.reuse, RZ, PT ;  /* 0x000000ff0000720c */ /* 0x040fe20003f25270 */
[----:B------:R-:W-:Y:S01]  /*118d0*/  UMOV UR4, URZ ;  /* 0x0000003f00047c82 */ /* 0x000fe20008000000 */
[C---:B------:R-:W-:Y:S01]  /*118e0*/  ISETP.GE.U32.AND P2, PT, R0.reuse, 0x2, PT ;  /* 0x000000020000780c */ /* 0x040fe20003f46070 */
[----:B------:R-:W-:Y:S01]  /*118f0*/  IMAD.MOV.U32 R16, RZ, RZ, RZ ;  /* 0x000000ffff107224 */ /* 0x000fe200078e00ff */
[C---:B------:R-:W-:Y:S02]  /*11900*/  ISETP.GE.U32.AND P3, PT, R0.reuse, 0x4, PT ;  /* 0x000000040000780c */ /* 0x040fe40003f66070 */
[C---:B------:R-:W-:Y:S02]  /*11910*/  ISETP.GE.U32.AND P4, PT, R0.reuse, 0x8, PT ;  /* 0x000000080000780c */ /* 0x040fe40003f86070 */
[----:B------:R-:W-:Y:S01]  /*11920*/  ISETP.GE.U32.AND P5, PT, R0, 0x10, PT ;  /* 0x000000100000780c */ /* 0x000fe20003fa6070 */
[----:B---3--:R-:W0:Y:S02]  /*11930*/  SHFL.UP PT, R5, R4, 0x1, RZ ;  /* 0x0420000004057989 */ /* 0x008e2400000e00ff */
        /* <DEDUP_REMOVED lines=17> */
[----:B--2---:R-:W-:-:S13]  /*11a50*/  ISETP.GT.AND P6, PT, R6, UR6, PT ;  /* 0x0000000606007c0c */ /* 0x004fda000bfc4270 */
[----:B------:R-:W-:Y:S05]  /*11a60*/  @P6 BRA `(.L_x_2452) ;  /* 0x00000000009c6947 */ /* 0x000fea0003800000 */
[----:B------:R-:W0:Y:S01]  /*11a70*/  LDC R5, c[0x0][0xc3c] ;  /* 0x00030f00ff057b82 */ /* 0x000e220000000800 */
[----:B------:R-:W-:Y:S01]  /*11a80*/  IMAD.MOV.U32 R6, RZ, RZ, R3 ;  /* 0x000000ffff067224 */ /* 0x000fe200078e0003 */
[----:B------:R-:W-:Y:S01]  /*11a90*/  UMOV UR4, URZ ;  /* 0x0000003f00047c82 */ /* 0x000fe20008000000 */
[----:B------:R-:W-:Y:S01]  /*11aa0*/  ULDC UR7, c[0x0][0xc3c] ;  /* 0x00030f0000077ab9 */ /* 0x000fe20000000800 */
[----:B------:R-:W-:-:S05]  /*11ab0*/  ULDC UR5, c[0x0][0xc38] ;  /* 0x00030e0000057ab9 */ /* 0x000fca0000000800 */
.L_x_2456:
        /* <DEDUP_REMOVED lines=12> */
.L_x_2455:
[----:B------:R-:W-:Y:S05]  /*11b80*/  BSYNC B0 ;  /* 0x0000000000007941 */ /* 0x000fea0003800000 */
.L_x_2454:
        /* <DEDUP_REMOVED lines=20> */
[----:B------:R-:W-:-:S07]  /*11cd0*/  IMAD.MOV.U32 R5, RZ, RZ, R9 ;  /* 0x000000ffff057224 */ /* 0x000fce00078e0009 */
.L_x_2452:
[----:B------:R-:W-:-:S04]  /*11ce0*/  IMAD.IADD R6, R6, 0x1, -R3 ;  /* 0x0000000106067824 */ /* 0x000fc800078e0a03 */
[----:B------:R-:W-:-:S05]  /*11cf0*/  IMAD R2, R5, UR5, R6 ;  /* 0x0000000505027c24 */ /* 0x000fca000f8e0206 */
[----:B------:R-:W-:Y:S02]  /*11d00*/  ISETP.GT.AND P0, PT, R2, UR6, PT ;  /* 0x0000000602007c0c */ /* 0x000fe4000bf04270 */
[----:B------:R-:W0:Y:S11]  /*11d10*/  LDC.64 R2, c[0x0][0xc90] ;  /* 0x00032400ff027b82 */ /* 0x000e360000000a00 */
[----:B------:R-:W-:-:S04]  /*11d20*/  VOTE.ANY R11, PT, !P0 ;  /* 0x00000000000b7806 */ /* 0x000fc800040e0100 */
[----:B------:R-:W1:Y:S02]  /*11d30*/  POPC R7, R11 ;  /* 0x0000000b00077309 */ /* 0x000e640000000000 */
[----:B-1----:R-:W-:-:S04]  /*11d40*/  VIADD R19, R7, UR4 ;  /* 0x0000000407137c36 */ /* 0x002fc80008000000 */
[----:B0-----:R-:W-:-:S05]  /*11d50*/  IMAD.WIDE R2, R19, 0x4, R2 ;  /* 0x0000000413027825 */ /* 0x001fca00078e0202 */
[----:B------:R-:W2:Y:S01]  /*11d60*/  LDG.E R9, desc[UR40][R2.64] ;  /* 0x0000002802097981 */ /* 0x000ea2000c1e1900 */
[----:B------:R-:W-:-:S03]  /*11d70*/  ISETP.NE.AND P0, PT, R11, RZ, PT ;  /* 0x000000ff0b00720c */ /* 0x000fc60003f05270 */
[----:B------:R-:W2:Y:S02]  /*11d80*/  SHFL.IDX PT, R4, R4, R7, 0x1f ;  /* 0x00001f0704047589 */ /* 0x000ea400000e0000 */
[----:B--2---:R-:W-:-:S05]  /*11d90*/  IMAD R8, R4, R9, RZ ;  /* 0x0000000904087224 */ /* 0x004fca00078e02ff */
[----:B------:R-:W-:-:S04]  /*11da0*/  IABS R10, R8 ;  /* 0x00000008000a7213 */ /* 0x000fc80000000000 */
[----:B------:R-:W0:Y:S08]  /*11db0*/  I2F.RP R12, R10 ;  /* 0x0000000a000c7306 */ /* 0x000e300000209400 */
[----:B0-----:R-:W0:Y:S02]  /*11dc0*/  MUFU.RCP R12, R12 ;  /* 0x0000000c000c7308 */ /* 0x001e240000001000 */
[----:B0-----:R-:W-:-:S06]  /*11dd0*/  VIADD R13, R12, 0xffffffe ;  /* 0x0ffffffe0c0d7836 */ /* 0x001fcc0000000000 */
[----:B------:R0:W1:Y:S01]  /*11de0*/  F2I.FTZ.U32.TRUNC.NTZ R3, R13 ;  /* 0x0000000d00037305 */ /* 0x000062000021f000 */
[----:B------:R-:W-:Y:S05]  /*11df0*/  @!P0 BRA `(.L_x_2457) ;  /* 0x0000000000088947 */ /* 0x000fea0003800000 */
[----:B------:R-:W-:-:S06]  /*11e00*/  VIADD R16, R7, 0xffffffff ;  /* 0xffffffff07107836 */ /* 0x000fcc0000000000 */
[----:B------:R2:W3:Y:S02]  /*11e10*/  SHFL.IDX PT, R16, R5, R16, 0x1f ;  /* 0x00001f1005107589 */ /* 0x0004e400000e0000 */
.L_x_2457:
[--C-:B-12---:R-:W-:Y:S02]  /*11e20*/  IMAD.MOV R5, RZ, RZ, -R3.reuse ;  /* 0x000000ffff057224 */ /* 0x106fe400078e0a03 */
[----:B---3--:R-:W-:Y:S01]  /*11e30*/  IMAD R16, R16, UR5, R6 ;  /* 0x0000000510107c24 */ /* 0x008fe2000f8e0206 */
[----:B------:R-:W-:Y:S01]  /*11e40*/  IABS R6, R8 ;  /* 0x0000000800067213 */ /* 0x000fe20000000000 */
[----:B------:R-:W-:Y:S02]  /*11e50*/  IMAD R5, R5, R10, RZ ;  /* 0x0000000a05057224 */ /* 0x000fe400078e02ff */
[----:B------:R-:W-:Y:S02]  /*11e60*/  IMAD.MOV.U32 R2, RZ, RZ, RZ ;  /* 0x000000ffff027224 */ /* 0x000fe400078e00ff */
[----:B------:R-:W-:Y:S02]  /*11e70*/  IMAD.MOV R6, RZ, RZ, -R6 ;  /* 0x000000ffff067224 */ /* 0x000fe400078e0a06 */
[----:B------:R-:W-:Y:S01]  /*11e80*/  IMAD.HI.U32 R2, R3, R5, R2 ;  /* 0x0000000503027227 */ /* 0x000fe200078e0002 */
[----:B------:R-:W-:-:S04]  /*11e90*/  IADD3 R5, -R16, UR6, RZ ;  /* 0x0000000610057c10 */ /* 0x000fc8000fffe1ff */
        /* <DEDUP_REMOVED lines=13> */
[----:B------:R-:W-:Y:S02]  /*11f70*/  IMAD R6, R9, R2, RZ ;  /* 0x0000000209067224 */ /* 0x000fe400078e02ff */
[----:B------:R-:W-:Y:S02]  /*11f80*/  IMAD.MOV R2, RZ, RZ, -R2 ;  /* 0x000000ffff027224 */ /* 0x000fe400078e0a02 */
[----:B------:R-:W-:Y:S02]  /*11f90*/  IMAD.MOV R10, RZ, RZ, -R6 ;  /* 0x000000ffff0a7224 */ /* 0x000fe400078e0a06 */
[----:B------:R-:W-:-:S03]  /*11fa0*/  IMAD R5, R8, R2, R5 ;  /* 0x0000000208057224 */ /* 0x000fc600078e0205 */
[----:B------:R-:W-:-:S04]  /*11fb0*/  VIADDMNMX R9, R10, UR5, R9, PT ;  /* 0x000000050a097c46 */ /* 0x000fc8000b800109 */
[-C--:B------:R-:W-:Y:S02]  /*11fc0*/  IABS R7, R9.reuse ;  /* 0x0000000900077213 */ /* 0x080fe40000000000 */
[----:B------:R-:W-:Y:S02]  /*11fd0*/  IABS R8, R9 ;  /* 0x0000000900087213 */ /* 0x000fe40000000000 */
[----:B------:R-:W1:Y:S03]  /*11fe0*/  I2F.RP R10, R7 ;  /* 0x00000007000a7306 */ /* 0x000e660000209400 */
[----:B------:R-:W-:-:S05]  /*11ff0*/  IMAD.MOV R8, RZ, RZ, -R8 ;  /* 0x000000ffff087224 */ /* 0x000fca00078e0a08 */
[----:B-1----:R-:W1:Y:S02]  /*12000*/  MUFU.RCP R10, R10 ;  /* 0x0000000a000a7308 */ /* 0x002e640000001000 */
[----:B-1----:R-:W-:-:S06]  /*12010*/  VIADD R3, R10, 0xffffffe ;  /* 0x0ffffffe0a037836 */ /* 0x002fcc0000000000 */
[----:B------:R-:W1:Y:S02]  /*12020*/  F2I.FTZ.U32.TRUNC.NTZ R3, R3 ;  /* 0x0000000300037305 */ /* 0x000e64000021f000 */
[----:B-1----:R-:W-:-:S04]  /*12030*/  IMAD.MOV R2, RZ, RZ, -R3 ;  /* 0x000000ffff027224 */ /* 0x002fc800078e0a03 */
[----:B------:R-:W-:Y:S02]  /*12040*/  IMAD R11, R2, R7, RZ ;  /* 0x00000007020b7224 */ /* 0x000fe400078e02ff */
[----:B------:R-:W-:-:S04]  /*12050*/  IMAD.MOV.U32 R2, RZ, RZ, RZ ;  /* 0x000000ffff027224 */ /* 0x000fc800078e00ff */
[----:B------:R-:W-:Y:S01]  /*12060*/  IMAD.HI.U32 R2, R3, R11, R2 ;  /* 0x0000000b03027227 */ /* 0x000fe200078e0002 */
[----:B------:R-:W-:Y:S02]  /*12070*/  IABS R11, R5 ;  /* 0x00000005000b7213 */ /* 0x000fe40000000000 */
[C---:B------:R-:W-:Y:S01]  /*12080*/  LOP3.LUT R3, R5.reuse, R9, RZ, 0x3c, !PT ;  /* 0x0000000905037212 */ /* 0x040fe200078e3cff */
[----:B------:R-:W-:Y:S02]  /*12090*/  IMAD.IADD R5, R5, 0x1, R6 ;  /* 0x0000000105057824 */ /* 0x000fe400078e0206 */
[----:B------:R-:W-:Y:S01]  /*120a0*/  IMAD.HI.U32 R2, R2, R11, RZ ;  /* 0x0000000b02027227 */ /* 0x000fe200078e00ff */
[----:B------:R-:W-:-:S03]  /*120b0*/  ISETP.GE.AND P2, PT, R3, RZ, PT ;  /* 0x000000ff0300720c */ /* 0x000fc60003f46270 */
[----:B------:R-:W-:-:S05]  /*120c0*/  IMAD R8, R2, R8, R11 ;  /* 0x0000000802087224 */ /* 0x000fca00078e020b */
[----:B------:R-:W-:-:S13]  /*120d0*/  ISETP.GT.U32.AND P1, PT, R7, R8, PT ;  /* 0x000000080700720c */ /* 0x000fda0003f24070 */
[----:B------:R-:W-:Y:S02]  /*120e0*/  @!P1 IMAD.IADD R8, R8, 0x1, -R7 ;  /* 0x0000000108089824 */ /* 0x000fe400078e0a07 */
[----:B------:R-:W-:Y:S01]  /*120f0*/  @!P1 VIADD R2, R2, 0x1 ;  /* 0x0000000102029836 */ /* 0x000fe20000000000 */
[----:B------:R-:W-:Y:S02]  /*12100*/  ISETP.NE.AND P1, PT, R9, RZ, PT ;  /* 0x000000ff0900720c */ /* 0x000fe40003f25270 */
[----:B------:R-:W-:-:S13]  /*12110*/  ISETP.GE.U32.AND P0, PT, R8, R7, PT ;  /* 0x000000070800720c */ /* 0x000fda0003f06070 */
[----:B------:R-:W-:-:S04]  /*12120*/  @P0 VIADD R2, R2, 0x1 ;  /* 0x0000000102020836 */ /* 0x000fc80000000000 */
[----:B------:R-:W-:Y:S01]  /*12130*/  @!P2 IMAD.MOV R2, RZ, RZ, -R2 ;  /* 0x000000ffff02a224 */ /* 0x000fe200078e0a02 */
[----:B------:R-:W-:Y:S01]  /*12140*/  @!P1 LOP3.LUT R2, RZ, R9, RZ, 0x33, !PT ;  /* 0x00000009ff029212 */ /* 0x000fe200078e33ff */
[----:B------:R-:W-:-:S03]  /*12150*/  IMAD.MOV R9, RZ, RZ, -R9 ;  /* 0x000000ffff097224 */ /* 0x000fc600078e0a09 */
[----:B------:R-:W-:Y:S01]  /*12160*/  LOP3.LUT R17, RZ, R2, RZ, 0x33, !PT ;  /* 0x00000002ff117212 */ /* 0x000fe200078e33ff */
[----:B------:R-:W-:-:S04]  /*12170*/  IMAD R18, R2, R9, R5 ;  /* 0x0000000902127224 */ /* 0x000fc800078e0205 */
[----:B------:R-:W-:Y:S01]  /*12180*/  IMAD.IADD R17, R4, 0x1, R17 ;  /* 0x0000000104117824 */ /* 0x000fe200078e0211 */
[----:B------:R-:W-:Y:S06]  /*12190*/  BRA `(.L_x_2458) ;  /* 0x00000000000c7947 */ /* 0x000fec0003800000 */
.L_x_2453:
[----:B------:R-:W-:Y:S02]  /*121a0*/  IMAD.MOV.U32 R17, RZ, RZ, RZ ;  /* 0x000000ffff117224 */ /* 0x000fe400078e00ff */
[----:B------:R-:W-:Y:S02]  /*121b0*/  IMAD.U32 R16, RZ, RZ, UR6 ;  /* 0x00000006ff107e24 */ /* 0x000fe4000f8e00ff */
[----:B------:R-:W-:-:S07]  /*121c0*/  IMAD.MOV.U32 R18, RZ, RZ, RZ ;  /* 0x000000ffff127224 */ /* 0x000fce00078e00ff */
.L_x_2458:
[----:B------:R-:W-:-:S13]  /*121d0*/  ISETP.NE.AND P0, PT, R0, RZ, PT ;  /* 0x000000ff0000720c */ /* 0x000fda0003f05270 */
[----:B------:R-:W1:Y:S01]  /*121e0*/  @!P0 S2R R3, SR_CgaCtaId ;  /* 0x0000000000038919 */ /* 0x000e620000008800 */
[----:B------:R-:W-:-:S04]  /*121f0*/  @!P0 MOV R0, 0x400 ;  /* 0x0000040000008802 */ /* 0x000fc80000000f00 */
[----:B-1----:R-:W-:-:S05]  /*12200*/  @!P0 LEA R0, R3, R0, 0x18 ;  /* 0x0000000003008211 */ /* 0x002fca00078ec0ff */
[----:B------:R1:W-:Y:S01]  /*12210*/  @!P0 STS.128 [R0+0x228d0], R16 ;  /* 0x0228d01000008388 */ /* 0x0003e20000000c00 */
[----:B------:R-:W-:Y:S06]  /*12220*/  BAR.ARV 0x5, 0x180 ;  /* 0x0146000000007b1d */ /* 0x000fec0000002000 */
.L_x_2451:
[----:B-1----:R-:W-:Y:S01]  /*12230*/  IMAD.MOV.U32 R0, RZ, RZ, 0x1 ;  /* 0x00000001ff007424 */ /* 0x002fe200078e00ff */
[----:B------:R1:W-:Y:S01]  /*12240*/  STL [R1+0x8], RZ ;  /* 0x000008ff01007387 */ /* 0x0003e20000100800 */
[----:B------:R-:W-:Y:S02]  /*12250*/  ULDC UR4, c[0x0][0xc3c] ;  /* 0x00030f0000047ab9 */ /* 0x000fe40000000800 */
[----:B--2---:R-:W-:Y:S01]  /*12260*/  ISETP.GE.AND P0, PT, R19, UR4, PT ;  /* 0x0000000413007c0c */ /* 0x004fe2000bf06270 */
[----:B------:R1:W-:Y:S04]  /*12270*/  STL [R1+0x10], R0 ;  /* 0x0000100001007387 */ /* 0x0003e80000100800 */
[----:B------:R1:W-:Y:S08]  /*12280*/  STL [R1+0x40], RZ ;  /* 0x000040ff01007387 */ /* 0x0003f00000100800 */
[----:B-1----:R-:W-:Y:S05]  /*12290*/  @P0 BRA `(.L_x_2459) ;  /* 0x0000005400700947 */ /* 0x002fea0003800000 */
        /* <DEDUP_REMOVED lines=24> */
.L_x_2569:
[----:B------:R-:W-:Y:S05]  /*12420*/  YIELD ;  /* 0x0000000000007946 */ /* 0x000fea0003800000 */
[----:B------:R-:W-:Y:S01]  /*12430*/  ULDC.64 UR4, c[0x0][0xa28] ;  /* 0x00028a0000047ab9 */ /* 0x000fe20000000a00 */
[----:B0--3--:R-:W-:Y:S01]  /*12440*/  IMAD.MOV.U32 R0, RZ, RZ, RZ ;  /* 0x000000ffff007224 */ /* 0x009fe200078e00ff */
[----:B------:R-:W-:Y:S01]  /*12450*/  ISETP.NE.U32.AND P0, PT, RZ, UR4, PT ;  /* 0x00000004ff007c0c */ /* 0x000fe2000bf05070 */
[----:B------:R-:W0:Y:S01]  /*12460*/  LDC.64 R4, c[0x0][0xa00] ;  /* 0x00028000ff047b82 */ /* 0x000e220000000a00 */
[----:B-1---5:R-:W-:Y:S01]  /*12470*/  CS2R R8, SRZ ;  /* 0x0000000000087805 */ /* 0x022fe2000001ff00 */
[----:B------:R-:W-:Y:S01]  /*12480*/  ULDC.64 UR6, c[0x0][0xa08] ;  /* 0x0002820000067ab9 */ /* 0x000fe20000000a00 */
[----:B------:R-:W-:Y:S01]  /*12490*/  ISETP.NE.AND.EX P0, PT, RZ, UR5, PT, P0 ;  /* 0x00000005ff007c0c */ /* 0x000fe2000bf05300 */
[----:B------:R-:W-:-:S12]  /*124a0*/  ULDC.64 UR4, c[0x0][0xa18] ;  /* 0x0002860000047ab9 */ /* 0x000fd80000000a00 */
[----:B------:R-:W1:Y:S02]  /*124b0*/  @P0 LDC.64 R2, c[0x0][0xa28] ;  /* 0x00028a00ff020b82 */ /* 0x000e640000000a00 */
[----:B-1----:R-:W-:-:S05]  /*124c0*/  @P0 IMAD.WIDE R2, R19, 0x4, R2 ;  /* 0x0000000413020825 */ /* 0x002fca00078e0202 */
[----:B------:R1:W5:Y:S01]  /*124d0*/  @P0 LDG.E R0, desc[UR40][R2.64] ;  /* 0x0000002802000981 */ /* 0x000362000c1e1900 */
[----:B------:R-:W-:Y:S01]  /*124e0*/  ISETP.NE.U32.AND P0, PT, RZ, UR4, PT ;  /* 0x00000004ff007c0c */ /* 0x000fe2000bf05070 */
[----:B0-----:R-:W-:Y:S01]  /*124f0*/  IMAD.WIDE R4, R19, 0x4, R4 ;  /* 0x0000000413047825 */ /* 0x001fe200078e0204 */
[----:B------:R-:W-:Y:S02]  /*12500*/  ISETP.NE.U32.AND P1, PT, RZ, UR6, PT ;  /* 0x00000006ff007c0c */ /* 0x000fe4000bf25070 */
[----:B------:R-:W-:Y:S01]  /*12510*/  ISETP.NE.AND.EX P2, PT, RZ, UR5, PT, P0 ;  /* 0x00000005ff007c0c */ /* 0x000fe2000bf45300 */
[----:B------:R-:W-:Y:S01]  /*12520*/  ULDC.64 UR4, c[0x0][0xa00] ;  /* 0x0002800000047ab9 */ /* 0x000fe20000000a00 */
[----:B------:R-:W-:Y:S02]  /*12530*/  ISETP.NE.AND.EX P1, PT, RZ, UR7, PT, P1 ;  /* 0x00000007ff007c0c */ /* 0x000fe4000bf25310 */
[----:B------:R-:W-:Y:S01]  /*12540*/  ISETP.NE.U32.AND P0, PT, RZ, UR4, PT ;  /* 0x00000004ff007c0c */ /* 0x000fe2000bf05070 */
[----:B-1----:R-:W0:Y:S03]  /*12550*/  LDC.64 R2, c[0x0][0xa08] ;  /* 0x00028200ff027b82 */ /* 0x002e260000000a00 */
[----:B------:R-:W-:-:S05]  /*12560*/  ISETP.NE.AND.EX P0, PT, RZ, UR5, PT, P0 ;  /* 0x00000005ff007c0c */ /* 0x000fca000bf05300 */
[----:B--2---:R-:W1:Y:S08]  /*12570*/  @P2 LDC.64 R6, c[0x0][0xa18] ;  /* 0x00028600ff062b82 */ /* 0x004e700000000a00 */
[----:B------:R-:W2:Y:S01]  /*12580*/  @P0 LDG.E R9, desc[UR40][R4.64] ;  /* 0x0000002804090981 */ /* 0x000ea2000c1e1900 */
[----:B------:R-:W-:Y:S01]  /*12590*/  ULDC UR4, c[0x0][0x288] ;  /* 0x0000a20000047ab9 */ /* 0x000fe20000000800 */
[----:B0-----:R-:W-:-:S05]  /*125a0*/  IMAD.WIDE R2, R19, 0x4, R2 ;  /* 0x0000000413027825 */ /* 0x001fca00078e0202 */
[----:B------:R-:W5:Y:S01]  /*125b0*/  @P1 LDG.E R8, desc[UR40][R2.64] ;  /* 0x0000002802081981 */ /* 0x000f62000c1e1900 */
[----:B-1----:R-:W-:-:S03]  /*125c0*/  @P2 IMAD.WIDE R6, R19, 0x4, R6 ;  /* 0x0000000413062825 */ /* 0x002fc600078e0206 */
        /* <DEDUP_REMOVED lines=14> */
[----:B------:R-:W0:Y:S04]  /*126b0*/  LDG.E R7, desc[UR40][R4.64] ;  /* 0x0000002804077981 */ /* 0x000e28000c1e1900 */
[----:B------:R-:W0:Y:S02]  /*126c0*/  LDG.E R4, desc[UR40][R4.64+0x4] ;  /* 0x0000042804047981 */ /* 0x000e24000c1e1900 */
[----:B0-----:R-:W-:-:S05]  /*126d0*/  IMAD.IADD R9, R4, 0x1, -R7 ;  /* 0x0000000104097824 */ /* 0x001fca00078e0a07 */
[----:B------:R1:W-:Y:S02]  /*126e0*/  STL [R1+0x30], R9 ;  /* 0x0000300901007387 */ /* 0x0003e40000100800 */
.L_x_2460:
[----:B-----5:R-:W-:Y:S01]  /*126f0*/  IMAD.IADD R4, R8, 0x1, R0 ;  /* 0x0000000108047824 */ /* 0x020fe200078e0200 */
[----:B------:R-:W-:Y:S02]  /*12700*/  ULDC.64 UR4, c[0x0][0xa20] ;  /* 0x0002880000047ab9 */ /* 0x000fe40000000a00 */
[----:B------:R-:W-:Y:S02]  /*12710*/  ISETP.NE.U32.AND P0, PT, RZ, UR4, PT ;  /* 0x00000004ff007c0c */ /* 0x000fe4000bf05070 */
[----:B------:R2:W-:Y:S02]  /*12720*/  STL [R1+0x18], R4 ;  /* 0x0000180401007387 */ /* 0x0005e40000100800 */
[----:B------:R-:W-:-:S13]  /*12730*/  ISETP.NE.AND.EX P0, PT, RZ, UR5, PT, P0 ;  /* 0x00000005ff007c0c */ /* 0x000fda000bf05300 */
[----:B--2---:R-:W-:Y:S05]  /*12740*/  @!P0 BRA `(.L_x_2461) ;  /* 0x0000000000108947 */ /* 0x004fea0003800000 */
[----:B------:R-:W2:Y:S02]  /*12750*/  LDC.64 R2, c[0x0][0xa20] ;  /* 0x00028800ff027b82 */ /* 0x000ea40000000a00 */
[----:B--2---:R-:W-:-:S05]  /*12760*/  IMAD.WIDE R2, R19, 0x4, R2 ;  /* 0x0000000413027825 */ /* 0x004fca00078e0202 */
[----:B------:R2:W5:Y:S01]  /*12770*/  LDG.E R6, desc[UR40][R2.64] ;  /* 0x0000002802067981 */ /* 0x000562000c1e1900 */
[----:B------:R-:W-:Y:S05]  /*12780*/  BRA `(.L_x_2462) ;  /* 0x0000000000107947 */ /* 0x000fea0003800000 */
.L_x_2461:
[----:B------:R-:W-:Y:S05]  /*12790*/  @!P1 BRA `(.L_x_2462) ;  /* 0x00000000000c9947 */ /* 0x000fea0003800000 */
[----:B------:R-:W2:Y:S04]  /*127a0*/  LDG.E R6, desc[UR40][R2.64] ;  /* 0x0000002802067981 */ /* 0x000ea8000c1e1900 */
[----:B------:R-:W2:Y:S02]  /*127b0*/  LDG.E R2, desc[UR40][R2.64+0x4] ;  /* 0x0000042802027981 */ /* 0x000ea4000c1e1900 */
[----:B--2---:R-:W-:-:S07]  /*127c0*/  IMAD.IADD R6, R2, 0x1, -R6 ;  /* 0x0000000102067824 */ /* 0x004fce00078e0a06 */
.L_x_2462:
[----:B--2---:R-:W2:Y:S01]  /*127d0*/  LDC R2, c[0x0][0x448] ;  /* 0x00011200ff027b82 */ /* 0x004ea20000000800 */
[----:B------:R-:W-:Y:S02]  /*127e0*/  IMAD.SHL.U32 R8, R17, 0x80, RZ ;  /* 0x0000008011087824 */ /* 0x000fe400078e00ff */
[----:B-----5:R-:W-:Y:S02]  /*127f0*/  IMAD.IADD R0, R6, 0x1, -R0 ;  /* 0x0000000106007824 */ /* 0x020fe400078e0a00 */
[----:B------:R-:W-:Y:S01]  /*12800*/  VIADD R4, R8, 0x7f ;  /* 0x0000007f08047836 */ /* 0x000fe20000000000 */
[----:B------:R3:W-:Y:S03]  /*12810*/  STL [R1+0x2c], R8 ;  /* 0x00002c0801007387 */ /* 0x0007e60000100800 */
[----:B------:R-:W-:Y:S01]  /*12820*/  IMAD.MOV.U32 R6, RZ, RZ, R4 ;  /* 0x000000ffff067224 */ /* 0x000fe200078e0004 */
[----:B--2---:R-:W-:-:S13]  /*12830*/  ISETP.NE.AND P1, PT, R2, 0x1, PT ;  /* 0x000000010200780c */ /* 0x004fda0003f25270 */
[----:B------:R-:W2:Y:S08]  /*12840*/  @P1 LDC R3, c[0x0][0x44c] ;  /* 0x00011300ff031b82 */ /* 0x000eb00000000800 */
[----:B------:R-:W4:Y:S01]  /*12850*/  @P1 LDC R2, c[0x0][0x450] ;  /* 0x00011400ff021b82 */ /* 0x000f220000000800 */
[----:B--2---:R-:W-:-:S05]  /*12860*/  @P1 IMAD.HI.U32 R3, R4, R3, RZ ;  /* 0x0000000304031227 */ /* 0x004fca00078e00ff */
[----:B----4-:R-:W-:Y:S02]  /*12870*/  @P1 SHF.R.U32.HI R6, RZ, R2, R3 ;  /* 0x00000002ff061219 */ /* 0x010fe40000011603 */
[----:B------:R-:W-:-:S05]  /*12880*/  IADD3 R2, R0, 0x1, -R9 ;  /* 0x0000000100027810 */ /* 0x000fca0007ffe809 */
[----:B------:R-:W-:Y:S02]  /*12890*/  IMAD.IADD R6, R2, 0x1, R6 ;  /* 0x0000000102067824 */ /* 0x000fe400078e0206 */
[----:B------:R-:W2:Y:S02]  /*128a0*/  LDC.64 R2, c[0x0][0x9e0] ;  /* 0x00027800ff027b82 */ /* 0x000ea40000000a00 */
[----:B--2---:R-:W-:Y:S01]  /*128b0*/  ISETP.GE.AND P2, PT, R3, 0x1, PT ;  /* 0x000000010300780c */ /* 0x004fe20003f46270 */
[----:B------:R-:W-:-:S12]  /*128c0*/  IMAD.IADD R2, R6, 0x1, R2 ;  /* 0x0000000106027824 */ /* 0x000fd800078e0202 */
[----:B---3--:R-:W-:Y:S05]  /*128d0*/  @!P2 BRA `(.L_x_2463) ;  /* 0x000000000048a947 */ /* 0x008fea0003800000 */
[C---:B------:R-:W-:Y:S01]  /*128e0*/  ISETP.GT.AND P0, PT, R6.reuse, RZ, PT ;  /* 0x000000ff0600720c */ /* 0x040fe20003f04270 */
[----:B------:R-:W-:Y:S01]  /*128f0*/  BSSY B0, `(.L_x_2464) ;  /* 0x000000e000007945 */ /* 0x000fe20003800000 */
[----:B------:R-:W-:-:S11]  /*12900*/  VIADD R7, R6, 0xffffffff ;  /* 0xffffffff06077836 */ /* 0x000fd60000000000 */
[----:B------:R-:W-:Y:S05]  /*12910*/  @P0 BRA `(.L_x_2465) ;  /* 0x00000000001c0947 */ /* 0x000fea0003800000 */
[----:B------:R-:W-:Y:S01]  /*12920*/  ISETP.NE.AND P0, PT, R3, 0x1, PT ;  /* 0x000000010300780c */ /* 0x000fe20003f05270 */
[----:B------:R-:W-:-:S12]  /*12930*/  IMAD.MOV R6, RZ, RZ, -R6 ;  /* 0x000000ffff067224 */ /* 0x000fd800078e0a06 */
[----:B------:R-:W2:Y:S02]  /*12940*/  @P0 LDC.64 R4, c[0x0][0x9e8] ;  /* 0x00027a00ff040b82 */ /* 0x000ea40000000a00 */
[----:B--2---:R-:W-:-:S05]  /*12950*/  @P0 IMAD.HI.U32 R4, R6, R4, RZ ;  /* 0x0000000406040227 */ /* 0x004fca00078e00ff */
[----:B------:R-:W-:-:S04]  /*12960*/  @P0 SHF.R.U32.HI R6, RZ, R5, R4 ;  /* 0x00000005ff060219 */ /* 0x000fc80000011604 */
[----:B------:R-:W-:Y:S01]  /*12970*/  LOP3.LUT R7, RZ, R6, RZ, 0x33, !PT ;  /* 0x00000006ff077212 */ /* 0x000fe200078e33ff */
[----:B------:R-:W-:Y:S06]  /*12980*/  BRA `(.L_x_2466) ;  /* 0x0000000000107947 */ /* 0x000fec0003800000 */
.L_x_2465:
[----:B------:R-:W-:-:S13]  /*12990*/  ISETP.NE.AND P0, PT, R3, 0x1, PT ;  /* 0x000000010300780c */ /* 0x000fda0003f05270 */
[----:B------:R-:W2:Y:S02]  /*129a0*/  @P0 LDC.64 R4, c[0x0][0x9e8] ;  /* 0x00027a00ff040b82 */ /* 0x000ea40000000a00 */
[----:B--2---:R-:W-:-:S05]  /*129b0*/  @P0 IMAD.HI.U32 R4, R7, R4, RZ ;  /* 0x0000000407040227 */ /* 0x004fca00078e00ff */
[----:B------:R-:W-:-:S07]  /*129c0*/  @P0 SHF.R.U32.HI R7, RZ, R5, R4 ;  /* 0x00000005ff070219 */ /* 0x000fce0000011604 */
.L_x_2466:
[----:B------:R-:W-:Y:S05]  /*129d0*/  BSYNC B0 ;  /* 0x0000000000007941 */ /* 0x000fea0003800000 */
.L_x_2464:
[----:B------:R-:W-:-:S05]  /*129e0*/  IMAD R7, R7, R3, R3 ;  /* 0x0000000307077224 */ /* 0x000fca00078e0203 */
[----:B------:R-:W-:-:S07]  /*129f0*/  VIMNMX R2, R2, R7, PT ;  /* 0x0000000702027248 */ /* 0x000fce0003fe0100 */
.L_x_2463:
[----:B------:R-:W2:Y:S01]  /*12a00*/  @P1 LDC R6, c[0x0][0x44c] ;  /* 0x00011300ff061b82 */ /* 0x000ea20000000800 */
[----:B------:R-:W-:Y:S01]  /*12a10*/  IMAD.MOV.U32 R4, RZ, RZ, R8 ;  /* 0x000000ffff047224 */ /* 0x000fe200078e0008 */
[----:B------:R-:W-:-:S06]  /*12a20*/  ULDC UR4, c[0x0][0x9dc] ;  /* 0x0002770000047ab9 */ /* 0x000fcc0000000800 */
[----:B------:R-:W3:Y:S01]  /*12a30*/  @P1 LDC R5, c[0x0][0x450] ;  /* 0x00011400ff051b82 */ /* 0x000ee20000000800 */
[----:B--2---:R-:W-:-:S05]  /*12a40*/  @P1 IMAD.HI.U32 R6, R8, R6, RZ ;  /* 0x0000000608061227 */ /* 0x004fca00078e00ff */
[----:B---3--:R-:W-:Y:S01]  /*12a50*/  @P1 SHF.R.U32.HI R4, RZ, R5, R6 ;  /* 0x00000005ff041219 */ /* 0x008fe20000011606 */
[----:B------:R-:W-:Y:S02]  /*12a60*/  VIADD R5, R2, 0x5f ;  /* 0x0000005f02057836 */ /* 0x000fe40000000000 */
[----:B------:R-:W-:Y:S01]  /*12a70*/  VIADD R6, R0, 0x5f ;  /* 0x0000005f00067836 */ /* 0x000fe20000000000 */
[----:B------:R-:W-:Y:S01]  /*12a80*/  IADD3 R2, R4, R0, -R9 ;  /* 0x0000000004027210 */ /* 0x000fe20007ffe809 */
[----:B------:R-:W-:-:S04]  /*12a90*/  IMAD.HI R5, R5, 0x2aaaaaab, RZ ;  /* 0x2aaaaaab05057827 */ /* 0x000fc800078e02ff */
[----:B------:R-:W-:Y:S01]  /*12aa0*/  IMAD.HI R6, R6, 0x2aaaaaab, RZ ;  /* 0x2aaaaaab06067827 */ /* 0x000fe200078e02ff */
[----:B------:R-:W-:-:S04]  /*12ab0*/  SHF.R.U32.HI R0, RZ, 0x1f, R5 ;  /* 0x0000001fff007819 */ /* 0x000fc80000011605 */
[----:B------:R-:W-:Y:S02]  /*12ac0*/  SHF.R.U32.HI R4, RZ, 0x1f, R6 ;  /* 0x0000001fff047819 */ /* 0x000fe40000011606 */
[----:B------:R-:W-:Y:S02]  /*12ad0*/  LEA.HI.SX32 R0, R5, R0, 0x1c ;  /* 0x0000000005007211 */ /* 0x000fe400078fe2ff */
[----:B------:R-:W-:-:S04]  /*12ae0*/  LEA.HI.SX32 R4, R6, R4, 0x1c ;  /* 0x0000000406047211 */ /* 0x000fc800078fe2ff */
[----:B------:R-:W-:Y:S01]  /*12af0*/  VIMNMX R7, R4, R0, PT ;  /* 0x0000000004077248 */ /* 0x000fe20003fe0100 */
[----:B------:R-:W-:-:S04]  /*12b00*/  VIADD R0, R2, -UR4 ;  /* 0x8000000402007c36 */ /* 0x000fc80008000000 */
[----:B------:R2:W-:Y:S01]  /*12b10*/  STL [R1+0x20], R7 ;  /* 0x0000200701007387 */ /* 0x0005e20000100800 */
[----:B------:R-:W-:Y:S05]  /*12b20*/  @!P2 BRA `(.L_x_2467) ;  /* 0x000000000044a947 */ /* 0x000fea0003800000 */
[----:B------:R-:W-:Y:S01]  /*12b30*/  ISETP.GT.AND P0, PT, R2, -0x1, PT ;  /* 0xffffffff0200780c */ /* 0x000fe20003f04270 */
[----:B------:R-:W-:-:S12]  /*12b40*/  BSSY B0, `(.L_x_2468) ;  /* 0x000000d000007945 */ /* 0x000fd80003800000 */
[----:B------:R-:W-:Y:S05]  /*12b50*/  @P0 BRA `(.L_x_2469) ;  /* 0x00000000001c0947 */ /* 0x000fea0003800000 */
[----:B------:R-:W-:Y:S02]  /*12b60*/  ISETP.NE.AND P0, PT, R3, 0x1, PT ;  /* 0x000000010300780c */ /* 0x000fe40003f05270 */
[----:B------:R-:W-:-:S11]  /*12b70*/  LOP3.LUT R2, RZ, R2, RZ, 0x33, !PT ;  /* 0x00000002ff027212 */ /* 0x000fd600078e33ff */
[----:B------:R-:W3:Y:S02]  /*12b80*/  @P0 LDC.64 R4, c[0x0][0x9e8] ;  /* 0x00027a00ff040b82 */ /* 0x000ee40000000a00 */
[----:B---3--:R-:W-:-:S05]  /*12b90*/  @P0 IMAD.HI.U32 R4, R2, R4, RZ ;  /* 0x0000000402040227 */ /* 0x008fca00078e00ff */
[----:B------:R-:W-:-:S04]  /*12ba0*/  @P0 SHF.R.U32.HI R2, RZ, R5, R4 ;  /* 0x00000005ff020219 */ /* 0x000fc80000011604 */
[----:B------:R-:W-:Y:S01]  /*12bb0*/  LOP3.LUT R2, RZ, R2, RZ, 0x33, !PT ;  /* 0x00000002ff027212 */ /* 0x000fe200078e33ff */
[----:B------:R-:W-:Y:S06]  /*12bc0*/  BRA `(.L_x_2470) ;  /* 0x0000000000107947 */ /* 0x000fec0003800000 */
.L_x_2469:
[----:B------:R-:W-:-:S13]  /*12bd0*/  ISETP.NE.AND P0, PT, R3, 0x1, PT ;  /* 0x000000010300780c */ /* 0x000fda0003f05270 */
[----:B------:R-:W3:Y:S02]  /*12be0*/  @P0 LDC.64 R4, c[0x0][0x9e8] ;  /* 0x00027a00ff040b82 */ /* 0x000ee40000000a00 */
[----:B---3--:R-:W-:-:S05]  /*12bf0*/  @P0 IMAD.HI.U32 R4, R2, R4, RZ ;  /* 0x0000000402040227 */ /* 0x008fca00078e00ff */
[----:B------:R-:W-:-:S07]  /*12c00*/  @P0 SHF.R.U32.HI R2, RZ, R5, R4 ;  /* 0x00000005ff020219 */ /* 0x000fce0000011604 */
.L_x_2470:
[----:B------:R-:W-:Y:S05]  /*12c10*/  BSYNC B0 ;  /* 0x0000000000007941 */ /* 0x000fea0003800000 */
.L_x_2468:
[----:B------:R-:W-:-:S05]  /*12c20*/  IMAD R2, R2, R3, RZ ;  /* 0x0000000302027224 */ /* 0x000fca00078e02ff */
[----:B------:R-:W-:-:S07]  /*12c30*/  VIMNMX R0, R0, R2, !PT ;  /* 0x0000000200007248 */ /* 0x000fce0007fe0100 */
.L_x_2467:
[----:B------:R-:W-:Y:S01]  /*12c40*/  IMAD.HI R0, R0, 0x2aaaaaab, RZ ;  /* 0x2aaaaaab00007827 */ /* 0x000fe200078e02ff */
[----:B------:R-:W-:Y:S04]  /*12c50*/  BSSY B7, `(.L_x_2471) ;  /* 0x00003fa000077945 */ /* 0x000fe80003800000 */
[----:B------:R-:W-:-:S04]  /*12c60*/  SHF.R.U32.HI R2, RZ, 0x1f, R0 ;  /* 0x0000001fff027819 */ /* 0x000fc80000011600 */
[----:B------:R-:W-:-:S04]  /*12c70*/  LEA.HI.SX32 R2, R0, R2, 0x1c ;  /* 0x0000000200027211 */ /* 0x000fc800078fe2ff */
[----:B------:R-:W-:-:S04]  /*12c80*/  VIMNMX R3, RZ, R2, !PT ;  /* 0x00000002ff037248 */ /* 0x000fc80007fe0100 */
[----:B------:R-:W-:Y:S01]  /*12c90*/  ISETP.GT.AND P0, PT, R7, R3, PT ;  /* 0x000000030700720c */ /* 0x000fe20003f04270 */
[----:B------:R3:W-:-:S12]  /*12ca0*/  STL [R1+0x1c], R3 ;  /* 0x00001c0301007387 */ /* 0x0007d80000100800 */
[----:B---3--:R-:W-:Y:S05]  /*12cb0*/  @P0 BRA `(.L_x_2472) ;  /* 0x0000000000440947 */ /* 0x008fea0003800000 */
[----:B------:R-:W3:Y:S02]  /*12cc0*/  S2R R3, SR_TID.X ;  /* 0x0000000000037919 */ /* 0x000ee40000002100 */
[----:B---3--:R-:W-:-:S04]  /*12cd0*/  LOP3.LUT R3, R3, 0x7f, RZ, 0xc0, !PT ;  /* 0x0000007f03037812 */ /* 0x008fc800078ec0ff */
[----:B------:R-:W-:-:S13]  /*12ce0*/  ISETP.NE.AND P0, PT, R3, RZ, PT ;  /* 0x000000ff0300720c */ /* 0x000fda0003f05270 */
[----:B------:R-:W-:Y:S05]  /*12cf0*/  @P0 BRA `(.L_x_2473) ;  /* 0x0000003c00bc0947 */ /* 0x000fea0003800000 */
[----:B------:R-:W3:Y:S01]  /*12d00*/  S2R R5, SR_LANEID ;  /* 0x0000000000057919 */ /* 0x000ee20000000000 */
[----:B------:R-:W-:Y:S01]  /*12d10*/  VOTEU.ANY UR4, UPT, PT ;  /* 0x0000000000047886 */ /* 0x000fe200038e0100 */
[----:B------:R-:W4:Y:S01]  /*12d20*/  LDC.64 R2, c[0x0][0xc60] ;  /* 0x00031800ff027b82 */ /* 0x000f220000000a00 */
[----:B------:R-:W3:Y:S02]  /*12d30*/  FLO.U32 R0, UR4 ;  /* 0x0000000400007d00 */ /* 0x000ee400080e0000 */
[----:B---3--:R-:W-:-:S06]  /*12d40*/  ISETP.EQ.U32.AND P0, PT, R0, R5, PT ;  /* 0x000000050000720c */ /* 0x008fcc0003f02070 */
[----:B------:R-:W4:Y:S07]  /*12d50*/  POPC R5, UR4 ;  /* 0x0000000400057d09 */ /* 0x000f2e0008000000 */
[----:B----4-:R-:W3:Y:S01]  /*12d60*/  @P0 ATOMG.E.ADD.STRONG.GPU PT, R3, desc[UR40][R2.64], R5 ;  /* 0x00000005020309a8 */ /* 0x010ee200081ee1e8 */
[----:B------:R-:W4:Y:S02]  /*12d70*/  S2R R4, SR_LTMASK ;  /* 0x0000000000047919 */ /* 0x000f240000003900 */
[----:B----4-:R-:W-:-:S04]  /*12d80*/  LOP3.LUT R4, R4, UR4, RZ, 0xc0, !PT ;  /* 0x0000000404047c12 */ /* 0x010fc8000f8ec0ff */
[----:B--2---:R-:W2:Y:S01]  /*12d90*/  POPC R7, R4 ;  /* 0x0000000400077309 */ /* 0x004ea20000000000 */
[----:B---3--:R-:W2:Y:S02]  /*12da0*/  SHFL.IDX PT, R0, R3, R0, 0x1f ;  /* 0x00001f0003007589 */ /* 0x008ea400000e0000 */
[----:B--2---:R-:W-:Y:S01]  /*12db0*/  IADD3 R16, R0, UR37, R7 ;  /* 0x0000002500107c10 */ /* 0x004fe2000fffe007 */
[----:B------:R-:W-:Y:S06]  /*12dc0*/  BRA `(.L_x_2473) ;  /* 0x0000003c00887947 */ /* 0x000fec0003800000 */
.L_x_2472:
        /* <DEDUP_REMOVED lines=17> */
[----:B------:R-:W-:Y:S02]  /*12ee0*/  IMAD.MOV.U32 R12, RZ, RZ, 0x1 ;  /* 0x00000001ff0c7424 */ /* 0x000fe400078e00ff */
[----:B------:R-:W-:-:S07]  /*12ef0*/  IMAD.MOV.U32 R13, RZ, RZ, RZ ;  /* 0x000000ffff0d7224 */ /* 0x000fce00078e00ff */
[----:B------:R-:W-:-:S07]  /*12f00*/  LEPC R20, `(.L_x_2475) ;  /* 0x000000001014794e */ /* 0x000fce0000000000 */
[----:B01-3--:R-:W-:Y:S05]  /*12f10*/  CALL.ABS.NOINC R2 ;  /* 0x0000000002007343 */ /* 0x00bfea0003c00000 */
.L_x_2475:
[----:B------:R-:W-:Y:S05]  /*12f20*/  BSYNC B6 ;  /* 0x0000000000067941 */ /* 0x000fea0003800000 */
.L_x_2474:
        /* <DEDUP_REMOVED lines=16> */
[----:B------:R-:W-:Y:S02]  /*13030*/  IMAD.MOV.U32 R12, RZ, RZ, 0x1 ;  /* 0x00000001ff0c7424 */ /* 0x000fe400078e00ff */
[----:B---3--:R-:W-:-:S07]  /*13040*/  IMAD.MOV.U32 R13, RZ, RZ, RZ ;  /* 0x000000ffff0d7224 */ /* 0x008fce00078e00ff */
[----:B------:R-:W-:-:S07]  /*13050*/  LEPC R20, `(.L_x_2478) ;  /* 0x000000001014794e */ /* 0x000fce0000000000 */
[----:B01--4-:R-:W-:Y:S05]  /*13060*/  CALL.ABS.NOINC R2 ;  /* 0x0000000002007343 */ /* 0x013fea0003c00000 */
.L_x_2478:
        /* <DEDUP_REMOVED lines=15> */
.L_x_2477:
[----:B------:R-:W-:Y:S05]  /*13160*/  BSYNC B6 ;  /* 0x0000000000067941 */ /* 0x000fea0003800000 */
.L_x_2476:
[----:B------:R-:W-:Y:S01]  /*13170*/  ULDC.64 UR4, c[0x0][0x9f8] ;  /* 0x00027e0000047ab9 */ /* 0x000fe20000000a00 */
[----:B------:R-:W3:Y:S01]  /*13180*/  LDL R17, [R1+0x20] ;  /* 0x0000200001117983 */ /* 0x000ee20000100800 */
[----:B------:R-:W-:Y:S01]  /*13190*/  ISETP.NE.U32.AND P0, PT, RZ, UR4, PT ;  /* 0x00000004ff007c0c */ /* 0x000fe2000bf05070 */
[----:B--2---:R-:W-:-:S03]  /*131a0*/  IMAD.MOV.U32 R7, RZ, RZ, R19 ;  /* 0x000000ffff077224 */ /* 0x004fc600078e0013 */
[----:B------:R-:W-:Y:S01]  /*131b0*/  ISETP.NE.AND.EX P0, PT, RZ, UR5, PT, P0 ;  /* 0x00000005ff007c0c */ /* 0x000fe2000bf05300 */
[----:B------:R-:W-:-:S12]  /*131c0*/  ULDC.64 UR4, c[0x0][0xa08] ;  /* 0x0002820000047ab9 */ /* 0x000fd80000000a00 */
[----:B------:R-:W2:Y:S02]  /*131d0*/  @P0 LDC.64 R2, c[0x0][0x9f8] ;  /* 0x00027e00ff020b82 */ /* 0x000ea40000000a00 */
[----:B--2---:R-:W-:-:S05]  /*131e0*/  @P0 IMAD.WIDE R2, R19, 0x4, R2 ;  /* 0x0000000413020825 */ /* 0x004fca00078e0202 */
[----:B------:R2:W4:Y:S02]  /*131f0*/  @P0 LDG.E R7, desc[UR40][R2.64] ;  /* 0x0000002802070981 */ /* 0x000524000c1e1900 */
[----:B--2---:R-:W2:Y:S02]  /*13200*/  LDC.64 R2, c[0x0][0x418] ;  /* 0x00010600ff027b82 */ /* 0x004ea40000000a00 */
[----:B--2---:R-:W-:Y:S01]  /*13210*/  LOP3.LUT P0, RZ, R2, UR4, RZ, 0xfc, !PT ;  /* 0x0000000402ff7c12 */ /* 0x004fe2000f80fcff */
[----:B------:R-:W-:-:S03]  /*13220*/  UMOV UR4, 0xffffffff ;  /* 0xffffffff00047882 */ /* 0x000fc60000000000 */
[----:B------:R-:W-:Y:S01]  /*13230*/  LOP3.LUT P0, RZ, R3, UR5, RZ, 0xfc, P0 ;  /* 0x0000000503ff7c12 */ /* 0x000fe2000800fcff */
[----:B---3--:R-:W-:Y:S01]  /*13240*/  VIADD R0, R17, 0xffffffff ;  /* 0xffffffff11007836 */ /* 0x008fe20000000000 */
[----:B----4-:R-:W-:Y:S01]  /*13250*/  SHF.R.S32.HI R8, RZ, 0x1f, R7 ;  /* 0x0000001fff087819 */ /* 0x010fe20000011407 */
[----:B------:R2:W-:Y:S01]  /*13260*/  STL [R1+0xc], R7 ;  /* 0x00000c0701007387 */ /* 0x0005e20000100800 */
[----:B------:R-:W-:-:S03]  /*13270*/  SEL R17, R7, RZ, !P0 ;  /* 0x000000ff07117207 */ /* 0x000fc60004000000 */
[----:B------:R2:W-:Y:S01]  /*13280*/  STL [R1+0x14], R8 ;  /* 0x0000140801007387 */ /* 0x0005e20000100800 */
[----:B------:R-:W-:Y:S05]  /*13290*/  BRA.DIV UR4, `(.L_x_2479) ;  /* 0x0000004e04247947 */ /* 0x000fea000b800000 */
[----:B------:R-:W3:Y:S02]  /*132a0*/  S2R R4, SR_TID.X ;  /* 0x0000000000047919 */ /* 0x000ee40000002100 */
[----:B---3--:R-:W-:-:S04]  /*132b0*/  SHF.R.U32.HI R4, RZ, 0x5, R4 ;  /* 0x00000005ff047819 */ /* 0x008fc80000011604 */
[----:B------:R-:W-:-:S05]  /*132c0*/  LOP3.LUT R4, R4, 0x3, RZ, 0xc0, !PT ;  /* 0x0000000304047812 */ /* 0x000fca00078ec0ff */
[----:B------:R3:W4:Y:S02]  /*132d0*/  SHFL.IDX PT, R14, R4, RZ, 0x1f ;  /* 0x00001fff040e7589 */ /* 0x00072400000e0000 */
.L_x_2585:
[----:B---3--:R-:W3:Y:S01]  /*132e0*/  LDL.LU R4, [R1] ;  /* 0x0000000001047983 */ /* 0x008ee20000300800 */
[----:B------:R-:W-:Y:S02]  /*132f0*/  PLOP3.LUT P1, PT, PT, PT, PT, 0x8, 0x0 ;  /* 0x000000000000781c */ /* 0x000fe40003f2e170 */
[----:B----4-:R-:W-:Y:S01]  /*13300*/  ISETP.NE.AND P0, PT, R14, RZ, PT ;  /* 0x000000ff0e00720c */ /* 0x010fe20003f05270 */
[----:B------:R4:W-:Y:S01]  /*13310*/  STL [R1+0x28], R0 ;  /* 0x0000280001007387 */ /* 0x0009e20000100800 */
[----:B---3--:R-:W-:-:S09]  /*13320*/  LOP3.LUT R4, R4, 0xfffffffe, RZ, 0xc0, !PT ;  /* 0xfffffffe04047812 */ /* 0x008fd200078ec0ff */
[----:B------:R-:W-:-:S05]  /*13330*/  @P1 LOP3.LUT R4, R4, 0x1, RZ, 0xfc, !PT ;  /* 0x0000000104041812 */ /* 0x000fca00078efcff */
[----:B------:R4:W-:Y:S01]  /*13340*/  STL [R1], R4 ;  /* 0x0000000401007387 */ /* 0x0009e20000100800 */
[----:B------:R-:W-:Y:S05]  /*13350*/  @P0 BRA `(.L_x_2480) ;  /* 0x00000004001c0947 */ /* 0x000fea0003800000 */
[----:B------:R-:W-:-:S03]  /*13360*/  UMOV UR4, 0xffffffff ;  /* 0xffffffff00047882 */ /* 0x000fc60000000000 */
[----:B------:R-:W-:Y:S05]  /*13370*/  BRA.DIV UR4, `(.L_x_2481) ;  /* 0x0000004e04207947 */ /* 0x000fea000b800000 */
[----:B------:R-:W-:-:S13]  /*13380*/  ELECT P6, URZ, PT ;  /* 0x00000000003f782f */ /* 0x000fda00038c0000 */
.L_x_2588:
[----:B------:R-:W-:Y:S05]  /*13390*/  @!P6 BRA `(.L_x_2480) ;  /* 0x00000004000ce947 */ /* 0x000fea0003800000 */
[----:B------:R-:W-:-:S04]  /*133a0*/  ISETP.NE.U32.AND P0, PT, R2, RZ, PT ;  /* 0x000000ff0200720c */ /* 0x000fc80003f05070 */
[----:B------:R-:W-:-:S13]  /*133b0*/  ISETP.NE.AND.EX P0, PT, R3, RZ, PT, P0 ;  /* 0x000000ff0300720c */ /* 0x000fda0003f05300 */
[----:B------:R-:W-:Y:S05]  /*133c0*/  @!P0 BRA `(.L_x_2482) ;  /* 0x0000000000508947 */ /* 0x000fea0003800000 */
[----:B------:R-:W3:Y:S01]  /*133d0*/  LDC R6, c[0x0][0x43c] ;  /* 0x00010f00ff067b82 */ /* 0x000ee20000000800 */
[----:B01----:R-:W-:Y:S01]  /*133e0*/  IMAD.MOV.U32 R9, RZ, RZ, R0 ;  /* 0x000000ffff097224 */ /* 0x003fe200078e0000 */
[----:B------:R-:W-:-:S03]  /*133f0*/  ULDC.64 UR4, c[0x0][0x428] ;  /* 0x00010a0000047ab9 */ /* 0x000fc60000000a00 */
[----:B----4-:R-:W-:Y:S01]  /*13400*/  IMAD.MOV.U32 R0, RZ, RZ, R9 ;  /* 0x000000ffff007224 */ /* 0x010fe200078e0009 */
[----:B---3--:R-:W-:-:S13]  /*13410*/  ISETP.NE.AND P0, PT, R6, 0x1, PT ;  /* 0x000000010600780c */ /* 0x008fda0003f05270 */
[----:B------:R-:W0:Y:S02]  /*13420*/  @P0 LDC.64 R4, c[0x0][0x440] ;  /* 0x00011000ff040b82 */ /* 0x000e240000000a00 */
[----:B0-----:R-:W-:-:S05]  /*13430*/  @P0 IMAD.HI.U32 R4, R9, R4, RZ ;  /* 0x0000000409040227 */ /* 0x001fca00078e00ff */
[----:B------:R-:W-:-:S04]  /*13440*/  @P0 SHF.R.U32.HI R0, RZ, R5, R4 ;  /* 0x00000005ff000219 */ /* 0x000fc80000011604 */
[--C-:B------:R-:W-:Y:S01]  /*13450*/  SHF.R.S32.HI R5, RZ, 0x1f, R0.reuse ;  /* 0x0000001fff057819 */ /* 0x100fe20000011400 */
[----:B------:R-:W-:-:S04]  /*13460*/  IMAD.MOV R4, RZ, RZ, -R0 ;  /* 0x000000ffff047224 */ /* 0x000fc800078e0a00 */
[----:B------:R-:W-:Y:S02]  /*13470*/  IMAD R9, R6, R4, R9 ;  /* 0x0000000406097224 */ /* 0x000fe400078e0209 */
[----:B------:R-:W-:Y:S02]  /*13480*/  IMAD R6, R8, UR4, RZ ;  /* 0x0000000408067c24 */ /* 0x000fe4000f8e02ff */
[----:B------:R-:W-:Y:S01]  /*13490*/  IMAD.MOV.U32 R4, RZ, RZ, R0 ;  /* 0x000000ffff047224 */ /* 0x000fe200078e0000 */
[----:B------:R3:W-:Y:S01]  /*134a0*/  STL [R1+0x28], R9 ;  /* 0x0000280901007387 */ /* 0x0007e20000100800 */
[C---:B------:R-:W-:Y:S02]  /*134b0*/  IMAD R0, R7.reuse, UR5, R6 ;  /* 0x0000000507007c24 */ /* 0x040fe4000f8e0206 */
[----:B------:R-:W-:-:S04]  /*134c0*/  IMAD.WIDE.U32 R4, R7, UR4, R4 ;  /* 0x0000000407047c25 */ /* 0x000fc8000f8e0004 */
[----:B------:R-:W-:Y:S01]  /*134d0*/  IMAD.IADD R0, R5, 0x1, R0 ;  /* 0x0000000105007824 */ /* 0x000fe200078e0200 */
[----:B------:R-:W-:-:S04]  /*134e0*/  LEA R2, P0, R4, R2, 0x2 ;  /* 0x0000000204027211 */ /* 0x000fc800078010ff */
[----:B------:R-:W-:-:S05]  /*134f0*/  LEA.HI.X R3, R4, R3, R0, 0x2, P0 ;  /* 0x0000000304037211 */ /* 0x000fca00000f1400 */
[----:B------:R3:W5:Y:S04]  /*13500*/  LDG.E R17, desc[UR40][R2.64] ;  /* 0x0000002802117981 */ /* 0x000768000c1e1900 */
.L_x_2482:
[----:B--2---:R-:W2:Y:S04]  /*13510*/  LDL R7, [R1+0x4] ;  /* 0x0000040001077983 */ /* 0x004ea80000100800 */
[----:B----4-:R-:W2:Y:S04]  /*13520*/  LDL R0, [R1+0x8] ;  /* 0x0000080001007983 */ /* 0x010ea80000100800 */
[----:B---3--:R-:W3:Y:S01]  /*13530*/  LDL R2, [R1+0x10] ;  /* 0x0000100001027983 */ /* 0x008ee20000100800 */
[----:B--2---:R-:W-:Y:S01]  /*13540*/  IMAD R0, R0, 0x8, R7 ;  /* 0x0000000800007824 */ /* 0x004fe200078e0207 */
[----:B---3--:R-:W-:-:S04]  /*13550*/  SHF.L.U32 R2, R2, 0x1f, RZ ;  /* 0x0000001f02027819 */ /* 0x008fc800000006ff */
[----:B------:R-:W2:Y:S02]  /*13560*/  SYNCS.PHASECHK.TRANS64.TRYWAIT P0, [R0+URZ+0x22840], R2 ;  /* 0x02284002000075a7 */ /* 0x000ea4000800017f */
[----:B--2---:R-:W-:Y:S05]  /*13570*/  @!P0 BRA `(.L_x_2483) ;  /* 0x0000004800c08947 */ /* 0x004fea0003800000 */
.L_x_2589:
        /* <DEDUP_REMOVED lines=11> */
.L_x_2484:
[----:B------:R-:W3:Y:S04]  /*13630*/  LDL R6, [R1+0x4] ;  /* 0x0000040001067983 */ /* 0x000ee80000100800 */
[----:B------:R-:W3:Y:S04]  /*13640*/  LDL R5, [R1+0x8] ;  /* 0x0000080001057983 */ /* 0x000ee80000100800 */
[----:B------:R-:W4:Y:S04]  /*13650*/  LDL R4, [R1+0x28] ;  /* 0x0000280001047983 */ /* 0x000f280000100800 */
[----:B------:R-:W4:Y:S04]  /*13660*/  LDL R3, [R1+0x18] ;  /* 0x0000180001037983 */ /* 0x000f280000100800 */
[----:B--2---:R-:W2:Y:S01]  /*13670*/  LDL.LU R2, [R1] ;  /* 0x0000000001027983 */ /* 0x004ea20000300800 */
[----:B------:R-:W-:Y:S01]  /*13680*/  R2UR UR9, R0 ;  /* 0x00000000000972ca */ /* 0x000fe200000e0000 */
[----:B------:R-:W-:Y:S01]  /*13690*/  UIADD3 UR6, UP0, UR38, 0x370, URZ ;  /* 0x0000037026067890 */ /* 0x000fe2000ff1e03f */
[----:B------:R-:W-:Y:S01]  /*136a0*/  PLOP3.LUT P0, PT, PT, PT, PT, 0x80, 0x0 ;  /* 0x000000000000781c */ /* 0x000fe20003f0f070 */
[----:B------:R-:W-:Y:S01]  /*136b0*/  UMOV UR5, 0x14f00000 ;  /* 0x14f0000000057882 */ /* 0x000fe20000000000 */
[----:B------:R-:W-:Y:S01]  /*136c0*/  R2UR UR12, R18 ;  /* 0x00000000120c72ca */ /* 0x000fe200000e0000 */
[----:B------:R-:W-:Y:S01]  /*136d0*/  UIADD3.X UR7, URZ, UR39, URZ, UP0, !UPT ;  /* 0x000000273f077290 */ /* 0x000fe200087fe43f */
[----:B-----5:R-:W-:Y:S01]  /*136e0*/  R2UR UR13, R17 ;  /* 0x00000000110d72ca */ /* 0x020fe200000e0000 */
[----:B------:R-:W-:-:S06]  /*136f0*/  UMOV UR10, URZ ;  /* 0x0000003f000a7c82 */ /* 0x000fcc0008000000 */
[----:B------:R-:W-:Y:S01]  /*13700*/  UIADD3 UR9, UR9, 0x22830, URZ ;  /* 0x0002283009097890 */ /* 0x000fe2000fffe03f */
[----:B---3--:R-:W-:Y:S01]  /*13710*/  IMAD R0, R5, 0x3000, R6 ;  /* 0x0000300005007824 */ /* 0x008fe200078e0206 */
[----:B----4-:R-:W-:-:S04]  /*13720*/  R2UR UR11, R4 ;  /* 0x00000000040b72ca */ /* 0x010fc800000e0000 */
[----:B------:R-:W-:Y:S02]  /*13730*/  R2UR UR8, R0 ;  /* 0x00000000000872ca */ /* 0x000fe400000e0000 */
[----:B------:R-:W-:Y:S02]  /*13740*/  R2UR UR4, R3 ;  /* 0x00000000030472ca */ /* 0x000fe400000e0000 */
[----:B--2---:R-:W-:-:S04]  /*13750*/  LOP3.LUT R2, R2, 0xfffffffe, RZ, 0xc0, !PT ;  /* 0xfffffffe02027812 */ /* 0x004fc800078ec0ff */
[----:B------:R-:W-:-:S05]  /*13760*/  @P0 LOP3.LUT R2, R2, 0x1, RZ, 0xfc, !PT ;  /* 0x0000000102020812 */ /* 0x000fca00078efcff */
[----:B------:R-:W-:Y:S02]  /*13770*/  UIADD3 UR8, UR8, 0x1c400, URZ ;  /* 0x0001c40008087890 */ /* 0x000fe4000fffe03f */
[----:B------:R-:W-:Y:S01]  /*13780*/  UIMAD UR11, UR11, 0x60, UR4 ;  /* 0x000000600b0b78a4 */ /* 0x000fe2000f8e0204 */
[----:B------:R3:W-:Y:S02]  /*13790*/  STL [R1], R2 ;  /* 0x0000000201007387 */ /* 0x0007e40000100800 */
[----:B------:R-:W-:-:S06]  /*137a0*/  UMOV UR4, 0x0 ;  /* 0x0000000000047882 */ /* 0x000fcc0000000000 */
[----:B------:R3:W-:Y:S01]  /*137b0*/  UTMALDG.4D [UR8], [UR6], desc[UR4] ;  /* 0x00000408060075b4 */ /* 0x0007e20008019000 */
[----:B------:R-:W-:Y:S02]  /*137c0*/  NOP ;  /* 0x0000000000007918 */ /* 0x000fe40000000000 */
.L_x_2480:
[----:B----4-:R-:W4:Y:S04]  /*137d0*/  LDL R0, [R1+0x4] ;  /* 0x0000040001007983 */ /* 0x010f280000100800 */
[----:B------:R-:W5:Y:S01]  /*137e0*/  LDL.LU R3, [R1+0x38] ;  /* 0x0000380001037983 */ /* 0x000f620000300800 */
[----:B------:R-:W-:Y:S05]  /*137f0*/  WARPSYNC.ALL ;  /* 0x0000000000007948 */ /* 0x000fea0003800000 */
[----:B---3--:R-:W-:Y:S01]  /*13800*/  ULDC.64 UR4, c[0x0][0x298] ;  /* 0x0000a60000047ab9 */ /* 0x008fe20000000a00 */
[----:B------:R-:W-:Y:S01]  /*13810*/  BSSY B6, `(.L_x_2485) ;  /* 0x000001c000067945 */ /* 0x000fe20003800000 */
[----:B------:R-:W-:Y:S01]  /*13820*/  BAR.SYNC.DEFER_BLOCKING 0x8, 0x180 ;  /* 0x0206000000007b1d */ /* 0x000fe20000010000 */
[----:B----4-:R-:W-:Y:S01]  /*13830*/  VIADD R0, R0, 0x18400 ;  /* 0x0001840000007836 */ /* 0x010fe20000000000 */
[----:B-----5:R-:W-:Y:S01]  /*13840*/  SHF.R.S32.HI R2, RZ, 0x1f, R3 ;  /* 0x0000001fff027819 */ /* 0x020fe20000011403 */
[----:B------:R-:W-:-:S03]  /*13850*/  IMAD.WIDE.U32 R4, R3, UR4, RZ ;  /* 0x0000000403047c25 */ /* 0x000fc6000f8e00ff */
[----:B------:R-:W-:Y:S01]  /*13860*/  LOP3.LUT P0, RZ, R0, 0x3ff, RZ, 0xc0, !PT ;  /* 0x000003ff00ff7812 */ /* 0x000fe2000780c0ff */
[----:B------:R-:W-:Y:S01]  /*13870*/  IMAD R2, R2, UR4, RZ ;  /* 0x0000000402027c24 */ /* 0x000fe2000f8e02ff */
[----:B------:R3:W-:Y:S03]  /*13880*/  STL.64 [R1+0x38], R4 ;  /* 0x0000380401007387 */ /* 0x0007e60000100a00 */
[----:B------:R-:W-:-:S04]  /*13890*/  IMAD R2, R3, UR5, R2 ;  /* 0x0000000503027c24 */ /* 0x000fc8000f8e0202 */
[----:B------:R-:W-:-:S05]  /*138a0*/  IMAD.IADD R0, R5, 0x1, R2 ;  /* 0x0000000105007824 */ /* 0x000fca00078e0202 */
[----:B------:R3:W-:Y:S01]  /*138b0*/  STL [R1+0x44], R0 ;  /* 0x0000440001007387 */ /* 0x0007e20000100800 */
[----:B------:R-:W-:Y:S05]  /*138c0*/  @!P0 BRA `(.L_x_2486) ;  /* 0x0000000000408947 */ /* 0x000fea0003800000 */
[----:B------:R-:W-:Y:S01]  /*138d0*/  MOV R2, 0x0 ;  /* 0x0000000000027802 */ /* 0x000fe20000000f00 */
[----:B------:R-:W-:Y:S01]  /*138e0*/  ULDC.64 UR6, c[0x4][0x98] ;  /* 0x0100260000067ab9 */ /* 0x000fe20000000a00 */
[----:B------:R-:W-:Y:S01]  /*138f0*/  ULDC.64 UR8, c[0x4][0xa0] ;  /* 0x0100280000087ab9 */ /* 0x000fe20000000a00 */
[----:B------:R-:W-:Y:S01]  /*13900*/  ULDC.64 UR4, c[0x4][0x20] ;  /* 0x0100080000047ab9 */ /* 0x000fe20000000a00 */
[----:B---3--:R-:W-:Y:S02]  /*13910*/  IMAD.U32 R4, RZ, RZ, UR6 ;  /* 0x00000006ff047e24 */ /* 0x008fe4000f8e00ff */
        /* <DEDUP_REMOVED lines=11> */
.L_x_2486:
[----:B------:R-:W-:Y:S05]  /*139d0*/  BSYNC B6 ;  /* 0x0000000000067941 */ /* 0x000fea0003800000 */
.L_x_2485:
[----:B---3--:R-:W3:Y:S01]  /*139e0*/  LDL.LU R0, [R1+0x44] ;  /* 0x0000440001007983 */ /* 0x008ee20000300800 */
[----:B--2---:R-:W2:Y:S01]  /*139f0*/  LDC R7, c[0x0][0x448] ;  /* 0x00011200ff077b82 */ /* 0x004ea20000000800 */
[----:B------:R-:W-:Y:S01]  /*13a00*/  ULDC.64 UR4, c[0x0][0x2d8] ;  /* 0x0000b60000047ab9 */ /* 0x000fe20000000a00 */
[----:B------:R-:W-:Y:S01]  /*13a10*/  ULDC UR6, c[0x0][0x2b8] ;  /* 0x0000ae0000067ab9 */ /* 0x000fe20000000800 */
[----:B------:R-:W3:Y:S04]  /*13a20*/  LDL.LU.64 R2, [R1+0x38] ;  /* 0x0000380001027983 */ /* 0x000ee80000300a00 */
[----:B------:R-:W4:Y:S04]  /*13a30*/  LDL R12, [R1+0x2c] ;  /* 0x00002c00010c7983 */ /* 0x000f280000100800 */
[----:B01----:R0:W5:Y:S01]  /*13a40*/  LDL R9, [R1+0x24] ;  /* 0x0000240001097983 */ /* 0x0031620000100800 */
[----:B------:R-:W1:Y:S01]  /*13a50*/  S2R R5, SR_TID.X ;  /* 0x0000000000057919 */ /* 0x000e620000002100 */
[----:B------:R-:W0:Y:S01]  /*13a60*/  S2R R6, SR_TID.X ;  /* 0x0000000000067919 */ /* 0x000e220000002100 */
[----:B-1----:R-:W-:-:S04]  /*13a70*/  LOP3.LUT R5, R5, 0x7f, RZ, 0xc0, !PT ;  /* 0x0000007f05057812 */ /* 0x002fc800078ec0ff */
[----:B------:R-:W-:Y:S01]  /*13a80*/  SHF.R.U32.HI R5, RZ, 0x3, R5 ;  /* 0x00000003ff057819 */ /* 0x000fe20000011605 */
[----:B0-----:R-:W-:-:S05]  /*13a90*/  IMAD.SHL.U32 R8, R6, 0x10, RZ ;  /* 0x0000001006087824 */ /* 0x001fca00078e00ff */
[----:B------:R-:W-:Y:S01]  /*13aa0*/  LOP3.LUT R8, R5, 0x70, R8, 0xf8, !PT ;  /* 0x0000007005087812 */ /* 0x000fe200078ef808 */
[----:B---3--:R-:W-:Y:S01]  /*13ab0*/  IMAD.MOV.U32 R3, RZ, RZ, R0 ;  /* 0x000000ffff037224 */ /* 0x008fe200078e0000 */
[----:B------:R-:W-:-:S05]  /*13ac0*/  SHF.R.S32.HI R0, RZ, 0x1f, R18 ;  /* 0x0000001fff007819 */ /* 0x000fca0000011412 */
[----:B------:R-:W-:Y:S02]  /*13ad0*/  IMAD R0, R0, UR4, RZ ;  /* 0x0000000400007c24 */ /* 0x000fe4000f8e02ff */
[----:B------:R-:W-:-:S04]  /*13ae0*/  IMAD.WIDE.U32 R2, R18, UR4, R2 ;  /* 0x0000000412027c25 */ /* 0x000fc8000f8e0002 */
[----:B------:R-:W-:Y:S01]  /*13af0*/  IMAD R0, R18, UR5, R0 ;  /* 0x0000000512007c24 */ /* 0x000fe2000f8e0200 */
[----:B------:R-:W-:Y:S02]  /*13b00*/  ULDC.64 UR4, c[0x0][0xa00] ;  /* 0x0002800000047ab9 */ /* 0x000fe40000000a00 */
[----:B------:R-:W-:Y:S01]  /*13b10*/  ISETP.NE.U32.AND P0, PT, RZ, UR4, PT ;  /* 0x00000004ff007c0c */ /* 0x000fe2000bf05070 */
[----:B------:R-:W-:Y:S01]  /*13b20*/  IMAD.IADD R3, R3, 0x1, R0 ;  /* 0x0000000103037824 */ /* 0x000fe200078e0200 */
[----:B------:R-:W-:Y:S02]  /*13b30*/  SHF.R.S32.HI R0, RZ, 0x1f, R19 ;  /* 0x0000001fff007819 */ /* 0x000fe40000011413 */
[----:B------:R-:W-:Y:S01]  /*13b40*/  ISETP.NE.AND.EX P0, PT, RZ, UR5, PT, P0 ;  /* 0x00000005ff007c0c */ /* 0x000fe2000bf05300 */
[----:B------:R-:W-:-:S03]  /*13b50*/  ULDC.64 UR4, c[0x0][0x2e0] ;  /* 0x0000b80000047ab9 */ /* 0x000fc60000000a00 */
[----:B------:R-:W-:Y:S02]  /*13b60*/  SEL R4, R0, RZ, !P0 ;  /* 0x000000ff00047207 */ /* 0x000fe40004000000 */
[----:B------:R-:W-:Y:S02]  /*13b70*/  SEL R0, R19, RZ, !P0 ;  /* 0x000000ff13007207 */ /* 0x000fe40004000000 */
[----:B--2---:R-:W-:-:S13]  /*13b80*/  ISETP.NE.AND P0, PT, R7, 0x1, PT ;  /* 0x000000010700780c */ /* 0x004fda0003f05270 */
[----:B------:R-:W0:Y:S08]  /*13b90*/  @P0 LDC R5, c[0x0][0x44c] ;  /* 0x00011300ff050b82 */ /* 0x000e300000000800 */
[----:B------:R-:W1:Y:S01]  /*13ba0*/  @P0 LDC R6, c[0x0][0x450] ;  /* 0x00011400ff060b82 */ /* 0x000e620000000800 */
[----:B------:R-:W-:Y:S02]  /*13bb0*/  IMAD R4, R4, UR4, RZ ;  /* 0x0000000404047c24 */ /* 0x000fe4000f8e02ff */
[----:B------:R-:W-:-:S04]  /*13bc0*/  IMAD.WIDE.U32 R2, R0, UR4, R2 ;  /* 0x0000000400027c25 */ /* 0x000fc8000f8e0002 */
[----:B------:R-:W-:Y:S01]  /*13bd0*/  IMAD R0, R0, UR5, R4 ;  /* 0x0000000500007c24 */ /* 0x000fe2000f8e0204 */
[----:B------:R-:W-:Y:S01]  /*13be0*/  ULDC.64 UR4, c[0x0][0x2d0] ;  /* 0x0000b40000047ab9 */ /* 0x000fe20000000a00 */
[----:B----4-:R-:W-:Y:S02]  /*13bf0*/  IMAD.IADD R4, R8, 0x1, R12 ;  /* 0x0000000108047824 */ /* 0x010fe400078e020c */
[----:B------:R-:W-:Y:S02]  /*13c00*/  IMAD.IADD R3, R3, 0x1, R0 ;  /* 0x0000000103037824 */ /* 0x000fe400078e0200 */
[----:B0-----:R-:W-:Y:S01]  /*13c10*/  @P0 IMAD.HI.U32 R5, R4, R5, RZ ;  /* 0x0000000504050227 */ /* 0x001fe200078e00ff */
[----:B------:R-:W0:Y:S03]  /*13c20*/  S2R R8, SR_TID.X ;  /* 0x0000000000087919 */ /* 0x000e260000002100 */
[----:B------:R-:W-:Y:S01]  /*13c30*/  IMAD.MOV.U32 R0, RZ, RZ, R4 ;  /* 0x000000ffff007224 */ /* 0x000fe200078e0004 */
[----:B-1----:R-:W-:-:S05]  /*13c40*/  @P0 SHF.R.U32.HI R0, RZ, R6, R5 ;  /* 0x00000006ff000219 */ /* 0x002fca0000011605 */
        /* <DEDUP_REMOVED lines=18> */
[----:B------:R-:W-:Y:S02]  /*13d70*/  LOP3.LUT R8, R8, 0x7f, RZ, 0xc0, !PT ;  /* 0x0000007f08087812 */ /* 0x000fe400078ec0ff */
[----:B------:R-:W-:Y:S02]  /*13d80*/  ISETP.GE.AND P0, PT, R10, UR6, PT ;  /* 0x000000060a007c0c */ /* 0x000fe4000bf06270 */
[----:B------:R-:W-:-:S02]  /*13d90*/  LEA.HI.X R2, R2, UR5, R4, 0x1, P1 ;  /* 0x0000000502027c11 */ /* 0x000fc400088f0c04 */
[----:B------:R-:W-:Y:S01]  /*13da0*/  SHF.R.U32.HI R8, RZ, 0x3, R8 ;  /* 0x00000003ff087819 */ /* 0x000fe20000011608 */
[----:B------:R-:W-:Y:S08]  /*13db0*/  BRA.DIV UR4, `(.L_x_2487) ;  /* 0x0000004204c47947 */ /* 0x000ff0000b800000 */
[----:B------:R-:W2:Y:S04]  /*13dc0*/  LDL.LU R6, [R1+0x30] ;  /* 0x0000300001067983 */ /* 0x000ea80000300800 */
[----:B------:R-:W3:Y:S01]  /*13dd0*/  LDL.LU R11, [R1+0x2c] ;  /* 0x00002c00010b7983 */ /* 0x000ee20000300800 */
[----:B--2---:R-:W-:-:S03]  /*13de0*/  IMAD R4, R6, R7, RZ ;  /* 0x0000000706047224 */ /* 0x004fc600078e02ff */
[----:B------:R-:W0:Y:S01]  /*13df0*/  SHFL.IDX PT, R7, R0, RZ, 0x181f ;  /* 0x00181fff00077589 */ /* 0x000e2200000e0000 */
[----:B---3--:R-:W-:-:S03]  /*13e00*/  IMAD.IADD R3, R8, 0x1, R11 ;  /* 0x0000000108037824 */ /* 0x008fc600078e020b */
[----:B------:R-:W1:Y:S01]  /*13e10*/  SHFL.IDX PT, R6, R2, RZ, 0x181f ;  /* 0x00181fff02067589 */ /* 0x000e6200000e0000 */
[C---:B------:R-:W-:Y:S01]  /*13e20*/  VIADD R5, R3.reuse, 0x10 ;  /* 0x0000001003057836 */ /* 0x040fe20000000000 */
        /* <DEDUP_REMOVED lines=63> */
.L_x_2606:
        /* <DEDUP_REMOVED lines=11> */
.L_x_2488:
        /* <DEDUP_REMOVED lines=19> */
.L_x_2607:
[----:B------:R-:W-:Y:S05]  /*14400*/  BSYNC B0 ;  /* 0x0000000000007941 */ /* 0x000fea0003800000 */
.L_x_2489:
[----:B0-----:R-:W2:Y:S01]  /*14410*/  LDL R2, [R1] ;  /* 0x0000000001027983 */ /* 0x001ea20000100800 */
        /* <DEDUP_REMOVED lines=15> */
.L_x_2608:
[----:B------:R-:W-:Y:S05]  /*14510*/  BSYNC B1 ;  /* 0x0000000000017941 */ /* 0x000fea0003800000 */
.L_x_2493:
        /* <DEDUP_REMOVED lines=9> */
.L_x_2496:
[----:B------:R-:W-:Y:S05]  /*145b0*/  BSYNC B1 ;  /* 0x0000000000017941 */ /* 0x000fea0003800000 */
.L_x_2495:
[----:B------:R-:W2:Y:S04]  /*145c0*/  LDL R5, [R1+0x4] ;  /* 0x0000040001057983 */ /* 0x000ea80000100800 */
[----:B0-----:R-:W2:Y:S04]  /*145d0*/  LDL R0, [R1+0x8] ;  /* 0x0000080001007983 */ /* 0x001ea80000100800 */
[----:B------:R-:W3:Y:S04]  /*145e0*/  LDL R4, [R1+0x18] ;  /* 0x0000180001047983 */ /* 0x000ee80000100800 */
[----:B------:R-:W3:Y:S01]  /*145f0*/  LDL.LU R3, [R1+0x28] ;  /* 0x0000280001037983 */ /* 0x000ee20000300800 */
        /* <DEDUP_REMOVED lines=10> */
.L_x_2497:
        /* <DEDUP_REMOVED lines=15> */
.L_x_2498:
        /* <DEDUP_REMOVED lines=15> */
.L_x_2499:
        /* <DEDUP_REMOVED lines=15> */
.L_x_2500:
        /* <DEDUP_REMOVED lines=10> */
.L_x_2492:
[----:B------:R-:W-:Y:S05]  /*14a10*/  BSYNC B0 ;  /* 0x0000000000007941 */ /* 0x000fea0003800000 */
.L_x_2491:
[----:B------:R-:W2:Y:S04]  /*14a20*/  LDL R4, [R1+0x20] ;  /* 0x0000200001047983 */ /* 0x000ea80000100800 */
[----:B------:R-:W3:Y:S01]  /*14a30*/  LDL R5, [R1+0x1c] ;  /* 0x00001c0001057983 */ /* 0x000ee20000100800 */
[----:B------:R-:W-:Y:S01]  /*14a40*/  BSSY B0, `(.L_x_2501) ;  /* 0x00001ff000007945 */ /* 0x000fe20003800000 */
[----:B--2---:R-:W-:-:S05]  /*14a50*/  VIADD R0, R4, 0xfffffffe ;  /* 0xfffffffe04007836 */ /* 0x004fca0000000000 */
[----:B---3--:R-:W-:-:S13]  /*14a60*/  ISETP.GE.AND P0, PT, R0, R5, PT ;  /* 0x000000050000720c */ /* 0x008fda0003f06270 */
[----:B------:R-:W-:Y:S05]  /*14a70*/  @!P0 BRA `(.L_x_2502) ;  /* 0x0000001c00ec8947 */ /* 0x000fea0003800000 */
[----:B------:R-:W-:Y:S01]  /*14a80*/  IMAD.MOV R2, RZ, RZ, -R4 ;  /* 0x000000ffff027224 */ /* 0x000fe200078e0a04 */
[----:B------:R-:W-:Y:S01]  /*14a90*/  LOP3.LUT R6, RZ, R5, RZ, 0x33, !PT ;  /* 0x00000005ff067212 */ /* 0x000fe200078e33ff */
[----:B------:R-:W-:Y:S03]  /*14aa0*/  BSSY B2, `(.L_x_2503) ;  /* 0x00000ab000027945 */ /* 0x000fe60003800000 */
[----:B------:R-:W-:-:S05]  /*14ab0*/  VIADDMNMX R6, R2, 0x1, R6, !PT ;  /* 0x0000000102067846 */ /* 0x000fca0007800106 */
[----:B------:R-:W-:-:S05]  /*14ac0*/  IMAD.IADD R2, R4, 0x1, R6 ;  /* 0x0000000104027824 */ /* 0x000fca00078e0206 */
[----:B------:R-:W-:-:S04]  /*14ad0*/  LOP3.LUT R2, R2, 0x1, RZ, 0xc0, !PT ;  /* 0x0000000102027812 */ /* 0x000fc800078ec0ff */
[----:B------:R-:W-:-:S13]  /*14ae0*/  ISETP.NE.U32.AND P0, PT, R2, 0x1, PT ;  /* 0x000000010200780c */ /* 0x000fda0003f05070 */
[----:B------:R-:W-:Y:S05]  /*14af0*/  @P0 BRA `(.L_x_2504) ;  /* 0x0000000800940947 */ /* 0x000fea0003800000 */
[----:B------:R-:W2:Y:S04]  /*14b00*/  LDL R5, [R1] ;  /* 0x0000000001057983 */ /* 0x000ea80000100800 */
        /* <DEDUP_REMOVED lines=34> */
[----:B------:R1:W5:Y:S04]  /*14d30*/  LDG.E R17, desc[UR40][R4.64] ;  /* 0x0000002804117981 */ /* 0x000368000c1e1900 */
.L_x_2507:
[----:B------:R-:W2:Y:S01]  /*14d40*/  LDL R2, [R1+0x4] ;  /* 0x0000040001027983 */ /* 0x000ea20000100800 */
        /* <DEDUP_REMOVED lines=8> */
.L_x_2609:
[----:B------:R-:W-:Y:S05]  /*14dd0*/  BSYNC B3 ;  /* 0x0000000000037941 */ /* 0x000fea0003800000 */
.L_x_2508:
        /* <DEDUP_REMOVED lines=9> */
.L_x_2511:
[----:B------:R-:W-:Y:S05]  /*14e70*/  BSYNC B3 ;  /* 0x0000000000037941 */ /* 0x000fea0003800000 */
.L_x_2510:
        /* <DEDUP_REMOVED lines=14> */
.L_x_2512:
        /* <DEDUP_REMOVED lines=13> */
.L_x_2610:
[----:B------:R-:W-:Y:S05]  /*15030*/  BSYNC B3 ;  /* 0x0000000000037941 */ /* 0x000fea0003800000 */
.L_x_2513:
        /* <DEDUP_REMOVED lines=11> */
.L_x_2516:
[----:B------:R-:W-:Y:S05]  /*150f0*/  BSYNC B3 ;  /* 0x0000000000037941 */ /* 0x000fea0003800000 */
.L_x_2515:
        /* <DEDUP_REMOVED lines=11> */
.L_x_2517:
        /* <DEDUP_REMOVED lines=15> */
.L_x_2518:
        /* <DEDUP_REMOVED lines=15> */
.L_x_2519:
        /* <DEDUP_REMOVED lines=15> */
.L_x_2520:
        /* <DEDUP_REMOVED lines=10> */
.L_x_2506:
[----:B------:R-:W-:Y:S05]  /*15520*/  BSYNC B1 ;  /* 0x0000000000017941 */ /* 0x000fea0003800000 */
.L_x_2505:
[----:B------:R-:W2:Y:S02]  /*15530*/  LDL R4, [R1+0x20] ;  /* 0x0000200001047983 */ /* 0x000ea40000100800 */
[----:B--2---:R-:W-:-:S07]  /*15540*/  VIADD R0, R4, 0xfffffffd ;  /* 0xfffffffd04007836 */ /* 0x004fce0000000000 */
.L_x_2504:
[----:B------:R-:W-:Y:S05]  /*15550*/  BSYNC B2 ;  /* 0x0000000000027941 */ /* 0x000fea0003800000 */
.L_x_2503:
[----:B------:R-:W2:Y:S01]  /*15560*/  LDL.LU R2, [R1+0x20] ;  /* 0x0000200001027983 */ /* 0x000ea20000300800 */
[----:B------:R-:W-:Y:S01]  /*15570*/  VIADD R6, R6, 0xfffffffe ;  /* 0xfffffffe06067836 */ /* 0x000fe20000000000 */
[----:B--2---:R-:W-:-:S04]  /*15580*/  LOP3.LUT R2, RZ, R2, RZ, 0x33, !PT ;  /* 0x00000002ff027212 */ /* 0x004fc800078e33ff */
[----:B------:R-:W-:-:S13]  /*15590*/  ISETP.NE.AND P0, PT, R6, R2, PT ;  /* 0x000000020600720c */ /* 0x000fda0003f05270 */
[----:B------:R-:W-:Y:S05]  /*155a0*/  @!P0 BRA `(.L_x_2502) ;  /* 0x0000001400208947 */ /* 0x000fea0003800000 */
.L_x_2553:
[----:B------:R-:W2:Y:S04]  /*155b0*/  LDL R4, [R1] ;  /* 0x0000000001047983 */ /* 0x000ea80000100800 */
        /* <DEDUP_REMOVED lines=35> */
.L_x_2523:
[----:B------:R-:W2:Y:S01]  /*157f0*/  LDL R2, [R1+0x4] ;  /* 0x0000040001027983 */ /* 0x000ea20000100800 */
        /* <DEDUP_REMOVED lines=8> */
.L_x_2611:
[----:B------:R-:W-:Y:S05]  /*15880*/  BSYNC B2 ;  /* 0x0000000000027941 */ /* 0x000fea0003800000 */
.L_x_2524:
        /* <DEDUP_REMOVED lines=9> */
.L_x_2527:
[----:B------:R-:W-:Y:S05]  /*15920*/  BSYNC B2 ;  /* 0x0000000000027941 */ /* 0x000fea0003800000 */
.L_x_2526:
        /* <DEDUP_REMOVED lines=13> */
.L_x_2528:
        /* <DEDUP_REMOVED lines=13> */
.L_x_2612:
[----:B------:R-:W-:Y:S05]  /*15ad0*/  BSYNC B2 ;  /* 0x0000000000027941 */ /* 0x000fea0003800000 */
.L_x_2529:
        /* <DEDUP_REMOVED lines=11> */
.L_x_2532:
[----:B------:R-:W-:Y:S05]  /*15b90*/  BSYNC B2 ;  /* 0x0000000000027941 */ /* 0x000fea0003800000 */
.L_x_2531:
        /* <DEDUP_REMOVED lines=10> */
.L_x_2533:
        /* <DEDUP_REMOVED lines=15> */
.L_x_2534:
        /* <DEDUP_REMOVED lines=15> */
.L_x_2535:
        /* <DEDUP_REMOVED lines=15> */
.L_x_2536:
        /* <DEDUP_REMOVED lines=10> */
.L_x_2522:
[----:B------:R-:W-:Y:S05]  /*15fb0*/  BSYNC B1 ;  /* 0x0000000000017941 */ /* 0x000fea0003800000 */
.L_x_2521:
[----:B------:R-:W2:Y:S01]  /*15fc0*/  LDL R5, [R1] ;  /* 0x0000000001057983 */ /* 0x000ea20000100800 */
[----:B------:R-:W-:Y:S01]  /*15fd0*/  VIADD R7, R7, 0x1 ;  /* 0x0000000107077836 */ /* 0x000fe20000000000 */
[----:B------:R-:W-:Y:S04]  /*15fe0*/  BSSY B1, `(.L_x_2537) ;  /* 0x00000a0000017945 */ /* 0x000fe80003800000 */
[----:B------:R-:W-:-:S04]  /*15ff0*/  ISETP.NE.AND P0, PT, R7, 0x2, PT ;  /* 0x000000020700780c */ /* 0x000fc80003f05270 */
[----:B------:R-:W-:Y:S02]  /*16000*/  SEL R2, RZ, 0x1, P0 ;  /* 0x00000001ff027807 */ /* 0x000fe40000000000 */
[----:B------:R-:W-:Y:S02]  /*16010*/  SEL R9, R7, RZ, P0 ;  /* 0x000000ff07097207 */ /* 0x000fe40000000000 */
[----:B-----5:R-:W-:Y:S01]  /*16020*/  LOP3.LUT R8, R6, R2, RZ, 0x3c, !PT ;  /* 0x0000000206087212 */ /* 0x020fe200078e3cff */
[----:B------:R-:W-:-:S04]  /*16030*/  VIADD R6, R0, 0xffffffff ;  /* 0xffffffff00067836 */ /* 0x000fc80000000000 */
[----:B------:R0:W-:Y:S04]  /*16040*/  STL [R1+0x10], R8 ;  /* 0x0000100801007387 */ /* 0x0001e80000100800 */
[----:B------:R0:W-:Y:S01]  /*16050*/  STL [R1+0x8], R9 ;  /* 0x0000080901007387 */ /* 0x0001e20000100800 */
[----:B--2---:R-:W-:-:S13]  /*16060*/  LOP3.LUT P2, RZ, R5, 0x1, RZ, 0xc0, !PT ;  /* 0x0000000105ff7812 */ /* 0x004fda000784c0ff */
[----:B0-----:R-:W-:Y:S05]  /*16070*/  @!P2 BRA `(.L_x_2538) ;  /* 0x000000080058a947 */ /* 0x001fea0003800000 */
        /* <DEDUP_REMOVED lines=24> */
.L_x_2539:
[----:B------:R-:W2:Y:S01]  /*16200*/  LDL R2, [R1+0x4] ;  /* 0x0000040001027983 */ /* 0x000ea20000100800 */
        /* <DEDUP_REMOVED lines=8> */
.L_x_2613:
[----:B------:R-:W-:Y:S05]  /*16290*/  BSYNC B2 ;  /* 0x0000000000027941 */ /* 0x000fea0003800000 */
.L_x_2540:
        /* <DEDUP_REMOVED lines=9> */
.L_x_2543:
[----:B------:R-:W-:Y:S05]  /*16330*/  BSYNC B2 ;  /* 0x0000000000027941 */ /* 0x000fea0003800000 */
.L_x_2542:
        /* <DEDUP_REMOVED lines=14> */
.L_x_2544:
        /* <DEDUP_REMOVED lines=13> */
.L_x_2614:
[----:B------:R-:W-:Y:S05]  /*164f0*/  BSYNC B2 ;  /* 0x0000000000027941 */ /* 0x000fea0003800000 */
.L_x_2545:
        /* <DEDUP_REMOVED lines=11> */
.L_x_2548:
[----:B------:R-:W-:Y:S05]  /*165b0*/  BSYNC B2 ;  /* 0x0000000000027941 */ /* 0x000fea0003800000 */
.L_x_2547:
        /* <DEDUP_REMOVED lines=11> */
.L_x_2549:
        /* <DEDUP_REMOVED lines=15> */
.L_x_2550:
        /* <DEDUP_REMOVED lines=15> */
.L_x_2551:
        /* <DEDUP_REMOVED lines=15> */
.L_x_2552:
        /* <DEDUP_REMOVED lines=10> */
.L_x_2538:
[----:B------:R-:W-:Y:S05]  /*169e0*/  BSYNC B1 ;  /* 0x0000000000017941 */ /* 0x000fea0003800000 */
.L_x_2537:
[----:B------:R-:W2:Y:S01]  /*169f0*/  LDL R5, [R1+0x1c] ;  /* 0x00001c0001057983 */ /* 0x000ea20000100800 */
[----:B------:R-:W-:Y:S01]  /*16a00*/  VIADD R0, R0, 0xfffffffe ;  /* 0xfffffffe00007836 */ /* 0x000fe20000000000 */
[----:B--2---:R-:W-:-:S13]  /*16a10*/  ISETP.GT.AND P0, PT, R6, R5, PT ;  /* 0x000000050600720c */ /* 0x004fda0003f04270 */
[----:B------:R-:W-:Y:S05]  /*16a20*/  @P0 BRA `(.L_x_2553) ;  /* 0xffffffe800e00947 */ /* 0x000fea000383ffff */
.L_x_2502:
[----:B------:R-:W-:Y:S05]  /*16a30*/  BSYNC B0 ;  /* 0x0000000000007941 */ /* 0x000fea0003800000 */
.L_x_2501:
        /* <DEDUP_REMOVED lines=24> */
.L_x_2555:
[----:B------:R-:W-:Y:S05]  /*16bc0*/  BSYNC B0 ;  /* 0x0000000000007941 */ /* 0x000fea0003800000 */
.L_x_2554:
[----:B------:R-:W-:-:S05]  /*16bd0*/  SEL R0, R0, RZ, P0 ;  /* 0x000000ff00007207 */ /* 0x000fca0000000000 */
[----:B------:R3:W-:Y:S02]  /*16be0*/  STL [R1+0x8], R0 ;  /* 0x0000080001007387 */ /* 0x0007e40000100800 */
.L_x_2473:
[----:B------:R-:W-:Y:S05]  /*16bf0*/  BSYNC B7 ;  /* 0x0000000000077941 */ /* 0x000fea0003800000 */
.L_x_2471:
[----:B---3--:R-:W3:Y:S02]  /*16c00*/  LDL R0, [R1] ;  /* 0x0000000001007983 */ /* 0x008ee40000100800 */
        /* <DEDUP_REMOVED lines=12> */
.L_x_2556:
[----:B------:R-:W3:Y:S01]  /*16cd0*/  S2R R0, SR_TID.X ;  /* 0x0000000000007919 */ /* 0x000ee20000002100 */
[----:B------:R-:W-:Y:S01]  /*16ce0*/  UMOV UR4, 0xffffffff ;  /* 0xffffffff00047882 */ /* 0x000fe20000000000 */
[----:B---3--:R-:W-:-:S04]  /*16cf0*/  LOP3.LUT R4, R0, 0x1f, RZ, 0xc0, !PT ;  /* 0x0000001f00047812 */ /* 0x008fc800078ec0ff */
[----:B------:R-:W-:Y:S01]  /*16d00*/  ISETP.NE.AND P0, PT, R4, 0x1f, PT ;  /* 0x0000001f0400780c */ /* 0x000fe20003f05270 */
[----:B------:R-:W-:-:S12]  /*16d10*/  BRA.DIV UR4, `(.L_x_2558) ;  /* 0x0000002204247947 */ /* 0x000fd8000b800000 */
[----:B------:R-:W-:Y:S01]  /*16d20*/  IMAD.IADD R5, R19, 0x1, R4 ;  /* 0x0000000113057824 */ /* 0x000fe200078e0204 */
[----:B------:R-:W-:-:S04]  /*16d30*/  ULDC UR4, c[0x0][0xc3c] ;  /* 0x00030f0000047ab9 */ /* 0x000fc80000000800 */
[----:B------:R-:W-:-:S13]  /*16d40*/  ISETP.GE.OR P1, PT, R5, UR4, !P0 ;  /* 0x0000000405007c0c */ /* 0x000fda000c726670 */
[----:B-1----:R-:W1:Y:S02]  /*16d50*/  @!P1 LDC.64 R2, c[0x0][0xc80] ;  /* 0x00032000ff029b82 */ /* 0x002e640000000a00 */
[----:B-1----:R-:W-:-:S06]  /*16d60*/  @!P1 IMAD.WIDE R2, R5, 0x4, R2 ;  /* 0x0000000405029825 */ /* 0x002fcc00078e0202 */
[----:B------:R1:W3:Y:S01]  /*16d70*/  @!P1 LDG.E R3, desc[UR40][R2.64] ;  /* 0x0000002802039981 */ /* 0x0002e2000c1e1900 */
[C---:B------:R-:W-:Y:S02]  /*16d80*/  ISETP.GE.U32.AND P2, PT, R4.reuse, 0x2, PT ;  /* 0x000000020400780c */ /* 0x040fe40003f46070 */
[C---:B------:R-:W-:Y:S01]  /*16d90*/  ISETP.GE.U32.AND P3, PT, R4.reuse, 0x4, PT ;  /* 0x000000040400780c */ /* 0x040fe20003f66070 */
[----:B------:R-:W-:Y:S01]  /*16da0*/  SHFL.IDX PT, R0, R16, RZ, 0x1f ;  /* 0x00001fff10007589 */ /* 0x000fe200000e0000 */
[C---:B------:R-:W-:Y:S02]  /*16db0*/  ISETP.GE.U32.AND P4, PT, R4.reuse, 0x8, PT ;  /* 0x000000080400780c */ /* 0x040fe40003f86070 */
[C---:B------:R-:W-:Y:S01]  /*16dc0*/  ISETP.GE.U32.AND P5, PT, R4.reuse, 0x10, PT ;  /* 0x000000100400780c */ /* 0x040fe20003fa6070 */
[----:B-1----:R-:W-:Y:S02]  /*16dd0*/  IMAD.MOV.U32 R2, RZ, RZ, RZ ;  /* 0x000000ffff027224 */ /* 0x002fe400078e00ff */
[----:B---3--:R-:W-:Y:S01]  /*16de0*/  @!P1 IMAD.MOV.U32 R2, RZ, RZ, R3 ;  /* 0x000000ffff029224 */ /* 0x008fe200078e0003 */
[----:B------:R-:W-:-:S04]  /*16df0*/  ISETP.NE.AND P1, PT, R4, RZ, PT ;  /* 0x000000ff0400720c */ /* 0x000fc80003f25270 */
[----:B------:R-:W1:Y:S02]  /*16e00*/  SHFL.UP PT, R14, R2, 0x1, RZ ;  /* 0x04200000020e7989 */ /* 0x000e6400000e00ff */
[----:B-1----:R-:W-:-:S05]  /*16e10*/  SEL R5, R14, RZ, P1 ;  /* 0x000000ff0e057207 */ /* 0x002fca0000800000 */
[----:B------:R-:W-:Y:S02]  /*16e20*/  IMAD.IADD R3, R2, 0x1, R5 ;  /* 0x0000000102037824 */ /* 0x000fe400078e0205 */
[----:B------:R-:W-:Y:S04]  /*16e30*/  SHFL.IDX PT, R5, R16, 0x1, 0x1f ;  /* 0x00201f0010057f89 */ /* 0x000fe800000e0000 */
        /* <DEDUP_REMOVED lines=12> */
[----:B------:R1:W3:Y:S02]  /*16f00*/  SHFL.IDX PT, R14, R3, 0x1f, 0x1f ;  /* 0x03e01f00030e7f89 */ /* 0x0002e400000e0000 */
.L_x_2624:
[----:B------:R-:W-:Y:S02]  /*16f10*/  ULDC UR4, c[0x0][0xc38] ;  /* 0x00030e0000047ab9 */ /* 0x000fe40000000800 */
[----:B------:R-:W-:-:S04]  /*16f20*/  IMAD.U32 R4, RZ, RZ, UR4 ;  /* 0x00000004ff047e24 */ /* 0x000fc8000f8e00ff */
[----:B---3--:R-:W-:-:S04]  /*16f30*/  IMAD R14, R14, R4, RZ ;  /* 0x000000040e0e7224 */ /* 0x008fc800078e02ff */
[----:B------:R-:W-:-:S05]  /*16f40*/  IMAD.IADD R5, R5, 0x1, R14 ;  /* 0x0000000105057824 */ /* 0x000fca00078e020e */
[----:B------:R-:W-:-:S13]  /*16f50*/  ISETP.GT.AND P6, PT, R5, R0, PT ;  /* 0x000000000500720c */ /* 0x000fda0003fc4270 */
[----:B------:R-:W-:Y:S05]  /*16f60*/  @P6 BRA `(.L_x_2559) ;  /* 0x00000000009c6947 */ /* 0x000fea0003800000 */
.L_x_2564:
[----:B------:R-:W3:Y:S01]  /*16f70*/  LDC R4, c[0x0][0xc3c] ;  /* 0x00030f00ff047b82 */ /* 0x000ee20000000800 */
[----:B------:R-:W-:-:S05]  /*16f80*/  VIADD R19, R19, 0x1f ;  /* 0x0000001f13137836 */ /* 0x000fca0000000000 */
[----:B---3--:R-:W-:-:S13]  /*16f90*/  ISETP.GE.AND P6, PT, R19, R4, PT ;  /* 0x000000041300720c */ /* 0x008fda0003fc6270 */
[----:B0-----:R-:W-:Y:S05]  /*16fa0*/  @P6 BRA `(.L_x_2560) ;  /* 0x0000000400d06947 */ /* 0x001fea0003800000 */
[----:B------:R-:W3:Y:S01]  /*16fb0*/  S2R R2, SR_TID.X ;  /* 0x0000000000027919 */ /* 0x000ee20000002100 */
[----:B------:R-:W-:Y:S01]  /*16fc0*/  BSSY B0, `(.L_x_2561) ;  /* 0x0000009000007945 */ /* 0x000fe20003800000 */
[----:B---3--:R-:W-:-:S05]  /*16fd0*/  LOP3.LUT R2, R2, 0x1f, RZ, 0xc0, !PT ;  /* 0x0000001f02027812 */ /* 0x008fca00078ec0ff */
[----:B0-2---:R-:W-:Y:S02]  /*16fe0*/  IMAD.IADD R7, R19, 0x1, R2 ;  /* 0x0000000113077824 */ /* 0x005fe400078e0202 */
[----:B------:R-:W-:-:S03]  /*16ff0*/  IMAD.MOV.U32 R2, RZ, RZ, RZ ;  /* 0x000000ffff027224 */ /* 0x000fc600078e00ff */
[----:B------:R-:W-:-:S13]  /*17000*/  ISETP.GE.OR P6, PT, R7, R4, !P0 ;  /* 0x000000040700720c */ /* 0x000fda00047c6670 */
[----:B------:R-:W-:Y:S05]  /*17010*/  @P6 BRA `(.L_x_2562) ;  /* 0x00000000000c6947 */ /* 0x000fea0003800000 */
[----:B-1----:R-:W0:Y:S02]  /*17020*/  LDC.64 R2, c[0x0][0xc80] ;  /* 0x00032000ff027b82 */ /* 0x002e240000000a00 */
[----:B0-----:R-:W-:-:S06]  /*17030*/  IMAD.WIDE R2, R7, 0x4, R2 ;  /* 0x0000000407027825 */ /* 0x001fcc00078e0202 */
[----:B------:R0:W5:Y:S02]  /*17040*/  LDG.E R2, desc[UR40][R2.64] ;  /* 0x0000002802027981 */ /* 0x000164000c1e1900 */
.L_x_2562:
[----:B------:R-:W-:Y:S05]  /*17050*/  BSYNC B0 ;  /* 0x0000000000007941 */ /* 0x000fea0003800000 */
.L_x_2561:
[----:B------:R-:W-:-:S03]  /*17060*/  UMOV UR4, 0xffffffff ;  /* 0xffffffff00047882 */ /* 0x000fc60000000000 */
[----:B------:R-:W-:Y:S05]  /*17070*/  BRA.DIV UR4, `(.L_x_2563) ;  /* 0x0000002204707947 */ /* 0x000fea000b800000 */
[----:B-----5:R-:W2:Y:S02]  /*17080*/  SHFL.UP PT, R14, R2, 0x1, RZ ;  /* 0x04200000020e7989 */ /* 0x020ea400000e00ff */
[----:B--2---:R-:W-:-:S05]  /*17090*/  SEL R13, R14, RZ, P1 ;  /* 0x000000ff0e0d7207 */ /* 0x004fca0000800000 */
[----:B------:R-:W-:-:S05]  /*170a0*/  IMAD.IADD R13, R2, 0x1, R13 ;  /* 0x00000001020d7824 */ /* 0x000fca00078e020d */
[----:B------:R-:W2:Y:S02]  /*170b0*/  SHFL.UP PT, R14, R13, 0x2, RZ ;  /* 0x044000000d0e7989 */ /* 0x000ea400000e00ff */
[----:B--2---:R-:W-:-:S05]  /*170c0*/  SEL R4, R14, RZ, P2 ;  /* 0x000000ff0e047207 */ /* 0x004fca0001000000 */
[----:B------:R-:W-:-:S05]  /*170d0*/  IMAD.IADD R4, R13, 0x1, R4 ;  /* 0x000000010d047824 */ /* 0x000fca00078e0204 */
[----:B------:R-:W0:Y:S02]  /*170e0*/  SHFL.UP PT, R14, R4, 0x4, RZ ;  /* 0x04800000040e7989 */ /* 0x000e2400000e00ff */
[----:B01----:R-:W-:-:S05]  /*170f0*/  SEL R3, R14, RZ, P3 ;  /* 0x000000ff0e037207 */ /* 0x003fca0001800000 */
        /* <DEDUP_REMOVED lines=8> */
.L_x_2632:
[----:B------:R-:W-:Y:S02]  /*17180*/  ULDC UR4, c[0x0][0xc38] ;  /* 0x00030e0000047ab9 */ /* 0x000fe40000000800 */
[----:B------:R-:W-:-:S04]  /*17190*/  IMAD.U32 R4, RZ, RZ, UR4 ;  /* 0x00000004ff047e24 */ /* 0x000fc8000f8e00ff */
[----:B-1----:R-:W-:-:S04]  /*171a0*/  IMAD R14, R14, R4, RZ ;  /* 0x000000040e0e7224 */ /* 0x002fc800078e02ff */
[----:B------:R-:W-:-:S05]  /*171b0*/  IMAD.IADD R5, R14, 0x1, R5 ;  /* 0x000000010e057824 */ /* 0x000fca00078e0205 */
[----:B------:R-:W-:-:S13]  /*171c0*/  ISETP.GT.AND P6, PT, R5, R0, PT ;  /* 0x000000000500720c */ /* 0x000fda0003fc4270 */
[----:B------:R-:W-:Y:S05]  /*171d0*/  @!P6 BRA `(.L_x_2564) ;  /* 0xfffffffc0064e947 */ /* 0x000fea000383ffff */
.L_x_2559:
[----:B------:R-:W-:Y:S01]  /*171e0*/  IMAD.IADD R16, R5, 0x1, -R14 ;  /* 0x0000000105107824 */ /* 0x000fe200078e0a0e */
[----:B------:R-:W-:-:S03]  /*171f0*/  UMOV UR4, 0xffffffff ;  /* 0xffffffff00047882 */ /* 0x000fc60000000000 */
[----:B------:R-:W-:-:S05]  /*17200*/  IMAD R5, R3, R4, R16 ;  /* 0x0000000403057224 */ /* 0x000fca00078e0210 */
[----:B------:R-:W-:Y:S01]  /*17210*/  ISETP.GT.AND P6, PT, R5, R0, PT ;  /* 0x000000000500720c */ /* 0x000fe20003fc4270 */
[----:B------:R-:W-:-:S12]  /*17220*/  BRA.DIV UR4, `(.L_x_2565) ;  /* 0x0000002204c07947 */ /* 0x000fd8000b800000 */
[----:B------:R-:W-:-:S04]  /*17230*/  VOTE.ANY R5, PT, !P6 ;  /* 0x0000000000057806 */ /* 0x000fc800070e0100 */
[----:B------:R-:W3:Y:S02]  /*17240*/  POPC R6, R5 ;  /* 0x0000000500067309 */ /* 0x000ee40000000000 */
[----:B---3--:R3:W4:Y:S02]  /*17250*/  SHFL.IDX PT, R17, R2, R6, 0x1f ;  /* 0x00001f0602117589 */ /* 0x00872400000e0000 */
.L_x_2636:
[----:B------:R-:W-:Y:S01]  /*17260*/  ISETP.NE.AND P0, PT, R5, RZ, PT ;  /* 0x000000ff0500720c */ /* 0x000fe20003f05270 */
[----:B------:R-:W-:-:S12]  /*17270*/  IMAD.MOV.U32 R5, RZ, RZ, RZ ;  /* 0x000000ffff057224 */ /* 0x000fd800078e00ff */
[----:B------:R-:W-:Y:S05]  /*17280*/  @!P0 BRA `(.L_x_2566) ;  /* 0x0000000000108947 */ /* 0x000fea0003800000 */
[----:B------:R-:W-:Y:S01]  /*17290*/  UMOV UR4, 0xffffffff ;  /* 0xffffffff00047882 */ /* 0x000fe20000000000 */
[----:B------:R-:W-:Y:S02]  /*172a0*/  VIADD R12, R6, 0xffffffff ;  /* 0xffffffff060c7836 */ /* 0x000fe40000000000 */
[----:B------:R-:W-:Y:S05]  /*172b0*/  BRA.DIV UR4, `(.L_x_2567) ;  /* 0x0000002204e47947 */ /* 0x000fea000b800000 */
[----:B------:R0:W0:Y:S02]  /*172c0*/  SHFL.IDX PT, R5, R3, R12, 0x1f ;  /* 0x00001f0c03057589 */ /* 0x00002400000e0000 */
.L_x_2566:
[----:B01-3--:R-:W0:Y:S01]  /*172d0*/  LDC.64 R2, c[0x0][0xc90] ;  /* 0x00032400ff027b82 */ /* 0x00be220000000a00 */
[----:B------:R-:W-:-:S04]  /*172e0*/  IMAD.IADD R19, R6, 0x1, R19 ;  /* 0x0000000106137824 */ /* 0x000fc800078e0213 */
[----:B0-----:R-:W-:-:S05]  /*172f0*/  IMAD.WIDE R2, R19, 0x4, R2 ;  /* 0x0000000413027825 */ /* 0x001fca00078e0202 */
[----:B--2---:R-:W4:Y:S01]  /*17300*/  LDG.E R7, desc[UR40][R2.64] ;  /* 0x0000002802077981 */ /* 0x004f22000c1e1900 */
[----:B------:R-:W-:-:S04]  /*17310*/  IMAD R16, R5, R4, R16 ;  /* 0x0000000405107224 */ /* 0x000fc800078e0210 */
[----:B------:R-:W-:Y:S02]  /*17320*/  IMAD.IADD R0, R0, 0x1, -R16 ;  /* 0x0000000100007824 */ /* 0x000fe400078e0a10 */
[----:B----4-:R-:W-:-:S05]  /*17330*/  IMAD R6, R17, R7, RZ ;  /* 0x0000000711067224 */ /* 0x010fca00078e02ff */
[----:B-----5:R-:W-:-:S04]  /*17340*/  IABS R8, R6 ;  /* 0x0000000600087213 */ /* 0x020fc80000000000 */
[----:B------:R-:W0:Y:S08]  /*17350*/  I2F.RP R2, R8 ;  /* 0x0000000800027306 */ /* 0x000e300000209400 */
[----:B0-----:R-:W0:Y:S02]  /*17360*/  MUFU.RCP R2, R2 ;  /* 0x0000000200027308 */ /* 0x001e240000001000 */
[----:B0-----:R-:W-:-:S06]  /*17370*/  VIADD R2, R2, 0xffffffe ;  /* 0x0ffffffe02027836 */ /* 0x001fcc0000000000 */
[----:B------:R-:W0:Y:S02]  /*17380*/  F2I.FTZ.U32.TRUNC.NTZ R3, R2 ;  /* 0x0000000200037305 */ /* 0x000e24000021f000 */
[----:B0-----:R-:W-:-:S04]  /*17390*/  IMAD.MOV R2, RZ, RZ, -R3 ;  /* 0x000000ffff027224 */ /* 0x001fc800078e0a03 */
[----:B------:R-:W-:Y:S02]  /*173a0*/  IMAD R5, R2, R8, RZ ;  /* 0x0000000802057224 */ /* 0x000fe400078e02ff */
[----:B------:R-:W-:-:S04]  /*173b0*/  IMAD.MOV.U32 R2, RZ, RZ, RZ ;  /* 0x000000ffff027224 */ /* 0x000fc800078e00ff */
[----:B------:R-:W-:Y:S01]  /*173c0*/  IMAD.HI.U32 R2, R3, R5, R2 ;  /* 0x0000000503027227 */ /* 0x000fe200078e0002 */
[----:B------:R-:W-:Y:S02]  /*173d0*/  IABS R3, R0 ;  /* 0x0000000000037213 */ /* 0x000fe40000000000 */
[----:B------:R-:W-:-:S03]  /*173e0*/  IABS R5, R6 ;  /* 0x0000000600057213 */ /* 0x000fc60000000000 */
[----:B------:R-:W-:-:S04]  /*173f0*/  IMAD.HI.U32 R2, R2, R3, RZ ;  /* 0x0000000302027227 */ /* 0x000fc800078e00ff */
[----:B------:R-:W-:-:S04]  /*17400*/  IMAD.MOV R5, RZ, RZ, -R5 ;  /* 0x000000ffff057224 */ /* 0x000fc800078e0a05 */
        /* <DEDUP_REMOVED lines=15> */
[----:B------:R-:W-:Y:S01]  /*17500*/  VIADDMNMX R4, R3, R4, R7, PT ;  /* 0x0000000403047246 */ /* 0x000fe20003800107 */
[----:B------:R-:W-:-:S03]  /*17510*/  IMAD.IADD R5, R0, 0x1, R5 ;  /* 0x0000000100057824 */ /* 0x000fc600078e0205 */
[----:B------:R-:W-:-:S04]  /*17520*/  IABS R7, R4 ;  /* 0x0000000400077213 */ /* 0x000fc80000000000 */
        /* <DEDUP_REMOVED lines=22> */
[----:B------:R-:W-:Y:S01]  /*17690*/  @!P1 LOP3.LUT R2, RZ, R4, RZ, 0x33, !PT ;  /* 0x00000004ff029212 */ /* 0x000fe200078e33ff */
[----:B------:R-:W-:-:S04]  /*176a0*/  IMAD.MOV R4, RZ, RZ, -R4 ;  /* 0x000000ffff047224 */ /* 0x000fc800078e0a04 */
[----:B------:R-:W-:Y:S01]  /*176b0*/  IMAD R18, R2, R4, R5 ;  /* 0x0000000402127224 */ /* 0x000fe200078e0205 */
[----:B------:R-:W-:-:S05]  /*176c0*/  LOP3.LUT R2, RZ, R2, RZ, 0x33, !PT ;  /* 0x00000002ff027212 */ /* 0x000fca00078e33ff */
[----:B------:R-:W-:Y:S01]  /*176d0*/  IMAD.IADD R17, R17, 0x1, R2 ;  /* 0x0000000111117824 */ /* 0x000fe200078e0202 */
[----:B------:R-:W-:Y:S06]  /*176e0*/  BRA `(.L_x_2568) ;  /* 0x00000000001c7947 */ /* 0x000fec0003800000 */
.L_x_2560:
[----:B------:R-:W-:Y:S01]  /*176f0*/  UMOV UR4, URZ ;  /* 0x0000003f00047c82 */ /* 0x000fe20008000000 */
[----:B------:R-:W-:Y:S01]  /*17700*/  UMOV UR5, URZ ;  /* 0x0000003f00057c82 */ /* 0x000fe20008000000 */
[----:B------:R-:W-:Y:S01]  /*17710*/  ULDC UR6, c[0x0][0xc3c] ;  /* 0x00030f0000067ab9 */ /* 0x000fe20000000800 */
[----:B------:R-:W-:Y:S02]  /*17720*/  IMAD.MOV.U32 R16, RZ, RZ, R0 ;  /* 0x000000ffff107224 */ /* 0x000fe400078e0000 */
[----:B------:R-:W-:Y:S02]  /*17730*/  IMAD.U32 R17, RZ, RZ, UR4 ;  /* 0x00000004ff117e24 */ /* 0x000fe4000f8e00ff */
[----:B------:R-:W-:Y:S02]  /*17740*/  IMAD.U32 R18, RZ, RZ, UR5 ;  /* 0x00000005ff127e24 */ /* 0x000fe4000f8e00ff */
[----:B------:R-:W-:-:S07]  /*17750*/  IMAD.U32 R19, RZ, RZ, UR6 ;  /* 0x00000006ff137e24 */ /* 0x000fce000f8e00ff */
.L_x_2568:
[----:B------:R3:W4:Y:S01]  /*17760*/  LDL R2, [R1+0x4] ;  /* 0x0000040001027983 */ /* 0x0007220000100800 */
[----:B------:R-:W0:Y:S01]  /*17770*/  S2R R0, SR_TID.X ;  /* 0x0000000000007919 */ /* 0x000e220000002100 */
[----:B------:R-:W-:Y:S05]  /*17780*/  WARPSYNC.ALL ;  /* 0x0000000000007948 */ /* 0x000fea0003800000 */
[----:B0-----:R-:W-:Y:S01]  /*17790*/  LOP3.LUT R0, R0, 0x1f, RZ, 0xc0, !PT ;  /* 0x0000001f00007812 */ /* 0x001fe200078ec0ff */
[----:B------:R-:W-:Y:S03]  /*177a0*/  BAR.SYNC.DEFER_BLOCKING 0x4, 0x180 ;  /* 0x0106000000007b1d */ /* 0x000fe60000010000 */
[----:B------:R-:W-:-:S13]  /*177b0*/  ISETP.NE.AND P0, PT, R0, RZ, PT ;  /* 0x000000ff0000720c */ /* 0x000fda0003f05270 */
[----:B-1----:R-:W4:Y:S01]  /*177c0*/  @!P0 S2R R3, SR_CgaCtaId ;  /* 0x0000000000038919 */ /* 0x002f220000008800 */
[----:B------:R-:W-:-:S04]  /*177d0*/  @!P0 MOV R0, 0x400 ;  /* 0x0000040000008802 */ /* 0x000fc80000000f00 */
[----:B----4-:R-:W-:-:S05]  /*177e0*/  @!P0 LEA R2, R3, R0, 0x18 ;  /* 0x0000000003028211 */ /* 0x010fca00078ec0ff */
[----:B------:R3:W-:Y:S04]  /*177f0*/  @!P0 STS.128 [R2+0x228d0], R16 ;  /* 0x0228d01002008388 */ /* 0x0007e80000000c00 */
[----:B------:R3:W-:Y:S01]  /*17800*/  @!P0 STL [R1+0x4], R2 ;  /* 0x0000040201008387 */ /* 0x0007e20000100800 */
[----:B------:R-:W-:Y:S06]  /*17810*/  BAR.ARV 0x5, 0x180 ;  /* 0x0146000000007b1d */ /* 0x000fec0000002000 */
.L_x_2557:
[----:B------:R-:W-:Y:S02]  /*17820*/  ULDC UR4, c[0x0][0xc3c] ;  /* 0x00030f0000047ab9 */ /* 0x000fe40000000800 */
[----:B----4-:R-:W-:-:S13]  /*17830*/  ISETP.GE.AND P0, PT, R19, UR4, PT ;  /* 0x0000000413007c0c */ /* 0x010fda000bf06270 */
[----:B------:R-:W-:Y:S05]  /*17840*/  @!P0 BRA `(.L_x_2569) ;  /* 0xffffffa800f48947 */ /* 0x000fea000383ffff */
[----:B------:R-:W-:Y:S05]  /*17850*/  BSYNC B8 ;  /* 0x0000000000087941 */ /* 0x000fea0003800000 */
.L_x_2459:
[----:B---3--:R-:W3:Y:S01]  /*17860*/  LDL.LU R0, [R1+0x40] ;  /* 0x0000400001007983 */ /* 0x008ee20000300800 */
[----:B------:R-:W-:Y:S01]  /*17870*/  BSSY B0, `(.L_x_2570) ;  /* 0x000000b000007945 */ /* 0x000fe20003800000 */
[----:B------:R-:W4:Y:S01]  /*17880*/  S2R R5, SR_CgaCtaId ;  /* 0x0000000000057919 */ /* 0x000f220000008800 */
[----:B---3--:R-:W-:-:S05]  /*17890*/  VIADD R0, R0, 0x1 ;  /* 0x0000000100007836 */ /* 0x008fca0000000000 */
[----:B0-----:R-:W-:-:S04]  /*178a0*/  LEA.HI R2, R0, R0, RZ, 0x1 ;  /* 0x0000000000027211 */ /* 0x001fc800078f08ff */
[----:B-1----:R-:W-:-:S05]  /*178b0*/  LOP3.LUT R3, R2, 0xfffffffe, RZ, 0xc0, !PT ;  /* 0xfffffffe02037812 */ /* 0x002fca00078ec0ff */
[----:B------:R-:W-:Y:S01]  /*178c0*/  IMAD.IADD R3, R0, 0x1, -R3 ;  /* 0x0000000100037824 */ /* 0x000fe200078e0a03 */
[----:B------:R-:W-:-:S04]  /*178d0*/  MOV R0, 0x400 ;  /* 0x0000040000007802 */ /* 0x000fc80000000f00 */
[----:B----4-:R-:W-:Y:S02]  /*178e0*/  LEA R0, R5, R0, 0x18 ;  /* 0x0000000005007211 */ /* 0x010fe400078ec0ff */
[----:B------:R-:W-:-:S04]  /*178f0*/  SHF.L.U32 R3, R3, 0x1f, RZ ;  /* 0x0000001f03037819 */ /* 0x000fc800000006ff */
[----:B------:R-:W0:Y:S02]  /*17900*/  SYNCS.PHASECHK.TRANS64.TRYWAIT P0, [R0+URZ+0x22820], R3 ;  /* 0x02282003000075a7 */ /* 0x000e24000800017f */
[----:B0-----:R-:W-:Y:S05]  /*17910*/  @!P0 BRA `(.L_x_2571) ;  /* 0x0000001c00748947 */ /* 0x001fea0003800000 */
.L_x_2639:
[----:B------:R-:W-:Y:S05]  /*17920*/  BSYNC B0 ;  /* 0x0000000000007941 */ /* 0x000fea0003800000 */
.L_x_2570:
[----:B------:R-:W-:-:S03]  /*17930*/  UMOV UR4, 0xffffffff ;  /* 0xffffffff00047882 */ /* 0x000fc60000000000 */
[----:B------:R-:W-:Y:S05]  /*17940*/  BRA.DIV UR4, `(.L_x_2572) ;  /* 0x0000001e047c7947 */ /* 0x000fea000b800000 */
[----:B------:R-:W1:Y:S02]  /*17950*/  S2R R2, SR_TID.X ;  /* 0x0000000000027919 */ /* 0x000e640000002100 */
[----:B-1----:R-:W-:-:S04]  /*17960*/  SHF.R.U32.HI R2, RZ, 0x5, R2 ;  /* 0x00000005ff027819 */ /* 0x002fc80000011602 */
[----:B------:R-:W-:-:S05]  /*17970*/  LOP3.LUT R2, R2, 0x3, RZ, 0xc0, !PT ;  /* 0x0000000302027812 */ /* 0x000fca00078ec0ff */
[----:B------:R1:W3:Y:S02]  /*17980*/  SHFL.IDX PT, R14, R2, RZ, 0x1f ;  /* 0x00001fff020e7589 */ /* 0x0002e400000e0000 */
.L_x_2642:
[----:B---3--:R-:W-:Y:S01]  /*17990*/  ISETP.NE.AND P0, PT, R14, RZ, PT ;  /* 0x000000ff0e00720c */ /* 0x008fe20003f05270 */
[----:B------:R-:W-:-:S12]  /*179a0*/  BSSY B0, `(.L_x_2573) ;  /* 0x0000027000007945 */ /* 0x000fd80003800000 */
[----:B------:R-:W-:Y:S05]  /*179b0*/  @P0 BRA `(.L_x_2574) ;  /* 0x0000000000940947 */ /* 0x000fea0003800000 */
[----:B------:R-:W-:-:S03]  /*179c0*/  UMOV UR4, 0xffffffff ;  /* 0xffffffff00047882 */ /* 0x000fc60000000000 */
[----:B------:R-:W-:Y:S05]  /*179d0*/  BRA.DIV UR4, `(.L_x_2575) ;  /* 0x0000001e048c7947 */ /* 0x000fea000b800000 */
[----:B------:R-:W-:-:S13]  /*179e0*/  ELECT P6, URZ, PT ;  /* 0x00000000003f782f */ /* 0x000fda00038c0000 */
.L_x_2645:
[----:B------:R-:W-:Y:S05]  /*179f0*/  @!P6 BRA `(.L_x_2574) ;  /* 0x000000000084e947 */ /* 0x000fea0003800000 */
[----:B------:R-:W-:-:S06]  /*17a00*/  ULOP3.LUT UR4, UR36, 0x2, URZ, 0xfc, !UPT ;  /* 0x0000000224047892 */ /* 0x000fcc000f8efc3f */
[----:B-1----:R-:W-:-:S05]  /*17a10*/  IMAD.U32 R2, RZ, RZ, UR4 ;  /* 0x00000004ff027e24 */ /* 0x002fca000f8e00ff */
[----:B------:R-:W-:-:S13]  /*17a20*/  ISETP.NE.AND P2, PT, R2, 0x3, PT ;  /* 0x000000030200780c */ /* 0x000fda0003f45270 */
[----:B------:R-:W-:Y:S05]  /*17a30*/  @!P2 BRA `(.L_x_2576) ;  /* 0x000000000004a947 */ /* 0x000fea0003800000 */
[----:B------:R-:W-:Y:S01]  /*17a40*/  BPT.TRAP 0x1 ;  /* 0x000000040000795c */ /* 0x000fe20000300000 */
.L_x_2576:
[----:B0-----:R-:W3:Y:S04]  /*17a50*/  LDL R3, [R1+0x8] ;  /* 0x0000080001037983 */ /* 0x001ee80000100800 */
[----:B--2---:R-:W2:Y:S01]  /*17a60*/  LDL.LU R7, [R1+0x10] ;  /* 0x0000100001077983 */ /* 0x004ea20000300800 */
[----:B------:R-:W-:-:S04]  /*17a70*/  VIADD R2, R0, 0x22840 ;  /* 0x0002284000027836 */ /* 0x000fc80000000000 */
[C---:B---3--:R-:W-:Y:S02]  /*17a80*/  IMAD R6, R3.reuse, 0x8, R2 ;  /* 0x0000000803067824 */ /* 0x048fe400078e0202 */
[----:B------:R-:W-:Y:S01]  /*17a90*/  VIADD R3, R3, 0x1 ;  /* 0x0000000103037836 */ /* 0x000fe20000000000 */
[----:B--2---:R-:W-:-:S04]  /*17aa0*/  SHF.L.U32 R5, R7, 0x1f, RZ ;  /* 0x0000001f07057819 */ /* 0x004fc800000006ff */
        /* <DEDUP_REMOVED lines=8> */
.L_x_2646:
[----:B------:R-:W1:Y:S02]  /*17b30*/  SYNCS.PHASECHK.TRANS64.TRYWAIT P0, [R7+URZ], R2 ;  /* 0x00000002070075a7 */ /* 0x000e64000800017f */
[----:B-1----:R-:W-:Y:S05]  /*17b40*/  @!P0 BRA `(.L_x_2578) ;  /* 0x0000001c00648947 */ /* 0x002fea0003800000 */
.L_x_2647:
[----:B------:R-:W-:Y:S05]  /*17b50*/  @!P2 BRA `(.L_x_2579) ;  /* 0x000000000004a947 */ /* 0x000fea0003800000 */
[----:B------:R-:W-:Y:S01]  /*17b60*/  BPT.TRAP 0x1 ;  /* 0x000000040000795c */ /* 0x000fe20000300000 */
.L_x_2579:
[----:B------:R-:W2:Y:S01]  /*17b70*/  LDL.LU R4, [R1+0x8] ;  /* 0x0000080001047983 */ /* 0x000ea20000300800 */
[----:B------:R-:W-:-:S04]  /*17b80*/  VIADD R0, R0, 0x22860 ;  /* 0x0002286000007836 */ /* 0x000fc80000000000 */
[----:B--2---:R-:W-:-:S04]  /*17b90*/  IMAD R4, R4, 0x8, R0 ;  /* 0x0000000804047824 */ /* 0x004fc800078e0200 */
[----:B------:R-:W2:Y:S02]  /*17ba0*/  SYNCS.PHASECHK.TRANS64.TRYWAIT P0, [R4+URZ], R5 ;  /* 0x00000005040075a7 */ /* 0x000ea4000800017f */
[----:B--2---:R-:W-:Y:S05]  /*17bb0*/  @!P0 BRA `(.L_x_2580) ;  /* 0x0000001c005c8947 */ /* 0x004fea0003800000 */
.L_x_2648:
[----:B------:R-:W-:-:S07]  /*17bc0*/  IMAD R3, R3, 0x8, R0 ;  /* 0x0000000803037824 */ /* 0x000fce00078e0200 */
.L_x_2581:
[----:B---3--:R3:W4:Y:S02]  /*17bd0*/  SYNCS.PHASECHK.TRANS64.TRYWAIT P0, [R3+URZ], R2 ;  /* 0x00000002030075a7 */ /* 0x008724000800017f */
[----:B----4-:R-:W-:Y:S05]  /*17be0*/  @!P0 NANOSLEEP.SYNCS 0x989680 ;  /* 0x009896800000895d */ /* 0x010fea0003900000 */
[----:B------:R-:W4:Y:S02]  /*17bf0*/  @!P0 SYNCS.PHASECHK.TRANS64 P0, [R3+URZ], R2 ;  /* 0x00000002030085a7 */ /* 0x000f24000800007f */
[----:B----4-:R-:W-:Y:S05]  /*17c00*/  @!P0 BRA `(.L_x_2581) ;  /* 0xfffffffc00f08947 */ /* 0x010fea000383ffff */
.L_x_2574:
[----:B------:R-:W-:Y:S05]  /*17c10*/  BSYNC B0 ;  /* 0x0000000000007941 */ /* 0x000fea0003800000 */
.L_x_2573:
[----:B------:R-:W-:Y:S05]  /*17c20*/  EXIT ;  /* 0x000000000000794d */ /* 0x000fea0003800000 */
.L_x_2361:
[----:B0-----:R0:W1:Y:S02]  /*17c30*/  SYNCS.PHASECHK.TRANS64.TRYWAIT P0, [R8+URZ+0x22800], R3 ;  /* 0x02280003080075a7 */ /* 0x001064000800017f */
[----:B-1----:R-:W-:Y:S05]  /*17c40*/  @!P0 NANOSLEEP.SYNCS 0x989680 ;  /* 0x009896800000895d */ /* 0x002fea0003900000 */
[----:B------:R-:W1:Y:S02]  /*17c50*/  @!P0 SYNCS.PHASECHK.TRANS64 P0, [R8+URZ+0x22800], R3 ;  /* 0x02280003080085a7 */ /* 0x000e64000800007f */
[----:B-1----:R-:W-:Y:S05]  /*17c60*/  @!P0 BRA `(.L_x_2361) ;  /* 0xfffffffc00f08947 */ /* 0x002fea000383ffff */
[----:B------:R-:W-:Y:S05]  /*17c70*/  BRA `(.L_x_2582) ;  /* 0xfffffea000647947 */ /* 0x000fea000383ffff */
.L_x_2365:
[----:B-1----:R1:W2:Y:S02]  /*17c80*/  SYNCS.PHASECHK.TRANS64.TRYWAIT P1, [R3+URZ+0x22830], R10 ;  /* 0x0228300a030075a7 */ /* 0x0022a4000802017f */
[----:B--2---:R-:W-:Y:S05]  /*17c90*/  @!P1 NANOSLEEP.SYNCS 0x989680 ;  /* 0x009896800000995d */ /* 0x004fea0003900000 */
[----:B------:R-:W2:Y:S02]  /*17ca0*/  @!P1 SYNCS.PHASECHK.TRANS64 P1, [R3+URZ+0x22830], R10 ;  /* 0x0228300a030095a7 */ /* 0x000ea4000802007f */
[----:B--2---:R-:W-:Y:S05]  /*17cb0*/  @!P1 BRA `(.L_x_2365) ;  /* 0xfffffffc00f09947 */ /* 0x004fea000383ffff */
[----:B------:R-:W-:Y:S05]  /*17cc0*/  BRA `(.L_x_2364) ;  /* 0xfffffea000907947 */ /* 0x000fea000383ffff */
.L_x_2377:
[----:B-1----:R1:W2:Y:S02]  /*17cd0*/  SYNCS.PHASECHK.TRANS64.TRYWAIT P1, [R3+URZ+0x22850], R10 ;  /* 0x0228500a030075a7 */ /* 0x0022a4000802017f */
[----:B--2---:R-:W-:Y:S05]  /*17ce0*/  @!P1 NANOSLEEP.SYNCS 0x989680 ;  /* 0x009896800000995d */ /* 0x004fea0003900000 */
[----:B------:R-:W2:Y:S02]  /*17cf0*/  @!P1 SYNCS.PHASECHK.TRANS64 P1, [R3+URZ+0x22850], R10 ;  /* 0x0228500a030095a7 */ /* 0x000ea4000802007f */
[----:B--2---:R-:W-:Y:S05]  /*17d00*/  @!P1 BRA `(.L_x_2377) ;  /* 0xfffffffc00f09947 */ /* 0x004fea000383ffff */
[----:B------:R-:W-:Y:S05]  /*17d10*/  BRA `(.L_x_2376) ;  /* 0xfffffec800d47947 */ /* 0x000fea000383ffff */
.L_x_2385:
[----:B-1----:R-:W-:-:S04]  /*17d20*/  IMAD.U32 R7, RZ, RZ, UR28 ;  /* 0x0000001cff077e24 */ /* 0x002fc8000f8e00ff */
[----:B------:R1:W2:Y:S03]  /*17d30*/  SYNCS.PHASECHK.TRANS64.TRYWAIT P1, [R7+URZ+0x22830], R8 ;  /* 0x02283008070075a7 */ /* 0x0002a6000802017f */
[----:B--2---:R-:W-:Y:S05]  /*17d40*/  @!P1 NANOSLEEP.SYNCS 0x989680 ;  /* 0x009896800000995d */ /* 0x004fea0003900000 */
[----:B------:R-:W2:Y:S02]  /*17d50*/  @!P1 SYNCS.PHASECHK.TRANS64 P1, [R7+URZ+0x22830], R8 ;  /* 0x02283008070095a7 */ /* 0x000ea4000802007f */
[----:B--2---:R-:W-:Y:S05]  /*17d60*/  @!P1 BRA `(.L_x_2385) ;  /* 0xfffffffc00ec9947 */ /* 0x004fea000383ffff */
[----:B------:R-:W-:Y:S05]  /*17d70*/  BRA `(.L_x_2384) ;  /* 0xfffffed000647947 */ /* 0x000fea000383ffff */
.L_x_2397:
[----:B-1----:R1:W2:Y:S02]  /*17d80*/  SYNCS.PHASECHK.TRANS64.TRYWAIT P1, [R177+URZ+0x22850], R8 ;  /* 0x02285008b10075a7 */ /* 0x0022a4000802017f */
[----:B--2---:R-:W-:Y:S05]  /*17d90*/  @!P1 NANOSLEEP.SYNCS 0x989680 ;  /* 0x009896800000995d */ /* 0x004fea0003900000 */
[----:B------:R-:W2:Y:S02]  /*17da0*/  @!P1 SYNCS.PHASECHK.TRANS64 P1, [R177+URZ+0x22850], R8 ;  /* 0x02285008b10095a7 */ /* 0x000ea4000802007f */
[----:B--2---:R-:W-:Y:S05]  /*17db0*/  @!P1 BRA `(.L_x_2397) ;  /* 0xfffffffc00f09947 */ /* 0x004fea000383ffff */
[----:B------:R-:W-:Y:S05]  /*17dc0*/  BRA `(.L_x_2396) ;  /* 0xffffff0000b47947 */ /* 0x000fea000383ffff */
.L_x_2406:
[----:B-1----:R-:W-:-:S04]  /*17dd0*/  IMAD.U32 R4, RZ, RZ, UR26 ;  /* 0x0000001aff047e24 */ /* 0x002fc8000f8e00ff */
[----:B------:R1:W2:Y:S03]  /*17de0*/  SYNCS.PHASECHK.TRANS64.TRYWAIT P2, [R4+URZ+0x22830], R3 ;  /* 0x02283003040075a7 */ /* 0x0002a6000804017f */
[----:B--2---:R-:W-:Y:S05]  /*17df0*/  @!P2 NANOSLEEP.SYNCS 0x989680 ;  /* 0x009896800000a95d */ /* 0x004fea0003900000 */
[----:B------:R-:W2:Y:S02]  /*17e00*/  @!P2 SYNCS.PHASECHK.TRANS64 P2, [R4+URZ+0x22830], R3 ;  /* 0x022830030400a5a7 */ /* 0x000ea4000804007f */
[----:B--2---:R-:W-:Y:S05]  /*17e10*/  @!P2 BRA `(.L_x_2406) ;  /* 0xfffffffc00eca947 */ /* 0x004fea000383ffff */
[----:B------:R-:W-:Y:S05]  /*17e20*/  BRA `(.L_x_2405) ;  /* 0xffffff0800787947 */ /* 0x000fea000383ffff */
.L_x_2410:
[----:B-1----:R1:W2:Y:S02]  /*17e30*/  SYNCS.PHASECHK.TRANS64.TRYWAIT P2, [R178+URZ+0x22850], R3 ;  /* 0x02285003b20075a7 */ /* 0x0022a4000804017f */
[----:B--2---:R-:W-:Y:S05]  /*17e40*/  @!P2 NANOSLEEP.SYNCS 0x989680 ;  /* 0x009896800000a95d */ /* 0x004fea0003900000 */
[----:B------:R-:W2:Y:S02]  /*17e50*/  @!P2 SYNCS.PHASECHK.TRANS64 P2, [R178+URZ+0x22850], R3 ;  /* 0x02285003b200a5a7 */ /* 0x000ea4000804007f */
[----:B--2---:R-:W-:Y:S05]  /*17e60*/  @!P2 BRA `(.L_x_2410) ;  /* 0xfffffffc00f0a947 */ /* 0x004fea000383ffff */
[----:B------:R-:W-:Y:S05]  /*17e70*/  BRA `(.L_x_2409) ;  /* 0xffffff28001c7947 */ /* 0x000fea000383ffff */
.L_x_2416:
[----:B-1----:R-:W-:-:S04]  /*17e80*/  IMAD.U32 R5, RZ, RZ, UR27 ;  /* 0x0000001bff057e24 */ /* 0x002fc8000f8e00ff */
[----:B------:R1:W2:Y:S03]  /*17e90*/  SYNCS.PHASECHK.TRANS64.TRYWAIT P1, [R5+URZ+0x22830], R6 ;  /* 0x02283006050075a7 */ /* 0x0002a6000802017f */
[----:B--2---:R-:W-:Y:S05]  /*17ea0*/  @!P1 NANOSLEEP.SYNCS 0x989680 ;  /* 0x009896800000995d */ /* 0x004fea0003900000 */
[----:B------:R-:W2:Y:S02]  /*17eb0*/  @!P1 SYNCS.PHASECHK.TRANS64 P1, [R5+URZ+0x22830], R6 ;  /* 0x02283006050095a7 */ /* 0x000ea4000802007f */
[----:B--2---:R-:W-:Y:S05]  /*17ec0*/  @!P1 BRA `(.L_x_2416) ;  /* 0xfffffffc00ec9947 */ /* 0x004fea000383ffff */
[----:B------:R-:W-:Y:S05]  /*17ed0*/  BRA `(.L_x_2415) ;  /* 0xffffff2c00307947 */ /* 0x000fea000383ffff */
.L_x_2428:
[----:B-1----:R1:W2:Y:S02]  /*17ee0*/  SYNCS.PHASECHK.TRANS64.TRYWAIT P1, [R177+URZ+0x22850], R6 ;  /* 0x02285006b10075a7 */ /* 0x0022a4000802017f */
[----:B--2---:R-:W-:Y:S05]  /*17ef0*/  @!P1 NANOSLEEP.SYNCS 0x989680 ;  /* 0x009896800000995d */ /* 0x004fea0003900000 */
[----:B------:R-:W2:Y:S02]  /*17f00*/  @!P1 SYNCS.PHASECHK.TRANS64 P1, [R177+URZ+0x22850], R6 ;  /* 0x02285006b10095a7 */ /* 0x000ea4000802007f */
[----:B--2---:R-:W-:Y:S05]  /*17f10*/  @!P1 BRA `(.L_x_2428) ;  /* 0xfffffffc00f09947 */ /* 0x004fea000383ffff */
[----:B------:R-:W-:Y:S05]  /*17f20*/  BRA `(.L_x_2427) ;  /* 0xffffff5c00307947 */ /* 0x000fea000383ffff */
.L_x_2479:
[----:B------:R-:W3:Y:S01]  /*17f30*/  S2R R4, SR_TID.X ;  /* 0x0000000000047919 */ /* 0x000ee20000002100 */
[----:B------:R-:W-:Y:S01]  /*17f40*/  BSSY B0, `(.L_x_2583) ;  /* 0x000000a000007945 */ /* 0x000fe20003800000 */
[----:B------:R-:W-:Y:S02]  /*17f50*/  IMAD.MOV.U32 R12, RZ, RZ, RZ ;  /* 0x000000ffff0c7224 */ /* 0x000fe400078e00ff */
[----:B------:R-:W-:Y:S02]  /*17f60*/  IMAD.MOV.U32 R11, RZ, RZ, 0x1f ;  /* 0x0000001fff0b7424 */ /* 0x000fe400078e00ff */
[----:B------:R-:W-:Y:S01]  /*17f70*/  IMAD.MOV.U32 R15, RZ, RZ, -0x1 ;  /* 0xffffffffff0f7424 */ /* 0x000fe200078e00ff */
[----:B---3--:R-:W-:-:S04]  /*17f80*/  SHF.R.U32.HI R4, RZ, 0x5, R4 ;  /* 0x00000005ff047819 */ /* 0x008fc80000011604 */
[----:B------:R-:W-:-:S05]  /*17f90*/  LOP3.LUT R4, R4, 0x3, RZ, 0xc0, !PT ;  /* 0x0000000304047812 */ /* 0x000fca00078ec0ff */
[----:B------:R-:W-:-:S07]  /*17fa0*/  IMAD.MOV.U32 R13, RZ, RZ, R4 ;  /* 0x000000ffff0d7224 */ /* 0x000fce00078e0004 */
[----:B012---:R-:W-:Y:S05]  /*17fb0*/  WARPSYNC.COLLECTIVE R15, `(.L_x_2584) ;  /* 0x000000000f087348 */ /* 0x007fea0003c00000 */
[----:B------:R3:W4:Y:S02]  /*17fc0*/  SHFL.IDX P6, R14, R13, R12, R11 ;  /* 0x0000000c0d0e7389 */ /* 0x00072400000c000b */
[----:B01234-:R-:W-:Y:S01]  /*17fd0*/  ENDCOLLECTIVE ;  /* 0x000000000000791b */ /* 0x01ffe20003800000 */
.L_x_2584:
[----:B------:R-:W-:Y:S05]  /*17fe0*/  BSYNC B0 ;  /* 0x0000000000007941 */ /* 0x000fea0003800000 */
.L_x_2583:
[----:B------:R-:W-:Y:S05]  /*17ff0*/  BRA `(.L_x_2585) ;  /* 0xffffffb000b87947 */ /* 0x000fea000383ffff */
.L_x_2481:
[----:B------:R-:W-:Y:S01]  /*18000*/  BSSY B0, `(.L_x_2586) ;  /* 0x0000006000007945 */ /* 0x000fe20003800000 */
[----:B------:R-:W-:-:S07]  /*18010*/  IMAD.MOV.U32 R15, RZ, RZ, -0x1 ;  /* 0xffffffffff0f7424 */ /* 0x000fce00078e00ff */
[----:B012-4-:R-:W-:Y:S05]  /*18020*/  WARPSYNC.COLLECTIVE R15, `(.L_x_2587) ;  /* 0x000000000f0c7348 */ /* 0x017fea0003c00000 */
[----:B------:R-:W-:Y:S02]  /*18030*/  ELECT P6, UR62, PT ;  /* 0x00000000003e782f */ /* 0x000fe400038c0000 */
[----:B------:R-:W-:Y:S01]  /*18040*/  MOV R14, UR62 ;  /* 0x0000003e000e7c02 */ /* 0x000fe20008000f00 */
[----:B012-4-:R-:W-:Y:S10]  /*18050*/  ENDCOLLECTIVE ;  /* 0x000000000000791b */ /* 0x017ff40003800000 */
.L_x_2587:
[----:B------:R-:W-:Y:S05]  /*18060*/  BSYNC B0 ;  /* 0x0000000000007941 */ /* 0x000fea0003800000 */
.L_x_2586:
[----:B------:R-:W-:Y:S05]  /*18070*/  BRA `(.L_x_2588) ;  /* 0xffffffb000c47947 */ /* 0x000fea000383ffff */
.L_x_2483:
[----:B--2---:R2:W3:Y:S02]  /*18080*/  SYNCS.PHASECHK.TRANS64.TRYWAIT P0, [R0+URZ+0x22840], R2 ;  /* 0x02284002000075a7 */ /* 0x0044e4000800017f */
[----:B---3--:R-:W-:Y:S05]  /*18090*/  @!P0 NANOSLEEP.SYNCS 0x989680 ;  /* 0x009896800000895d */ /* 0x008fea0003900000 */
[----:B------:R-:W3:Y:S02]  /*180a0*/  @!P0 SYNCS.PHASECHK.TRANS64 P0, [R0+URZ+0x22840], R2 ;  /* 0x02284002000085a7 */ /* 0x000ee4000800007f */
[----:B---3--:R-:W-:Y:S05]  /*180b0*/  @!P0 BRA `(.L_x_2483) ;  /* 0xfffffffc00f08947 */ /* 0x008fea000383ffff */
[----:B------:R-:W-:Y:S05]  /*180c0*/  BRA `(.L_x_2589) ;  /* 0xffffffb4002c7947 */ /* 0x000fea000383ffff */
.L_x_2487:
[----:B------:R-:W2:Y:S01]  /*180d0*/  LDL.LU R11, [R1+0x30] ;  /* 0x00003000010b7983 */ /* 0x000ea20000300800 */
[----:B------:R-:W-:Y:S02]  /*180e0*/  IMAD.MOV.U32 R5, RZ, RZ, R12 ;  /* 0x000000ffff057224 */ /* 0x000fe400078e000c */
        /* <DEDUP_REMOVED lines=11> */
.L_x_2590:
[----:B------:R-:W-:Y:S02]  /*181a0*/  IMAD.MOV.U32 R13, RZ, RZ, R0 ;  /* 0x000000ffff0d7224 */ /* 0x000fe400078e0000 */
[----:B------:R-:W-:-:S07]  /*181b0*/  IMAD.MOV.U32 R6, RZ, RZ, R14 ;  /* 0x000000ffff067224 */ /* 0x000fce00078e000e */
[----:B------:R-:W-:Y:S05]  /*181c0*/  WARPSYNC.COLLECTIVE R15, `(.L_x_2591) ;  /* 0x000000000f087348 */ /* 0x000fea0003c00000 */
[----:B------:R0:W1:Y:S02]  /*181d0*/  SHFL.IDX P6, R14, R13, R12, R11 ;  /* 0x0000000c0d0e7389 */ /* 0x00006400000c000b */
[----:B01----:R-:W-:Y:S01]  /*181e0*/  ENDCOLLECTIVE ;  /* 0x000000000000791b */ /* 0x003fe20003800000 */
.L_x_2591:
[----:B------:R-:W-:Y:S02]  /*181f0*/  IMAD.MOV.U32 R13, RZ, RZ, R2 ;  /* 0x000000ffff0d7224 */ /* 0x000fe400078e0002 */
[----:B------:R-:W-:Y:S02]  /*18200*/  IMAD.MOV.U32 R12, RZ, RZ, 0x1 ;  /* 0x00000001ff0c7424 */ /* 0x000fe400078e00ff */
[----:B------:R-:W-:-:S07]  /*18210*/  IMAD.MOV.U32 R7, RZ, RZ, R14 ;  /* 0x000000ffff077224 */ /* 0x000fce00078e000e */
[----:B------:R-:W-:Y:S05]  /*18220*/  WARPSYNC.COLLECTIVE R15, `(.L_x_2592) ;  /* 0x000000000f087348 */ /* 0x000fea0003c00000 */
[----:B------:R0:W1:Y:S02]  /*18230*/  SHFL.IDX P6, R14, R13, R12, R11 ;  /* 0x0000000c0d0e7389 */ /* 0x00006400000c000b */
[----:B01----:R-:W-:Y:S01]  /*18240*/  ENDCOLLECTIVE ;  /* 0x000000000000791b */ /* 0x003fe20003800000 */
.L_x_2592:
        /* <DEDUP_REMOVED lines=15> */
.L_x_2593:
[----:B------:R-:W-:Y:S02]  /*18340*/  IMAD.MOV.U32 R13, RZ, RZ, R2 ;  /* 0x000000ffff0d7224 */ /* 0x000fe400078e0002 */
[----:B------:R-:W-:Y:S02]  /*18350*/  IMAD.MOV.U32 R12, RZ, RZ, 0x2 ;  /* 0x00000002ff0c7424 */ /* 0x000fe400078e00ff */
[----:B------:R-:W-:-:S07]  /*18360*/  IMAD.MOV.U32 R5, RZ, RZ, R14 ;  /* 0x000000ffff057224 */ /* 0x000fce00078e000e */
[----:B------:R-:W-:Y:S05]  /*18370*/  WARPSYNC.COLLECTIVE R15, `(.L_x_2594) ;  /* 0x000000000f087348 */ /* 0x000fea0003c00000 */
[----:B------:R0:W1:Y:S02]  /*18380*/  SHFL.IDX P6, R14, R13, R12, R11 ;  /* 0x0000000c0d0e7389 */ /* 0x00006400000c000b */
[----:B01----:R-:W-:Y:S01]  /*18390*/  ENDCOLLECTIVE ;  /* 0x000000000000791b */ /* 0x003fe20003800000 */
.L_x_2594:
        /* <DEDUP_REMOVED lines=15> */
.L_x_2595:
[----:B------:R-:W-:Y:S02]  /*18490*/  IMAD.MOV.U32 R13, RZ, RZ, R2 ;  /* 0x000000ffff0d7224 */ /* 0x000fe400078e0002 */
[----:B------:R-:W-:Y:S02]  /*184a0*/  IMAD.MOV.U32 R12, RZ, RZ, 0x3 ;  /* 0x00000003ff0c7424 */ /* 0x000fe400078e00ff */
[----:B------:R-:W-:-:S07]  /*184b0*/  IMAD.MOV.U32 R5, RZ, RZ, R14 ;  /* 0x000000ffff057224 */ /* 0x000fce00078e000e */
[----:B------:R-:W-:Y:S05]  /*184c0*/  WARPSYNC.COLLECTIVE R15, `(.L_x_2596) ;  /* 0x000000000f087348 */ /* 0x000fea0003c00000 */
[----:B------:R0:W1:Y:S02]  /*184d0*/  SHFL.IDX P6, R14, R13, R12, R11 ;  /* 0x0000000c0d0e7389 */ /* 0x00006400000c000b */
[----:B01----:R-:W-:Y:S01]  /*184e0*/  ENDCOLLECTIVE ;  /* 0x000000000000791b */ /* 0x003fe20003800000 */
.L_x_2596:
        /* <DEDUP_REMOVED lines=15> */
.L_x_2597:
[----:B------:R-:W-:Y:S02]  /*185e0*/  IMAD.MOV.U32 R13, RZ, RZ, R2 ;  /* 0x000000ffff0d7224 */ /* 0x000fe400078e0002 */
[----:B------:R-:W-:Y:S02]  /*185f0*/  IMAD.MOV.U32 R12, RZ, RZ, 0x4 ;  /* 0x00000004ff0c7424 */ /* 0x000fe400078e00ff */
[----:B------:R-:W-:-:S07]  /*18600*/  IMAD.MOV.U32 R5, RZ, RZ, R14 ;  /* 0x000000ffff057224 */ /* 0x000fce00078e000e */
[----:B------:R-:W-:Y:S05]  /*18610*/  WARPSYNC.COLLECTIVE R15, `(.L_x_2598) ;  /* 0x000000000f087348 */ /* 0x000fea0003c00000 */
[----:B------:R0:W1:Y:S02]  /*18620*/  SHFL.IDX P6, R14, R13, R12, R11 ;  /* 0x0000000c0d0e7389 */ /* 0x00006400000c000b */
[----:B01----:R-:W-:Y:S01]  /*18630*/  ENDCOLLECTIVE ;  /* 0x000000000000791b */ /* 0x003fe20003800000 */
.L_x_2598:
        /* <DEDUP_REMOVED lines=15> */
.L_x_2599:
[----:B------:R-:W-:Y:S02]  /*18730*/  IMAD.MOV.U32 R13, RZ, RZ, R2 ;  /* 0x000000ffff0d7224 */ /* 0x000fe400078e0002 */
[----:B------:R-:W-:Y:S02]  /*18740*/  IMAD.MOV.U32 R12, RZ, RZ, 0x5 ;  /* 0x00000005ff0c7424 */ /* 0x000fe400078e00ff */
[----:B------:R-:W-:-:S07]  /*18750*/  IMAD.MOV.U32 R5, RZ, RZ, R14 ;  /* 0x000000ffff057224 */ /* 0x000fce00078e000e */
[----:B------:R-:W-:Y:S05]  /*18760*/  WARPSYNC.COLLECTIVE R15, `(.L_x_2600) ;  /* 0x000000000f087348 */ /* 0x000fea0003c00000 */
[----:B------:R0:W1:Y:S02]  /*18770*/  SHFL.IDX P6, R14, R13, R12, R11 ;  /* 0x0000000c0d0e7389 */ /* 0x00006400000c000b */
[----:B01----:R-:W-:Y:S01]  /*18780*/  ENDCOLLECTIVE ;  /* 0x000000000000791b */ /* 0x003fe20003800000 */
.L_x_2600:
        /* <DEDUP_REMOVED lines=15> */
.L_x_2601:
[----:B------:R-:W-:Y:S02]  /*18880*/  IMAD.MOV.U32 R13, RZ, RZ, R2 ;  /* 0x000000ffff0d7224 */ /* 0x000fe400078e0002 */
[----:B------:R-:W-:Y:S02]  /*18890*/  IMAD.MOV.U32 R12, RZ, RZ, 0x6 ;  /* 0x00000006ff0c7424 */ /* 0x000fe400078e00ff */
[----:B------:R-:W-:-:S07]  /*188a0*/  IMAD.MOV.U32 R5, RZ, RZ, R14 ;  /* 0x000000ffff057224 */ /* 0x000fce00078e000e */
[----:B------:R-:W-:Y:S05]  /*188b0*/  WARPSYNC.COLLECTIVE R15, `(.L_x_2602) ;  /* 0x000000000f087348 */ /* 0x000fea0003c00000 */
[----:B------:R0:W1:Y:S02]  /*188c0*/  SHFL.IDX P6, R14, R13, R12, R11 ;  /* 0x0000000c0d0e7389 */ /* 0x00006400000c000b */
[----:B01----:R-:W-:Y:S01]  /*188d0*/  ENDCOLLECTIVE ;  /* 0x000000000000791b */ /* 0x003fe20003800000 */
.L_x_2602:
        /* <DEDUP_REMOVED lines=13> */
.L_x_2603:
        /* <DEDUP_REMOVED lines=8> */
.L_x_2604:
        /* <DEDUP_REMOVED lines=13> */
.L_x_2605:
[----:B------:R-:W-:Y:S01]  /*18b00*/  IMAD.MOV.U32 R0, RZ, RZ, R14 ;  /* 0x000000ffff007224 */ /* 0x000fe200078e000e */
[----:B------:R-:W-:Y:S06]  /*18b10*/  BRA `(.L_x_2606) ;  /* 0xffffffb400c07947 */ /* 0x000fec000383ffff */
.L_x_2490:
[----:B0-----:R-:W2:Y:S02]  /*18b20*/  LDL R2, [R1+0x4] ;  /* 0x0000040001027983 */ /* 0x001ea40000100800 */
[----:B--2---:R0:W1:Y:S02]  /*18b30*/  SYNCS.PHASECHK.TRANS64.TRYWAIT P0, [R2+URZ+0x22820], R0 ;  /* 0x02282000020075a7 */ /* 0x004064000800017f */
[----:B-1----:R-:W-:Y:S05]  /*18b40*/  @!P0 NANOSLEEP.SYNCS 0x989680 ;  /* 0x009896800000895d */ /* 0x002fea0003900000 */
[----:B------:R-:W1:Y:S02]  /*18b50*/  @!P0 SYNCS.PHASECHK.TRANS64 P0, [R2+URZ+0x22820], R0 ;  /* 0x02282000020085a7 */ /* 0x000e64000800007f */
[----:B-1----:R-:W-:Y:S05]  /*18b60*/  @!P0 BRA `(.L_x_2490) ;  /* 0xfffffffc00ec8947 */ /* 0x002fea000383ffff */
[----:B------:R-:W-:Y:S05]  /*18b70*/  BRA `(.L_x_2607) ;  /* 0xffffffb800207947 */ /* 0x000fea000383ffff */
.L_x_2494:
[----:B0-----:R0:W1:Y:S02]  /*18b80*/  SYNCS.PHASECHK.TRANS64.TRYWAIT P0, [R2+URZ+0x22860], R0 ;  /* 0x02286000020075a7 */ /* 0x001064000800017f */
[----:B-1----:R-:W-:Y:S05]  /*18b90*/  @!P0 NANOSLEEP.SYNCS 0x989680 ;  /* 0x009896800000895d */ /* 0x002fea0003900000 */
[----:B------:R-:W1:Y:S02]  /*18ba0*/  @!P0 SYNCS.PHASECHK.TRANS64 P0, [R2+URZ+0x22860], R0 ;  /* 0x02286000020085a7 */ /* 0x000e64000800007f */
[----:B-1----:R-:W-:Y:S05]  /*18bb0*/  @!P0 BRA `(.L_x_2494) ;  /* 0xfffffffc00f08947 */ /* 0x002fea000383ffff */
[----:B------:R-:W-:Y:S05]  /*18bc0*/  BRA `(.L_x_2608) ;  /* 0xffffffb800507947 */ /* 0x000fea000383ffff */
.L_x_2509:
[----:B-1----:R1:W2:Y:S02]  /*18bd0*/  SYNCS.PHASECHK.TRANS64.TRYWAIT P0, [R3+URZ+0x22840], R2 ;  /* 0x02284002030075a7 */ /* 0x0022a4000800017f */
[----:B--2---:R-:W-:Y:S05]  /*18be0*/  @!P0 NANOSLEEP.SYNCS 0x989680 ;  /* 0x009896800000895d */ /* 0x004fea0003900000 */
[----:B------:R-:W2:Y:S02]  /*18bf0*/  @!P0 SYNCS.PHASECHK.TRANS64 P0, [R3+URZ+0x22840], R2 ;  /* 0x02284002030085a7 */ /* 0x000ea4000800007f */
[----:B--2---:R-:W-:Y:S05]  /*18c00*/  @!P0 BRA `(.L_x_2509) ;  /* 0xfffffffc00f08947 */ /* 0x004fea000383ffff */
[----:B------:R-:W-:Y:S05]  /*18c10*/  BRA `(.L_x_2609) ;  /* 0xffffffc0006c7947 */ /* 0x000fea000383ffff */
.L_x_2514:
[----:B0-----:R0:W2:Y:S02]  /*18c20*/  SYNCS.PHASECHK.TRANS64.TRYWAIT P0, [R3+URZ+0x22860], R2 ;  /* 0x02286002030075a7 */ /* 0x0010a4000800017f */
[----:B--2---:R-:W-:Y:S05]  /*18c30*/  @!P0 NANOSLEEP.SYNCS 0x989680 ;  /* 0x009896800000895d */ /* 0x004fea0003900000 */
[----:B------:R-:W2:Y:S02]  /*18c40*/  @!P0 SYNCS.PHASECHK.TRANS64 P0, [R3+URZ+0x22860], R2 ;  /* 0x02286002030085a7 */ /* 0x000ea4000800007f */
[----:B--2---:R-:W-:Y:S05]  /*18c50*/  @!P0 BRA `(.L_x_2514) ;  /* 0xfffffffc00f08947 */ /* 0x004fea000383ffff */
[----:B------:R-:W-:Y:S05]  /*18c60*/  BRA `(.L_x_2610) ;  /* 0xffffffc000f07947 */ /* 0x000fea000383ffff */
.L_x_2525:
[----:B0-----:R0:W1:Y:S02]  /*18c70*/  SYNCS.PHASECHK.TRANS64.TRYWAIT P0, [R2+URZ+0x22840], R3 ;  /* 0x02284003020075a7 */ /* 0x001064000800017f */
[----:B-1----:R-:W-:Y:S05]  /*18c80*/  @!P0 NANOSLEEP.SYNCS 0x989680 ;  /* 0x009896800000895d */ /* 0x002fea0003900000 */
[----:B------:R-:W1:Y:S02]  /*18c90*/  @!P0 SYNCS.PHASECHK.TRANS64 P0, [R2+URZ+0x22840], R3 ;  /* 0x02284003020085a7 */ /* 0x000e64000800007f */
[----:B-1----:R-:W-:Y:S05]  /*18ca0*/  @!P0 BRA `(.L_x_2525) ;  /* 0xfffffffc00f08947 */ /* 0x002fea000383ffff */
[----:B------:R-:W-:Y:S05]  /*18cb0*/  BRA `(.L_x_2611) ;  /* 0xffffffc800f07947 */ /* 0x000fea000383ffff */
.L_x_2530:
[----:B-1----:R1:W2:Y:S02]  /*18cc0*/  SYNCS.PHASECHK.TRANS64.TRYWAIT P0, [R2+URZ+0x22860], R3 ;  /* 0x02286003020075a7 */ /* 0x0022a4000800017f */
[----:B--2---:R-:W-:Y:S05]  /*18cd0*/  @!P0 NANOSLEEP.SYNCS 0x989680 ;  /* 0x009896800000895d */ /* 0x004fea0003900000 */
[----:B------:R-:W2:Y:S02]  /*18ce0*/  @!P0 SYNCS.PHASECHK.TRANS64 P0, [R2+URZ+0x22860], R3 ;  /* 0x02286003020085a7 */ /* 0x000ea4000800007f */
[----:B--2---:R-:W-:Y:S05]  /*18cf0*/  @!P0 BRA `(.L_x_2530) ;  /* 0xfffffffc00f08947 */ /* 0x004fea000383ffff */
[----:B------:R-:W-:Y:S05]  /*18d00*/  BRA `(.L_x_2612) ;  /* 0xffffffcc00707947 */ /* 0x000fea000383ffff */
.L_x_2541:
[----:B0-----:R0:W1:Y:S02]  /*18d10*/  SYNCS.PHASECHK.TRANS64.TRYWAIT P0, [R3+URZ+0x22840], R2 ;  /* 0x02284002030075a7 */ /* 0x001064000800017f */
[----:B-1----:R-:W-:Y:S05]  /*18d20*/  @!P0 NANOSLEEP.SYNCS 0x989680 ;  /* 0x009896800000895d */ /* 0x002fea0003900000 */
[----:B------:R-:W1:Y:S02]  /*18d30*/  @!P0 SYNCS.PHASECHK.TRANS64 P0, [R3+URZ+0x22840], R2 ;  /* 0x02284002030085a7 */ /* 0x000e64000800007f */
[----:B-1----:R-:W-:Y:S05]  /*18d40*/  @!P0 BRA `(.L_x_2541) ;  /* 0xfffffffc00f08947 */ /* 0x002fea000383ffff */
[----:B------:R-:W-:Y:S05]  /*18d50*/  BRA `(.L_x_2613) ;  /* 0xffffffd4004c7947 */ /* 0x000fea000383ffff */
.L_x_2546:
[----:B-1----:R1:W2:Y:S02]  /*18d60*/  SYNCS.PHASECHK.TRANS64.TRYWAIT P0, [R3+URZ+0x22860], R2 ;  /* 0x02286002030075a7 */ /* 0x0022a4000800017f */
[----:B--2---:R-:W-:Y:S05]  /*18d70*/  @!P0 NANOSLEEP.SYNCS 0x989680 ;  /* 0x009896800000895d */ /* 0x004fea0003900000 */
[----:B------:R-:W2:Y:S02]  /*18d80*/  @!P0 SYNCS.PHASECHK.TRANS64 P0, [R3+URZ+0x22860], R2 ;  /* 0x02286002030085a7 */ /* 0x000ea4000800007f */
[----:B--2---:R-:W-:Y:S05]  /*18d90*/  @!P0 BRA `(.L_x_2546) ;  /* 0xfffffffc00f08947 */ /* 0x004fea000383ffff */
[----:B------:R-:W-:Y:S05]  /*18da0*/  BRA `(.L_x_2614) ;  /* 0xffffffd400d07947 */ /* 0x000fea000383ffff */
.L_x_2558:
[----:B------:R-:W-:Y:S01]  /*18db0*/  BSSY B0, `(.L_x_2615) ;  /* 0x0000008000007945 */ /* 0x000fe20003800000 */
[----:B------:R-:W-:Y:S02]  /*18dc0*/  IMAD.MOV.U32 R13, RZ, RZ, R16 ;  /* 0x000000ffff0d7224 */ /* 0x000fe400078e0010 */
[----:B------:R-:W-:Y:S02]  /*18dd0*/  IMAD.MOV.U32 R12, RZ, RZ, RZ ;  /* 0x000000ffff0c7224 */ /* 0x000fe400078e00ff */
[----:B------:R-:W-:Y:S02]  /*18de0*/  IMAD.MOV.U32 R11, RZ, RZ, 0x1f ;  /* 0x0000001fff0b7424 */ /* 0x000fe400078e00ff */
[----:B------:R-:W-:-:S07]  /*18df0*/  IMAD.MOV.U32 R15, RZ, RZ, -0x1 ;  /* 0xffffffffff0f7424 */ /* 0x000fce00078e00ff */
[----:B012--5:R-:W-:Y:S05]  /*18e00*/  WARPSYNC.COLLECTIVE R15, `(.L_x_2616) ;  /* 0x000000000f087348 */ /* 0x027fea0003c00000 */
[----:B------:R3:W4:Y:S02]  /*18e10*/  SHFL.IDX P6, R14, R13, R12, R11 ;  /* 0x0000000c0d0e7389 */ /* 0x00072400000c000b */
[----:B012345:R-:W-:Y:S01]  /*18e20*/  ENDCOLLECTIVE ;  /* 0x000000000000791b */ /* 0x03ffe20003800000 */
.L_x_2616:
[----:B------:R-:W-:Y:S05]  /*18e30*/  BSYNC B0 ;  /* 0x0000000000007941 */ /* 0x000fea0003800000 */
.L_x_2615:
        /* <DEDUP_REMOVED lines=9> */
.L_x_2617:
        /* <DEDUP_REMOVED lines=18> */
.L_x_2618:
[----:B------:R-:W-:Y:S01]  /*18ff0*/  IMAD.MOV.U32 R12, RZ, RZ, 0x2 ;  /* 0x00000002ff0c7424 */ /* 0x000fe200078e00ff */
[----:B------:R-:W-:-:S05]  /*19000*/  SEL R7, R14, RZ, P1 ;  /* 0x000000ff0e077207 */ /* 0x000fca0000800000 */
[----:B------:R-:W-:-:S04]  /*19010*/  IMAD.IADD R3, R2, 0x1, R7 ;  /* 0x0000000102037824 */ /* 0x000fc800078e0207 */
[----:B------:R-:W-:-:S07]  /*19020*/  IMAD.MOV.U32 R13, RZ, RZ, R3 ;  /* 0x000000ffff0d7224 */ /* 0x000fce00078e0003 */
[----:B------:R-:W-:Y:S05]  /*19030*/  WARPSYNC.COLLECTIVE R15, `(.L_x_2619) ;  /* 0x000000000f087348 */ /* 0x000fea0003c00000 */
[----:B------:R0:W1:Y:S02]  /*19040*/  SHFL.UP P6, R14, R13, R12, R11 ;  /* 0x0400000c0d0e7389 */ /* 0x00006400000c000b */
[----:B01----:R-:W-:Y:S01]  /*19050*/  ENDCOLLECTIVE ;  /* 0x000000000000791b */ /* 0x003fe20003800000 */
.L_x_2619:
[----:B------:R-:W-:Y:S01]  /*19060*/  IMAD.MOV.U32 R12, RZ, RZ, 0x4 ;  /* 0x00000004ff0c7424 */ /* 0x000fe200078e00ff */
[----:B------:R-:W-:-:S05]  /*19070*/  SEL R14, R14, RZ, P2 ;  /* 0x000000ff0e0e7207 */ /* 0x000fca0001000000 */
[----:B------:R-:W-:-:S04]  /*19080*/  IMAD.IADD R3, R3, 0x1, R14 ;  /* 0x0000000103037824 */ /* 0x000fc800078e020e */
[----:B------:R-:W-:-:S07]  /*19090*/  IMAD.MOV.U32 R13, RZ, RZ, R3 ;  /* 0x000000ffff0d7224 */ /* 0x000fce00078e0003 */
[----:B------:R-:W-:Y:S05]  /*190a0*/  WARPSYNC.COLLECTIVE R15, `(.L_x_2620) ;  /* 0x000000000f087348 */ /* 0x000fea0003c00000 */
[----:B------:R0:W1:Y:S02]  /*190b0*/  SHFL.UP P6, R14, R13, R12, R11 ;  /* 0x0400000c0d0e7389 */ /* 0x00006400000c000b */
[----:B01----:R-:W-:Y:S01]  /*190c0*/  ENDCOLLECTIVE ;  /* 0x000000000000791b */ /* 0x003fe20003800000 */
.L_x_2620:
[----:B------:R-:W-:Y:S01]  /*190d0*/  IMAD.MOV.U32 R12, RZ, RZ, 0x8 ;  /* 0x00000008ff0c7424 */ /* 0x000fe200078e00ff */
[----:B------:R-:W-:-:S05]  /*190e0*/  SEL R14, R14, RZ, P3 ;  /* 0x000000ff0e0e7207 */ /* 0x000fca0001800000 */
[----:B------:R-:W-:-:S04]  /*190f0*/  IMAD.IADD R3, R3, 0x1, R14 ;  /* 0x0000000103037824 */ /* 0x000fc800078e020e */
[----:B------:R-:W-:-:S07]  /*19100*/  IMAD.MOV.U32 R13, RZ, RZ, R3 ;  /* 0x000000ffff0d7224 */ /* 0x000fce00078e0003 */
[----:B------:R-:W-:Y:S05]  /*19110*/  WARPSYNC.COLLECTIVE R15, `(.L_x_2621) ;  /* 0x000000000f087348 */ /* 0x000fea0003c00000 */
[----:B------:R0:W1:Y:S02]  /*19120*/  SHFL.UP P6, R14, R13, R12, R11 ;  /* 0x0400000c0d0e7389 */ /* 0x00006400000c000b */
[----:B01----:R-:W-:Y:S01]  /*19130*/  ENDCOLLECTIVE ;  /* 0x000000000000791b */ /* 0x003fe20003800000 */
.L_x_2621:
[----:B------:R-:W-:Y:S01]  /*19140*/  IMAD.MOV.U32 R12, RZ, RZ, 0x10 ;  /* 0x00000010ff0c7424 */ /* 0x000fe200078e00ff */
[----:B------:R-:W-:-:S05]  /*19150*/  SEL R14, R14, RZ, P4 ;  /* 0x000000ff0e0e7207 */ /* 0x000fca0002000000 */
[----:B------:R-:W-:-:S04]  /*19160*/  IMAD.IADD R3, R3, 0x1, R14 ;  /* 0x0000000103037824 */ /* 0x000fc800078e020e */
[----:B------:R-:W-:-:S07]  /*19170*/  IMAD.MOV.U32 R13, RZ, RZ, R3 ;  /* 0x000000ffff0d7224 */ /* 0x000fce00078e0003 */
[----:B------:R-:W-:Y:S05]  /*19180*/  WARPSYNC.COLLECTIVE R15, `(.L_x_2622) ;  /* 0x000000000f087348 */ /* 0x000fea0003c00000 */
[----:B------:R0:W1:Y:S02]  /*19190*/  SHFL.UP P6, R14, R13, R12, R11 ;  /* 0x0400000c0d0e7389 */ /* 0x00006400000c000b */
[----:B01----:R-:W-:Y:S01]  /*191a0*/  ENDCOLLECTIVE ;  /* 0x000000000000791b */ /* 0x003fe20003800000 */
.L_x_2622:
        /* <DEDUP_REMOVED lines=8> */
.L_x_2623:
[----:B------:R-:W-:Y:S05]  /*19230*/  BRA `(.L_x_2624) ;  /* 0xffffffdc00347947 */ /* 0x000fea000383ffff */
.L_x_2563:
[----:B------:R-:W-:Y:S01]  /*19240*/  BSSY B0, `(.L_x_2625) ;  /* 0x0000008000007945 */ /* 0x000fe20003800000 */
[----:B-----5:R-:W-:Y:S02]  /*19250*/  IMAD.MOV.U32 R13, RZ, RZ, R2 ;  /* 0x000000ffff0d7224 */ /* 0x020fe400078e0002 */
[----:B------:R-:W-:Y:S02]  /*19260*/  IMAD.MOV.U32 R12, RZ, RZ, 0x1 ;  /* 0x00000001ff0c7424 */ /* 0x000fe400078e00ff */
[----:B------:R-:W-:Y:S02]  /*19270*/  IMAD.MOV.U32 R11, RZ, RZ, RZ ;  /* 0x000000ffff0b7224 */ /* 0x000fe400078e00ff */
[----:B------:R-:W-:-:S07]  /*19280*/  IMAD.MOV.U32 R15, RZ, RZ, -0x1 ;  /* 0xffffffffff0f7424 */ /* 0x000fce00078e00ff */
[----:B01----:R-:W-:Y:S05]  /*19290*/  WARPSYNC.COLLECTIVE R15, `(.L_x_2626) ;  /* 0x000000000f087348 */ /* 0x003fea0003c00000 */
[----:B------:R2:W3:Y:S02]  /*192a0*/  SHFL.UP P6, R14, R13, R12, R11 ;  /* 0x0400000c0d0e7389 */ /* 0x0004e400000c000b */
[----:B0123--:R-:W-:Y:S01]  /*192b0*/  ENDCOLLECTIVE ;  /* 0x000000000000791b */ /* 0x00ffe20003800000 */
.L_x_2626:
[----:B------:R-:W-:Y:S05]  /*192c0*/  BSYNC B0 ;  /* 0x0000000000007941 */ /* 0x000fea0003800000 */
.L_x_2625:
[----:B------:R-:W-:Y:S01]  /*192d0*/  SEL R13, R14, RZ, P1 ;  /* 0x000000ff0e0d7207 */ /* 0x000fe20000800000 */
[----:B------:R-:W-:Y:S02]  /*192e0*/  IMAD.MOV.U32 R12, RZ, RZ, 0x2 ;  /* 0x00000002ff0c7424 */ /* 0x000fe400078e00ff */
[----:B------:R-:W-:Y:S02]  /*192f0*/  IMAD.MOV.U32 R11, RZ, RZ, RZ ;  /* 0x000000ffff0b7224 */ /* 0x000fe400078e00ff */
[----:B------:R-:W-:Y:S02]  /*19300*/  IMAD.IADD R13, R2, 0x1, R13 ;  /* 0x00000001020d7824 */ /* 0x000fe400078e020d */
[----:B------:R-:W-:-:S07]  /*19310*/  IMAD.MOV.U32 R15, RZ, RZ, -0x1 ;  /* 0xffffffffff0f7424 */ /* 0x000fce00078e00ff */
[----:B------:R-:W-:Y:S05]  /*19320*/  WARPSYNC.COLLECTIVE R15, `(.L_x_2627) ;  /* 0x000000000f087348 */ /* 0x000fea0003c00000 */
[----:B------:R0:W1:Y:S02]  /*19330*/  SHFL.UP P6, R14, R13, R12, R11 ;  /* 0x0400000c0d0e7389 */ /* 0x00006400000c000b */
[----:B01----:R-:W-:Y:S01]  /*19340*/  ENDCOLLECTIVE ;  /* 0x000000000000791b */ /* 0x003fe20003800000 */
.L_x_2627:
[----:B------:R-:W-:Y:S01]  /*19350*/  IMAD.MOV.U32 R12, RZ, RZ, 0x4 ;  /* 0x00000004ff0c7424 */ /* 0x000fe200078e00ff */
[----:B------:R-:W-:-:S05]  /*19360*/  SEL R4, R14, RZ, P2 ;  /* 0x000000ff0e047207 */ /* 0x000fca0001000000 */
[----:B------:R-:W-:-:S04]  /*19370*/  IMAD.IADD R4, R13, 0x1, R4 ;  /* 0x000000010d047824 */ /* 0x000fc800078e0204 */
[----:B------:R-:W-:-:S07]  /*19380*/  IMAD.MOV.U32 R13, RZ, RZ, R4 ;  /* 0x000000ffff0d7224 */ /* 0x000fce00078e0004 */
[----:B------:R-:W-:Y:S05]  /*19390*/  WARPSYNC.COLLECTIVE R15, `(.L_x_2628) ;  /* 0x000000000f087348 */ /* 0x000fea0003c00000 */
[----:B------:R0:W1:Y:S02]  /*193a0*/  SHFL.UP P6, R14, R13, R12, R11 ;  /* 0x0400000c0d0e7389 */ /* 0x00006400000c000b */
[----:B01----:R-:W-:Y:S01]  /*193b0*/  ENDCOLLECTIVE ;  /* 0x000000000000791b */ /* 0x003fe20003800000 */
.L_x_2628:
[----:B------:R-:W-:Y:S01]  /*193c0*/  IMAD.MOV.U32 R12, RZ, RZ, 0x8 ;  /* 0x00000008ff0c7424 */ /* 0x000fe200078e00ff */
[----:B------:R-:W-:-:S05]  /*193d0*/  SEL R3, R14, RZ, P3 ;  /* 0x000000ff0e037207 */ /* 0x000fca0001800000 */
[----:B------:R-:W-:-:S04]  /*193e0*/  IMAD.IADD R6, R4, 0x1, R3 ;  /* 0x0000000104067824 */ /* 0x000fc800078e0203 */
[----:B------:R-:W-:-:S07]  /*193f0*/  IMAD.MOV.U32 R13, RZ, RZ, R6 ;  /* 0x000000ffff0d7224 */ /* 0x000fce00078e0006 */
[----:B------:R-:W-:Y:S05]  /*19400*/  WARPSYNC.COLLECTIVE R15, `(.L_x_2629) ;  /* 0x000000000f087348 */ /* 0x000fea0003c00000 */
[----:B------:R0:W1:Y:S02]  /*19410*/  SHFL.UP P6, R14, R13, R12, R11 ;  /* 0x0400000c0d0e7389 */ /* 0x00006400000c000b */
[----:B01----:R-:W-:Y:S01]  /*19420*/  ENDCOLLECTIVE ;  /* 0x000000000000791b */ /* 0x003fe20003800000 */
.L_x_2629:
[----:B------:R-:W-:Y:S01]  /*19430*/  IMAD.MOV.U32 R12, RZ, RZ, 0x10 ;  /* 0x00000010ff0c7424 */ /* 0x000fe200078e00ff */
[----:B------:R-:W-:-:S05]  /*19440*/  SEL R7, R14, RZ, P4 ;  /* 0x000000ff0e077207 */ /* 0x000fca0002000000 */
[----:B------:R-:W-:-:S04]  /*19450*/  IMAD.IADD R7, R6, 0x1, R7 ;  /* 0x0000000106077824 */ /* 0x000fc800078e0207 */
[----:B------:R-:W-:-:S07]  /*19460*/  IMAD.MOV.U32 R13, RZ, RZ, R7 ;  /* 0x000000ffff0d7224 */ /* 0x000fce00078e0007 */
[----:B------:R-:W-:Y:S05]  /*19470*/  WARPSYNC.COLLECTIVE R15, `(.L_x_2630) ;  /* 0x000000000f087348 */ /* 0x000fea0003c00000 */
[----:B------:R0:W1:Y:S02]  /*19480*/  SHFL.UP P6, R14, R13, R12, R11 ;  /* 0x0400000c0d0e7389 */ /* 0x00006400000c000b */
[----:B01----:R-:W-:Y:S01]  /*19490*/  ENDCOLLECTIVE ;  /* 0x000000000000791b */ /* 0x003fe20003800000 */
.L_x_2630:
        /* <DEDUP_REMOVED lines=8> */
.L_x_2631:
[----:B------:R-:W-:Y:S05]  /*19520*/  BRA `(.L_x_2632) ;  /* 0xffffffdc00147947 */ /* 0x000fea000383ffff */
.L_x_2565:
[----:B------:R-:W-:Y:S01]  /*19530*/  BSSY B0, `(.L_x_2633) ;  /* 0x0000006000007945 */ /* 0x000fe20003800000 */
[----:B------:R-:W-:Y:S01]  /*19540*/  PLOP3.LUT P6, PT, P6, PT, PT, 0x8, 0x0 ;  /* 0x000000000000781c */ /* 0x000fe200037ce170 */
[----:B------:R-:W-:-:S12]  /*19550*/  IMAD.MOV.U32 R15, RZ, RZ, -0x1 ;  /* 0xffffffffff0f7424 */ /* 0x000fd800078e00ff */
[----:B012--5:R-:W-:Y:S05]  /*19560*/  WARPSYNC.COLLECTIVE R15, `(.L_x_2634) ;  /* 0x000000000f087348 */ /* 0x027fea0003c00000 */
[----:B------:R-:W-:Y:S01]  /*19570*/  VOTE.ANY R14, PT, P6 ;  /* 0x00000000000e7806 */ /* 0x000fe200030e0100 */
[----:B012--5:R-:W-:Y:S06]  /*19580*/  ENDCOLLECTIVE ;  /* 0x000000000000791b */ /* 0x027fec0003800000 */
.L_x_2634:
[----:B------:R-:W-:Y:S05]  /*19590*/  BSYNC B0 ;  /* 0x0000000000007941 */ /* 0x000fea0003800000 */
.L_x_2633:
        /* <DEDUP_REMOVED lines=9> */
.L_x_2635:
[----:B------:R-:W-:Y:S01]  /*19630*/  IMAD.MOV.U32 R17, RZ, RZ, R14 ;  /* 0x000000ffff117224 */ /* 0x000fe200078e000e */
[----:B------:R-:W-:Y:S06]  /*19640*/  BRA `(.L_x_2636) ;  /* 0xffffffdc00047947 */ /* 0x000fec000383ffff */
.L_x_2567:
[----:B------:R-:W-:Y:S01]  /*19650*/  BSSY B0, `(.L_x_2637) ;  /* 0x0000007000007945 */ /* 0x000fe20003800000 */
[----:B------:R-:W-:Y:S02]  /*19660*/  IMAD.MOV.U32 R13, RZ, RZ, R3 ;  /* 0x000000ffff0d7224 */ /* 0x000fe400078e0003 */
[----:B------:R-:W-:Y:S02]  /*19670*/  IMAD.MOV.U32 R11, RZ, RZ, 0x1f ;  /* 0x0000001fff0b7424 */ /* 0x000fe400078e00ff */
[----:B------:R-:W-:-:S07]  /*19680*/  IMAD.MOV.U32 R15, RZ, RZ, -0x1 ;  /* 0xffffffffff0f7424 */ /* 0x000fce00078e00ff */
[----:B012345:R-:W-:Y:S05]  /*19690*/  WARPSYNC.COLLECTIVE R15, `(.L_x_2638) ;  /* 0x000000000f087348 */ /* 0x03ffea0003c00000 */
[----:B------:R0:W0:Y:S02]  /*196a0*/  SHFL.IDX P6, R14, R13, R12, R11 ;  /* 0x0000000c0d0e7389 */ /* 0x00002400000c000b */
[----:B012345:R-:W-:Y:S01]  /*196b0*/  ENDCOLLECTIVE ;  /* 0x000000000000791b */ /* 0x03ffe20003800000 */
.L_x_2638:
[----:B------:R-:W-:Y:S05]  /*196c0*/  BSYNC B0 ;  /* 0x0000000000007941 */ /* 0x000fea0003800000 */
.L_x_2637:
[----:B------:R-:W-:Y:S01]  /*196d0*/  IMAD.MOV.U32 R5, RZ, RZ, R14 ;  /* 0x000000ffff057224 */ /* 0x000fe200078e000e */
[----:B------:R-:W-:Y:S06]  /*196e0*/  BRA `(.L_x_2566) ;  /* 0xffffffd800f87947 */ /* 0x000fec000383ffff */
.L_x_2571:
[----:B0-----:R0:W1:Y:S02]  /*196f0*/  SYNCS.PHASECHK.TRANS64.TRYWAIT P0, [R0+URZ+0x22820], R3 ;  /* 0x02282003000075a7 */ /* 0x001064000800017f */
[----:B-1----:R-:W-:Y:S05]  /*19700*/  @!P0 NANOSLEEP.SYNCS 0x989680 ;  /* 0x009896800000895d */ /* 0x002fea0003900000 */
[----:B------:R-:W1:Y:S02]  /*19710*/  @!P0 SYNCS.PHASECHK.TRANS64 P0, [R0+URZ+0x22820], R3 ;  /* 0x02282003000085a7 */ /* 0x000e64000800007f */
[----:B-1----:R-:W-:Y:S05]  /*19720*/  @!P0 BRA `(.L_x_2571) ;  /* 0xfffffffc00f08947 */ /* 0x002fea000383ffff */
[----:B------:R-:W-:Y:S05]  /*19730*/  BRA `(.L_x_2639) ;  /* 0xffffffe000787947 */ /* 0x000fea000383ffff */
.L_x_2572:
        /* <DEDUP_REMOVED lines=8> */
[----:B0-2--5:R-:W-:Y:S05]  /*197c0*/  WARPSYNC.COLLECTIVE R15, `(.L_x_2641) ;  /* 0x000000000f087348 */ /* 0x025fea0003c00000 */
[----:B------:R1:W3:Y:S02]  /*197d0*/  SHFL.IDX P6, R14, R13, R12, R11 ;  /* 0x0000000c0d0e7389 */ /* 0x0002e400000c000b */
[----:B0123-5:R-:W-:Y:S01]  /*197e0*/  ENDCOLLECTIVE ;  /* 0x000000000000791b */ /* 0x02ffe20003800000 */
.L_x_2641:
[----:B------:R-:W-:Y:S05]  /*197f0*/  BSYNC B0 ;  /* 0x0000000000007941 */ /* 0x000fea0003800000 */
.L_x_2640:
[----:B------:R-:W-:Y:S05]  /*19800*/  BRA `(.L_x_2642) ;  /* 0xffffffe000607947 */ /* 0x000fea000383ffff */
.L_x_2575:
[----:B------:R-:W-:Y:S01]  /*19810*/  BSSY B1, `(.L_x_2643) ;  /* 0x0000006000017945 */ /* 0x000fe20003800000 */
[----:B------:R-:W-:-:S07]  /*19820*/  IMAD.MOV.U32 R15, RZ, RZ, -0x1 ;  /* 0xffffffffff0f7424 */ /* 0x000fce00078e00ff */
[----:B012--5:R-:W-:Y:S05]  /*19830*/  WARPSYNC.COLLECTIVE R15, `(.L_x_2644) ;  /* 0x000000000f0c7348 */ /* 0x027fea0003c00000 */
[----:B------:R-:W-:Y:S02]  /*19840*/  ELECT P6, UR62, PT ;  /* 0x00000000003e782f */ /* 0x000fe400038c0000 */
[----:B------:R-:W-:Y:S01]  /*19850*/  MOV R14, UR62 ;  /* 0x0000003e000e7c02 */ /* 0x000fe20008000f00 */
[----:B012--5:R-:W-:Y:S10]  /*19860*/  ENDCOLLECTIVE ;  /* 0x000000000000791b */ /* 0x027ff40003800000 */
.L_x_2644:
[----:B------:R-:W-:Y:S05]  /*19870*/  BSYNC B1 ;  /* 0x0000000000017941 */ /* 0x000fea0003800000 */
.L_x_2643:
[----:B------:R-:W-:Y:S05]  /*19880*/  BRA `(.L_x_2645) ;  /* 0xffffffe000587947 */ /* 0x000fea000383ffff */
.L_x_2577:
[----:B0-----:R0:W1:Y:S02]  /*19890*/  SYNCS.PHASECHK.TRANS64.TRYWAIT P0, [R6+URZ], R5 ;  /* 0x00000005060075a7 */ /* 0x001064000800017f */
[----:B-1----:R-:W-:Y:S05]  /*198a0*/  @!P0 NANOSLEEP.SYNCS 0x989680 ;  /* 0x009896800000895d */ /* 0x002fea0003900000 */
[----:B------:R-:W1:Y:S02]  /*198b0*/  @!P0 SYNCS.PHASECHK.TRANS64 P0, [R6+URZ], R5 ;  /* 0x00000005060085a7 */ /* 0x000e64000800007f */
[----:B-1----:R-:W-:Y:S05]  /*198c0*/  @!P0 BRA `(.L_x_2577) ;  /* 0xfffffffc00f08947 */ /* 0x002fea000383ffff */
[----:B------:R-:W-:Y:S05]  /*198d0*/  BRA `(.L_x_2646) ;  /* 0xffffffe000947947 */ /* 0x000fea000383ffff */
.L_x_2578:
[----:B-1----:R1:W2:Y:S02]  /*198e0*/  SYNCS.PHASECHK.TRANS64.TRYWAIT P0, [R7+URZ], R2 ;  /* 0x00000002070075a7 */ /* 0x0022a4000800017f */
[----:B--2---:R-:W-:Y:S05]  /*198f0*/  @!P0 NANOSLEEP.SYNCS 0x989680 ;  /* 0x009896800000895d */ /* 0x004fea0003900000 */
[----:B------:R-:W2:Y:S02]  /*19900*/  @!P0 SYNCS.PHASECHK.TRANS64 P0, [R7+URZ], R2 ;  /* 0x00000002070085a7 */ /* 0x000ea4000800007f */
[----:B--2---:R-:W-:Y:S05]  /*19910*/  @!P0 BRA `(.L_x_2578) ;  /* 0xfffffffc00f08947 */ /* 0x004fea000383ffff */
[----:B------:R-:W-:Y:S05]  /*19920*/  BRA `(.L_x_2647) ;  /* 0xffffffe000887947 */ /* 0x000fea000383ffff */
.L_x_2580:
[----:B--2---:R2:W3:Y:S02]  /*19930*/  SYNCS.PHASECHK.TRANS64.TRYWAIT P0, [R4+URZ], R5 ;  /* 0x00000005040075a7 */ /* 0x0044e4000800017f */
[----:B---3--:R-:W-:Y:S05]  /*19940*/  @!P0 NANOSLEEP.SYNCS 0x989680 ;  /* 0x009896800000895d */ /* 0x008fea0003900000 */
[----:B------:R-:W3:Y:S02]  /*19950*/  @!P0 SYNCS.PHASECHK.TRANS64 P0, [R4+URZ], R5 ;  /* 0x00000005040085a7 */ /* 0x000ee4000800007f */
[----:B---3--:R-:W-:Y:S05]  /*19960*/  @!P0 BRA `(.L_x_2580) ;  /* 0xfffffffc00f08947 */ /* 0x008fea000383ffff */
[----:B------:R-:W-:Y:S05]  /*19970*/  BRA `(.L_x_2648) ;  /* 0xffffffe000907947 */ /* 0x000fea000383ffff */
.L_x_2649:
        /* <DEDUP_REMOVED lines=16> */
.L_x_6039:


//--------------------- .text._ZN7cutlass13device_kernelIN5flash11enable_sm90INS1_16FlashAttnFwdSm90INS1_25CollectiveMainloopFwdSm90ILi2EN4cute5tupleIJNS5_1CILi1EEES8_S8_EEENS6_IJNS7_ILi128EEENS7_ILi96EEENS7_ILi64EEEEEELi256ENS_10bfloat16_tEfNS_4arch4Sm90ELb0ELb1ELb1ELb1ELb0ELb1ELb0ELb1ELb0ELb1ELb0ELb0EEENS1_21CollectiveEpilogueFwdINS6_IJSA_NS7_ILi256EEESB_EEES9_SE_SG_Li256ELb1ELb1ELb0ELb0EEENS1_36VarlenDynamicPersistentTileSchedulerILi128ELi96ELi256ELi128ELb0ELb1ELb1ELb1ELb0ELb1EEEEEEEEEvNT_6ParamsE --------------------------
	.section	.text._ZN7cutlass13device_kernelIN5flash11enable_sm90INS1_16FlashAttnFwdSm90INS1_25CollectiveMainloopFwdSm90ILi2EN4cute5tupleIJNS5_1CILi1EEES8_S8_EEENS6_IJNS7_ILi128EEENS7_ILi96EEENS7_ILi64EEEEEELi256ENS_10bfloat16_tEfNS_4arch4Sm90ELb0ELb1ELb1ELb1ELb0ELb1ELb0ELb1ELb0ELb1ELb0ELb0EEENS1_21CollectiveEpilogueFwdINS6_IJSA_NS7_ILi256EEESB_EEES9_SE_SG_Li256ELb1ELb1ELb0ELb0EEENS1_36VarlenDynamicPersistentTileSchedulerILi128ELi96ELi256ELi128ELb0ELb1ELb1ELb1ELb0ELb1EEEEEEEEEvNT_6ParamsE,"ax",@progbits
	.align	128
.text._ZN7cutlass13device_kernelIN5flash11enable_sm90INS1_16FlashAttnFwdSm90INS1_25CollectiveMainloopFwdSm90ILi2EN4cute5tupleIJNS5_1CILi1EEES8_S8_EEENS6_IJNS7_ILi128EEENS7_ILi96EEENS7_ILi64EEEEEELi256ENS_10bfloat16_tEfNS_4arch4Sm90ELb0ELb1ELb1ELb1ELb0ELb1ELb0ELb1ELb0ELb1ELb0ELb0EEENS1_21CollectiveEpilogueFwdINS6_IJSA_NS7_ILi256EEESB_EEES9_SE_SG_Li256ELb1ELb1ELb0ELb0EEENS1_36VarlenDynamicPersistentTileSchedulerILi128ELi96ELi256ELi128ELb0ELb1ELb1ELb1ELb0ELb1EEEEEEEEEvNT_6ParamsE:
        .type           _ZN7cutlass13device_kernelIN5flash11enable_sm90INS1_16FlashAttnFwdSm90INS1_25CollectiveMainloopFwdSm90ILi2EN4cute5tupleIJNS5_1CILi1EEES8_S8_EEENS6_IJNS7_ILi128EEENS7_ILi96EEENS7_ILi64EEEEEELi256ENS_10bfloat16_tEfNS_4arch4Sm90ELb0ELb1ELb1ELb1ELb0ELb1ELb0ELb1ELb0ELb1ELb0ELb0EEENS1_21CollectiveEpilogueFwdINS6_IJSA_NS7_ILi256EEESB_EEES9_SE_SG_Li256ELb1ELb1ELb0ELb0EEENS1_36VarlenDynamicPersistentTileSchedulerILi128ELi96ELi256ELi128ELb0ELb1ELb1ELb1ELb0ELb1EEEEEEEEEvNT_6ParamsE,@function
        .size           _ZN7cutlass13device_kernelIN5flash11enable_sm90INS1_16FlashAttnFwdSm90INS1_25CollectiveMainloopFwdSm90ILi2EN4cute5tupleIJNS5_1CILi1EEES8_S8_EEENS6_IJNS7_ILi128EEENS7_ILi96EEENS7_ILi64EEEEEELi256ENS_10bfloat16_tEfNS_4arch4Sm90ELb0ELb1ELb1ELb1ELb0ELb1ELb0ELb1ELb0ELb1ELb0ELb0EEENS1_21CollectiveEpilogueFwdINS6_IJSA_NS7_ILi256EEESB_EEES9_SE_SG_Li256ELb1ELb1ELb0ELb0EEENS1_36VarlenDynamicPersistentTileSchedulerILi128ELi96ELi256ELi128ELb0ELb1ELb1ELb1ELb0ELb1EEEEEEEEEvNT_6ParamsE,(.L_x_6040 - _ZN7cutlass13device_kernelIN5flash11enable_sm90INS1_16FlashAttnFwdSm90INS1_25CollectiveMainloopFwdSm90ILi2EN4cute5tupleIJNS5_1CILi1EEES8_S8_EEENS6_IJNS7_ILi128EEENS7_ILi96EEENS7_ILi64EEEEEELi256ENS_10bfloat16_tEfNS_4arch4Sm90ELb0ELb1ELb1ELb1ELb0ELb1ELb0ELb1ELb0ELb1ELb0ELb0EEENS1_21CollectiveEpilogueFwdINS6_IJSA_NS7_ILi256EEESB_EEES9_SE_SG_Li256ELb1ELb1ELb0ELb0EEENS1_36VarlenDynamicPersistentTileSchedulerILi128ELi96ELi256ELi128ELb0ELb1ELb1ELb1ELb0ELb1EEEEEEEEEvNT_6ParamsE)
        .other          _ZN7cutlass13device_kernelIN5flash11enable_sm90INS1_16FlashAttnFwdSm90INS1_25CollectiveMainloopFwdSm90ILi2EN4cute5tupleIJNS5_1CILi1EEES8_S8_EEENS6_IJNS7_ILi128EEENS7_ILi96EEENS7_ILi64EEEEEELi256ENS_10bfloat16_tEfNS_4arch4Sm90ELb0ELb1ELb1ELb1ELb0ELb1ELb0ELb1ELb0ELb1ELb0ELb0EEENS1_21CollectiveEpilogueFwdINS6_IJSA_NS7_ILi256EEESB_EEES9_SE_SG_Li256ELb1ELb1ELb0ELb0EEENS1_36VarlenDynamicPersistentTileSchedulerILi128ELi96ELi256ELi128ELb0ELb1ELb1ELb1ELb0ELb1EEEEEEEEEvNT_6ParamsE,@"STO_CUDA_ENTRY STV_DEFAULT"
_ZN7cutlass13device_kernelIN5flash11enable_sm90INS1_16FlashAttnFwdSm90INS1_25CollectiveMainloopFwdSm90ILi2EN4cute5tupleIJNS5_1CILi1EEES8_S8_EEENS6_IJNS7_ILi128EEENS7_ILi96EEENS7_ILi64EEEEEELi256ENS_10bfloat16_tEfNS_4arch4Sm90ELb0ELb1ELb1ELb1ELb0ELb1ELb0ELb1ELb0ELb1ELb0ELb0EEENS1_21CollectiveEpilogueFwdINS6_IJSA_NS7_ILi256EEESB_EEES9_SE_SG_Li256ELb1ELb1ELb0ELb0EEENS1_36VarlenDynamicPersistentTileSchedulerILi128ELi96ELi256ELi128ELb0ELb1ELb1ELb1ELb0ELb1EEEEEEEEEvNT_6ParamsE:
        /* <DEDUP_REMOVED lines=23> */
.L_x_2651:
[----:B------:R-:W-:Y:S05]  /*0170*/  BSYNC B0 ;  /* 0x0000000000007941 */ /* 0x000fea0003800000 */
.L_x_2650:
        /* <DEDUP_REMOVED lines=40> */
.L_x_2652:
        /* <DEDUP_REMOVED lines=22> */
.L_x_2653:
        /* <DEDUP_REMOVED lines=18> */
.L_x_2654:
        /* <DEDUP_REMOVED lines=22> */
.L_x_2655:
        /* <DEDUP_REMOVED lines=22> */
.L_x_2656:
        /* <DEDUP_REMOVED lines=9> */
.L_x_2659:
[----:B------:R-:W-:-:S08]  /*09d0*/  NOP ;  /* 0x0000000000007918 */ /* 0x000fd00000000000 */
[----:B------:R-:W0:Y:S02]  /*09e0*/  USETMAXREG.TRY_ALLOC.CTAPOOL UP0, 0xf0 ;  /* 0x000000f0000079c8 */ /* 0x000e240008000600 */
[----:B0-----:R-:W-:-:S13]  /*09f0*/  PLOP3.LUT P0, PT, PT, PT, UP0, 0x80, 0x0 ;  /* 0x000000000000781c */ /* 0x001fda0003f0f008 */
[----:B------:R-:W-:Y:S05]  /*0a00*/  @!P0 BRA `(.L_x_2659) ;  /* 0xfffffffc00f08947 */ /* 0x000fea000383ffff */
[----:B------:R-:W3:Y:S01]  /*0a10*/  LDL.LU R0, [R1] ;  /* 0x0000000001007983 */ /* 0x000ee20000300800 */
[----:B--2---:R-:W-:Y:S01]  /*0a20*/  SHF.R.U32.HI R2, RZ, 0x7, R4 ;  /* 0x00000007ff027819 */ /* 0x004fe20000011604 */
[----:B------:R-:W0:Y:S01]  /*0a30*/  S2UR UR5, SR_CgaCtaId ;  /* 0x00000000000579c3 */ /* 0x000e220000008800 */
[----:B------:R-:W-:-:S07]  /*0a40*/  UMOV UR4, 0x400 ;  /* 0x0000040000047882 */ /* 0x000fce0000000000 */
[----:B------:R-:W-:Y:S06]  /*0a50*/  BAR.ARV 0x8, 0x180 ;  /* 0x0206000000007b1d */ /* 0x000fec0000002000 */
[----:B------:R-:W-:-:S13]  /*0a60*/  ISETP.NE.AND P0, PT, R2, 0x1, PT ;  /* 0x000000010200780c */ /* 0x000fda0003f05270 */
[----:B------:R-:W-:Y:S06]  /*0a70*/  @!P0 BAR.ARV 0x9, 0x100 ;  /* 0x0244000000008b1d */ /* 0x000fec0000002000 */
[----:B0-----:R-:W-:Y:S02]  /*0a80*/  ULEA UR4, UR5, UR4, 0x18 ;  /* 0x0000000405047291 */ /* 0x001fe4000f8ec03f */
[----:B------:R-:W-:Y:S04]  /*0a90*/  BAR.SYNC.DEFER_BLOCKING 0x5, 0x180 ;  /* 0x0146000000007b1d */ /* 0x000fe80000010000 */
[----:B------:R-:W-:-:S02]  /*0aa0*/  IMAD.U32 R16, RZ, RZ, UR4 ;  /* 0x00000004ff107e24 */ /* 0x000fc4000f8e00ff */
[----:B------:R-:W-:-:S03]  /*0ab0*/  ULDC UR4, c[0x0][0xc3c] ;  /* 0x00030f0000047ab9 */ /* 0x000fc60000000800 */
[----:B------:R-:W0:Y:S01]  /*0ac0*/  LDS.128 R80, [R16+0x228d0] ;  /* 0x0228d00010507984 */ /* 0x000e220000000c00 */
[----:B------:R-:W-:Y:S06]  /*0ad0*/  BAR.ARV 0x4, 0x180 ;  /* 0x0106000000007b1d */ /* 0x000fec0000002000 */
[----:B---3--:R-:W-:-:S04]  /*0ae0*/  LOP3.LUT R0, R0, 0xffbfffff, RZ, 0xc0, !PT ;  /* 0xffbfffff00007812 */ /* 0x008fc800078ec0ff */
[----:B------:R-:W-:Y:S02]  /*0af0*/  @P0 LOP3.LUT R0, R0, 0x400000, RZ, 0xfc, !PT ;  /* 0x0040000000000812 */ /* 0x000fe400078efcff */
[----:B0-----:R-:W-:-:S03]  /*0b00*/  ISETP.GE.AND P0, PT, R83, UR4, PT ;  /* 0x0000000453007c0c */ /* 0x001fc6000bf06270 */
[----:B------:R0:W-:Y:S10]  /*0b10*/  STL [R1], R0 ;  /* 0x0000000001007387 */ /* 0x0001f40000100800 */
[----:B0-----:R-:W-:Y:S05]  /*0b20*/  @P0 BRA `(.L_x_2660) ;  /* 0x0000020800e00947 */ /* 0x001fea0003800000 */
[----:B------:R-:W2:Y:S01]  /*0b30*/  LDL.LU R11, [R1+0x50] ;  /* 0x00005000010b7983 */ /* 0x000ea20000300800 */
[----:B------:R-:W-:Y:S02]  /*0b40*/  VIADD R10, R4, 0xffffff80 ;  /* 0xffffff80040a7836 */ /* 0x000fe40000000000 */
[----:B------:R-:W-:Y:S02]  /*0b50*/  IMAD.MOV.U32 R234, RZ, RZ, RZ ;  /* 0x000000ffffea7224 */ /* 0x000fe400078e00ff */
[----:B------:R-:W-:Y:S01]  /*0b60*/  IMAD.MOV.U32 R17, RZ, RZ, RZ ;  /* 0x000000ffff117224 */ /* 0x000fe200078e00ff */
[----:B------:R-:W-:Y:S01]  /*0b70*/  SHF.R.S32.HI R0, RZ, 0x1f, R10 ;  /* 0x0000001fff007819 */ /* 0x000fe2000001140a */
[----:B------:R-:W-:Y:S02]  /*0b80*/  IMAD.MOV.U32 R204, RZ, RZ, RZ ;  /* 0x000000ffffcc7224 */ /* 0x000fe400078e00ff */
[----:B------:R-:W-:Y:S01]  /*0b90*/  IMAD.MOV.U32 R19, RZ, RZ, RZ ;  /* 0x000000ffff137224 */ /* 0x000fe200078e00ff */
[----:B------:R-:W-:-:S02]  /*0ba0*/  LEA.HI R2, R0, R10, RZ, 0x7 ;  /* 0x0000000a00027211 */ /* 0x000fc400078f38ff */
[----:B------:R-:W-:Y:S02]  /*0bb0*/  LEA.HI R219, R0, R10, RZ, 0x5 ;  /* 0x0000000a00db7211 */ /* 0x000fe400078f28ff */
[----:B------:R-:W-:Y:S02]  /*0bc0*/  LOP3.LUT R237, R2, 0xffffff80, RZ, 0xc0, !PT ;  /* 0xffffff8002ed7812 */ /* 0x000fe400078ec0ff */
[----:B------:R-:W-:Y:S02]  /*0bd0*/  SHF.R.S32.HI R219, RZ, 0x5, R219 ;  /* 0x00000005ffdb7819 */ /* 0x000fe400000114db */
[----:B------:R-:W-:Y:S01]  /*0be0*/  SHF.R.S32.HI R9, RZ, 0x7, R2 ;  /* 0x00000007ff097819 */ /* 0x000fe20000011402 */
[----:B------:R-:W-:-:S03]  /*0bf0*/  IMAD.IADD R237, R10, 0x1, -R237 ;  /* 0x000000010aed7824 */ /* 0x000fc600078e0aed */
[----:B------:R-:W-:Y:S02]  /*0c00*/  LEA.HI R2, R2, R9, RZ, 0x1 ;  /* 0x0000000902027211 */ /* 0x000fe400078f08ff */
[----:B------:R-:W-:Y:S02]  /*0c10*/  SHF.R.S32.HI R8, RZ, 0x1f, R237 ;  /* 0x0000001fff087819 */ /* 0x000fe400000114ed */
[----:B------:R-:W-:Y:S02]  /*0c20*/  LOP3.LUT R2, R2, 0x3fffffe, RZ, 0xc0, !PT ;  /* 0x03fffffe02027812 */ /* 0x000fe400078ec0ff */
[CC--:B------:R-:W-:Y:S02]  /*0c30*/  LEA.HI R7, R8.reuse, R237.reuse, RZ, 0x2 ;  /* 0x000000ed08077211 */ /* 0x0c0fe400078f10ff */
[----:B------:R-:W-:Y:S01]  /*0c40*/  LEA.HI R8, R8, R237, RZ, 0x5 ;  /* 0x000000ed08087211 */ /* 0x000fe200078f28ff */
[----:B------:R-:W-:Y:S01]  /*0c50*/  IMAD.IADD R2, R9, 0x1, -R2 ;  /* 0x0000000109027824 */ /* 0x000fe200078e0a02 */
[----:B------:R-:W-:-:S02]  /*0c60*/  SHF.R.S32.HI R4, RZ, 0x2, R7 ;  /* 0x00000002ff047819 */ /* 0x000fc40000011407 */
[----:B------:R-:W-:Y:S02]  /*0c70*/  SHF.R.S32.HI R3, RZ, 0x1f, R7 ;  /* 0x0000001fff037819 */ /* 0x000fe40000011407 */
[----:B------:R-:W-:Y:S02]  /*0c80*/  SHF.R.S32.HI R8, RZ, 0x5, R8 ;  /* 0x00000005ff087819 */ /* 0x000fe40000011408 */
[----:B------:R-:W-:Y:S02]  /*0c90*/  LEA.HI R5, R3, R4, RZ, 0x3 ;  /* 0x0000000403057211 */ /* 0x000fe400078f18ff */
[----:B------:R-:W-:Y:S02]  /*0ca0*/  LEA.HI R3, R0, R10, RZ, 0x4 ;  /* 0x0000000a00037211 */ /* 0x000fe400078f20ff */
[----:B------:R-:W-:Y:S02]  /*0cb0*/  LOP3.LUT R5, R5, 0xfffffff8, RZ, 0xc0, !PT ;  /* 0xfffffff805057812 */ /* 0x000fe400078ec0ff */
[----:B------:R-:W-:-:S02]  /*0cc0*/  SHF.R.S32.HI R6, RZ, 0x4, R3 ;  /* 0x00000004ff067819 */ /* 0x000fc40000011403 */
[----:B------:R-:W-:Y:S01]  /*0cd0*/  LOP3.LUT R202, R7, 0x7ffffffc, RZ, 0xc0, !PT ;  /* 0x7ffffffc07ca7812 */ /* 0x000fe200078ec0ff */
[----:B------:R-:W-:Y:S01]  /*0ce0*/  IMAD.IADD R5, R4, 0x1, -R5 ;  /* 0x0000000104057824 */ /* 0x000fe200078e0a05 */
[C---:B------:R-:W-:Y:S02]  /*0cf0*/  LOP3.LUT R4, R3.reuse, 0x3fffff0, RZ, 0xc0, !PT ;  /* 0x03fffff003047812 */ /* 0x040fe400078ec0ff */
[----:B------:R-:W-:Y:S01]  /*0d00*/  LEA.HI R3, R3, R6, RZ, 0x1 ;  /* 0x0000000603037211 */ /* 0x000fe200078f08ff */
[----:B------:R-:W-:Y:S02]  /*0d10*/  IMAD R5, R8, 0x10, R5 ;  /* 0x0000001008057824 */ /* 0x000fe400078e0205 */
[----:B------:R-:W-:Y:S01]  /*0d20*/  IMAD.IADD R4, R10, 0x1, -R4 ;  /* 0x000000010a047824 */ /* 0x000fe200078e0a04 */
[----:B------:R-:W-:Y:S01]  /*0d30*/  LOP3.LUT R3, R3, 0x1ffffffe, RZ, 0xc0, !PT ;  /* 0x1ffffffe03037812 */ /* 0x000fe200078ec0ff */
[----:B------:R-:W-:Y:S02]  /*0d40*/  IMAD R9, R2, 0x40, R5 ;  /* 0x0000004002097824 */ /* 0x000fe400078e0205 */
[----:B------:R-:W-:-:S02]  /*0d50*/  IMAD R4, R219, 0x10, R4 ;  /* 0x00000010db047824 */ /* 0x000fc400078e0204 */
[----:B------:R-:W-:Y:S01]  /*0d60*/  IMAD.IADD R3, R6, 0x1, -R3 ;  /* 0x0000000106037824 */ /* 0x000fe200078e0a03 */
[----:B------:R0:W-:Y:S01]  /*0d70*/  STL [R1+0x14], R9 ;  /* 0x0000140901007387 */ /* 0x0001e20000100800 */
[----:B------:R-:W-:Y:S02]  /*0d80*/  IMAD.MOV.U32 R2, RZ, RZ, RZ ;  /* 0x000000ffff027224 */ /* 0x000fe400078e00ff */
[----:B------:R-:W-:Y:S01]  /*0d90*/  IMAD R8, R4, 0x8, R3 ;  /* 0x0000000804087824 */ /* 0x000fe200078e0203 */
[CC--:B------:R-:W-:Y:S01]  /*0da0*/  LEA.HI R3, R0.reuse, R10.reuse, RZ, 0x2 ;  /* 0x0000000a00037211 */ /* 0x0c0fe200078f10ff */
[----:B------:R-:W-:Y:S01]  /*0db0*/  IMAD.IADD R202, R237, 0x1, -R202 ;  /* 0x00000001edca7824 */ /* 0x000fe200078e0aca */
[----:B------:R-:W-:Y:S02]  /*0dc0*/  LEA.HI R0, R0, R10, RZ, 0x3 ;  /* 0x0000000a00007211 */ /* 0x000fe400078f18ff */
[----:B------:R-:W-:Y:S02]  /*0dd0*/  SHF.R.S32.HI R18, RZ, 0x2, R3 ;  /* 0x00000002ff127819 */ /* 0x000fe40000011403 */
[----:B------:R-:W-:-:S02]  /*0de0*/  LOP3.LUT R231, R3, 0xfffffffc, RZ, 0xc0, !PT ;  /* 0xfffffffc03e77812 */ /* 0x000fc400078ec0ff */
[----:B------:R-:W-:Y:S01]  /*0df0*/  LOP3.LUT R224, R0, 0xfffffff8, RZ, 0xc0, !PT ;  /* 0xfffffff800e07812 */ /* 0x000fe200078ec0ff */
[----:B------:R-:W-:Y:S01]  /*0e00*/  VIADD R233, R18, 0x40 ;  /* 0x0000004012e97836 */ /* 0x000fe20000000000 */
[----:B------:R-:W-:Y:S01]  /*0e10*/  SHF.R.S32.HI R5, RZ, 0x1f, R3 ;  /* 0x0000001fff057819 */ /* 0x000fe20000011403 */
[C---:B------:R-:W-:Y:S01]  /*0e20*/  IMAD.IADD R231, R10.reuse, 0x1, -R231 ;  /* 0x000000010ae77824 */ /* 0x040fe200078e0ae7 */
[----:B------:R-:W-:Y:S01]  /*0e30*/  SHF.R.S32.HI R235, RZ, 0x3, R0 ;  /* 0x00000003ffeb7819 */ /* 0x000fe20000011400 */
[----:B------:R-:W-:Y:S01]  /*0e40*/  IMAD.IADD R224, R10, 0x1, -R224 ;  /* 0x000000010ae07824 */ /* 0x000fe200078e0ae0 */
[----:B------:R-:W-:Y:S01]  /*0e50*/  SHF.R.S32.HI R6, RZ, 0x1f, R233 ;  /* 0x0000001fff067819 */ /* 0x000fe200000114e9 */
[----:B------:R-:W-:Y:S01]  /*0e60*/  IMAD.SHL.U32 R217, R233, 0x40, RZ ;  /* 0x00000040e9d97824 */ /* 0x000fe200078e00ff */
[----:B------:R-:W-:Y:S01]  /*0e70*/  LEA.HI R5, R5, R18, RZ, 0x3 ;  /* 0x0000001205057211 */ /* 0x000fe200078f18ff */
[----:B------:R-:W-:Y:S01]  /*0e80*/  IMAD.SHL.U32 R208, R224, 0x8, RZ ;  /* 0x00000008e0d07824 */ /* 0x000fe200078e00ff */
[----:B------:R-:W-:Y:S01]  /*0e90*/  LEA.HI R6, R6, R233, RZ, 0x3 ;  /* 0x000000e906067211 */ /* 0x000fe200078f18ff */
[----:B------:R-:W-:Y:S01]  /*0ea0*/  IMAD.SHL.U32 R0, R231, 0x8, RZ ;  /* 0x00000008e7007824 */ /* 0x000fe200078e00ff */
[----:B------:R-:W-:Y:S01]  /*0eb0*/  LOP3.LUT R5, R5, 0xfffffff8, RZ, 0xc0, !PT ;  /* 0xfffffff805057812 */ /* 0x000fe200078ec0ff */
[----:B------:R-:W-:Y:S01]  /*0ec0*/  VIADD R222, R208, 0x40 ;  /* 0x00000040d0de7836 */ /* 0x000fe20000000000 */
[----:B------:R-:W-:Y:S01]  /*0ed0*/  LEA.HI R3, R231, R231, RZ, 0x1 ;  /* 0x000000e7e7037211 */ /* 0x000fe200078f08ff */
[----:B------:R-:W-:Y:S01]  /*0ee0*/  IMAD.SHL.U32 R6, R6, 0x40, RZ ;  /* 0x0000004006067824 */ /* 0x000fe200078e00ff */
[----:B------:R-:W-:Y:S01]  /*0ef0*/  LOP3.LUT R217, R217, 0x1c0, RZ, 0xc0, !PT ;  /* 0x000001c0d9d97812 */ /* 0x000fe200078ec0ff */
[----:B------:R-:W-:Y:S01]  /*0f00*/  IMAD.IADD R236, R18, 0x1, -R5 ;  /* 0x0000000112ec7824 */ /* 0x000fe200078e0a05 */
[----:B------:R-:W-:Y:S01]  /*0f10*/  LOP3.LUT R4, R3, 0x1ffffffe, RZ, 0xc0, !PT ;  /* 0x1ffffffe03047812 */ /* 0x000fe200078ec0ff */
[C---:B------:R-:W-:Y:S01]  /*0f20*/  VIADD R223, R208.reuse, 0xc0 ;  /* 0x000000c0d0df7836 */ /* 0x040fe20000000000 */
[----:B------:R-:W-:Y:S01]  /*0f30*/  SHF.R.S32.HI R3, RZ, 0x1f, R208 ;  /* 0x0000001fff037819 */ /* 0x000fe200000114d0 */
[----:B------:R-:W-:Y:S01]  /*0f40*/  VIADD R221, R208, 0x80 ;  /* 0x00000080d0dd7836 */ /* 0x000fe20000000000 */
[----:B------:R-:W-:Y:S01]  /*0f50*/  LOP3.LUT R3, R217, 0x38, R0, 0xf8, !PT ;  /* 0x00000038d9037812 */ /* 0x000fe200078ef800 */
[C---:B------:R-:W-:Y:S01]  /*0f60*/  IMAD.SHL.U32 R22, R231.reuse, 0x4, RZ ;  /* 0x00000004e7167824 */ /* 0x040fe200078e00ff */
[----:B------:R-:W-:Y:S01]  /*0f70*/  SHF.R.U32.HI R5, RZ, 0x3, R217 ;  /* 0x00000003ff057819 */ /* 0x000fe200000116d9 */
[----:B------:R-:W-:Y:S01]  /*0f80*/  IMAD.IADD R4, R231, 0x1, -R4 ;  /* 0x00000001e7047824 */ /* 0x000fe200078e0a04 */
[----:B------:R-:W-:Y:S01]  /*0f90*/  LOP3.LUT R220, R6, 0xfffffe00, RZ, 0xc0, !PT ;  /* 0xfffffe0006dc7812 */ /* 0x000fe200078ec0ff */
[----:B------:R-:W-:Y:S01]  /*0fa0*/  VIADD R205, R22, 0x10 ;  /* 0x0000001016cd7836 */ /* 0x000fe20000000000 */
[----:B------:R-:W-:Y:S01]  /*0fb0*/  SHF.R.S32.HI R0, RZ, 0x1f, R222 ;  /* 0x0000001fff007819 */ /* 0x000fe200000114de */
[----:B------:R-:W-:Y:S01]  /*0fc0*/  IMAD R211, R4, 0x8, R9 ;  /* 0x0000000804d37824 */ /* 0x000fe200078e0209 */
[----:B------:R-:W-:Y:S01]  /*0fd0*/  LOP3.LUT R3, R220, R3, R5, 0xf6, !PT ;  /* 0x00000003dc037212 */ /* 0x000fe200078ef605 */
[----:B------:R-:W-:Y:S01]  /*0fe0*/  IMAD.SHL.U32 R5, R8, 0x8, RZ ;  /* 0x0000000808057824 */ /* 0x000fe200078e00ff */
[----:B------:R-:W-:-:S02]  /*0ff0*/  SHF.R.S32.HI R0, RZ, 0x1f, R223 ;  /* 0x0000001fff007819 */ /* 0x000fc400000114df */
[----:B------:R-:W-:Y:S01]  /*1000*/  SHF.R.S32.HI R6, RZ, 0x1f, R221 ;  /* 0x0000001fff067819 */ /* 0x000fe200000114dd */
[----:B------:R-:W-:Y:S01]  /*1010*/  IMAD R0, R3, 0x2, R16 ;  /* 0x0000000203007824 */ /* 0x000fe200078e0210 */
[----:B------:R0:W-:Y:S04]  /*1020*/  STL [R1+0x18], R5 ;  /* 0x0000180501007387 */ /* 0x0001e80000100800 */
[----:B------:R0:W-:Y:S02]  /*1030*/  STL [R1+0x8], R0 ;  /* 0x0000080001007387 */ /* 0x0001e40000100800 */
[----:B0-2---:R-:W-:-:S07]  /*1040*/  LOP3.LUT R203, R11, 0x1, RZ, 0xfc, !PT ;  /* 0x000000010bcb7812 */ /* 0x005fce00078efcff */
.L_x_2866:
[----:B------:R-:W-:Y:S05]  /*1050*/  YIELD ;  /* 0x0000000000007946 */ /* 0x000fea0003800000 */
[----:B------:R-:W-:Y:S01]  /*1060*/  ULDC.64 UR4, c[0x0][0xa28] ;  /* 0x00028a0000047ab9 */ /* 0x000fe20000000a00 */
[----:B0-----:R-:W0:Y:S01]  /*1070*/  LDC.64 R6, c[0x0][0xa08] ;  /* 0x00028200ff067b82 */ /* 0x001e220000000a00 */
[----:B------:R-:W-:Y:S01]  /*1080*/  ISETP.NE.U32.AND P1, PT, RZ, UR4, PT ;  /* 0x00000004ff007c0c */ /* 0x000fe2000bf25070 */
[----:B------:R-:W-:Y:S02]  /*1090*/  IMAD.MOV.U32 R0, RZ, RZ, RZ ;  /* 0x000000ffff007224 */ /* 0x000fe400078e00ff */
[----:B------:R-:W-:Y:S01]  /*10a0*/  IMAD.MOV.U32 R32, RZ, RZ, RZ ;  /* 0x000000ffff207224 */ /* 0x000fe200078e00ff */
[----:B------:R-:W-:Y:S01]  /*10b0*/  ISETP.NE.AND.EX P1, PT, RZ, UR5, PT, P1 ;  /* 0x00000005ff007c0c */ /* 0x000fe2000bf25310 */
[----:B------:R-:W-:-:S02]  /*10c0*/  ULDC.64 UR4, c[0x0][0xa18] ;  /* 0x0002860000047ab9 */ /* 0x000fc40000000a00 */
[----:B------:R-:W-:-:S04]  /*10d0*/  ISETP.NE.U32.AND P2, PT, RZ, UR4, PT ;  /* 0x00000004ff007c0c */ /* 0x000fc8000bf45070 */
[----:B------:R-:W-:Y:S01]  /*10e0*/  ISETP.NE.AND.EX P2, PT, RZ, UR5, PT, P2 ;  /* 0x00000005ff007c0c */ /* 0x000fe2000bf45320 */
[----:B------:R-:W-:Y:S02]  /*10f0*/  ULDC.64 UR4, c[0x0][0xa08] ;  /* 0x0002820000047ab9 */ /* 0x000fe40000000a00 */
[----:B------:R-:W-:-:S03]  /*1100*/  ISETP.NE.U32.AND P0, PT, RZ, UR4, PT ;  /* 0x00000004ff007c0c */ /* 0x000fc6000bf05070 */
[----:B-1----:R-:W1:Y:S01]  /*1110*/  @P1 LDC.64 R4, c[0x0][0xa28] ;  /* 0x00028a00ff041b82 */ /* 0x002e620000000a00 */
[----:B------:R-:W-:Y:S01]  /*1120*/  ISETP.NE.AND.EX P0, PT, RZ, UR5, PT, P0 ;  /* 0x00000005ff007c0c */ /* 0x000fe2000bf05300 */
[----:B0-----:R-:W-:-:S06]  /*1130*/  IMAD.WIDE R10, R83, 0x4, R6 ;  /* 0x00000004530a7825 */ /* 0x001fcc00078e0206 */
[----:B------:R-:W0:Y:S01]  /*1140*/  @P2 LDC.64 R8, c[0x0][0xa18] ;  /* 0x00028600ff082b82 */ /* 0x000e220000000a00 */
[----:B------:R-:W-:Y:S02]  /*1150*/  ULDC UR4, c[0x0][0x288] ;  /* 0x0000a20000047ab9 */ /* 0x000fe40000000800 */
[----:B------:R-:W-:Y:S01]  /*1160*/  IMAD.U32 R200, RZ, RZ, UR4 ;  /* 0x00000004ffc87e24 */ /* 0x000fe2000f8e00ff */
[----:B------:R-:W-:Y:S02]  /*1170*/  ULDC.64 UR4, c[0x0][0x418] ;  /* 0x0001060000047ab9 */ /* 0x000fe40000000a00 */
[----:B--2---:R2:W5:Y:S01]  /*1180*/  @P0 LDG.E R32, desc[UR38][R10.64] ;  /* 0x000000260a200981 */ /* 0x004562000c1e1900 */
[----:B-1----:R-:W-:-:S05]  /*1190*/  @P1 IMAD.WIDE R4, R83, 0x4, R4 ;  /* 0x0000000453041825 */ /* 0x002fca00078e0204 */
[----:B------:R2:W5:Y:S01]  /*11a0*/  @P1 LDG.E R0, desc[UR38][R4.64] ;  /* 0x0000002604001981 */ /* 0x000562000c1e1900 */
[----:B0-----:R-:W-:-:S05]  /*11b0*/  @P2 IMAD.WIDE R6, R83, 0x4, R8 ;  /* 0x0000000453062825 */ /* 0x001fca00078e0208 */
        /* <DEDUP_REMOVED lines=9> */
[----:B------:R-:W-:Y:S01]  /*1250*/  IMAD.U32 R31, RZ, RZ, UR4 ;  /* 0x00000004ff1f7e24 */ /* 0x000fe2000f8e00ff */
[----:B--2-4-:R-:W-:Y:S06]  /*1260*/  @P2 BRA `(.L_x_2661) ;  /* 0x0000000000242947 */ /* 0x014fec0003800000 */
        /* <DEDUP_REMOVED lines=9> */
.L_x_2661:
[----:B------:R-:W-:Y:S01]  /*1300*/  ULDC.64 UR4, c[0x0][0xa20] ;  /* 0x0002880000047ab9 */ /* 0x000fe20000000a00 */
[----:B------:R-:W-:Y:S01]  /*1310*/  IMAD.MOV.U32 R225, RZ, RZ, R82 ;  /* 0x000000ffffe17224 */ /* 0x000fe200078e0052 */
[----:B------:R-:W-:Y:S01]  /*1320*/  ISETP.NE.U32.AND P1, PT, RZ, UR4, PT ;  /* 0x00000004ff007c0c */ /* 0x000fe2000bf25070 */
[----:B------:R-:W-:-:S03]  /*1330*/  IMAD.MOV.U32 R232, RZ, RZ, R83 ;  /* 0x000000ffffe87224 */ /* 0x000fc600078e0053 */
[----:B------:R-:W-:-:S13]  /*1340*/  ISETP.NE.AND.EX P1, PT, RZ, UR5, PT, P1 ;  /* 0x00000005ff007c0c */ /* 0x000fda000bf25310 */
[----:B------:R-:W-:Y:S05]  /*1350*/  @!P1 BRA `(.L_x_2662) ;  /* 0x0000000000109947 */ /* 0x000fea0003800000 */
[----:B------:R-:W0:Y:S02]  /*1360*/  LDC.64 R4, c[0x0][0xa20] ;  /* 0x00028800ff047b82 */ /* 0x000e240000000a00 */
[----:B0-----:R-:W-:-:S05]  /*1370*/  IMAD.WIDE R4, R83, 0x4, R4 ;  /* 0x0000000453047825 */ /* 0x001fca00078e0204 */
[----:B------:R0:W5:Y:S01]  /*1380*/  LDG.E R31, desc[UR38][R4.64] ;  /* 0x00000026041f7981 */ /* 0x000162000c1e1900 */
[----:B------:R-:W-:Y:S05]  /*1390*/  BRA `(.L_x_2663) ;  /* 0x0000000000107947 */ /* 0x000fea0003800000 */
.L_x_2662:
[----:B------:R-:W-:Y:S05]  /*13a0*/  @!P0 BRA `(.L_x_2663) ;  /* 0x00000000000c8947 */ /* 0x000fea0003800000 */
[----:B------:R-:W2:Y:S04]  /*13b0*/  LDG.E R4, desc[UR38][R10.64] ;  /* 0x000000260a047981 */ /* 0x000ea8000c1e1900 */
[----:B------:R-:W2:Y:S02]  /*13c0*/  LDG.E R31, desc[UR38][R10.64+0x4] ;  /* 0x000004260a1f7981 */ /* 0x000ea4000c1e1900 */
[----:B--2---:R-:W-:-:S07]  /*13d0*/  IMAD.IADD R31, R31, 0x1, -R4 ;  /* 0x000000011f1f7824 */ /* 0x004fce00078e0a04 */
.L_x_2663:
[----:B------:R-:W-:Y:S01]  /*13e0*/  ULDC.64 UR4, c[0x0][0xa10] ;  /* 0x0002840000047ab9 */ /* 0x000fe20000000a00 */
[----:B------:R-:W1:Y:S01]  /*13f0*/  LDC R9, c[0x0][0x448] ;  /* 0x00011200ff097b82 */ /* 0x000e620000000800 */
[----:B------:R-:W-:-:S04]  /*1400*/  ISETP.NE.U32.AND P0, PT, RZ, UR4, PT ;  /* 0x00000004ff007c0c */ /* 0x000fc8000bf05070 */
[----:B------:R-:W-:Y:S01]  /*1410*/  ISETP.NE.AND.EX P0, PT, RZ, UR5, PT, P0 ;  /* 0x00000005ff007c0c */ /* 0x000fe2000bf05300 */
[----:B------:R-:W-:Y:S02]  /*1420*/  ULDC.64 UR4, c[0x0][0xa30] ;  /* 0x00028c0000047ab9 */ /* 0x000fe40000000a00 */
[----:B------:R-:W-:Y:S01]  /*1430*/  ISETP.NE.U32.AND P1, PT, RZ, UR4, PT ;  /* 0x00000004ff007c0c */ /* 0x000fe2000bf25070 */
[----:B-----5:R-:W-:Y:S01]  /*1440*/  IMAD.MOV.U32 R30, RZ, RZ, R31 ;  /* 0x000000ffff1e7224 */ /* 0x020fe200078e001f */
[----:B------:R-:W2:Y:S02]  /*1450*/  LDC.64 R14, c[0x0][0x9e0] ;  /* 0x00027800ff0e7b82 */ /* 0x000ea40000000a00 */
[----:B------:R-:W-:-:S06]  /*1460*/  ISETP.NE.AND.EX P1, PT, RZ, UR5, PT, P1 ;  /* 0x00000005ff007c0c */ /* 0x000fcc000bf25310 */
[----:B0-----:R-:W0:Y:S08]  /*1470*/  @P0 LDC.64 R4, c[0x0][0xa10] ;  /* 0x00028400ff040b82 */ /* 0x001e300000000a00 */
[----:B------:R-:W3:Y:S01]  /*1480*/  @P1 LDC.64 R6, c[0x0][0xa30] ;  /* 0x00028c00ff061b82 */ /* 0x000ee20000000a00 */
[----:B0-----:R-:W-:-:S05]  /*1490*/  @P0 IMAD.WIDE R4, R83, 0x4, R4 ;  /* 0x0000000453040825 */ /* 0x001fca00078e0204 */
[----:B------:R-:W4:Y:S04]  /*14a0*/  @P0 LDG.E R3, desc[UR38][R4.64] ;  /* 0x0000002604030981 */ /* 0x000f28000c1e1900 */
[----:B------:R-:W4:Y:S01]  /*14b0*/  @P0 LDG.E R8, desc[UR38][R4.64+0x4] ;  /* 0x0000042604080981 */ /* 0x000f22000c1e1900 */
[----:B---3--:R-:W-:-:S05]  /*14c0*/  @P1 IMAD.WIDE R6, R83, 0x4, R6 ;  /* 0x0000000453061825 */ /* 0x008fca00078e0206 */
[----:B------:R0:W5:Y:S01]  /*14d0*/  @P1 LDG.E R30, desc[UR38][R6.64] ;  /* 0x00000026061e1981 */ /* 0x000162000c1e1900 */
[----:B-1----:R-:W-:Y:S01]  /*14e0*/  ISETP.NE.AND P1, PT, R9, 0x1, PT ;  /* 0x000000010900780c */ /* 0x002fe20003f25270 */
[----:B------:R-:W-:Y:S01]  /*14f0*/  IMAD.SHL.U32 R206, R81, 0x80, RZ ;  /* 0x0000008051ce7824 */ /* 0x000fe200078e00ff */
[----:B--2---:R-:W-:-:S11]  /*1500*/  ISETP.GE.AND P2, PT, R15, 0x1, PT ;  /* 0x000000010f00780c */ /* 0x004fd60003f46270 */
[----:B------:R-:W1:Y:S08]  /*1510*/  @P1 LDC R10, c[0x0][0x44c] ;  /* 0x00011300ff0a1b82 */ /* 0x000e700000000800 */
[----:B------:R-:W2:Y:S01]  /*1520*/  @P1 LDC R12, c[0x0][0x450] ;  /* 0x00011400ff0c1b82 */ /* 0x000ea20000000800 */
[----:B----4-:R-:W-:Y:S02]  /*1530*/  @P0 IMAD.IADD R24, R8, 0x1, -R3 ;  /* 0x0000000108180824 */ /* 0x010fe400078e0a03 */
[----:B------:R-:W-:-:S02]  /*1540*/  IMAD.IADD R8, R31, 0x1, -R0 ;  /* 0x000000011f087824 */ /* 0x000fc400078e0a00 */
[----:B------:R-:W-:Y:S02]  /*1550*/  VIADD R3, R206, 0x7f ;  /* 0x0000007fce037836 */ /* 0x000fe40000000000 */
[----:B------:R-:W-:Y:S02]  /*1560*/  IMAD.IADD R201, R8, 0x1, R24 ;  /* 0x0000000108c97824 */ /* 0x000fe400078e0218 */
[----:B-1----:R-:W-:-:S04]  /*1570*/  @P1 IMAD.HI.U32 R5, R3, R10, RZ ;  /* 0x0000000a03051227 */ /* 0x002fc800078e00ff */
[C---:B------:R-:W-:Y:S02]  /*1580*/  VIADD R0, R201.reuse, 0x5f ;  /* 0x0000005fc9007836 */ /* 0x040fe40000000000 */
[----:B------:R-:W-:Y:S01]  /*1590*/  IMAD.MOV.U32 R4, RZ, RZ, R3 ;  /* 0x000000ffff047224 */ /* 0x000fe200078e0003 */
[----:B--2---:R-:W-:Y:S01]  /*15a0*/  @P1 SHF.R.U32.HI R4, RZ, R12, R5 ;  /* 0x0000000cff041219 */ /* 0x004fe20000011605 */
[----:B------:R-:W-:Y:S01]  /*15b0*/  IMAD.HI R0, R0, 0x2aaaaaab, RZ ;  /* 0x2aaaaaab00007827 */ /* 0x000fe200078e02ff */
[----:B------:R-:W-:-:S04]  /*15c0*/  IADD3 R5, R201, 0x1, -R200 ;  /* 0x00000001c9057810 */ /* 0x000fc80007ffe8c8 */
[----:B------:R-:W-:Y:S01]  /*15d0*/  SHF.R.U32.HI R3, RZ, 0x1f, R0 ;  /* 0x0000001fff037819 */ /* 0x000fe20000011600 */
[----:B0-----:R-:W-:-:S03]  /*15e0*/  IMAD.IADD R7, R5, 0x1, R4 ;  /* 0x0000000105077824 */ /* 0x001fc600078e0204 */
[----:B------:R-:W-:Y:S01]  /*15f0*/  LEA.HI.SX32 R178, R0, R3, 0x1c ;  /* 0x0000000300b27211 */ /* 0x000fe200078fe2ff */
[----:B------:R-:W-:Y:S01]  /*1600*/  IMAD.IADD R0, R7, 0x1, R14 ;  /* 0x0000000107007824 */ /* 0x000fe200078e020e */
[----:B------:R-:W-:Y:S06]  /*1610*/  @!P2 BRA `(.L_x_2664) ;  /* 0x000000000048a947 */ /* 0x000fec0003800000 */
[C---:B------:R-:W-:Y:S01]  /*1620*/  ISETP.GT.AND P0, PT, R7.reuse, RZ, PT ;  /* 0x000000ff0700720c */ /* 0x040fe20003f04270 */
[----:B------:R-:W-:Y:S01]  /*1630*/  BSSY B0, `(.L_x_2665) ;  /* 0x000000e000007945 */ /* 0x000fe20003800000 */
[----:B------:R-:W-:-:S11]  /*1640*/  VIADD R3, R7, 0xffffffff ;  /* 0xffffffff07037836 */ /* 0x000fd60000000000 */
        /* <DEDUP_REMOVED lines=8> */
.L_x_2666:
[----:B------:R-:W-:-:S13]  /*16d0*/  ISETP.NE.AND P0, PT, R15, 0x1, PT ;  /* 0x000000010f00780c */ /* 0x000fda0003f05270 */
[----:B------:R-:W0:Y:S02]  /*16e0*/  @P0 LDC.64 R4, c[0x0][0x9e8] ;  /* 0x00027a00ff040b82 */ /* 0x000e240000000a00 */
[----:B0-----:R-:W-:-:S05]  /*16f0*/  @P0 IMAD.HI.U32 R4, R3, R4, RZ ;  /* 0x0000000403040227 */ /* 0x001fca00078e00ff */
[----:B------:R-:W-:-:S07]  /*1700*/  @P0 SHF.R.U32.HI R3, RZ, R5, R4 ;  /* 0x00000005ff030219 */ /* 0x000fce0000011604 */
.L_x_2667:
[----:B------:R-:W-:Y:S05]  /*1710*/  BSYNC B0 ;  /* 0x0000000000007941 */ /* 0x000fea0003800000 */
.L_x_2665:
[----:B------:R-:W-:-:S05]  /*1720*/  IMAD R3, R3, R15, R15 ;  /* 0x0000000f03037224 */ /* 0x000fca00078e020f */
[----:B------:R-:W-:-:S07]  /*1730*/  VIMNMX R0, R0, R3, PT ;  /* 0x0000000300007248 */ /* 0x000fce0003fe0100 */
.L_x_2664:
[----:B------:R-:W0:Y:S01]  /*1740*/  @P1 LDC R3, c[0x0][0x44c] ;  /* 0x00011300ff031b82 */ /* 0x000e220000000800 */
[----:B------:R-:W-:-:S07]  /*1750*/  ULDC UR4, c[0x0][0x9dc] ;  /* 0x0002770000047ab9 */ /* 0x000fce0000000800 */
[----:B------:R-:W1:Y:S01]  /*1760*/  @P1 LDC R5, c[0x0][0x450] ;  /* 0x00011400ff051b82 */ /* 0x000e620000000800 */
[----:B0-----:R-:W-:-:S04]  /*1770*/  @P1 IMAD.HI.U32 R4, R206, R3, RZ ;  /* 0x00000003ce041227 */ /* 0x001fc800078e00ff */
[----:B------:R-:W-:Y:S01]  /*1780*/  IMAD.MOV.U32 R3, RZ, RZ, R206 ;  /* 0x000000ffff037224 */ /* 0x000fe200078e00ce */
[----:B-1----:R-:W-:-:S04]  /*1790*/  @P1 SHF.R.U32.HI R3, RZ, R5, R4 ;  /* 0x00000005ff031219 */ /* 0x002fc80000011604 */
[----:B------:R-:W-:-:S05]  /*17a0*/  IADD3 R3, R3, R201, -R200 ;  /* 0x000000c903037210 */ /* 0x000fca0007ffe8c8 */
[----:B------:R-:W-:Y:S01]  /*17b0*/  VIADD R4, R3, -UR4 ;  /* 0x8000000403047c36 */ /* 0x000fe20008000000 */
[----:B------:R-:W-:Y:S06]  /*17c0*/  @!P2 BRA `(.L_x_2668) ;  /* 0x000000000044a947 */ /* 0x000fec0003800000 */
        /* <DEDUP_REMOVED lines=10> */
.L_x_2670:
[----:B------:R-:W-:-:S13]  /*1870*/  ISETP.NE.AND P0, PT, R15, 0x1, PT ;  /* 0x000000010f00780c */ /* 0x000fda0003f05270 */
[----:B------:R-:W0:Y:S02]  /*1880*/  @P0 LDC.64 R6, c[0x0][0x9e8] ;  /* 0x00027a00ff060b82 */ /* 0x000e240000000a00 */
[----:B0-----:R-:W-:-:S05]  /*1890*/  @P0 IMAD.HI.U32 R6, R3, R6, RZ ;  /* 0x0000000603060227 */ /* 0x001fca00078e00ff */
[----:B------:R-:W-:-:S07]  /*18a0*/  @P0 SHF.R.U32.HI R3, RZ, R7, R6 ;  /* 0x00000007ff030219 */ /* 0x000fce0000011606 */
.L_x_2671:
[----:B------:R-:W-:Y:S05]  /*18b0*/  BSYNC B0 ;  /* 0x0000000000007941 */ /* 0x000fea0003800000 */
.L_x_2669:
[----:B------:R-:W-:-:S05]  /*18c0*/  IMAD R3, R3, R15, RZ ;  /* 0x0000000f03037224 */ /* 0x000fca00078e02ff */
[----:B------:R-:W-:-:S07]  /*18d0*/  VIMNMX R4, R4, R3, !PT ;  /* 0x0000000304047248 */ /* 0x000fce0007fe0100 */
.L_x_2668:
[----:B------:R-:W-:Y:S02]  /*18e0*/  VIADD R0, R0, 0x5f ;  /* 0x0000005f00007836 */ /* 0x000fe40000000000 */
[----:B------:R-:W-:-:S04]  /*18f0*/  IMAD.HI R4, R4, 0x2aaaaaab, RZ ;  /* 0x2aaaaaab04047827 */ /* 0x000fc800078e02ff */
[----:B------:R-:W-:Y:S01]  /*1900*/  IMAD.HI R0, R0, 0x2aaaaaab, RZ ;  /* 0x2aaaaaab00007827 */ /* 0x000fe200078e02ff */
[----:B------:R-:W-:-:S04]  /*1910*/  SHF.R.U32.HI R5, RZ, 0x1f, R4 ;  /* 0x0000001fff057819 */ /* 0x000fc80000011604 */
[----:B------:R-:W-:Y:S02]  /*1920*/  SHF.R.U32.HI R3, RZ, 0x1f, R0 ;  /* 0x0000001fff037819 */ /* 0x000fe40000011600 */
[----:B------:R-:W-:Y:S02]  /*1930*/  LEA.HI.SX32 R5, R4, R5, 0x1c ;  /* 0x0000000504057211 */ /* 0x000fe400078fe2ff */
[----:B------:R-:W-:Y:S02]  /*1940*/  LEA.HI.SX32 R3, R0, R3, 0x1c ;  /* 0x0000000300037211 */ /* 0x000fe400078fe2ff */
[----:B------:R-:W-:Y:S02]  /*1950*/  VIMNMX R5, RZ, R5, !PT ;  /* 0x00000005ff057248 */ /* 0x000fe40007fe0100 */
[----:B------:R-:W-:-:S03]  /*1960*/  VIMNMX R3, R178, R3, PT ;  /* 0x00000003b2037248 */ /* 0x000fc60003fe0100 */
[--C-:B------:R-:W-:Y:S02]  /*1970*/  IMAD R5, R5, 0x60, -R8.reuse ;  /* 0x0000006005057824 */ /* 0x100fe400078e0a08 */
[----:B------:R-:W-:-:S03]  /*1980*/  IMAD R3, R3, 0x60, -R8 ;  /* 0x0000006003037824 */ /* 0x000fc600078e0a08 */
[----:B------:R-:W-:Y:S02]  /*1990*/  VIMNMX R5, RZ, R5, !PT ;  /* 0x00000005ff057248 */ /* 0x000fe40007fe0100 */
[----:B------:R-:W-:-:S03]  /*19a0*/  VIMNMX R0, R3, R24, PT ;  /* 0x0000001803007248 */ /* 0x000fc60003fe0100 */
[----:B------:R-:W-:Y:S01]  /*19b0*/  IMAD.WIDE.U32 R28, R5, -0x55555555, RZ ;  /* 0xaaaaaaab051c7825 */ /* 0x000fe200078e00ff */
[----:B------:R-:W-:-:S04]  /*19c0*/  ISETP.GT.AND P0, PT, R0, R5, PT ;  /* 0x000000050000720c */ /* 0x000fc80003f04270 */
[----:B------:R-:W-:-:S05]  /*19d0*/  SHF.R.U32.HI R28, RZ, 0x6, R29 ;  /* 0x00000006ff1c7819 */ /* 0x000fca000001161d */
[----:B------:R-:W-:-:S04]  /*19e0*/  IMAD.MOV.U32 R27, RZ, RZ, R28 ;  /* 0x000000ffff1b7224 */ /* 0x000fc800078e001c */
[----:B------:R-:W-:-:S04]  /*19f0*/  @P0 VIADD R0, R0, 0x5f ;  /* 0x0000005f00000836 */ /* 0x000fc80000000000 */
[----:B------:R-:W-:-:S05]  /*1a00*/  @P0 IMAD.HI R0, R0, 0x2aaaaaab, RZ ;  /* 0x2aaaaaab00000827 */ /* 0x000fca00078e02ff */
[----:B------:R-:W-:-:S04]  /*1a10*/  @P0 SHF.R.U32.HI R3, RZ, 0x1f, R0 ;  /* 0x0000001fff030819 */ /* 0x000fc80000011600 */
[----:B------:R-:W-:Y:S02]  /*1a20*/  @P0 LEA.HI.SX32 R27, R0, R3, 0x1c ;  /* 0x00000003001b0211 */ /* 0x000fe400078fe2ff */
[----:B------:R-:W-:Y:S02]  /*1a30*/  PLOP3.LUT P0, PT, PT, PT, PT, 0x80, 0x0 ;  /* 0x000000000000781c */ /* 0x000fe40003f0f070 */
[----:B------:R-:W-:-:S13]  /*1a40*/  ISETP.GT.AND P1, PT, R27, R28, PT ;  /* 0x0000001c1b00720c */ /* 0x000fda0003f24270 */
[----:B------:R-:W-:Y:S05]  /*1a50*/  @!P1 BRA `(.L_x_2672) ;  /* 0x0000004000849947 */ /* 0x000fea0003800000 */
        /* <DEDUP_REMOVED lines=20> */
.L_x_2674:
[----:B------:R-:W-:Y:S05]  /*1ba0*/  BSYNC B6 ;  /* 0x0000000000067941 */ /* 0x000fea0003800000 */
.L_x_2673:
        /* <DEDUP_REMOVED lines=20> */
.L_x_2676:
[----:B------:R-:W-:Y:S05]  /*1cf0*/  BSYNC B6 ;  /* 0x0000000000067941 */ /* 0x000fea0003800000 */
.L_x_2675:
[----:B------:R-:W-:Y:S01]  /*1d00*/  ULDC.64 UR4, c[0x0][0x9f8] ;  /* 0x00027e0000047ab9 */ /* 0x000fe20000000a00 */
[----:B------:R-:W0:Y:S01]  /*1d10*/  S2R R38, SR_TID.X ;  /* 0x0000000000267919 */ /* 0x000e220000002100 */
[----:B------:R-:W-:Y:S01]  /*1d20*/  ISETP.NE.U32.AND P0, PT, RZ, UR4, PT ;  /* 0x00000004ff007c0c */ /* 0x000fe2000bf05070 */
[----:B------:R-:W1:Y:S01]  /*1d30*/  LDC.64 R10, c[0x0][0x300] ;  /* 0x0000c000ff0a7b82 */ /* 0x000e620000000a00 */
[----:B------:R-:W-:Y:S01]  /*1d40*/  IMAD.IADD R63, R32, 0x1, R31 ;  /* 0x00000001203f7824 */ /* 0x000fe200078e021f */
[----:B------:R-:W-:Y:S01]  /*1d50*/  ULDC.64 UR6, c[0x0][0xa08] ;  /* 0x0002820000067ab9 */ /* 0x000fe20000000a00 */
[----:B------:R-:W-:Y:S01]  /*1d60*/  ISETP.NE.AND.EX P0, PT, RZ, UR5, PT, P0 ;  /* 0x00000005ff007c0c */ /* 0x000fe2000bf05300 */
[----:B------:R-:W-:Y:S01]  /*1d70*/  ULDC.64 UR4, c[0x0][0x308] ;  /* 0x0000c20000047ab9 */ /* 0x000fe20000000a00 */
[----:B------:R-:W-:Y:S02]  /*1d80*/  SHF.R.S32.HI R12, RZ, 0x1f, R82 ;  /* 0x0000001fff0c7819 */ /* 0x000fe40000011452 */
[----:B------:R-:W-:Y:S01]  /*1d90*/  SHF.R.S32.HI R64, RZ, 0x1f, R18 ;  /* 0x0000001fff407819 */ /* 0x000fe20000011412 */
[----:B------:R-:W2:Y:S08]  /*1da0*/  LDC.64 R60, c[0x0][0x3f8] ;  /* 0x0000fe00ff3c7b82 */ /* 0x000eb00000000a00 */
[----:B------:R-:W3:Y:S08]  /*1db0*/  @P0 LDC.64 R4, c[0x0][0x9f8] ;  /* 0x00027e00ff040b82 */ /* 0x000ef00000000a00 */
[----:B------:R-:W4:Y:S01]  /*1dc0*/  LDC R41, c[0x0][0x3f4] ;  /* 0x0000fd00ff297b82 */ /* 0x000f220000000800 */
[----:B---3--:R-:W-:-:S05]  /*1dd0*/  @P0 IMAD.WIDE R4, R83, 0x4, R4 ;  /* 0x0000000453040825 */ /* 0x008fca00078e0204 */
[----:B------:R3:W4:Y:S01]  /*1de0*/  @P0 LDG.E R83, desc[UR38][R4.64] ;  /* 0x0000002604530981 */ /* 0x000722000c1e1900 */
[----:B------:R-:W-:Y:S01]  /*1df0*/  SHF.R.S32.HI R43, RZ, 0x1f, R63 ;  /* 0x0000001fff2b7819 */ /* 0x000fe2000001143f */
[-C--:B-1----:R-:W-:Y:S01]  /*1e00*/  IMAD.WIDE.U32 R6, R63, R10.reuse, RZ ;  /* 0x0000000a3f067225 */ /* 0x082fe200078e00ff */
[----:B------:R-:W-:Y:S02]  /*1e10*/  ISETP.NE.U32.AND P0, PT, RZ, UR6, PT ;  /* 0x00000006ff007c0c */ /* 0x000fe4000bf05070 */
[----:B0-----:R-:W-:Y:S01]  /*1e20*/  SHF.R.U32.HI R38, RZ, 0x7, R38 ;  /* 0x00000007ff267819 */ /* 0x001fe20000011626 */
[----:B------:R-:W-:Y:S01]  /*1e30*/  IMAD R0, R43, R10, RZ ;  /* 0x0000000a2b007224 */ /* 0x000fe200078e02ff */
[----:B------:R-:W-:Y:S01]  /*1e40*/  ISETP.NE.AND.EX P0, PT, RZ, UR7, PT, P0 ;  /* 0x00000007ff007c0c */ /* 0x000fe2000bf05300 */
[----:B------:R-:W-:Y:S01]  /*1e50*/  IMAD.SHL.U32 R73, R236, 0x40, RZ ;  /* 0x00000040ec497824 */ /* 0x000fe200078e00ff */
[----:B------:R-:W-:Y:S01]  /*1e60*/  ISETP.NE.AND P6, PT, R38, 0x1, PT ;  /* 0x000000012600780c */ /* 0x000fe20003fc5270 */
[----:B------:R-:W-:Y:S01]  /*1e70*/  IMAD R3, R63, R11, R0 ;  /* 0x0000000b3f037224 */ /* 0x000fe200078e0200 */
[----:B------:R-:W-:Y:S01]  /*1e80*/  SHF.R.S32.HI R23, RZ, 0x1f, R22 ;  /* 0x0000001fff177819 */ /* 0x000fe20000011416 */
[----:B---3--:R-:W-:Y:S01]  /*1e90*/  IMAD.SHL.U32 R4, R231, 0x8, RZ ;  /* 0x00000008e7047824 */ /* 0x008fe200078e00ff */
[----:B------:R-:W-:Y:S01]  /*1ea0*/  LOP3.LUT R73, R73, 0x1c0, RZ, 0xc0, !PT ;  /* 0x000001c049497812 */ /* 0x000fe200078ec0ff */
[----:B------:R-:W-:Y:S01]  /*1eb0*/  IMAD.IADD R7, R7, 0x1, R3 ;  /* 0x0000000107077824 */ /* 0x000fe200078e0203 */
[----:B------:R-:W-:Y:S01]  /*1ec0*/  SHF.L.U64.HI R69, R10, 0x6, R11 ;  /* 0x000000060a457819 */ /* 0x000fe2000001020b */
[----:B------:R-:W-:Y:S01]  /*1ed0*/  IMAD R3, R12, UR4, RZ ;  /* 0x000000040c037c24 */ /* 0x000fe2000f8e02ff */
[----:B------:R-:W-:Y:S01]  /*1ee0*/  SHF.R.S32.HI R5, RZ, 0x1f, R4 ;  /* 0x0000001fff057819 */ /* 0x000fe20000011404 */
[----:B------:R-:W-:Y:S01]  /*1ef0*/  IMAD.WIDE.U32 R6, R82, UR4, R6 ;  /* 0x0000000452067c25 */ /* 0x000fe2000f8e0006 */
[----:B------:R-:W-:-:S02]  /*1f00*/  SHF.R.U32.HI R76, RZ, 0x3, R73 ;  /* 0x00000003ff4c7819 */ /* 0x000fc40000011649 */
[----:B--2---:R-:W-:Y:S01]  /*1f10*/  SHF.L.U64.HI R74, R60, 0x6, R61 ;  /* 0x000000063c4a7819 */ /* 0x004fe2000001023d */
[----:B------:R-:W-:Y:S01]  /*1f20*/  IMAD R3, R82, UR5, R3 ;  /* 0x0000000552037c24 */ /* 0x000fe2000f8e0203 */
[----:B------:R-:W-:Y:S01]  /*1f30*/  ULDC.64 UR4, c[0x0][0x310] ;  /* 0x0000c40000047ab9 */ /* 0x000fe20000000a00 */
[----:B------:R-:W-:Y:S01]  /*1f40*/  IMAD.WIDE.U32 R8, R18, R10, R4 ;  /* 0x0000000a12087225 */ /* 0x000fe200078e0004 */
[----:B------:R-:W-:-:S03]  /*1f50*/  SHF.R.S32.HI R77, RZ, 0x1f, R233 ;  /* 0x0000001fff4d7819 */ /* 0x000fc600000114e9 */
[----:B------:R-:W-:Y:S02]  /*1f60*/  IMAD.IADD R7, R7, 0x1, R3 ;  /* 0x0000000107077824 */ /* 0x000fe400078e0203 */
[C---:B------:R-:W-:Y:S02]  /*1f70*/  VIADD R31, R4.reuse, 0x20 ;  /* 0x00000020041f7836 */ /* 0x040fe40000000000 */
[C---:B------:R-:W-:Y:S02]  /*1f80*/  VIADD R13, R4.reuse, 0xc0 ;  /* 0x000000c0040d7836 */ /* 0x040fe40000000000 */
[C---:B------:R-:W-:Y:S02]  /*1f90*/  VIADD R65, R4.reuse, 0x40 ;  /* 0x0000004004417836 */ /* 0x040fe40000000000 */
[C---:B------:R-:W-:Y:S02]  /*1fa0*/  VIADD R66, R4.reuse, 0x60 ;  /* 0x0000006004427836 */ /* 0x040fe40000000000 */
[----:B------:R-:W-:-:S02]  /*1fb0*/  VIADD R14, R4, 0xe0 ;  /* 0x000000e0040e7836 */ /* 0x000fc40000000000 */
[C---:B------:R-:W-:Y:S02]  /*1fc0*/  VIADD R67, R4.reuse, 0x80 ;  /* 0x0000008004437836 */ /* 0x040fe40000000000 */
[----:B------:R-:W-:Y:S02]  /*1fd0*/  VIADD R68, R4, 0xa0 ;  /* 0x000000a004447836 */ /* 0x000fe40000000000 */
[----:B------:R-:W-:Y:S02]  /*1fe0*/  IMAD.MOV.U32 R79, RZ, RZ, 0x20 ;  /* 0x00000020ff4f7424 */ /* 0x000fe400078e00ff */
[----:B------:R-:W-:Y:S01]  /*1ff0*/  VIADD R78, R38, 0x8 ;  /* 0x00000008264e7836 */ /* 0x000fe20000000000 */
[----:B------:R-:W-:Y:S01]  /*2000*/  SHF.R.U32.HI R38, RZ, 0x3, R217 ;  /* 0x00000003ff267819 */ /* 0x000fe200000116d9 */
[----:B------:R-:W-:Y:S02]  /*2010*/  IMAD.SHL.U32 R70, R10, 0x40, RZ ;  /* 0x000000400a467824 */ /* 0x000fe400078e00ff */
[----:B------:R-:W-:-:S02]  /*2020*/  IMAD R39, R61, 0x60, RZ ;  /* 0x000000603d277824 */ /* 0x000fc400078e02ff */
[----:B------:R-:W-:Y:S02]  /*2030*/  IMAD.SHL.U32 R75, R60, 0x40, RZ ;  /* 0x000000403c4b7824 */ /* 0x000fe400078e00ff */
[----:B----4-:R-:W-:Y:S01]  /*2040*/  IMAD.SHL.U32 R80, R41, 0x2, RZ ;  /* 0x0000000229507824 */ /* 0x010fe200078e00ff */
[----:B------:R-:W-:Y:S02]  /*2050*/  SHF.R.S32.HI R0, RZ, 0x1f, R83 ;  /* 0x0000001fff007819 */ /* 0x000fe40000011453 */
[----:B------:R-:W-:Y:S02]  /*2060*/  SEL R21, R83, RZ, !P0 ;  /* 0x000000ff53157207 */ /* 0x000fe40004000000 */
[----:B------:R-:W-:-:S03]  /*2070*/  SEL R20, R0, RZ, !P0 ;  /* 0x000000ff00147207 */ /* 0x000fc60004000000 */
[----:B------:R-:W-:-:S04]  /*2080*/  IMAD.WIDE.U32 R6, R21, UR4, R6 ;  /* 0x0000000415067c25 */ /* 0x000fc8000f8e0006 */
[----:B------:R-:W-:Y:S01]  /*2090*/  IMAD R0, R20, UR4, RZ ;  /* 0x0000000414007c24 */ /* 0x000fe2000f8e02ff */
[----:B------:R-:W-:-:S03]  /*20a0*/  IADD3 R3, P0, R6, R8, RZ ;  /* 0x0000000806037210 */ /* 0x000fc60007f1e0ff */
[----:B------:R-:W-:Y:S01]  /*20b0*/  IMAD R29, R21, UR5, R0 ;  /* 0x00000005151d7c24 */ /* 0x000fe2000f8e0200 */
[----:B------:R-:W-:Y:S05]  /*20c0*/  @!P6 WARPSYNC.ALL ;  /* 0x000000000000e948 */ /* 0x000fea0003800000 */
[----:B------:R-:W-:Y:S01]  /*20d0*/  IMAD R0, R64, R10, RZ ;  /* 0x0000000a40007224 */ /* 0x000fe200078e02ff */
[----:B------:R-:W-:Y:S01]  /*20e0*/  ULDC UR4, c[0x0][0x320] ;  /* 0x0000c80000047ab9 */ /* 0x000fe20000000800 */
[----:B------:R-:W-:Y:S01]  /*20f0*/  IMAD.IADD R29, R7, 0x1, R29 ;  /* 0x00000001071d7824 */ /* 0x000fe200078e021d */
[----:B------:R-:W-:Y:S01]  /*2100*/  @!P6 BAR.SYNC.DEFER_BLOCKING 0x9, 0x100 ;  /* 0x024400000000eb1d */ /* 0x000fe20000010000 */
[----:B------:R-:W-:Y:S01]  /*2110*/  IMAD R0, R18, R11, R0 ;  /* 0x0000000b12007224 */ /* 0x000fe200078e0200 */
[----:B------:R-:W-:-:S02]  /*2120*/  ISETP.GE.AND P2, PT, R31, UR4, PT ;  /* 0x000000041f007c0c */ /* 0x000fc4000bf46270 */
[----:B------:R-:W-:Y:S02]  /*2130*/  ISETP.GE.AND P1, PT, R4, UR4, PT ;  /* 0x0000000404007c0c */ /* 0x000fe4000bf26270 */
[----:B------:R-:W-:Y:S01]  /*2140*/  ULDC.64 UR6, c[0x0][0x330] ;  /* 0x0000cc0000067ab9 */ /* 0x000fe20000000a00 */
[----:B------:R-:W-:Y:S01]  /*2150*/  IADD3.X R0, R29, R9, R0, P0, !PT ;  /* 0x000000091d007210 */ /* 0x000fe200007fe400 */
[----:B------:R-:W-:Y:S01]  /*2160*/  IMAD R9, R12, UR6, RZ ;  /* 0x000000060c097c24 */ /* 0x000fe2000f8e02ff */
[----:B------:R-:W-:Y:S02]  /*2170*/  SEL R8, RZ, 0xffffffff, P2 ;  /* 0xffffffffff087807 */ /* 0x000fe40001000000 */
[----:B------:R-:W-:Y:S01]  /*2180*/  ISETP.GE.AND P0, PT, R13, UR4, PT ;  /* 0x000000040d007c0c */ /* 0x000fe2000bf06270 */
[----:B------:R-:W-:Y:S01]  /*2190*/  IMAD R15, R82, UR7, R9 ;  /* 0x00000007520f7c24 */ /* 0x000fe2000f8e0209 */
[----:B------:R-:W-:Y:S01]  /*21a0*/  SEL R12, RZ, 0x1, P1 ;  /* 0x00000001ff0c7807 */ /* 0x000fe20000800000 */
[----:B------:R-:W-:Y:S01]  /*21b0*/  IMAD.SHL.U32 R13, R8, 0x2, RZ ;  /* 0x00000002080d7824 */ /* 0x000fe200078e00ff */
[----:B------:R-:W-:Y:S01]  /*21c0*/  ISETP.GE.AND P1, PT, R65, UR4, PT ;  /* 0x0000000441007c0c */ /* 0x000fe2000bf26270 */
[----:B------:R-:W-:Y:S01]  /*21d0*/  IMAD.WIDE.U32 R8, R82, UR6, R4 ;  /* 0x0000000652087c25 */ /* 0x000fe2000f8e0004 */
[----:B------:R-:W-:Y:S01]  /*21e0*/  ISETP.GE.AND P2, PT, R66, UR4, PT ;  /* 0x0000000442007c0c */ /* 0x000fe2000bf46270 */
[----:B------:R-:W0:Y:S01]  /*21f0*/  LDC.64 R82, c[0x0][0x408] ;  /* 0x00010200ff527b82 */ /* 0x000e220000000a00 */
[----:B------:R-:W-:Y:S01]  /*2200*/  ISETP.GE.AND P3, PT, R14, UR4, PT ;  /* 0x000000040e007c0c */ /* 0x000fe2000bf66270 */
[----:B------:R-:W-:Y:S01]  /*2210*/  IMAD.IADD R9, R9, 0x1, R15 ;  /* 0x0000000109097824 */ /* 0x000fe200078e020f */
[----:B------:R-:W-:-:S02]  /*2220*/  LOP3.LUT R12, R13, 0x2, R12, 0xe2, !PT ;  /* 0x000000020d0c7812 */ /* 0x000fc400078ee20c */
[----:B------:R-:W-:Y:S02]  /*2230*/  SEL R13, RZ, 0x4, P1 ;  /* 0x00000004ff0d7807 */ /* 0x000fe40000800000 */
[----:B------:R-:W-:Y:S02]  /*2240*/  SEL R14, RZ, 0x8, P2 ;  /* 0x00000008ff0e7807 */ /* 0x000fe40001000000 */
[----:B------:R-:W-:Y:S02]  /*2250*/  ISETP.GE.AND P1, PT, R67, UR4, PT ;  /* 0x0000000443007c0c */ /* 0x000fe4000bf26270 */
[----:B------:R-:W-:Y:S01]  /*2260*/  ISETP.GE.AND P2, PT, R68, UR4, PT ;  /* 0x0000000444007c0c */ /* 0x000fe2000bf46270 */
[----:B------:R-:W-:Y:S01]  /*2270*/  ULDC.64 UR4, c[0x0][0x338] ;  /* 0x0000ce0000047ab9 */ /* 0x000fe20000000a00 */
[----:B------:R-:W-:Y:S01]  /*2280*/  LOP3.LUT R12, R14, R12, R13, 0xfe, !PT ;  /* 0x0000000c0e0c7212 */ /* 0x000fe200078efe0d */
[----:B------:R-:W-:Y:S01]  /*2290*/  IMAD R15, R20, UR4, RZ ;  /* 0x00000004140f7c24 */ /* 0x000fe2000f8e02ff */
[----:B------:R-:W-:Y:S01]  /*22a0*/  SEL R13, RZ, 0x10, P1 ;  /* 0x00000010ff0d7807 */ /* 0x000fe20000800000 */
[----:B------:R-:W-:Y:S01]  /*22b0*/  IMAD R20, R64, R60, RZ ;  /* 0x0000003c40147224 */ /* 0x000fe200078e02ff */
[----:B------:R-:W-:Y:S01]  /*22c0*/  SEL R14, RZ, 0x20, P2 ;  /* 0x00000020ff0e7807 */ /* 0x000fe20001000000 */
[C---:B------:R-:W-:Y:S01]  /*22d0*/  IMAD R95, R21.reuse, UR5, R15 ;  /* 0x00000005155f7c24 */ /* 0x040fe2000f8e020f */
[----:B------:R-:W-:Y:S01]  /*22e0*/  LOP3.LUT P1, RZ, R236, 0x4, RZ, 0xc0, !PT ;  /* 0x00000004ecff7812 */ /* 0x000fe2000782c0ff */
[----:B------:R-:W-:Y:S01]  /*22f0*/  IMAD R59, R18, R61, R20 ;  /* 0x0000003d123b7224 */ /* 0x000fe200078e0214 */
[----:B------:R-:W-:Y:S01]  /*2300*/  LOP3.LUT R13, R14, R12, R13, 0xfe, !PT ;  /* 0x0000000c0e0d7212 */ /* 0x000fe200078efe0d */
[----:B------:R-:W-:Y:S01]  /*2310*/  IMAD.WIDE.U32 R8, R21, UR4, R8 ;  /* 0x0000000415087c25 */ /* 0x000fe2000f8e0008 */
[----:B------:R-:W-:Y:S01]  /*2320*/  SEL R12, RZ, 0x40, P0 ;  /* 0x00000040ff0c7807 */ /* 0x000fe20000000000 */
[----:B------:R-:W-:Y:S01]  /*2330*/  ULDC UR4, c[0x0][0x2f4] ;  /* 0x0000bd0000047ab9 */ /* 0x000fe20000000800 */
[----:B------:R-:W-:Y:S01]  /*2340*/  ISETP.GE.AND P0, PT, R4, R41, PT ;  /* 0x000000290400720c */ /* 0x000fe20003f06270 */
[----:B0-----:R-:W-:Y:S01]  /*2350*/  IMAD.WIDE.U32 R14, R18, R82, R22 ;  /* 0x00000052120e7225 */ /* 0x001fe200078e0016 */
[----:B------:R-:W-:-:S02]  /*2360*/  LOP3.LUT R97, R13, R12, RZ, 0xfc, !PT ;  /* 0x0000000c0d617212 */ /* 0x000fc400078efcff */
[----:B------:R-:W-:Y:S01]  /*2370*/  SEL R35, R41, RZ, P0 ;  /* 0x000000ff29237207 */ /* 0x000fe20000000000 */
[-C--:B------:R-:W-:Y:S01]  /*2380*/  IMAD R12, R64, R82.reuse, RZ ;  /* 0x00000052400c7224 */ /* 0x080fe200078e02ff */
[C---:B------:R-:W-:Y:S01]  /*2390*/  IADD3 R62, P2, R18.reuse, R63, RZ ;  /* 0x0000003f123e7210 */ /* 0x040fe20007f5e0ff */
[----:B------:R-:W-:Y:S01]  /*23a0*/  IMAD.WIDE.U32 R32, R18, R82, R4 ;  /* 0x0000005212207225 */ /* 0x000fe200078e0004 */
[----:B------:R-:W-:Y:S02]  /*23b0*/  SHF.L.U64.HI R71, R82, 0x6, R83 ;  /* 0x0000000652477819 */ /* 0x000fe40000010253 */
[----:B------:R-:W-:Y:S01]  /*23c0*/  SEL R79, R79, 0xffffffe0, !P1 ;  /* 0xffffffe04f4f7807 */ /* 0x000fe20004800000 */
[C---:B------:R-:W-:Y:S01]  /*23d0*/  IMAD R37, R18.reuse, R83, R12 ;  /* 0x0000005312257224 */ /* 0x040fe200078e020c */
[----:B------:R-:W-:Y:S01]  /*23e0*/  SEL R96, RZ, 0xffffff80, P3 ;  /* 0xffffff80ff607807 */ /* 0x000fe20001800000 */
[----:B------:R-:W-:Y:S01]  /*23f0*/  IMAD.WIDE.U32 R12, R18, R60, R22 ;  /* 0x0000003c120c7225 */ /* 0x000fe200078e0016 */
[----:B------:R-:W-:-:S02]  /*2400*/  ISETP.GE.AND P1, PT, R4, UR4, PT ;  /* 0x0000000404007c0c */ /* 0x000fc4000bf26270 */
[----:B------:R-:W-:Y:S01]  /*2410*/  LOP3.LUT R96, R97, 0x80, R96, 0xc8, !PT ;  /* 0x0000008061607812 */ /* 0x000fe200078ec860 */
[----:B------:R-:W-:Y:S01]  /*2420*/  IMAD.IADD R57, R13, 0x1, R59 ;  /* 0x000000010d397824 */ /* 0x000fe200078e023b */
[----:B-----5:R-:W-:Y:S01]  /*2430*/  SHF.R.S32.HI R13, RZ, 0x1f, R30 ;  /* 0x0000001fff0d7819 */ /* 0x020fe2000001141e */
[----:B------:R-:W-:Y:S01]  /*2440*/  IMAD.MOV.U32 R56, RZ, RZ, R12 ;  /* 0x000000ffff387224 */ /* 0x000fe200078e000c */
[----:B------:R-:W-:Y:S01]  /*2450*/  LOP3.LUT R97, R97, 0x40, RZ, 0xc0, !PT ;  /* 0x0000004061617812 */ /* 0x000fe200078ec0ff */
[----:B------:R-:W-:Y:S02]  /*2460*/  IMAD.IADD R35, R4, 0x1, R35 ;  /* 0x0000000104237824 */ /* 0x000fe400078e0223 */
[----:B------:R-:W-:Y:S02]  /*2470*/  IMAD R12, R13, R82, RZ ;  /* 0x000000520d0c7224 */ /* 0x000fe400078e02ff */
[----:B------:R-:W-:Y:S01]  /*2480*/  IMAD.IADD R15, R15, 0x1, R37 ;  /* 0x000000010f0f7824 */ /* 0x000fe200078e0225 */
[----:B------:R-:W-:Y:S01]  /*2490*/  SHF.R.S32.HI R34, RZ, 0x1f, R35 ;  /* 0x0000001fff227819 */ /* 0x000fe20000011423 */
[----:B------:R-:W-:-:S02]  /*24a0*/  IMAD.IADD R33, R37, 0x1, R33 ;  /* 0x0000000125217824 */ /* 0x000fc400078e0221 */
[----:B------:R-:W-:Y:S01]  /*24b0*/  IMAD R37, R30, R83, R12 ;  /* 0x000000531e257224 */ /* 0x000fe200078e020c */
[----:B------:R-:W-:Y:S01]  /*24c0*/  LEA.HI R34, R34, R35, RZ, 0x3 ;  /* 0x0000002322227211 */ /* 0x000fe200078f18ff */
[----:B------:R-:W-:Y:S02]  /*24d0*/  IMAD R36, R13, R60, RZ ;  /* 0x0000003c0d247224 */ /* 0x000fe400078e02ff */
[-C--:B------:R-:W-:Y:S01]  /*24e0*/  IMAD.WIDE.U32 R12, R30, R82.reuse, R14 ;  /* 0x000000521e0c7225 */ /* 0x080fe200078e000e */
[----:B------:R-:W-:Y:S02]  /*24f0*/  SHF.R.S32.HI R88, RZ, 0x3, R34 ;  /* 0x00000003ff587819 */ /* 0x000fe40000011422 */
[----:B------:R-:W-:Y:S01]  /*2500*/  LOP3.LUT R89, R34, 0xfffffff8, RZ, 0xc0, !PT ;  /* 0xfffffff822597812 */ /* 0x000fe200078ec0ff */
[----:B------:R-:W-:Y:S01]  /*2510*/  IMAD.WIDE.U32 R14, R30, R82, R32 ;  /* 0x000000521e0e7225 */ /* 0x000fe200078e0020 */
[--C-:B------:R-:W-:Y:S02]  /*2520*/  LOP3.LUT R33, R73, 0x18, R4.reuse, 0xf8, !PT ;  /* 0x0000001849217812 */ /* 0x100fe400078ef804 */
[----:B------:R-:W-:Y:S01]  /*2530*/  SHF.R.S32.HI R92, RZ, 0x1f, R89 ;  /* 0x0000001fff5c7819 */ /* 0x000fe20000011459 */
[----:B------:R-:W-:Y:S01]  /*2540*/  IMAD.WIDE.U32 R20, R18, R60, R4 ;  /* 0x0000003c12147225 */ /* 0x000fe200078e0004 */
[----:B------:R-:W-:-:S02]  /*2550*/  LOP3.LUT R32, R33, R76, RZ, 0x3c, !PT ;  /* 0x0000004c21207212 */ /* 0x000fc400078e3cff */
[--C-:B------:R-:W-:Y:S01]  /*2560*/  LOP3.LUT R33, R73, 0x38, R34.reuse, 0xf8, !PT ;  /* 0x0000003849217812 */ /* 0x100fe200078ef822 */
[----:B------:R-:W-:Y:S01]  /*2570*/  IMAD.IADD R59, R59, 0x1, R21 ;  /* 0x000000013b3b7824 */ /* 0x000fe200078e0215 */
[----:B------:R-:W-:Y:S01]  /*2580*/  LOP3.LUT R34, R217, 0x38, R34, 0xf8, !PT ;  /* 0x00000038d9227812 */ /* 0x000fe200078ef822 */
[----:B------:R-:W-:Y:S02]  /*2590*/  IMAD.MOV.U32 R58, RZ, RZ, R20 ;  /* 0x000000ffff3a7224 */ /* 0x000fe400078e0014 */
[----:B------:R-:W-:Y:S01]  /*25a0*/  IMAD R81, R219, 0x200, R32 ;  /* 0x00000200db517824 */ /* 0x000fe200078e0220 */
[----:B------:R-:W-:Y:S01]  /*25b0*/  LOP3.LUT R32, R33, R76, RZ, 0x3c, !PT ;  /* 0x0000004c21207212 */ /* 0x000fe200078e3cff */
[----:B------:R-:W-:Y:S01]  /*25c0*/  IMAD R35, R11, 0x60, RZ ;  /* 0x000000600b237824 */ /* 0x000fe200078e02ff */
[----:B------:R-:W-:Y:S01]  /*25d0*/  LOP3.LUT R33, R34, R38, RZ, 0x3c, !PT ;  /* 0x0000002622217212 */ /* 0x000fe200078e3cff */
[C---:B------:R-:W-:Y:S02]  /*25e0*/  IMAD R91, R30.reuse, R61, R36 ;  /* 0x0000003d1e5b7224 */ /* 0x040fe400078e0224 */
[----:B------:R-:W-:-:S04]  /*25f0*/  IMAD.WIDE.U32 R56, R30, R60, R56 ;  /* 0x0000003c1e387225 */ /* 0x000fc800078e0038 */
[----:B------:R-:W-:-:S04]  /*2600*/  IMAD.WIDE.U32 R58, R30, R60, R58 ;  /* 0x0000003c1e3a7225 */ /* 0x000fc800078e003a */
[----:B------:R-:W-:-:S04]  /*2610*/  IMAD.WIDE.U32 R10, R10, 0x60, RZ ;  /* 0x000000600a0a7825 */ /* 0x000fc800078e00ff */
[----:B------:R-:W-:Y:S02]  /*2620*/  IMAD R83, R83, 0x60, RZ ;  /* 0x0000006053537824 */ /* 0x000fe400078e02ff */
[----:B------:R-:W-:-:S04]  /*2630*/  IMAD.WIDE.U32 R20, R82, 0x60, RZ ;  /* 0x0000006052147825 */ /* 0x000fc800078e00ff */
[----:B------:R-:W-:-:S04]  /*2640*/  IMAD.WIDE.U32 R60, R60, 0x60, RZ ;  /* 0x000000603c3c7825 */ /* 0x000fc800078e00ff */
[----:B------:R-:W-:Y:S02]  /*2650*/  IMAD.SHL.U32 R72, R82, 0x40, RZ ;  /* 0x0000004052487824 */ /* 0x000fe400078e00ff */
[----:B------:R-:W-:Y:S01]  /*2660*/  IMAD.X R63, R64, 0x1, R43, P2 ;  /* 0x00000001403f7824 */ /* 0x000fe200010e062b */
[----:B------:R-:W-:Y:S01]  /*2670*/  ISETP.GE.AND P2, PT, R31, UR4, PT ;  /* 0x000000041f007c0c */ /* 0x000fe2000bf46270 */
[----:B------:R-:W-:Y:S02]  /*2680*/  IMAD.IADD R87, R57, 0x1, R91 ;  /* 0x0000000139577824 */ /* 0x000fe400078e025b */
[----:B------:R-:W-:Y:S02]  /*2690*/  IMAD.IADD R82, R11, 0x1, R35 ;  /* 0x000000010b527824 */ /* 0x000fe400078e0223 */
[----:B------:R-:W-:Y:S02]  /*26a0*/  IMAD.IADD R83, R21, 0x1, R83 ;  /* 0x0000000115537824 */ /* 0x000fe400078e0253 */
[----:B------:R-:W-:-:S02]  /*26b0*/  IMAD.IADD R84, R61, 0x1, R39 ;  /* 0x000000013d547824 */ /* 0x000fc400078e0227 */
[----:B------:R-:W-:Y:S02]  /*26c0*/  IMAD.IADD R85, R79, 0x1, R81 ;  /* 0x000000014f557824 */ /* 0x000fe400078e0251 */
[----:B------:R-:W-:Y:S02]  /*26d0*/  IMAD.IADD R86, R13, 0x1, R37 ;  /* 0x000000010d567824 */ /* 0x000fe400078e0225 */
[----:B------:R-:W-:Y:S02]  /*26e0*/  IMAD.IADD R90, R37, 0x1, R15 ;  /* 0x00000001255a7824 */ /* 0x000fe400078e020f */
[----:B------:R-:W-:Y:S02]  /*26f0*/  IMAD.IADD R91, R91, 0x1, R59 ;  /* 0x000000015b5b7824 */ /* 0x000fe400078e023b */
[----:B------:R-:W-:Y:S02]  /*2700*/  IMAD R93, R219, 0x200, R32 ;  /* 0x00000200db5d7824 */ /* 0x000fe400078e0220 */
[----:B------:R-:W-:-:S02]  /*2710*/  IMAD.IADD R94, R220, 0x1, R33 ;  /* 0x00000001dc5e7824 */ /* 0x000fc400078e0221 */
[----:B------:R-:W-:-:S07]  /*2720*/  IMAD.IADD R95, R9, 0x1, R95 ;  /* 0x00000001095f7824 */ /* 0x000fce00078e025f */
.L_x_2724:
        /* <DEDUP_REMOVED lines=9> */
[----:B------:R-:W-:-:S03]  /*27c0*/  IADD3 R33, P5, R3, R104, RZ ;  /* 0x0000006803217210 */ /* 0x000fc60007fbe0ff */
[----:B------:R-:W-:Y:S01]  /*27d0*/  IMAD.IADD R109, R105, 0x1, R27 ;  /* 0x00000001696d7824 */ /* 0x000fe200078e021b */
[----:B------:R-:W-:-:S03]  /*27e0*/  IADD3 R27, P3, P4, R3, R104, R70 ;  /* 0x00000068031b7210 */ /* 0x000fc60007c7e046 */
[----:B------:R-:W-:Y:S01]  /*27f0*/  IMAD.X R34, R109, 0x1, R0, P5 ;  /* 0x000000016d227824 */ /* 0x000fe200028e0600 */
[----:B------:R-:W-:Y:S02]  /*2800*/  IADD3.X R32, R0, R109, R69, P3, P4 ;  /* 0x0000006d00207210 */ /* 0x000fe40001fe8445 */
[-C--:B0-----:R-:W-:Y:S02]  /*2810*/  LEA R40, P3, R27, R100.reuse, 0x1 ;  /* 0x000000641b287211 */ /* 0x081fe400078608ff */
[----:B------:R-:W-:Y:S02]  /*2820*/  LEA R42, P5, R33, R100, 0x1 ;  /* 0x00000064212a7211 */ /* 0x000fe400078a08ff */
[-C--:B------:R-:W-:Y:S01]  /*2830*/  LEA.HI.X R41, R27, R101.reuse, R32, 0x1, P3 ;  /* 0x000000651b297211 */ /* 0x080fe200018f0c20 */
[----:B------:R-:W-:Y:S01]  /*2840*/  IMAD R27, R17, 0x1800, R81 ;  /* 0x00001800111b7824 */ /* 0x000fe200078e0251 */
[----:B-1----:R-:W-:Y:S02]  /*2850*/  ISETP.GE.AND P3, PT, R107, 0x1, PT ;  /* 0x000000016b00780c */ /* 0x002fe40003f66270 */
[----:B------:R-:W-:Y:S01]  /*2860*/  LEA.HI.X R43, R33, R101, R34, 0x1, P5 ;  /* 0x00000065212b7211 */ /* 0x000fe200028f0c22 */
[----:B------:R-:W-:Y:S01]  /*2870*/  IMAD R33, R17, 0x1800, R85 ;  /* 0x0000180011217824 */ /* 0x000fe200078e0255 */
[----:B------:R-:W-:Y:S01]  /*2880*/  ISETP.GT.AND P4, PT, R45, R28, PT ;  /* 0x0000001c2d00720c */ /* 0x000fe20003f84270 */
[----:B------:R-:W-:-:S02]  /*2890*/  IMAD R108, R27, 0x2, R26 ;  /* 0x000000021b6c7824 */ /* 0x000fc400078e021a */
[----:B------:R-:W-:Y:S01]  /*28a0*/  IMAD R106, R33, 0x2, R26 ;  /* 0x00000002216a7824 */ /* 0x000fe200078e021a */
[----:B------:R-:W-:Y:S01]  /*28b0*/  P2R R99, PR, RZ, 0x10 ;  /* 0x00000010ff637803 */ /* 0x000fe20000000000 */
[----:B------:R-:W-:-:S04]  /*28c0*/  IMAD.MOV.U32 R27, RZ, RZ, R45 ;  /* 0x000000ffff1b7224 */ /* 0x000fc800078e002d */
        /* <DEDUP_REMOVED lines=42> */
.L_x_2681:
[----:B------:R-:W-:Y:S05]  /*2b70*/  BSYNC B1 ;  /* 0x0000000000017941 */ /* 0x000fea0003800000 */
.L_x_2680:
[----:B------:R-:W-:Y:S01]  /*2b80*/  ISETP.GE.AND P5, PT, R233, R102, PT ;  /* 0x00000066e900720c */ /* 0x000fe20003fa6270 */
[----:B------:R-:W-:Y:S01]  /*2b90*/  BSSY B1, `(.L_x_2682) ;  /* 0x000001b000017945 */ /* 0x000fe20003800000 */
[----:B------:R-:W-:Y:S02]  /*2ba0*/  CS2R R46, SRZ ;  /* 0x00000000002e7805 */ /* 0x000fe4000001ff00 */
[----:B0-----:R-:W-:Y:S01]  /*2bb0*/  CS2R R38, SRZ ;  /* 0x0000000000267805 */ /* 0x001fe2000001ff00 */
        /* <DEDUP_REMOVED lines=24> */
.L_x_2683:
[----:B------:R-:W-:Y:S05]  /*2d40*/  BSYNC B1 ;  /* 0x0000000000017941 */ /* 0x000fea0003800000 */
.L_x_2682:
        /* <DEDUP_REMOVED lines=33> */
.L_x_2684:
[----:B------:R-:W-:Y:S01]  /*2f60*/  IMAD R98, R17, 0x8, R16 ;  /* 0x0000000811627824 */ /* 0x000fe200078e0210 */
[----:B------:R-:W-:Y:S01]  /*2f70*/  SHF.L.U32 R103, R204, 0x1f, RZ ;  /* 0x0000001fcc677819 */ /* 0x000fe200000006ff */
[----:B------:R-:W-:Y:S03]  /*2f80*/  BSSY B1, `(.L_x_2685) ;  /* 0x0000003000017945 */ /* 0x000fe60003800000 */
[----:B------:R-:W0:Y:S02]  /*2f90*/  SYNCS.PHASECHK.TRANS64.TRYWAIT P6, [R98+URZ+0x22890], R103 ;  /* 0x02289067620075a7 */ /* 0x000e2400080c017f */
[----:B0-----:R-:W-:Y:S05]  /*2fa0*/  @!P6 BRA `(.L_x_2686) ;  /* 0x000001e400c8e947 */ /* 0x001fea0003800000 */
.L_x_3043:
[----:B------:R-:W-:Y:S05]  /*2fb0*/  BSYNC B1 ;  /* 0x0000000000017941 */ /* 0x000fea0003800000 */
.L_x_2685:
        /* <DEDUP_REMOVED lines=29> */
[----:B------:R-:W-:Y:S01]  /*3190*/  FMUL.FTZ R35, R35, R114 ;  /* 0x0000007223237220 */ /* 0x000fe20000410000 */
[----:B------:R-:W-:Y:S01]  /*31a0*/  LOP3.LUT R32, R32, 0xffff0000, RZ, 0xc0, !PT ;  /* 0xffff000020207812 */ /* 0x000fe200078ec0ff */
[C---:B------:R-:W-:Y:S01]  /*31b0*/  FMUL.FTZ R123, R53.reuse, R120 ;  /* 0x00000078357b7220 */ /* 0x040fe20000410000 */
[----:B------:R-:W-:Y:S01]  /*31c0*/  FMUL.FTZ R53, R53, R116 ;  /* 0x0000007435357220 */ /* 0x000fe20000410000 */
        /* <DEDUP_REMOVED lines=10> */
[----:B------:R-:W-:Y:S01]  /*3270*/  FMUL.FTZ R114, R55, R115 ;  /* 0x0000007337727220 */ /* 0x000fe20000410000 */
        /* <DEDUP_REMOVED lines=10> */
.L_x_2692:
[----:B------:R-:W-:Y:S05]  /*3320*/  BSYNC B3 ;  /* 0x0000000000037941 */ /* 0x000fea0003800000 */
.L_x_2691:
[----:B--2---:R1:W-:Y:S02]  /*3330*/  STG.E.128 desc[UR38][R42.64], R32 ;  /* 0x000000202a007986 */ /* 0x0043e4000c101d26 */
.L_x_2690:
[----:B------:R-:W-:Y:S05]  /*3340*/  BSYNC B2 ;  /* 0x0000000000027941 */ /* 0x000fea0003800000 */
.L_x_2689:
[----:B------:R-:W-:Y:S05]  /*3350*/  @P2 BRA `(.L_x_2688) ;  /* 0x0000000000d02947 */ /* 0x000fea0003800000 */
[----:B-1----:R1:W2:Y:S01]  /*3360*/  LDS.128 R32, [R106] ;  /* 0x000000006a207984 */ /* 0x0022a20000000c00 */
        /* <DEDUP_REMOVED lines=16> */
[C---:B------:R-:W-:Y:S01]  /*3470*/  LOP3.LUT R114, R113.reuse, 0xffff0000, RZ, 0xc0, !PT ;  /* 0xffff000071727812 */ /* 0x040fe200078ec0ff */
        /* <DEDUP_REMOVED lines=32> */
.L_x_2694:
[----:B------:R-:W-:Y:S05]  /*3680*/  BSYNC B2 ;  /* 0x0000000000027941 */ /* 0x000fea0003800000 */
.L_x_2693:
[----:B--2---:R2:W-:Y:S02]  /*3690*/  STG.E.128 desc[UR38][R42.64+0x40], R32 ;  /* 0x000040202a007986 */ /* 0x0045e4000c101d26 */
.L_x_2688:
[----:B------:R-:W-:Y:S05]  /*36a0*/  BSYNC B1 ;  /* 0x0000000000017941 */ /* 0x000fea0003800000 */
.L_x_2687:
[----:B------:R-:W-:Y:S05]  /*36b0*/  @P5 BRA `(.L_x_2695) ;  /* 0x0000001c00705947 */ /* 0x000fea0003800000 */
[----:B------:R-:W-:Y:S04]  /*36c0*/  BSSY B1, `(.L_x_2696) ;  /* 0x0000036000017945 */ /* 0x000fe80003800000 */
[----:B------:R-:W-:Y:S05]  /*36d0*/  @P1 BRA `(.L_x_2697) ;  /* 0x0000000000d01947 */ /* 0x000fea0003800000 */
[----:B-12---:R1:W2:Y:S01]  /*36e0*/  LDS.128 R32, [R108+0x2000] ;  /* 0x002000006c207984 */ /* 0x0062a20000000c00 */
[----:B------:R-:W-:Y:S01]  /*36f0*/  ISETP.GE.AND P4, PT, R22, R107, PT ;  /* 0x0000006b1600720c */ /* 0x000fe20003f86270 */
[----:B------:R-:W-:-:S12]  /*3700*/  BSSY B2, `(.L_x_2698) ;  /* 0x0000030000027945 */ /* 0x000fd80003800000 */
[----:B-1----:R-:W-:Y:S05]  /*3710*/  @P4 BRA `(.L_x_2699) ;  /* 0x0000000000b84947 */ /* 0x002fea0003800000 */
[--C-:B------:R-:W-:Y:S01]  /*3720*/  SHF.R.U64 R49, R46, 0x10, R47.reuse ;  /* 0x000000102e317819 */ /* 0x100fe2000000122f */
[----:B--2---:R-:W-:Y:S01]  /*3730*/  IMAD.U32 R42, R34, 0x10000, RZ ;  /* 0x00010000222a7824 */ /* 0x004fe200078e00ff */
[----:B------:R-:W-:Y:S02]  /*3740*/  SHF.R.U32.HI R48, RZ, 0x10, R47 ;  /* 0x00000010ff307819 */ /* 0x000fe4000001162f */
[--C-:B------:R-:W-:Y:S02]  /*3750*/  SHF.R.U32.HI R46, RZ, 0x10, R45.reuse ;  /* 0x00000010ff2e7819 */ /* 0x100fe4000001162d */
        /* <DEDUP_REMOVED lines=42> */
.L_x_2699:
[----:B------:R-:W-:Y:S05]  /*3a00*/  BSYNC B2 ;  /* 0x0000000000027941 */ /* 0x000fea0003800000 */
.L_x_2698:
[----:B--2---:R3:W-:Y:S02]  /*3a10*/  STG.E.128 desc[UR38][R40.64], R32 ;  /* 0x0000002028007986 */ /* 0x0047e4000c101d26 */
.L_x_2697:
[----:B------:R-:W-:Y:S05]  /*3a20*/  BSYNC B1 ;  /* 0x0000000000017941 */ /* 0x000fea0003800000 */
.L_x_2696:
        /* <DEDUP_REMOVED lines=51> */
.L_x_2701:
[----:B------:R-:W-:Y:S05]  /*3d60*/  BSYNC B1 ;  /* 0x0000000000017941 */ /* 0x000fea0003800000 */
.L_x_2700:
[----:B--2---:R4:W-:Y:S01]  /*3d70*/  STG.E.128 desc[UR38][R40.64+0x40], R32 ;  /* 0x0000402028007986 */ /* 0x0049e2000c101d26 */
[----:B------:R-:W-:Y:S05]  /*3d80*/  BRA `(.L_x_2695) ;  /* 0x0000001400bc7947 */ /* 0x000fea0003800000 */
.L_x_2679:
        /* <DEDUP_REMOVED lines=18> */
[----:B------:R-:W-:Y:S02]  /*3eb0*/  CS2R R34, SRZ ;  /* 0x0000000000227805 */ /* 0x000fe4000001ff00 */
[----:B------:R-:W-:-:S05]  /*3ec0*/  @!P4 IADD3 R32, P5, R14, R32, RZ ;  /* 0x000000200e20c210 */ /* 0x000fca0007fbe0ff */
[----:B------:R-:W-:Y:S01]  /*3ed0*/  @!P4 IMAD.X R33, R103, 0x1, R90, P5 ;  /* 0x000000016721c824 */ /* 0x000fe200028e065a */
[----:B---3--:R-:W-:-:S04]  /*3ee0*/  @!P4 LEA R50, P5, R32, R50, 0x1 ;  /* 0x000000322032c211 */ /* 0x008fc800078a08ff */
[----:B------:R-:W-:Y:S02]  /*3ef0*/  @!P4 LEA.HI.X R51, R32, R51, R33, 0x1, P5 ;  /* 0x000000332033c211 */ /* 0x000fe400028f0c21 */
[----:B------:R-:W-:-:S03]  /*3f00*/  CS2R R32, SRZ ;  /* 0x0000000000207805 */ /* 0x000fc6000001ff00 */
[----:B------:R2:W3:Y:S04]  /*3f10*/  @!P4 LDG.E.128 R36, desc[UR38][R50.64] ;  /* 0x000000263224c981 */ /* 0x0004e8000c1e1d00 */
[----:B------:R-:W4:Y:S01]  /*3f20*/  @!P4 LDG.E.128 R32, desc[UR38][R48.64] ;  /* 0x000000263020c981 */ /* 0x000f22000c1e1d00 */
[C---:B0-----:R-:W-:Y:S02]  /*3f30*/  @!P3 LEA R52, P4, R40.reuse, R52, 0x1 ;  /* 0x000000342834b211 */ /* 0x041fe400078808ff */
[----:B------:R-:W-:Y:S02]  /*3f40*/  CS2R R42, SRZ ;  /* 0x00000000002a7805 */ /* 0x000fe4000001ff00 */
[----:B------:R-:W-:Y:S02]  /*3f50*/  @!P3 LEA.HI.X R53, R40, R53, R41, 0x1, P4 ;  /* 0x000000352835b211 */ /* 0x000fe400020f0c29 */
[----:B------:R-:W-:-:S02]  /*3f60*/  CS2R R40, SRZ ;  /* 0x0000000000287805 */ /* 0x000fc4000001ff00 */
[----:B-1----:R-:W-:-:S04]  /*3f70*/  @!P3 LEA R54, P4, R46, R44, 0x1 ;  /* 0x0000002c2e36b211 */ /* 0x002fc800078808ff */
[----:B------:R-:W-:Y:S01]  /*3f80*/  @!P3 LEA.HI.X R55, R46, R45, R47, 0x1, P4 ;  /* 0x0000002d2e37b211 */ /* 0x000fe200020f0c2f */
[----:B------:R-:W5:Y:S01]  /*3f90*/  @!P3 LDG.E.128 R40, desc[UR38][R52.64] ;  /* 0x000000263428b981 */ /* 0x000f62000c1e1d00 */
[----:B------:R-:W-:Y:S02]  /*3fa0*/  CS2R R46, SRZ ;  /* 0x00000000002e7805 */ /* 0x000fe4000001ff00 */
[----:B------:R-:W-:-:S06]  /*3fb0*/  CS2R R44, SRZ ;  /* 0x00000000002c7805 */ /* 0x000fcc000001ff00 */
[----:B------:R-:W5:Y:S01]  /*3fc0*/  @!P3 LDG.E.128 R44, desc[UR38][R54.64] ;  /* 0x00000026362cb981 */ /* 0x000f62000c1e1d00 */
[----:B------:R-:W-:Y:S02]  /*3fd0*/  ISETP.NE.AND P3, PT, R203, 0x3, PT ;  /* 0x00000003cb00780c */ /* 0x000fe40003f65270 */
[----:B------:R-:W-:Y:S01]  /*3fe0*/  ISETP.GE.AND P4, PT, R4, R107, PT ;  /* 0x0000006b0400720c */ /* 0x000fe20003f86270 */
[----:B----4-:R-:W-:Y:S02]  /*3ff0*/  IMAD.MOV.U32 R48, RZ, RZ, R34 ;  /* 0x000000ffff307224 */ /* 0x010fe400078e0022 */
[----:B------:R-:W-:Y:S02]  /*4000*/  IMAD.MOV.U32 R49, RZ, RZ, R35 ;  /* 0x000000ffff317224 */ /* 0x000fe400078e0023 */
[----:B--2---:R-:W-:Y:S02]  /*4010*/  IMAD.MOV.U32 R50, RZ, RZ, R32 ;  /* 0x000000ffff327224 */ /* 0x004fe400078e0020 */
[----:B------:R-:W-:Y:S01]  /*4020*/  IMAD.MOV.U32 R51, RZ, RZ, R33 ;  /* 0x000000ffff337224 */ /* 0x000fe200078e0021 */
[----:B------:R-:W-:Y:S01]  /*4030*/  PRMT R126, R48, 0x7610, R126 ;  /* 0x00007610307e7816 */ /* 0x000fe2000000007e */
[----:B---3--:R-:W-:Y:S01]  /*4040*/  IMAD.MOV.U32 R48, RZ, RZ, R38 ;  /* 0x000000ffff307224 */ /* 0x008fe200078e0026 */
        /* <DEDUP_REMOVED lines=28> */
.L_x_2702:
        /* <DEDUP_REMOVED lines=9> */
.L_x_3044:
[----:B------:R-:W-:Y:S05]  /*42a0*/  BSYNC B1 ;  /* 0x0000000000017941 */ /* 0x000fea0003800000 */
.L_x_2703:
        /* <DEDUP_REMOVED lines=29> */
[----:B------:R-:W-:Y:S02]  /*4480*/  PRMT R130, R117, 0x5432, R130 ;  /* 0x0000543275827816 */ /* 0x000fe40000000082 */
[----:B------:R-:W-:-:S02]  /*4490*/  SHF.R.U32.HI R133, RZ, 0x10, R39 ;  /* 0x00000010ff857819 */ /* 0x000fc40000011627 */
[----:B------:R-:W-:Y:S01]  /*44a0*/  SHF.R.U64 R129, R36, 0x10, R37 ;  /* 0x0000001024817819 */ /* 0x000fe20000001225 */
[----:B------:R-:W-:Y:S01]  /*44b0*/  IMAD.U32 R132, R130, 0x10000, RZ ;  /* 0x0001000082847824 */ /* 0x000fe200078e00ff */
[----:B------:R-:W-:Y:S01]  /*44c0*/  SHF.R.U64 R131, R38, 0x10, R39 ;  /* 0x0000001026837819 */ /* 0x000fe20000001227 */
[----:B--2---:R-:W-:Y:S01]  /*44d0*/  IMAD.U32 R39, R53, 0x10000, RZ ;  /* 0x0001000035277824 */ /* 0x004fe200078e00ff */
[----:B------:R-:W-:Y:S01]  /*44e0*/  PRMT R127, R126, 0x5410, R127 ;  /* 0x000054107e7f7816 */ /* 0x000fe2000000007f */
[----:B------:R-:W-:Y:S01]  /*44f0*/  IMAD.U32 R126, R125, 0x10000, RZ ;  /* 0x000100007d7e7824 */ /* 0x000fe200078e00ff */
[----:B------:R-:W-:Y:S01]  /*4500*/  SHF.R.U64 R124, R32, 0x10, R33 ;  /* 0x00000010207c7819 */ /* 0x000fe20000001221 */
[----:B-1----:R-:W-:Y:S01]  /*4510*/  IMAD.U32 R33, R49, 0x10000, RZ ;  /* 0x0001000031217824 */ /* 0x002fe200078e00ff */
[----:B------:R-:W-:Y:S01]  /*4520*/  SHF.R.U32.HI R128, RZ, 0x10, R35 ;  /* 0x00000010ff807819 */ /* 0x000fe20000011623 */
[----:B------:R-:W-:Y:S01]  /*4530*/  IMAD.U32 R36, R51, 0x10000, RZ ;  /* 0x0001000033247824 */ /* 0x000fe200078e00ff */
[----:B------:R-:W-:Y:S01]  /*4540*/  PRMT R133, R135, 0x5410, R133 ;  /* 0x0000541087857816 */ /* 0x000fe20000000085 */
[----:B------:R-:W-:Y:S01]  /*4550*/  IMAD.U32 R38, R52, 0x10000, RZ ;  /* 0x0001000034267824 */ /* 0x000fe200078e00ff */
[----:B------:R-:W-:Y:S01]  /*4560*/  LOP3.LUT R34, R49, 0xffff0000, RZ, 0xc0, !PT ;  /* 0xffff000031227812 */ /* 0x000fe200078ec0ff */
[----:B------:R-:W-:Y:S01]  /*4570*/  IMAD.U32 R32, R48, 0x10000, RZ ;  /* 0x0001000030207824 */ /* 0x000fe200078e00ff */
[----:B------:R-:W-:Y:S01]  /*4580*/  LOP3.LUT R49, R53, 0xffff0000, RZ, 0xc0, !PT ;  /* 0xffff000035317812 */ /* 0x000fe200078ec0ff */
[----:B------:R-:W-:Y:S01]  /*4590*/  IMAD.U32 R53, R55, 0x10000, RZ ;  /* 0x0001000037357824 */ /* 0x000fe200078e00ff */
[----:B------:R-:W-:Y:S01]  /*45a0*/  LOP3.LUT R130, R130, 0xffff0000, RZ, 0xc0, !PT ;  /* 0xffff000082827812 */ /* 0x000fe200078ec0ff */
[----:B------:R-:W-:Y:S01]  /*45b0*/  IMAD.U32 R35, R50, 0x10000, RZ ;  /* 0x0001000032237824 */ /* 0x000fe200078e00ff */
[----:B------:R-:W-:Y:S01]  /*45c0*/  PRMT R129, R136, 0x5410, R129 ;  /* 0x0000541088817816 */ /* 0x000fe20000000081 */
[C---:B------:R-:W-:Y:S01]  /*45d0*/  FMUL.FTZ R136, R39.reuse, R126 ;  /* 0x0000007e27887220 */ /* 0x040fe20000410000 */
[----:B------:R-:W-:Y:S01]  /*45e0*/  PRMT R131, R134, 0x5410, R131 ;  /* 0x0000541086837816 */ /* 0x000fe20000000083 */
[----:B------:R-:W-:Y:S01]  /*45f0*/  FMUL.FTZ R134, R39, R132 ;  /* 0x0000008427867220 */ /* 0x000fe20000410000 */
[----:B------:R-:W-:Y:S01]  /*4600*/  LOP3.LUT R125, R125, 0xffff0000, RZ, 0xc0, !PT ;  /* 0xffff00007d7d7812 */ /* 0x000fe200078ec0ff */
[----:B------:R-:W-:Y:S01]  /*4610*/  IMAD.U32 R39, R133, 0x10000, RZ ;  /* 0x0001000085277824 */ /* 0x000fe200078e00ff */
[----:B------:R-:W-:Y:S01]  /*4620*/  PRMT R128, R115, 0x5432, R128 ;  /* 0x0000543273807816 */ /* 0x000fe20000000080 */
[----:B------:R-:W-:Y:S01]  /*4630*/  FMUL.FTZ R135, R49, R130 ;  /* 0x0000008231877220 */ /* 0x000fe20000410000 */
[C---:B------:R-:W-:Y:S01]  /*4640*/  FFMA.FTZ R134, R33.reuse, R126, -R134 ;  /* 0x0000007e21867223 */ /* 0x040fe20000010886 */
[----:B------:R-:W-:Y:S01]  /*4650*/  FFMA.FTZ R136, R33, R132, R136 ;  /* 0x0000008421887223 */ /* 0x000fe20000010088 */
[----:B------:R-:W-:Y:S01]  /*4660*/  FMUL.FTZ R49, R49, R125 ;  /* 0x0000007d31317220 */ /* 0x000fe20000410000 */
[----:B------:R-:W-:Y:S01]  /*4670*/  PRMT R124, R116, 0x5432, R124 ;  /* 0x00005432747c7816 */ /* 0x000fe2000000007c */
[----:B------:R-:W-:-:S02]  /*4680*/  IMAD.U32 R33, R128, 0x10000, RZ ;  /* 0x0001000080217824 */ /* 0x000fc400078e00ff */
[----:B------:R-:W-:Y:S01]  /*4690*/  FMUL.FTZ R137, R53, R39 ;  /* 0x0000002735897220 */ /* 0x000fe20000410000 */
[C---:B------:R-:W-:Y:S01]  /*46a0*/  FFMA.FTZ R135, R34.reuse, R125, -R135 ;  /* 0x0000007d22877223 */ /* 0x040fe20000010887 */
[----:B------:R-:W-:Y:S01]  /*46b0*/  LOP3.LUT R55, R55, 0xffff0000, RZ, 0xc0, !PT ;  /* 0xffff000037377812 */ /* 0x000fe200078ec0ff */
[----:B------:R-:W-:Y:S01]  /*46c0*/  FFMA.FTZ R125, R34, R130, R49 ;  /* 0x00000082227d7223 */ /* 0x000fe20000010031 */
[----:B------:R-:W-:Y:S01]  /*46d0*/  LOP3.LUT R126, R133, 0xffff0000, RZ, 0xc0, !PT ;  /* 0xffff0000857e7812 */ /* 0x000fe200078ec0ff */
[-C--:B------:R-:W-:Y:S01]  /*46e0*/  FMUL.FTZ R132, R53, R33.reuse ;  /* 0x0000002135847220 */ /* 0x080fe20000410000 */
[----:B------:R-:W-:Y:S01]  /*46f0*/  FFMA.FTZ R137, R36, R33, -R137 ;  /* 0x0000002124897223 */ /* 0x000fe20000010889 */
[----:B------:R-:W-:Y:S01]  /*4700*/  LOP3.LUT R128, R128, 0xffff0000, RZ, 0xc0, !PT ;  /* 0xffff000080807812 */ /* 0x000fe200078ec0ff */
[----:B------:R-:W-:Y:S01]  /*4710*/  IMAD.U32 R49, R129, 0x10000, RZ ;  /* 0x0001000081317824 */ /* 0x000fe200078e00ff */
[----:B------:R-:W-:Y:S01]  /*4720*/  LOP3.LUT R37, R51, 0xffff0000, RZ, 0xc0, !PT ;  /* 0xffff000033257812 */ /* 0x000fe200078ec0ff */
[----:B------:R-:W-:-:S02]  /*4730*/  IMAD.U32 R33, R124, 0x10000, RZ ;  /* 0x000100007c217824 */ /* 0x000fc400078e00ff */
[----:B------:R-:W-:Y:S01]  /*4740*/  FFMA.FTZ R132, R36, R39, R132 ;  /* 0x0000002724847223 */ /* 0x000fe20000010084 */
[C---:B------:R-:W-:Y:S01]  /*4750*/  FMUL.FTZ R34, R55.reuse, R126 ;  /* 0x0000007e37227220 */ /* 0x040fe20000410000 */
[----:B------:R-:W-:Y:S01]  /*4760*/  FMUL.FTZ R53, R38, R49 ;  /* 0x0000003126357220 */ /* 0x000fe20000410000 */
[----:B------:R-:W-:Y:S01]  /*4770*/  LOP3.LUT R52, R52, 0xffff0000, RZ, 0xc0, !PT ;  /* 0xffff000034347812 */ /* 0x000fe200078ec0ff */
[-C--:B------:R-:W-:Y:S01]  /*4780*/  FMUL.FTZ R36, R55, R128.reuse ;  /* 0x0000008037247220 */ /* 0x080fe20000410000 */
[----:B------:R-:W-:Y:S01]  /*4790*/  LOP3.LUT R129, R129, 0xffff0000, RZ, 0xc0, !PT ;  /* 0xffff000081817812 */ /* 0x000fe200078ec0ff */
[----:B------:R-:W-:Y:S01]  /*47a0*/  FMUL.FTZ R38, R38, R33 ;  /* 0x0000002126267220 */ /* 0x000fe20000410000 */
[----:B------:R-:W-:Y:S01]  /*47b0*/  LOP3.LUT R39, R124, 0xffff0000, RZ, 0xc0, !PT ;  /* 0xffff00007c277812 */ /* 0x000fe200078ec0ff */
[----:B------:R-:W-:Y:S01]  /*47c0*/  FFMA.FTZ R128, R37, R128, -R34 ;  /* 0x0000008025807223 */ /* 0x000fe20000010822 */
[----:B------:R-:W-:Y:S01]  /*47d0*/  LOP3.LUT R48, R48, 0xffff0000, RZ, 0xc0, !PT ;  /* 0xffff000030307812 */ /* 0x000fe200078ec0ff */
[----:B------:R-:W-:-:S02]  /*47e0*/  IMAD.U32 R51, R54, 0x10000, RZ ;  /* 0x0001000036337824 */ /* 0x000fc400078e00ff */
[----:B------:R-:W-:Y:S01]  /*47f0*/  FFMA.FTZ R55, R37, R126, R36 ;  /* 0x0000007e25377223 */ /* 0x000fe20000010024 */
[C---:B------:R-:W-:Y:S01]  /*4800*/  FFMA.FTZ R53, R32.reuse, R33, -R53 ;  /* 0x0000002120357223 */ /* 0x040fe20000010835 */
[----:B------:R-:W-:Y:S01]  /*4810*/  FFMA.FTZ R38, R32, R49, R38 ;  /* 0x0000003120267223 */ /* 0x000fe20000010026 */
[----:B------:R-:W-:Y:S01]  /*4820*/  IMAD.U32 R34, R131, 0x10000, RZ ;  /* 0x0001000083227824 */ /* 0x000fe200078e00ff */
[----:B------:R-:W-:Y:S01]  /*4830*/  LOP3.LUT R54, R54, 0xffff0000, RZ, 0xc0, !PT ;  /* 0xffff000036367812 */ /* 0x000fe200078ec0ff */
[C---:B------:R-:W-:Y:S01]  /*4840*/  FMUL.FTZ R37, R52.reuse, R129 ;  /* 0x0000008134257220 */ /* 0x040fe20000410000 */
[-C--:B------:R-:W-:Y:S01]  /*4850*/  FMUL.FTZ R33, R52, R39.reuse ;  /* 0x0000002734217220 */ /* 0x080fe20000410000 */
[----:B------:R-:W-:Y:S01]  /*4860*/  IMAD.U32 R32, R127, 0x10000, RZ ;  /* 0x000100007f207824 */ /* 0x000fe200078e00ff */
[----:B------:R-:W-:Y:S01]  /*4870*/  LOP3.LUT R131, R131, 0xffff0000, RZ, 0xc0, !PT ;  /* 0xffff000083837812 */ /* 0x000fe200078ec0ff */
[C---:B------:R-:W-:Y:S01]  /*4880*/  FFMA.FTZ R36, R48.reuse, R39, -R37 ;  /* 0x0000002730247223 */ /* 0x040fe20000010825 */
[----:B------:R-:W-:Y:S01]  /*4890*/  LOP3.LUT R127, R127, 0xffff0000, RZ, 0xc0, !PT ;  /* 0xffff00007f7f7812 */ /* 0x000fe200078ec0ff */
[----:B------:R-:W-:Y:S01]  /*48a0*/  FFMA.FTZ R33, R48, R129, R33 ;  /* 0x0000008130217223 */ /* 0x000fe20000010021 */
[----:B------:R-:W-:Y:S01]  /*48b0*/  LOP3.LUT R50, R50, 0xffff0000, RZ, 0xc0, !PT ;  /* 0xffff000032327812 */ /* 0x000fe200078ec0ff */
[C---:B------:R-:W-:Y:S01]  /*48c0*/  FMUL.FTZ R48, R51.reuse, R34 ;  /* 0x0000002233307220 */ /* 0x040fe20000410000 */
[C---:B------:R-:W-:Y:S01]  /*48d0*/  FMUL.FTZ R37, R54.reuse, R131 ;  /* 0x0000008336257220 */ /* 0x040fe20000410000 */
[-C--:B------:R-:W-:Y:S01]  /*48e0*/  FMUL.FTZ R51, R51, R32.reuse ;  /* 0x0000002033337220 */ /* 0x080fe20000410000 */
[-C--:B------:R-:W-:Y:S01]  /*48f0*/  FMUL.FTZ R54, R54, R127.reuse ;  /* 0x0000007f36367220 */ /* 0x080fe20000410000 */
[C---:B------:R-:W-:Y:S01]  /*4900*/  FFMA.FTZ R48, R35.reuse, R32, -R48 ;  /* 0x0000002023307223 */ /* 0x040fe20000010830 */
        /* <DEDUP_REMOVED lines=14> */
.L_x_2708:
[----:B------:R-:W-:Y:S05]  /*49f0*/  BSYNC B2 ;  /* 0x0000000000027941 */ /* 0x000fea0003800000 */
.L_x_2707:
        /* <DEDUP_REMOVED lines=12> */
.L_x_2706:
[----:B------:R-:W-:Y:S05]  /*4ac0*/  BSYNC B1 ;  /* 0x0000000000017941 */ /* 0x000fea0003800000 */
.L_x_2705:
        /* <DEDUP_REMOVED lines=119> */
.L_x_2710:
[----:B------:R-:W-:Y:S05]  /*5240*/  BSYNC B1 ;  /* 0x0000000000017941 */ /* 0x000fea0003800000 */
.L_x_2709:
[----:B-1----:R1:W-:Y:S01]  /*5250*/  STG.E.128 desc[UR38][R48.64], R32 ;  /* 0x0000002030007986 */ /* 0x0023e2000c101d26 */
[----:B------:R-:W-:-:S13]  /*5260*/  ISETP.GE.AND P4, PT, R51, R111, PT ;  /* 0x0000006f3300720c */ /* 0x000fda0003f86270 */
[----:B------:R-:W-:Y:S05]  /*5270*/  @P4 BRA `(.L_x_2695) ;  /* 0x0000000000804947 */ /* 0x000fea0003800000 */
[--C-:B-1----:R-:W-:Y:S02]  /*5280*/  SHF.R.S32.HI R32, RZ, 0x1f, R51.reuse ;  /* 0x0000001fff207819 */ /* 0x102fe40000011433 */
[----:B------:R-:W-:-:S04]  /*5290*/  IADD3 R51, P4, P5, R6, R104, R51 ;  /* 0x0000006806337210 */ /* 0x000fc80007d9e033 */
[----:B------:R-:W-:Y:S02]  /*52a0*/  IADD3.X R50, R29, R50, R32, P4, P5 ;  /* 0x000000321d327210 */ /* 0x000fe400027ea420 */
[----:B------:R-:W-:-:S04]  /*52b0*/  LEA R100, P4, R51, R100, 0x1 ;  /* 0x0000006433647211 */ /* 0x000fc800078808ff */
[----:B------:R-:W-:-:S05]  /*52c0*/  LEA.HI.X R101, R51, R101, R50, 0x1, P4 ;  /* 0x0000006533657211 */ /* 0x000fca00020f0c32 */
[----:B--2---:R1:W-:Y:S01]  /*52d0*/  STG.E.128 desc[UR38][R100.64], R36 ;  /* 0x0000002464007986 */ /* 0x0043e2000c101d26 */
[----:B------:R-:W-:Y:S05]  /*52e0*/  BRA `(.L_x_2695) ;  /* 0x0000000000647947 */ /* 0x000fea0003800000 */
.L_x_2678:
[----:B------:R-:W-:-:S13]  /*52f0*/  ISETP.NE.AND P3, PT, R203, 0x3, PT ;  /* 0x00000003cb00780c */ /* 0x000fda0003f65270 */
[----:B------:R-:W-:Y:S05]  /*5300*/  @!P3 BRA `(.L_x_2711) ;  /* 0x000000000004b947 */ /* 0x000fea0003800000 */
[----:B------:R-:W-:Y:S01]  /*5310*/  BPT.TRAP 0x1 ;  /* 0x000000040000795c */ /* 0x000fe20000300000 */
.L_x_2711:
[----:B------:R-:W-:Y:S01]  /*5320*/  IMAD R98, R17, 0x8, R16 ;  /* 0x0000000811627824 */ /* 0x000fe200078e0210 */
[----:B------:R-:W-:Y:S01]  /*5330*/  SHF.L.U32 R103, R204, 0x1f, RZ ;  /* 0x0000001fcc677819 */ /* 0x000fe200000006ff */
[----:B------:R-:W-:Y:S01]  /*5340*/  IMAD R102, R27, -0x60, R24 ;  /* 0xffffffa01b667824 */ /* 0x000fe200078e0218 */
[----:B------:R-:W-:Y:S02]  /*5350*/  BSSY B1, `(.L_x_2712) ;  /* 0x0000004000017945 */ /* 0x000fe40003800000 */
[----:B------:R-:W0:Y:S02]  /*5360*/  SYNCS.PHASECHK.TRANS64.TRYWAIT P4, [R98+URZ+0x22890], R103 ;  /* 0x02289067620075a7 */ /* 0x000e24000808017f */
[----:B------:R-:W-:Y:S01]  /*5370*/  VIMNMX R102, R102, 0x60, PT ;  /* 0x0000006066667848 */ /* 0x000fe20003fe0100 */
[----:B0-----:R-:W-:Y:S06]  /*5380*/  @!P4 BRA `(.L_x_2713) ;  /* 0x000001c000f8c947 */ /* 0x001fec0003800000 */
.L_x_3045:
[----:B------:R-:W-:Y:S05]  /*5390*/  BSYNC B1 ;  /* 0x0000000000017941 */ /* 0x000fea0003800000 */
.L_x_2712:
        /* <DEDUP_REMOVED lines=8> */
.L_x_2715:
[----:B------:R-:W-:Y:S05]  /*5420*/  BSYNC B1 ;  /* 0x0000000000017941 */ /* 0x000fea0003800000 */
.L_x_2714:
[----:B------:R-:W-:Y:S05]  /*5430*/  @P4 BRA `(.L_x_2695) ;  /* 0x0000000000104947 */ /* 0x000fea0003800000 */
[----:B-1----:R-:W1:Y:S04]  /*5440*/  @!P1 LDS.128 R32, [R108+0x2000] ;  /* 0x002000006c209984 */ /* 0x002e680000000c00 */
[----:B------:R-:W2:Y:S04]  /*5450*/  @!P2 LDS.128 R36, [R106+0x2000] ;  /* 0x002000006a24a984 */ /* 0x000ea80000000c00 */
[----:B-1----:R1:W-:Y:S04]  /*5460*/  @!P1 STG.E.128 desc[UR38][R40.64], R32 ;  /* 0x0000002028009986 */ /* 0x0023e8000c101d26 */
[----:B--2---:R1:W-:Y:S02]  /*5470*/  @!P2 STG.E.128 desc[UR38][R40.64+0x40], R36 ;  /* 0x000040242800a986 */ /* 0x0043e4000c101d26 */
.L_x_2695:
[----:B------:R-:W-:Y:S05]  /*5480*/  BSYNC B0 ;  /* 0x0000000000007941 */ /* 0x000fea0003800000 */
.L_x_2677:
        /* <DEDUP_REMOVED lines=17> */
.L_x_2717:
[----:B------:R-:W-:Y:S05]  /*55a0*/  BSYNC B0 ;  /* 0x0000000000007941 */ /* 0x000fea0003800000 */
.L_x_2716:
[----:B------:R-:W2:Y:S01]  /*55b0*/  SYNCS.PHASECHK.TRANS64.TRYWAIT P3, [R98+URZ+0x228b0], R103 ;  /* 0x0228b067620075a7 */ /* 0x000ea2000806017f */
[----:B------:R-:W-:Y:S01]  /*55c0*/  ULDC UR52, c[0x0][0x320] ;  /* 0x0000c80000347ab9 */ /* 0x000fe20000000800 */
[----:B------:R-:W-:Y:S01]  /*55d0*/  ULDC.64 UR48, c[0x0][0x328] ;  /* 0x0000ca0000307ab9 */ /* 0x000fe20000000a00 */
[----:B------:R-:W-:Y:S01]  /*55e0*/  ULDC.64 UR46, c[0x0][0x318] ;  /* 0x0000c600002e7ab9 */ /* 0x000fe20000000a00 */
[----:B------:R-:W-:Y:S01]  /*55f0*/  BSSY B0, `(.L_x_2718) ;  /* 0x0000003000007945 */ /* 0x000fe20003800000 */
[----:B-1----:R-:W-:-:S03]  /*5600*/  IMAD R32, R17, 0x6000, R81 ;  /* 0x0000600011207824 */ /* 0x002fc600078e0251 */
[----:B--2---:R-:W-:Y:S05]  /*5610*/  @!P3 BRA `(.L_x_2719) ;  /* 0x000001c00068b947 */ /* 0x004fea0003800000 */
.L_x_3046:
[----:B------:R-:W-:Y:S05]  /*5620*/  BSYNC B0 ;  /* 0x0000000000007941 */ /* 0x000fea0003800000 */
.L_x_2718:
        /* <DEDUP_REMOVED lines=39> */
.L_x_2721:
[----:B------:R-:W-:Y:S05]  /*58a0*/  BSYNC B0 ;  /* 0x0000000000007941 */ /* 0x000fea0003800000 */
.L_x_2720:
        /* <DEDUP_REMOVED lines=37> */
.L_x_2723:
[----:B------:R-:W-:Y:S05]  /*5b00*/  BSYNC B0 ;  /* 0x0000000000007941 */ /* 0x000fea0003800000 */
.L_x_2722:
        /* <DEDUP_REMOVED lines=22> */
.L_x_2672:
[----:B------:R-:W0:Y:S01]  /*5c70*/  LDC R0, c[0x0][0x448] ;  /* 0x00011200ff007b82 */ /* 0x000e220000000800 */
[----:B------:R-:W-:-:S07]  /*5c80*/  IADD3 R5, R201, 0x1, -R200 ;  /* 0x00000001c9057810 */ /* 0x000fce0007ffe8c8 */
[----:B------:R-:W1:Y:S01]  /*5c90*/  LDC.64 R6, c[0x0][0x9e0] ;  /* 0x00027800ff067b82 */ /* 0x000e620000000a00 */
[----:B0-----:R-:W-:Y:S01]  /*5ca0*/  ISETP.NE.AND P1, PT, R0, 0x1, PT ;  /* 0x000000010000780c */ /* 0x001fe20003f25270 */
[----:B------:R-:W-:Y:S01]  /*5cb0*/  VIADD R0, R206, 0x7f ;  /* 0x0000007fce007836 */ /* 0x000fe20000000000 */
[----:B-1----:R-:W-:-:S11]  /*5cc0*/  ISETP.GE.AND P2, PT, R7, 0x1, PT ;  /* 0x000000010700780c */ /* 0x002fd60003f46270 */
[----:B------:R-:W0:Y:S08]  /*5cd0*/  @P1 LDC R3, c[0x0][0x44c] ;  /* 0x00011300ff031b82 */ /* 0x000e300000000800 */
[----:B------:R-:W1:Y:S01]  /*5ce0*/  @P1 LDC R4, c[0x0][0x450] ;  /* 0x00011400ff041b82 */ /* 0x000e620000000800 */
[----:B0-----:R-:W-:-:S05]  /*5cf0*/  @P1 IMAD.HI.U32 R3, R0, R3, RZ ;  /* 0x0000000300031227 */ /* 0x001fca00078e00ff */
[----:B-1----:R-:W-:-:S05]  /*5d00*/  @P1 SHF.R.U32.HI R0, RZ, R4, R3 ;  /* 0x00000004ff001219 */ /* 0x002fca0000011603 */
[----:B------:R-:W-:Y:S01]  /*5d10*/  IMAD.IADD R5, R5, 0x1, R0 ;  /* 0x0000000105057824 */ /* 0x000fe200078e0200 */
[----:B------:R-:W-:Y:S06]  /*5d20*/  @P0 BRA `(.L_x_2725) ;  /* 0x00000000000c0947 */ /* 0x000fec0003800000 */
[----:B------:R-:W0:Y:S01]  /*5d30*/  FENCE.VIEW.ASYNC.G ;  /* 0x00000000000073c6 */ /* 0x000e220000000100 */
[----:B------:R-:W-:Y:S05]  /*5d40*/  WARPSYNC.ALL ;  /* 0x0000000000007948 */ /* 0x000fea0003800000 */
[----:B0-----:R-:W-:Y:S06]  /*5d50*/  BAR.ARV 0xc, 0x180 ;  /* 0x0306000000007b1d */ /* 0x001fec0000002000 */
.L_x_2725:
        /* <DEDUP_REMOVED lines=13> */
.L_x_2728:
[----:B------:R-:W-:-:S13]  /*5e30*/  ISETP.NE.AND P0, PT, R7, 0x1, PT ;  /* 0x000000010700780c */ /* 0x000fda0003f05270 */
[----:B------:R-:W0:Y:S02]  /*5e40*/  @P0 LDC.64 R4, c[0x0][0x9e8] ;  /* 0x00027a00ff040b82 */ /* 0x000e240000000a00 */
[----:B0-----:R-:W-:-:S05]  /*5e50*/  @P0 IMAD.HI.U32 R4, R3, R4, RZ ;  /* 0x0000000403040227 */ /* 0x001fca00078e00ff */
[----:B------:R-:W-:-:S07]  /*5e60*/  @P0 SHF.R.U32.HI R3, RZ, R5, R4 ;  /* 0x00000005ff030219 */ /* 0x000fce0000011604 */
.L_x_2729:
[----:B------:R-:W-:Y:S05]  /*5e70*/  BSYNC B0 ;  /* 0x0000000000007941 */ /* 0x000fea0003800000 */
.L_x_2727:
[----:B------:R-:W-:-:S05]  /*5e80*/  IMAD R3, R3, R7, R7 ;  /* 0x0000000703037224 */ /* 0x000fca00078e0207 */
[----:B------:R-:W-:-:S07]  /*5e90*/  VIMNMX R0, R0, R3, PT ;  /* 0x0000000300007248 */ /* 0x000fce0003fe0100 */
.L_x_2726:
[----:B------:R-:W0:Y:S01]  /*5ea0*/  @P1 LDC R3, c[0x0][0x44c] ;  /* 0x00011300ff031b82 */ /* 0x000e220000000800 */
[----:B------:R-:W-:Y:S01]  /*5eb0*/  VIADD R0, R0, 0x5f ;  /* 0x0000005f00007836 */ /* 0x000fe20000000000 */
[----:B------:R-:W-:Y:S01]  /*5ec0*/  ULDC UR4, c[0x0][0x9dc] ;  /* 0x0002770000047ab9 */ /* 0x000fe20000000800 */
[----:B------:R-:W-:Y:S02]  /*5ed0*/  IMAD.MOV.U32 R4, RZ, RZ, R206 ;  /* 0x000000ffff047224 */ /* 0x000fe400078e00ce */
[----:B------:R-:W-:-:S03]  /*5ee0*/  IMAD.HI R0, R0, 0x2aaaaaab, RZ ;  /* 0x2aaaaaab00007827 */ /* 0x000fc600078e02ff */
[----:B------:R-:W1:Y:S01]  /*5ef0*/  @P1 LDC R6, c[0x0][0x450] ;  /* 0x00011400ff061b82 */ /* 0x000e620000000800 */
[----:B0-----:R-:W-:Y:S01]  /*5f00*/  @P1 IMAD.HI.U32 R5, R206, R3, RZ ;  /* 0x00000003ce051227 */ /* 0x001fe200078e00ff */
[----:B------:R-:W-:-:S04]  /*5f10*/  SHF.R.U32.HI R3, RZ, 0x1f, R0 ;  /* 0x0000001fff037819 */ /* 0x000fc80000011600 */
[----:B------:R-:W-:Y:S02]  /*5f20*/  LEA.HI.SX32 R3, R0, R3, 0x1c ;  /* 0x0000000300037211 */ /* 0x000fe400078fe2ff */
[----:B-1----:R-:W-:Y:S02]  /*5f30*/  @P1 SHF.R.U32.HI R4, RZ, R6, R5 ;  /* 0x00000006ff041219 */ /* 0x002fe40000011605 */
[----:B------:R-:W-:Y:S02]  /*5f40*/  VIMNMX R178, R178, R3, PT ;  /* 0x00000003b2b27248 */ /* 0x000fe40003fe0100 */
        /* <DEDUP_REMOVED lines=13> */
.L_x_2732:
[----:B------:R-:W-:-:S13]  /*6020*/  ISETP.NE.AND P0, PT, R7, 0x1, PT ;  /* 0x000000010700780c */ /* 0x000fda0003f05270 */
[----:B------:R-:W0:Y:S02]  /*6030*/  @P0 LDC.64 R4, c[0x0][0x9e8] ;  /* 0x00027a00ff040b82 */ /* 0x000e240000000a00 */
[----:B0-----:R-:W-:-:S05]  /*6040*/  @P0 IMAD.HI.U32 R4, R0, R4, RZ ;  /* 0x0000000400040227 */ /* 0x001fca00078e00ff */
[----:B------:R-:W-:-:S07]  /*6050*/  @P0 SHF.R.U32.HI R0, RZ, R5, R4 ;  /* 0x00000005ff000219 */ /* 0x000fce0000011604 */
.L_x_2733:
[----:B------:R-:W-:Y:S05]  /*6060*/  BSYNC B0 ;  /* 0x0000000000007941 */ /* 0x000fea0003800000 */
.L_x_2731:
[----:B------:R-:W-:-:S05]  /*6070*/  IMAD R0, R0, R7, RZ ;  /* 0x0000000700007224 */ /* 0x000fca00078e02ff */
[----:B------:R-:W-:-:S07]  /*6080*/  VIMNMX R3, R3, R0, !PT ;  /* 0x0000000003037248 */ /* 0x000fce0007fe0100 */
.L_x_2730:
[----:B------:R-:W-:Y:S01]  /*6090*/  IMAD.HI R3, R3, 0x2aaaaaab, RZ ;  /* 0x2aaaaaab03037827 */ /* 0x000fe200078e02ff */
[----:B------:R-:W-:Y:S02]  /*60a0*/  PLOP3.LUT P0, PT, PT, PT, PT, 0x80, 0x0 ;  /* 0x000000000000781c */ /* 0x000fe40003f0f070 */
[----:B------:R-:W-:Y:S02]  /*60b0*/  CS2R R4, SRZ ;  /* 0x0000000000047805 */ /* 0x000fe4000001ff00 */
[----:B------:R-:W-:Y:S01]  /*60c0*/  CS2R R148, SRZ ;  /* 0x0000000000947805 */ /* 0x000fe2000001ff00 */
[----:B------:R-:W-:Y:S01]  /*60d0*/  IMAD.MOV.U32 R6, RZ, RZ, RZ ;  /* 0x000000ffff067224 */ /* 0x000fe200078e00ff */
[----:B------:R-:W-:Y:S01]  /*60e0*/  SHF.R.U32.HI R0, RZ, 0x1f, R3 ;  /* 0x0000001fff007819 */ /* 0x000fe20000011603 */
[----:B------:R-:W-:Y:S01]  /*60f0*/  IMAD.MOV.U32 R150, RZ, RZ, RZ ;  /* 0x000000ffff967224 */ /* 0x000fe200078e00ff */
[----:B------:R-:W-:Y:S02]  /*6100*/  CS2R R146, SRZ ;  /* 0x0000000000927805 */ /* 0x000fe4000001ff00 */
[----:B------:R-:W-:-:S02]  /*6110*/  CS2R R144, SRZ ;  /* 0x0000000000907805 */ /* 0x000fc4000001ff00 */
[----:B------:R-:W-:Y:S01]  /*6120*/  LEA.HI.SX32 R218, R3, R0, 0x1c ;  /* 0x0000000003da7211 */ /* 0x000fe200078fe2ff */
[----:B------:R-:W-:Y:S01]  /*6130*/  IMAD.MOV.U32 R0, RZ, RZ, RZ ;  /* 0x000000ffff007224 */ /* 0x000fe200078e00ff */
[----:B------:R-:W-:Y:S02]  /*6140*/  CS2R R142, SRZ ;  /* 0x00000000008e7805 */ /* 0x000fe4000001ff00 */
[----:B------:R-:W-:Y:S02]  /*6150*/  CS2R R140, SRZ ;  /* 0x00000000008c7805 */ /* 0x000fe4000001ff00 */
[----:B------:R-:W-:Y:S02]  /*6160*/  VIMNMX R218, RZ, R218, !PT ;  /* 0x000000daffda7248 */ /* 0x000fe40007fe0100 */
[----:B------:R-:W-:Y:S02]  /*6170*/  CS2R R138, SRZ ;  /* 0x00000000008a7805 */ /* 0x000fe4000001ff00 */
[----:B------:R-:W-:-:S02]  /*6180*/  CS2R R136, SRZ ;  /* 0x0000000000887805 */ /* 0x000fc4000001ff00 */
[----:B------:R-:W-:Y:S02]  /*6190*/  CS2R R134, SRZ ;  /* 0x0000000000867805 */ /* 0x000fe4000001ff00 */
[----:B------:R-:W-:Y:S02]  /*61a0*/  ISETP.GT.AND P1, PT, R178, R218, PT ;  /* 0x000000dab200720c */ /* 0x000fe40003f24270 */
        /* <DEDUP_REMOVED lines=32> */
[----:B----4-:R-:W-:Y:S02]  /*63b0*/  CS2R R78, SRZ ;  /* 0x00000000004e7805 */ /* 0x010fe4000001ff00 */
        /* <DEDUP_REMOVED lines=31> */
.L_x_3049:
[----:B01----:R-:W-:Y:S01]  /*65b0*/  LEA.HI R0, R14, R14, RZ, 0x1 ;  /* 0x0000000e0e007211 */ /* 0x003fe200078f08ff */
        /* <DEDUP_REMOVED lines=25> */
.L_x_2737:
[----:B------:R-:W-:Y:S05]  /*6750*/  BSYNC B6 ;  /* 0x0000000000067941 */ /* 0x000fea0003800000 */
.L_x_2736:
        /* <DEDUP_REMOVED lines=12> */
.L_x_2741:
[----:B-1----:R1:W2:Y:S02]  /*6820*/  SYNCS.PHASECHK.TRANS64.TRYWAIT P0, [R16+URZ+0x22800], R3 ;  /* 0x02280003100075a7 */ /* 0x0022a4000800017f */
[----:B--2---:R-:W-:Y:S05]  /*6830*/  @!P0 NANOSLEEP.SYNCS 0x989680 ;  /* 0x009896800000895d */ /* 0x004fea0003900000 */
[----:B------:R-:W2:Y:S02]  /*6840*/  @!P0 SYNCS.PHASECHK.TRANS64 P0, [R16+URZ+0x22800], R3 ;  /* 0x02280003100085a7 */ /* 0x000ea4000800007f */
[----:B--2---:R-:W-:Y:S05]  /*6850*/  @!P0 BRA `(.L_x_2741) ;  /* 0xfffffffc00f08947 */ /* 0x004fea000383ffff */
.L_x_2740:
[----:B------:R-:W-:Y:S05]  /*6860*/  BSYNC B0 ;  /* 0x0000000000007941 */ /* 0x000fea0003800000 */
.L_x_2739:
[----:B------:R-:W-:Y:S05]  /*6870*/  BRA `(.L_x_2742) ;  /* 0x0000002c00807947 */ /* 0x000fea0003800000 */
.L_x_2738:
[----:B------:R-:W-:Y:S01]  /*6880*/  LOP3.LUT P0, RZ, R24, 0x3ff, RZ, 0xc0, !PT ;  /* 0x000003ff18ff7812 */ /* 0x000fe2000780c0ff */
[----:B------:R-:W-:Y:S01]  /*6890*/  ULDC.64 UR4, c[0x0][0x3f8] ;  /* 0x0000fe0000047ab9 */ /* 0x000fe20000000a00 */
[----:B-----5:R-:W-:Y:S01]  /*68a0*/  SHF.R.S32.HI R0, RZ, 0x1f, R30 ;  /* 0x0000001fff007819 */ /* 0x020fe2000001141e */
[----:B------:R-:W-:Y:S01]  /*68b0*/  ULDC.64 UR6, c[0x0][0x408] ;  /* 0x0001020000067ab9 */ /* 0x000fe20000000a00 */
[----:B------:R-:W-:Y:S01]  /*68c0*/  IMAD.WIDE.U32 R24, R30, UR4, RZ ;  /* 0x000000041e187c25 */ /* 0x000fe2000f8e00ff */
[----:B------:R-:W-:Y:S03]  /*68d0*/  BSSY B6, `(.L_x_2743) ;  /* 0x0000019000067945 */ /* 0x000fe60003800000 */
[C---:B------:R-:W-:Y:S02]  /*68e0*/  IMAD R3, R0.reuse, UR4, RZ ;  /* 0x0000000400037c24 */ /* 0x040fe4000f8e02ff */
[----:B------:R-:W-:-:S02]  /*68f0*/  IMAD R5, R0, UR6, RZ ;  /* 0x0000000600057c24 */ /* 0x000fc4000f8e02ff */
[C---:B------:R-:W-:Y:S02]  /*6900*/  IMAD R3, R30.reuse, UR5, R3 ;  /* 0x000000051e037c24 */ /* 0x040fe4000f8e0203 */
[C---:B------:R-:W-:Y:S02]  /*6910*/  IMAD R5, R30.reuse, UR7, R5 ;  /* 0x000000071e057c24 */ /* 0x040fe4000f8e0205 */
[----:B------:R-:W-:-:S04]  /*6920*/  IMAD.WIDE.U32 R30, R30, UR6, RZ ;  /* 0x000000061e1e7c25 */ /* 0x000fc8000f8e00ff */
[----:B------:R-:W-:Y:S02]  /*6930*/  IMAD.IADD R27, R3, 0x1, R25 ;  /* 0x00000001031b7824 */ /* 0x000fe400078e0219 */
[----:B------:R-:W-:Y:S01]  /*6940*/  IMAD.IADD R29, R5, 0x1, R31 ;  /* 0x00000001051d7824 */ /* 0x000fe200078e021f */
        /* <DEDUP_REMOVED lines=17> */
.L_x_2744:
[----:B------:R-:W-:Y:S05]  /*6a60*/  BSYNC B6 ;  /* 0x0000000000067941 */ /* 0x000fea0003800000 */
.L_x_2743:
[----:B------:R-:W-:Y:S01]  /*6a70*/  ULDC.U8 UR4, c[0x0][0x410] ;  /* 0x0001040000047ab9 */ /* 0x000fe20000000000 */
[----:B------:R-:W-:Y:S01]  /*6a80*/  BSSY B0, `(.L_x_2745) ;  /* 0x00002b7000007945 */ /* 0x000fe20003800000 */
[----:B------:R-:W-:Y:S01]  /*6a90*/  ISETP.NE.AND P0, PT, RZ, UR4, PT ;  /* 0x00000004ff007c0c */ /* 0x000fe2000bf05270 */
[----:B------:R-:W-:Y:S02]  /*6aa0*/  IMAD.SHL.U32 R37, R231, 0x8, RZ ;  /* 0x00000008e7257824 */ /* 0x000fe400078e00ff */
[----:B------:R-:W-:-:S10]  /*6ab0*/  IMAD.IADD R34, R18, 0x1, R206 ;  /* 0x0000000112227824 */ /* 0x000fd400078e02ce */
[----:B------:R-:W-:Y:S05]  /*6ac0*/  @!P0 BRA `(.L_x_2746) ;  /* 0x0000001400948947 */ /* 0x000fea0003800000 */
[----:B------:R-:W0:Y:S01]  /*6ad0*/  LDC R39, c[0x0][0x448] ;  /* 0x00011200ff277b82 */ /* 0x000e220000000800 */
[----:B------:R-:W-:Y:S01]  /*6ae0*/  IMAD R3, R231, 0x40, R34 ;  /* 0x00000040e7037824 */ /* 0x000fe200078e0222 */
[----:B------:R-:W-:Y:S01]  /*6af0*/  ULDC.64 UR4, c[0x0][0x3f8] ;  /* 0x0000fe0000047ab9 */ /* 0x000fe20000000a00 */
[----:B------:R-:W-:Y:S01]  /*6b00*/  ULDC.64 UR6, c[0x0][0x408] ;  /* 0x0001020000067ab9 */ /* 0x000fe20000000a00 */
[----:B------:R-:W-:Y:S01]  /*6b10*/  IMAD.MOV.U32 R6, RZ, RZ, R24 ;  /* 0x000000ffff067224 */ /* 0x000fe200078e0018 */
[----:B------:R-:W-:Y:S01]  /*6b20*/  SHF.R.S32.HI R38, RZ, 0x1f, R205 ;  /* 0x0000001fff267819 */ /* 0x000fe200000114cd */
[----:B------:R-:W-:Y:S02]  /*6b30*/  IMAD.MOV.U32 R7, RZ, RZ, R27 ;  /* 0x000000ffff077224 */ /* 0x000fe400078e001b */
[----:B------:R-:W-:Y:S02]  /*6b40*/  IMAD.MOV.U32 R8, RZ, RZ, R30 ;  /* 0x000000ffff087224 */ /* 0x000fe400078e001e */
[----:B------:R-:W-:Y:S01]  /*6b50*/  IMAD.MOV.U32 R9, RZ, RZ, R29 ;  /* 0x000000ffff097224 */ /* 0x000fe200078e001d */
[----:B0-----:R-:W-:-:S13]  /*6b60*/  ISETP.NE.AND P0, PT, R39, 0x1, PT ;  /* 0x000000012700780c */ /* 0x001fda0003f05270 */
[----:B------:R-:W0:Y:S08]  /*6b70*/  @P0 LDC R0, c[0x0][0x44c] ;  /* 0x00011300ff000b82 */ /* 0x000e300000000800 */
[----:B------:R-:W1:Y:S01]  /*6b80*/  @P0 LDC R5, c[0x0][0x450] ;  /* 0x00011400ff050b82 */ /* 0x000e620000000800 */
[----:B0-----:R-:W-:-:S05]  /*6b90*/  @P0 IMAD.HI.U32 R0, R3, R0, RZ ;  /* 0x0000000003000227 */ /* 0x001fca00078e00ff */
[----:B-1----:R-:W-:-:S04]  /*6ba0*/  @P0 SHF.R.U32.HI R3, RZ, R5, R0 ;  /* 0x00000005ff030219 */ /* 0x002fc80000011600 */
[----:B------:R-:W-:Y:S01]  /*6bb0*/  SHF.R.S32.HI R0, RZ, 0x1f, R3 ;  /* 0x0000001fff007819 */ /* 0x000fe20000011403 */
[----:B------:R-:W-:-:S04]  /*6bc0*/  IMAD.WIDE.U32 R6, R3, UR4, R6 ;  /* 0x0000000403067c25 */ /* 0x000fc8000f8e0006 */
[C---:B------:R-:W-:Y:S02]  /*6bd0*/  IMAD R4, R0.reuse, UR4, RZ ;  /* 0x0000000400047c24 */ /* 0x040fe4000f8e02ff */
[----:B------:R-:W-:Y:S02]  /*6be0*/  IMAD R0, R0, UR6, RZ ;  /* 0x0000000600007c24 */ /* 0x000fe4000f8e02ff */
[C---:B------:R-:W-:Y:S01]  /*6bf0*/  IMAD R5, R3.reuse, UR5, R4 ;  /* 0x0000000503057c24 */ /* 0x040fe2000f8e0204 */
[----:B------:R-:W-:Y:S01]  /*6c00*/  ULDC.64 UR4, c[0x0][0x3e8] ;  /* 0x0000fa0000047ab9 */ /* 0x000fe20000000a00 */
[C---:B------:R-:W-:Y:S01]  /*6c10*/  IMAD.WIDE.U32 R8, R3.reuse, UR6, R8 ;  /* 0x0000000603087c25 */ /* 0x040fe2000f8e0008 */
[----:B------:R-:W-:Y:S01]  /*6c20*/  LEA R4, P0, R6, UR4, 0x1 ;  /* 0x0000000406047c11 */ /* 0x000fe2000f8008ff */
[----:B------:R-:W-:Y:S02]  /*6c30*/  UMOV UR4, 0xffffffff ;  /* 0xffffffff00047882 */ /* 0x000fe40000000000 */
[----:B------:R-:W-:Y:S01]  /*6c40*/  IMAD R3, R3, UR7, R0 ;  /* 0x0000000703037c24 */ /* 0x000fe2000f8e0200 */
[----:B------:R-:W-:Y:S01]  /*6c50*/  ULDC.64 UR6, c[0x0][0x400] ;  /* 0x0001000000067ab9 */ /* 0x000fe20000000a00 */
[----:B------:R-:W-:Y:S01]  /*6c60*/  IMAD.IADD R5, R7, 0x1, R5 ;  /* 0x0000000107057824 */ /* 0x000fe200078e0205 */
[----:B------:R-:W-:Y:S01]  /*6c70*/  LEA R7, P1, R8, UR6, 0x1 ;  /* 0x0000000608077c11 */ /* 0x000fe2000f8208ff */
[----:B------:R-:W-:-:S03]  /*6c80*/  IMAD.IADD R3, R9, 0x1, R3 ;  /* 0x0000000109037824 */ /* 0x000fc600078e0203 */
[----:B------:R-:W-:Y:S02]  /*6c90*/  LEA.HI.X R6, R6, UR5, R5, 0x1, P0 ;  /* 0x0000000506067c11 */ /* 0x000fe400080f0c05 */
[----:B------:R-:W-:Y:S01]  /*6ca0*/  LEA.HI.X R8, R8, UR7, R3, 0x1, P1 ;  /* 0x0000000708087c11 */ /* 0x000fe200088f0c03 */
[----:B------:R-:W-:Y:S06]  /*6cb0*/  BRA.DIV UR4, `(.L_x_2747) ;  /* 0x000001ae04107947 */ /* 0x000fec000b800000 */
[----:B------:R0:W1:Y:S04]  /*6cc0*/  SHFL.IDX PT, R3, R6, RZ, 0x1c1f ;  /* 0x001c1fff06037589 */ /* 0x00006800000e0000 */
[----:B------:R0:W2:Y:S04]  /*6cd0*/  SHFL.IDX PT, R0, R4, RZ, 0x1c1f ;  /* 0x001c1fff04007589 */ /* 0x0000a800000e0000 */
[----:B------:R0:W3:Y:S04]  /*6ce0*/  SHFL.IDX PT, R5, R8, RZ, 0x1c1f ;  /* 0x001c1fff08057589 */ /* 0x0000e800000e0000 */
[----:B------:R0:W4:Y:S02]  /*6cf0*/  SHFL.IDX PT, R14, R7, RZ, 0x1c1f ;  /* 0x001c1fff070e7589 */ /* 0x00012400000e0000 */
.L_x_3055:
[----:B------:R-:W-:Y:S01]  /*6d00*/  IMAD R39, R200, R39, RZ ;  /* 0x00000027c8277224 */ /* 0x000fe200078e02ff */
[----:B------:R-:W-:Y:S01]  /*6d10*/  BSSY B1, `(.L_x_2748) ;  /* 0x000001d000017945 */ /* 0x000fe20003800000 */
[----:B------:R-:W-:Y:S02]  /*6d20*/  CS2R R30, SRZ ;  /* 0x00000000001e7805 */ /* 0x000fe4000001ff00 */
[----:B------:R-:W-:Y:S02]  /*6d30*/  CS2R R20, SRZ ;  /* 0x0000000000147805 */ /* 0x000fe4000001ff00 */
[----:B------:R-:W-:Y:S02]  /*6d40*/  CS2R R28, SRZ ;  /* 0x00000000001c7805 */ /* 0x000fe4000001ff00 */
[----:B------:R-:W-:Y:S02]  /*6d50*/  ISETP.GE.AND P0, PT, R34, R39, PT ;  /* 0x000000272200720c */ /* 0x000fe40003f06270 */
[----:B------:R-:W-:-:S11]  /*6d60*/  CS2R R24, SRZ ;  /* 0x0000000000187805 */ /* 0x000fd6000001ff00 */
[----:B------:R-:W-:Y:S05]  /*6d70*/  @P0 BRA `(.L_x_2749) ;  /* 0x0000000000580947 */ /* 0x000fea0003800000 */
[----:B------:R-:W-:Y:S01]  /*6d80*/  ULDC UR4, c[0x0][0x3f4] ;  /* 0x0000fd0000047ab9 */ /* 0x000fe20000000800 */
[----:B--2---:R-:W-:Y:S01]  /*6d90*/  IMAD.MOV.U32 R10, RZ, RZ, R0 ;  /* 0x000000ffff0a7224 */ /* 0x004fe200078e0000 */
[----:B------:R-:W-:Y:S01]  /*6da0*/  ISETP.GE.AND P3, PT, R205, UR4, PT ;  /* 0x00000004cd007c0c */ /* 0x000fe2000bf66270 */
[----:B-1----:R-:W-:Y:S01]  /*6db0*/  IMAD.MOV.U32 R11, RZ, RZ, R3 ;  /* 0x000000ffff0b7224 */ /* 0x002fe200078e0003 */
[----:B------:R-:W-:Y:S01]  /*6dc0*/  ISETP.GE.AND P2, PT, R22, UR4, PT ;  /* 0x0000000416007c0c */ /* 0x000fe2000bf46270 */
[----:B---3--:R-:W-:Y:S01]  /*6dd0*/  IMAD.MOV.U32 R15, RZ, RZ, R5 ;  /* 0x000000ffff0f7224 */ /* 0x008fe200078e0005 */
[----:B------:R-:W-:-:S09]  /*6de0*/  CS2R R28, SRZ ;  /* 0x00000000001c7805 */ /* 0x000fd2000001ff00 */
[C---:B------:R-:W-:Y:S01]  /*6df0*/  @!P3 IMAD.SHL.U32 R33, R205.reuse, 0x2, RZ ;  /* 0x00000002cd21b824 */ /* 0x040fe200078e00ff */
[----:B------:R-:W-:Y:S02]  /*6e00*/  @!P3 SHF.L.U64.HI R20, R205, 0x1, R38 ;  /* 0x00000001cd14b819 */ /* 0x000fe40000010226 */
[----:B------:R-:W-:Y:S02]  /*6e10*/  CS2R R30, SRZ ;  /* 0x00000000001e7805 */ /* 0x000fe4000001ff00 */
[----:B------:R-:W-:Y:S01]  /*6e20*/  CS2R R24, SRZ ;  /* 0x0000000000187805 */ /* 0x000fe2000001ff00 */
[----:B------:R-:W-:Y:S01]  /*6e30*/  @!P2 IMAD.WIDE R10, R22, 0x2, R10 ;  /* 0x00000002160aa825 */ /* 0x000fe200078e020a */
[-C--:B------:R-:W-:Y:S02]  /*6e40*/  @!P3 IADD3 R26, P0, R0, R33.reuse, RZ ;  /* 0x00000021001ab210 */ /* 0x080fe40007f1e0ff */
[----:B----4-:R-:W-:Y:S01]  /*6e50*/  @!P3 IADD3 R32, P1, R14, R33, RZ ;  /* 0x000000210e20b210 */ /* 0x010fe20007f3e0ff */
[----:B------:R-:W-:Y:S01]  /*6e60*/  @!P2 IMAD.WIDE R12, R22, 0x2, R14 ;  /* 0x00000002160ca825 */ /* 0x000fe200078e020e */
[----:B------:R1:W5:Y:S03]  /*6e70*/  @!P2 LD.E.64 R28, desc[UR38][R10.64] ;  /* 0x000000260a1ca980 */ /* 0x000366000c101b00 */
[--C-:B------:R-:W-:Y:S01]  /*6e80*/  @!P3 IMAD.X R27, R3, 0x1, R20.reuse, P0 ;  /* 0x00000001031bb824 */ /* 0x100fe200000e0614 */
[----:B------:R1:W5:Y:S01]  /*6e90*/  @!P2 LD.E.64 R30, desc[UR38][R12.64] ;  /* 0x000000260c1ea980 */ /* 0x000362000c101b00 */
[----:B------:R-:W-:Y:S01]  /*6ea0*/  @!P3 IMAD.X R33, R5, 0x1, R20, P1 ;  /* 0x000000010521b824 */ /* 0x000fe200008e0614 */
[----:B------:R-:W-:-:S02]  /*6eb0*/  CS2R R20, SRZ ;  /* 0x0000000000147805 */ /* 0x000fc4000001ff00 */
[----:B------:R1:W5:Y:S04]  /*6ec0*/  @!P3 LD.E.64 R24, desc[UR38][R26.64] ;  /* 0x000000261a18b980 */ /* 0x000368000c101b00 */
[----:B------:R1:W5:Y:S02]  /*6ed0*/  @!P3 LD.E.64 R20, desc[UR38][R32.64] ;  /* 0x000000262014b980 */ /* 0x000364000c101b00 */
.L_x_2749:
[----:B------:R-:W-:Y:S05]  /*6ee0*/  BSYNC B1 ;  /* 0x0000000000017941 */ /* 0x000fea0003800000 */
.L_x_2748:
[----:B--2--5:R-:W-:Y:S01]  /*6ef0*/  IMAD.MOV.U32 R0, RZ, RZ, R30 ;  /* 0x000000ffff007224 */ /* 0x024fe200078e001e */
[----:B------:R-:W-:Y:S01]  /*6f00*/  UMOV UR4, 0xffffffff ;  /* 0xffffffff00047882 */ /* 0x000fe20000000000 */
[----:B-1----:R-:W-:Y:S01]  /*6f10*/  IMAD.MOV.U32 R3, RZ, RZ, R31 ;  /* 0x000000ffff037224 */ /* 0x002fe200078e001f */
[----:B------:R-:W-:Y:S01]  /*6f20*/  CS2R R26, SRZ ;  /* 0x00000000001a7805 */ /* 0x000fe2000001ff00 */
[----:B---3--:R-:W-:Y:S02]  /*6f30*/  IMAD.MOV.U32 R5, RZ, RZ, R20 ;  /* 0x000000ffff057224 */ /* 0x008fe400078e0014 */
[----:B------:R-:W-:Y:S01]  /*6f40*/  IMAD.MOV.U32 R9, RZ, RZ, R21 ;  /* 0x000000ffff097224 */ /* 0x000fe200078e0015 */
[----:B------:R-:W-:Y:S01]  /*6f50*/  PRMT R41, R0, 0x5410, R3 ;  /* 0x0000541000297816 */ /* 0x000fe20000000003 */
[----:B------:R-:W-:Y:S02]  /*6f60*/  IMAD.MOV.U32 R0, RZ, RZ, R28 ;  /* 0x000000ffff007224 */ /* 0x000fe400078e001c */
[----:B------:R-:W-:Y:S01]  /*6f70*/  IMAD.MOV.U32 R3, RZ, RZ, R29 ;  /* 0x000000ffff037224 */ /* 0x000fe200078e001d */
[----:B------:R-:W-:Y:S01]  /*6f80*/  PRMT R42, R5, 0x5410, R9 ;  /* 0x00005410052a7816 */ /* 0x000fe20000000009 */
[----:B------:R-:W-:-:S02]  /*6f90*/  IMAD.MOV.U32 R5, RZ, RZ, R24 ;  /* 0x000000ffff057224 */ /* 0x000fc400078e0018 */
[----:B------:R-:W-:Y:S01]  /*6fa0*/  IMAD.MOV.U32 R9, RZ, RZ, R25 ;  /* 0x000000ffff097224 */ /* 0x000fe200078e0019 */
[----:B------:R-:W-:Y:S02]  /*6fb0*/  PRMT R44, R44, 0x5410, R3 ;  /* 0x000054102c2c7816 */ /* 0x000fe40000000003 */
[----:B------:R-:W-:Y:S02]  /*6fc0*/  PRMT R45, R45, 0x5410, R5 ;  /* 0x000054102d2d7816 */ /* 0x000fe40000000005 */
[----:B------:R-:W-:Y:S01]  /*6fd0*/  PRMT R43, R9, 0x5410, R0 ;  /* 0x00005410092b7816 */ /* 0x000fe20000000000 */
[----:B------:R-:W-:Y:S06]  /*6fe0*/  BRA.DIV UR4, `(.L_x_2750) ;  /* 0x000001aa04b47947 */ /* 0x000fec000b800000 */
[----:B------:R1:W2:Y:S04]  /*6ff0*/  SHFL.IDX PT, R3, R6, 0x1, 0x1c1f ;  /* 0x003c1f0006037f89 */ /* 0x0002a800000e0000 */
[----:B------:R1:W3:Y:S04]  /*7000*/  SHFL.IDX PT, R0, R4, 0x1, 0x1c1f ;  /* 0x003c1f0004007f89 */ /* 0x0002e800000e0000 */
[----:B------:R1:W0:Y:S04]  /*7010*/  SHFL.IDX PT, R5, R8, 0x1, 0x1c1f ;  /* 0x003c1f0008057f89 */ /* 0x00022800000e0000 */
[----:B----4-:R1:W4:Y:S02]  /*7020*/  SHFL.IDX PT, R14, R7, 0x1, 0x1c1f ;  /* 0x003c1f00070e7f89 */ /* 0x01032400000e0000 */
.L_x_3061:
[----:B01----:R-:W-:Y:S01]  /*7030*/  VIADD R4, R34, 0x40 ;  /* 0x0000004022047836 */ /* 0x003fe20000000000 */
[----:B------:R-:W-:Y:S01]  /*7040*/  LEA.HI R6, R234, R234, RZ, 0x1 ;  /* 0x000000eaea067211 */ /* 0x000fe200078f08ff */
[----:B------:R-:W-:Y:S01]  /*7050*/  BSSY B1, `(.L_x_2751) ;  /* 0x0000020000017945 */ /* 0x000fe20003800000 */
[----:B------:R-:W-:Y:S01]  /*7060*/  IMAD.SHL.U32 R34, R236, 0x40, RZ ;  /* 0x00000040ec227824 */ /* 0x000fe200078e00ff */
[----:B------:R-:W-:Y:S02]  /*7070*/  CS2R R8, SRZ ;  /* 0x0000000000087805 */ /* 0x000fe4000001ff00 */
[----:B------:R-:W-:Y:S02]  /*7080*/  ISETP.GE.AND P0, PT, R4, R39, PT ;  /* 0x000000270400720c */ /* 0x000fe40003f06270 */
[----:B------:R-:W-:Y:S02]  /*7090*/  CS2R R12, SRZ ;  /* 0x00000000000c7805 */ /* 0x000fe4000001ff00 */
[----:B------:R-:W-:-:S02]  /*70a0*/  LOP3.LUT R7, R6, 0xfffffffe, RZ, 0xc0, !PT ;  /* 0xfffffffe06077812 */ /* 0x000fc400078ec0ff */
[----:B------:R-:W-:-:S03]  /*70b0*/  CS2R R10, SRZ ;  /* 0x00000000000a7805 */ /* 0x000fc6000001ff00 */
[----:B------:R-:W-:-:S05]  /*70c0*/  IMAD.IADD R7, R234, 0x1, -R7 ;  /* 0x00000001ea077824 */ /* 0x000fca00078e0a07 */
[----:B------:R-:W-:Y:S01]  /*70d0*/  SHF.L.U32 R35, R7, 0x1f, RZ ;  /* 0x0000001f07237819 */ /* 0x000fe200000006ff */
[----:B------:R-:W-:Y:S06]  /*70e0*/  @P0 BRA `(.L_x_2752) ;  /* 0x0000000000580947 */ /* 0x000fec0003800000 */
[----:B------:R-:W-:Y:S01]  /*70f0*/  ULDC UR4, c[0x0][0x3f4] ;  /* 0x0000fd0000047ab9 */ /* 0x000fe20000000800 */
[----:B---3--:R-:W-:Y:S01]  /*7100*/  IMAD.MOV.U32 R6, RZ, RZ, R0 ;  /* 0x000000ffff067224 */ /* 0x008fe200078e0000 */
[----:B------:R-:W-:Y:S01]  /*7110*/  ISETP.GE.AND P3, PT, R205, UR4, PT ;  /* 0x00000004cd007c0c */ /* 0x000fe2000bf66270 */
[----:B--2---:R-:W-:Y:S01]  /*7120*/  IMAD.MOV.U32 R7, RZ, RZ, R3 ;  /* 0x000000ffff077224 */ /* 0x004fe200078e0003 */
[----:B------:R-:W-:Y:S01]  /*7130*/  ISETP.GE.AND P2, PT, R22, UR4, PT ;  /* 0x0000000416007c0c */ /* 0x000fe2000bf46270 */
[----:B------:R-:W-:Y:S01]  /*7140*/  IMAD.MOV.U32 R15, RZ, RZ, R5 ;  /* 0x000000ffff0f7224 */ /* 0x000fe200078e0005 */
        /* <DEDUP_REMOVED lines=16> */
.L_x_2752:
[----:B------:R-:W-:Y:S05]  /*7250*/  BSYNC B1 ;  /* 0x0000000000017941 */ /* 0x000fea0003800000 */
.L_x_2751:
[----:B------:R-:W1:Y:S01]  /*7260*/  SYNCS.PHASECHK.TRANS64.TRYWAIT P0, [R16+URZ+0x22800], R35 ;  /* 0x02280023100075a7 */ /* 0x000e62000800017f */
[----:B------:R-:W-:Y:S01]  /*7270*/  LOP3.LUT R34, R34, 0x1c0, RZ, 0xc0, !PT ;  /* 0x000001c022227812 */ /* 0x000fe200078ec0ff */
[----:B---3-5:R-:W-:Y:S01]  /*7280*/  IMAD.MOV.U32 R0, RZ, RZ, R26 ;  /* 0x000000ffff007224 */ /* 0x028fe200078e001a */
[----:B------:R-:W-:Y:S01]  /*7290*/  VIADDMNMX R40, R39, -R206, 0x80, PT ;  /* 0x0000008027287446 */ /* 0x000fe200038009ce */
[----:B--2---:R-:W-:Y:S01]  /*72a0*/  IMAD.MOV.U32 R3, RZ, RZ, R8 ;  /* 0x000000ffff037224 */ /* 0x004fe200078e0008 */
[----:B------:R-:W-:Y:S01]  /*72b0*/  LOP3.LUT R37, R34, 0x18, R37, 0xf8, !PT ;  /* 0x0000001822257812 */ /* 0x000fe200078ef825 */
[----:B0-----:R-:W-:Y:S01]  /*72c0*/  IMAD.MOV.U32 R4, RZ, RZ, R9 ;  /* 0x000000ffff047224 */ /* 0x001fe200078e0009 */
[----:B------:R-:W-:Y:S01]  /*72d0*/  SHF.R.U32.HI R34, RZ, 0x3, R34 ;  /* 0x00000003ff227819 */ /* 0x000fe20000011622 */
[----:B------:R-:W-:Y:S01]  /*72e0*/  IMAD.MOV.U32 R5, RZ, RZ, R12 ;  /* 0x000000ffff057224 */ /* 0x000fe200078e000c */
[----:B------:R-:W-:Y:S01]  /*72f0*/  PRMT R44, R0, 0x7610, R44 ;  /* 0x00007610002c7816 */ /* 0x000fe2000000002c */
[----:B------:R-:W-:Y:S01]  /*7300*/  IMAD.MOV.U32 R0, RZ, RZ, R27 ;  /* 0x000000ffff007224 */ /* 0x000fe200078e001b */
[----:B------:R-:W-:Y:S01]  /*7310*/  LOP3.LUT R34, R37, R34, RZ, 0x3c, !PT ;  /* 0x0000002225227212 */ /* 0x000fe200078e3cff */
[----:B------:R-:W-:Y:S01]  /*7320*/  BSSY B1, `(.L_x_2753) ;  /* 0x0000011000017945 */ /* 0x000fe20003800000 */
[----:B------:R-:W-:-:S02]  /*7330*/  PRMT R47, R47, 0x5410, R3 ;  /* 0x000054102f2f7816 */ /* 0x000fc40000000003 */
[----:B------:R-:W-:Y:S01]  /*7340*/  PRMT R46, R46, 0x5410, R0 ;  /* 0x000054102e2e7816 */ /* 0x000fe20000000000 */
[----:B------:R-:W-:Y:S01]  /*7350*/  IMAD R3, R219, 0x200, R34 ;  /* 0x00000200db037824 */ /* 0x000fe200078e0222 */
[----:B------:R-:W-:Y:S01]  /*7360*/  PRMT R45, R4, 0x7610, R45 ;  /* 0x00007610042d7816 */ /* 0x000fe2000000002d */
[----:B------:R-:W-:Y:S01]  /*7370*/  IMAD.MOV.U32 R0, RZ, RZ, R13 ;  /* 0x000000ffff007224 */ /* 0x000fe200078e000d */
[----:B------:R-:W-:Y:S01]  /*7380*/  PRMT R48, R48, 0x5410, R5 ;  /* 0x0000541030307816 */ /* 0x000fe20000000005 */
[----:B------:R-:W-:Y:S01]  /*7390*/  IMAD.MOV.U32 R4, RZ, RZ, R10 ;  /* 0x000000ffff047224 */ /* 0x000fe200078e000a */
[----:B------:R-:W-:Y:S01]  /*73a0*/  LOP3.LUT P2, RZ, R236, 0x4, RZ, 0xc0, !PT ;  /* 0x00000004ecff7812 */ /* 0x000fe2000784c0ff */
[----:B------:R-:W-:Y:S01]  /*73b0*/  IMAD R3, R3, 0x2, R16 ;  /* 0x0000000203037824 */ /* 0x000fe200078e0210 */
[----:B------:R-:W-:Y:S01]  /*73c0*/  PRMT R46, R0, 0x7610, R46 ;  /* 0x00007610002e7816 */ /* 0x000fe2000000002e */
[----:B------:R-:W-:Y:S01]  /*73d0*/  IMAD.MOV.U32 R5, RZ, RZ, R11 ;  /* 0x000000ffff057224 */ /* 0x000fe200078e000b */
[----:B------:R-:W-:Y:S01]  /*73e0*/  PRMT R47, R4, 0x7610, R47 ;  /* 0x00007610042f7816 */ /* 0x000fe2000000002f */
[C---:B------:R-:W-:Y:S01]  /*73f0*/  VIADD R4, R3.reuse, 0x18400 ;  /* 0x0001840003047836 */ /* 0x040fe20000000000 */
[----:B------:R-:W-:Y:S01]  /*7400*/  ISETP.GE.AND P1, PT, R18, R40, PT ;  /* 0x000000281200720c */ /* 0x000fe20003f26270 */
[----:B------:R-:W-:Y:S01]  /*7410*/  VIADD R0, R3, 0x18440 ;  /* 0x0001844003007836 */ /* 0x000fe20000000000 */
[----:B-1----:R-:W-:Y:S11]  /*7420*/  @!P0 BRA `(.L_x_2754) ;  /* 0x000001a800148947 */ /* 0x002ff60003800000 */
.L_x_3062:
[----:B------:R-:W-:Y:S05]  /*7430*/  BSYNC B1 ;  /* 0x0000000000017941 */ /* 0x000fea0003800000 */
.L_x_2753:
[----:B------:R-:W-:Y:S01]  /*7440*/  BSSY B1, `(.L_x_2755) ;  /* 0x0000067000017945 */ /* 0x000fe20003800000 */
[----:B------:R-:W-:Y:S01]  /*7450*/  PRMT R49, R49, 0x5410, R5 ;  /* 0x0000541031317816 */ /* 0x000fe20000000005 */
[----:B------:R-:W-:Y:S02]  /*7460*/  @P2 VIADD R0, R4, 0xffffffc0 ;  /* 0xffffffc004002836 */ /* 0x000fe40000000000 */
[----:B------:R-:W-:Y:S05]  /*7470*/  @P1 BRA `(.L_x_2756) ;  /* 0x00000004008c1947 */ /* 0x000fea0003800000 */
[----:B------:R-:W1:Y:S01]  /*7480*/  LDC R4, c[0x0][0x3f4] ;  /* 0x0000fd00ff047b82 */ /* 0x000e620000000800 */
[----:B------:R-:W-:Y:S01]  /*7490*/  BSSY B2, `(.L_x_2757) ;  /* 0x0000032000027945 */ /* 0x000fe20003800000 */
[-C--:B-1----:R-:W-:Y:S02]  /*74a0*/  ISETP.GE.AND P0, PT, R22, R4.reuse, PT ;  /* 0x000000041600720c */ /* 0x082fe40003f06270 */
[----:B------:R-:W-:-:S11]  /*74b0*/  ISETP.GE.AND P1, PT, R205, R4, PT ;  /* 0x00000004cd00720c */ /* 0x000fd60003f26270 */
[----:B------:R-:W-:Y:S05]  /*74c0*/  @P0 BRA `(.L_x_2758) ;  /* 0x0000000000b80947 */ /* 0x000fea0003800000 */
[----:B------:R-:W1:Y:S01]  /*74d0*/  LDS.128 R4, [R3+0x18400] ;  /* 0x0184000003047984 */ /* 0x000e620000000c00 */
[----:B----4-:R-:W-:Y:S02]  /*74e0*/  SHF.R.U64 R14, R28, 0x10, R29 ;  /* 0x000000101c0e7819 */ /* 0x010fe4000000121d */
[----:B------:R-:W-:Y:S02]  /*74f0*/  SHF.R.U32.HI R34, RZ, 0x10, R31 ;  /* 0x00000010ff227819 */ /* 0x000fe4000001161f */
[----:B------:R-:W-:Y:S02]  /*7500*/  SHF.R.U32.HI R28, RZ, 0x10, R29 ;  /* 0x00000010ff1c7819 */ /* 0x000fe4000001161d */
[----:B------:R-:W-:Y:S02]  /*7510*/  SHF.R.U64 R33, R30, 0x10, R31 ;  /* 0x000000101e217819 */ /* 0x000fe4000000121f */
[----:B------:R-:W-:Y:S02]  /*7520*/  PRMT R34, R41, 0x5432, R34 ;  /* 0x0000543229227816 */ /* 0x000fe40000000022 */
[----:B------:R-:W-:-:S02]  /*7530*/  PRMT R31, R44, 0x5432, R28 ;  /* 0x000054322c1f7816 */ /* 0x000fc4000000001c */
[----:B------:R-:W-:Y:S01]  /*7540*/  PRMT R30, R43, 0x5432, R14 ;  /* 0x000054322b1e7816 */ /* 0x000fe2000000000e */
[C---:B0-----:R-:W-:Y:S01]  /*7550*/  IMAD.U32 R35, R34.reuse, 0x10000, RZ ;  /* 0x0001000022237824 */ /* 0x041fe200078e00ff */
[----:B------:R-:W-:Y:S01]  /*7560*/  LOP3.LUT R34, R34, 0xffff0000, RZ, 0xc0, !PT ;  /* 0xffff000022227812 */ /* 0x000fe200078ec0ff */
[C---:B------:R-:W-:Y:S01]  /*7570*/  IMAD.U32 R32, R31.reuse, 0x10000, RZ ;  /* 0x000100001f207824 */ /* 0x040fe200078e00ff */
[----:B------:R-:W-:Y:S02]  /*7580*/  LOP3.LUT R31, R31, 0xffff0000, RZ, 0xc0, !PT ;  /* 0xffff00001f1f7812 */ /* 0x000fe400078ec0ff */
[----:B------:R-:W-:Y:S02]  /*7590*/  PRMT R33, R41, 0x5410, R33 ;  /* 0x0000541029217816 */ /* 0x000fe40000000021 */
[C---:B-1----:R-:W-:Y:S01]  /*75a0*/  LOP3.LUT R15, R6.reuse, 0xffff0000, RZ, 0xc0, !PT ;  /* 0xffff0000060f7812 */ /* 0x042fe200078ec0ff */
[----:B------:R-:W-:Y:S01]  /*75b0*/  IMAD.U32 R14, R6, 0x10000, RZ ;  /* 0x00010000060e7824 */ /* 0x000fe200078e00ff */
[C---:B------:R-:W-:Y:S01]  /*75c0*/  LOP3.LUT R29, R7.reuse, 0xffff0000, RZ, 0xc0, !PT ;  /* 0xffff0000071d7812 */ /* 0x040fe200078ec0ff */
[----:B------:R-:W-:-:S02]  /*75d0*/  IMAD.U32 R28, R7, 0x10000, RZ ;  /* 0x00010000071c7824 */ /* 0x000fc400078e00ff */
[CC--:B------:R-:W-:Y:S01]  /*75e0*/  FMUL.FTZ R37, R15.reuse, R35.reuse ;  /* 0x000000230f257220 */ /* 0x0c0fe20000410000 */
[----:B------:R-:W-:Y:S01]  /*75f0*/  FMUL.FTZ R38, R15, R32 ;  /* 0x000000200f267220 */ /* 0x000fe20000410000 */
[----:B------:R-:W-:Y:S01]  /*7600*/  FMUL.FTZ R15, R29, R34 ;  /* 0x000000221d0f7220 */ /* 0x000fe20000410000 */
[----:B------:R-:W-:Y:S02]  /*7610*/  IMAD.U32 R6, R4, 0x10000, RZ ;  /* 0x0001000004067824 */ /* 0x000fe400078e00ff */
[C---:B------:R-:W-:Y:S01]  /*7620*/  FFMA.FTZ R37, R14.reuse, R32, -R37 ;  /* 0x000000200e257223 */ /* 0x040fe20000010825 */
[----:B------:R-:W-:Y:S01]  /*7630*/  FFMA.FTZ R38, R14, R35, R38 ;  /* 0x000000230e267223 */ /* 0x000fe20000010026 */
[-C--:B------:R-:W-:Y:S01]  /*7640*/  FFMA.FTZ R35, R28, R31.reuse, -R15 ;  /* 0x0000001f1c237223 */ /* 0x080fe2000001080f */
[C---:B------:R-:W-:Y:S01]  /*7650*/  IMAD.U32 R7, R5.reuse, 0x10000, RZ ;  /* 0x0001000005077824 */ /* 0x040fe200078e00ff */
[----:B------:R-:W-:Y:S01]  /*7660*/  LOP3.LUT R4, R4, 0xffff0000, RZ, 0xc0, !PT ;  /* 0xffff000004047812 */ /* 0x000fe200078ec0ff */
[C---:B------:R-:W-:Y:S01]  /*7670*/  IMAD.U32 R15, R30.reuse, 0x10000, RZ ;  /* 0x000100001e0f7824 */ /* 0x040fe200078e00ff */
[----:B------:R-:W-:Y:S01]  /*7680*/  LOP3.LUT R5, R5, 0xffff0000, RZ, 0xc0, !PT ;  /* 0xffff000005057812 */ /* 0x000fe200078ec0ff */
[----:B------:R-:W-:Y:S01]  /*7690*/  FMUL.FTZ R39, R29, R31 ;  /* 0x0000001f1d277220 */ /* 0x000fe20000410000 */
[C---:B------:R-:W-:Y:S01]  /*76a0*/  LOP3.LUT R14, R33.reuse, 0xffff0000, RZ, 0xc0, !PT ;  /* 0xffff0000210e7812 */ /* 0x040fe200078ec0ff */
[----:B------:R-:W-:Y:S01]  /*76b0*/  IMAD.U32 R29, R33, 0x10000, RZ ;  /* 0x00010000211d7824 */ /* 0x000fe200078e00ff */
[----:B------:R-:W-:Y:S01]  /*76c0*/  LOP3.LUT R30, R30, 0xffff0000, RZ, 0xc0, !PT ;  /* 0xffff00001e1e7812 */ /* 0x000fe200078ec0ff */
[----:B------:R-:W-:Y:S01]  /*76d0*/  FFMA.FTZ R34, R28, R34, R39 ;  /* 0x000000221c227223 */ /* 0x000fe20000010027 */
[C---:B------:R-:W-:Y:S01]  /*76e0*/  FMUL.FTZ R28, R4.reuse, R15 ;  /* 0x0000000f041c7220 */ /* 0x040fe20000410000 */
[-C--:B------:R-:W-:Y:S01]  /*76f0*/  FMUL.FTZ R31, R4, R29.reuse ;  /* 0x0000001d041f7220 */ /* 0x080fe20000410000 */
[C---:B------:R-:W-:Y:S01]  /*7700*/  FMUL.FTZ R32, R5.reuse, R14 ;  /* 0x0000000e05207220 */ /* 0x040fe20000410000 */
[-C--:B------:R-:W-:Y:S01]  /*7710*/  FMUL.FTZ R33, R5, R30.reuse ;  /* 0x0000001e05217220 */ /* 0x080fe20000410000 */
[C---:B------:R-:W-:Y:S01]  /*7720*/  FFMA.FTZ R29, R6.reuse, R29, R28 ;  /* 0x0000001d061d7223 */ /* 0x040fe2000001001c */
[----:B------:R-:W-:Y:S01]  /*7730*/  FFMA.FTZ R4, R6, R15, -R31 ;  /* 0x0000000f06047223 */ /* 0x000fe2000001081f */
[C---:B------:R-:W-:Y:S01]  /*7740*/  FFMA.FTZ R5, R7.reuse, R30, -R32 ;  /* 0x0000001e07057223 */ /* 0x040fe20000010820 */
[----:B------:R-:W-:Y:S01]  /*7750*/  FFMA.FTZ R14, R7, R14, R33 ;  /* 0x0000000e070e7223 */ /* 0x000fe20000010021 */
[----:B------:R-:W-:-:S02]  /*7760*/  F2FP.BF16.F32.PACK_AB R6, R38, R37 ;  /* 0x000000252606723e */ /* 0x000fc400000010ff */
[----:B------:R-:W-:Y:S02]  /*7770*/  F2FP.BF16.F32.PACK_AB R7, R34, R35 ;  /* 0x000000232207723e */ /* 0x000fe400000010ff */
[----:B------:R-:W-:Y:S02]  /*7780*/  F2FP.BF16.F32.PACK_AB R4, R29, R4 ;  /* 0x000000041d04723e */ /* 0x000fe400000010ff */
[----:B------:R-:W-:-:S05]  /*7790*/  F2FP.BF16.F32.PACK_AB R5, R14, R5 ;  /* 0x000000050e05723e */ /* 0x000fca00000010ff */
[----:B------:R1:W-:Y:S02]  /*77a0*/  STS.128 [R3+0x18400], R4 ;  /* 0x0184000403007388 */ /* 0x0003e40000000c00 */
.L_x_2758:
[----:B------:R-:W-:Y:S05]  /*77b0*/  BSYNC B2 ;  /* 0x0000000000027941 */ /* 0x000fea0003800000 */
.L_x_2757:
[----:B------:R-:W-:Y:S05]  /*77c0*/  @P1 BRA `(.L_x_2756) ;  /* 0x0000000000b81947 */ /* 0x000fea0003800000 */
[----:B-1----:R-:W1:Y:S01]  /*77d0*/  LDS.128 R4, [R0] ;  /* 0x0000000000047984 */ /* 0x002e620000000c00 */
[----:B------:R-:W-:Y:S02]  /*77e0*/  SHF.R.U64 R24, R24, 0x10, R25 ;  /* 0x0000001018187819 */ /* 0x000fe40000001219 */
[----:B------:R-:W-:Y:S02]  /*77f0*/  SHF.R.U32.HI R30, RZ, 0x10, R21 ;  /* 0x00000010ff1e7819 */ /* 0x000fe40000011615 */
[----:B------:R-:W-:Y:S02]  /*7800*/  SHF.R.U32.HI R25, RZ, 0x10, R25 ;  /* 0x00000010ff197819 */ /* 0x000fe40000011619 */
[----:B------:R-:W-:Y:S02]  /*7810*/  PRMT R30, R42, 0x5432, R30 ;  /* 0x000054322a1e7816 */ /* 0x000fe4000000001e */
[----:B------:R-:W-:Y:S02]  /*7820*/  PRMT R25, R43, 0x5410, R25 ;  /* 0x000054102b197816 */ /* 0x000fe40000000019 */
[----:B------:R-:W-:Y:S01]  /*7830*/  SHF.R.U64 R29, R20, 0x10, R21 ;  /* 0x00000010141d7819 */ /* 0x000fe20000001215 */
[C---:B------:R-:W-:Y:S01]  /*7840*/  IMAD.U32 R31, R30.reuse, 0x10000, RZ ;  /* 0x000100001e1f7824 */ /* 0x040fe200078e00ff */
[----:B------:R-:W-:Y:S01]  /*7850*/  LOP3.LUT R30, R30, 0xffff0000, RZ, 0xc0, !PT ;  /* 0xffff00001e1e7812 */ /* 0x000fe200078ec0ff */
[C---:B------:R-:W-:Y:S01]  /*7860*/  IMAD.U32 R28, R25.reuse, 0x10000, RZ ;  /* 0x00010000191c7824 */ /* 0x040fe200078e00ff */
[----:B------:R-:W-:-:S02]  /*7870*/  LOP3.LUT R25, R25, 0xffff0000, RZ, 0xc0, !PT ;  /* 0xffff000019197812 */ /* 0x000fc400078ec0ff */
[----:B------:R-:W-:Y:S02]  /*7880*/  PRMT R24, R45, 0x5432, R24 ;  /* 0x000054322d187816 */ /* 0x000fe40000000018 */
[----:B------:R-:W-:Y:S02]  /*7890*/  PRMT R29, R42, 0x5410, R29 ;  /* 0x000054102a1d7816 */ /* 0x000fe4000000001d */
[C---:B-1----:R-:W-:Y:S01]  /*78a0*/  LOP3.LUT R15, R6.reuse, 0xffff0000, RZ, 0xc0, !PT ;  /* 0xffff0000060f7812 */ /* 0x042fe200078ec0ff */
[----:B----4-:R-:W-:Y:S01]  /*78b0*/  IMAD.U32 R14, R6, 0x10000, RZ ;  /* 0x00010000060e7824 */ /* 0x010fe200078e00ff */
[C---:B------:R-:W-:Y:S01]  /*78c0*/  LOP3.LUT R21, R7.reuse, 0xffff0000, RZ, 0xc0, !PT ;  /* 0xffff000007157812 */ /* 0x040fe200078ec0ff */
[----:B------:R-:W-:Y:S02]  /*78d0*/  IMAD.U32 R20, R7, 0x10000, RZ ;  /* 0x0001000007147824 */ /* 0x000fe400078e00ff */
[C---:B------:R-:W-:Y:S01]  /*78e0*/  FMUL.FTZ R33, R15.reuse, R31 ;  /* 0x0000001f0f217220 */ /* 0x040fe20000410000 */
[----:B------:R-:W-:Y:S01]  /*78f0*/  FMUL.FTZ R32, R15, R28 ;  /* 0x0000001c0f207220 */ /* 0x000fe20000410000 */
[----:B------:R-:W-:Y:S01]  /*7900*/  FMUL.FTZ R15, R21, R30 ;  /* 0x0000001e150f7220 */ /* 0x000fe20000410000 */
[----:B------:R-:W-:-:S02]  /*7910*/  IMAD.U32 R6, R4, 0x10000, RZ ;  /* 0x0001000004067824 */ /* 0x000fc400078e00ff */
[C---:B------:R-:W-:Y:S01]  /*7920*/  FFMA.FTZ R33, R14.reuse, R28, -R33 ;  /* 0x0000001c0e217223 */ /* 0x040fe20000010821 */
[----:B------:R-:W-:Y:S01]  /*7930*/  FFMA.FTZ R32, R14, R31, R32 ;  /* 0x0000001f0e207223 */ /* 0x000fe20000010020 */
[-C--:B------:R-:W-:Y:S01]  /*7940*/  FFMA.FTZ R31, R20, R25.reuse, -R15 ;  /* 0x00000019141f7223 */ /* 0x080fe2000001080f */
[C---:B------:R-:W-:Y:S01]  /*7950*/  IMAD.U32 R7, R5.reuse, 0x10000, RZ ;  /* 0x0001000005077824 */ /* 0x040fe200078e00ff */
[----:B------:R-:W-:Y:S01]  /*7960*/  LOP3.LUT R4, R4, 0xffff0000, RZ, 0xc0, !PT ;  /* 0xffff000004047812 */ /* 0x000fe200078ec0ff */
[C---:B------:R-:W-:Y:S01]  /*7970*/  IMAD.U32 R15, R24.reuse, 0x10000, RZ ;  /* 0x00010000180f7824 */ /* 0x040fe200078e00ff */
[----:B------:R-:W-:Y:S01]  /*7980*/  LOP3.LUT R5, R5, 0xffff0000, RZ, 0xc0, !PT ;  /* 0xffff000005057812 */ /* 0x000fe200078ec0ff */
[----:B0-----:R-:W-:Y:S01]  /*7990*/  FMUL.FTZ R35, R21, R25 ;  /* 0x0000001915237220 */ /* 0x001fe20000410000 */
        /* <DEDUP_REMOVED lines=16> */
[----:B------:R2:W-:Y:S02]  /*7aa0*/  STS.128 [R0], R4 ;  /* 0x0000000400007388 */ /* 0x0005e40000000c00 */
.L_x_2756:
[----:B------:R-:W-:Y:S05]  /*7ab0*/  BSYNC B1 ;  /* 0x0000000000017941 */ /* 0x000fea0003800000 */
.L_x_2755:
        /* <DEDUP_REMOVED lines=8> */
[--C-:B------:R-:W-:Y:S02]  /*7b40*/  SHF.R.U64 R25, R26, 0x10, R27.reuse ;  /* 0x000000101a197819 */ /* 0x100fe4000000121b */
[----:B------:R-:W-:Y:S02]  /*7b50*/  SHF.R.U32.HI R26, RZ, 0x10, R27 ;  /* 0x00000010ff1a7819 */ /* 0x000fe4000001161b */
[----:B------:R-:W-:Y:S02]  /*7b60*/  SHF.R.U32.HI R21, RZ, 0x10, R13 ;  /* 0x00000010ff157819 */ /* 0x000fe4000001160d */
[C---:B------:R-:W-:Y:S02]  /*7b70*/  PRMT R26, R46.reuse, 0x5432, R26 ;  /* 0x000054322e1a7816 */ /* 0x040fe4000000001a */
        /* <DEDUP_REMOVED lines=9> */
[----:B------:R-:W-:Y:S01]  /*7c10*/  IMAD.U32 R12, R6, 0x10000, RZ ;  /* 0x00010000060c7824 */ /* 0x000fe200078e00ff */
[C---:B------:R-:W-:Y:S01]  /*7c20*/  LOP3.LUT R15, R7.reuse, 0xffff0000, RZ, 0xc0, !PT ;  /* 0xffff0000070f7812 */ /* 0x040fe200078ec0ff */
[----:B----4-:R-:W-:Y:S02]  /*7c30*/  IMAD.U32 R14, R7, 0x10000, RZ ;  /* 0x00010000070e7824 */ /* 0x010fe400078e00ff */
        /* <DEDUP_REMOVED lines=29> */
.L_x_2761:
[----:B------:R-:W-:Y:S05]  /*7e10*/  BSYNC B1 ;  /* 0x0000000000017941 */ /* 0x000fea0003800000 */
.L_x_2760:
[----:B------:R-:W-:Y:S05]  /*7e20*/  @P1 BRA `(.L_x_2759) ;  /* 0x0000001400f01947 */ /* 0x000fea0003800000 */
[----:B-1----:R-:W1:Y:S01]  /*7e30*/  LDS.128 R4, [R0+0x2000] ;  /* 0x0020000000047984 */ /* 0x002e620000000c00 */
[----:B------:R-:W-:Y:S02]  /*7e40*/  SHF.R.U32.HI R15, RZ, 0x10, R9 ;  /* 0x00000010ff0f7819 */ /* 0x000fe40000011609 */
[----:B------:R-:W-:Y:S02]  /*7e50*/  SHF.R.U32.HI R12, RZ, 0x10, R11 ;  /* 0x00000010ff0c7819 */ /* 0x000fe4000001160b */
[----:B------:R-:W-:Y:S02]  /*7e60*/  PRMT R15, R45, 0x5410, R15 ;  /* 0x000054102d0f7816 */ /* 0x000fe4000000000f */
[----:B------:R-:W-:Y:S02]  /*7e70*/  PRMT R12, R49, 0x5432, R12 ;  /* 0x00005432310c7816 */ /* 0x000fe4000000000c */
[----:B----4-:R-:W-:Y:S01]  /*7e80*/  SHF.R.U64 R14, R8, 0x10, R9 ;  /* 0x00000010080e7819 */ /* 0x010fe20000001209 */
[----:B------:R-:W-:Y:S01]  /*7e90*/  IMAD.U32 R20, R15, 0x10000, RZ ;  /* 0x000100000f147824 */ /* 0x000fe200078e00ff */
[----:B------:R-:W-:Y:S01]  /*7ea0*/  SHF.R.U64 R3, R10, 0x10, R11 ;  /* 0x000000100a037819 */ /* 0x000fe2000000120b */
[----:B------:R-:W-:Y:S01]  /*7eb0*/  IMAD.U32 R13, R12, 0x10000, RZ ;  /* 0x000100000c0d7824 */ /* 0x000fe200078e00ff */
[----:B------:R-:W-:-:S02]  /*7ec0*/  PRMT R14, R47, 0x5432, R14 ;  /* 0x000054322f0e7816 */ /* 0x000fc4000000000e */
[----:B------:R-:W-:Y:S02]  /*7ed0*/  LOP3.LUT R15, R15, 0xffff0000, RZ, 0xc0, !PT ;  /* 0xffff00000f0f7812 */ /* 0x000fe400078ec0ff */
[----:B------:R-:W-:Y:S02]  /*7ee0*/  LOP3.LUT R12, R12, 0xffff0000, RZ, 0xc0, !PT ;  /* 0xffff00000c0c7812 */ /* 0x000fe400078ec0ff */
[----:B------:R-:W-:Y:S02]  /*7ef0*/  PRMT R11, R47, 0x5410, R3 ;  /* 0x000054102f0b7816 */ /* 0x000fe40000000003 */
[C---:B-1----:R-:W-:Y:S01]  /*7f00*/  LOP3.LUT R9, R6.reuse, 0xffff0000, RZ, 0xc0, !PT ;  /* 0xffff000006097812 */ /* 0x042fe200078ec0ff */
[C---:B------:R-:W-:Y:S01]  /*7f10*/  IMAD.U32 R10, R7.reuse, 0x10000, RZ ;  /* 0x00010000070a7824 */ /* 0x040fe200078e00ff */
[----:B------:R-:W-:Y:S01]  /*7f20*/  LOP3.LUT R7, R7, 0xffff0000, RZ, 0xc0, !PT ;  /* 0xffff000007077812 */ /* 0x000fe200078ec0ff */
[----:B------:R-:W-:Y:S02]  /*7f30*/  IMAD.U32 R8, R6, 0x10000, RZ ;  /* 0x0001000006087824 */ /* 0x000fe400078e00ff */
[C---:B------:R-:W-:Y:S01]  /*7f40*/  FMUL.FTZ R21, R9.reuse, R20 ;  /* 0x0000001409157220 */ /* 0x040fe20000410000 */
[----:B------:R-:W-:Y:S01]  /*7f50*/  FMUL.FTZ R9, R9, R13 ;  /* 0x0000000d09097220 */ /* 0x000fe20000410000 */
[----:B------:R-:W-:-:S02]  /*7f60*/  IMAD.U32 R6, R5, 0x10000, RZ ;  /* 0x0001000005067824 */ /* 0x000fc400078e00ff */
[C---:B------:R-:W-:Y:S01]  /*7f70*/  FMUL.FTZ R25, R7.reuse, R15 ;  /* 0x0000000f07197220 */ /* 0x040fe20000410000 */
[C---:B------:R-:W-:Y:S01]  /*7f80*/  FFMA.FTZ R21, R8.reuse, R13, -R21 ;  /* 0x0000000d08157223 */ /* 0x040fe20000010815 */
[----:B------:R-:W-:Y:S01]  /*7f90*/  FFMA.FTZ R20, R8, R20, R9 ;  /* 0x0000001408147223 */ /* 0x000fe20000010009 */
[-C--:B------:R-:W-:Y:S01]  /*7fa0*/  FMUL.FTZ R9, R7, R12.reuse ;  /* 0x0000000c07097220 */ /* 0x080fe20000410000 */
[----:B------:R-:W-:Y:S01]  /*7fb0*/  IMAD.U32 R8, R14, 0x10000, RZ ;  /* 0x000100000e087824 */ /* 0x000fe200078e00ff */
[----:B------:R-:W-:Y:S01]  /*7fc0*/  LOP3.LUT R5, R5, 0xffff0000, RZ, 0xc0, !PT ;  /* 0xffff000005057812 */ /* 0x000fe200078ec0ff */
[----:B------:R-:W-:Y:S01]  /*7fd0*/  IMAD.U32 R3, R4, 0x10000, RZ ;  /* 0x0001000004037824 */ /* 0x000fe200078e00ff */
[----:B------:R-:W-:Y:S01]  /*7fe0*/  LOP3.LUT R14, R14, 0xffff0000, RZ, 0xc0, !PT ;  /* 0xffff00000e0e7812 */ /* 0x000fe200078ec0ff */
[C---:B------:R-:W-:Y:S01]  /*7ff0*/  IMAD.U32 R7, R11.reuse, 0x10000, RZ ;  /* 0x000100000b077824 */ /* 0x040fe200078e00ff */
[----:B------:R-:W-:Y:S01]  /*8000*/  LOP3.LUT R4, R4, 0xffff0000, RZ, 0xc0, !PT ;  /* 0xffff000004047812 */ /* 0x000fe200078ec0ff */
[C---:B------:R-:W-:Y:S01]  /*8010*/  FFMA.FTZ R25, R10.reuse, R12, -R25 ;  /* 0x0000000c0a197223 */ /* 0x040fe20000010819 */
[----:B------:R-:W-:Y:S01]  /*8020*/  LOP3.LUT R11, R11, 0xffff0000, RZ, 0xc0, !PT ;  /* 0xffff00000b0b7812 */ /* 0x000fe200078ec0ff */
[----:B------:R-:W-:Y:S01]  /*8030*/  FFMA.FTZ R12, R10, R15, R9 ;  /* 0x0000000f0a0c7223 */ /* 0x000fe20000010009 */
[C---:B------:R-:W-:Y:S01]  /*8040*/  FMUL.FTZ R13, R5.reuse, R14 ;  /* 0x0000000e050d7220 */ /* 0x040fe20000410000 */
[CC--:B------:R-:W-:Y:S01]  /*8050*/  FMUL.FTZ R10, R4.reuse, R8.reuse ;  /* 0x00000008040a7220 */ /* 0x0c0fe20000410000 */
[----:B------:R-:W-:Y:S01]  /*8060*/  FMUL.FTZ R9, R4, R7 ;  /* 0x0000000704097220 */ /* 0x000fe20000410000 */
        /* <DEDUP_REMOVED lines=11> */
.L_x_2746:
[----:B------:R-:W0:Y:S01]  /*8120*/  LDC R31, c[0x0][0x448] ;  /* 0x00011200ff1f7b82 */ /* 0x000e220000000800 */
[----:B------:R-:W-:Y:S01]  /*8130*/  IMAD R3, R231, 0x40, R34 ;  /* 0x00000040e7037824 */ /* 0x000fe200078e0222 */
[----:B------:R-:W-:Y:S01]  /*8140*/  ULDC.64 UR4, c[0x0][0x3f8] ;  /* 0x0000fe0000047ab9 */ /* 0x000fe20000000a00 */
[----:B------:R-:W-:Y:S01]  /*8150*/  ULDC.64 UR6, c[0x0][0x408] ;  /* 0x0001020000067ab9 */ /* 0x000fe20000000a00 */
[----:B------:R-:W-:Y:S02]  /*8160*/  IMAD.MOV.U32 R20, RZ, RZ, R24 ;  /* 0x000000ffff147224 */ /* 0x000fe400078e0018 */
[----:B------:R-:W-:Y:S02]  /*8170*/  IMAD.MOV.U32 R21, RZ, RZ, R27 ;  /* 0x000000ffff157224 */ /* 0x000fe400078e001b */
[----:B------:R-:W-:Y:S01]  /*8180*/  IMAD.MOV.U32 R4, RZ, RZ, R30 ;  /* 0x000000ffff047224 */ /* 0x000fe200078e001e */
[----:B------:R-:W-:Y:S02]  /*8190*/  SHF.R.S32.HI R30, RZ, 0x1f, R37 ;  /* 0x0000001fff1e7819 */ /* 0x000fe40000011425 */
[----:B0-----:R-:W-:-:S13]  /*81a0*/  ISETP.NE.AND P0, PT, R31, 0x1, PT ;  /* 0x000000011f00780c */ /* 0x001fda0003f05270 */
[----:B------:R-:W0:Y:S08]  /*81b0*/  @P0 LDC R0, c[0x0][0x44c] ;  /* 0x00011300ff000b82 */ /* 0x000e300000000800 */
[----:B------:R-:W1:Y:S01]  /*81c0*/  @P0 LDC R5, c[0x0][0x450] ;  /* 0x00011400ff050b82 */ /* 0x000e620000000800 */
[----:B0-----:R-:W-:-:S05]  /*81d0*/  @P0 IMAD.HI.U32 R0, R3, R0, RZ ;  /* 0x0000000003000227 */ /* 0x001fca00078e00ff */
[----:B-1----:R-:W-:Y:S01]  /*81e0*/  @P0 SHF.R.U32.HI R3, RZ, R5, R0 ;  /* 0x00000005ff030219 */ /* 0x002fe20000011600 */
[----:B------:R-:W-:-:S03]  /*81f0*/  IMAD.MOV.U32 R5, RZ, RZ, R29 ;  /* 0x000000ffff057224 */ /* 0x000fc600078e001d */
        /* <DEDUP_REMOVED lines=17> */
[----:B------:R-:W0:Y:S01]  /*8310*/  LDC R38, c[0x0][0x3f4] ;  /* 0x0000fd00ff267b82 */ /* 0x000e220000000800 */
[----:B------:R-:W1:Y:S01]  /*8320*/  SHFL.IDX PT, R3, R10, RZ, 0x1c1f ;  /* 0x001c1fff0a037589 */ /* 0x000e6200000e0000 */
[----:B------:R-:W-:-:S03]  /*8330*/  IMAD R31, R200, R31, RZ ;  /* 0x0000001fc81f7224 */ /* 0x000fc600078e02ff */
[----:B------:R-:W2:Y:S04]  /*8340*/  SHFL.IDX PT, R0, R20, RZ, 0x1c1f ;  /* 0x001c1fff14007589 */ /* 0x000ea800000e0000 */
[----:B------:R-:W3:Y:S04]  /*8350*/  SHFL.IDX PT, R14, R28, RZ, 0x1c1f ;  /* 0x001c1fff1c0e7589 */ /* 0x000ee800000e0000 */
[----:B------:R-:W4:Y:S01]  /*8360*/  SHFL.IDX PT, R8, R29, RZ, 0x1c1f ;  /* 0x001c1fff1d087589 */ /* 0x000f2200000e0000 */
[----:B0-----:R-:W-:-:S04]  /*8370*/  ISETP.GE.AND P0, PT, R37, R38, PT ;  /* 0x000000262500720c */ /* 0x001fc80003f06270 */
[----:B------:R-:W-:-:S13]  /*8380*/  ISETP.GE.OR P1, PT, R34, R31, P0 ;  /* 0x0000001f2200720c */ /* 0x000fda0000726670 */
[C---:B------:R-:W-:Y:S01]  /*8390*/  @!P1 IMAD.SHL.U32 R9, R37.reuse, 0x2, RZ ;  /* 0x0000000225099824 */ /* 0x040fe200078e00ff */
[----:B------:R-:W-:-:S04]  /*83a0*/  @!P1 SHF.L.U64.HI R21, R37, 0x1, R30 ;  /* 0x0000000125159819 */ /* 0x000fc8000001021e */
[----:B-1----:R-:W-:-:S05]  /*83b0*/  @!P1 IADD3 R4, P2, R3, R9, RZ ;  /* 0x0000000903049210 */ /* 0x002fca0007f5e0ff */
[----:B--2---:R-:W-:-:S06]  /*83c0*/  @!P1 IMAD.X R5, R0, 0x1, R21, P2 ;  /* 0x0000000100059824 */ /* 0x004fcc00010e0615 */
[----:B------:R-:W2:Y:S01]  /*83d0*/  @!P1 LD.E.128 R4, desc[UR38][R4.64] ;  /* 0x0000002604049980 */ /* 0x000ea2000c101d00 */
[----:B---3--:R-:W-:-:S05]  /*83e0*/  @!P1 IADD3 R14, P2, R14, R9, RZ ;  /* 0x000000090e0e9210 */ /* 0x008fca0007f5e0ff */
[----:B----4-:R-:W-:-:S04]  /*83f0*/  @!P1 IMAD.X R3, R8, 0x1, R21, P2 ;  /* 0x0000000108039824 */ /* 0x010fc800010e0615 */
[----:B------:R-:W-:-:S05]  /*8400*/  @!P1 IMAD.MOV.U32 R15, RZ, RZ, R3 ;  /* 0x000000ffff0f9224 */ /* 0x000fca00078e0003 */
[----:B------:R0:W3:Y:S01]  /*8410*/  @!P1 LD.E.128 R24, desc[UR38][R14.64] ;  /* 0x000000260e189980 */ /* 0x0000e2000c101d00 */
[----:B------:R-:W-:Y:S02]  /*8420*/  CS2R R42, SRZ ;  /* 0x00000000002a7805 */ /* 0x000fe4000001ff00 */
[----:B------:R-:W-:Y:S01]  /*8430*/  CS2R R40, SRZ ;  /* 0x0000000000287805 */ /* 0x000fe2000001ff00 */
[----:B------:R-:W1:Y:S04]  /*8440*/  SHFL.IDX PT, R8, R29, 0x1, 0x1c1f ;  /* 0x003c1f001d087f89 */ /* 0x000e6800000e0000 */
[----:B0-----:R-:W0:Y:S01]  /*8450*/  SHFL.IDX PT, R14, R28, 0x1, 0x1c1f ;  /* 0x003c1f001c0e7f89 */ /* 0x001e2200000e0000 */
[----:B--2---:R-:W-:Y:S02]  /*8460*/  @!P1 IMAD.MOV.U32 R42, RZ, RZ, R4 ;  /* 0x000000ffff2a9224 */ /* 0x004fe400078e0004 */
[----:B------:R-:W-:Y:S01]  /*8470*/  @!P1 IMAD.MOV.U32 R43, RZ, RZ, R5 ;  /* 0x000000ffff2b9224 */ /* 0x000fe200078e0005 */
[----:B------:R-:W-:Y:S01]  /*8480*/  CS2R R4, SRZ ;  /* 0x0000000000047805 */ /* 0x000fe2000001ff00 */
[----:B------:R-:W-:-:S02]  /*8490*/  IMAD.MOV.U32 R0, RZ, RZ, R42 ;  /* 0x000000ffff007224 */ /* 0x000fc400078e002a */
[----:B------:R-:W-:Y:S02]  /*84a0*/  @!P1 IMAD.MOV.U32 R41, RZ, RZ, R7 ;  /* 0x000000ffff299224 */ /* 0x000fe400078e0007 */
[----:B------:R-:W-:Y:S01]  /*84b0*/  IMAD.MOV.U32 R3, RZ, RZ, R43 ;  /* 0x000000ffff037224 */ /* 0x000fe200078e002b */
[----:B------:R-:W-:Y:S01]  /*84c0*/  PRMT R46, R46, 0x5410, R0 ;  /* 0x000054102e2e7816 */ /* 0x000fe20000000000 */
[----:B------:R-:W-:Y:S01]  /*84d0*/  @!P1 IMAD.MOV.U32 R40, RZ, RZ, R6 ;  /* 0x000000ffff289224 */ /* 0x000fe200078e0006 */
[----:B------:R-:W2:Y:S01]  /*84e0*/  SHFL.IDX PT, R0, R20, 0x1, 0x1c1f ;  /* 0x003c1f0014007f89 */ /* 0x000ea200000e0000 */
[----:B------:R-:W-:Y:S01]  /*84f0*/  CS2R R6, SRZ ;  /* 0x0000000000067805 */ /* 0x000fe2000001ff00 */
[----:B------:R-:W-:Y:S01]  /*8500*/  IMAD.MOV.U32 R11, RZ, RZ, R41 ;  /* 0x000000ffff0b7224 */ /* 0x000fe200078e0029 */
[----:B------:R-:W-:Y:S01]  /*8510*/  PRMT R47, R3, 0x7610, R47 ;  /* 0x00007610032f7816 */ /* 0x000fe2000000002f */
[----:B---3--:R-:W-:Y:S01]  /*8520*/  @!P1 IMAD.MOV.U32 R6, RZ, RZ, R24 ;  /* 0x000000ffff069224 */ /* 0x008fe200078e0018 */
[----:B------:R3:W4:Y:S01]  /*8530*/  SHFL.IDX PT, R3, R10, 0x1, 0x1c1f ;  /* 0x003c1f000a037f89 */ /* 0x00072200000e0000 */
[----:B------:R-:W-:Y:S01]  /*8540*/  @!P1 IMAD.MOV.U32 R7, RZ, RZ, R25 ;  /* 0x000000ffff079224 */ /* 0x000fe200078e0019 */
[----:B------:R-:W-:Y:S01]  /*8550*/  CS2R R24, SRZ ;  /* 0x0000000000187805 */ /* 0x000fe2000001ff00 */
[----:B------:R-:W-:-:S02]  /*8560*/  @!P1 IMAD.MOV.U32 R4, RZ, RZ, R26 ;  /* 0x000000ffff049224 */ /* 0x000fc400078e001a */
[----:B------:R-:W-:Y:S02]  /*8570*/  @!P1 IMAD.MOV.U32 R5, RZ, RZ, R27 ;  /* 0x000000ffff059224 */ /* 0x000fe400078e001b */
[----:B------:R-:W-:Y:S01]  /*8580*/  IMAD.MOV.U32 R9, RZ, RZ, R40 ;  /* 0x000000ffff097224 */ /* 0x000fe200078e0028 */
[----:B---3--:R-:W-:Y:S01]  /*8590*/  PRMT R10, R11, 0x7610, R10 ;  /* 0x000076100b0a7816 */ /* 0x008fe2000000000a */
[----:B------:R-:W-:Y:S02]  /*85a0*/  IMAD.MOV.U32 R11, RZ, RZ, R6 ;  /* 0x000000ffff0b7224 */ /* 0x000fe400078e0006 */
[----:B------:R-:W-:Y:S02]  /*85b0*/  IMAD.MOV.U32 R12, RZ, RZ, R7 ;  /* 0x000000ffff0c7224 */ /* 0x000fe400078e0007 */
[----:B------:R-:W-:Y:S01]  /*85c0*/  IMAD.MOV.U32 R13, RZ, RZ, R4 ;  /* 0x000000ffff0d7224 */ /* 0x000fe200078e0004 */
[----:B------:R-:W-:Y:S01]  /*85d0*/  PRMT R9, R9, 0x5410, R11 ;  /* 0x0000541009097816 */ /* 0x000fe2000000000b */
[----:B------:R-:W-:Y:S01]  /*85e0*/  IMAD.MOV.U32 R15, RZ, RZ, R5 ;  /* 0x000000ffff0f7224 */ /* 0x000fe200078e0005 */
[----:B------:R-:W-:-:S02]  /*85f0*/  PRMT R21, R12, 0x7610, R21 ;  /* 0x000076100c157816 */ /* 0x000fc40000000015 */
[----:B------:R-:W-:Y:S02]  /*8600*/  PRMT R10, R10, 0x5410, R13 ;  /* 0x000054100a0a7816 */ /* 0x000fe4000000000d */
[----:B012---:R-:W-:-:S07]  /*8610*/  PRMT R46, R15, 0x7610, R46 ;  /* 0x000076100f2e7816 */ /* 0x007fce000000002e */
.L_x_3072:
[----:B------:R-:W-:Y:S01]  /*8620*/  VIADD R34, R34, 0x40 ;  /* 0x0000004022227836 */ /* 0x000fe20000000000 */
[----:B------:R-:W-:Y:S01]  /*8630*/  LEA.HI R11, R234, R234, RZ, 0x1 ;  /* 0x000000eaea0b7211 */ /* 0x000fe200078f08ff */
[----:B------:R-:W-:Y:S01]  /*8640*/  BSSY B1, `(.L_x_2763) ;  /* 0x0000015000017945 */ /* 0x000fe20003800000 */
[----:B------:R-:W-:Y:S02]  /*8650*/  CS2R R26, SRZ ;  /* 0x00000000001a7805 */ /* 0x000fe4000001ff00 */
[----:B------:R-:W-:Y:S02]  /*8660*/  CS2R R32, SRZ ;  /* 0x0000000000207805 */ /* 0x000fe4000001ff00 */
[----:B------:R-:W-:Y:S02]  /*8670*/  ISETP.GE.AND P1, PT, R34, R31, PT ;  /* 0x0000001f2200720c */ /* 0x000fe40003f26270 */
[----:B------:R-:W-:Y:S02]  /*8680*/  CS2R R34, SRZ ;  /* 0x0000000000227805 */ /* 0x000fe4000001ff00 */
[----:B------:R-:W-:-:S05]  /*8690*/  LOP3.LUT R11, R11, 0xfffffffe, RZ, 0xc0, !PT ;  /* 0xfffffffe0b0b7812 */ /* 0x000fca00078ec0ff */
[----:B------:R-:W-:-:S05]  /*86a0*/  IMAD.IADD R11, R234, 0x1, -R11 ;  /* 0x00000001ea0b7824 */ /* 0x000fca00078e0a0b */
[----:B------:R-:W-:Y:S01]  /*86b0*/  SHF.L.U32 R11, R11, 0x1f, RZ ;  /* 0x0000001f0b0b7819 */ /* 0x000fe200000006ff */
[----:B------:R-:W-:Y:S06]  /*86c0*/  @P1 BRA `(.L_x_2764) ;  /* 0x0000000000301947 */ /* 0x000fec0003800000 */
[----:B------:R-:W-:Y:S02]  /*86d0*/  CS2R R26, SRZ ;  /* 0x00000000001a7805 */ /* 0x000fe4000001ff00 */
[----:B------:R-:W-:Y:S02]  /*86e0*/  CS2R R32, SRZ ;  /* 0x0000000000207805 */ /* 0x000fe4000001ff00 */
[----:B------:R-:W-:Y:S01]  /*86f0*/  CS2R R34, SRZ ;  /* 0x0000000000227805 */ /* 0x000fe2000001ff00 */
[----:B------:R-:W-:Y:S06]  /*8700*/  @P0 BRA `(.L_x_2764) ;  /* 0x0000000000200947 */ /* 0x000fec0003800000 */
[C---:B------:R-:W-:Y:S01]  /*8710*/  IMAD.SHL.U32 R15, R37.reuse, 0x2, RZ ;  /* 0x00000002250f7824 */ /* 0x040fe200078e00ff */
[----:B------:R-:W-:-:S04]  /*8720*/  SHF.L.U64.HI R13, R37, 0x1, R30 ;  /* 0x00000001250d7819 */ /* 0x000fc8000001021e */
[-C--:B----4-:R-:W-:Y:S02]  /*8730*/  IADD3 R32, P1, R3, R15.reuse, RZ ;  /* 0x0000000f03207210 */ /* 0x090fe40007f3e0ff */
[----:B------:R-:W-:-:S03]  /*8740*/  IADD3 R14, P2, R14, R15, RZ ;  /* 0x0000000f0e0e7210 */ /* 0x000fc60007f5e0ff */
[--C-:B------:R-:W-:Y:S02]  /*8750*/  IMAD.X R33, R0, 0x1, R13.reuse, P1 ;  /* 0x0000000100217824 */ /* 0x100fe400008e060d */
[----:B------:R-:W-:-:S04]  /*8760*/  IMAD.X R15, R8, 0x1, R13, P2 ;  /* 0x00000001080f7824 */ /* 0x000fc800010e060d */
[----:B------:R-:W5:Y:S04]  /*8770*/  LD.E.128 R32, desc[UR38][R32.64] ;  /* 0x0000002620207980 */ /* 0x000f68000c101d00 */
[----:B------:R0:W5:Y:S02]  /*8780*/  LD.E.128 R24, desc[UR38][R14.64] ;  /* 0x000000260e187980 */ /* 0x000164000c101d00 */
.L_x_2764:
[----:B------:R-:W-:Y:S05]  /*8790*/  BSYNC B1 ;  /* 0x0000000000017941 */ /* 0x000fea0003800000 */
.L_x_2763:
[----:B------:R-:W1:Y:S01]  /*87a0*/  SYNCS.PHASECHK.TRANS64.TRYWAIT P1, [R16+URZ+0x22800], R11 ;  /* 0x0228000b100075a7 */ /* 0x000e62000802017f */
[----:B-----5:R-:W-:Y:S01]  /*87b0*/  IMAD.MOV.U32 R0, RZ, RZ, R24 ;  /* 0x000000ffff007224 */ /* 0x020fe200078e0018 */
[----:B------:R-:W-:Y:S01]  /*87c0*/  VIADDMNMX R31, R31, -R206, 0x80, PT ;  /* 0x000000801f1f7446 */ /* 0x000fe200038009ce */
[----:B----4-:R-:W-:Y:S01]  /*87d0*/  IMAD.MOV.U32 R3, RZ, RZ, R25 ;  /* 0x000000ffff037224 */ /* 0x010fe200078e0019 */
[----:B------:R-:W-:Y:S01]  /*87e0*/  BSSY B1, `(.L_x_2765) ;  /* 0x0000010000017945 */ /* 0x000fe20003800000 */
[----:B------:R-:W-:Y:S01]  /*87f0*/  IMAD.MOV.U32 R8, RZ, RZ, R32 ;  /* 0x000000ffff087224 */ /* 0x000fe200078e0020 */
[----:B------:R-:W-:Y:S01]  /*8800*/  PRMT R52, R52, 0x5410, R0 ;  /* 0x0000541034347816 */ /* 0x000fe20000000000 */
[----:B------:R-:W-:Y:S01]  /*8810*/  IMAD.MOV.U32 R0, RZ, RZ, R26 ;  /* 0x000000ffff007224 */ /* 0x000fe200078e001a */
[----:B------:R-:W-:Y:S01]  /*8820*/  PRMT R53, R53, 0x5410, R3 ;  /* 0x0000541035357816 */ /* 0x000fe20000000003 */
[----:B------:R-:W-:Y:S01]  /*8830*/  IMAD.MOV.U32 R3, RZ, RZ, R27 ;  /* 0x000000ffff037224 */ /* 0x000fe200078e001b */
[-C--:B------:R-:W-:Y:S01]  /*8840*/  ISETP.GE.OR P2, PT, R18, R31.reuse, P0 ;  /* 0x0000001f1200720c */ /* 0x080fe20000746670 */
[----:B------:R-:W-:Y:S01]  /*8850*/  IMAD.MOV.U32 R12, RZ, RZ, R33 ;  /* 0x000000ffff0c7224 */ /* 0x000fe200078e0021 */
[----:B------:R-:W-:Y:S01]  /*8860*/  ISETP.GE.OR P0, PT, R233, R31, P0 ;  /* 0x0000001fe900720c */ /* 0x000fe20000706670 */
[----:B------:R-:W-:Y:S01]  /*8870*/  IMAD.MOV.U32 R56, RZ, RZ, R34 ;  /* 0x000000ffff387224 */ /* 0x000fe200078e0022 */
[----:B------:R-:W-:Y:S01]  /*8880*/  PRMT R54, R54, 0x5410, R0 ;  /* 0x0000541036367816 */ /* 0x000fe20000000000 */
[----:B------:R-:W-:Y:S01]  /*8890*/  IMAD.MOV.U32 R57, RZ, RZ, R35 ;  /* 0x000000ffff397224 */ /* 0x000fe200078e0023 */
[----:B------:R-:W-:-:S02]  /*88a0*/  PRMT R52, R3, 0x7610, R52 ;  /* 0x0000761003347816 */ /* 0x000fc40000000034 */
[----:B------:R-:W-:Y:S02]  /*88b0*/  PRMT R55, R55, 0x5410, R8 ;  /* 0x0000541037377816 */ /* 0x000fe40000000008 */
[----:B------:R-:W-:Y:S01]  /*88c0*/  PRMT R53, R12, 0x7610, R53 ;  /* 0x000076100c357816 */ /* 0x000fe20000000035 */
[----:B-1----:R-:W-:Y:S06]  /*88d0*/  @!P1 BRA `(.L_x_2766) ;  /* 0x0000019800689947 */ /* 0x002fec0003800000 */
.L_x_3073:
[----:B------:R-:W-:Y:S05]  /*88e0*/  BSYNC B1 ;  /* 0x0000000000017941 */ /* 0x000fea0003800000 */
.L_x_2765:
[----:B------:R-:W-:Y:S04]  /*88f0*/  BSSY B1, `(.L_x_2767) ;  /* 0x000006a000017945 */ /* 0x000fe80003800000 */
[----:B------:R-:W-:Y:S05]  /*8900*/  @P2 BRA `(.L_x_2768) ;  /* 0x0000000400a02947 */ /* 0x000fea0003800000 */
[----:B------:R-:W-:Y:S01]  /*8910*/  IMAD.SHL.U32 R0, R236, 0x40, RZ ;  /* 0x00000040ec007824 */ /* 0x000fe200078e00ff */
[----:B------:R-:W-:Y:S01]  /*8920*/  SHF.R.U64 R20, R42, 0x10, R43 ;  /* 0x000000102a147819 */ /* 0x000fe2000000122b */
[----:B------:R-:W-:Y:S01]  /*8930*/  IMAD.IADD R3, R37, 0x1, R38 ;  /* 0x0000000125037824 */ /* 0x000fe200078e0226 */
[----:B------:R-:W-:Y:S02]  /*8940*/  SHF.R.U64 R42, R6, 0x10, R7 ;  /* 0x00000010062a7819 */ /* 0x000fe40000001207 */
[----:B------:R-:W-:Y:S02]  /*8950*/  LOP3.LUT R8, R0, 0x1c0, RZ, 0xc0, !PT ;  /* 0x000001c000087812 */ /* 0x000fe400078ec0ff */
[----:B------:R-:W-:Y:S02]  /*8960*/  SHF.R.U64 R40, R40, 0x10, R41 ;  /* 0x0000001028287819 */ /* 0x000fe40000001229 */
[----:B------:R-:W-:Y:S02]  /*8970*/  LOP3.LUT R0, R8, 0x38, R37, 0xf8, !PT ;  /* 0x0000003808007812 */ /* 0x000fe400078ef825 */
[----:B-1----:R-:W-:-:S02]  /*8980*/  SHF.R.U32.HI R11, RZ, 0x3, R8 ;  /* 0x00000003ff0b7819 */ /* 0x002fc40000011608 */
[----:B------:R-:W-:Y:S02]  /*8990*/  LOP3.LUT R8, R8, 0x38, R3, 0xf8, !PT ;  /* 0x0000003808087812 */ /* 0x000fe400078ef803 */
[-C--:B------:R-:W-:Y:S02]  /*89a0*/  LOP3.LUT R0, R0, R11.reuse, RZ, 0x3c, !PT ;  /* 0x0000000b00007212 */ /* 0x080fe400078e3cff */
[----:B------:R-:W-:Y:S02]  /*89b0*/  LOP3.LUT R8, R8, R11, RZ, 0x3c, !PT ;  /* 0x0000000b08087212 */ /* 0x000fe400078e3cff */
[----:B------:R-:W-:Y:S01]  /*89c0*/  SHF.R.U32.HI R41, RZ, 0x10, R41 ;  /* 0x00000010ff297819 */ /* 0x000fe20000011629 */
[----:B------:R-:W-:Y:S01]  /*89d0*/  IMAD R3, R219, 0x200, R0 ;  /* 0x00000200db037824 */ /* 0x000fe200078e0200 */
[----:B------:R-:W-:Y:S02]  /*89e0*/  SHF.R.U64 R44, R4, 0x10, R5 ;  /* 0x00000010042c7819 */ /* 0x000fe40000001205 */
[----:B------:R-:W-:Y:S01]  /*89f0*/  SHF.R.U32.HI R39, RZ, 0x10, R43 ;  /* 0x00000010ff277819 */ /* 0x000fe2000001162b */
[----:B------:R-:W-:Y:S01]  /*8a00*/  IMAD R50, R3, 0x2, R16 ;  /* 0x0000000203327824 */ /* 0x000fe200078e0210 */
[----:B------:R-:W-:Y:S01]  /*8a10*/  PRMT R42, R9, 0x5432, R42 ;  /* 0x00005432092a7816 */ /* 0x000fe2000000002a */
[----:B------:R-:W-:Y:S01]  /*8a20*/  IMAD R3, R219, 0x200, R8 ;  /* 0x00000200db037824 */ /* 0x000fe200078e0208 */
[----:B------:R-:W-:-:S02]  /*8a30*/  SHF.R.U32.HI R43, RZ, 0x10, R7 ;  /* 0x00000010ff2b7819 */ /* 0x000fc40000011607 */
[----:B0-----:R-:W0:Y:S01]  /*8a40*/  LDS.128 R12, [R50+0x18400] ;  /* 0x01840000320c7984 */ /* 0x001e220000000c00 */
[----:B------:R-:W-:Y:S01]  /*8a50*/  IMAD R51, R3, 0x2, R16 ;  /* 0x0000000203337824 */ /* 0x000fe200078e0210 */
[----:B------:R-:W-:Y:S02]  /*8a60*/  PRMT R20, R46, 0x5432, R20 ;  /* 0x000054322e147816 */ /* 0x000fe40000000014 */
[----:B------:R-:W-:Y:S02]  /*8a70*/  PRMT R40, R9, 0x5410, R40 ;  /* 0x0000541009287816 */ /* 0x000fe40000000028 */
[----:B------:R-:W1:Y:S01]  /*8a80*/  LDS.128 R28, [R51+0x18400] ;  /* 0x01840000331c7984 */ /* 0x000e620000000c00 */
[C---:B------:R-:W-:Y:S02]  /*8a90*/  PRMT R41, R10.reuse, 0x5410, R41 ;  /* 0x000054100a297816 */ /* 0x040fe40000000029 */
[----:B------:R-:W-:Y:S02]  /*8aa0*/  PRMT R44, R10, 0x5432, R44 ;  /* 0x000054320a2c7816 */ /* 0x000fe4000000002c */
[----:B------:R-:W-:Y:S01]  /*8ab0*/  PRMT R43, R21, 0x5410, R43 ;  /* 0x00005410152b7816 */ /* 0x000fe2000000002b */
[----:B------:R-:W-:Y:S01]  /*8ac0*/  IMAD.U32 R21, R20, 0x10000, RZ ;  /* 0x0001000014157824 */ /* 0x000fe200078e00ff */
[----:B------:R-:W-:-:S02]  /*8ad0*/  PRMT R39, R47, 0x5410, R39 ;  /* 0x000054102f277816 */ /* 0x000fc40000000027 */
[----:B------:R-:W-:Y:S02]  /*8ae0*/  SHF.R.U32.HI R45, RZ, 0x10, R5 ;  /* 0x00000010ff2d7819 */ /* 0x000fe40000011605 */
[----:B------:R-:W-:Y:S02]  /*8af0*/  LOP3.LUT R20, R20, 0xffff0000, RZ, 0xc0, !PT ;  /* 0xffff000014147812 */ /* 0x000fe400078ec0ff */
[----:B------:R-:W-:Y:S01]  /*8b00*/  PRMT R45, R46, 0x5410, R45 ;  /* 0x000054102e2d7816 */ /* 0x000fe2000000002d */
        /* <DEDUP_REMOVED lines=10> */
[C---:B------:R-:W-:Y:S01]  /*8bb0*/  IMAD.U32 R29, R42.reuse, 0x10000, RZ ;  /* 0x000100002a1d7824 */ /* 0x040fe200078e00ff */
[----:B------:R-:W-:Y:S01]  /*8bc0*/  LOP3.LUT R42, R42, 0xffff0000, RZ, 0xc0, !PT ;  /* 0xffff00002a2a7812 */ /* 0x000fe200078ec0ff */
[----:B------:R-:W-:Y:S01]  /*8bd0*/  FMUL.FTZ R49, R8, R21 ;  /* 0x0000001508317220 */ /* 0x000fe20000410000 */
[----:B------:R-:W-:-:S02]  /*8be0*/  IMAD.U32 R7, R15, 0x10000, RZ ;  /* 0x000100000f077824 */ /* 0x000fc400078e00ff */
[----:B------:R-:W-:Y:S01]  /*8bf0*/  FMUL.FTZ R47, R8, R29 ;  /* 0x0000001d082f7220 */ /* 0x000fe20000410000 */
[----:B------:R-:W-:Y:S01]  /*8c00*/  LOP3.LUT R14, R15, 0xffff0000, RZ, 0xc0, !PT ;  /* 0xffff00000f0e7812 */ /* 0x000fe200078ec0ff */
[C---:B------:R-:W-:Y:S01]  /*8c10*/  IMAD.U32 R11, R30.reuse, 0x10000, RZ ;  /* 0x000100001e0b7824 */ /* 0x040fe200078e00ff */
[----:B------:R-:W-:Y:S01]  /*8c20*/  LOP3.LUT R13, R30, 0xffff0000, RZ, 0xc0, !PT ;  /* 0xffff00001e0d7812 */ /* 0x000fe200078ec0ff */
[C---:B------:R-:W-:Y:S01]  /*8c30*/  IMAD.U32 R15, R31.reuse, 0x10000, RZ ;  /* 0x000100001f0f7824 */ /* 0x040fe200078e00ff */
[----:B------:R-:W-:Y:S01]  /*8c40*/  LOP3.LUT R30, R31, 0xffff0000, RZ, 0xc0, !PT ;  /* 0xffff00001f1e7812 */ /* 0x000fe200078ec0ff */
[C---:B------:R-:W-:Y:S01]  /*8c50*/  FFMA.FTZ R47, R0.reuse, R21, -R47 ;  /* 0x00000015002f7223 */ /* 0x040fe2000001082f */
[----:B------:R-:W-:Y:S02]  /*8c60*/  IMAD.U32 R31, R43, 0x10000, RZ ;  /* 0x000100002b1f7824 */ /* 0x000fe400078e00ff */
[----:B------:R-:W-:Y:S01]  /*8c70*/  FMUL.FTZ R8, R9, R42 ;  /* 0x0000002a09087220 */ /* 0x000fe20000410000 */
[----:B------:R-:W-:Y:S01]  /*8c80*/  FFMA.FTZ R49, R0, R29, R49 ;  /* 0x0000001d00317223 */ /* 0x000fe20000010031 */
[----:B------:R-:W-:-:S02]  /*8c90*/  IMAD.U32 R21, R39, 0x10000, RZ ;  /* 0x0001000027157824 */ /* 0x000fc400078e00ff */
[-C--:B------:R-:W-:Y:S01]  /*8ca0*/  FMUL.FTZ R0, R9, R20.reuse ;  /* 0x0000001409007220 */ /* 0x080fe20000410000 */
[C---:B------:R-:W-:Y:S01]  /*8cb0*/  FMUL.FTZ R9, R10.reuse, R31 ;  /* 0x0000001f0a097220 */ /* 0x040fe20000410000 */
[----:B------:R-:W-:Y:S01]  /*8cc0*/  FFMA.FTZ R20, R3, R20, -R8 ;  /* 0x0000001403147223 */ /* 0x000fe20000010808 */
[----:B------:R-:W-:Y:S01]  /*8cd0*/  LOP3.LUT R43, R43, 0xffff0000, RZ, 0xc0, !PT ;  /* 0xffff00002b2b7812 */ /* 0x000fe200078ec0ff */
[----:B------:R-:W-:Y:S01]  /*8ce0*/  FMUL.FTZ R10, R10, R21 ;  /* 0x000000150a0a7220 */ /* 0x000fe20000410000 */
[----:B------:R-:W-:Y:S01]  /*8cf0*/  FFMA.FTZ R42, R3, R42, R0 ;  /* 0x0000002a032a7223 */ /* 0x000fe20000010000 */
[----:B------:R-:W-:Y:S01]  /*8d00*/  IMAD.U32 R8, R44, 0x10000, RZ ;  /* 0x000100002c087824 */ /* 0x000fe200078e00ff */
[----:B------:R-:W-:Y:S01]  /*8d10*/  LOP3.LUT R39, R39, 0xffff0000, RZ, 0xc0, !PT ;  /* 0xffff000027277812 */ /* 0x000fe200078ec0ff */
[----:B------:R-:W-:Y:S02]  /*8d20*/  IMAD.U32 R0, R40, 0x10000, RZ ;  /* 0x0001000028007824 */ /* 0x000fe400078e00ff */
[C---:B------:R-:W-:Y:S01]  /*8d30*/  FFMA.FTZ R31, R4.reuse, R31, R10 ;  /* 0x0000001f041f7223 */ /* 0x040fe2000001000a */
[----:B------:R-:W-:Y:S01]  /*8d40*/  FFMA.FTZ R9, R4, R21, -R9 ;  /* 0x0000001504097223 */ /* 0x000fe20000010809 */
[----:B------:R-:W-:Y:S01]  /*8d50*/  FMUL.FTZ R3, R28, R43 ;  /* 0x0000002b1c037220 */ /* 0x000fe20000410000 */
[----:B------:R-:W-:-:S02]  /*8d60*/  IMAD.U32 R10, R45, 0x10000, RZ ;  /* 0x000100002d0a7824 */ /* 0x000fc400078e00ff */
[----:B------:R-:W-:Y:S01]  /*8d70*/  FMUL.FTZ R46, R11, R8 ;  /* 0x000000080b2e7220 */ /* 0x000fe20000410000 */
[----:B------:R-:W-:Y:S01]  /*8d80*/  LOP3.LUT R44, R44, 0xffff0000, RZ, 0xc0, !PT ;  /* 0xffff00002c2c7812 */ /* 0x000fe200078ec0ff */
[----:B------:R-:W-:Y:S02]  /*8d90*/  IMAD.U32 R4, R41, 0x10000, RZ ;  /* 0x0001000029047824 */ /* 0x000fe400078e00ff */
[-C--:B------:R-:W-:Y:S01]  /*8da0*/  FMUL.FTZ R11, R11, R0.reuse ;  /* 0x000000000b0b7220 */ /* 0x080fe20000410000 */
[----:B------:R-:W-:Y:S01]  /*8db0*/  LOP3.LUT R40, R40, 0xffff0000, RZ, 0xc0, !PT ;  /* 0xffff000028287812 */ /* 0x000fe200078ec0ff */
[-C--:B------:R-:W-:Y:S01]  /*8dc0*/  FMUL.FTZ R21, R28, R39.reuse ;  /* 0x000000271c157220 */ /* 0x080fe20000410000 */
[----:B------:R-:W-:Y:S01]  /*8dd0*/  LOP3.LUT R45, R45, 0xffff0000, RZ, 0xc0, !PT ;  /* 0xffff00002d2d7812 */ /* 0x000fe200078ec0ff */
[----:B------:R-:W-:Y:S01]  /*8de0*/  FFMA.FTZ R28, R12, R39, -R3 ;  /* 0x000000270c1c7223 */ /* 0x000fe20000010803 */
[----:B------:R-:W-:Y:S01]  /*8df0*/  LOP3.LUT R41, R41, 0xffff0000, RZ, 0xc0, !PT ;  /* 0xffff000029297812 */ /* 0x000fe200078ec0ff */
[----:B------:R-:W-:Y:S01]  /*8e00*/  FFMA.FTZ R46, R5, R0, -R46 ;  /* 0x00000000052e7223 */ /* 0x000fe2000001082e */
[----:B------:R-:W-:Y:S01]  /*8e10*/  FMUL.FTZ R48, R15, R10 ;  /* 0x0000000a0f307220 */ /* 0x000fe20000410000 */
[----:B------:R-:W-:Y:S01]  /*8e20*/  FFMA.FTZ R11, R5, R8, R11 ;  /* 0x00000008050b7223 */ /* 0x000fe2000001000b */
[----:B------:R-:W-:Y:S01]  /*8e30*/  FMUL.FTZ R0, R15, R4 ;  /* 0x000000040f007220 */ /* 0x000fe20000410000 */
[C---:B------:R-:W-:Y:S01]  /*8e40*/  FMUL.FTZ R3, R13.reuse, R44 ;  /* 0x0000002c0d037220 */ /* 0x040fe20000410000 */
[----:B------:R-:W-:Y:S01]  /*8e50*/  FMUL.FTZ R13, R13, R40 ;  /* 0x000000280d0d7220 */ /* 0x000fe20000410000 */
[C---:B------:R-:W-:Y:S01]  /*8e60*/  FMUL.FTZ R5, R30.reuse, R45 ;  /* 0x0000002d1e057220 */ /* 0x040fe20000410000 */
[-C--:B------:R-:W-:Y:S01]  /*8e70*/  FMUL.FTZ R30, R30, R41.reuse ;  /* 0x000000291e1e7220 */ /* 0x080fe20000410000 */
[C---:B------:R-:W-:Y:S01]  /*8e80*/  FFMA.FTZ R48, R7.reuse, R4, -R48 ;  /* 0x0000000407307223 */ /* 0x040fe20000010830 */
[----:B------:R-:W-:Y:S01]  /*8e90*/  FFMA.FTZ R0, R7, R10, R0 ;  /* 0x0000000a07007223 */ /* 0x000fe20000010000 */
[C---:B------:R-:W-:Y:S01]  /*8ea0*/  FFMA.FTZ R3, R6.reuse, R40, -R3 ;  /* 0x0000002806037223 */ /* 0x040fe20000010803 */
[----:B------:R-:W-:Y:S01]  /*8eb0*/  FFMA.FTZ R10, R6, R44, R13 ;  /* 0x0000002c060a7223 */ /* 0x000fe2000001000d */
        /* <DEDUP_REMOVED lines=13> */
.L_x_2768:
[----:B------:R-:W-:Y:S05]  /*8f90*/  BSYNC B1 ;  /* 0x0000000000017941 */ /* 0x000fea0003800000 */
.L_x_2767:
[----:B------:R-:W-:Y:S01]  /*8fa0*/  PRMT R12, R57, 0x5410, R56 ;  /* 0x00005410390c7816 */ /* 0x000fe20000000038 */
[----:B------:R-:W-:Y:S06]  /*8fb0*/  @P0 BRA `(.L_x_2759) ;  /* 0x00000004008c0947 */ /* 0x000fec0003800000 */
[----:B------:R-:W3:Y:S01]  /*8fc0*/  LDL R40, [R1+0x8] ;  /* 0x0000080001287983 */ /* 0x000ee20000100800 */
[----:B------:R-:W-:Y:S01]  /*8fd0*/  IMAD.IADD R0, R37, 0x1, R38 ;  /* 0x0000000125007824 */ /* 0x000fe200078e0226 */
[----:B------:R-:W-:-:S04]  /*8fe0*/  SHF.R.U32.HI R3, RZ, 0x3, R217 ;  /* 0x00000003ff037819 */ /* 0x000fc800000116d9 */
[----:B------:R-:W-:-:S04]  /*8ff0*/  LOP3.LUT R0, R217, 0x38, R0, 0xf8, !PT ;  /* 0x00000038d9007812 */ /* 0x000fc800078ef800 */
[----:B------:R-:W-:-:S05]  /*9000*/  LOP3.LUT R3, R0, R3, RZ, 0x3c, !PT ;  /* 0x0000000300037212 */ /* 0x000fca00078e3cff */
[----:B------:R-:W-:-:S04]  /*9010*/  IMAD.IADD R3, R220, 0x1, R3 ;  /* 0x00000001dc037824 */ /* 0x000fc800078e0203 */
[----:B------:R-:W-:-:S05]  /*9020*/  IMAD R3, R3, 0x2, R16 ;  /* 0x0000000203037824 */ /* 0x000fca00078e0210 */
[----:B-12---:R-:W0:Y:S01]  /*9030*/  LDS.128 R8, [R3+0x18400] ;  /* 0x0184000003087984 */ /* 0x006e220000000c00 */
[----:B------:R-:W-:Y:S02]  /*9040*/  SHF.R.U64 R30, R24, 0x10, R25 ;  /* 0x00000010181e7819 */ /* 0x000fe40000001219 */
[----:B------:R-:W-:Y:S02]  /*9050*/  SHF.R.U64 R0, R32, 0x10, R33 ;  /* 0x0000001020007819 */ /* 0x000fe40000001221 */
[----:B------:R-:W-:Y:S02]  /*9060*/  SHF.R.U32.HI R32, RZ, 0x10, R25 ;  /* 0x00000010ff207819 */ /* 0x000fe40000011619 */
[----:B------:R-:W-:Y:S02]  /*9070*/  PRMT R30, R52, 0x5432, R30 ;  /* 0x00005432341e7816 */ /* 0x000fe4000000001e */
[----:B------:R-:W-:Y:S02]  /*9080*/  PRMT R25, R55, 0x5432, R0 ;  /* 0x0000543237197816 */ /* 0x000fe40000000000 */
[----:B------:R-:W-:Y:S01]  /*9090*/  SHF.R.U32.HI R33, RZ, 0x10, R33 ;  /* 0x00000010ff217819 */ /* 0x000fe20000011621 */
[----:B------:R-:W-:Y:S01]  /*90a0*/  IMAD.U32 R31, R30, 0x10000, RZ ;  /* 0x000100001e1f7824 */ /* 0x000fe200078e00ff */
[----:B------:R-:W-:-:S02]  /*90b0*/  SHF.R.U64 R28, R34, 0x10, R35 ;  /* 0x00000010221c7819 */ /* 0x000fc40000001223 */
[----:B------:R-:W-:Y:S02]  /*90c0*/  SHF.R.U32.HI R29, RZ, 0x10, R35 ;  /* 0x00000010ff1d7819 */ /* 0x000fe40000011623 */
[----:B------:R-:W-:Y:S02]  /*90d0*/  PRMT R32, R53, 0x5432, R32 ;  /* 0x0000543235207816 */ /* 0x000fe40000000020 */
[--C-:B------:R-:W-:Y:S02]  /*90e0*/  SHF.R.U32.HI R35, RZ, 0x10, R27.reuse ;  /* 0x00000010ff237819 */ /* 0x100fe4000001161b */
[----:B------:R-:W-:Y:S01]  /*90f0*/  SHF.R.U64 R34, R26, 0x10, R27 ;  /* 0x000000101a227819 */ /* 0x000fe2000000121b */
[----:B------:R-:W-:Y:S01]  /*9100*/  IMAD.U32 R26, R25, 0x10000, RZ ;  /* 0x00010000191a7824 */ /* 0x000fe200078e00ff */
[----:B------:R-:W-:Y:S01]  /*9110*/  PRMT R27, R53, 0x5410, R33 ;  /* 0x00005410351b7816 */ /* 0x000fe20000000021 */
[----:B------:R-:W-:Y:S01]  /*9120*/  IMAD.U32 R33, R32, 0x10000, RZ ;  /* 0x0001000020217824 */ /* 0x000fe200078e00ff */
[----:B------:R-:W-:-:S02]  /*9130*/  PRMT R35, R52, 0x5410, R35 ;  /* 0x0000541034237816 */ /* 0x000fc40000000023 */
[C---:B------:R-:W-:Y:S02]  /*9140*/  PRMT R28, R12.reuse, 0x5432, R28 ;  /* 0x000054320c1c7816 */ /* 0x040fe4000000001c */
[----:B------:R-:W-:Y:S01]  /*9150*/  PRMT R29, R12, 0x5410, R29 ;  /* 0x000054100c1d7816 */ /* 0x000fe2000000001d */
[----:B0-----:R-:W-:Y:S02]  /*9160*/  IMAD.U32 R15, R8, 0x10000, RZ ;  /* 0x00010000080f7824 */ /* 0x001fe400078e00ff */
[----:B------:R-:W-:Y:S02]  /*9170*/  IMAD.U32 R20, R9, 0x10000, RZ ;  /* 0x0001000009147824 */ /* 0x000fe400078e00ff */
[C---:B------:R-:W-:Y:S01]  /*9180*/  FMUL.FTZ R37, R15.reuse, R31 ;  /* 0x0000001f0f257220 */ /* 0x040fe20000410000 */
[----:B------:R-:W-:Y:S01]  /*9190*/  FMUL.FTZ R39, R15, R26 ;  /* 0x0000001a0f277220 */ /* 0x000fe20000410000 */
[----:B------:R-:W-:Y:S02]  /*91a0*/  IMAD.U32 R15, R27, 0x10000, RZ ;  /* 0x000100001b0f7824 */ /* 0x000fe400078e00ff */
[----:B------:R-:W-:Y:S01]  /*91b0*/  FMUL.FTZ R41, R20, R33 ;  /* 0x0000002114297220 */ /* 0x000fe20000410000 */
[----:B------:R-:W-:Y:S01]  /*91c0*/  IMAD.U32 R24, R11, 0x10000, RZ ;  /* 0x000100000b187824 */ /* 0x000fe200078e00ff */
[----:B------:R-:W-:Y:S01]  /*91d0*/  LOP3.LUT R8, R8, 0xffff0000, RZ, 0xc0, !PT ;  /* 0xffff000008087812 */ /* 0x000fe200078ec0ff */
[----:B------:R-:W-:Y:S01]  /*91e0*/  FMUL.FTZ R43, R20, R15 ;  /* 0x0000000f142b7220 */ /* 0x000fe20000410000 */
[----:B------:R-:W-:-:S02]  /*91f0*/  LOP3.LUT R25, R25, 0xffff0000, RZ, 0xc0, !PT ;  /* 0xffff000019197812 */ /* 0x000fc400078ec0ff */
[----:B------:R-:W-:Y:S02]  /*9200*/  PRMT R34, R54, 0x5432, R34 ;  /* 0x0000543236227816 */ /* 0x000fe40000000022 */
[----:B------:R-:W-:Y:S02]  /*9210*/  LOP3.LUT R9, R9, 0xffff0000, RZ, 0xc0, !PT ;  /* 0xffff000009097812 */ /* 0x000fe400078ec0ff */
[----:B------:R-:W-:Y:S01]  /*9220*/  LOP3.LUT R32, R32, 0xffff0000, RZ, 0xc0, !PT ;  /* 0xffff000020207812 */ /* 0x000fe200078ec0ff */
[----:B------:R-:W-:-:S04]  /*9230*/  IMAD.U32 R21, R10, 0x10000, RZ ;  /* 0x000100000a157824 */ /* 0x000fc800078e00ff */
[----:B------:R-:W-:Y:S01]  /*9240*/  FMUL.FTZ R20, R9, R32 ;  /* 0x0000002009147220 */ /* 0x000fe20000410000 */
[----:B------:R-:W-:Y:S02]  /*9250*/  LOP3.LUT R10, R10, 0xffff0000, RZ, 0xc0, !PT ;  /* 0xffff00000a0a7812 */ /* 0x000fe400078ec0ff */
[----:B------:R-:W-:Y:S01]  /*9260*/  LOP3.LUT R11, R11, 0xffff0000, RZ, 0xc0, !PT ;  /* 0xffff00000b0b7812 */ /* 0x000fe200078ec0ff */
[----:B---3--:R-:W0:Y:S02]  /*9270*/  LDS.128 R4, [R40+0x18400] ;  /* 0x0184000028047984 */ /* 0x008e240000000c00 */
[----:B0-----:R-:W-:Y:S02]  /*9280*/  IMAD.U32 R0, R4, 0x10000, RZ ;  /* 0x0001000004007824 */ /* 0x001fe400078e00ff */
[----:B------:R-:W-:Y:S02]  /*9290*/  IMAD.U32 R12, R5, 0x10000, RZ ;  /* 0x00010000050c7824 */ /* 0x000fe400078e00ff */
[----:B------:R-:W-:Y:S01]  /*92a0*/  FFMA.FTZ R26, R0, R26, -R37 ;  /* 0x0000001a001a7223 */ /* 0x000fe20000010825 */
[----:B------:R-:W-:-:S02]  /*92b0*/  IMAD.U32 R37, R35, 0x10000, RZ ;  /* 0x0001000023257824 */ /* 0x000fc400078e00ff */
[----:B------:R-:W-:Y:S01]  /*92c0*/  FFMA.FTZ R39, R0, R31, R39 ;  /* 0x0000001f00277223 */ /* 0x000fe20000010027 */
[----:B------:R-:W-:Y:S01]  /*92d0*/  FFMA.FTZ R41, R12, R15, -R41 ;  /* 0x0000000f0c297223 */ /* 0x000fe20000010829 */
[----:B------:R-:W-:Y:S02]  /*92e0*/  IMAD.U32 R14, R7, 0x10000, RZ ;  /* 0x00010000070e7824 */ /* 0x000fe400078e00ff */
[----:B------:R-:W-:Y:S01]  /*92f0*/  FMUL.FTZ R45, R24, R37 ;  /* 0x00000025182d7220 */ /* 0x000fe20000410000 */
[----:B------:R-:W-:Y:S01]  /*9300*/  IMAD.U32 R31, R29, 0x10000, RZ ;  /* 0x000100001d1f7824 */ /* 0x000fe200078e00ff */
[----:B------:R-:W-:Y:S01]  /*9310*/  LOP3.LUT R15, R30, 0xffff0000, RZ, 0xc0, !PT ;  /* 0xffff00001e0f7812 */ /* 0x000fe200078ec0ff */
[----:B------:R-:W-:Y:S01]  /*9320*/  FFMA.FTZ R43, R12, R33, R43 ;  /* 0x000000210c2b7223 */ /* 0x000fe2000001002b */
[----:B------:R-:W-:Y:S01]  /*9330*/  LOP3.LUT R4, R4, 0xffff0000, RZ, 0xc0, !PT ;  /* 0xffff000004047812 */ /* 0x000fe200078ec0ff */
[-C--:B------:R-:W-:Y:S01]  /*9340*/  FMUL.FTZ R24, R24, R31.reuse ;  /* 0x0000001f18187220 */ /* 0x080fe20000410000 */
[----:B------:R-:W-:Y:S01]  /*9350*/  FFMA.FTZ R45, R14, R31, -R45 ;  /* 0x0000001f0e2d7223 */ /* 0x000fe2000001082d */
[----:B------:R-:W-:Y:S01]  /*9360*/  LOP3.LUT R0, R27, 0xffff0000, RZ, 0xc0, !PT ;  /* 0xffff00001b007812 */ /* 0x000fe200078ec0ff */
[C---:B------:R-:W-:Y:S01]  /*9370*/  FMUL.FTZ R31, R8.reuse, R15 ;  /* 0x0000000f081f7220 */ /* 0x040fe20000410000 */
[----:B------:R-:W-:Y:S01]  /*9380*/  FMUL.FTZ R27, R8, R25 ;  /* 0x00000019081b7220 */ /* 0x000fe20000410000 */
[----:B------:R-:W-:Y:S01]  /*9390*/  IMAD.U32 R12, R34, 0x10000, RZ ;  /* 0x00010000220c7824 */ /* 0x000fe200078e00ff */
[----:B------:R-:W-:Y:S01]  /*93a0*/  LOP3.LUT R5, R5, 0xffff0000, RZ, 0xc0, !PT ;  /* 0xffff000005057812 */ /* 0x000fe200078ec0ff */
[----:B------:R-:W-:Y:S01]  /*93b0*/  FFMA.FTZ R37, R14, R37, R24 ;  /* 0x000000250e257223 */ /* 0x000fe20000010018 */
[C---:B------:R-:W-:Y:S01]  /*93c0*/  FFMA.FTZ R31, R4.reuse, R25, -R31 ;  /* 0x00000019041f7223 */ /* 0x040fe2000001081f */
[----:B------:R-:W-:Y:S01]  /*93d0*/  FMUL.FTZ R9, R9, R0 ;  /* 0x0000000009097220 */ /* 0x000fe20000410000 */
[----:B------:R-:W-:Y:S01]  /*93e0*/  FFMA.FTZ R14, R4, R15, R27 ;  /* 0x0000000f040e7223 */ /* 0x000fe2000001001b */
[----:B------:R-:W-:-:S02]  /*93f0*/  IMAD.U32 R13, R6, 0x10000, RZ ;  /* 0x00010000060d7824 */ /* 0x000fc400078e00ff */
[----:B------:R-:W-:Y:S01]  /*9400*/  FMUL.FTZ R4, R21, R12 ;  /* 0x0000000c15047220 */ /* 0x000fe20000410000 */
[----:B------:R-:W-:Y:S02]  /*9410*/  IMAD.U32 R8, R28, 0x10000, RZ ;  /* 0x000100001c087824 */ /* 0x000fe400078e00ff */
[C---:B------:R-:W-:Y:S01]  /*9420*/  FFMA.FTZ R32, R5.reuse, R32, R9 ;  /* 0x0000002005207223 */ /* 0x040fe20000010009 */
[----:B------:R-:W-:Y:S01]  /*9430*/  FFMA.FTZ R20, R5, R0, -R20 ;  /* 0x0000000005147223 */ /* 0x000fe20000010814 */
[----:B------:R-:W-:Y:S01]  /*9440*/  LOP3.LUT R9, R34, 0xffff0000, RZ, 0xc0, !PT ;  /* 0xffff000022097812 */ /* 0x000fe200078ec0ff */
[-C--:B------:R-:W-:Y:S01]  /*9450*/  FMUL.FTZ R24, R21, R8.reuse ;  /* 0x0000000815187220 */ /* 0x080fe20000410000 */
[----:B------:R-:W-:Y:S01]  /*9460*/  FFMA.FTZ R15, R13, R8, -R4 ;  /* 0x000000080d0f7223 */ /* 0x000fe20000010804 */
[----:B------:R-:W-:Y:S02]  /*9470*/  LOP3.LUT R5, R28, 0xffff0000, RZ, 0xc0, !PT ;  /* 0xffff00001c057812 */ /* 0x000fe400078ec0ff */
[----:B------:R-:W-:-:S02]  /*9480*/  LOP3.LUT R4, R35, 0xffff0000, RZ, 0xc0, !PT ;  /* 0xffff000023047812 */ /* 0x000fc400078ec0ff */
[----:B------:R-:W-:Y:S01]  /*9490*/  LOP3.LUT R0, R29, 0xffff0000, RZ, 0xc0, !PT ;  /* 0xffff00001d007812 */ /* 0x000fe200078ec0ff */
[----:B------:R-:W-:Y:S01]  /*94a0*/  FFMA.FTZ R24, R13, R12, R24 ;  /* 0x0000000c0d187223 */ /* 0x000fe20000010018 */
[----:B------:R-:W-:Y:S01]  /*94b0*/  LOP3.LUT R6, R6, 0xffff0000, RZ, 0xc0, !PT ;  /* 0xffff000006067812 */ /* 0x000fe200078ec0ff */
[C---:B------:R-:W-:Y:S01]  /*94c0*/  FMUL.FTZ R13, R10.reuse, R9 ;  /* 0x000000090a0d7220 */ /* 0x040fe20000410000 */
[----:B------:R-:W-:Y:S01]  /*94d0*/  LOP3.LUT R7, R7, 0xffff0000, RZ, 0xc0, !PT ;  /* 0xffff000007077812 */ /* 0x000fe200078ec0ff */
        /* <DEDUP_REMOVED lines=17> */
.L_x_2759:
[----:B------:R-:W-:Y:S05]  /*95f0*/  BSYNC B0 ;  /* 0x0000000000007941 */ /* 0x000fea0003800000 */
.L_x_2745:
        /* <DEDUP_REMOVED lines=8> */
.L_x_2742:
[----:B-12---:R-:W1:Y:S01]  /*9680*/  S2R R0, SR_TID.X ;  /* 0x0000000000007919 */ /* 0x006e620000002100 */
[----:B------:R-:W-:Y:S01]  /*9690*/  ISETP.NE.AND P0, PT, R203, 0x3, PT ;  /* 0x00000003cb00780c */ /* 0x000fe20003f05270 */
[----:B------:R-:W-:Y:S05]  /*96a0*/  WARPSYNC.ALL ;  /* 0x0000000000007948 */ /* 0x000fea0003800000 */
[----:B-1----:R-:W-:-:S05]  /*96b0*/  SHF.R.U32.HI R0, RZ, 0x7, R0 ;  /* 0x00000007ff007819 */ /* 0x002fca0000011600 */
[----:B------:R-:W-:-:S05]  /*96c0*/  VIADD R179, R0, 0x8 ;  /* 0x0000000800b37836 */ /* 0x000fca0000000000 */
[----:B------:R1:W-:Y:S06]  /*96d0*/  BAR.SYNC.DEFER_BLOCKING R179, 0x100 ;  /* 0x000400b30000751d */ /* 0x0003ec0000010000 */
[----:B------:R-:W-:Y:S05]  /*96e0*/  @!P0 BRA `(.L_x_2769) ;  /* 0x0000000000048947 */ /* 0x000fea0003800000 */
[----:B------:R-:W-:Y:S01]  /*96f0*/  BPT.TRAP 0x1 ;  /* 0x000000040000795c */ /* 0x000fe20000300000 */
.L_x_2769:
[----:B---3--:R-:W-:Y:S01]  /*9700*/  IMAD R6, R2, 0x8, R16 ;  /* 0x0000000802067824 */ /* 0x008fe200078e0210 */
[----:B------:R-:W-:-:S04]  /*9710*/  SHF.L.U32 R21, R19, 0x1f, RZ ;  /* 0x0000001f13157819 */ /* 0x000fc800000006ff */
[----:B------:R2:W3:Y:S01]  /*9720*/  SYNCS.PHASECHK.TRANS64.TRYWAIT P2, [R6+URZ+0x22830], R21 ;  /* 0x02283015060075a7 */ /* 0x0004e2000804017f */
[----:B------:R-:W-:Y:S05]  /*9730*/  @!P0 BRA `(.L_x_2770) ;  /* 0x0000000000048947 */ /* 0x000fea0003800000 */
[----:B------:R-:W-:Y:S01]  /*9740*/  BPT.TRAP 0x1 ;  /* 0x000000040000795c */ /* 0x000fe20000300000 */
.L_x_2770:
[----:B0-----:R-:W0:Y:S01]  /*9750*/  S2R R3, SR_TID.X ;  /* 0x0000000000037919 */ /* 0x001e220000002100 */
[----:B------:R-:W-:-:S05]  /*9760*/  VIADD R0, R16, 0x1c400 ;  /* 0x0001c40010007836 */ /* 0x000fca0000000000 */
[----:B------:R-:W-:-:S04]  /*9770*/  SHF.R.U32.HI R0, RZ, 0x4, R0 ;  /* 0x00000004ff007819 */ /* 0x000fc80000011600 */
[----:B------:R-:W-:Y:S02]  /*9780*/  LOP3.LUT R0, R0, 0x3fff, RZ, 0xc0, !PT ;  /* 0x00003fff00007812 */ /* 0x000fe400078ec0ff */
[----:B0-----:R-:W-:-:S04]  /*9790*/  LOP3.LUT R3, R3, 0x7f, RZ, 0xc0, !PT ;  /* 0x0000007f03037812 */ /* 0x001fc800078ec0ff */
[----:B------:R-:W-:Y:S01]  /*97a0*/  ISETP.NE.AND P1, PT, R3, RZ, PT ;  /* 0x000000ff0300720c */ /* 0x000fe20003f25270 */
[----:B---3--:R-:W-:-:S12]  /*97b0*/  @P2 BRA `(.L_x_2771) ;  /* 0x0000000000082947 */ /* 0x008fd80003800000 */
[----:B------:R-:W0:Y:S02]  /*97c0*/  SYNCS.PHASECHK.TRANS64.TRYWAIT P2, [R6+URZ+0x22830], R21 ;  /* 0x02283015060075a7 */ /* 0x000e24000804017f */
[----:B0-----:R-:W-:Y:S05]  /*97d0*/  @!P2 BRA `(.L_x_2772) ;  /* 0x0000018800bca947 */ /* 0x001fea0003800000 */
.L_x_2771:
[----:B------:R-:W-:Y:S05]  /*97e0*/  WARPSYNC.ALL ;  /* 0x0000000000007948 */ /* 0x000fea0003800000 */
[----:B------:R-:W-:-:S05]  /*97f0*/  LOP3.LUT R207, R0, 0x10000, RZ, 0xfc, !PT ;  /* 0x0001000000cf7812 */ /* 0x000fca00078efcff */
[----:B------:R-:W-:Y:S01]  /*9800*/  IMAD R8, R2, 0x300, R207 ;  /* 0x0000030002087824 */ /* 0x000fe200078e02cf */
[----:B------:R-:W-:Y:S01]  /*9810*/  LOP3.LUT R4, R36, 0x10000, RZ, 0xfc, !PT ;  /* 0x0001000024047812 */ /* 0x000fe200078efcff */
[----:B------:R-:W-:Y:S01]  /*9820*/  IMAD.MOV.U32 R9, RZ, RZ, 0x40000040 ;  /* 0x40000040ff097424 */ /* 0x000fe200078e00ff */
[----:B------:R-:W3:Y:S01]  /*9830*/  LDL.LU R76, [R1] ;  /* 0x00000000014c7983 */ /* 0x000ee20000300800 */
[----:B------:R-:W-:Y:S01]  /*9840*/  IMAD.MOV.U32 R5, RZ, RZ, 0x40000040 ;  /* 0x40000040ff057424 */ /* 0x000fe200078e00ff */
[C---:B------:R-:W-:Y:S01]  /*9850*/  R2UR UR6, R8.reuse ;  /* 0x00000000080672ca */ /* 0x040fe200000e0000 */
[----:B-----5:R-:W-:Y:S01]  /*9860*/  WARPGROUP.ARRIVE ;  /* 0x00000000000079c5 */ /* 0x020fe20000000000 */
[----:B------:R-:W-:Y:S01]  /*9870*/  R2UR UR7, R9 ;  /* 0x00000000090772ca */ /* 0x000fe200000e0000 */
[----:B------:R-:W-:Y:S01]  /*9880*/  VIADD R10, R8, 0x2 ;  /* 0x00000002080a7836 */ /* 0x000fe20000000000 */
[C---:B------:R-:W-:Y:S01]  /*9890*/  R2UR UR4, R4.reuse ;  /* 0x00000000040472ca */ /* 0x040fe200000e0000 */
[----:B----4-:R-:W-:Y:S01]  /*98a0*/  VIADD R14, R4, 0x2 ;  /* 0x00000002040e7836 */ /* 0x010fe20000000000 */
[----:B------:R-:W-:Y:S01]  /*98b0*/  R2UR UR5, R5 ;  /* 0x00000000050572ca */ /* 0x000fe200000e0000 */
[----:B------:R-:W-:Y:S01]  /*98c0*/  IMAD.MOV.U32 R11, RZ, RZ, 0x40000040 ;  /* 0x40000040ff0b7424 */ /* 0x000fe200078e00ff */
[----:B------:R-:W4:Y:S01]  /*98d0*/  LDC R20, c[0x0][0x448] ;  /* 0x00011200ff147b82 */ /* 0x000f220000000800 */
[----:B------:R-:W-:Y:S01]  /*98e0*/  IMAD.MOV.U32 R15, RZ, RZ, 0x40000040 ;  /* 0x40000040ff0f7424 */ /* 0x000fe200078e00ff */
[----:B------:R-:W0:Y:S01]  /*98f0*/  S2R R77, SR_TID.X ;  /* 0x00000000004d7919 */ /* 0x000e220000002100 */
[----:B------:R-:W-:Y:S01]  /*9900*/  VIADD R12, R8, 0x4 ;  /* 0x00000004080c7836 */ /* 0x000fe20000000000 */
[----:B------:R-:W-:Y:S01]  /*9910*/  ULDC UR53, c[0x0][0x9dc] ;  /* 0x0002770000357ab9 */ /* 0x000fe20000000800 */
[----:B------:R-:W-:Y:S01]  /*9920*/  IMAD.MOV.U32 R13, RZ, RZ, 0x40000040 ;  /* 0x40000040ff0d7424 */ /* 0x000fe200078e00ff */
[----:B------:R-:W-:Y:S01]  /*9930*/  ULOP3.LUT UR53, URZ, UR53, URZ, 0x33, !UPT ;  /* 0x000000353f357292 */ /* 0x000fe2000f8e333f */
[----:B------:R-:W-:Y:S01]  /*9940*/  IMAD.MOV.U32 R9, RZ, RZ, 0x40000040 ;  /* 0x40000040ff097424 */ /* 0x000fe200078e00ff */
[----:B------:R-:W1:Y:S03]  /*9950*/  LDC.64 R176, c[0x0][0x9e0] ;  /* 0x00027800ffb07b82 */ /* 0x000e660000000a00 */
[----:B------:R-:W-:Y:S01]  /*9960*/  HGMMA.64x96x16.F32.BF16 R24, gdesc[UR4], RZ, !UPT, gsb0 ;  /* 0x01600000041879f0 */ /* 0x000fe2000c0018ff */
[----:B------:R-:W-:Y:S01]  /*9970*/  R2UR UR6, R10 ;  /* 0x000000000a0672ca */ /* 0x000fe200000e0000 */
[----:B------:R-:W-:Y:S01]  /*9980*/  VIADD R10, R4, 0x4 ;  /* 0x00000004040a7836 */ /* 0x000fe20000000000 */
[----:B------:R-:W-:Y:S01]  /*9990*/  R2UR UR7, R11 ;  /* 0x000000000b0772ca */ /* 0x000fe200000e0000 */
[----:B------:R-:W-:Y:S01]  /*99a0*/  IMAD.MOV.U32 R11, RZ, RZ, 0x40000040 ;  /* 0x40000040ff0b7424 */ /* 0x000fe200078e00ff */
[----:B------:R-:W-:-:S02]  /*99b0*/  R2UR UR4, R14 ;  /* 0x000000000e0472ca */ /* 0x000fc400000e0000 */
[----:B------:R-:W-:Y:S02]  /*99c0*/  R2UR UR5, R15 ;  /* 0x000000000f0572ca */ /* 0x000fe400000e0000 */
[----:B----4-:R-:W-:Y:S02]  /*99d0*/  ISETP.NE.AND P2, PT, R20, 0x1, PT ;  /* 0x000000011400780c */ /* 0x010fe40003f45270 */
[----:B0-----:R-:W-:Y:S01]  /*99e0*/  SHF.R.U32.HI R77, RZ, 0x7, R77 ;  /* 0x00000007ff4d7819 */ /* 0x001fe2000001164d */
[----:B------:R-:W-:Y:S02]  /*99f0*/  WARPGROUP.DEPBAR.LE gsb0, 0x0 ;  /* 0x00008000000079c5 */ /* 0x000fe40000010000 */
[----:B------:R-:W-:-:S06]  /*9a00*/  WARPGROUP.ARRIVE ;  /* 0x00000000000079c5 */ /* 0x000fcc0000000000 */
[----:B------:R-:W-:Y:S01]  /*9a10*/  HGMMA.64x96x16.F32.BF16 R24, gdesc[UR4], R24, gsb0 ;  /* 0x01600000041879f0 */ /* 0x000fe20008001818 */
[----:B------:R-:W-:Y:S01]  /*9a20*/  R2UR UR6, R12 ;  /* 0x000000000c0672ca */ /* 0x000fe200000e0000 */
[----:B------:R-:W-:Y:S01]  /*9a30*/  VIADD R12, R8, 0x6 ;  /* 0x00000006080c7836 */ /* 0x000fe20000000000 */
[----:B------:R-:W-:Y:S01]  /*9a40*/  R2UR UR7, R13 ;  /* 0x000000000d0772ca */ /* 0x000fe200000e0000 */
[----:B------:R-:W-:Y:S01]  /*9a50*/  VIADD R8, R4, 0x6 ;  /* 0x0000000604087836 */ /* 0x000fe20000000000 */
[----:B------:R-:W-:Y:S01]  /*9a60*/  R2UR UR4, R10 ;  /* 0x000000000a0472ca */ /* 0x000fe200000e0000 */
[----:B------:R-:W-:Y:S01]  /*9a70*/  IMAD.MOV.U32 R13, RZ, RZ, 0x40000040 ;  /* 0x40000040ff0d7424 */ /* 0x000fe200078e00ff */
        /* <DEDUP_REMOVED lines=8> */
[----:B---3--:R-:W-:-:S04]  /*9b00*/  LOP3.LUT R76, R76, 0xffdfffff, RZ, 0xc0, !PT ;  /* 0xffdfffff4c4c7812 */ /* 0x008fc800078ec0ff */
[----:B------:R-:W-:-:S04]  /*9b10*/  @P2 LOP3.LUT R76, R76, 0x200000, RZ, 0xfc, !PT ;  /* 0x002000004c4c2812 */ /* 0x000fc800078efcff */
[----:B------:R-:W-:Y:S01]  /*9b20*/  LOP3.LUT R76, R76, 0xffefffff, RZ, 0xc0, !PT ;  /* 0xffefffff4c4c7812 */ /* 0x000fe200078ec0ff */
        /* <DEDUP_REMOVED lines=8> */
[----:B------:R-:W0:Y:S01]  /*9bb0*/  @P2 LDC R31, c[0x0][0x450] ;  /* 0x00011400ff1f2b82 */ /* 0x000e220000000800 */
[----:B------:R3:W4:Y:S01]  /*9bc0*/  MUFU.TANH R75, R29 ;  /* 0x0000001d004b7308 */ /* 0x0007220000002400 */
[----:B------:R-:W-:Y:S01]  /*9bd0*/  FMUL.FTZ R7, R30, UR4 ;  /* 0x000000041e077c20 */ /* 0x000fe20008410000 */
[----:B------:R-:W-:Y:S01]  /*9be0*/  FMUL.FTZ R30, R35, UR4 ;  /* 0x00000004231e7c20 */ /* 0x000fe20008410000 */
[----:B------:R-:W-:Y:S01]  /*9bf0*/  FMUL.FTZ R48, R48, UR4 ;  /* 0x0000000430307c20 */ /* 0x000fe20008410000 */
[----:B------:R-:W-:Y:S01]  /*9c00*/  FMUL.FTZ R66, R66, UR4 ;  /* 0x0000000442427c20 */ /* 0x000fe20008410000 */
[----:B------:R-:W-:Y:S01]  /*9c10*/  FMUL.FTZ R28, R28, UR4 ;  /* 0x000000041c1c7c20 */ /* 0x000fe20008410000 */
[----:B------:R-:W-:Y:S01]  /*9c20*/  FMUL.FTZ R32, R32, UR4 ;  /* 0x0000000420207c20 */ /* 0x000fe20008410000 */
[----:B------:R-:W-:Y:S01]  /*9c30*/  FMUL.FTZ R36, R36, UR4 ;  /* 0x0000000424247c20 */ /* 0x000fe20008410000 */
[----:B------:R2:W0:Y:S01]  /*9c40*/  MUFU.TANH R80, R12 ;  /* 0x0000000c00507308 */ /* 0x0004220000002400 */
[----:B---3--:R-:W3:Y:S01]  /*9c50*/  @P2 LDC R29, c[0x0][0x44c] ;  /* 0x00011300ff1d2b82 */ /* 0x008ee20000000800 */
[----:B------:R-:W-:Y:S01]  /*9c60*/  FMUL.FTZ R40, R40, UR4 ;  /* 0x0000000428287c20 */ /* 0x000fe20008410000 */
[----:B------:R-:W-:Y:S01]  /*9c70*/  FMUL.FTZ R25, R25, UR4 ;  /* 0x0000000419197c20 */ /* 0x000fe20008410000 */
[----:B------:R-:W-:Y:S01]  /*9c80*/  FMUL.FTZ R33, R33, UR4 ;  /* 0x0000000421217c20 */ /* 0x000fe20008410000 */
[----:B------:R-:W-:Y:S01]  /*9c90*/  FMUL.FTZ R73, R24, UR4 ;  /* 0x0000000418497c20 */ /* 0x000fe20008410000 */
[----:B------:R-:W-:-:S02]  /*9ca0*/  IMAD R24, R178, -0x60, R201 ;  /* 0xffffffa0b2187824 */ /* 0x000fc400078e02c9 */
[----:B------:R-:W-:Y:S01]  /*9cb0*/  FMUL.FTZ R3, R27, UR4 ;  /* 0x000000041b037c20 */ /* 0x000fe20008410000 */
[----:B------:R1:W0:Y:S01]  /*9cc0*/  MUFU.TANH R84, R48 ;  /* 0x0000003000547308 */ /* 0x0002220000002400 */
[----:B--2---:R-:W-:Y:S02]  /*9cd0*/  IMAD.IADD R12, R211, 0x1, R206 ;  /* 0x00000001d30c7824 */ /* 0x004fe400078e02ce */
[----:B------:R-:W-:Y:S01]  /*9ce0*/  FMUL.FTZ R0, R26, UR4 ;  /* 0x000000041a007c20 */ /* 0x000fe20008410000 */
[----:B------:R-:W-:Y:S01]  /*9cf0*/  FMUL.FTZ R37, R37, UR4 ;  /* 0x0000000425257c20 */ /* 0x000fe20008410000 */
[----:B------:R-:W-:Y:S01]  /*9d00*/  FMUL.FTZ R41, R41, UR4 ;  /* 0x0000000429297c20 */ /* 0x000fe20008410000 */
[----:B------:R-:W-:Y:S02]  /*9d10*/  IMAD.MOV.U32 R35, RZ, RZ, R12 ;  /* 0x000000ffff237224 */ /* 0x000fe400078e000c */
[----:B------:R-:W-:Y:S01]  /*9d20*/  FMUL.FTZ R44, R44, UR4 ;  /* 0x000000042c2c7c20 */ /* 0x000fe20008410000 */
[----:B------:R-:W-:Y:S01]  /*9d30*/  FMUL.FTZ R45, R45, UR4 ;  /* 0x000000042d2d7c20 */ /* 0x000fe20008410000 */
[----:B------:R2:W0:Y:S01]  /*9d40*/  MUFU.TANH R74, R28 ;  /* 0x0000001c004a7308 */ /* 0x0004220000002400 */
[----:B-1----:R-:W-:Y:S01]  /*9d50*/  FMUL.FTZ R48, R54, UR4 ;  /* 0x0000000436307c20 */ /* 0x002fe20008410000 */
[----:B------:R-:W-:Y:S01]  /*9d60*/  FMUL.FTZ R49, R49, UR4 ;  /* 0x0000000431317c20 */ /* 0x000fe20008410000 */
[----:B------:R-:W-:Y:S01]  /*9d70*/  FMUL.FTZ R27, R50, UR4 ;  /* 0x00000004321b7c20 */ /* 0x000fe20008410000 */
[----:B------:R-:W-:Y:S01]  /*9d80*/  FMUL.FTZ R53, R53, UR4 ;  /* 0x0000000435357c20 */ /* 0x000fe20008410000 */
[----:B------:R-:W-:Y:S01]  /*9d90*/  FMUL.FTZ R52, R55, UR4 ;  /* 0x0000000437347c20 */ /* 0x000fe20008410000 */
[----:B------:R-:W-:Y:S01]  /*9da0*/  FMUL.FTZ R56, R56, UR4 ;  /* 0x0000000438387c20 */ /* 0x000fe20008410000 */
[----:B------:R-:W-:Y:S01]  /*9db0*/  FMUL.FTZ R57, R57, UR4 ;  /* 0x0000000439397c20 */ /* 0x000fe20008410000 */
[----:B------:R1:W0:Y:S01]  /*9dc0*/  MUFU.TANH R54, R66 ;  /* 0x0000004200367308 */ /* 0x0002220000002400 */
[----:B---3--:R-:W-:-:S04]  /*9dd0*/  @P2 IMAD.HI.U32 R20, R12, R29, RZ ;  /* 0x0000001d0c142227 */ /* 0x008fc800078e00ff */
[----:B--2---:R-:W-:Y:S01]  /*9de0*/  FMUL.FTZ R28, R34, UR4 ;  /* 0x00000004221c7c20 */ /* 0x004fe20008410000 */
[----:B------:R-:W-:Y:S01]  /*9df0*/  FMUL.FTZ R34, R39, UR4 ;  /* 0x0000000427227c20 */ /* 0x000fe20008410000 */
[----:B------:R-:W-:Y:S01]  /*9e00*/  FMUL.FTZ R58, R58, UR4 ;  /* 0x000000043a3a7c20 */ /* 0x000fe20008410000 */
[----:B------:R-:W-:Y:S01]  /*9e10*/  FMUL.FTZ R59, R59, UR4 ;  /* 0x000000043b3b7c20 */ /* 0x000fe20008410000 */
[----:B0-----:R-:W-:Y:S01]  /*9e20*/  @P2 SHF.R.U32.HI R35, RZ, R31, R20 ;  /* 0x0000001fff232219 */ /* 0x001fe20000011614 */
[----:B------:R-:W-:Y:S01]  /*9e30*/  FMUL.FTZ R60, R60, UR4 ;  /* 0x000000043c3c7c20 */ /* 0x000fe20008410000 */
[----:B------:R-:W-:Y:S01]  /*9e40*/  ISETP.GE.AND P2, PT, R177, 0x1, PT ;  /* 0x00000001b100780c */ /* 0x000fe20003f46270 */
[----:B------:R0:W2:Y:S01]  /*9e50*/  MUFU.TANH R100, R32 ;  /* 0x0000002000647308 */ /* 0x0000a20000002400 */
[----:B------:R-:W-:Y:S01]  /*9e60*/  FMUL.FTZ R61, R61, UR4 ;  /* 0x000000043d3d7c20 */ /* 0x000fe20008410000 */
[----:B-1----:R-:W1:Y:S01]  /*9e70*/  SHFL.IDX PT, R66, R35, RZ, 0x1c1f ;  /* 0x001c1fff23427589 */ /* 0x002e6200000e0000 */
[----:B------:R-:W-:Y:S01]  /*9e80*/  FMUL.FTZ R64, R64, UR4 ;  /* 0x0000000440407c20 */ /* 0x000fe20008410000 */
[----:B------:R-:W-:Y:S01]  /*9e90*/  FMUL.FTZ R65, R65, UR4 ;  /* 0x0000000441417c20 */ /* 0x000fe20008410000 */
[----:B------:R-:W-:Y:S01]  /*9ea0*/  FMUL.FTZ R68, R68, UR4 ;  /* 0x0000000444447c20 */ /* 0x000fe20008410000 */
[----:B------:R-:W-:Y:S01]  /*9eb0*/  FMUL.FTZ R69, R69, UR4 ;  /* 0x0000000445457c20 */ /* 0x000fe20008410000 */
[----:B------:R-:W-:Y:S01]  /*9ec0*/  FMUL.FTZ R31, R70, UR4 ;  /* 0x00000004461f7c20 */ /* 0x000fe20008410000 */
[----:B------:R3:W1:Y:S01]  /*9ed0*/  MUFU.TANH R96, R36 ;  /* 0x0000002400607308 */ /* 0x0006620000002400 */
[----:B0-----:R-:W-:Y:S01]  /*9ee0*/  FMUL.FTZ R32, R38, UR4 ;  /* 0x0000000426207c20 */ /* 0x001fe20008410000 */
[----:B------:R-:W-:Y:S01]  /*9ef0*/  FMUL.FTZ R38, R43, UR4 ;  /* 0x000000042b267c20 */ /* 0x000fe20008410000 */
[----:B------:R-:W-:Y:S01]  /*9f00*/  VIADD R29, R24, 0x61 ;  /* 0x00000061181d7836 */ /* 0x000fe20000000000 */
[----:B------:R-:W-:Y:S01]  /*9f10*/  @P2 LOP3.LUT R76, R76, 0x100000, RZ, 0xfc, !PT ;  /* 0x001000004c4c2812 */ /* 0x000fe200078efcff */
[----:B------:R-:W-:Y:S01]  /*9f20*/  FMUL.FTZ R63, R63, UR4 ;  /* 0x000000043f3f7c20 */ /* 0x000fe20008410000 */
[----:B------:R-:W-:Y:S01]  /*9f30*/  @!P1 VIADD R12, R6, 0x22840 ;  /* 0x00022840060c9836 */ /* 0x000fe20000000000 */
[----:B------:R-:W-:Y:S01]  /*9f40*/  IADD3 R20, -R77, 0xb, RZ ;  /* 0x0000000b4d147810 */ /* 0x000fe20007ffe1ff */
[----:B------:R0:W1:Y:S01]  /*9f50*/  MUFU.TANH R92, R40 ;  /* 0x00000028005c7308 */ /* 0x0000620000002400 */
[----:B------:R1:W-:Y:S01]  /*9f60*/  STL [R1], R76 ;  /* 0x0000004c01007387 */ /* 0x0003e20000100800 */
[----:B---3--:R-:W-:Y:S01]  /*9f70*/  FMUL.FTZ R36, R42, UR4 ;  /* 0x000000042a247c20 */ /* 0x008fe20008410000 */
[----:B------:R-:W-:Y:S01]  /*9f80*/  FMUL.FTZ R42, R47, UR4 ;  /* 0x000000042f2a7c20 */ /* 0x000fe20008410000 */
[----:B------:R-:W-:Y:S01]  /*9f90*/  IMAD.MOV.U32 R39, RZ, RZ, -0x60 ;  /* 0xffffffa0ff277424 */ /* 0x000fe200078e00ff */
[----:B------:R-:W-:Y:S01]  /*9fa0*/  @!P1 PRMT R12, RZ, 0x654, R12 ;  /* 0x00000654ff0c9816 */ /* 0x000fe2000000000c */
[----:B------:R-:W-:Y:S01]  /*9fb0*/  FMUL.FTZ R62, R62, UR4 ;  /* 0x000000043e3e7c20 */ /* 0x000fe20008410000 */
[----:B------:R3:W-:Y:S06]  /*9fc0*/  BAR.ARV R20, 0x100 ;  /* 0x000400140000751d */ /* 0x0007ec0000002000 */
[----:B------:R4:W1:Y:S01]  /*9fd0*/  MUFU.TANH R72, R25 ;  /* 0x0000001900487308 */ /* 0x0008620000002400 */
[----:B0-----:R-:W-:Y:S01]  /*9fe0*/  FMUL.FTZ R40, R46, UR4 ;  /* 0x000000042e287c20 */ /* 0x001fe20008410000 */
[----:B------:R-:W-:Y:S01]  /*9ff0*/  FMUL.FTZ R46, R51, UR4 ;  /* 0x00000004332e7c20 */ /* 0x000fe20008410000 */
[----:B------:R-:W-:Y:S01]  /*a000*/  IMAD R51, R178, R39, 0x60 ;  /* 0x00000060b2337424 */ /* 0x000fe200078e0227 */
[----:B------:R3:W-:Y:S04]  /*a010*/  @!P1 SYNCS.ARRIVE.TRANS64.RED.A1T0 RZ, [R12+URZ], RZ ;  /* 0x000000ff0cff99a7 */ /* 0x0007e8000810043f */
[----:B------:R0:W1:Y:S01]  /*a020*/  MUFU.TANH R98, R33 ;  /* 0x0000002100627308 */ /* 0x0000620000002400 */
[----:B----4-:R-:W-:-:S07]  /*a030*/  FMUL.FTZ R25, R67, UR4 ;  /* 0x0000000443197c20 */ /* 0x010fce0008410000 */
[----:B------:R4:W1:Y:S01]  /*a040*/  MUFU.TANH R94, R37 ;  /* 0x00000025005e7308 */ /* 0x0008620000002400 */
[----:B0-----:R-:W-:-:S07]  /*a050*/  FMUL.FTZ R33, R71, UR4 ;  /* 0x0000000447217c20 */ /* 0x001fce0008410000 */
[----:B------:R-:W0:Y:S01]  /*a060*/  MUFU.TANH R73, R73 ;  /* 0x0000004900497308 */ /* 0x000e220000002400 */
[----:B----4-:R-:W-:Y:S02]  /*a070*/  IMAD R37, R202, -0x2, R29 ;  /* 0xfffffffeca257824 */ /* 0x010fe400078e021d */
[----:B------:R-:W-:Y:S02]  /*a080*/  VIADD R29, R24, 0x60 ;  /* 0x00000060181d7836 */ /* 0x000fe40000000000 */
[----:B------:R-:W-:Y:S02]  /*a090*/  IMAD.IADD R37, R37, 0x1, -R200 ;  /* 0x0000000125257824 */ /* 0x000fe400078e0ac8 */
[----:B------:R-:W-:Y:S01]  /*a0a0*/  IMAD R102, R202, -0x2, R29 ;  /* 0xfffffffeca667824 */ /* 0x000fe200078e021d */
[----:B------:R-:W4:Y:S01]  /*a0b0*/  MUFU.TANH R0, R0 ;  /* 0x0000000000007308 */ /* 0x000f220000002400 */
[C---:B------:R-:W-:Y:S02]  /*a0c0*/  IMAD.IADD R39, R37.reuse, 0x1, R176 ;  /* 0x0000000125277824 */ /* 0x040fe400078e02b0 */
[----:B------:R-:W-:-:S03]  /*a0d0*/  VIADD R47, R37, UR53 ;  /* 0x00000035252f7c36 */ /* 0x000fc60008000000 */
[----:B-1----:R-:W-:Y:S01]  /*a0e0*/  VIADDMNMX R26, R66, R39, R102, PT ;  /* 0x00000027421a7246 */ /* 0x002fe20003800166 */
        /* <DEDUP_REMOVED lines=35> */
[----:B------:R2:W0:Y:S02]  /*a320*/  MUFU.TANH R43, R62 ;  /* 0x0000003e002b7308 */ /* 0x0004240000002400 */
[----:B--2---:R-:W-:Y:S01]  /*a330*/  IMAD R62, R202, -0x2, R51 ;  /* 0xfffffffeca3e7824 */ /* 0x004fe200078e0233 */
[----:B-1-34-:R-:W-:Y:S06]  /*a340*/  @!P2 BRA `(.L_x_2773) ;  /* 0x00000000004ca947 */ /* 0x01afec0003800000 */
[----:B------:R-:W-:Y:S01]  /*a350*/  IADD3 R12, -R200, R201, R66 ;  /* 0x000000c9c80c7210 */ /* 0x000fe20007ffe142 */
[----:B------:R-:W-:Y:S03]  /*a360*/  BSSY B0, `(.L_x_2774) ;  /* 0x000000e000007945 */ /* 0x000fe60003800000 */
[----:B------:R-:W-:-:S13]  /*a370*/  ISETP.GT.AND P2, PT, R12, -0x1, PT ;  /* 0xffffffff0c00780c */ /* 0x000fda0003f44270 */
[----:B------:R-:W-:Y:S05]  /*a380*/  @P2 BRA `(.L_x_2775) ;  /* 0x00000000001c2947 */ /* 0x000fea0003800000 */
[----:B------:R-:W-:Y:S02]  /*a390*/  ISETP.NE.AND P2, PT, R177, 0x1, PT ;  /* 0x00000001b100780c */ /* 0x000fe40003f45270 */
[----:B------:R-:W-:-:S11]  /*a3a0*/  LOP3.LUT R37, RZ, R12, RZ, 0x33, !PT ;  /* 0x0000000cff257212 */ /* 0x000fd600078e33ff */
[----:B------:R-:W1:Y:S02]  /*a3b0*/  @P2 LDC.64 R66, c[0x0][0x9e8] ;  /* 0x00027a00ff422b82 */ /* 0x000e640000000a00 */
[----:B-1----:R-:W-:-:S05]  /*a3c0*/  @P2 IMAD.HI.U32 R12, R37, R66, RZ ;  /* 0x00000042250c2227 */ /* 0x002fca00078e00ff */
[----:B------:R-:W-:-:S04]  /*a3d0*/  @P2 SHF.R.U32.HI R37, RZ, R67, R12 ;  /* 0x00000043ff252219 */ /* 0x000fc8000001160c */
[----:B------:R-:W-:Y:S01]  /*a3e0*/  LOP3.LUT R12, RZ, R37, RZ, 0x33, !PT ;  /* 0x00000025ff0c7212 */ /* 0x000fe200078e33ff */
[----:B------:R-:W-:Y:S06]  /*a3f0*/  BRA `(.L_x_2776) ;  /* 0x0000000000107947 */ /* 0x000fec0003800000 */
.L_x_2775:
[----:B------:R-:W-:-:S13]  /*a400*/  ISETP.NE.AND P2, PT, R177, 0x1, PT ;  /* 0x00000001b100780c */ /* 0x000fda0003f45270 */
[----:B------:R-:W1:Y:S02]  /*a410*/  @P2 LDC.64 R66, c[0x0][0x9e8] ;  /* 0x00027a00ff422b82 */ /* 0x000e640000000a00 */
[----:B-1----:R-:W-:-:S05]  /*a420*/  @P2 IMAD.HI.U32 R24, R12, R66, RZ ;  /* 0x000000420c182227 */ /* 0x002fca00078e00ff */
[----:B------:R-:W-:-:S07]  /*a430*/  @P2 SHF.R.U32.HI R12, RZ, R67, R24 ;  /* 0x00000043ff0c2219 */ /* 0x000fce0000011618 */
.L_x_2776:
[----:B------:R-:W-:Y:S05]  /*a440*/  BSYNC B0 ;  /* 0x0000000000007941 */ /* 0x000fea0003800000 */
.L_x_2774:
[----:B------:R-:W-:-:S05]  /*a450*/  IMAD R12, R12, R177, R62 ;  /* 0x000000b10c0c7224 */ /* 0x000fca00078e023e */
[----:B------:R-:W-:Y:S02]  /*a460*/  VIMNMX R29, R29, R12, !PT ;  /* 0x0000000c1d1d7248 */ /* 0x000fe40007fe0100 */
[----:B------:R-:W-:-:S07]  /*a470*/  VIADDMNMX R26, R12, R177, R26, PT ;  /* 0x000000b10c1a7246 */ /* 0x000fce000380011a */
.L_x_2773:
[C---:B------:R-:W-:Y:S02]  /*a480*/  ISETP.GE.AND P2, PT, R51.reuse, 0x2, PT ;  /* 0x000000023300780c */ /* 0x040fe40003f46270 */
[----:B------:R-:W-:Y:S02]  /*a490*/  ISETP.GE.AND P6, PT, R51, 0x9, PT ;  /* 0x000000093300780c */ /* 0x000fe40003fc6270 */
[----:B------:R-:W-:Y:S02]  /*a4a0*/  ISETP.GT.AND P3, PT, R29, 0x1, !P2 ;  /* 0x000000011d00780c */ /* 0x000fe40005764270 */
[----:B------:R-:W-:Y:S02]  /*a4b0*/  ISETP.GE.AND P4, PT, R51, 0xa, PT ;  /* 0x0000000a3300780c */ /* 0x000fe40003f86270 */
[----:B------:R-:W-:Y:S02]  /*a4c0*/  ISETP.LT.OR P3, PT, R26, 0x2, P3 ;  /* 0x000000021a00780c */ /* 0x000fe40001f61670 */
[----:B------:R-:W-:-:S02]  /*a4d0*/  P2R R55, PR, RZ, 0x10 ;  /* 0x00000010ff377803 */ /* 0x000fc40000000000 */
[----:B------:R-:W-:Y:S02]  /*a4e0*/  FSEL R104, R72, -INF , !P3 ;  /* 0xff80000048687808 */ /* 0x000fe40005800000 */
[----:B------:R-:W-:-:S04]  /*a4f0*/  ISETP.GT.AND P3, PT, R29, 0x8, !P6 ;  /* 0x000000081d00780c */ /* 0x000fc80007764270 */
[----:B------:R-:W-:-:S04]  /*a500*/  ISETP.LT.OR P3, PT, R26, 0x9, P3 ;  /* 0x000000091a00780c */ /* 0x000fc80001f61670 */
[----:B------:R-:W-:Y:S02]  /*a510*/  FSEL R154, R74, -INF , !P3 ;  /* 0xff8000004a9a7808 */ /* 0x000fe40005800000 */
[----:B------:R-:W-:Y:S02]  /*a520*/  ISETP.GT.AND P3, PT, R29, 0x9, !P4 ;  /* 0x000000091d00780c */ /* 0x000fe40006764270 */
[----:B------:R-:W-:Y:S02]  /*a530*/  ISETP.GE.AND P4, PT, R51, 0x11, PT ;  /* 0x000000113300780c */ /* 0x000fe40003f86270 */
[----:B------:R-:W-:Y:S02]  /*a540*/  ISETP.LT.OR P3, PT, R26, 0xa, P3 ;  /* 0x0000000a1a00780c */ /* 0x000fe40001f61670 */
[----:B------:R-:W-:Y:S02]  /*a550*/  P2R R63, PR, RZ, 0x10 ;  /* 0x00000010ff3f7803 */ /* 0x000fe40000000000 */
[----:B------:R-:W-:-:S02]  /*a560*/  FSEL R106, R75, -INF , !P3 ;  /* 0xff8000004b6a7808 */ /* 0x000fc40005800000 */
[----:B------:R-:W-:Y:S02]  /*a570*/  ISETP.GT.AND P3, PT, R29, 0x10, !P4 ;  /* 0x000000101d00780c */ /* 0x000fe40006764270 */
[----:B------:R-:W-:Y:S02]  /*a580*/  ISETP.GE.AND P4, PT, R51, 0x12, PT ;  /* 0x000000123300780c */ /* 0x000fe40003f86270 */
[----:B------:R-:W-:Y:S02]  /*a590*/  ISETP.LT.OR P3, PT, R26, 0x11, P3 ;  /* 0x000000111a00780c */ /* 0x000fe40001f61670 */
[----:B------:R-:W-:Y:S02]  /*a5a0*/  P2R R67, PR, RZ, 0x10 ;  /* 0x00000010ff437803 */ /* 0x000fe40000000000 */
[----:B------:R-:W-:Y:S02]  /*a5b0*/  FSEL R100, R100, -INF , !P3 ;  /* 0xff80000064647808 */ /* 0x000fe40005800000 */
[----:B------:R-:W-:-:S02]  /*a5c0*/  ISETP.GT.AND P3, PT, R29, 0x11, !P4 ;  /* 0x000000111d00780c */ /* 0x000fc40006764270 */
[----:B------:R-:W-:Y:S02]  /*a5d0*/  ISETP.GE.AND P4, PT, R51, 0x19, PT ;  /* 0x000000193300780c */ /* 0x000fe40003f86270 */
[----:B------:R-:W-:Y:S02]  /*a5e0*/  ISETP.LT.OR P3, PT, R26, 0x12, P3 ;  /* 0x000000121a00780c */ /* 0x000fe40001f61670 */
[----:B------:R-:W-:Y:S02]  /*a5f0*/  P2R R71, PR, RZ, 0x10 ;  /* 0x00000010ff477803 */ /* 0x000fe40000000000 */
[----:B------:R-:W-:Y:S02]  /*a600*/  FSEL R98, R98, -INF , !P3 ;  /* 0xff80000062627808 */ /* 0x000fe40005800000 */
[----:B------:R-:W-:Y:S02]  /*a610*/  ISETP.GT.AND P3, PT, R29, 0x18, !P4 ;  /* 0x000000181d00780c */ /* 0x000fe40006764270 */
[----:B------:R-:W-:-:S02]  /*a620*/  ISETP.GE.AND P4, PT, R51, 0x1a, PT ;  /* 0x0000001a3300780c */ /* 0x000fc40003f86270 */
[----:B------:R-:W-:Y:S02]  /*a630*/  ISETP.LT.OR P3, PT, R26, 0x19, P3 ;  /* 0x000000191a00780c */ /* 0x000fe40001f61670 */
[----:B------:R-:W-:Y:S02]  /*a640*/  P2R R75, PR, RZ, 0x10 ;  /* 0x00000010ff4b7803 */ /* 0x000fe40000000000 */
[----:B------:R-:W-:Y:S02]  /*a650*/  FSEL R96, R96, -INF , !P3 ;  /* 0xff80000060607808 */ /* 0x000fe40005800000 */
[----:B------:R-:W-:Y:S02]  /*a660*/  ISETP.GT.AND P3, PT, R29, 0x19, !P4 ;  /* 0x000000191d00780c */ /* 0x000fe40006764270 */
[----:B------:R-:W-:Y:S02]  /*a670*/  ISETP.GE.AND P4, PT, R51, 0x21, PT ;  /* 0x000000213300780c */ /* 0x000fe40003f86270 */
[----:B------:R-:W-:-:S02]  /*a680*/  ISETP.LT.OR P3, PT, R26, 0x1a, P3 ;  /* 0x0000001a1a00780c */ /* 0x000fc40001f61670 */
[----:B------:R-:W-:Y:S02]  /*a690*/  P2R R77, PR, RZ, 0x10 ;  /* 0x00000010ff4d7803 */ /* 0x000fe40000000000 */
[----:B------:R-:W-:Y:S02]  /*a6a0*/  FSEL R94, R94, -INF , !P3 ;  /* 0xff8000005e5e7808 */ /* 0x000fe40005800000 */
[----:B------:R-:W-:Y:S02]  /*a6b0*/  ISETP.GT.AND P3, PT, R29, 0x20, !P4 ;  /* 0x000000201d00780c */ /* 0x000fe40006764270 */
[----:B------:R-:W-:Y:S02]  /*a6c0*/  ISETP.GE.AND P4, PT, R51, 0x22, PT ;  /* 0x000000223300780c */ /* 0x000fe40003f86270 */
[----:B------:R-:W-:Y:S02]  /*a6d0*/  ISETP.LT.OR P3, PT, R26, 0x21, P3 ;  /* 0x000000211a00780c */ /* 0x000fe40001f61670 */
[----:B------:R-:W-:-:S02]  /*a6e0*/  P2R R66, PR, RZ, 0x10 ;  /* 0x00000010ff427803 */ /* 0x000fc40000000000 */
[----:B------:R-:W-:Y:S02]  /*a6f0*/  FSEL R92, R92, -INF , !P3 ;  /* 0xff8000005c5c7808 */ /* 0x000fe40005800000 */
[----:B------:R-:W-:Y:S02]  /*a700*/  ISETP.GT.AND P3, PT, R29, 0x21, !P4 ;  /* 0x000000211d00780c */ /* 0x000fe40006764270 */
[----:B------:R-:W-:Y:S02]  /*a710*/  ISETP.GE.AND P4, PT, R51, 0x29, PT ;  /* 0x000000293300780c */ /* 0x000fe40003f86270 */
[----:B------:R-:W-:-:S04]  /*a720*/  ISETP.LT.OR P3, PT, R26, 0x22, P3 ;  /* 0x000000221a00780c */ /* 0x000fc80001f61670 */
[----:B0-----:R-:W-:Y:S02]  /*a730*/  FSEL R90, R41, -INF , !P3 ;  /* 0xff800000295a7808 */ /* 0x001fe40005800000 */
[----:B------:R-:W-:Y:S02]  /*a740*/  ISETP.GT.AND P3, PT, R29, 0x28, !P4 ;  /* 0x000000281d00780c */ /* 0x000fe40006764270 */
[----:B------:R-:W-:Y:S02]  /*a750*/  P2R R41, PR, RZ, 0x10 ;  /* 0x00000010ff297803 */ /* 0x000fe40000000000 */
[----:B------:R-:W-:Y:S02]  /*a760*/  ISETP.LT.OR P3, PT, R26, 0x29, P3 ;  /* 0x000000291a00780c */ /* 0x000fe40001f61670 */
[----:B------:R-:W-:Y:S02]  /*a770*/  ISETP.GE.AND P4, PT, R51, 0x2a, PT ;  /* 0x0000002a3300780c */ /* 0x000fe40003f86270 */
[----:B------:R-:W-:-:S02]  /*a780*/  FSEL R88, R44, -INF , !P3 ;  /* 0xff8000002c587808 */ /* 0x000fc40005800000 */
[----:B------:R-:W-:Y:S01]  /*a790*/  ISETP.GT.AND P3, PT, R29, 0x29, !P4 ;  /* 0x000000291d00780c */ /* 0x000fe20006764270 */
[----:B------:R-:W0:Y:S01]  /*a7a0*/  SHFL.IDX PT, R44, R35, 0x1, 0x1c1f ;  /* 0x003c1f00232c7f89 */ /* 0x000e2200000e0000 */
        /* <DEDUP_REMOVED lines=11> */
[C---:B------:R-:W-:Y:S01]  /*a860*/  ISETP.LT.OR P3, PT, R26.reuse, 0x32, P3 ;  /* 0x000000321a00780c */ /* 0x040fe20001f61670 */
[----:B0-----:R-:W-:Y:S01]  /*a870*/  IMAD.IADD R37, R47, 0x1, R44 ;  /* 0x000000012f257824 */ /* 0x001fe200078e022c */
        /* <DEDUP_REMOVED lines=40> */
[----:B------:R-:W-:-:S02]  /*ab00*/  VIADDMNMX R102, R44, R39, R102, PT ;  /* 0x000000272c667246 */ /* 0x000fc40003800166 */
[----:B------:R-:W-:Y:S02]  /*ab10*/  FSEL R12, R65, -INF , !P3 ;  /* 0xff800000410c7808 */ /* 0x000fe40005800000 */
[----:B------:R-:W-:-:S04]  /*ab20*/  ISETP.GE.AND P3, PT, R51, 0x59, PT ;  /* 0x000000593300780c */ /* 0x000fc80003f66270 */
[----:B------:R-:W-:-:S04]  /*ab30*/  ISETP.GT.AND P4, PT, R29, 0x58, !P3 ;  /* 0x000000581d00780c */ /* 0x000fc80005f84270 */
[----:B------:R-:W-:-:S04]  /*ab40*/  ISETP.LT.OR P4, PT, R26, 0x59, P4 ;  /* 0x000000591a00780c */ /* 0x000fc80002781670 */
[----:B------:R-:W-:Y:S02]  /*ab50*/  FSEL R24, R68, -INF , !P4 ;  /* 0xff80000044187808 */ /* 0x000fe40006000000 */
[----:B------:R-:W-:-:S04]  /*ab60*/  ISETP.GE.AND P4, PT, R51, 0x1, PT ;  /* 0x000000013300780c */ /* 0x000fc80003f86270 */
[----:B------:R-:W-:-:S04]  /*ab70*/  ISETP.GT.AND P5, PT, R29, RZ, !P4 ;  /* 0x000000ff1d00720c */ /* 0x000fc800067a4270 */
[----:B------:R-:W-:-:S04]  /*ab80*/  ISETP.LT.OR P5, PT, R26, 0x1, P5 ;  /* 0x000000011a00780c */ /* 0x000fc80002fa1670 */
[----:B------:R-:W-:Y:S02]  /*ab90*/  FSEL R152, R73, -INF , !P5 ;  /* 0xff80000049987808 */ /* 0x000fe40006800000 */
[----:B------:R-:W-:-:S04]  /*aba0*/  ISETP.GE.AND P5, PT, R51, 0x5a, PT ;  /* 0x0000005a3300780c */ /* 0x000fc80003fa6270 */
[----:B------:R-:W-:Y:S02]  /*abb0*/  P2R R51, PR, RZ, 0x20 ;  /* 0x00000020ff337803 */ /* 0x000fe40000000000 */
[----:B------:R-:W-:-:S04]  /*abc0*/  ISETP.GT.AND P5, PT, R29, 0x59, !P5 ;  /* 0x000000591d00780c */ /* 0x000fc80006fa4270 */
        /* <DEDUP_REMOVED lines=15> */
.L_x_2779:
[----:B------:R-:W-:-:S13]  /*acc0*/  ISETP.NE.AND P5, PT, R177, 0x1, PT ;  /* 0x00000001b100780c */ /* 0x000fda0003fa5270 */
[----:B------:R-:W0:Y:S02]  /*acd0*/  @P5 LDC.64 R44, c[0x0][0x9e8] ;  /* 0x00027a00ff2c5b82 */ /* 0x000e240000000a00 */
[----:B0-----:R-:W-:-:S05]  /*ace0*/  @P5 IMAD.HI.U32 R44, R29, R44, RZ ;  /* 0x0000002c1d2c5227 */ /* 0x001fca00078e00ff */
[----:B------:R-:W-:-:S07]  /*acf0*/  @P5 SHF.R.U32.HI R29, RZ, R45, R44 ;  /* 0x0000002dff1d5219 */ /* 0x000fce000001162c */
.L_x_2780:
[----:B------:R-:W-:Y:S05]  /*ad00*/  BSYNC B0 ;  /* 0x0000000000007941 */ /* 0x000fea0003800000 */
.L_x_2778:
[----:B------:R-:W-:-:S05]  /*ad10*/  IMAD R44, R29, R177, R62 ;  /* 0x000000b11d2c7224 */ /* 0x000fca00078e023e */
[----:B------:R-:W-:Y:S02]  /*ad20*/  VIMNMX R37, R37, R44, !PT ;  /* 0x0000002c25257248 */ /* 0x000fe40007fe0100 */
[----:B------:R-:W-:-:S07]  /*ad30*/  VIADDMNMX R102, R44, R177, R102, PT ;  /* 0x000000b12c667246 */ /* 0x000fce0003800166 */
.L_x_2777:
[C---:B------:R-:W-:Y:S01]  /*ad40*/  ISETP.GT.AND P2, PT, R37.reuse, 0x1, !P2 ;  /* 0x000000012500780c */ /* 0x040fe20005744270 */
[----:B------:R-:W-:Y:S01]  /*ad50*/  ULDC UR4, c[0x0][0x988] ;  /* 0x0002620000047ab9 */ /* 0x000fe20000000800 */
[----:B------:R-:W-:Y:S02]  /*ad60*/  ISETP.GT.AND P6, PT, R37, 0x8, !P6 ;  /* 0x000000082500780c */ /* 0x000fe400077c4270 */
[C---:B------:R-:W-:Y:S02]  /*ad70*/  ISETP.LT.OR P2, PT, R102.reuse, 0x2, P2 ;  /* 0x000000026600780c */ /* 0x040fe40001741670 */
[----:B------:R-:W-:Y:S02]  /*ad80*/  ISETP.LT.OR P6, PT, R102, 0x9, P6 ;  /* 0x000000096600780c */ /* 0x000fe400037c1670 */
[----:B------:R-:W-:Y:S02]  /*ad90*/  FSEL R68, R3, -INF , !P2 ;  /* 0xff80000003447808 */ /* 0x000fe40005000000 */
[----:B------:R-:W-:-:S02]  /*ada0*/  ISETP.NE.AND P2, PT, R55, RZ, PT ;  /* 0x000000ff3700720c */ /* 0x000fc40003f45270 */
[C---:B------:R-:W-:Y:S02]  /*adb0*/  ISETP.GT.AND P4, PT, R37.reuse, RZ, !P4 ;  /* 0x000000ff2500720c */ /* 0x040fe40006784270 */
[----:B------:R-:W-:Y:S02]  /*adc0*/  ISETP.GT.AND P2, PT, R37, 0x9, !P2 ;  /* 0x000000092500780c */ /* 0x000fe40005744270 */
[----:B------:R-:W-:Y:S02]  /*add0*/  ISETP.NE.AND P5, PT, R66, RZ, PT ;  /* 0x000000ff4200720c */ /* 0x000fe40003fa5270 */
[----:B------:R-:W-:Y:S02]  /*ade0*/  ISETP.LT.OR P2, PT, R102, 0xa, P2 ;  /* 0x0000000a6600780c */ /* 0x000fe40001741670 */
[----:B------:R-:W-:Y:S02]  /*adf0*/  FSEL R66, R7, -INF , !P6 ;  /* 0xff80000007427808 */ /* 0x000fe40007000000 */
[----:B------:R-:W-:Y:S01]  /*ae00*/  FSEL R62, R13, -INF , !P2 ;  /* 0xff8000000d3e7808 */ /* 0x000fe20005000000 */
[----:B------:R-:W-:Y:S01]  /*ae10*/  IMAD.U32 R13, RZ, RZ, UR4 ;  /* 0x00000004ff0d7e24 */ /* 0x000fe2000f8e00ff */
[----:B------:R-:W-:-:S02]  /*ae20*/  ISETP.NE.AND P2, PT, R63, RZ, PT ;  /* 0x000000ff3f00720c */ /* 0x000fc40003f45270 */
[----:B------:R-:W-:Y:S02]  /*ae30*/  ISETP.NE.AND P6, PT, R77, RZ, PT ;  /* 0x000000ff4d00720c */ /* 0x000fe40003fc5270 */
[----:B------:R-:W-:Y:S02]  /*ae40*/  ISETP.GT.AND P2, PT, R37, 0x10, !P2 ;  /* 0x000000102500780c */ /* 0x000fe40005744270 */
[C---:B------:R-:W-:Y:S02]  /*ae50*/  ISETP.LT.OR P4, PT, R102.reuse, 0x1, P4 ;  /* 0x000000016600780c */ /* 0x040fe40002781670 */
[----:B------:R-:W-:Y:S02]  /*ae60*/  ISETP.LT.OR P2, PT, R102, 0x11, P2 ;  /* 0x000000116600780c */ /* 0x000fe40001741670 */
[----:B------:R-:W-:Y:S02]  /*ae70*/  FSEL R35, R0, -INF , !P4 ;  /* 0xff80000000237808 */ /* 0x000fe40006000000 */
        /* <DEDUP_REMOVED lines=22> */
[----:B------:R-:W-:Y:S02]  /*afe0*/  ISETP.GT.AND P2, PT, R37, 0x20, !P6 ;  /* 0x000000202500780c */ /* 0x000fe40007744270 */
[----:B------:R-:W-:Y:S02]  /*aff0*/  FMNMX.FTZ R3, R88, R3, !PT ;  /* 0x0000000358037209 */ /* 0x000fe40007810000 */
[----:B------:R-:W-:-:S02]  /*b000*/  ISETP.LT.OR P2, PT, R102, 0x21, P2 ;  /* 0x000000216600780c */ /* 0x000fc40001741670 */
[----:B------:R-:W-:Y:S02]  /*b010*/  FMNMX.FTZ R3, R86, R3, !PT ;  /* 0x0000000356037209 */ /* 0x000fe40007810000 */
[----:B------:R-:W-:Y:S02]  /*b020*/  FSEL R36, R36, -INF , !P2 ;  /* 0xff80000024247808 */ /* 0x000fe40005000000 */
        /* <DEDUP_REMOVED lines=29> */
[----:B------:R-:W-:Y:S01]  /*b200*/  ISETP.NE.AND P6, PT, R60, RZ, PT ;  /* 0x000000ff3c00720c */ /* 0x000fe20003fc5270 */
[----:B------:R-:W0:Y:S01]  /*b210*/  SHFL.BFLY PT, R0, R3, 0x2, 0x1f ;  /* 0x0c401f0003007f89 */ /* 0x000e2200000e0000 */
[----:B------:R-:W-:Y:S02]  /*b220*/  ISETP.LT.OR P2, PT, R102, 0x32, P2 ;  /* 0x000000326600780c */ /* 0x000fe40001741670 */
[----:B------:R-:W-:Y:S02]  /*b230*/  ISETP.NE.AND P5, PT, R61, RZ, PT ;  /* 0x000000ff3d00720c */ /* 0x000fe40003fa5270 */
[----:B------:R-:W-:Y:S02]  /*b240*/  FSEL R46, R46, -INF , !P2 ;  /* 0xff8000002e2e7808 */ /* 0x000fe40005000000 */
[----:B------:R-:W-:-:S02]  /*b250*/  ISETP.NE.AND P2, PT, R49, RZ, PT ;  /* 0x000000ff3100720c */ /* 0x000fc40003f45270 */
[C---:B------:R-:W-:Y:S02]  /*b260*/  ISETP.GT.AND P3, PT, R37.reuse, 0x58, !P3 ;  /* 0x000000582500780c */ /* 0x040fe40005f64270 */
[----:B------:R-:W-:Y:S02]  /*b270*/  ISETP.GT.AND P2, PT, R37, 0x38, !P2 ;  /* 0x000000382500780c */ /* 0x000fe40005744270 */
[C---:B------:R-:W-:Y:S02]  /*b280*/  ISETP.LT.OR P3, PT, R102.reuse, 0x59, P3 ;  /* 0x000000596600780c */ /* 0x040fe40001f61670 */
[----:B------:R-:W-:-:S04]  /*b290*/  ISETP.LT.OR P2, PT, R102, 0x39, P2 ;  /* 0x000000396600780c */ /* 0x000fc80001741670 */
[----:B------:R-:W-:Y:S02]  /*b2a0*/  FSEL R48, R48, -INF , !P2 ;  /* 0xff80000030307808 */ /* 0x000fe40005000000 */
[----:B------:R-:W-:Y:S02]  /*b2b0*/  ISETP.NE.AND P2, PT, R85, RZ, PT ;  /* 0x000000ff5500720c */ /* 0x000fe40003f45270 */
[----:B0-----:R-:W-:Y:S02]  /*b2c0*/  FMNMX.FTZ R27, R3, R0, !PT ;  /* 0x00000000031b7209 */ /* 0x001fe40007810000 */
[----:B------:R-:W-:Y:S02]  /*b2d0*/  ISETP.GT.AND P2, PT, R37, 0x39, !P2 ;  /* 0x000000392500780c */ /* 0x000fe40005744270 */
[----:B------:R-:W-:Y:S01]  /*b2e0*/  FMNMX.FTZ R3, R35, R68, !PT ;  /* 0x0000004423037209 */ /* 0x000fe20007810000 */
[----:B------:R-:W0:Y:S01]  /*b2f0*/  SHFL.BFLY PT, R0, R27, 0x1, 0x1f ;  /* 0x0c201f001b007f89 */ /* 0x000e2200000e0000 */
[----:B------:R-:W-:-:S02]  /*b300*/  ISETP.LT.OR P2, PT, R102, 0x3a, P2 ;  /* 0x0000003a6600780c */ /* 0x000fc40001741670 */
[----:B------:R-:W-:Y:S02]  /*b310*/  FMNMX.FTZ R3, R66, R3, !PT ;  /* 0x0000000342037209 */ /* 0x000fe40007810000 */
[----:B------:R-:W-:Y:S02]  /*b320*/  FSEL R52, R52, -INF , !P2 ;  /* 0xff80000034347808 */ /* 0x000fe40005000000 */
[----:B------:R-:W-:Y:S02]  /*b330*/  ISETP.NE.AND P2, PT, R53, RZ, PT ;  /* 0x000000ff3500720c */ /* 0x000fe40003f45270 */
[----:B------:R-:W-:Y:S02]  /*b340*/  FMNMX.FTZ R3, R62, R3, !PT ;  /* 0x000000033e037209 */ /* 0x000fe40007810000 */
[----:B------:R-:W-:-:S04]  /*b350*/  ISETP.GT.AND P2, PT, R37, 0x40, !P2 ;  /* 0x000000402500780c */ /* 0x000fc80005744270 */
[----:B------:R-:W-:-:S04]  /*b360*/  ISETP.LT.OR P2, PT, R102, 0x41, P2 ;  /* 0x000000416600780c */ /* 0x000fc80001741670 */
[----:B------:R-:W-:Y:S02]  /*b370*/  FSEL R60, R58, -INF , !P2 ;  /* 0xff8000003a3c7808 */ /* 0x000fe40005000000 */
[----:B------:R-:W-:Y:S02]  /*b380*/  ISETP.NE.AND P2, PT, R56, RZ, PT ;  /* 0x000000ff3800720c */ /* 0x000fe40003f45270 */
[----:B0-----:R-:W-:Y:S02]  /*b390*/  FMNMX.FTZ R7, R27, R0, !PT ;  /* 0x000000001b077209 */ /* 0x001fe40007810000 */
[----:B------:R-:W-:-:S03]  /*b3a0*/  ISETP.GT.AND P2, PT, R37, 0x41, !P2 ;  /* 0x000000412500780c */ /* 0x000fc60005744270 */
[----:B------:R-:W-:Y:S01]  /*b3b0*/  FMUL.FTZ R0, R7, R13 ;  /* 0x0000000d07007220 */ /* 0x000fe20000410000 */
[----:B------:R-:W-:-:S04]  /*b3c0*/  ISETP.LT.OR P2, PT, R102, 0x42, P2 ;  /* 0x000000426600780c */ /* 0x000fc80001741670 */
[----:B------:R-:W-:Y:S02]  /*b3d0*/  FSEL R56, R59, -INF , !P2 ;  /* 0xff8000003b387808 */ /* 0x000fe40005000000 */
[----:B------:R-:W-:-:S04]  /*b3e0*/  ISETP.NE.AND P2, PT, R57, RZ, PT ;  /* 0x000000ff3900720c */ /* 0x000fc80003f45270 */
[----:B------:R-:W-:-:S04]  /*b3f0*/  ISETP.GT.AND P2, PT, R37, 0x48, !P2 ;  /* 0x000000482500780c */ /* 0x000fc80005744270 */
[----:B------:R-:W-:-:S04]  /*b400*/  ISETP.LT.OR P2, PT, R102, 0x49, P2 ;  /* 0x000000496600780c */ /* 0x000fc80001741670 */
[----:B------:R-:W-:Y:S02]  /*b410*/  FSEL R58, R43, -INF , !P2 ;  /* 0xff8000002b3a7808 */ /* 0x000fe40005000000 */
[----:B------:R-:W-:-:S04]  /*b420*/  ISETP.GT.AND P2, PT, R37, 0x49, !P6 ;  /* 0x000000492500780c */ /* 0x000fc80007744270 */
[----:B------:R-:W-:-:S04]  /*b430*/  ISETP.LT.OR P2, PT, R102, 0x4a, P2 ;  /* 0x0000004a6600780c */ /* 0x000fc80001741670 */
[----:B------:R-:W-:Y:S02]  /*b440*/  FSEL R50, R50, -INF , !P2 ;  /* 0xff80000032327808 */ /* 0x000fe40005000000 */
[----:B------:R-:W-:Y:S02]  /*b450*/  ISETP.GT.AND P2, PT, R37, 0x50, !P5 ;  /* 0x000000502500780c */ /* 0x000fe40006f44270 */
[----:B------:R-:W-:Y:S02]  /*b460*/  ISETP.NE.AND P5, PT, R87, RZ, PT ;  /* 0x000000ff5700720c */ /* 0x000fe40003fa5270 */
[----:B------:R-:W-:-:S04]  /*b470*/  ISETP.LT.OR P2, PT, R102, 0x51, P2 ;  /* 0x000000516600780c */ /* 0x000fc80001741670 */
[----:B------:R-:W-:Y:S02]  /*b480*/  FSEL R54, R54, -INF , !P2 ;  /* 0xff80000036367808 */ /* 0x000fe40005000000 */
[----:B------:R-:W-:-:S04]  /*b490*/  FSETP.NEU.FTZ.AND P2, PT, R7, -INF , PT ;  /* 0xff8000000700780b */ /* 0x000fc80003f5d000 */
[----:B------:R-:W-:Y:S02]  /*b4a0*/  FSEL R41, R0, RZ, P2 ;  /* 0x000000ff00297208 */ /* 0x000fe40001000000 */
[----:B------:R-:W-:Y:S02]  /*b4b0*/  ISETP.GT.AND P2, PT, R37, 0x51, !P5 ;  /* 0x000000512500780c */ /* 0x000fe40006f44270 */
[----:B------:R-:W-:Y:S01]  /*b4c0*/  ISETP.NE.AND P5, PT, R51, RZ, PT ;  /* 0x000000ff3300720c */ /* 0x000fe20003fa5270 */
[-CC-:B------:R-:W-:Y:S01]  /*b4d0*/  FFMA.FTZ R29, R104, R13.reuse, -R41.reuse ;  /* 0x0000000d681d7223 */ /* 0x180fe20000010829 */
[----:B------:R-:W-:Y:S01]  /*b4e0*/  ISETP.LT.OR P2, PT, R102, 0x52, P2 ;  /* 0x000000526600780c */ /* 0x000fe20001741670 */
[-CC-:B------:R-:W-:Y:S01]  /*b4f0*/  FFMA.FTZ R39, R106, R13.reuse, -R41.reuse ;  /* 0x0000000d6a277223 */ /* 0x180fe20000010829 */
[-CC-:B------:R-:W-:Y:S01]  /*b500*/  FFMA.FTZ R160, R92, R13.reuse, -R41.reuse ;  /* 0x0000000d5ca07223 */ /* 0x180fe20000010829 */
[-CC-:B------:R-:W-:Y:S01]  /*b510*/  FFMA.FTZ R49, R12, R13.reuse, -R41.reuse ;  /* 0x0000000d0c317223 */ /* 0x180fe20000010829 */
[----:B------:R-:W-:Y:S01]  /*b520*/  FSEL R0, R25, -INF , !P2 ;  /* 0xff80000019007808 */ /* 0x000fe20005000000 */
[--C-:B------:R-:W-:Y:S01]  /*b530*/  FFMA.FTZ R152, R152, R13, -R41.reuse ;  /* 0x0000000d98987223 */ /* 0x100fe20000010829 */
[----:B------:R-:W-:Y:S01]  /*b540*/  FMNMX.FTZ R25, R28, R3, !PT ;  /* 0x000000031c197209 */ /* 0x000fe20007810000 */
[-CC-:B------:R-:W-:Y:S01]  /*b550*/  FFMA.FTZ R154, R154, R13.reuse, -R41.reuse ;  /* 0x0000000d9a9a7223 */ /* 0x180fe20000010829 */
[----:B------:R0:W-:Y:S01]  /*b560*/  MUFU.EX2 R3, R29 ;  /* 0x0000001d00037308 */ /* 0x0001e20000000800 */
[----:B------:R-:W-:Y:S01]  /*b570*/  ISETP.GT.AND P2, PT, R37, 0x59, !P5 ;  /* 0x000000592500780c */ /* 0x000fe20006f44270 */
[--C-:B------:R-:W-:Y:S01]  /*b580*/  FFMA.FTZ R37, R90, R13, -R41.reuse ;  /* 0x0000000d5a257223 */ /* 0x100fe20000010829 */
[----:B------:R-:W-:Y:S01]  /*b590*/  FMNMX.FTZ R25, R30, R25, !PT ;  /* 0x000000191e197209 */ /* 0x000fe20007810000 */
[-CC-:B------:R-:W-:Y:S01]  /*b5a0*/  FFMA.FTZ R156, R100, R13.reuse, -R41.reuse ;  /* 0x0000000d649c7223 */ /* 0x180fe20000010829 */
[----:B------:R-:W-:Y:S01]  /*b5b0*/  ISETP.LT.OR P2, PT, R102, 0x5a, P2 ;  /* 0x0000005a6600780c */ /* 0x000fe20001741670 */
[--C-:B------:R-:W-:Y:S01]  /*b5c0*/  FFMA.FTZ R98, R98, R13, -R41.reuse ;  /* 0x0000000d62627223 */ /* 0x100fe20000010829 */
[----:B------:R-:W-:Y:S01]  /*b5d0*/  FMNMX.FTZ R25, R32, R25, !PT ;  /* 0x0000001920197209 */ /* 0x000fe20007810000 */
[----:B------:R-:W1:Y:S01]  /*b5e0*/  MUFU.EX2 R152, R152 ;  /* 0x0000009800987308 */ /* 0x000e620000000800 */
[----:B------:R-:W-:Y:S01]  /*b5f0*/  FSEL R90, R31, -INF , !P3 ;  /* 0xff8000001f5a7808 */ /* 0x000fe20005800000 */
[--C-:B------:R-:W-:Y:S01]  /*b600*/  FFMA.FTZ R31, R86, R13, -R41.reuse ;  /* 0x0000000d561f7223 */ /* 0x100fe20000010829 */
[----:B------:R-:W-:Y:S01]  /*b610*/  FMNMX.FTZ R25, R34, R25, !PT ;  /* 0x0000001922197209 */ /* 0x000fe20007810000 */
[-CC-:B------:R-:W-:Y:S01]  /*b620*/  FFMA.FTZ R158, R96, R13.reuse, -R41.reuse ;  /* 0x0000000d609e7223 */ /* 0x180fe20000010829 */
[----:B------:R-:W-:Y:S01]  /*b630*/  FSEL R92, R33, -INF , !P2 ;  /* 0xff800000215c7808 */ /* 0x000fe20005000000 */
[--C-:B------:R-:W-:Y:S01]  /*b640*/  FFMA.FTZ R94, R94, R13, -R41.reuse ;  /* 0x0000000d5e5e7223 */ /* 0x100fe20000010829 */
[----:B------:R-:W-:Y:S01]  /*b650*/  FMNMX.FTZ R27, R36, R25, !PT ;  /* 0x00000019241b7209 */ /* 0x000fe20007810000 */
[----:B------:R-:W-:Y:S01]  /*b660*/  MUFU.EX2 R33, R31 ;  /* 0x0000001f00217308 */ /* 0x000fe20000000800 */
[-CC-:B------:R-:W-:Y:S01]  /*b670*/  FFMA.FTZ R88, R88, R13.reuse, -R41.reuse ;  /* 0x0000000d58587223 */ /* 0x180fe20000010829 */
[--C-:B------:R-:W-:Y:S01]  /*b680*/  FFMA.FTZ R84, R84, R13, -R41.reuse ;  /* 0x0000000d54547223 */ /* 0x100fe20000010829 */
[----:B------:R-:W-:Y:S01]  /*b690*/  FMNMX.FTZ R27, R38, R27, !PT ;  /* 0x0000001b261b7209 */ /* 0x000fe20007810000 */
[-CC-:B------:R-:W-:Y:S01]  /*b6a0*/  FFMA.FTZ R82, R82, R13.reuse, -R41.reuse ;  /* 0x0000000d52527223 */ /* 0x180fe20000010829 */
[-CC-:B------:R-:W-:Y:S01]  /*b6b0*/  FFMA.FTZ R80, R80, R13.reuse, -R41.reuse ;  /* 0x0000000d50507223 */ /* 0x180fe20000010829 */
[--C-:B------:R-:W-:Y:S01]  /*b6c0*/  FFMA.FTZ R78, R78, R13, -R41.reuse ;  /* 0x0000000d4e4e7223 */ /* 0x100fe20000010829 */
[----:B------:R-:W-:Y:S01]  /*b6d0*/  FMNMX.FTZ R27, R40, R27, !PT ;  /* 0x0000001b281b7209 */ /* 0x000fe20007810000 */
[----:B------:R2:W-:Y:S01]  /*b6e0*/  MUFU.EX2 R25, R39 ;  /* 0x0000002700197308 */ /* 0x0005e20000000800 */
[-CC-:B------:R-:W-:Y:S01]  /*b6f0*/  FFMA.FTZ R76, R76, R13.reuse, -R41.reuse ;  /* 0x0000000d4c4c7223 */ /* 0x180fe20000010829 */
[--C-:B------:R-:W-:Y:S01]  /*b700*/  FFMA.FTZ R74, R74, R13, -R41.reuse ;  /* 0x0000000d4a4a7223 */ /* 0x100fe20000010829 */
[----:B------:R-:W-:Y:S01]  /*b710*/  FMNMX.FTZ R27, R42, R27, !PT ;  /* 0x0000001b2a1b7209 */ /* 0x000fe20007810000 */
[-CC-:B------:R-:W-:Y:S01]  /*b720*/  FFMA.FTZ R72, R72, R13.reuse, -R41.reuse ;  /* 0x0000000d48487223 */ /* 0x180fe20000010829 */
[-CC-:B------:R-:W-:Y:S01]  /*b730*/  FFMA.FTZ R70, R70, R13.reuse, -R41.reuse ;  /* 0x0000000d46467223 */ /* 0x180fe20000010829 */
[--C-:B------:R-:W-:Y:S01]  /*b740*/  FFMA.FTZ R64, R64, R13, -R41.reuse ;  /* 0x0000000d40407223 */ /* 0x100fe20000010829 */
[----:B0-----:R-:W-:Y:S01]  /*b750*/  FMNMX.FTZ R29, R44, R27, !PT ;  /* 0x0000001b2c1d7209 */ /* 0x001fe20007810000 */
[-CC-:B------:R-:W-:Y:S01]  /*b760*/  FFMA.FTZ R24, R24, R13.reuse, -R41.reuse ;  /* 0x0000000d18187223 */ /* 0x180fe20000010829 */
[----:B------:R-:W-:Y:S01]  /*b770*/  FFMA.FTZ R26, R26, R13, -R41 ;  /* 0x0000000d1a1a7223 */ /* 0x000fe20000010829 */
[----:B------:R-:W-:Y:S01]  /*b780*/  MUFU.EX2 R154, R154 ;  /* 0x0000009a009a7308 */ /* 0x000fe20000000800 */
[----:B------:R-:W-:Y:S01]  /*b790*/  FMNMX.FTZ R29, R46, R29, !PT ;  /* 0x0000001d2e1d7209 */ /* 0x000fe20007810000 */
[----:B-1----:R-:W-:Y:S01]  /*b7a0*/  FADD.FTZ R51, R152, R3 ;  /* 0x0000000398337221 */ /* 0x002fe20000010000 */
[----:B------:R-:W-:-:S02]  /*b7b0*/  F2FP.BF16.F32.PACK_AB R152, R3, R152 ;  /* 0x000000980398723e */ /* 0x000fc400000010ff */
[----:B------:R-:W-:-:S03]  /*b7c0*/  FMNMX.FTZ R29, R48, R29, !PT ;  /* 0x0000001d301d7209 */ /* 0x000fc60007810000 */
[----:B------:R-:W-:Y:S01]  /*b7d0*/  MUFU.EX2 R156, R156 ;  /* 0x0000009c009c7308 */ /* 0x000fe20000000800 */
[----:B------:R-:W-:-:S04]  /*b7e0*/  FMNMX.FTZ R29, R52, R29, !PT ;  /* 0x0000001d341d7209 */ /* 0x000fc80007810000 */
[----:B--2---:R-:W-:-:S03]  /*b7f0*/  FMNMX.FTZ R39, R60, R29, !PT ;  /* 0x0000001d3c277209 */ /* 0x004fc60007810000 */
[----:B------:R-:W-:Y:S01]  /*b800*/  MUFU.EX2 R27, R98 ;  /* 0x00000062001b7308 */ /* 0x000fe20000000800 */
[----:B------:R-:W-:-:S04]  /*b810*/  FMNMX.FTZ R39, R56, R39, !PT ;  /* 0x0000002738277209 */ /* 0x000fc80007810000 */
[----:B------:R-:W-:-:S03]  /*b820*/  FMNMX.FTZ R39, R58, R39, !PT ;  /* 0x000000273a277209 */ /* 0x000fc60007810000 */
[----:B------:R-:W-:Y:S01]  /*b830*/  MUFU.EX2 R158, R158 ;  /* 0x0000009e009e7308 */ /* 0x000fe20000000800 */
[----:B------:R-:W-:-:S04]  /*b840*/  FMNMX.FTZ R39, R50, R39, !PT ;  /* 0x0000002732277209 */ /* 0x000fc80007810000 */
[----:B------:R-:W-:-:S03]  /*b850*/  FMNMX.FTZ R39, R54, R39, !PT ;  /* 0x0000002736277209 */ /* 0x000fc60007810000 */
[----:B------:R-:W-:Y:S01]  /*b860*/  MUFU.EX2 R29, R94 ;  /* 0x0000005e001d7308 */ /* 0x000fe20000000800 */
[----:B------:R-:W-:-:S04]  /*b870*/  FMNMX.FTZ R39, R0, R39, !PT ;  /* 0x0000002700277209 */ /* 0x000fc80007810000 */
[----:B------:R-:W-:-:S03]  /*b880*/  FMNMX.FTZ R39, R90, R39, !PT ;  /* 0x000000275a277209 */ /* 0x000fc60007810000 */
[----:B------:R-:W-:Y:S01]  /*b890*/  MUFU.EX2 R160, R160 ;  /* 0x000000a000a07308 */ /* 0x000fe20000000800 */
[----:B------:R-:W-:-:S05]  /*b8a0*/  FMNMX.FTZ R39, R92, R39, !PT ;  /* 0x000000275c277209 */ /* 0x000fca0007810000 */
[----:B------:R-:W0:Y:S02]  /*b8b0*/  SHFL.BFLY PT, R86, R39, 0x2, 0x1f ;  /* 0x0c401f0027567f89 */ /* 0x000e2400000e0000 */
[----:B------:R-:W-:Y:S08]  /*b8c0*/  MUFU.EX2 R37, R37 ;  /* 0x0000002500257308 */ /* 0x000ff00000000800 */
[----:B------:R-:W1:Y:S08]  /*b8d0*/  MUFU.EX2 R88, R88 ;  /* 0x0000005800587308 */ /* 0x000e700000000800 */
[----:B------:R-:W-:Y:S01]  /*b8e0*/  MUFU.EX2 R84, R84 ;  /* 0x0000005400547308 */ /* 0x000fe20000000800 */
[----:B0-----:R-:W-:-:S07]  /*b8f0*/  FMNMX.FTZ R86, R39, R86, !PT ;  /* 0x0000005627567209 */ /* 0x001fce0007810000 */
[----:B------:R-:W0:Y:S01]  /*b900*/  MUFU.EX2 R43, R82 ;  /* 0x00000052002b7308 */ /* 0x000e220000000800 */
[----:B-1----:R-:W-:Y:S01]  /*b910*/  F2FP.BF16.F32.PACK_AB R162, R33, R88 ;  /* 0x0000005821a2723e */ /* 0x002fe200000010ff */
[----:B------:R-:W1:Y:S06]  /*b920*/  SHFL.BFLY PT, R31, R86, 0x1, 0x1f ;  /* 0x0c201f00561f7f89 */ /* 0x000e6c00000e0000 */
[----:B------:R-:W-:Y:S08]  /*b930*/  MUFU.EX2 R80, R80 ;  /* 0x0000005000507308 */ /* 0x000ff00000000800 */
[----:B------:R-:W2:Y:S01]  /*b940*/  MUFU.EX2 R45, R78 ;  /* 0x0000004e002d7308 */ /* 0x000ea20000000800 */
[----:B0-----:R-:W-:-:S07]  /*b950*/  F2FP.BF16.F32.PACK_AB R164, R43, R84 ;  /* 0x000000542ba4723e */ /* 0x001fce00000010ff */
[----:B------:R-:W-:Y:S01]  /*b960*/  MUFU.EX2 R76, R76 ;  /* 0x0000004c004c7308 */ /* 0x000fe20000000800 */
[----:B-1----:R-:W-:-:S04]  /*b970*/  FMNMX.FTZ R12, R86, R31, !PT ;  /* 0x0000001f560c7209 */ /* 0x002fc80007810000 */
[C---:B------:R-:W-:Y:S01]  /*b980*/  FSETP.NEU.FTZ.AND P2, PT, R12.reuse, -INF , PT ;  /* 0xff8000000c00780b */ /* 0x040fe20003f5d000 */
[----:B------:R-:W-:Y:S02]  /*b990*/  FMUL.FTZ R31, R12, R13 ;  /* 0x0000000d0c1f7220 */ /* 0x000fe40000410000 */
[----:B------:R-:W-:Y:S01]  /*b9a0*/  MUFU.EX2 R39, R74 ;  /* 0x0000004a00277308 */ /* 0x000fe20000000800 */
[----:B--2---:R-:W-:Y:S02]  /*b9b0*/  F2FP.BF16.F32.PACK_AB R166, R45, R80 ;  /* 0x000000502da6723e */ /* 0x004fe400000010ff */
[----:B------:R-:W-:-:S05]  /*b9c0*/  FSEL R41, R31, RZ, P2 ;  /* 0x000000ff1f297208 */ /* 0x000fca0001000000 */
[----:B------:R0:W-:Y:S01]  /*b9d0*/  MUFU.EX2 R31, R26 ;  /* 0x0000001a001f7308 */ /* 0x0001e20000000800 */
        /* <DEDUP_REMOVED lines=8> */
[----:B0-----:R-:W-:Y:S01]  /*ba60*/  FADD.FTZ R26, R154, R51 ;  /* 0x000000339a1a7221 */ /* 0x001fe20000010000 */
[-CC-:B------:R-:W-:Y:S01]  /*ba70*/  FFMA.FTZ R34, R34, R13.reuse, -R41.reuse ;  /* 0x0000000d22227223 */ /* 0x180fe20000010829 */
[-CC-:B------:R-:W-:Y:S01]  /*ba80*/  FFMA.FTZ R36, R36, R13.reuse, -R41.reuse ;  /* 0x0000000d24247223 */ /* 0x180fe20000010829 */
[-CC-:B------:R-:W-:Y:S01]  /*ba90*/  FFMA.FTZ R38, R38, R13.reuse, -R41.reuse ;  /* 0x0000000d26267223 */ /* 0x180fe20000010829 */
[----:B------:R-:W-:Y:S01]  /*baa0*/  FADD.FTZ R51, R25, R26 ;  /* 0x0000001a19337221 */ /* 0x000fe20000010000 */
[-CC-:B------:R-:W-:Y:S01]  /*bab0*/  FFMA.FTZ R40, R40, R13.reuse, -R41.reuse ;  /* 0x0000000d28287223 */ /* 0x180fe20000010829 */
[-C--:B------:R-:W-:Y:S01]  /*bac0*/  FFMA.FTZ R42, R42, R13.reuse, -R41 ;  /* 0x0000000d2a2a7223 */ /* 0x080fe20000010829 */
[----:B------:R-:W0:Y:S01]  /*bad0*/  MUFU.EX2 R68, R68 ;  /* 0x0000004400447308 */ /* 0x000e220000000800 */
[----:B------:R-:W-:Y:S01]  /*bae0*/  FADD.FTZ R26, R156, R51 ;  /* 0x000000339c1a7221 */ /* 0x000fe20000010000 */
[-CC-:B------:R-:W-:Y:S01]  /*baf0*/  FFMA.FTZ R44, R44, R13.reuse, -R41.reuse ;  /* 0x0000000d2c2c7223 */ /* 0x180fe20000010829 */
[-CC-:B------:R-:W-:Y:S01]  /*bb00*/  FFMA.FTZ R46, R46, R13.reuse, -R41.reuse ;  /* 0x0000000d2e2e7223 */ /* 0x180fe20000010829 */
[-CC-:B------:R-:W-:Y:S01]  /*bb10*/  FFMA.FTZ R48, R48, R13.reuse, -R41.reuse ;  /* 0x0000000d30307223 */ /* 0x180fe20000010829 */
[----:B------:R-:W-:Y:S01]  /*bb20*/  FADD.FTZ R53, R27, R26 ;  /* 0x0000001a1b357221 */ /* 0x000fe20000010000 */
[-CC-:B------:R-:W-:Y:S01]  /*bb30*/  FFMA.FTZ R52, R52, R13.reuse, -R41.reuse ;  /* 0x0000000d34347223 */ /* 0x180fe20000010829 */
[-CC-:B------:R-:W-:Y:S01]  /*bb40*/  FFMA.FTZ R60, R60, R13.reuse, -R41.reuse ;  /* 0x0000000d3c3c7223 */ /* 0x180fe20000010829 */
[----:B------:R-:W1:Y:S01]  /*bb50*/  MUFU.EX2 R66, R66 ;  /* 0x0000004200427308 */ /* 0x000e620000000800 */
[-CC-:B------:R-:W-:Y:S01]  /*bb60*/  FFMA.FTZ R56, R56, R13.reuse, -R41.reuse ;  /* 0x0000000d38387223 */ /* 0x180fe20000010829 */
[-CC-:B------:R-:W-:Y:S01]  /*bb70*/  FFMA.FTZ R58, R58, R13.reuse, -R41.reuse ;  /* 0x0000000d3a3a7223 */ /* 0x180fe20000010829 */
[----:B------:R-:W-:Y:S01]  /*bb80*/  F2FP.BF16.F32.PACK_AB R154, R25, R154 ;  /* 0x0000009a199a723e */ /* 0x000fe200000010ff */
[-CC-:B------:R-:W-:Y:S01]  /*bb90*/  FFMA.FTZ R50, R50, R13.reuse, -R41.reuse ;  /* 0x0000000d32327223 */ /* 0x180fe20000010829 */
[-CC-:B------:R-:W-:Y:S01]  /*bba0*/  FFMA.FTZ R54, R54, R13.reuse, -R41.reuse ;  /* 0x0000000d36367223 */ /* 0x180fe20000010829 */
[-CC-:B------:R-:W-:Y:S01]  /*bbb0*/  FFMA.FTZ R0, R0, R13.reuse, -R41.reuse ;  /* 0x0000000d00007223 */ /* 0x180fe20000010829 */
[-CC-:B------:R-:W-:Y:S01]  /*bbc0*/  FFMA.FTZ R90, R90, R13.reuse, -R41.reuse ;  /* 0x0000000d5a5a7223 */ /* 0x180fe20000010829 */
[----:B------:R-:W2:Y:S01]  /*bbd0*/  MUFU.EX2 R155, R62 ;  /* 0x0000003e009b7308 */ /* 0x000ea20000000800 */
[----:B0-----:R-:W-:Y:S01]  /*bbe0*/  FADD.FTZ R51, R35, R68 ;  /* 0x0000004423337221 */ /* 0x001fe20000010000 */
[----:B------:R-:W-:Y:S01]  /*bbf0*/  FFMA.FTZ R41, R92, R13, -R41 ;  /* 0x0000000d5c297223 */ /* 0x000fe20000010829 */
[----:B------:R-:W-:-:S02]  /*bc00*/  F2FP.BF16.F32.PACK_AB R156, R27, R156 ;  /* 0x0000009c1b9c723e */ /* 0x000fc400000010ff */
[----:B------:R-:W-:Y:S02]  /*bc10*/  F2FP.BF16.F32.PACK_AB R168, R39, R76 ;  /* 0x0000004c27a8723e */ /* 0x000fe400000010ff */
[----:B------:R-:W-:Y:S01]  /*bc20*/  F2FP.BF16.F32.PACK_AB R153, R68, R35 ;  /* 0x000000234499723e */ /* 0x000fe200000010ff */
[----:B------:R-:W0:Y:S01]  /*bc30*/  MUFU.EX2 R28, R28 ;  /* 0x0000001c001c7308 */ /* 0x000e220000000800 */
[----:B-1----:R-:W-:-:S07]  /*bc40*/  FADD.FTZ R26, R66, R51 ;  /* 0x00000033421a7221 */ /* 0x002fce0000010000 */
[----:B------:R1:W3:Y:S01]  /*bc50*/  MUFU.EX2 R157, R30 ;  /* 0x0000001e009d7308 */ /* 0x0002e20000000800 */
[C---:B--2---:R-:W-:Y:S01]  /*bc60*/  FADD.FTZ R51, R155.reuse, R26 ;  /* 0x0000001a9b337221 */ /* 0x044fe20000010000 */
[----:B------:R-:W-:-:S06]  /*bc70*/  F2FP.BF16.F32.PACK_AB R155, R155, R66 ;  /* 0x000000429b9b723e */ /* 0x000fcc00000010ff */
[----:B------:R-:W2:Y:S01]  /*bc80*/  MUFU.EX2 R32, R32 ;  /* 0x0000002000207308 */ /* 0x000ea20000000800 */
[----:B-1----:R-:W-:Y:S01]  /*bc90*/  FADD.FTZ R30, R158, R53 ;  /* 0x000000359e1e7221 */ /* 0x002fe20000010000 */
[----:B0-----:R-:W-:Y:S01]  /*bca0*/  FADD.FTZ R26, R28, R51 ;  /* 0x000000331c1a7221 */ /* 0x001fe20000010000 */
[C---:B------:R-:W-:Y:S02]  /*bcb0*/  F2FP.BF16.F32.PACK_AB R158, R29.reuse, R158 ;  /* 0x0000009e1d9e723e */ /* 0x040fe400000010ff */
[----:B------:R-:W-:-:S03]  /*bcc0*/  FADD.FTZ R53, R29, R30 ;  /* 0x0000001e1d357221 */ /* 0x000fc60000010000 */
[----:B------:R-:W0:Y:S01]  /*bcd0*/  MUFU.EX2 R159, R34 ;  /* 0x00000022009f7308 */ /* 0x000e220000000800 */
[----:B------:R-:W-:Y:S01]  /*bce0*/  FADD.FTZ R30, R160, R53 ;  /* 0x00000035a01e7221 */ /* 0x000fe20000010000 */
[----:B---3--:R-:W-:Y:S01]  /*bcf0*/  FADD.FTZ R51, R157, R26 ;  /* 0x0000001a9d337221 */ /* 0x008fe20000010000 */
[C---:B------:R-:W-:Y:S02]  /*bd00*/  F2FP.BF16.F32.PACK_AB R160, R37.reuse, R160 ;  /* 0x000000a025a0723e */ /* 0x040fe400000010ff */
[----:B------:R-:W-:Y:S01]  /*bd10*/  FADD.FTZ R53, R37, R30 ;  /* 0x0000001e25357221 */ /* 0x000fe20000010000 */
[----:B------:R-:W-:Y:S02]  /*bd20*/  F2FP.BF16.F32.PACK_AB R157, R157, R28 ;  /* 0x0000001c9d9d723e */ /* 0x000fe400000010ff */
[----:B------:R-:W1:Y:S01]  /*bd30*/  MUFU.EX2 R36, R36 ;  /* 0x0000002400247308 */ /* 0x000e620000000800 */
[----:B--2---:R-:W-:Y:S01]  /*bd40*/  FADD.FTZ R26, R32, R51 ;  /* 0x00000033201a7221 */ /* 0x004fe20000010000 */
[----:B------:R-:W-:-:S04]  /*bd50*/  FADD.FTZ R30, R88, R53 ;  /* 0x00000035581e7221 */ /* 0x000fc80000010000 */
[----:B------:R-:W-:Y:S02]  /*bd60*/  FADD.FTZ R53, R33, R30 ;  /* 0x0000001e21357221 */ /* 0x000fe40000010000 */
[----:B------:R-:W2:Y:S01]  /*bd70*/  MUFU.EX2 R161, R38 ;  /* 0x0000002600a17308 */ /* 0x000ea20000000800 */
[C---:B0-----:R-:W-:Y:S01]  /*bd80*/  FADD.FTZ R51, R159.reuse, R26 ;  /* 0x0000001a9f337221 */ /* 0x041fe20000010000 */
[----:B------:R-:W-:Y:S01]  /*bd90*/  FADD.FTZ R30, R84, R53 ;  /* 0x00000035541e7221 */ /* 0x000fe20000010000 */
[----:B------:R-:W-:-:S03]  /*bda0*/  F2FP.BF16.F32.PACK_AB R159, R159, R32 ;  /* 0x000000209f9f723e */ /* 0x000fc600000010ff */
[----:B------:R-:W-:Y:S02]  /*bdb0*/  FADD.FTZ R53, R43, R30 ;  /* 0x0000001e2b357221 */ /* 0x000fe40000010000 */
[----:B------:R-:W0:Y:S01]  /*bdc0*/  MUFU.EX2 R40, R40 ;  /* 0x0000002800287308 */ /* 0x000e220000000800 */
[----:B-1----:R-:W-:Y:S01]  /*bdd0*/  FADD.FTZ R26, R36, R51 ;  /* 0x00000033241a7221 */ /* 0x002fe20000010000 */
[----:B------:R-:W-:-:S04]  /*bde0*/  FADD.FTZ R30, R80, R53 ;  /* 0x00000035501e7221 */ /* 0x000fc80000010000 */
[----:B------:R-:W-:Y:S02]  /*bdf0*/  FADD.FTZ R53, R45, R30 ;  /* 0x0000001e2d357221 */ /* 0x000fe40000010000 */
[----:B------:R-:W1:Y:S01]  /*be00*/  MUFU.EX2 R163, R42 ;  /* 0x0000002a00a37308 */ /* 0x000e620000000800 */
[C---:B--2---:R-:W-:Y:S01]  /*be10*/  FADD.FTZ R51, R161.reuse, R26 ;  /* 0x0000001aa1337221 */ /* 0x044fe20000010000 */
[----:B------:R-:W-:Y:S01]  /*be20*/  FADD.FTZ R30, R76, R53 ;  /* 0x000000354c1e7221 */ /* 0x000fe20000010000 */
[----:B------:R-:W-:-:S03]  /*be30*/  F2FP.BF16.F32.PACK_AB R161, R161, R36 ;  /* 0x00000024a1a1723e */ /* 0x000fc600000010ff */
[----:B------:R-:W-:Y:S02]  /*be40*/  FADD.FTZ R25, R39, R30 ;  /* 0x0000001e27197221 */ /* 0x000fe40000010000 */
        /* <DEDUP_REMOVED lines=13> */
[----:B--2---:R-:W-:-:S07]  /*bf20*/  FADD.FTZ R30, R72, R25 ;  /* 0x00000019481e7221 */ /* 0x004fce0000010000 */
[----:B------:R-:W2:Y:S01]  /*bf30*/  MUFU.EX2 R60, R60 ;  /* 0x0000003c003c7308 */ /* 0x000ea20000000800 */
[C---:B0-----:R-:W-:Y:S01]  /*bf40*/  FADD.FTZ R3, R167.reuse, R26 ;  /* 0x0000001aa7037221 */ /* 0x041fe20000010000 */
[----:B------:R-:W-:-:S06]  /*bf50*/  F2FP.BF16.F32.PACK_AB R167, R167, R48 ;  /* 0x00000030a7a7723e */ /* 0x000fcc00000010ff */
[----:B------:R-:W0:Y:S01]  /*bf60*/  MUFU.EX2 R64, R64 ;  /* 0x0000004000407308 */ /* 0x000e220000000800 */
[C---:B-1----:R-:W-:Y:S01]  /*bf70*/  FADD.FTZ R25, R47.reuse, R30 ;  /* 0x0000001e2f197221 */ /* 0x042fe20000010000 */
[----:B------:R-:W-:-:S06]  /*bf80*/  F2FP.BF16.F32.PACK_AB R170, R47, R72 ;  /* 0x000000482faa723e */ /* 0x000fcc00000010ff */
[----:B------:R-:W1:Y:S01]  /*bf90*/  MUFU.EX2 R169, R56 ;  /* 0x0000003800a97308 */ /* 0x000e620000000800 */
[----:B--2---:R-:W-:-:S07]  /*bfa0*/  FADD.FTZ R26, R60, R3 ;  /* 0x000000033c1a7221 */ /* 0x004fce0000010000 */
[----:B------:R-:W2:Y:S01]  /*bfb0*/  MUFU.EX2 R49, R49 ;  /* 0x0000003100317308 */ /* 0x000ea20000000800 */
[----:B0-----:R-:W-:-:S07]  /*bfc0*/  FADD.FTZ R30, R64, R25 ;  /* 0x00000019401e7221 */ /* 0x001fce0000010000 */
[----:B------:R-:W-:Y:S01]  /*bfd0*/  MUFU.EX2 R58, R58 ;  /* 0x0000003a003a7308 */ /* 0x000fe20000000800 */
[C---:B-1----:R-:W-:Y:S01]  /*bfe0*/  FADD.FTZ R3, R169.reuse, R26 ;  /* 0x0000001aa9037221 */ /* 0x042fe20000010000 */
[----:B------:R-:W-:-:S06]  /*bff0*/  F2FP.BF16.F32.PACK_AB R169, R169, R60 ;  /* 0x0000003ca9a9723e */ /* 0x000fcc00000010ff */
[----:B------:R-:W0:Y:S01]  /*c000*/  MUFU.EX2 R24, R24 ;  /* 0x0000001800187308 */ /* 0x000e220000000800 */
[C---:B--2---:R-:W-:Y:S01]  /*c010*/  FADD.FTZ R25, R49.reuse, R30 ;  /* 0x0000001e31197221 */ /* 0x044fe20000010000 */
[----:B------:R-:W-:-:S06]  /*c020*/  F2FP.BF16.F32.PACK_AB R172, R49, R64 ;  /* 0x0000004031ac723e */ /* 0x000fcc00000010ff */
[----:B------:R-:W1:Y:S08]  /*c030*/  MUFU.EX2 R171, R50 ;  /* 0x0000003200ab7308 */ /* 0x000e700000000800 */
[----:B------:R-:W2:Y:S01]  /*c040*/  MUFU.EX2 R54, R54 ;  /* 0x0000003600367308 */ /* 0x000ea20000000800 */
[----:B0-----:R-:W-:Y:S01]  /*c050*/  FADD.FTZ R26, R24, R25 ;  /* 0x00000019181a7221 */ /* 0x001fe20000010000 */
[----:B------:R-:W-:-:S06]  /*c060*/  F2FP.BF16.F32.PACK_AB R174, R31, R24 ;  /* 0x000000181fae723e */ /* 0x000fcc00000010ff */
[----:B------:R0:W3:Y:S08]  /*c070*/  MUFU.EX2 R173, R0 ;  /* 0x0000000000ad7308 */ /* 0x0000f00000000800 */
[----:B------:R-:W4:Y:S01]  /*c080*/  MUFU.EX2 R90, R90 ;  /* 0x0000005a005a7308 */ /* 0x000f220000000800 */
[----:B0-----:R-:W-:Y:S01]  /*c090*/  FADD.FTZ R0, R58, R3 ;  /* 0x000000033a007221 */ /* 0x001fe20000010000 */
[----:B------:R-:W-:-:S03]  /*c0a0*/  FADD.FTZ R3, R31, R26 ;  /* 0x0000001a1f037221 */ /* 0x000fc60000010000 */
[C---:B-1----:R-:W-:Y:S01]  /*c0b0*/  FADD.FTZ R25, R171.reuse, R0 ;  /* 0x00000000ab197221 */ /* 0x042fe20000010000 */
[----:B------:R-:W-:Y:S02]  /*c0c0*/  F2FP.BF16.F32.PACK_AB R171, R171, R58 ;  /* 0x0000003aabab723e */ /* 0x000fe400000010ff */
[----:B------:R-:W0:Y:S01]  /*c0d0*/  MUFU.EX2 R41, R41 ;  /* 0x0000002900297308 */ /* 0x000e220000000800 */
[----:B--2---:R-:W-:-:S04]  /*c0e0*/  FADD.FTZ R0, R54, R25 ;  /* 0x0000001936007221 */ /* 0x004fc80000010000 */
[C---:B---3--:R-:W-:Y:S01]  /*c0f0*/  FADD.FTZ R25, R173.reuse, R0 ;  /* 0x00000000ad197221 */ /* 0x048fe20000010000 */
[----:B------:R-:W-:-:S03]  /*c100*/  F2FP.BF16.F32.PACK_AB R173, R173, R54 ;  /* 0x00000036adad723e */ /* 0x000fc600000010ff */
[----:B----4-:R-:W-:-:S04]  /*c110*/  FADD.FTZ R0, R90, R25 ;  /* 0x000000195a007221 */ /* 0x010fc80000010000 */
[C---:B0-----:R-:W-:Y:S01]  /*c120*/  FADD.FTZ R0, R41.reuse, R0 ;  /* 0x0000000029007221 */ /* 0x041fe20000010000 */
[----:B------:R-:W-:Y:S01]  /*c130*/  F2FP.BF16.F32.PACK_AB R175, R41, R90 ;  /* 0x0000005a29af723e */ /* 0x000fe200000010ff */
[----:B------:R-:W-:Y:S06]  /*c140*/  @!P0 BRA `(.L_x_2781) ;  /* 0x0000000000048947 */ /* 0x000fec0003800000 */
[----:B------:R-:W-:Y:S01]  /*c150*/  BPT.TRAP 0x1 ;  /* 0x000000040000795c */ /* 0x000fe20000300000 */
.L_x_2781:
[----:B------:R0:W1:Y:S01]  /*c160*/  SYNCS.PHASECHK.TRANS64.TRYWAIT P2, [R6+URZ+0x22850], R21 ;  /* 0x02285015060075a7 */ /* 0x000062000804017f */
[----:B------:R-:W-:Y:S05]  /*c170*/  @!P0 BRA `(.L_x_2782) ;  /* 0x0000000000048947 */ /* 0x000fea0003800000 */
[----:B------:R-:W-:Y:S01]  /*c180*/  BPT.TRAP 0x1 ;  /* 0x000000040000795c */ /* 0x000fe20000300000 */
.L_x_2782:
[----:B------:R-:W-:Y:S04]  /*c190*/  BSSY B0, `(.L_x_2783) ;  /* 0x0000004000007945 */ /* 0x000fe80003800000 */
[----:B-1----:R-:W-:Y:S05]  /*c1a0*/  @P2 BRA `(.L_x_2784) ;  /* 0x0000000000082947 */ /* 0x002fea0003800000 */
[----:B------:R-:W1:Y:S02]  /*c1b0*/  SYNCS.PHASECHK.TRANS64.TRYWAIT P2, [R6+URZ+0x22850], R21 ;  /* 0x02285015060075a7 */ /* 0x000e64000804017f */
[----:B-1----:R-:W-:Y:S05]  /*c1c0*/  @!P2 BRA `(.L_x_2785) ;  /* 0x000001600054a947 */ /* 0x002fea0003800000 */
.L_x_2784:
[----:B------:R-:W-:Y:S05]  /*c1d0*/  BSYNC B0 ;  /* 0x0000000000007941 */ /* 0x000fea0003800000 */
.L_x_2783:
[----:B------:R-:W-:Y:S05]  /*c1e0*/  WARPSYNC.ALL ;  /* 0x0000000000007948 */ /* 0x000fea0003800000 */
[----:B01----:R-:W-:Y:S01]  /*c1f0*/  VIADD R21, R16, 0x400 ;  /* 0x0000040010157836 */ /* 0x003fe20000000000 */
[----:B------:R0:W-:Y:S01]  /*c200*/  BAR.SYNC.DEFER_BLOCKING R179, 0x100 ;  /* 0x000400b30000751d */ /* 0x0001e20000010000 */
[----:B------:R-:W-:Y:S02]  /*c210*/  IMAD.MOV.U32 R181, RZ, RZ, 0x40000040 ;  /* 0x40000040ffb57424 */ /* 0x000fe400078e00ff */
[----:B------:R-:W-:Y:S01]  /*c220*/  @!P1 VIADD R6, R6, 0x22860 ;  /* 0x0002286006069836 */ /* 0x000fe20000000000 */
[----:B------:R-:W-:-:S02]  /*c230*/  SHF.R.U32.HI R21, RZ, 0x4, R21 ;  /* 0x00000004ff157819 */ /* 0x000fc40000011615 */
[----:B------:R-:W-:Y:S01]  /*c240*/  R2UR UR7, R181 ;  /* 0x00000000b50772ca */ /* 0x000fe200000e0000 */
[----:B------:R-:W-:Y:S01]  /*c250*/  IMAD.MOV.U32 R181, RZ, RZ, 0x40000040 ;  /* 0x40000040ffb57424 */ /* 0x000fe200078e00ff */
[----:B------:R-:W-:Y:S01]  /*c260*/  LOP3.LUT R21, R21, 0x3fff, RZ, 0xc0, !PT ;  /* 0x00003fff15157812 */ /* 0x000fe200078ec0ff */
[----:B------:R-:W1:Y:S01]  /*c270*/  LDC R182, c[0x0][0x448] ;  /* 0x00011200ffb67b82 */ /* 0x000e620000000800 */
[----:B------:R-:W-:Y:S02]  /*c280*/  @!P1 PRMT R6, RZ, 0x654, R6 ;  /* 0x00000654ff069816 */ /* 0x000fe40000000006 */
[----:B------:R-:W-:-:S05]  /*c290*/  LOP3.LUT R21, R21, 0x3000000, RZ, 0xfc, !PT ;  /* 0x0300000015157812 */ /* 0x000fca00078efcff */
[----:B------:R-:W-:-:S05]  /*c2a0*/  IMAD R180, R2, 0xc00, R21 ;  /* 0x00000c0002b47824 */ /* 0x000fca00078e0215 */
[----:B------:R-:W-:Y:S01]  /*c2b0*/  R2UR UR6, R180 ;  /* 0x00000000b40672ca */ /* 0x000fe200000e0000 */
[----:B------:R-:W-:Y:S01]  /*c2c0*/  WARPGROUP.ARRIVE ;  /* 0x00000000000079c5 */ /* 0x000fe20000000000 */
[----:B-1----:R-:W-:-:S11]  /*c2d0*/  ISETP.NE.AND P2, PT, R182, 0x1, PT ;  /* 0x00000001b600780c */ /* 0x002fd60003f45270 */
        /* <DEDUP_REMOVED lines=29> */
[----:B------:R-:W1:Y:S08]  /*c4b0*/  @P2 LDC R152, c[0x0][0x450] ;  /* 0x00011400ff982b82 */ /* 0x000e700000000800 */
[----:B------:R-:W2:Y:S02]  /*c4c0*/  @P2 LDC R153, c[0x0][0x44c] ;  /* 0x00011300ff992b82 */ /* 0x000ea40000000800 */
[----:B--2---:R-:W-:Y:S01]  /*c4d0*/  @P2 IMAD.HI.U32 R153, R206, R153, RZ ;  /* 0x00000099ce992227 */ /* 0x004fe200078e00ff */
[----:B------:R-:W-:-:S02]  /*c4e0*/  WARPGROUP.DEPBAR.LE gsb0, 0x0 ;  /* 0x00008000000079c5 */ /* 0x000fc40000010000 */
[----:B------:R-:W-:-:S11]  /*c4f0*/  WARPGROUP.ARRIVE ;  /* 0x00000000000079c5 */ /* 0x000fd60000000000 */
        /* <DEDUP_REMOVED lines=8> */
[----:B------:R2:W-:Y:S02]  /*c580*/  @!P1 SYNCS.ARRIVE.TRANS64.RED.A1T0 RZ, [R6+URZ], RZ ;  /* 0x000000ff06ff99a7 */ /* 0x0005e4000810043f */
[----:B--2---:R-:W-:Y:S01]  /*c590*/  IMAD.MOV.U32 R6, RZ, RZ, R206 ;  /* 0x000000ffff067224 */ /* 0x004fe200078e00ce */
[----:B-1----:R-:W-:Y:S02]  /*c5a0*/  @P2 SHF.R.U32.HI R6, RZ, R152, R153 ;  /* 0x00000098ff062219 */ /* 0x002fe40000011699 */
[----:B------:R-:W-:-:S02]  /*c5b0*/  ISETP.GE.AND P2, PT, R177, 0x1, PT ;  /* 0x00000001b100780c */ /* 0x000fc40003f46270 */
[----:B------:R-:W-:Y:S01]  /*c5c0*/  IADD3 R155, R6, R201, -R200 ;  /* 0x000000c9069b7210 */ /* 0x000fe20007ffe8c8 */
[----:B------:R-:W-:-:S04]  /*c5d0*/  VIADD R6, R178, 0xfffffffe ;  /* 0xfffffffeb2067836 */ /* 0x000fc80000000000 */
[----:B------:R-:W-:-:S06]  /*c5e0*/  IMAD.IADD R176, R155, 0x1, R176 ;  /* 0x000000019bb07824 */ /* 0x000fcc00078e02b0 */
[----:B0-----:R-:W-:Y:S05]  /*c5f0*/  @!P2 BRA `(.L_x_2786) ;  /* 0x000000000048a947 */ /* 0x001fea0003800000 */
        /* <DEDUP_REMOVED lines=11> */
.L_x_2788:
[----:B------:R-:W-:-:S13]  /*c6b0*/  ISETP.NE.AND P2, PT, R177, 0x1, PT ;  /* 0x00000001b100780c */ /* 0x000fda0003f45270 */
[----:B------:R-:W0:Y:S02]  /*c6c0*/  @P2 LDC.64 R152, c[0x0][0x9e8] ;  /* 0x00027a00ff982b82 */ /* 0x000e240000000a00 */
[----:B0-----:R-:W-:-:S05]  /*c6d0*/  @P2 IMAD.HI.U32 R152, R154, R152, RZ ;  /* 0x000000989a982227 */ /* 0x001fca00078e00ff */
[----:B------:R-:W-:-:S07]  /*c6e0*/  @P2 SHF.R.U32.HI R154, RZ, R153, R152 ;  /* 0x00000099ff9a2219 */ /* 0x000fce0000011698 */
.L_x_2789:
[----:B------:R-:W-:Y:S05]  /*c6f0*/  BSYNC B0 ;  /* 0x0000000000007941 */ /* 0x000fea0003800000 */
.L_x_2787:
[----:B------:R-:W-:-:S05]  /*c700*/  IMAD R177, R154, R177, R177 ;  /* 0x000000b19ab17224 */ /* 0x000fca00078e02b1 */
[----:B------:R-:W-:-:S07]  /*c710*/  VIMNMX R176, R176, R177, PT ;  /* 0x000000b1b0b07248 */ /* 0x000fce0003fe0100 */
.L_x_2786:
[----:B------:R-:W-:Y:S01]  /*c720*/  IMAD.HI R176, R176, 0x2aaaaaab, RZ ;  /* 0x2aaaaaabb0b07827 */ /* 0x000fe200078e02ff */
[----:B------:R-:W-:Y:S01]  /*c730*/  ULDC UR42, c[0x0][0x9e4] ;  /* 0x00027900002a7ab9 */ /* 0x000fe20000000800 */
[----:B------:R-:W-:Y:S01]  /*c740*/  ULDC UR37, c[0x0][0x9e4] ;  /* 0x0002790000257ab9 */ /* 0x000fe20000000800 */
[----:B------:R-:W-:Y:S01]  /*c750*/  ULDC UR44, c[0x0][0x9d8] ;  /* 0x00027600002c7ab9 */ /* 0x000fe20000000800 */
[----:B------:R-:W-:Y:S01]  /*c760*/  ULDC UR51, c[0x0][0x9d8] ;  /* 0x0002760000337ab9 */ /* 0x000fe20000000800 */
[----:B------:R-:W-:Y:S01]  /*c770*/  SHF.R.U32.HI R153, RZ, 0x1f, R176 ;  /* 0x0000001fff997819 */ /* 0x000fe200000116b0 */
[----:B------:R-:W-:Y:S01]  /*c780*/  ULDC UR45, c[0x0][0x9d8] ;  /* 0x00027600002d7ab9 */ /* 0x000fe20000000800 */
[----:B------:R-:W-:Y:S01]  /*c790*/  ULDC UR36, c[0x0][0x988] ;  /* 0x0002620000247ab9 */ /* 0x000fe20000000800 */
[----:B------:R-:W-:Y:S01]  /*c7a0*/  ULDC UR41, c[0x0][0x988] ;  /* 0x0002620000297ab9 */ /* 0x000fe20000000800 */
[----:B------:R-:W-:Y:S01]  /*c7b0*/  LEA.HI.SX32 R153, R176, R153, 0x1c ;  /* 0x00000099b0997211 */ /* 0x000fe200078fe2ff */
[----:B------:R-:W-:Y:S01]  /*c7c0*/  ULDC UR40, c[0x0][0x988] ;  /* 0x0002620000287ab9 */ /* 0x000fe20000000800 */
[----:B------:R-:W-:Y:S01]  /*c7d0*/  ULDC UR50, c[0x0][0x9e0] ;  /* 0x0002780000327ab9 */ /* 0x000fe20000000800 */
[----:B------:R-:W-:Y:S01]  /*c7e0*/  ULDC UR43, c[0x0][0x9e0] ;  /* 0x00027800002b7ab9 */ /* 0x000fe20000000800 */
[----:B------:R-:W-:-:S04]  /*c7f0*/  VIMNMX R216, R218, R153, !PT ;  /* 0x00000099dad87248 */ /* 0x000fc80007fe0100 */
[----:B------:R-:W-:-:S13]  /*c800*/  ISETP.GE.AND P2, PT, R6, R216, PT ;  /* 0x000000d80600720c */ /* 0x000fda0003f46270 */
[----:B------:R-:W-:Y:S05]  /*c810*/  @!P2 BRA `(.L_x_2790) ;  /* 0x0000003400f0a947 */ /* 0x000fea0003800000 */
.L_x_2808:
[----:B------:R-:W-:Y:S01]  /*c820*/  VIADD R2, R2, 0x1 ;  /* 0x0000000102027836 */ /* 0x000fe20000000000 */
[----:B------:R-:W-:Y:S05]  /*c830*/  YIELD ;  /* 0x0000000000007946 */ /* 0x000fea0003800000 */
[----:B------:R-:W-:-:S04]  /*c840*/  ISETP.NE.AND P2, PT, R2, 0x2, PT ;  /* 0x000000020200780c */ /* 0x000fc80003f45270 */
[----:B------:R-:W-:Y:S02]  /*c850*/  SEL R20, RZ, 0x1, P2 ;  /* 0x00000001ff147807 */ /* 0x000fe40001000000 */
[----:B------:R-:W-:Y:S02]  /*c860*/  SEL R2, R2, RZ, P2 ;  /* 0x000000ff02027207 */ /* 0x000fe40001000000 */
[----:B------:R-:W-:Y:S01]  /*c870*/  LOP3.LUT R19, R19, R20, RZ, 0x3c, !PT ;  /* 0x0000001413137212 */ /* 0x000fe200078e3cff */
[----:B0-----:R-:W-:Y:S06]  /*c880*/  @!P0 BRA `(.L_x_2791) ;  /* 0x0000000000048947 */ /* 0x001fec0003800000 */
[----:B------:R-:W-:Y:S01]  /*c890*/  BPT.TRAP 0x1 ;  /* 0x000000040000795c */ /* 0x000fe20000300000 */
.L_x_2791:
[----:B------:R-:W-:Y:S01]  /*c8a0*/  IMAD R210, R2, 0x8, R16 ;  /* 0x0000000802d27824 */ /* 0x000fe200078e0210 */
[----:B------:R-:W-:-:S04]  /*c8b0*/  SHF.L.U32 R209, R19, 0x1f, RZ ;  /* 0x0000001f13d17819 */ /* 0x000fc800000006ff */
[----:B------:R0:W1:Y:S01]  /*c8c0*/  SYNCS.PHASECHK.TRANS64.TRYWAIT P2, [R210+URZ+0x22830], R209 ;  /* 0x022830d1d20075a7 */ /* 0x000062000804017f */
[----:B------:R-:W-:Y:S05]  /*c8d0*/  @!P0 BRA `(.L_x_2792) ;  /* 0x0000000000048947 */ /* 0x000fea0003800000 */
[----:B------:R-:W-:Y:S01]  /*c8e0*/  BPT.TRAP 0x1 ;  /* 0x000000040000795c */ /* 0x000fe20000300000 */
.L_x_2792:
[----:B------:R-:W-:Y:S02]  /*c8f0*/  IMAD R212, R2, 0x300, R207 ;  /* 0x0000030002d47824 */ /* 0x000fe400078e02cf */
[----:B------:R-:W-:Y:S01]  /*c900*/  IMAD.MOV.U32 R213, RZ, RZ, 0x40000040 ;  /* 0x40000040ffd57424 */ /* 0x000fe200078e00ff */
[----:B-1----:R-:W-:Y:S06]  /*c910*/  @P2 BRA `(.L_x_2793) ;  /* 0x0000000000082947 */ /* 0x002fec0003800000 */
[----:B------:R-:W1:Y:S02]  /*c920*/  SYNCS.PHASECHK.TRANS64.TRYWAIT P2, [R210+URZ+0x22830], R209 ;  /* 0x022830d1d20075a7 */ /* 0x000e64000804017f */
[----:B-1----:R-:W-:Y:S05]  /*c930*/  @!P2 BRA `(.L_x_2794) ;  /* 0x00000158008ca947 */ /* 0x002fea0003800000 */
.L_x_2793:
[----:B------:R-:W-:Y:S05]  /*c940*/  WARPSYNC.ALL ;  /* 0x0000000000007948 */ /* 0x000fea0003800000 */
[C---:B------:R-:W-:Y:S01]  /*c950*/  R2UR UR6, R212.reuse ;  /* 0x00000000d40672ca */ /* 0x040fe200000e0000 */
[----:B------:R-:W-:Y:S01]  /*c960*/  VIADD R214, R212, 0x2 ;  /* 0x00000002d4d67836 */ /* 0x000fe20000000000 */
[----:B------:R-:W-:Y:S01]  /*c970*/  R2UR UR7, R213 ;  /* 0x00000000d50772ca */ /* 0x000fe200000e0000 */
[----:B------:R-:W-:Y:S01]  /*c980*/  IMAD.MOV.U32 R215, RZ, RZ, 0x40000040 ;  /* 0x40000040ffd77424 */ /* 0x000fe200078e00ff */
[----:B------:R-:W-:Y:S01]  /*c990*/  R2UR UR4, R4 ;  /* 0x00000000040472ca */ /* 0x000fe200000e0000 */
[----:B------:R-:W2:Y:S01]  /*c9a0*/  LDL R226, [R1] ;  /* 0x0000000001e27983 */ /* 0x000ea20000100800 */
[----:B------:R-:W-:Y:S01]  /*c9b0*/  R2UR UR5, R5 ;  /* 0x00000000050572ca */ /* 0x000fe200000e0000 */
[----:B------:R-:W-:Y:S01]  /*c9c0*/  WARPGROUP.ARRIVE ;  /* 0x00000000000079c5 */ /* 0x000fe20000000000 */
[----:B------:R-:W-:Y:S01]  /*c9d0*/  IMAD.MOV.U32 R213, RZ, RZ, 0x40000040 ;  /* 0x40000040ffd57424 */ /* 0x000fe200078e00ff */
[----:B------:R-:W3:Y:S10]  /*c9e0*/  LDC R13, c[0x0][0x448] ;  /* 0x00011200ff0d7b82 */ /* 0x000ef40000000800 */
[----:B------:R-:W-:Y:S01]  /*c9f0*/  HGMMA.64x96x16.F32.BF16 R152, gdesc[UR4], RZ, !UPT, gsb0 ;  /* 0x01600000049879f0 */ /* 0x000fe2000c0018ff */
[----:B------:R-:W-:Y:S01]  /*ca00*/  R2UR UR6, R214 ;  /* 0x00000000d60672ca */ /* 0x000fe200000e0000 */
[----:B------:R-:W-:Y:S01]  /*ca10*/  VIADD R214, R212, 0x4 ;  /* 0x00000004d4d67836 */ /* 0x000fe20000000000 */
[----:B------:R-:W-:Y:S01]  /*ca20*/  R2UR UR7, R215 ;  /* 0x00000000d70772ca */ /* 0x000fe200000e0000 */
[----:B------:R-:W-:Y:S01]  /*ca30*/  IMAD.MOV.U32 R215, RZ, RZ, 0x40000040 ;  /* 0x40000040ffd77424 */ /* 0x000fe200078e00ff */
[----:B------:R-:W-:Y:S01]  /*ca40*/  R2UR UR4, R14 ;  /* 0x000000000e0472ca */ /* 0x000fe200000e0000 */
[----:B------:R-:W-:Y:S01]  /*ca50*/  VIADD R212, R212, 0x6 ;  /* 0x00000006d4d47836 */ /* 0x000fe20000000000 */
[----:B------:R-:W-:-:S02]  /*ca60*/  R2UR UR5, R15 ;  /* 0x000000000f0572ca */ /* 0x000fc400000e0000 */
[----:B---3--:R-:W-:Y:S01]  /*ca70*/  ISETP.NE.AND P2, PT, R13, 0x1, PT ;  /* 0x000000010d00780c */ /* 0x008fe20003f45270 */
[----:B------:R-:W-:-:S12]  /*ca80*/  IMAD.IADD R13, R211, 0x1, R206 ;  /* 0x00000001d30d7824 */ /* 0x000fd800078e02ce */
[----:B------:R-:W3:Y:S01]  /*ca90*/  @P2 LDC R20, c[0x0][0x450] ;  /* 0x00011400ff142b82 */ /* 0x000ee20000000800 */
        /* <DEDUP_REMOVED lines=11> */
[----:B------:R-:W-:Y:S01]  /*cb50*/  R2UR UR7, R213 ;  /* 0x00000000d50772ca */ /* 0x000fe200000e0000 */
[----:B------:R-:W4:Y:S01]  /*cb60*/  @P2 LDC R212, c[0x0][0x44c] ;  /* 0x00011300ffd42b82 */ /* 0x000f220000000800 */
[----:B------:R-:W-:Y:S02]  /*cb70*/  R2UR UR4, R8 ;  /* 0x00000000080472ca */ /* 0x000fe400000e0000 */
[----:B------:R-:W-:Y:S01]  /*cb80*/  R2UR UR5, R9 ;  /* 0x00000000090572ca */ /* 0x000fe200000e0000 */
[----:B----4-:R-:W-:-:S05]  /*cb90*/  @P2 IMAD.HI.U32 R212, R13, R212, RZ ;  /* 0x000000d40dd42227 */ /* 0x010fca00078e00ff */
[----:B---3--:R-:W-:Y:S02]  /*cba0*/  @P2 SHF.R.U32.HI R13, RZ, R20, R212 ;  /* 0x00000014ff0d2219 */ /* 0x008fe400000116d4 */
[----:B------:R-:W3:Y:S03]  /*cbb0*/  S2R R20, SR_TID.X ;  /* 0x0000000000147919 */ /* 0x000ee60000002100 */
[----:B------:R-:W4:Y:S01]  /*cbc0*/  SHFL.IDX PT, R229, R13, RZ, 0x1c1f ;  /* 0x001c1fff0de57589 */ /* 0x000f2200000e0000 */
[----:B--2---:R-:W-:Y:S02]  /*cbd0*/  LOP3.LUT P2, RZ, R226, 0x100000, RZ, 0xc0, !PT ;  /* 0x00100000e2ff7812 */ /* 0x004fe4000784c0ff */
[----:B---3--:R-:W-:-:S04]  /*cbe0*/  SHF.R.U32.HI R20, RZ, 0x7, R20 ;  /* 0x00000007ff147819 */ /* 0x008fc80000011614 */
[----:B------:R-:W-:Y:S01]  /*cbf0*/  IADD3 R20, -R20, 0xb, RZ ;  /* 0x0000000b14147810 */ /* 0x000fe20007ffe1ff */
        /* <DEDUP_REMOVED lines=27> */
[----:B------:R-:W-:Y:S02]  /*cdb0*/  IMAD R194, R6, -0x60, RZ ;  /* 0xffffffa006c27824 */ /* 0x000fe400078e02ff */
[----:B------:R-:W-:Y:S01]  /*cdc0*/  FMUL.FTZ R182, R186, UR51 ;  /* 0x00000033bab67c20 */ /* 0x000fe20008410000 */
[----:B------:R-:W-:Y:S01]  /*cdd0*/  FMUL.FTZ R186, R190, UR51 ;  /* 0x00000033beba7c20 */ /* 0x000fe20008410000 */
[----:B------:R2:W-:Y:S06]  /*cde0*/  BAR.ARV R20, 0x100 ;  /* 0x000400140000751d */ /* 0x0005ec0000002000 */
[----:B------:R-:W-:Y:S01]  /*cdf0*/  FMUL.FTZ R226, R192, UR51 ;  /* 0x00000033c0e27c20 */ /* 0x000fe20008410000 */
[----:B------:R-:W-:Y:S01]  /*ce00*/  FMUL.FTZ R227, R193, UR51 ;  /* 0x00000033c1e37c20 */ /* 0x000fe20008410000 */
[----:B------:R-:W-:Y:S01]  /*ce10*/  FMUL.FTZ R190, R195, UR51 ;  /* 0x00000033c3be7c20 */ /* 0x000fe20008410000 */
[----:B------:R3:W-:Y:S01]  /*ce20*/  @!P1 SYNCS.ARRIVE.TRANS64.RED.A1T0 RZ, [R164+URZ], RZ ;  /* 0x000000ffa4ff99a7 */ /* 0x0007e2000810043f */
        /* <DEDUP_REMOVED lines=21> */
[----:B---3--:R-:W-:-:S02]  /*cf80*/  VIADD R164, R194, 0x1 ;  /* 0x00000001c2a47836 */ /* 0x008fc40000000000 */
[----:B------:R-:W-:Y:S01]  /*cf90*/  FMUL.FTZ R193, R199, UR51 ;  /* 0x00000033c7c17c20 */ /* 0x000fe20008410000 */
[----:B------:R-:W3:Y:S01]  /*cfa0*/  MUFU.TANH R152, R152 ;  /* 0x0000009800987308 */ /* 0x000ee20000002400 */
[----:B------:R-:W-:-:S05]  /*cfb0*/  IMAD R164, R202, -0x2, R164 ;  /* 0xfffffffecaa47824 */ /* 0x000fca00078e02a4 */
[----:B------:R-:W-:Y:S02]  /*cfc0*/  IADD3 R164, -R200, R164, R201 ;  /* 0x000000a4c8a47210 */ /* 0x000fe40007ffe1c9 */
[----:B------:R-:W0:Y:S03]  /*cfd0*/  MUFU.TANH R212, R212 ;  /* 0x000000d400d47308 */ /* 0x000e260000002400 */
[C---:B------:R-:W-:Y:S02]  /*cfe0*/  VIADD R228, R164.reuse, UR50 ;  /* 0x00000032a4e47c36 */ /* 0x040fe40008000000 */
[----:B------:R-:W-:-:S03]  /*cff0*/  VIADD R199, R164, UR53 ;  /* 0x00000035a4c77c36 */ /* 0x000fc60008000000 */
[----:B------:R-:W0:Y:S01]  /*d000*/  MUFU.TANH R153, R153 ;  /* 0x0000009900997308 */ /* 0x000e220000002400 */
[C---:B----4-:R-:W-:Y:S02]  /*d010*/  IMAD.IADD R198, R229.reuse, 0x1, R228 ;  /* 0x00000001e5c67824 */ /* 0x050fe400078e02e4 */
[----:B------:R-:W-:-:S05]  /*d020*/  IMAD.IADD R197, R229, 0x1, R199 ;  /* 0x00000001e5c57824 */ /* 0x000fca00078e02c7 */
        /* <DEDUP_REMOVED lines=45> */
[----:B--234-:R-:W-:Y:S05]  /*d300*/  @!P2 BRA `(.L_x_2795) ;  /* 0x000000000058a947 */ /* 0x01cfea0003800000 */
[----:B------:R-:W-:Y:S01]  /*d310*/  IADD3 R229, -R200, R201, R229 ;  /* 0x000000c9c8e57210 */ /* 0x000fe20007ffe1e5 */
[----:B------:R-:W-:Y:S03]  /*d320*/  BSSY B0, `(.L_x_2796) ;  /* 0x0000010000007945 */ /* 0x000fe60003800000 */
[----:B------:R-:W-:-:S13]  /*d330*/  ISETP.GT.AND P2, PT, R229, -0x1, PT ;  /* 0xffffffffe500780c */ /* 0x000fda0003f44270 */
[----:B------:R-:W-:Y:S05]  /*d340*/  @P2 BRA `(.L_x_2797) ;  /* 0x0000000000202947 */ /* 0x000fea0003800000 */
[----:B------:R-:W-:Y:S01]  /*d350*/  IMAD.U32 R230, RZ, RZ, UR42 ;  /* 0x0000002affe67e24 */ /* 0x000fe2000f8e00ff */
[----:B------:R-:W-:-:S04]  /*d360*/  LOP3.LUT R229, RZ, R229, RZ, 0x33, !PT ;  /* 0x000000e5ffe57212 */ /* 0x000fc800078e33ff */
[----:B------:R-:W-:-:S13]  /*d370*/  ISETP.NE.AND P2, PT, R230, 0x1, PT ;  /* 0x00000001e600780c */ /* 0x000fda0003f45270 */
[----:B------:R-:W2:Y:S02]  /*d380*/  @P2 LDC.64 R164, c[0x0][0x9e8] ;  /* 0x00027a00ffa42b82 */ /* 0x000ea40000000a00 */
[----:B--2---:R-:W-:-:S05]  /*d390*/  @P2 IMAD.HI.U32 R164, R229, R164, RZ ;  /* 0x000000a4e5a42227 */ /* 0x004fca00078e00ff */
[----:B------:R-:W-:-:S04]  /*d3a0*/  @P2 SHF.R.U32.HI R229, RZ, R165, R164 ;  /* 0x000000a5ffe52219 */ /* 0x000fc800000116a4 */
[----:B------:R-:W-:Y:S01]  /*d3b0*/  LOP3.LUT R229, RZ, R229, RZ, 0x33, !PT ;  /* 0x000000e5ffe57212 */ /* 0x000fe200078e33ff */
[----:B------:R-:W-:Y:S06]  /*d3c0*/  BRA `(.L_x_2798) ;  /* 0x0000000000147947 */ /* 0x000fec0003800000 */
.L_x_2797:
[----:B------:R-:W-:-:S05]  /*d3d0*/  IMAD.U32 R230, RZ, RZ, UR42 ;  /* 0x0000002affe67e24 */ /* 0x000fca000f8e00ff */
[----:B------:R-:W-:-:S13]  /*d3e0*/  ISETP.NE.AND P2, PT, R230, 0x1, PT ;  /* 0x00000001e600780c */ /* 0x000fda0003f45270 */
[----:B------:R-:W2:Y:S02]  /*d3f0*/  @P2 LDC.64 R164, c[0x0][0x9e8] ;  /* 0x00027a00ffa42b82 */ /* 0x000ea40000000a00 */
[----:B--2---:R-:W-:-:S05]  /*d400*/  @P2 IMAD.HI.U32 R164, R229, R164, RZ ;  /* 0x000000a4e5a42227 */ /* 0x004fca00078e00ff */
[----:B------:R-:W-:-:S07]  /*d410*/  @P2 SHF.R.U32.HI R229, RZ, R165, R164 ;  /* 0x000000a5ffe52219 */ /* 0x000fce00000116a4 */
.L_x_2798:
[----:B------:R-:W-:Y:S05]  /*d420*/  BSYNC B0 ;  /* 0x0000000000007941 */ /* 0x000fea0003800000 */
.L_x_2796:
[----:B------:R-:W-:-:S04]  /*d430*/  IMAD R164, R202, -0x2, R194 ;  /* 0xfffffffecaa47824 */ /* 0x000fc800078e02c2 */
[----:B------:R-:W-:-:S05]  /*d440*/  IMAD R164, R229, R230, R164 ;  /* 0x000000e6e5a47224 */ /* 0x000fca00078e02a4 */
[----:B------:R-:W-:Y:S02]  /*d450*/  VIMNMX R197, R197, R164, !PT ;  /* 0x000000a4c5c57248 */ /* 0x000fe40007fe0100 */
[----:B------:R-:W-:-:S07]  /*d460*/  VIADDMNMX R198, R164, R230, R198, PT ;  /* 0x000000e6a4c67246 */ /* 0x000fce00038001c6 */
.L_x_2795:
[----:B------:R-:W2:Y:S01]  /*d470*/  LDL.LU R229, [R1] ;  /* 0x0000000001e57983 */ /* 0x000ea20000300800 */
[C---:B------:R-:W-:Y:S02]  /*d480*/  ISETP.GE.AND P2, PT, R194.reuse, 0x1, PT ;  /* 0x00000001c200780c */ /* 0x040fe40003f46270 */
[----:B------:R-:W-:Y:S01]  /*d490*/  ISETP.GE.AND P4, PT, R194, 0x9, PT ;  /* 0x00000009c200780c */ /* 0x000fe20003f86270 */
[----:B------:R-:W3:Y:S02]  /*d4a0*/  SHFL.IDX PT, R13, R13, 0x1, 0x1c1f ;  /* 0x003c1f000d0d7f89 */ /* 0x000ee400000e0000 */
[--C-:B---3--:R-:W-:Y:S02]  /*d4b0*/  IMAD.IADD R228, R228, 0x1, R13.reuse ;  /* 0x00000001e4e47824 */ /* 0x108fe400078e020d */
[----:B------:R-:W-:Y:S01]  /*d4c0*/  IMAD.IADD R199, R199, 0x1, R13 ;  /* 0x00000001c7c77824 */ /* 0x000fe200078e020d */
[----:B--2---:R-:W-:-:S05]  /*d4d0*/  LOP3.LUT R229, R229, 0xfff7ffff, RZ, 0xc0, !PT ;  /* 0xfff7ffffe5e57812 */ /* 0x004fca00078ec0ff */
[----:B------:R-:W-:Y:S02]  /*d4e0*/  @P2 LOP3.LUT R229, R229, 0x80000, RZ, 0xfc, !PT ;  /* 0x00080000e5e52812 */ /* 0x000fe400078efcff */
[----:B------:R-:W-:Y:S02]  /*d4f0*/  ISETP.GT.AND P2, PT, R197, RZ, !P2 ;  /* 0x000000ffc500720c */ /* 0x000fe40005744270 */
[----:B------:R-:W-:Y:S02]  /*d500*/  LOP3.LUT R229, R229, 0xfffffffd, RZ, 0xc0, !PT ;  /* 0xfffffffde5e57812 */ /* 0x000fe400078ec0ff */
[----:B------:R-:W-:Y:S02]  /*d510*/  ISETP.LT.OR P2, PT, R198, 0x1, P2 ;  /* 0x00000001c600780c */ /* 0x000fe40001741670 */
[----:B------:R-:W-:Y:S02]  /*d520*/  @P4 LOP3.LUT R229, R229, 0x2, RZ, 0xfc, !PT ;  /* 0x00000002e5e54812 */ /* 0x000fe400078efcff */
[----:B------:R-:W-:-:S02]  /*d530*/  FSEL R152, R152, -INF , !P2 ;  /* 0xff80000098987808 */ /* 0x000fc40005000000 */
[----:B------:R-:W-:Y:S02]  /*d540*/  ISETP.GE.AND P2, PT, R194, 0x2, PT ;  /* 0x00000002c200780c */ /* 0x000fe40003f46270 */
[----:B------:R-:W-:Y:S02]  /*d550*/  LOP3.LUT R229, R229, 0xfffffffb, RZ, 0xc0, !PT ;  /* 0xfffffffbe5e57812 */ /* 0x000fe400078ec0ff */
[----:B------:R-:W-:-:S04]  /*d560*/  ISETP.GT.AND P3, PT, R197, 0x1, !P2 ;  /* 0x00000001c500780c */ /* 0x000fc80005764270 */
[----:B------:R-:W-:-:S04]  /*d570*/  ISETP.LT.OR P3, PT, R198, 0x2, P3 ;  /* 0x00000002c600780c */ /* 0x000fc80001f61670 */
[----:B0-----:R-:W-:Y:S02]  /*d580*/  FSEL R212, R212, -INF , !P3 ;  /* 0xff800000d4d47808 */ /* 0x001fe40005800000 */
[----:B------:R-:W-:Y:S02]  /*d590*/  ISETP.GT.AND P3, PT, R197, 0x8, !P4 ;  /* 0x00000008c500780c */ /* 0x000fe40006764270 */
[----:B------:R-:W-:Y:S02]  /*d5a0*/  ISETP.GE.AND P4, PT, R194, 0xa, PT ;  /* 0x0000000ac200780c */ /* 0x000fe40003f86270 */
[----:B------:R-:W-:-:S04]  /*d5b0*/  ISETP.LT.OR P3, PT, R198, 0x9, P3 ;  /* 0x00000009c600780c */ /* 0x000fc80001f61670 */
        /* <DEDUP_REMOVED lines=120> */
[----:B------:R-:W-:-:S13]  /*dd40*/  LOP3.LUT P6, RZ, R229, 0x100000, RZ, 0xc0, !PT ;  /* 0x00100000e5ff7812 */ /* 0x000fda00078cc0ff */
[----:B0-----:R-:W-:Y:S05]  /*dd50*/  @!P6 BRA `(.L_x_2799) ;  /* 0x000000000058e947 */ /* 0x001fea0003800000 */
        /* <DEDUP_REMOVED lines=12> */
.L_x_2801:
[----:B------:R-:W-:-:S05]  /*de20*/  IMAD.U32 R197, RZ, RZ, UR42 ;  /* 0x0000002affc57e24 */ /* 0x000fca000f8e00ff */
[----:B------:R-:W-:-:S13]  /*de30*/  ISETP.NE.AND P6, PT, R197, 0x1, PT ;  /* 0x00000001c500780c */ /* 0x000fda0003fc5270 */
[----:B------:R-:W0:Y:S02]  /*de40*/  @P6 LDC.64 R164, c[0x0][0x9e8] ;  /* 0x00027a00ffa46b82 */ /* 0x000e240000000a00 */
[----:B0-----:R-:W-:-:S05]  /*de50*/  @P6 IMAD.HI.U32 R164, R13, R164, RZ ;  /* 0x000000a40da46227 */ /* 0x001fca00078e00ff */
[----:B------:R-:W-:-:S07]  /*de60*/  @P6 SHF.R.U32.HI R13, RZ, R165, R164 ;  /* 0x000000a5ff0d6219 */ /* 0x000fce00000116a4 */
.L_x_2802:
[----:B------:R-:W-:Y:S05]  /*de70*/  BSYNC B0 ;  /* 0x0000000000007941 */ /* 0x000fea0003800000 */
.L_x_2800:
[----:B------:R-:W-:-:S04]  /*de80*/  IMAD R194, R202, -0x2, R194 ;  /* 0xfffffffecac27824 */ /* 0x000fc800078e02c2 */
[----:B------:R-:W-:-:S05]  /*de90*/  IMAD R194, R13, R197, R194 ;  /* 0x000000c50dc27224 */ /* 0x000fca00078e02c2 */
[----:B------:R-:W-:Y:S02]  /*dea0*/  VIMNMX R199, R199, R194, !PT ;  /* 0x000000c2c7c77248 */ /* 0x000fe40007fe0100 */
[----:B------:R-:W-:-:S07]  /*deb0*/  VIADDMNMX R228, R194, R197, R228, PT ;  /* 0x000000c5c2e47246 */ /* 0x000fce00038001e4 */
.L_x_2799:
[----:B------:R-:W-:Y:S02]  /*dec0*/  ISETP.GT.AND P2, PT, R199, 0x1, !P2 ;  /* 0x00000001c700780c */ /* 0x000fe40005744270 */
[----:B------:R-:W-:Y:S02]  /*ded0*/  FMNMX.FTZ R13, R152, R7, !PT ;  /* 0x00000007980d7209 */ /* 0x000fe40007810000 */
[----:B------:R-:W-:Y:S02]  /*dee0*/  ISETP.LT.OR P2, PT, R228, 0x2, P2 ;  /* 0x00000002e400780c */ /* 0x000fe40001741670 */
[C---:B------:R-:W-:Y:S02]  /*def0*/  LOP3.LUT P6, RZ, R229.reuse, 0x8000, RZ, 0xc0, !PT ;  /* 0x00008000e5ff7812 */ /* 0x040fe400078cc0ff */
        /* <DEDUP_REMOVED lines=64> */
[----:B------:R-:W-:Y:S02]  /*e300*/  FSEL R191, R191, -INF , !P3 ;  /* 0xff800000bfbf7808 */ /* 0x000fe40005800000 */
[----:B------:R-:W-:Y:S02]  /*e310*/  ISETP.GT.AND P2, PT, R199, 0x29, !P2 ;  /* 0x00000029c700780c */ /* 0x000fe40005744270 */
[----:B------:R-:W-:Y:S02]  /*e320*/  LOP3.LUT P3, RZ, R229, 0x80000, RZ, 0xc0, !PT ;  /* 0x00080000e5ff7812 */ /* 0x000fe4000786c0ff */
[----:B------:R-:W-:Y:S02]  /*e330*/  ISETP.LT.OR P2, PT, R228, 0x2a, P2 ;  /* 0x0000002ae400780c */ /* 0x000fe40001741670 */
[----:B------:R-:W-:Y:S02]  /*e340*/  ISETP.GT.AND P4, PT, R199, 0x51, !P4 ;  /* 0x00000051c700780c */ /* 0x000fe40006784270 */
[----:B------:R-:W-:-:S02]  /*e350*/  FSEL R175, R175, -INF , !P2 ;  /* 0xff800000afaf7808 */ /* 0x000fc40005000000 */
[----:B------:R-:W-:Y:S02]  /*e360*/  LOP3.LUT P2, RZ, R229, 0x800, RZ, 0xc0, !PT ;  /* 0x00000800e5ff7812 */ /* 0x000fe4000784c0ff */
[----:B0-----:R-:W-:Y:S02]  /*e370*/  FMNMX.FTZ R165, R13, R165, !PT ;  /* 0x000000a50da57209 */ /* 0x001fe40007810000 */
[C---:B------:R-:W-:Y:S02]  /*e380*/  ISETP.GT.AND P2, PT, R199.reuse, 0x30, !P2 ;  /* 0x00000030c700780c */ /* 0x040fe40005744270 */
[C---:B------:R-:W-:Y:S02]  /*e390*/  ISETP.LT.OR P4, PT, R228.reuse, 0x52, P4 ;  /* 0x00000052e400780c */ /* 0x040fe40002781670 */
[----:B------:R-:W-:Y:S02]  /*e3a0*/  ISETP.LT.OR P2, PT, R228, 0x31, P2 ;  /* 0x00000031e400780c */ /* 0x000fe40001741670 */
[----:B------:R-:W-:-:S02]  /*e3b0*/  ISETP.GT.AND P5, PT, R199, 0x58, !P5 ;  /* 0x00000058c700780c */ /* 0x000fc40006fa4270 */
[----:B------:R-:W-:Y:S02]  /*e3c0*/  FSEL R164, R176, -INF , !P2 ;  /* 0xff800000b0a47808 */ /* 0x000fe40005000000 */
[----:B------:R-:W-:Y:S01]  /*e3d0*/  LOP3.LUT P2, RZ, R229, 0x400, RZ, 0xc0, !PT ;  /* 0x00000400e5ff7812 */ /* 0x000fe2000784c0ff */
[----:B------:R-:W0:Y:S01]  /*e3e0*/  SHFL.BFLY PT, R176, R165, 0x1, 0x1f ;  /* 0x0c201f00a5b07f89 */ /* 0x000e2200000e0000 */
[----:B------:R-:W-:Y:S02]  /*e3f0*/  FSEL R190, R190, -INF , !P4 ;  /* 0xff800000bebe7808 */ /* 0x000fe40006000000 */
[----:B------:R-:W-:Y:S02]  /*e400*/  ISETP.GT.AND P2, PT, R199, 0x31, !P2 ;  /* 0x00000031c700780c */ /* 0x000fe40005744270 */
[C---:B------:R-:W-:Y:S02]  /*e410*/  ISETP.LT.OR P5, PT, R228.reuse, 0x59, P5 ;  /* 0x00000059e400780c */ /* 0x040fe40002fa1670 */
[----:B------:R-:W-:-:S02]  /*e420*/  ISETP.LT.OR P2, PT, R228, 0x32, P2 ;  /* 0x00000032e400780c */ /* 0x000fc40001741670 */
[----:B------:R-:W-:Y:S02]  /*e430*/  FSEL R192, R192, -INF , !P5 ;  /* 0xff800000c0c07808 */ /* 0x000fe40006800000 */
[----:B------:R-:W-:Y:S02]  /*e440*/  FSEL R177, R177, -INF , !P2 ;  /* 0xff800000b1b17808 */ /* 0x000fe40005000000 */
[----:B------:R-:W-:-:S04]  /*e450*/  LOP3.LUT P2, RZ, R229, 0x200, RZ, 0xc0, !PT ;  /* 0x00000200e5ff7812 */ /* 0x000fc8000784c0ff */
[----:B------:R-:W-:-:S04]  /*e460*/  ISETP.GT.AND P2, PT, R199, 0x38, !P2 ;  /* 0x00000038c700780c */ /* 0x000fc80005744270 */
[----:B------:R-:W-:Y:S02]  /*e470*/  ISETP.LT.OR P2, PT, R228, 0x39, P2 ;  /* 0x00000039e400780c */ /* 0x000fe40001741670 */
[----:B0-----:R-:W-:Y:S02]  /*e480*/  FMNMX.FTZ R176, R165, R176, !PT ;  /* 0x000000b0a5b07209 */ /* 0x001fe40007810000 */
        /* <DEDUP_REMOVED lines=21> */
[----:B------:R-:W-:-:S04]  /*e5e0*/  FSETP.NEU.FTZ.AND P2, PT, R176, -INF , PT ;  /* 0xff800000b000780b */ /* 0x000fc80003f5d000 */
[----:B------:R-:W-:-:S05]  /*e5f0*/  FSEL R13, R176, RZ, P2 ;  /* 0x000000ffb00d7208 */ /* 0x000fca0001000000 */
[----:B------:R-:W-:Y:S01]  /*e600*/  FADD.FTZ R7, -R13, R7 ;  /* 0x000000070d077221 */ /* 0x000fe20000010100 */
[----:B------:R-:W-:-:S04]  /*e610*/  IMAD.U32 R13, RZ, RZ, UR41 ;  /* 0x00000029ff0d7e24 */ /* 0x000fc8000f8e00ff */
[-C--:B------:R-:W-:Y:S01]  /*e620*/  FMUL.FTZ R194, R176, R13.reuse ;  /* 0x0000000db0c27220 */ /* 0x080fe20000410000 */
[----:B------:R-:W-:-:S04]  /*e630*/  FMUL.FTZ R7, R7, R13 ;  /* 0x0000000d07077220 */ /* 0x000fc80000410000 */
[----:B------:R-:W-:Y:S02]  /*e640*/  FSEL R194, R194, RZ, P2 ;  /* 0x000000ffc2c27208 */ /* 0x000fe40001000000 */
[----:B------:R-:W-:Y:S01]  /*e650*/  ISETP.GT.AND P2, PT, R199, RZ, !P3 ;  /* 0x000000ffc700720c */ /* 0x000fe20005f44270 */
[----:B------:R-:W0:Y:S02]  /*e660*/  MUFU.EX2 R7, R7 ;  /* 0x0000000700077308 */ /* 0x000e240000000800 */
[-CC-:B------:R-:W-:Y:S01]  /*e670*/  FFMA.FTZ R152, R152, R13.reuse, -R194.reuse ;  /* 0x0000000d98987223 */ /* 0x180fe200000108c2 */
[----:B------:R-:W-:Y:S01]  /*e680*/  ISETP.LT.OR P2, PT, R228, 0x1, P2 ;  /* 0x00000001e400780c */ /* 0x000fe20001741670 */
[-CC-:B------:R-:W-:Y:S01]  /*e690*/  FFMA.FTZ R212, R212, R13.reuse, -R194.reuse ;  /* 0x0000000dd4d47223 */ /* 0x180fe200000108c2 */
[-CC-:B------:R-:W-:Y:S01]  /*e6a0*/  FFMA.FTZ R155, R155, R13.reuse, -R194.reuse ;  /* 0x0000000d9b9b7223 */ /* 0x180fe200000108c2 */
[-CC-:B------:R-:W-:Y:S01]  /*e6b0*/  FFMA.FTZ R156, R156, R13.reuse, -R194.reuse ;  /* 0x0000000d9c9c7223 */ /* 0x180fe200000108c2 */
[----:B------:R-:W-:Y:S01]  /*e6c0*/  FSEL R153, R153, -INF , !P2 ;  /* 0xff80000099997808 */ /* 0x000fe20005000000 */
[-CC-:B------:R-:W-:Y:S01]  /*e6d0*/  FFMA.FTZ R159, R159, R13.reuse, -R194.reuse ;  /* 0x0000000d9f9f7223 */ /* 0x180fe200000108c2 */
[----:B------:R-:W-:Y:S01]  /*e6e0*/  ISETP.GT.AND P2, PT, R199, 0x59, !P6 ;  /* 0x00000059c700780c */ /* 0x000fe20007744270 */
[-CC-:B------:R-:W-:Y:S01]  /*e6f0*/  FFMA.FTZ R160, R160, R13.reuse, -R194.reuse ;  /* 0x0000000da0a07223 */ /* 0x180fe200000108c2 */
[----:B------:R-:W-:Y:S01]  /*e700*/  FMNMX.FTZ R165, R153, R12, !PT ;  /* 0x0000000c99a57209 */ /* 0x000fe20007810000 */
[-CC-:B------:R-:W-:Y:S01]  /*e710*/  FFMA.FTZ R163, R163, R13.reuse, -R194.reuse ;  /* 0x0000000da3a37223 */ /* 0x180fe200000108c2 */
[----:B------:R-:W-:Y:S01]  /*e720*/  ISETP.LT.OR P2, PT, R228, 0x5a, P2 ;  /* 0x0000005ae400780c */ /* 0x000fe20001741670 */
[--C-:B------:R-:W-:Y:S01]  /*e730*/  FFMA.FTZ R213, R213, R13, -R194.reuse ;  /* 0x0000000dd5d57223 */ /* 0x100fe200000108c2 */
[----:B------:R-:W-:Y:S01]  /*e740*/  FMNMX.FTZ R165, R154, R165, !PT ;  /* 0x000000a59aa57209 */ /* 0x000fe20007810000 */
[-CC-:B------:R-:W-:Y:S01]  /*e750*/  FFMA.FTZ R168, R168, R13.reuse, -R194.reuse ;  /* 0x0000000da8a87223 */ /* 0x180fe200000108c2 */
[----:B------:R-:W-:Y:S01]  /*e760*/  FSEL R193, R193, -INF , !P2 ;  /* 0xff800000c1c17808 */ /* 0x000fe20005000000 */
[--C-:B------:R-:W-:Y:S01]  /*e770*/  FFMA.FTZ R169, R169, R13, -R194.reuse ;  /* 0x0000000da9a97223 */ /* 0x100fe200000108c2 */
[----:B------:R-:W-:Y:S01]  /*e780*/  FMNMX.FTZ R165, R157, R165, !PT ;  /* 0x000000a59da57209 */ /* 0x000fe20007810000 */
[-CC-:B------:R-:W-:Y:S01]  /*e790*/  FFMA.FTZ R172, R172, R13.reuse, -R194.reuse ;  /* 0x0000000dacac7223 */ /* 0x180fe200000108c2 */
[-CC-:B------:R-:W-:Y:S01]  /*e7a0*/  FFMA.FTZ R173, R173, R13.reuse, -R194.reuse ;  /* 0x0000000dadad7223 */ /* 0x180fe200000108c2 */
        /* <DEDUP_REMOVED lines=15> */
[----:B------:R-:W-:Y:S01]  /*e8a0*/  FFMA.FTZ R194, R195, R13, -R194 ;  /* 0x0000000dc3c27223 */ /* 0x000fe200000108c2 */
[----:B------:R-:W2:Y:S01]  /*e8b0*/  MUFU.EX2 R152, R152 ;  /* 0x0000009800987308 */ /* 0x000ea20000000800 */
[----:B------:R-:W-:Y:S01]  /*e8c0*/  FMNMX.FTZ R165, R167, R165, !PT ;  /* 0x000000a5a7a57209 */ /* 0x000fe20007810000 */
[-C--:B0-----:R-:W-:Y:S01]  /*e8d0*/  FMUL.FTZ R24, R24, R7.reuse ;  /* 0x0000000718187220 */ /* 0x081fe20000410000 */
[-C--:B------:R-:W-:Y:S01]  /*e8e0*/  FMUL.FTZ R25, R25, R7.reuse ;  /* 0x0000000719197220 */ /* 0x080fe20000410000 */
[----:B------:R-:W-:Y:S01]  /*e8f0*/  FMUL.FTZ R28, R28, R7 ;  /* 0x000000071c1c7220 */ /* 0x000fe20000410000 */
[----:B------:R-:W-:Y:S01]  /*e900*/  FMNMX.FTZ R165, R170, R165, !PT ;  /* 0x000000a5aaa57209 */ /* 0x000fe20007810000 */
[-C--:B------:R-:W-:Y:S01]  /*e910*/  FMUL.FTZ R29, R29, R7.reuse ;  /* 0x000000071d1d7220 */ /* 0x080fe20000410000 */
[----:B------:R-:W-:Y:S01]  /*e920*/  FMUL.FTZ R32, R32, R7 ;  /* 0x0000000720207220 */ /* 0x000fe20000410000 */
[----:B------:R-:W0:Y:S01]  /*e930*/  MUFU.EX2 R212, R212 ;  /* 0x000000d400d47308 */ /* 0x000e220000000800 */
[----:B------:R-:W-:Y:S01]  /*e940*/  FMNMX.FTZ R165, R171, R165, !PT ;  /* 0x000000a5aba57209 */ /* 0x000fe20007810000 */
[-C--:B------:R-:W-:Y:S01]  /*e950*/  FMUL.FTZ R33, R33, R7.reuse ;  /* 0x0000000721217220 */ /* 0x080fe20000410000 */
[-C--:B------:R-:W-:Y:S01]  /*e960*/  FMUL.FTZ R36, R36, R7.reuse ;  /* 0x0000000724247220 */ /* 0x080fe20000410000 */
[----:B------:R-:W-:Y:S01]  /*e970*/  FMUL.FTZ R37, R37, R7 ;  /* 0x0000000725257220 */ /* 0x000fe20000410000 */
[----:B------:R-:W-:Y:S01]  /*e980*/  FMNMX.FTZ R165, R174, R165, !PT ;  /* 0x000000a5aea57209 */ /* 0x000fe20007810000 */
[-C--:B------:R-:W-:Y:S01]  /*e990*/  FMUL.FTZ R40, R40, R7.reuse ;  /* 0x0000000728287220 */ /* 0x080fe20000410000 */
[----:B------:R-:W-:Y:S01]  /*e9a0*/  FMUL.FTZ R41, R41, R7 ;  /* 0x0000000729297220 */ /* 0x000fe20000410000 */
[----:B------:R-:W3:Y:S01]  /*e9b0*/  MUFU.EX2 R155, R155 ;  /* 0x0000009b009b7308 */ /* 0x000ee20000000800 */
[----:B------:R-:W-:Y:S01]  /*e9c0*/  FMNMX.FTZ R165, R175, R165, !PT ;  /* 0x000000a5afa57209 */ /* 0x000fe20007810000 */
[----:B--2---:R-:W-:Y:S01]  /*e9d0*/  FFMA.FTZ R3, R7, R3, R152 ;  /* 0x0000000307037223 */ /* 0x004fe20000010098 */
[-C--:B------:R-:W-:Y:S01]  /*e9e0*/  FMUL.FTZ R44, R44, R7.reuse ;  /* 0x000000072c2c7220 */ /* 0x080fe20000410000 */
[----:B------:R-:W-:Y:S01]  /*e9f0*/  FMUL.FTZ R45, R45, R7 ;  /* 0x000000072d2d7220 */ /* 0x000fe20000410000 */
[----:B------:R-:W-:Y:S01]  /*ea00*/  FMNMX.FTZ R165, R164, R165, !PT ;  /* 0x000000a5a4a57209 */ /* 0x000fe20007810000 */
[-C--:B------:R-:W-:Y:S01]  /*ea10*/  FMUL.FTZ R48, R48, R7.reuse ;  /* 0x0000000730307220 */ /* 0x080fe20000410000 */
[----:B------:R-:W-:Y:S01]  /*ea20*/  FMUL.FTZ R49, R49, R7 ;  /* 0x0000000731317220 */ /* 0x000fe20000410000 */
[----:B------:R-:W2:Y:S01]  /*ea30*/  MUFU.EX2 R156, R156 ;  /* 0x0000009c009c7308 */ /* 0x000ea20000000800 */
[----:B------:R-:W-:Y:S01]  /*ea40*/  FMNMX.FTZ R165, R177, R165, !PT ;  /* 0x000000a5b1a57209 */ /* 0x000fe20007810000 */
[C---:B0-----:R-:W-:Y:S01]  /*ea50*/  FADD.FTZ R3, R212.reuse, R3 ;  /* 0x00000003d4037221 */ /* 0x041fe20000010000 */
[----:B------:R-:W-:Y:S01]  /*ea60*/  F2FP.BF16.F32.PACK_AB R152, R212, R152 ;  /* 0x00000098d498723e */ /* 0x000fe200000010ff */
[----:B------:R-:W-:Y:S01]  /*ea70*/  FMUL.FTZ R52, R52, R7 ;  /* 0x0000000734347220 */ /* 0x000fe20000410000 */
[----:B------:R-:W-:Y:S01]  /*ea80*/  FMNMX.FTZ R165, R178, R165, !PT ;  /* 0x000000a5b2a57209 */ /* 0x000fe20007810000 */
[-C--:B------:R-:W-:Y:S01]  /*ea90*/  FMUL.FTZ R53, R53, R7.reuse ;  /* 0x0000000735357220 */ /* 0x080fe20000410000 */
[----:B------:R-:W-:Y:S01]  /*eaa0*/  FMUL.FTZ R56, R56, R7 ;  /* 0x0000000738387220 */ /* 0x000fe20000410000 */
[----:B------:R-:W0:Y:S01]  /*eab0*/  MUFU.EX2 R159, R159 ;  /* 0x0000009f009f7308 */ /* 0x000e220000000800 */
[----:B------:R-:W-:Y:S01]  /*eac0*/  FMNMX.FTZ R165, R179, R165, !PT ;  /* 0x000000a5b3a57209 */ /* 0x000fe20007810000 */
[----:B---3--:R-:W-:Y:S01]  /*ead0*/  FADD.FTZ R3, R155, R3 ;  /* 0x000000039b037221 */ /* 0x008fe20000010000 */
[-C--:B------:R-:W-:Y:S01]  /*eae0*/  FMUL.FTZ R57, R57, R7.reuse ;  /* 0x0000000739397220 */ /* 0x080fe20000410000 */
[----:B------:R-:W-:Y:S01]  /*eaf0*/  FMUL.FTZ R60, R60, R7 ;  /* 0x000000073c3c7220 */ /* 0x000fe20000410000 */
[----:B------:R-:W-:Y:S01]  /*eb00*/  FMNMX.FTZ R165, R182, R165, !PT ;  /* 0x000000a5b6a57209 */ /* 0x000fe20007810000 */
[-C--:B------:R-:W-:Y:S01]  /*eb10*/  FMUL.FTZ R61, R61, R7.reuse ;  /* 0x000000073d3d7220 */ /* 0x080fe20000410000 */
[----:B------:R-:W-:Y:S01]  /*eb20*/  FMUL.FTZ R64, R64, R7 ;  /* 0x0000000740407220 */ /* 0x000fe20000410000 */
[----:B------:R-:W3:Y:S01]  /*eb30*/  MUFU.EX2 R160, R160 ;  /* 0x000000a000a07308 */ /* 0x000ee20000000800 */
[----:B------:R-:W-:Y:S01]  /*eb40*/  FMNMX.FTZ R165, R183, R165, !PT ;  /* 0x000000a5b7a57209 */ /* 0x000fe20007810000 */
[----:B--2---:R-:W-:Y:S01]  /*eb50*/  FADD.FTZ R3, R156, R3 ;  /* 0x000000039c037221 */ /* 0x004fe20000010000 */
[-C--:B------:R-:W-:Y:S01]  /*eb60*/  FMUL.FTZ R65, R65, R7.reuse ;  /* 0x0000000741417220 */ /* 0x080fe20000410000 */
[----:B------:R-:W-:Y:S01]  /*eb70*/  FMUL.FTZ R68, R68, R7 ;  /* 0x0000000744447220 */ /* 0x000fe20000410000 */
[----:B------:R-:W-:Y:S01]  /*eb80*/  FMNMX.FTZ R165, R186, R165, !PT ;  /* 0x000000a5baa57209 */ /* 0x000fe20007810000 */
[-C--:B------:R-:W-:Y:S01]  /*eb90*/  FMUL.FTZ R69, R69, R7.reuse ;  /* 0x0000000745457220 */ /* 0x080fe20000410000 */
[----:B------:R-:W-:Y:S01]  /*eba0*/  FMUL.FTZ R72, R72, R7 ;  /* 0x0000000748487220 */ /* 0x000fe20000410000 */
[----:B------:R-:W2:Y:S01]  /*ebb0*/  MUFU.EX2 R163, R163 ;  /* 0x000000a300a37308 */ /* 0x000ea20000000800 */
[----:B------:R-:W-:Y:S01]  /*ebc0*/  FMNMX.FTZ R165, R187, R165, !PT ;  /* 0x000000a5bba57209 */ /* 0x000fe20007810000 */
[----:B0-----:R-:W-:Y:S01]  /*ebd0*/  FADD.FTZ R3, R159, R3 ;  /* 0x000000039f037221 */ /* 0x001fe20000010000 */
[-C--:B------:R-:W-:Y:S01]  /*ebe0*/  FMUL.FTZ R73, R73, R7.reuse ;  /* 0x0000000749497220 */ /* 0x080fe20000410000 */
        /* <DEDUP_REMOVED lines=16> */
[-C--:B------:R-:W-:Y:S01]  /*ecf0*/  FMUL.FTZ R92, R92, R7.reuse ;  /* 0x000000075c5c7220 */ /* 0x080fe20000410000 */
[-C--:B------:R-:W-:Y:S01]  /*ed00*/  FMUL.FTZ R93, R93, R7.reuse ;  /* 0x000000075d5d7220 */ /* 0x080fe20000410000 */
[----:B------:R-:W2:Y:S01]  /*ed10*/  SHFL.BFLY PT, R195, R165, 0x2, 0x1f ;  /* 0x0c401f00a5c37f89 */ /* 0x000ea200000e0000 */
[-C--:B------:R-:W-:Y:S01]  /*ed20*/  FMUL.FTZ R96, R96, R7.reuse ;  /* 0x0000000760607220 */ /* 0x080fe20000410000 */
[----:B------:R-:W-:Y:S01]  /*ed30*/  MUFU.EX2 R197, R180 ;  /* 0x000000b400c57308 */ /* 0x000fe20000000800 */
        /* <DEDUP_REMOVED lines=21> */
[----:B--2---:R-:W-:Y:S01]  /*ee90*/  FMNMX.FTZ R165, R165, R195, !PT ;  /* 0x000000c3a5a57209 */ /* 0x004fe20007810000 */
[-C--:B------:R-:W-:Y:S01]  /*eea0*/  FMUL.FTZ R132, R132, R7.reuse ;  /* 0x0000000784847220 */ /* 0x080fe20000410000 */
[----:B------:R-:W2:Y:S01]  /*eeb0*/  MUFU.EX2 R173, R173 ;  /* 0x000000ad00ad7308 */ /* 0x000ea20000000800 */
[----:B0-----:R-:W-:Y:S01]  /*eec0*/  FADD.FTZ R3, R169, R3 ;  /* 0x00000003a9037221 */ /* 0x001fe20000010000 */
[-C--:B------:R-:W-:Y:S01]  /*eed0*/  FMUL.FTZ R133, R133, R7.reuse ;  /* 0x0000000785857220 */ /* 0x080fe20000410000 */
[----:B------:R-:W0:Y:S01]  /*eee0*/  SHFL.BFLY PT, R195, R165, 0x1, 0x1f ;  /* 0x0c201f00a5c37f89 */ /* 0x000e2200000e0000 */
[-C--:B------:R-:W-:Y:S01]  /*eef0*/  FMUL.FTZ R136, R136, R7.reuse ;  /* 0x0000000788887220 */ /* 0x080fe20000410000 */
[-C--:B------:R-:W-:Y:S01]  /*ef00*/  FMUL.FTZ R137, R137, R7.reuse ;  /* 0x0000000789897220 */ /* 0x080fe20000410000 */
[-C--:B------:R-:W-:Y:S01]  /*ef10*/  FMUL.FTZ R140, R140, R7.reuse ;  /* 0x000000078c8c7220 */ /* 0x080fe20000410000 */
[-C--:B------:R-:W-:Y:S01]  /*ef20*/  FMUL.FTZ R141, R141, R7.reuse ;  /* 0x000000078d8d7220 */ /* 0x080fe20000410000 */
[----:B------:R-:W4:Y:S01]  /*ef30*/  MUFU.EX2 R214, R214 ;  /* 0x000000d600d67308 */ /* 0x000f220000000800 */
[----:B---3--:R-:W-:Y:S01]  /*ef40*/  FADD.FTZ R3, R172, R3 ;  /* 0x00000003ac037221 */ /* 0x008fe20000010000 */
[-C--:B------:R-:W-:Y:S01]  /*ef50*/  FMUL.FTZ R144, R144, R7.reuse ;  /* 0x0000000790907220 */ /* 0x080fe20000410000 */
[-C--:B------:R-:W-:Y:S01]  /*ef60*/  FMUL.FTZ R145, R145, R7.reuse ;  /* 0x0000000791917220 */ /* 0x080fe20000410000 */
[-C--:B------:R-:W-:Y:S01]  /*ef70*/  FMUL.FTZ R148, R148, R7.reuse ;  /* 0x0000000794947220 */ /* 0x080fe20000410000 */
[----:B------:R-:W-:-:S03]  /*ef80*/  FMUL.FTZ R149, R149, R7 ;  /* 0x0000000795957220 */ /* 0x000fc60000410000 */
[----:B------:R-:W3:Y:S01]  /*ef90*/  MUFU.EX2 R215, R215 ;  /* 0x000000d700d77308 */ /* 0x000ee20000000800 */
[----:B--2---:R-:W-:-:S07]  /*efa0*/  FADD.FTZ R3, R173, R3 ;  /* 0x00000003ad037221 */ /* 0x004fce0000010000 */
[----:B------:R-:W2:Y:S01]  /*efb0*/  MUFU.EX2 R181, R181 ;  /* 0x000000b500b57308 */ /* 0x000ea20000000800 */
[----:B----4-:R-:W-:Y:S01]  /*efc0*/  FADD.FTZ R3, R214, R3 ;  /* 0x00000003d6037221 */ /* 0x010fe20000010000 */
[----:B0-----:R-:W-:-:S04]  /*efd0*/  FMNMX.FTZ R180, R165, R195, !PT ;  /* 0x000000c3a5b47209 */ /* 0x001fc80007810000 */
[C---:B------:R-:W-:Y:S01]  /*efe0*/  FSETP.NEU.FTZ.AND P2, PT, R180.reuse, -INF , PT ;  /* 0xff800000b400780b */ /* 0x040fe20003f5d000 */
[----:B------:R-:W-:Y:S01]  /*eff0*/  FMUL.FTZ R198, R180, R13 ;  /* 0x0000000db4c67220 */ /* 0x000fe20000410000 */
[----:B------:R-:W0:Y:S01]  /*f000*/  MUFU.EX2 R184, R184 ;  /* 0x000000b800b87308 */ /* 0x000e220000000800 */
[----:B---3--:R-:W-:-:S03]  /*f010*/  FADD.FTZ R3, R215, R3 ;  /* 0x00000003d7037221 */ /* 0x008fc60000010000 */
[----:B------:R-:W-:Y:S01]  /*f020*/  FSEL R198, R198, RZ, P2 ;  /* 0x000000ffc6c67208 */ /* 0x000fe20001000000 */
[----:B------:R-:W-:-:S03]  /*f030*/  FADD.FTZ R3, R197, R3 ;  /* 0x00000003c5037221 */ /* 0x000fc60000010000 */
[----:B------:R-:W3:Y:S01]  /*f040*/  MUFU.EX2 R185, R185 ;  /* 0x000000b900b97308 */ /* 0x000ee20000000800 */
[--C-:B------:R-:W-:Y:S01]  /*f050*/  FFMA.FTZ R165, R154, R13, -R198.reuse ;  /* 0x0000000d9aa57223 */ /* 0x100fe200000108c6 */
[----:B------:R-:W-:Y:S01]  /*f060*/  F2FP.BF16.F32.PACK_AB R154, R156, R155 ;  /* 0x0000009b9c9a723e */ /* 0x000fe200000010ff */
[--C-:B------:R-:W-:Y:S01]  /*f070*/  FFMA.FTZ R229, R153, R13, -R198.reuse ;  /* 0x0000000d99e57223 */ /* 0x100fe200000108c6 */
[----:B------:R-:W-:Y:S01]  /*f080*/  F2FP.BF16.F32.PACK_AB R156, R160, R159 ;  /* 0x0000009fa09c723e */ /* 0x000fe200000010ff */
[-CC-:B------:R-:W-:Y:S01]  /*f090*/  FFMA.FTZ R228, R157, R13.reuse, -R198.reuse ;  /* 0x0000000d9de47223 */ /* 0x180fe200000108c6 */
[----:B------:R-:W-:Y:S01]  /*f0a0*/  F2FP.BF16.F32.PACK_AB R160, R169, R168 ;  /* 0x000000a8a9a0723e */ /* 0x000fe200000010ff */
[-CC-:B------:R-:W-:Y:S01]  /*f0b0*/  FFMA.FTZ R157, R158, R13.reuse, -R198.reuse ;  /* 0x0000000d9e9d7223 */ /* 0x180fe200000108c6 */
[----:B------:R-:W-:Y:S01]  /*f0c0*/  FSEL R169, R180, RZ, P2 ;  /* 0x000000ffb4a97208 */ /* 0x000fe20001000000 */
[----:B------:R-:W-:Y:S01]  /*f0d0*/  MUFU.EX2 R229, R229 ;  /* 0x000000e500e57308 */ /* 0x000fe20000000800 */
[-CC-:B------:R-:W-:Y:S01]  /*f0e0*/  FFMA.FTZ R212, R161, R13.reuse, -R198.reuse ;  /* 0x0000000da1d47223 */ /* 0x180fe200000108c6 */
[-CC-:B------:R-:W-:Y:S01]  /*f0f0*/  FFMA.FTZ R161, R162, R13.reuse, -R198.reuse ;  /* 0x0000000da2a17223 */ /* 0x180fe200000108c6 */
[-C--:B------:R-:W-:Y:S01]  /*f100*/  FFMA.FTZ R199, R166, R13.reuse, -R198 ;  /* 0x0000000da6c77223 */ /* 0x080fe200000108c6 */
[----:B------:R-:W-:Y:S01]  /*f110*/  FADD.FTZ R12, -R169, R12 ;  /* 0x0000000ca90c7221 */ /* 0x000fe20000010100 */
[-CC-:B------:R-:W-:Y:S01]  /*f120*/  FFMA.FTZ R167, R167, R13.reuse, -R198.reuse ;  /* 0x0000000da7a77223 */ /* 0x180fe200000108c6 */
[-CC-:B------:R-:W-:Y:S01]  /*f130*/  FFMA.FTZ R153, R174, R13.reuse, -R198.reuse ;  /* 0x0000000dae997223 */ /* 0x180fe200000108c6 */
[-CC-:B------:R-:W-:Y:S01]  /*f140*/  FFMA.FTZ R195, R170, R13.reuse, -R198.reuse ;  /* 0x0000000daac37223 */ /* 0x180fe200000108c6 */
[----:B------:R-:W-:Y:S01]  /*f150*/  FMUL.FTZ R12, R12, R13 ;  /* 0x0000000d0c0c7220 */ /* 0x000fe20000410000 */
[----:B------:R-:W-:Y:S01]  /*f160*/  MUFU.EX2 R165, R165 ;  /* 0x000000a500a57308 */ /* 0x000fe20000000800 */
[----:B------:R-:W-:Y:S01]  /*f170*/  F2FP.BF16.F32.PACK_AB R158, R213, R163 ;  /* 0x000000a3d59e723e */ /* 0x000fe200000010ff */
[-CC-:B------:R-:W-:Y:S01]  /*f180*/  FFMA.FTZ R171, R171, R13.reuse, -R198.reuse ;  /* 0x0000000dabab7223 */ /* 0x180fe200000108c6 */
[-CC-:B------:R-:W-:Y:S01]  /*f190*/  FFMA.FTZ R175, R175, R13.reuse, -R198.reuse ;  /* 0x0000000dafaf7223 */ /* 0x180fe200000108c6 */
[-CC-:B------:R-:W-:Y:S01]  /*f1a0*/  FFMA.FTZ R230, R164, R13.reuse, -R198.reuse ;  /* 0x0000000da4e67223 */ /* 0x180fe200000108c6 */
[-CC-:B------:R-:W-:Y:S01]  /*f1b0*/  FFMA.FTZ R177, R177, R13.reuse, -R198.reuse ;  /* 0x0000000db1b17223 */ /* 0x180fe200000108c6 */
[-CC-:B------:R-:W-:Y:S01]  /*f1c0*/  FFMA.FTZ R178, R178, R13.reuse, -R198.reuse ;  /* 0x0000000db2b27223 */ /* 0x180fe200000108c6 */
[-CC-:B------:R-:W-:Y:S01]  /*f1d0*/  FFMA.FTZ R179, R179, R13.reuse, -R198.reuse ;  /* 0x0000000db3b37223 */ /* 0x180fe200000108c6 */
[----:B------:R-:W4:Y:S01]  /*f1e0*/  MUFU.EX2 R12, R12 ;  /* 0x0000000c000c7308 */ /* 0x000f220000000800 */
[-CC-:B------:R-:W-:Y:S01]  /*f1f0*/  FFMA.FTZ R182, R182, R13.reuse, -R198.reuse ;  /* 0x0000000db6b67223 */ /* 0x180fe200000108c6 */
[-CC-:B------:R-:W-:Y:S01]  /*f200*/  FFMA.FTZ R183, R183, R13.reuse, -R198.reuse ;  /* 0x0000000db7b77223 */ /* 0x180fe200000108c6 */
[-CC-:B------:R-:W-:Y:S01]  /*f210*/  FFMA.FTZ R186, R186, R13.reuse, -R198.reuse ;  /* 0x0000000dbaba7223 */ /* 0x180fe200000108c6 */
[-CC-:B------:R-:W-:Y:S01]  /*f220*/  FFMA.FTZ R187, R187, R13.reuse, -R198.reuse ;  /* 0x0000000dbbbb7223 */ /* 0x180fe200000108c6 */
[-CC-:B------:R-:W-:Y:S01]  /*f230*/  FFMA.FTZ R191, R191, R13.reuse, -R198.reuse ;  /* 0x0000000dbfbf7223 */ /* 0x180fe200000108c6 */
[----:B--2---:R-:W-:Y:S01]  /*f240*/  FADD.FTZ R3, R181, R3 ;  /* 0x00000003b5037221 */ /* 0x004fe20000010000 */
[-CC-:B------:R-:W-:Y:S01]  /*f250*/  FFMA.FTZ R190, R190, R13.reuse, -R198.reuse ;  /* 0x0000000dbebe7223 */ /* 0x180fe200000108c6 */
[----:B------:R-:W2:Y:S01]  /*f260*/  MUFU.EX2 R155, R228 ;  /* 0x000000e4009b7308 */ /* 0x000ea20000000800 */
[----:B------:R-:W-:Y:S01]  /*f270*/  F2FP.BF16.F32.PACK_AB R162, R173, R172 ;  /* 0x000000acada2723e */ /* 0x000fe200000010ff */
[----:B0-----:R-:W-:Y:S01]  /*f280*/  FADD.FTZ R168, R184, R3 ;  /* 0x00000003b8a87221 */ /* 0x001fe20000010000 */
[-CC-:B------:R-:W-:Y:S01]  /*f290*/  FFMA.FTZ R192, R192, R13.reuse, -R198.reuse ;  /* 0x0000000dc0c07223 */ /* 0x180fe200000108c6 */
[----:B------:R-:W-:Y:S01]  /*f2a0*/  FFMA.FTZ R193, R193, R13, -R198 ;  /* 0x0000000dc1c17223 */ /* 0x000fe200000108c6 */
[----:B------:R-:W-:Y:S01]  /*f2b0*/  F2FP.BF16.F32.PACK_AB R164, R215, R214 ;  /* 0x000000d6d7a4723e */ /* 0x000fe200000010ff */
[----:B---3--:R-:W-:Y:S01]  /*f2c0*/  FADD.FTZ R3, R185, R168 ;  /* 0x000000a8b9037221 */ /* 0x008fe20000010000 */
[----:B------:R-:W-:Y:S01]  /*f2d0*/  F2FP.BF16.F32.PACK_AB R166, R181, R197 ;  /* 0x000000c5b5a6723e */ /* 0x000fe200000010ff */
[----:B------:R-:W0:Y:S01]  /*f2e0*/  MUFU.EX2 R157, R157 ;  /* 0x0000009d009d7308 */ /* 0x000e220000000800 */
[----:B----4-:R-:W-:Y:S01]  /*f2f0*/  FFMA.FTZ R0, R12, R0, R229 ;  /* 0x000000000c007223 */ /* 0x010fe200000100e5 */
[----:B------:R-:W-:Y:S01]  /*f300*/  F2FP.BF16.F32.PACK_AB R168, R185, R184 ;  /* 0x000000b8b9a8723e */ /* 0x000fe200000010ff */
[-C--:B------:R-:W-:Y:S01]  /*f310*/  FMUL.FTZ R26, R26, R12.reuse ;  /* 0x0000000c1a1a7220 */ /* 0x080fe20000410000 */
[-C--:B------:R-:W-:Y:S01]  /*f320*/  FMUL.FTZ R27, R27, R12.reuse ;  /* 0x0000000c1b1b7220 */ /* 0x080fe20000410000 */
[----:B------:R-:W-:Y:S01]  /*f330*/  FADD.FTZ R0, R165, R0 ;  /* 0x00000000a5007221 */ /* 0x000fe20000010000 */
[-C--:B------:R-:W-:Y:S01]  /*f340*/  FMUL.FTZ R30, R30, R12.reuse ;  /* 0x0000000c1e1e7220 */ /* 0x080fe20000410000 */
        /* <DEDUP_REMOVED lines=10> */
[----:B0-----:R-:W-:Y:S01]  /*f3f0*/  F2FP.BF16.F32.PACK_AB R155, R157, R155 ;  /* 0x0000009b9d9b723e */ /* 0x001fe200000010ff */
        /* <DEDUP_REMOVED lines=29> */
[----:B------:R-:W-:Y:S01]  /*f5d0*/  FMUL.FTZ R98, R98, R12 ;  /* 0x0000000c62627220 */ /* 0x000fe20000410000 */
[----:B------:R-:W5:Y:S01]  /*f5e0*/  MUFU.EX2 R195, R195 ;  /* 0x000000c300c37308 */ /* 0x000f620000000800 */
[----:B----4-:R-:W-:Y:S01]  /*f5f0*/  FADD.FTZ R153, R157, R0 ;  /* 0x000000009d997221 */ /* 0x010fe20000010000 */
[----:B--2---:R-:W-:Y:S01]  /*f600*/  F2FP.BF16.F32.PACK_AB R157, R161, R212 ;  /* 0x000000d4a19d723e */ /* 0x004fe200000010ff */
        /* <DEDUP_REMOVED lines=10> */
[----:B0-----:R-:W-:Y:S01]  /*f6b0*/  FADD.FTZ R0, R159, R0 ;  /* 0x000000009f007221 */ /* 0x001fe20000010000 */
[C---:B---3--:R-:W-:Y:S01]  /*f6c0*/  F2FP.BF16.F32.PACK_AB R159, R167.reuse, R159 ;  /* 0x0000009fa79f723e */ /* 0x048fe200000010ff */
[-C--:B------:R-:W-:Y:S01]  /*f6d0*/  FMUL.FTZ R114, R114, R12.reuse ;  /* 0x0000000c72727220 */ /* 0x080fe20000410000 */
[----:B------:R-:W0:Y:S01]  /*f6e0*/  MUFU.EX2 R175, R175 ;  /* 0x000000af00af7308 */ /* 0x000e220000000800 */
[----:B------:R-:W-:Y:S01]  /*f6f0*/  FADD.FTZ R0, R167, R0 ;  /* 0x00000000a7007221 */ /* 0x000fe20000010000 */
[-C--:B------:R-:W-:Y:S01]  /*f700*/  FMUL.FTZ R115, R115, R12.reuse ;  /* 0x0000000c73737220 */ /* 0x080fe20000410000 */
[-C--:B------:R-:W-:Y:S01]  /*f710*/  FMUL.FTZ R118, R118, R12.reuse ;  /* 0x0000000c76767220 */ /* 0x080fe20000410000 */
[-C--:B------:R-:W-:Y:S01]  /*f720*/  FMUL.FTZ R119, R119, R12.reuse ;  /* 0x0000000c77777220 */ /* 0x080fe20000410000 */
[----:B-----5:R-:W-:Y:S01]  /*f730*/  FADD.FTZ R0, R195, R0 ;  /* 0x00000000c3007221 */ /* 0x020fe20000010000 */
[-C--:B------:R-:W-:Y:S01]  /*f740*/  FMUL.FTZ R122, R122, R12.reuse ;  /* 0x0000000c7a7a7220 */ /* 0x080fe20000410000 */
[-C--:B------:R-:W-:Y:S01]  /*f750*/  FMUL.FTZ R123, R123, R12.reuse ;  /* 0x0000000c7b7b7220 */ /* 0x080fe20000410000 */
[----:B------:R-:W3:Y:S01]  /*f760*/  MUFU.EX2 R230, R230 ;  /* 0x000000e600e67308 */ /* 0x000ee20000000800 */
[C---:B--2---:R-:W-:Y:S01]  /*f770*/  FADD.FTZ R0, R171.reuse, R0 ;  /* 0x00000000ab007221 */ /* 0x044fe20000010000 */
[----:B------:R-:W-:Y:S01]  /*f780*/  F2FP.BF16.F32.PACK_AB R161, R171, R195 ;  /* 0x000000c3aba1723e */ /* 0x000fe200000010ff */
[-C--:B------:R-:W-:Y:S01]  /*f790*/  FMUL.FTZ R126, R126, R12.reuse ;  /* 0x0000000c7e7e7220 */ /* 0x080fe20000410000 */
[-C--:B------:R-:W-:Y:S01]  /*f7a0*/  FMUL.FTZ R127, R127, R12.reuse ;  /* 0x0000000c7f7f7220 */ /* 0x080fe20000410000 */
[----:B------:R-:W-:Y:S01]  /*f7b0*/  FADD.FTZ R0, R163, R0 ;  /* 0x00000000a3007221 */ /* 0x000fe20000010000 */
        /* <DEDUP_REMOVED lines=16> */
[----:B------:R-:W-:-:S02]  /*f8c0*/  FMUL.FTZ R151, R151, R12 ;  /* 0x0000000c97977220 */ /* 0x000fc40000410000 */
[----:B------:R-:W3:Y:S01]  /*f8d0*/  MUFU.EX2 R179, R179 ;  /* 0x000000b300b37308 */ /* 0x000ee20000000800 */
[----:B--2---:R-:W-:-:S07]  /*f8e0*/  FADD.FTZ R153, R177, R0 ;  /* 0x00000000b1997221 */ /* 0x004fce0000010000 */
[----:B------:R-:W2:Y:S01]  /*f8f0*/  MUFU.EX2 R169, R182 ;  /* 0x000000b600a97308 */ /* 0x000ea20000000800 */
[----:B0-----:R-:W-:Y:S01]  /*f900*/  FADD.FTZ R0, R178, R153 ;  /* 0x00000099b2007221 */ /* 0x001fe20000010000 */
[----:B------:R-:W-:Y:S02]  /*f910*/  F2FP.BF16.F32.PACK_AB R153, R165, R229 ;  /* 0x000000e5a599723e */ /* 0x000fe400000010ff */
[----:B------:R-:W-:-:S04]  /*f920*/  F2FP.BF16.F32.PACK_AB R165, R177, R230 ;  /* 0x000000e6b1a5723e */ /* 0x000fc800000010ff */
[----:B------:R-:W0:Y:S01]  /*f930*/  MUFU.EX2 R183, R183 ;  /* 0x000000b700b77308 */ /* 0x000e220000000800 */
[C---:B---3--:R-:W-:Y:S01]  /*f940*/  FADD.FTZ R0, R179.reuse, R0 ;  /* 0x00000000b3007221 */ /* 0x048fe20000010000 */
[----:B------:R-:W-:-:S06]  /*f950*/  F2FP.BF16.F32.PACK_AB R167, R179, R178 ;  /* 0x000000b2b3a7723e */ /* 0x000fcc00000010ff */
[----:B------:R-:W3:Y:S01]  /*f960*/  MUFU.EX2 R188, R188 ;  /* 0x000000bc00bc7308 */ /* 0x000ee20000000800 */
[----:B--2---:R-:W-:-:S07]  /*f970*/  FADD.FTZ R0, R169, R0 ;  /* 0x00000000a9007221 */ /* 0x004fce0000010000 */
[----:B------:R-:W2:Y:S01]  /*f980*/  MUFU.EX2 R186, R186 ;  /* 0x000000ba00ba7308 */ /* 0x000ea20000000800 */
[C---:B0-----:R-:W-:Y:S01]  /*f990*/  FADD.FTZ R7, R183.reuse, R0 ;  /* 0x00000000b7077221 */ /* 0x041fe20000010000 */
[----:B------:R-:W-:-:S06]  /*f9a0*/  F2FP.BF16.F32.PACK_AB R169, R183, R169 ;  /* 0x000000a9b7a9723e */ /* 0x000fcc00000010ff */
[----:B------:R-:W0:Y:S01]  /*f9b0*/  MUFU.EX2 R189, R189 ;  /* 0x000000bd00bd7308 */ /* 0x000e220000000800 */
[----:B---3--:R-:W-:-:S07]  /*f9c0*/  FADD.FTZ R170, R188, R3 ;  /* 0x00000003bcaa7221 */ /* 0x008fce0000010000 */
[----:B------:R-:W3:Y:S01]  /*f9d0*/  MUFU.EX2 R187, R187 ;  /* 0x000000bb00bb7308 */ /* 0x000ee20000000800 */
[----:B--2---:R-:W-:-:S07]  /*f9e0*/  FADD.FTZ R0, R186, R7 ;  /* 0x00000007ba007221 */ /* 0x004fce0000010000 */
[----:B------:R-:W2:Y:S01]  /*f9f0*/  MUFU.EX2 R226, R226 ;  /* 0x000000e200e27308 */ /* 0x000ea20000000800 */
[C---:B0-----:R-:W-:Y:S01]  /*fa00*/  FADD.FTZ R3, R189.reuse, R170 ;  /* 0x000000aabd037221 */ /* 0x041fe20000010000 */
[----:B------:R-:W-:-:S06]  /*fa10*/  F2FP.BF16.F32.PACK_AB R170, R189, R188 ;  /* 0x000000bcbdaa723e */ /* 0x000fcc00000010ff */
[----:B------:R-:W0:Y:S01]  /*fa20*/  MUFU.EX2 R173, R191 ;  /* 0x000000bf00ad7308 */ /* 0x000e220000000800 */
[C---:B---3--:R-:W-:Y:S01]  /*fa30*/  FADD.FTZ R0, R187.reuse, R0 ;  /* 0x00000000bb007221 */ /* 0x048fe20000010000 */
[----:B------:R-:W-:-:S06]  /*fa40*/  F2FP.BF16.F32.PACK_AB R171, R187, R186 ;  /* 0x000000babbab723e */ /* 0x000fcc00000010ff */
[----:B------:R-:W3:Y:S01]  /*fa50*/  MUFU.EX2 R227, R227 ;  /* 0x000000e300e37308 */ /* 0x000ee20000000800 */
[----:B--2---:R-:W-:-:S07]  /*fa60*/  FADD.FTZ R172, R226, R3 ;  /* 0x00000003e2ac7221 */ /* 0x004fce0000010000 */
[----:B------:R-:W2:Y:S01]  /*fa70*/  MUFU.EX2 R190, R190 ;  /* 0x000000be00be7308 */ /* 0x000ea20000000800 */
[----:B0-----:R-:W-:-:S07]  /*fa80*/  FADD.FTZ R7, R173, R0 ;  /* 0x00000000ad077221 */ /* 0x001fce0000010000 */
[----:B------:R-:W0:Y:S01]  /*fa90*/  MUFU.EX2 R196, R196 ;  /* 0x000000c400c47308 */ /* 0x000e220000000800 */
[C---:B---3--:R-:W-:Y:S01]  /*faa0*/  FADD.FTZ R3, R227.reuse, R172 ;  /* 0x000000ace3037221 */ /* 0x048fe20000010000 */
[----:B------:R-:W-:-:S06]  /*fab0*/  F2FP.BF16.F32.PACK_AB R172, R227, R226 ;  /* 0x000000e2e3ac723e */ /* 0x000fcc00000010ff */
[----:B------:R-:W3:Y:S01]  /*fac0*/  MUFU.EX2 R192, R192 ;  /* 0x000000c000c07308 */ /* 0x000ee20000000800 */
[C---:B--2---:R-:W-:Y:S01]  /*fad0*/  FADD.FTZ R7, R190.reuse, R7 ;  /* 0x00000007be077221 */ /* 0x044fe20000010000 */
[----:B------:R-:W-:-:S06]  /*fae0*/  F2FP.BF16.F32.PACK_AB R173, R190, R173 ;  /* 0x000000adbead723e */ /* 0x000fcc00000010ff */
[----:B------:R-:W2:Y:S01]  /*faf0*/  MUFU.EX2 R174, R194 ;  /* 0x000000c200ae7308 */ /* 0x000ea20000000800 */
[----:B0-----:R-:W-:-:S07]  /*fb00*/  FADD.FTZ R3, R196, R3 ;  /* 0x00000003c4037221 */ /* 0x001fce0000010000 */
[----:B------:R-:W0:Y:S01]  /*fb10*/  MUFU.EX2 R193, R193 ;  /* 0x000000c100c17308 */ /* 0x000e220000000800 */
[----:B---3--:R-:W-:Y:S01]  /*fb20*/  FADD.FTZ R0, R192, R7 ;  /* 0x00000007c0007221 */ /* 0x008fe20000010000 */
[C---:B--2---:R-:W-:Y:S01]  /*fb30*/  FADD.FTZ R3, R174.reuse, R3 ;  /* 0x00000003ae037221 */ /* 0x044fe20000010000 */
[----:B------:R-:W-:Y:S02]  /*fb40*/  F2FP.BF16.F32.PACK_AB R174, R174, R196 ;  /* 0x000000c4aeae723e */ /* 0x000fe400000010ff */
[C---:B0-----:R-:W-:Y:S01]  /*fb50*/  FADD.FTZ R0, R193.reuse, R0 ;  /* 0x00000000c1007221 */ /* 0x041fe20000010000 */
[----:B------:R-:W-:Y:S01]  /*fb60*/  F2FP.BF16.F32.PACK_AB R175, R193, R192 ;  /* 0x000000c0c1af723e */ /* 0x000fe200000010ff */
[----:B------:R-:W-:Y:S06]  /*fb70*/  @!P0 BRA `(.L_x_2803) ;  /* 0x0000000000048947 */ /* 0x000fec0003800000 */
[----:B------:R-:W-:Y:S01]  /*fb80*/  BPT.TRAP 0x1 ;  /* 0x000000040000795c */ /* 0x000fe20000300000 */
.L_x_2803:
[----:B------:R0:W2:Y:S01]  /*fb90*/  SYNCS.PHASECHK.TRANS64.TRYWAIT P2, [R210+URZ+0x22850], R209 ;  /* 0x022850d1d20075a7 */ /* 0x0000a2000804017f */
[----:B------:R-:W-:Y:S05]  /*fba0*/  @!P0 BRA `(.L_x_2804) ;  /* 0x0000000000048947 */ /* 0x000fea0003800000 */
[----:B------:R-:W-:Y:S01]  /*fbb0*/  BPT.TRAP 0x1 ;  /* 0x000000040000795c */ /* 0x000fe20000300000 */
.L_x_2804:
[----:B------:R-:W-:Y:S04]  /*fbc0*/  BSSY B0, `(.L_x_2805) ;  /* 0x0000004000007945 */ /* 0x000fe80003800000 */
[----:B--2---:R-:W-:Y:S05]  /*fbd0*/  @P2 BRA `(.L_x_2806) ;  /* 0x0000000000082947 */ /* 0x004fea0003800000 */
[----:B------:R-:W2:Y:S02]  /*fbe0*/  SYNCS.PHASECHK.TRANS64.TRYWAIT P2, [R210+URZ+0x22850], R209 ;  /* 0x022850d1d20075a7 */ /* 0x000ea4000804017f */
[----:B--2---:R-:W-:Y:S05]  /*fbf0*/  @!P2 BRA `(.L_x_2807) ;  /* 0x0000012400f0a947 */ /* 0x004fea0003800000 */
.L_x_2806:
[----:B------:R-:W-:Y:S05]  /*fc00*/  BSYNC B0 ;  /* 0x0000000000007941 */ /* 0x000fea0003800000 */
.L_x_2805:
[----:B------:R-:W3:Y:S01]  /*fc10*/  S2R R7, SR_TID.X ;  /* 0x0000000000077919 */ /* 0x000ee20000002100 */
[----:B------:R-:W-:Y:S05]  /*fc20*/  WARPSYNC.ALL ;  /* 0x0000000000007948 */ /* 0x000fea0003800000 */
[----:B------:R-:W-:Y:S01]  /*fc30*/  IMAD R178, R2, 0xc00, R21 ;  /* 0x00000c0002b27824 */ /* 0x000fe200078e0215 */
[----:B------:R-:W-:Y:S01]  /*fc40*/  ISETP.GT.AND P2, PT, R6, R216, PT ;  /* 0x000000d80600720c */ /* 0x000fe20003f44270 */
[----:B------:R-:W-:Y:S02]  /*fc50*/  IMAD.MOV.U32 R179, RZ, RZ, 0x40000040 ;  /* 0x40000040ffb37424 */ /* 0x000fe400078e00ff */
[----:B012---:R-:W-:Y:S01]  /*fc60*/  @!P1 VIADD R210, R210, 0x22860 ;  /* 0x00022860d2d29836 */ /* 0x007fe20000000000 */
[----:B------:R-:W-:Y:S01]  /*fc70*/  R2UR UR6, R178 ;  /* 0x00000000b20672ca */ /* 0x000fe200000e0000 */
[----:B------:R-:W-:Y:S01]  /*fc80*/  VIADD R6, R6, 0xffffffff ;  /* 0xffffffff06067836 */ /* 0x000fe20000000000 */
[----:B------:R-:W-:Y:S01]  /*fc90*/  R2UR UR7, R179 ;  /* 0x00000000b30772ca */ /* 0x000fe200000e0000 */
[----:B------:R-:W-:Y:S01]  /*fca0*/  IMAD.MOV.U32 R179, RZ, RZ, 0x40000040 ;  /* 0x40000040ffb37424 */ /* 0x000fe200078e00ff */
[----:B------:R-:W-:Y:S01]  /*fcb0*/  @!P1 PRMT R210, RZ, 0x654, R210 ;  /* 0x00000654ffd29816 */ /* 0x000fe200000000d2 */
[----:B------:R-:W-:Y:S01]  /*fcc0*/  IMAD.MOV.U32 R12, RZ, RZ, R180 ;  /* 0x000000ffff0c7224 */ /* 0x000fe200078e00b4 */
[----:B---3--:R-:W-:-:S05]  /*fcd0*/  SHF.R.U32.HI R7, RZ, 0x7, R7 ;  /* 0x00000007ff077819 */ /* 0x008fca0000011607 */
[----:B------:R-:W-:-:S05]  /*fce0*/  VIADD R7, R7, 0x8 ;  /* 0x0000000807077836 */ /* 0x000fca0000000000 */
[----:B------:R0:W-:Y:S02]  /*fcf0*/  BAR.SYNC.DEFER_BLOCKING R7, 0x100 ;  /* 0x000400070000751d */ /* 0x0001e40000010000 */
[----:B0-----:R-:W-:-:S04]  /*fd00*/  IMAD.MOV.U32 R7, RZ, RZ, R176 ;  /* 0x000000ffff077224 */ /* 0x001fc800078e00b0 */
        /* <DEDUP_REMOVED lines=43> */
[----:B------:R-:W-:Y:S02]  /*ffc0*/  IMAD.MOV.U32 R12, RZ, RZ, R180 ;  /* 0x000000ffff0c7224 */ /* 0x000fe400078e00b4 */
[----:B------:R-:W-:-:S07]  /*ffd0*/  IMAD.MOV.U32 R7, RZ, RZ, R176 ;  /* 0x000000ffff077224 */ /* 0x000fce00078e00b0 */
.L_x_2790:
[----:B------:R-:W2:Y:S01]  /*ffe0*/  LDL.LU R156, [R1] ;  /* 0x00000000019c7983 */ /* 0x000ea20000300800 */
[----:B------:R-:W1:Y:S01]  /*fff0*/  LDC R152, c[0x0][0x448] ;  /* 0x00011200ff987b82 */ /* 0x000e620000000800 */
[----:B------:R-:W-:Y:S01]  /*10000*/  IADD3 R155, R201, 0x1, -R200 ;  /* 0x00000001c99b7810 */ /* 0x000fe20007ffe8c8 */
[----:B------:R-:W-:-:S06]  /*10010*/  ULDC UR4, c[0x0][0x9dc] ;  /* 0x0002770000047ab9 */ /* 0x000fcc0000000800 */
[----:B------:R-:W3:Y:S01]  /*10020*/  LDC R230, c[0x0][0x9e4] ;  /* 0x00027900ffe67b82 */ /* 0x000ee20000000800 */
[----:B-1----:R-:W-:Y:S01]  /*10030*/  ISETP.NE.AND P2, PT, R152, 0x1, PT ;  /* 0x000000019800780c */ /* 0x002fe20003f45270 */
[----:B------:R-:W-:-:S12]  /*10040*/  VIADD R152, R206, 0x7f ;  /* 0x0000007fce987836 */ /* 0x000fd80000000000 */
[----:B------:R-:W1:Y:S08]  /*10050*/  @P2 LDC R153, c[0x0][0x44c] ;  /* 0x00011300ff992b82 */ /* 0x000e700000000800 */
[----:B------:R-:W4:Y:S01]  /*10060*/  @P2 LDC R154, c[0x0][0x450] ;  /* 0x00011400ff9a2b82 */ /* 0x000f220000000800 */
[----:B-1----:R-:W-:-:S05]  /*10070*/  @P2 IMAD.HI.U32 R153, R152, R153, RZ ;  /* 0x0000009998992227 */ /* 0x002fca00078e00ff */
[----:B----4-:R-:W-:-:S05]  /*10080*/  @P2 SHF.R.U32.HI R152, RZ, R154, R153 ;  /* 0x0000009aff982219 */ /* 0x010fca0000011699 */
[----:B------:R-:W-:-:S04]  /*10090*/  IMAD.IADD R152, R155, 0x1, R152 ;  /* 0x000000019b987824 */ /* 0x000fc800078e0298 */
[----:B------:R-:W-:Y:S01]  /*100a0*/  VIADD R154, R152, -UR4 ;  /* 0x80000004989a7c36 */ /* 0x000fe20008000000 */
[----:B--2---:R-:W-:-:S04]  /*100b0*/  LOP3.LUT R156, R156, 0xffefffff, RZ, 0xc0, !PT ;  /* 0xffefffff9c9c7812 */ /* 0x004fc800078ec0ff */
[----:B------:R-:W-:Y:S02]  /*100c0*/  @P2 LOP3.LUT R156, R156, 0x100000, RZ, 0xfc, !PT ;  /* 0x001000009c9c2812 */ /* 0x000fe400078efcff */
[----:B---3--:R-:W-:Y:S02]  /*100d0*/  ISETP.GE.AND P2, PT, R230, 0x1, PT ;  /* 0x00000001e600780c */ /* 0x008fe40003f46270 */
[----:B------:R-:W-:-:S11]  /*100e0*/  LOP3.LUT R156, R156, 0xffdfffff, RZ, 0xc0, !PT ;  /* 0xffdfffff9c9c7812 */ /* 0x000fd600078ec0ff */
[----:B------:R-:W-:-:S05]  /*100f0*/  @P2 LOP3.LUT R156, R156, 0x200000, RZ, 0xfc, !PT ;  /* 0x002000009c9c2812 */ /* 0x000fca00078efcff */
[----:B------:R1:W-:Y:S01]  /*10100*/  STL [R1], R156 ;  /* 0x0000009c01007387 */ /* 0x0003e20000100800 */
[----:B------:R-:W-:Y:S05]  /*10110*/  @!P2 BRA `(.L_x_2809) ;  /* 0x000000000048a947 */ /* 0x000fea0003800000 */
[----:B------:R-:W-:Y:S01]  /*10120*/  IMAD.MOV.U32 R155, RZ, RZ, R152 ;  /* 0x000000ffff9b7224 */ /* 0x000fe200078e0098 */
[----:B------:R-:W-:Y:S04]  /*10130*/  BSSY B0, `(.L_x_2810) ;  /* 0x000000e000007945 */ /* 0x000fe80003800000 */
[----:B------:R-:W-:-:S13]  /*10140*/  ISETP.GT.AND P2, PT, R155, -0x1, PT ;  /* 0xffffffff9b00780c */ /* 0x000fda0003f44270 */
[----:B------:R-:W-:Y:S05]  /*10150*/  @P2 BRA `(.L_x_2811) ;  /* 0x00000000001c2947 */ /* 0x000fea0003800000 */
[----:B------:R-:W-:Y:S02]  /*10160*/  ISETP.NE.AND P2, PT, R230, 0x1, PT ;  /* 0x00000001e600780c */ /* 0x000fe40003f45270 */
[----:B------:R-:W-:-:S11]  /*10170*/  LOP3.LUT R155, RZ, R155, RZ, 0x33, !PT ;  /* 0x0000009bff9b7212 */ /* 0x000fd600078e33ff */
[----:B------:R-:W2:Y:S02]  /*10180*/  @P2 LDC.64 R152, c[0x0][0x9e8] ;  /* 0x00027a00ff982b82 */ /* 0x000ea40000000a00 */
[----:B--2---:R-:W-:-:S05]  /*10190*/  @P2 IMAD.HI.U32 R152, R155, R152, RZ ;  /* 0x000000989b982227 */ /* 0x004fca00078e00ff */
[----:B------:R-:W-:-:S04]  /*101a0*/  @P2 SHF.R.U32.HI R155, RZ, R153, R152 ;  /* 0x00000099ff9b2219 */ /* 0x000fc80000011698 */
[----:B------:R-:W-:Y:S01]  /*101b0*/  LOP3.LUT R155, RZ, R155, RZ, 0x33, !PT ;  /* 0x0000009bff9b7212 */ /* 0x000fe200078e33ff */
[----:B------:R-:W-:Y:S06]  /*101c0*/  BRA `(.L_x_2812) ;  /* 0x0000000000107947 */ /* 0x000fec0003800000 */
.L_x_2811:
[----:B------:R-:W-:-:S13]  /*101d0*/  ISETP.NE.AND P2, PT, R230, 0x1, PT ;  /* 0x00000001e600780c */ /* 0x000fda0003f45270 */
[----:B------:R-:W2:Y:S02]  /*101e0*/  @P2 LDC.64 R152, c[0x0][0x9e8] ;  /* 0x00027a00ff982b82 */ /* 0x000ea40000000a00 */
[----:B--2---:R-:W-:-:S05]  /*101f0*/  @P2 IMAD.HI.U32 R152, R155, R152, RZ ;  /* 0x000000989b982227 */ /* 0x004fca00078e00ff */
[----:B------:R-:W-:-:S07]  /*10200*/  @P2 SHF.R.U32.HI R155, RZ, R153, R152 ;  /* 0x00000099ff9b2219 */ /* 0x000fce0000011698 */
.L_x_2812:
[----:B------:R-:W-:Y:S05]  /*10210*/  BSYNC B0 ;  /* 0x0000000000007941 */ /* 0x000fea0003800000 */
.L_x_2810:
[----:B------:R-:W-:-:S05]  /*10220*/  IMAD R155, R155, R230, RZ ;  /* 0x000000e69b9b7224 */ /* 0x000fca00078e02ff */
[----:B------:R-:W-:-:S07]  /*10230*/  VIMNMX R154, R154, R155, !PT ;  /* 0x0000009b9a9a7248 */ /* 0x000fce0007fe0100 */
.L_x_2809:
[----:B------:R-:W-:-:S04]  /*10240*/  VIADD R154, R154, 0x5f ;  /* 0x0000005f9a9a7836 */ /* 0x000fc80000000000 */
[----:B------:R-:W-:-:S05]  /*10250*/  IMAD.HI R154, R154, 0x2aaaaaab, RZ ;  /* 0x2aaaaaab9a9a7827 */ /* 0x000fca00078e02ff */
[----:B------:R-:W-:-:S04]  /*10260*/  SHF.R.U32.HI R153, RZ, 0x1f, R154 ;  /* 0x0000001fff997819 */ /* 0x000fc8000001169a */
[----:B------:R-:W-:-:S04]  /*10270*/  LEA.HI.SX32 R153, R154, R153, 0x1c ;  /* 0x000000999a997211 */ /* 0x000fc800078fe2ff */
[----:B------:R-:W-:-:S04]  /*10280*/  VIMNMX R209, R218, R153, !PT ;  /* 0x00000099dad17248 */ /* 0x000fc80007fe0100 */
[----:B------:R-:W-:-:S13]  /*10290*/  ISETP.GE.AND P2, PT, R6, R209, PT ;  /* 0x000000d10600720c */ /* 0x000fda0003f46270 */
[----:B------:R-:W-:Y:S05]  /*102a0*/  @!P2 BRA `(.L_x_2813) ;  /* 0x00000024003ca947 */ /* 0x000fea0003800000 */
[----:B------:R-:W-:Y:S02]  /*102b0*/  IMAD.MOV.U32 R213, RZ, RZ, R12 ;  /* 0x000000ffffd57224 */ /* 0x000fe400078e000c */
[----:B------:R-:W-:Y:S02]  /*102c0*/  IMAD.MOV.U32 R214, RZ, RZ, R7 ;  /* 0x000000ffffd67224 */ /* 0x000fe400078e0007 */
[----:B------:R-:W-:-:S07]  /*102d0*/  IMAD.MOV.U32 R212, RZ, RZ, R6 ;  /* 0x000000ffffd47224 */ /* 0x000fce00078e0006 */
.L_x_2823:
[----:B--2---:R-:W-:Y:S01]  /*102e0*/  VIADD R6, R2, 0x1 ;  /* 0x0000000102067836 */ /* 0x004fe20000000000 */
[----:B------:R-:W-:Y:S05]  /*102f0*/  YIELD ;  /* 0x0000000000007946 */ /* 0x000fea0003800000 */
[----:B------:R-:W-:Y:S01]  /*10300*/  ISETP.NE.AND P3, PT, R6, 0x2, PT ;  /* 0x000000020600780c */ /* 0x000fe20003f65270 */
[----:B------:R-:W-:Y:S02]  /*10310*/  IMAD.MOV.U32 R2, RZ, RZ, R212 ;  /* 0x000000ffff027224 */ /* 0x000fe400078e00d4 */
[----:B------:R-:W-:Y:S01]  /*10320*/  VIADD R212, R212, 0xffffffff ;  /* 0xffffffffd4d47836 */ /* 0x000fe20000000000 */
[----:B------:R-:W-:-:S02]  /*10330*/  SEL R12, RZ, 0x1, P3 ;  /* 0x00000001ff0c7807 */ /* 0x000fc40001800000 */
[----:B------:R-:W-:Y:S02]  /*10340*/  ISETP.GT.AND P2, PT, R2, R209, PT ;  /* 0x000000d10200720c */ /* 0x000fe40003f44270 */
[----:B------:R-:W-:Y:S02]  /*10350*/  LOP3.LUT R19, R19, R12, RZ, 0x3c, !PT ;  /* 0x0000000c13137212 */ /* 0x000fe400078e3cff */
[----:B------:R-:W-:Y:S01]  /*10360*/  SEL R2, R6, RZ, P3 ;  /* 0x000000ff06027207 */ /* 0x000fe20001800000 */
[----:B------:R-:W-:Y:S08]  /*10370*/  @!P0 BRA `(.L_x_2814) ;  /* 0x0000000000048947 */ /* 0x000ff00003800000 */
[----:B------:R-:W-:Y:S01]  /*10380*/  BPT.TRAP 0x1 ;  /* 0x000000040000795c */ /* 0x000fe20000300000 */
.L_x_2814:
[----:B------:R-:W-:Y:S01]  /*10390*/  IMAD R6, R2, 0x8, R16 ;  /* 0x0000000802067824 */ /* 0x000fe200078e0210 */
[----:B0-----:R-:W-:-:S04]  /*103a0*/  SHF.L.U32 R210, R19, 0x1f, RZ ;  /* 0x0000001f13d27819 */ /* 0x001fc800000006ff */
[----:B------:R0:W2:Y:S01]  /*103b0*/  SYNCS.PHASECHK.TRANS64.TRYWAIT P3, [R6+URZ+0x22830], R210 ;  /* 0x022830d2060075a7 */ /* 0x0000a2000806017f */
[----:B------:R-:W-:Y:S05]  /*103c0*/  @!P0 BRA `(.L_x_2815) ;  /* 0x0000000000048947 */ /* 0x000fea0003800000 */
[----:B------:R-:W-:Y:S01]  /*103d0*/  BPT.TRAP 0x1 ;  /* 0x000000040000795c */ /* 0x000fe20000300000 */
.L_x_2815:
[----:B------:R-:W-:Y:S02]  /*103e0*/  IMAD R154, R2, 0x300, R207 ;  /* 0x00000300029a7824 */ /* 0x000fe400078e02cf */
[----:B------:R-:W-:Y:S01]  /*103f0*/  IMAD.MOV.U32 R155, RZ, RZ, 0x40000040 ;  /* 0x40000040ff9b7424 */ /* 0x000fe200078e00ff */
[----:B--2---:R-:W-:Y:S06]  /*10400*/  @P3 BRA `(.L_x_2816) ;  /* 0x0000000000083947 */ /* 0x004fec0003800000 */
[----:B------:R-:W2:Y:S02]  /*10410*/  SYNCS.PHASECHK.TRANS64.TRYWAIT P3, [R6+URZ+0x22830], R210 ;  /* 0x022830d2060075a7 */ /* 0x000ea4000806017f */
[----:B--2---:R-:W-:Y:S05]  /*10420*/  @!P3 BRA `(.L_x_2817) ;  /* 0x0000011c00f8b947 */ /* 0x004fea0003800000 */
.L_x_2816:
        /* <DEDUP_REMOVED lines=13> */
[----:B------:R-:W-:Y:S01]  /*10500*/  R2UR UR11, R153 ;  /* 0x00000000990b72ca */ /* 0x000fe200000e0000 */
[----:B------:R-:W3:Y:S01]  /*10510*/  S2R R216, SR_TID.X ;  /* 0x0000000000d87919 */ /* 0x000ee20000002100 */
[----:B------:R-:W-:-:S02]  /*10520*/  R2UR UR19, R155 ;  /* 0x000000009b1372ca */ /* 0x000fc400000e0000 */
[----:B-1----:R-:W-:Y:S01]  /*10530*/  WARPGROUP.ARRIVE ;  /* 0x00000000000079c5 */ /* 0x002fe20000000000 */
[----:B------:R-:W-:Y:S02]  /*10540*/  R2UR UR8, R14 ;  /* 0x000000000e0872ca */ /* 0x000fe400000e0000 */
[----:B------:R-:W-:Y:S02]  /*10550*/  R2UR UR9, R15 ;  /* 0x000000000f0972ca */ /* 0x000fe400000e0000 */
[----:B------:R-:W-:Y:S01]  /*10560*/  R2UR UR14, R12 ;  /* 0x000000000c0e72ca */ /* 0x000fe200000e0000 */
[----:B------:R-:W-:Y:S01]  /*10570*/  HGMMA.64x96x16.F32.BF16 R152, gdesc[UR4], RZ, !UPT, gsb0 ;  /* 0x01600000049879f0 */ /* 0x000fe2000c0018ff */
[----:B------:R-:W-:Y:S02]  /*10580*/  R2UR UR15, R13 ;  /* 0x000000000d0f72ca */ /* 0x000fe400000e0000 */
[----:B------:R-:W-:Y:S02]  /*10590*/  R2UR UR12, R10 ;  /* 0x000000000a0c72ca */ /* 0x000fe400000e0000 */
[----:B------:R-:W-:-:S02]  /*105a0*/  R2UR UR13, R11 ;  /* 0x000000000b0d72ca */ /* 0x000fc400000e0000 */
[----:B------:R-:W-:Y:S02]  /*105b0*/  R2UR UR16, R8 ;  /* 0x00000000081072ca */ /* 0x000fe400000e0000 */
[----:B------:R-:W-:Y:S02]  /*105c0*/  R2UR UR17, R9 ;  /* 0x00000000091172ca */ /* 0x000fe400000e0000 */
[----:B---3--:R-:W-:Y:S01]  /*105d0*/  SHF.R.U32.HI R216, RZ, 0x7, R216 ;  /* 0x00000007ffd87819 */ /* 0x008fe200000116d8 */
        /* <DEDUP_REMOVED lines=51> */
[----:B-1----:R-:W-:-:S07]  /*10910*/  FMNMX.FTZ R7, R153, R7, !PT ;  /* 0x0000000799077209 */ /* 0x002fce0007810000 */
[----:B------:R-:W1:Y:S01]  /*10920*/  MUFU.TANH R160, R160 ;  /* 0x000000a000a07308 */ /* 0x000e620000002400 */
[----:B---3--:R-:W-:-:S07]  /*10930*/  FMNMX.FTZ R7, R156, R7, !PT ;  /* 0x000000079c077209 */ /* 0x008fce0007810000 */
        /* <DEDUP_REMOVED lines=34> */
[----:B------:R-:W-:Y:S01]  /*10b60*/  MUFU.TANH R192, R192 ;  /* 0x000000c000c07308 */ /* 0x000fe20000002400 */
[----:B---3--:R-:W-:-:S07]  /*10b70*/  FMNMX.FTZ R7, R193, R7, !PT ;  /* 0x00000007c1077209 */ /* 0x008fce0007810000 */
[----:B------:R-:W-:Y:S01]  /*10b80*/  MUFU.TANH R155, R155 ;  /* 0x0000009b009b7308 */ /* 0x000fe20000002400 */
[----:B----4-:R-:W-:-:S05]  /*10b90*/  FMNMX.FTZ R7, R196, R7, !PT ;  /* 0x00000007c4077209 */ /* 0x010fca0007810000 */
[----:B------:R-:W1:Y:S02]  /*10ba0*/  SHFL.BFLY PT, R13, R7, 0x2, 0x1f ;  /* 0x0c401f00070d7f89 */ /* 0x000e6400000e0000 */
[----:B------:R-:W-:Y:S08]  /*10bb0*/  MUFU.TANH R158, R158 ;  /* 0x0000009e009e7308 */ /* 0x000ff00000002400 */
[----:B------:R-:W-:Y:S08]  /*10bc0*/  MUFU.TANH R159, R159 ;  /* 0x0000009f009f7308 */ /* 0x000ff00000002400 */
[----:B------:R-:W-:Y:S01]  /*10bd0*/  MUFU.TANH R162, R162 ;  /* 0x000000a200a27308 */ /* 0x000fe20000002400 */
[----:B-1----:R-:W-:-:S07]  /*10be0*/  FMNMX.FTZ R7, R7, R13, !PT ;  /* 0x0000000d07077209 */ /* 0x002fce0007810000 */
[----:B------:R-:W-:Y:S01]  /*10bf0*/  MUFU.TANH R163, R163 ;  /* 0x000000a300a37308 */ /* 0x000fe20000002400 */
[----:B------:R-:W1:Y:S07]  /*10c00*/  SHFL.BFLY PT, R13, R7, 0x1, 0x1f ;  /* 0x0c201f00070d7f89 */ /* 0x000e6e00000e0000 */
[----:B------:R-:W-:Y:S08]  /*10c10*/  MUFU.TANH R166, R166 ;  /* 0x000000a600a67308 */ /* 0x000ff00000002400 */
[----:B------:R-:W-:Y:S01]  /*10c20*/  MUFU.TANH R167, R167 ;  /* 0x000000a700a77308 */ /* 0x000fe20000002400 */
[----:B-1----:R-:W-:Y:S01]  /*10c30*/  FMNMX.FTZ R7, R7, R13, !PT ;  /* 0x0000000d07077209 */ /* 0x002fe20007810000 */
[----:B------:R-:W-:-:S04]  /*10c40*/  IMAD.U32 R13, RZ, RZ, UR40 ;  /* 0x00000028ff0d7e24 */ /* 0x000fc8000f8e00ff */
[C---:B------:R-:W-:Y:S01]  /*10c50*/  FMUL.FTZ R154, R7.reuse, R13 ;  /* 0x0000000d079a7220 */ /* 0x040fe20000410000 */
[----:B------:R-:W-:-:S03]  /*10c60*/  FADD.FTZ R214, -R7, R214 ;  /* 0x000000d607d67221 */ /* 0x000fc60000010100 */
[-CC-:B------:R-:W-:Y:S01]  /*10c70*/  FFMA.FTZ R12, R12, R13.reuse, -R154.reuse ;  /* 0x0000000d0c0c7223 */ /* 0x180fe2000001089a */
[-C--:B------:R-:W-:Y:S01]  /*10c80*/  FMUL.FTZ R214, R214, R13.reuse ;  /* 0x0000000dd6d67220 */ /* 0x080fe20000410000 */
        /* <DEDUP_REMOVED lines=25> */
[-C--:B-1----:R-:W-:Y:S01]  /*10e20*/  FMUL.FTZ R24, R24, R152.reuse ;  /* 0x0000009818187220 */ /* 0x082fe20000410000 */
[----:B------:R1:W4:Y:S01]  /*10e30*/  MUFU.EX2 R154, R20 ;  /* 0x00000014009a7308 */ /* 0x0003220000000800 */
        /* <DEDUP_REMOVED lines=64> */
[----:B------:R-:W-:Y:S01]  /*11240*/  FMUL.FTZ R3, R170, UR45 ;  /* 0x0000002daa037c20 */ /* 0x000fe20008410000 */
[----:B------:R-:W-:Y:S01]  /*11250*/  FMUL.FTZ R170, R174, UR45 ;  /* 0x0000002daeaa7c20 */ /* 0x000fe20008410000 */
[----:B-1----:R-:W-:Y:S01]  /*11260*/  FMUL.FTZ R20, R171, UR45 ;  /* 0x0000002dab147c20 */ /* 0x002fe20008410000 */
[C---:B----4-:R-:W-:Y:S01]  /*11270*/  FADD.FTZ R174, R154.reuse, R152 ;  /* 0x000000989aae7221 */ /* 0x050fe20000010000 */
[----:B------:R-:W-:Y:S01]  /*11280*/  F2FP.BF16.F32.PACK_AB R152, R154, R12 ;  /* 0x0000000c9a98723e */ /* 0x000fe200000010ff */
[----:B------:R-:W-:Y:S01]  /*11290*/  FMUL.FTZ R171, R178, UR45 ;  /* 0x0000002db2ab7c20 */ /* 0x000fe20008410000 */
[----:B------:R-:W1:Y:S01]  /*112a0*/  MUFU.EX2 R154, R197 ;  /* 0x000000c5009a7308 */ /* 0x000e620000000800 */
[----:B------:R-:W-:Y:S01]  /*112b0*/  FMUL.FTZ R178, R182, UR45 ;  /* 0x0000002db6b27c20 */ /* 0x000fe20008410000 */
[----:B------:R-:W-:Y:S01]  /*112c0*/  FMUL.FTZ R182, R186, UR45 ;  /* 0x0000002dbab67c20 */ /* 0x000fe20008410000 */
[----:B------:R-:W-:Y:S01]  /*112d0*/  FMUL.FTZ R186, R190, UR45 ;  /* 0x0000002dbeba7c20 */ /* 0x000fe20008410000 */
[----:B------:R-:W-:Y:S01]  /*112e0*/  FMUL.FTZ R190, R194, UR45 ;  /* 0x0000002dc2be7c20 */ /* 0x000fe20008410000 */
[----:B------:R-:W-:-:S03]  /*112f0*/  FMUL.FTZ R194, R198, UR45 ;  /* 0x0000002dc6c27c20 */ /* 0x000fc60008410000 */
[----:B------:R3:W4:Y:S08]  /*11300*/  MUFU.EX2 R12, R153 ;  /* 0x00000099000c7308 */ /* 0x0007300000000800 */
[----:B------:R-:W5:Y:S01]  /*11310*/  MUFU.TANH R3, R3 ;  /* 0x0000000300037308 */ /* 0x000f620000002400 */
[----:B-1----:R-:W-:Y:S01]  /*11320*/  FADD.FTZ R174, R154, R174 ;  /* 0x000000ae9aae7221 */ /* 0x002fe20000010000 */
[----:B---3--:R-:W-:Y:S01]  /*11330*/  FMUL.FTZ R153, R175, UR45 ;  /* 0x0000002daf997c20 */ /* 0x008fe20008410000 */
[----:B------:R-:W-:Y:S01]  /*11340*/  FMUL.FTZ R175, R179, UR45 ;  /* 0x0000002db3af7c20 */ /* 0x000fe20008410000 */
[----:B------:R-:W-:Y:S01]  /*11350*/  FMUL.FTZ R179, R183, UR45 ;  /* 0x0000002db7b37c20 */ /* 0x000fe20008410000 */
[----:B------:R-:W-:Y:S01]  /*11360*/  FMUL.FTZ R183, R187, UR45 ;  /* 0x0000002dbbb77c20 */ /* 0x000fe20008410000 */
[----:B------:R-:W-:Y:S01]  /*11370*/  FMUL.FTZ R187, R191, UR45 ;  /* 0x0000002dbfbb7c20 */ /* 0x000fe20008410000 */
[----:B------:R-:W-:Y:S01]  /*11380*/  FMUL.FTZ R191, R195, UR45 ;  /* 0x0000002dc3bf7c20 */ /* 0x000fe20008410000 */
[----:B------:R-:W1:Y:S01]  /*11390*/  MUFU.TANH R20, R20 ;  /* 0x0000001400147308 */ /* 0x000e620000002400 */
[C---:B----4-:R-:W-:Y:S01]  /*113a0*/  FADD.FTZ R174, R12.reuse, R174 ;  /* 0x000000ae0cae7221 */ /* 0x050fe20000010000 */
[----:B------:R-:W-:Y:S01]  /*113b0*/  F2FP.BF16.F32.PACK_AB R154, R12, R154 ;  /* 0x0000009a0c9a723e */ /* 0x000fe200000010ff */
[----:B------:R-:W-:Y:S01]  /*113c0*/  FMUL.FTZ R195, R199, UR45 ;  /* 0x0000002dc7c37c20 */ /* 0x000fe20008410000 */
[----:B------:R-:W-:-:S04]  /*113d0*/  FMNMX.FTZ R12, R192, R213, !PT ;  /* 0x000000d5c00c7209 */ /* 0x000fc80007810000 */
[----:B------:R-:W-:Y:S01]  /*113e0*/  FMNMX.FTZ R12, R155, R12, !PT ;  /* 0x0000000c9b0c7209 */ /* 0x000fe20007810000 */
[----:B------:R-:W3:Y:S03]  /*113f0*/  MUFU.TANH R170, R170 ;  /* 0x000000aa00aa7308 */ /* 0x000ee60000002400 */
[----:B------:R-:W-:-:S04]  /*11400*/  FMNMX.FTZ R12, R158, R12, !PT ;  /* 0x0000000c9e0c7209 */ /* 0x000fc80007810000 */
[----:B------:R-:W-:Y:S01]  /*11410*/  FMNMX.FTZ R12, R159, R12, !PT ;  /* 0x0000000c9f0c7209 */ /* 0x000fe20007810000 */
[----:B------:R-:W4:Y:S03]  /*11420*/  MUFU.TANH R153, R153 ;  /* 0x0000009900997308 */ /* 0x000f260000002400 */
[----:B------:R-:W-:-:S04]  /*11430*/  FMNMX.FTZ R12, R162, R12, !PT ;  /* 0x0000000ca20c7209 */ /* 0x000fc80007810000 */
[----:B------:R-:W-:Y:S01]  /*11440*/  FMNMX.FTZ R12, R163, R12, !PT ;  /* 0x0000000ca30c7209 */ /* 0x000fe20007810000 */
[----:B------:R-:W0:Y:S03]  /*11450*/  MUFU.TANH R171, R171 ;  /* 0x000000ab00ab7308 */ /* 0x000e260000002400 */
[----:B------:R-:W-:-:S04]  /*11460*/  FMNMX.FTZ R12, R166, R12, !PT ;  /* 0x0000000ca60c7209 */ /* 0x000fc80007810000 */
[----:B------:R-:W-:Y:S01]  /*11470*/  FMNMX.FTZ R12, R167, R12, !PT ;  /* 0x0000000ca70c7209 */ /* 0x000fe20007810000 */
[----:B------:R-:W2:Y:S03]  /*11480*/  MUFU.TANH R175, R175 ;  /* 0x000000af00af7308 */ /* 0x000ea60000002400 */
[----:B-----5:R-:W-:-:S04]  /*11490*/  FMNMX.FTZ R12, R3, R12, !PT ;  /* 0x0000000c030c7209 */ /* 0x020fc80007810000 */
[----:B-1----:R-:W-:Y:S01]  /*114a0*/  FMNMX.FTZ R12, R20, R12, !PT ;  /* 0x0000000c140c7209 */ /* 0x002fe20007810000 */
[----:B------:R-:W1:Y:S03]  /*114b0*/  MUFU.TANH R178, R178 ;  /* 0x000000b200b27308 */ /* 0x000e660000002400 */
[----:B---3--:R-:W-:-:S04]  /*114c0*/  FMNMX.FTZ R12, R170, R12, !PT ;  /* 0x0000000caa0c7209 */ /* 0x008fc80007810000 */
[----:B----4-:R-:W-:Y:S01]  /*114d0*/  FMNMX.FTZ R12, R153, R12, !PT ;  /* 0x0000000c990c7209 */ /* 0x010fe20007810000 */
[----:B------:R-:W3:Y:S03]  /*114e0*/  MUFU.TANH R179, R179 ;  /* 0x000000b300b37308 */ /* 0x000ee60000002400 */
[----:B0-----:R-:W-:-:S04]  /*114f0*/  FMNMX.FTZ R12, R171, R12, !PT ;  /* 0x0000000cab0c7209 */ /* 0x001fc80007810000 */
[----:B--2---:R-:W-:Y:S01]  /*11500*/  FMNMX.FTZ R12, R175, R12, !PT ;  /* 0x0000000caf0c7209 */ /* 0x004fe20007810000 */
[----:B------:R-:W0:Y:S03]  /*11510*/  MUFU.TANH R182, R182 ;  /* 0x000000b600b67308 */ /* 0x000e260000002400 */
[----:B-1----:R-:W-:-:S05]  /*11520*/  FMNMX.FTZ R12, R178, R12, !PT ;  /* 0x0000000cb20c7209 */ /* 0x002fca0007810000 */
[----:B------:R-:W1:Y:S01]  /*11530*/  MUFU.TANH R183, R183 ;  /* 0x000000b700b77308 */ /* 0x000e620000002400 */
[----:B---3--:R-:W-:-:S07]  /*11540*/  FMNMX.FTZ R12, R179, R12, !PT ;  /* 0x0000000cb30c7209 */ /* 0x008fce0007810000 */
        /* <DEDUP_REMOVED lines=12> */
[----:B------:R-:W-:Y:S01]  /*11610*/  MUFU.EX2 R156, R156 ;  /* 0x0000009c009c7308 */ /* 0x000fe20000000800 */
[----:B0-----:R-:W-:-:S07]  /*11620*/  FMNMX.FTZ R12, R194, R12, !PT ;  /* 0x0000000cc20c7209 */ /* 0x001fce0007810000 */
[----:B------:R-:W-:Y:S01]  /*11630*/  MUFU.EX2 R157, R157 ;  /* 0x0000009d009d7308 */ /* 0x000fe20000000800 */
[----:B-1----:R-:W-:-:S05]  /*11640*/  FMNMX.FTZ R12, R195, R12, !PT ;  /* 0x0000000cc30c7209 */ /* 0x002fca0007810000 */
[----:B------:R-:W0:Y:S02]  /*11650*/  SHFL.BFLY PT, R197, R12, 0x2, 0x1f ;  /* 0x0c401f000cc57f89 */ /* 0x000e2400000e0000 */
[----:B------:R-:W-:Y:S08]  /*11660*/  MUFU.EX2 R160, R160 ;  /* 0x000000a000a07308 */ /* 0x000ff00000000800 */
[----:B------:R-:W-:Y:S08]  /*11670*/  MUFU.EX2 R161, R161 ;  /* 0x000000a100a17308 */ /* 0x000ff00000000800 */
[----:B------:R-:W-:Y:S01]  /*11680*/  MUFU.EX2 R164, R164 ;  /* 0x000000a400a47308 */ /* 0x000fe20000000800 */
[----:B0-----:R-:W-:-:S07]  /*11690*/  FMNMX.FTZ R12, R12, R197, !PT ;  /* 0x000000c50c0c7209 */ /* 0x001fce0007810000 */
[----:B------:R-:W-:Y:S01]  /*116a0*/  MUFU.EX2 R165, R165 ;  /* 0x000000a500a57308 */ /* 0x000fe20000000800 */
[----:B------:R-:W0:Y:S07]  /*116b0*/  SHFL.BFLY PT, R197, R12, 0x1, 0x1f ;  /* 0x0c201f000cc57f89 */ /* 0x000e2e00000e0000 */
[----:B------:R-:W-:Y:S08]  /*116c0*/  MUFU.EX2 R168, R168 ;  /* 0x000000a800a87308 */ /* 0x000ff00000000800 */
[----:B------:R-:W-:Y:S08]  /*116d0*/  MUFU.EX2 R169, R169 ;  /* 0x000000a900a97308 */ /* 0x000ff00000000800 */
[----:B------:R-:W-:Y:S01]  /*116e0*/  MUFU.EX2 R172, R172 ;  /* 0x000000ac00ac7308 */ /* 0x000fe20000000800 */
[----:B0-----:R-:W-:-:S05]  /*116f0*/  FMNMX.FTZ R12, R12, R197, !PT ;  /* 0x000000c50c0c7209 */ /* 0x001fca0007810000 */
        /* <DEDUP_REMOVED lines=30> */
[----:B------:R-:W-:Y:S01]  /*118e0*/  FFMA.FTZ R195, R195, R13, -R198 ;  /* 0x0000000dc3c37223 */ /* 0x000fe200000108c6 */
[-C--:B0-----:R-:W-:Y:S01]  /*118f0*/  FMUL.FTZ R26, R26, R197.reuse ;  /* 0x000000c51a1a7220 */ /* 0x081fe20000410000 */
[-C--:B------:R-:W-:Y:S01]  /*11900*/  FMUL.FTZ R27, R27, R197.reuse ;  /* 0x000000c51b1b7220 */ /* 0x080fe20000410000 */
[----:B------:R0:W3:Y:S01]  /*11910*/  MUFU.EX2 R198, R158 ;  /* 0x0000009e00c67308 */ /* 0x0000e20000000800 */
[----:B-1----:R-:W-:Y:S01]  /*11920*/  FFMA.FTZ R0, R197, R0, R192 ;  /* 0x00000000c5007223 */ /* 0x002fe200000100c0 */
        /* <DEDUP_REMOVED lines=8> */
[----:B------:R-:W-:Y:S01]  /*119b0*/  F2FP.BF16.F32.PACK_AB R156, R157, R156 ;  /* 0x0000009c9d9c723e */ /* 0x000fe200000010ff */
[-C--:B------:R-:W-:Y:S01]  /*119c0*/  FMUL.FTZ R42, R42, R197.reuse ;  /* 0x000000c52a2a7220 */ /* 0x080fe20000410000 */
[-C--:B------:R-:W-:Y:S01]  /*119d0*/  FMUL.FTZ R43, R43, R197.reuse ;  /* 0x000000c52b2b7220 */ /* 0x080fe20000410000 */
[----:B------:R-:W-:Y:S01]  /*119e0*/  FADD.FTZ R158, R157, R158 ;  /* 0x0000009e9d9e7221 */ /* 0x000fe20000010000 */
[-C--:B------:R-:W-:Y:S01]  /*119f0*/  FMUL.FTZ R46, R46, R197.reuse ;  /* 0x000000c52e2e7220 */ /* 0x080fe20000410000 */
[-C--:B------:R-:W-:Y:S01]  /*11a00*/  FMUL.FTZ R47, R47, R197.reuse ;  /* 0x000000c52f2f7220 */ /* 0x080fe20000410000 */
[----:B------:R0:W4:Y:S01]  /*11a10*/  MUFU.EX2 R199, R162 ;  /* 0x000000a200c77308 */ /* 0x0001220000000800 */
[----:B------:R-:W-:Y:S01]  /*11a20*/  FADD.FTZ R158, R160, R158 ;  /* 0x0000009ea09e7221 */ /* 0x000fe20000010000 */
[-C--:B------:R-:W-:Y:S01]  /*11a30*/  FMUL.FTZ R50, R50, R197.reuse ;  /* 0x000000c532327220 */ /* 0x080fe20000410000 */
[-C--:B------:R-:W-:Y:S01]  /*11a40*/  FMUL.FTZ R51, R51, R197.reuse ;  /* 0x000000c533337220 */ /* 0x080fe20000410000 */
[-C--:B------:R-:W-:Y:S01]  /*11a50*/  FMUL.FTZ R54, R54, R197.reuse ;  /* 0x000000c536367220 */ /* 0x080fe20000410000 */
[----:B------:R-:W-:Y:S01]  /*11a60*/  FADD.FTZ R158, R161, R158 ;  /* 0x0000009ea19e7221 */ /* 0x000fe20000010000 */
[-C--:B------:R-:W-:Y:S01]  /*11a70*/  FMUL.FTZ R55, R55, R197.reuse ;  /* 0x000000c537377220 */ /* 0x080fe20000410000 */
[-C--:B------:R-:W-:Y:S01]  /*11a80*/  FMUL.FTZ R58, R58, R197.reuse ;  /* 0x000000c53a3a7220 */ /* 0x080fe20000410000 */
[----:B------:R-:W5:Y:S01]  /*11a90*/  MUFU.EX2 R163, R163 ;  /* 0x000000a300a37308 */ /* 0x000f620000000800 */
[----:B0-----:R-:W-:Y:S01]  /*11aa0*/  F2FP.BF16.F32.PACK_AB R162, R169, R168 ;  /* 0x000000a8a9a2723e */ /* 0x001fe200000010ff */
        /* <DEDUP_REMOVED lines=19> */
[----:B---3--:R-:W-:Y:S01]  /*11be0*/  FADD.FTZ R0, R198, R153 ;  /* 0x00000099c6007221 */ /* 0x008fe20000010000 */
[-C--:B------:R-:W-:Y:S01]  /*11bf0*/  FMUL.FTZ R91, R91, R197.reuse ;  /* 0x000000c55b5b7220 */ /* 0x080fe20000410000 */
[-C--:B------:R-:W-:Y:S01]  /*11c00*/  FMUL.FTZ R94, R94, R197.reuse ;  /* 0x000000c55e5e7220 */ /* 0x080fe20000410000 */
[----:B------:R-:W2:Y:S01]  /*11c10*/  MUFU.EX2 R167, R167 ;  /* 0x000000a700a77308 */ /* 0x000ea20000000800 */
[----:B-1----:R-:W-:Y:S01]  /*11c20*/  FADD.FTZ R0, R159, R0 ;  /* 0x000000009f007221 */ /* 0x002fe20000010000 */
[-C--:B------:R-:W-:Y:S01]  /*11c30*/  FMUL.FTZ R95, R95, R197.reuse ;  /* 0x000000c55f5f7220 */ /* 0x080fe20000410000 */
[-C--:B------:R-:W-:Y:S01]  /*11c40*/  FMUL.FTZ R98, R98, R197.reuse ;  /* 0x000000c562627220 */ /* 0x080fe20000410000 */
[-C--:B------:R-:W-:Y:S01]  /*11c50*/  FMUL.FTZ R99, R99, R197.reuse ;  /* 0x000000c563637220 */ /* 0x080fe20000410000 */
[----:B----4-:R-:W-:Y:S01]  /*11c60*/  FADD.FTZ R0, R199, R0 ;  /* 0x00000000c7007221 */ /* 0x010fe20000010000 */
[-C--:B------:R-:W-:Y:S01]  /*11c70*/  FMUL.FTZ R102, R102, R197.reuse ;  /* 0x000000c566667220 */ /* 0x080fe20000410000 */
[-C--:B------:R-:W-:Y:S01]  /*11c80*/  FMUL.FTZ R103, R103, R197.reuse ;  /* 0x000000c567677220 */ /* 0x080fe20000410000 */
[----:B------:R1:W3:Y:S01]  /*11c90*/  MUFU.EX2 R214, R3 ;  /* 0x0000000300d67308 */ /* 0x0002e20000000800 */
[----:B-----5:R-:W-:Y:S01]  /*11ca0*/  FADD.FTZ R0, R163, R0 ;  /* 0x00000000a3007221 */ /* 0x020fe20000010000 */
[-C--:B------:R-:W-:Y:S01]  /*11cb0*/  FMUL.FTZ R106, R106, R197.reuse ;  /* 0x000000c56a6a7220 */ /* 0x080fe20000410000 */
[-C--:B------:R-:W-:Y:S01]  /*11cc0*/  FMUL.FTZ R107, R107, R197.reuse ;  /* 0x000000c56b6b7220 */ /* 0x080fe20000410000 */
[-C--:B------:R-:W-:Y:S01]  /*11cd0*/  FMUL.FTZ R110, R110, R197.reuse ;  /* 0x000000c56e6e7220 */ /* 0x080fe20000410000 */
[----:B0-----:R-:W-:Y:S01]  /*11ce0*/  FADD.FTZ R0, R213, R0 ;  /* 0x00000000d5007221 */ /* 0x001fe20000010000 */
[-C--:B------:R-:W-:Y:S01]  /*11cf0*/  FMUL.FTZ R111, R111, R197.reuse ;  /* 0x000000c56f6f7220 */ /* 0x080fe20000410000 */
[----:B------:R-:W-:Y:S01]  /*11d00*/  FMUL.FTZ R114, R114, R197 ;  /* 0x000000c572727220 */ /* 0x000fe20000410000 */
[----:B------:R0:W4:Y:S01]  /*11d10*/  MUFU.EX2 R215, R20 ;  /* 0x0000001400d77308 */ /* 0x0001220000000800 */
[----:B-1----:R-:W-:-:S02]  /*11d20*/  @!P1 VIADD R3, R6, 0x22840 ;  /* 0x0002284006039836 */ /* 0x002fc40000000000 */
[----:B--2---:R-:W-:Y:S01]  /*11d30*/  FADD.FTZ R153, R167, R0 ;  /* 0x00000000a7997221 */ /* 0x004fe20000010000 */
[-C--:B------:R-:W-:Y:S01]  /*11d40*/  FMUL.FTZ R115, R115, R197.reuse ;  /* 0x000000c573737220 */ /* 0x080fe20000410000 */
[-C--:B------:R-:W-:Y:S01]  /*11d50*/  FMUL.FTZ R118, R118, R197.reuse ;  /* 0x000000c576767220 */ /* 0x080fe20000410000 */
[-C--:B------:R-:W-:Y:S01]  /*11d60*/  FMUL.FTZ R119, R119, R197.reuse ;  /* 0x000000c577777220 */ /* 0x080fe20000410000 */
[----:B------:R-:W-:Y:S01]  /*11d70*/  @!P1 PRMT R3, RZ, 0x654, R3 ;  /* 0x00000654ff039816 */ /* 0x000fe20000000003 */
[-C--:B------:R-:W-:Y:S01]  /*11d80*/  FMUL.FTZ R122, R122, R197.reuse ;  /* 0x000000c57a7a7220 */ /* 0x080fe20000410000 */
[----:B------:R-:W-:Y:S01]  /*11d90*/  MUFU.EX2 R175, R175 ;  /* 0x000000af00af7308 */ /* 0x000fe20000000800 */
[----:B0-----:R-:W-:Y:S01]  /*11da0*/  IADD3 R20, -R216, 0xb, RZ ;  /* 0x0000000bd8147810 */ /* 0x001fe20007ffe1ff */
[----:B---3--:R-:W-:Y:S01]  /*11db0*/  FADD.FTZ R0, R214, R153 ;  /* 0x00000099d6007221 */ /* 0x008fe20000010000 */
[-C--:B------:R-:W-:Y:S01]  /*11dc0*/  FMUL.FTZ R123, R123, R197.reuse ;  /* 0x000000c57b7b7220 */ /* 0x080fe20000410000 */
[-C--:B------:R-:W-:Y:S01]  /*11dd0*/  FMUL.FTZ R126, R126, R197.reuse ;  /* 0x000000c57e7e7220 */ /* 0x080fe20000410000 */
[-C--:B------:R-:W-:Y:S01]  /*11de0*/  FMUL.FTZ R127, R127, R197.reuse ;  /* 0x000000c57f7f7220 */ /* 0x080fe20000410000 */
[----:B------:R0:W-:Y:S06]  /*11df0*/  BAR.ARV R20, 0x100 ;  /* 0x000400140000751d */ /* 0x0001ec0000002000 */
[----:B------:R-:W1:Y:S01]  /*11e00*/  MUFU.EX2 R216, R170 ;  /* 0x000000aa00d87308 */ /* 0x000e620000000800 */
[----:B------:R2:W-:Y:S01]  /*11e10*/  @!P1 SYNCS.ARRIVE.TRANS64.RED.A1T0 RZ, [R3+URZ], RZ ;  /* 0x000000ff03ff99a7 */ /* 0x0005e2000810043f */
[----:B----4-:R-:W-:Y:S01]  /*11e20*/  FADD.FTZ R153, R215, R0 ;  /* 0x00000000d7997221 */ /* 0x010fe20000010000 */
[-C--:B------:R-:W-:Y:S01]  /*11e30*/  FMUL.FTZ R130, R130, R197.reuse ;  /* 0x000000c582827220 */ /* 0x080fe20000410000 */
[-C--:B------:R-:W-:Y:S01]  /*11e40*/  FMUL.FTZ R131, R131, R197.reuse ;  /* 0x000000c583837220 */ /* 0x080fe20000410000 */
[-C--:B------:R-:W-:Y:S01]  /*11e50*/  FMUL.FTZ R134, R134, R197.reuse ;  /* 0x000000c586867220 */ /* 0x080fe20000410000 */
[-C--:B------:R-:W-:Y:S01]  /*11e60*/  FMUL.FTZ R135, R135, R197.reuse ;  /* 0x000000c587877220 */ /* 0x080fe20000410000 */
[-C--:B------:R-:W-:Y:S01]  /*11e70*/  FMUL.FTZ R138, R138, R197.reuse ;  /* 0x000000c58a8a7220 */ /* 0x080fe20000410000 */
[----:B------:R-:W-:Y:S01]  /*11e80*/  MUFU.EX2 R176, R176 ;  /* 0x000000b000b07308 */ /* 0x000fe20000000800 */
[----:B--2---:R-:W-:Y:S01]  /*11e90*/  FADD.FTZ R3, R164, R158 ;  /* 0x0000009ea4037221 */ /* 0x004fe20000010000 */
[----:B------:R-:W-:Y:S01]  /*11ea0*/  F2FP.BF16.F32.PACK_AB R158, R161, R160 ;  /* 0x000000a0a19e723e */ /* 0x000fe200000010ff */
[-C--:B------:R-:W-:Y:S01]  /*11eb0*/  FMUL.FTZ R139, R139, R197.reuse ;  /* 0x000000c58b8b7220 */ /* 0x080fe20000410000 */
[C---:B------:R-:W-:Y:S01]  /*11ec0*/  F2FP.BF16.F32.PACK_AB R160, R165.reuse, R164 ;  /* 0x000000a4a5a0723e */ /* 0x040fe200000010ff */
[----:B------:R-:W-:Y:S01]  /*11ed0*/  FADD.FTZ R3, R165, R3 ;  /* 0x00000003a5037221 */ /* 0x000fe20000010000 */
[----:B------:R-:W-:Y:S01]  /*11ee0*/  F2FP.BF16.F32.PACK_AB R164, R173, R172 ;  /* 0x000000acada4723e */ /* 0x000fe200000010ff */
[-C--:B------:R-:W-:Y:S01]  /*11ef0*/  FMUL.FTZ R142, R142, R197.reuse ;  /* 0x000000c58e8e7220 */ /* 0x080fe20000410000 */
[----:B------:R-:W2:Y:S01]  /*11f00*/  MUFU.EX2 R165, R171 ;  /* 0x000000ab00a57308 */ /* 0x000ea20000000800 */
[----:B------:R-:W-:Y:S01]  /*11f10*/  FADD.FTZ R3, R168, R3 ;  /* 0x00000003a8037221 */ /* 0x000fe20000010000 */
[----:B-1----:R-:W-:Y:S01]  /*11f20*/  FADD.FTZ R153, R216, R153 ;  /* 0x00000099d8997221 */ /* 0x002fe20000010000 */
[-C--:B------:R-:W-:Y:S01]  /*11f30*/  FMUL.FTZ R143, R143, R197.reuse ;  /* 0x000000c58f8f7220 */ /* 0x080fe20000410000 */
[-C--:B------:R-:W-:Y:S01]  /*11f40*/  FMUL.FTZ R146, R146, R197.reuse ;  /* 0x000000c592927220 */ /* 0x080fe20000410000 */
[----:B------:R-:W-:Y:S01]  /*11f50*/  FADD.FTZ R3, R169, R3 ;  /* 0x00000003a9037221 */ /* 0x000fe20000010000 */
[----:B------:R-:W-:Y:S01]  /*11f60*/  FADD.FTZ R0, R226, R153 ;  /* 0x00000099e2007221 */ /* 0x000fe20000010000 */
[----:B------:R-:W-:Y:S01]  /*11f70*/  F2FP.BF16.F32.PACK_AB R153, R155, R192 ;  /* 0x000000c09b99723e */ /* 0x000fe200000010ff */
[----:B------:R-:W1:Y:S01]  /*11f80*/  MUFU.EX2 R177, R177 ;  /* 0x000000b100b17308 */ /* 0x000e620000000800 */
[----:B------:R-:W-:Y:S01]  /*11f90*/  FADD.FTZ R3, R172, R3 ;  /* 0x00000003ac037221 */ /* 0x000fe20000010000 */
[----:B------:R-:W-:Y:S01]  /*11fa0*/  F2FP.BF16.F32.PACK_AB R155, R159, R198 ;  /* 0x000000c69f9b723e */ /* 0x000fe200000010ff */
[----:B------:R-:W-:Y:S01]  /*11fb0*/  FMUL.FTZ R147, R147, R197 ;  /* 0x000000c593937220 */ /* 0x000fe20000410000 */
[----:B------:R-:W-:Y:S01]  /*11fc0*/  F2FP.BF16.F32.PACK_AB R159, R167, R213 ;  /* 0x000000d5a79f723e */ /* 0x000fe200000010ff */
[----:B------:R-:W-:Y:S01]  /*11fd0*/  FADD.FTZ R3, R173, R3 ;  /* 0x00000003ad037221 */ /* 0x000fe20000010000 */
[-C--:B------:R-:W-:Y:S01]  /*11fe0*/  FMUL.FTZ R150, R150, R197.reuse ;  /* 0x000000c596967220 */ /* 0x080fe20000410000 */
[----:B------:R-:W-:Y:S01]  /*11ff0*/  FMUL.FTZ R151, R151, R197 ;  /* 0x000000c597977220 */ /* 0x000fe20000410000 */
[----:B------:R-:W3:Y:S01]  /*12000*/  MUFU.EX2 R178, R178 ;  /* 0x000000b200b27308 */ /* 0x000ee20000000800 */
[----:B--2---:R-:W-:Y:S01]  /*12010*/  FADD.FTZ R0, R165, R0 ;  /* 0x00000000a5007221 */ /* 0x004fe20000010000 */
[----:B------:R-:W-:Y:S01]  /*12020*/  FADD.FTZ R3, R176, R3 ;  /* 0x00000003b0037221 */ /* 0x000fe20000010000 */
[----:B------:R-:W-:-:S02]  /*12030*/  F2FP.BF16.F32.PACK_AB R165, R175, R165 ;  /* 0x000000a5afa5723e */ /* 0x000fc400000010ff */
[----:B------:R-:W-:Y:S01]  /*12040*/  FADD.FTZ R157, R175, R0 ;  /* 0x00000000af9d7221 */ /* 0x000fe20000010000 */
[----:B------:R-:W-:Y:S02]  /*12050*/  F2FP.BF16.F32.PACK_AB R161, R215, R214 ;  /* 0x000000d6d7a1723e */ /* 0x000fe400000010ff */
[----:B------:R-:W2:Y:S01]  /*12060*/  MUFU.EX2 R179, R179 ;  /* 0x000000b300b37308 */ /* 0x000ea20000000800 */
[C---:B-1----:R-:W-:Y:S01]  /*12070*/  F2FP.BF16.F32.PACK_AB R166, R177.reuse, R176 ;  /* 0x000000b0b1a6723e */ /* 0x042fe200000010ff */
[----:B------:R-:W-:-:S06]  /*12080*/  FADD.FTZ R3, R177, R3 ;  /* 0x00000003b1037221 */ /* 0x000fcc0000010000 */
[----:B------:R-:W1:Y:S01]  /*12090*/  MUFU.EX2 R180, R180 ;  /* 0x000000b400b47308 */ /* 0x000e620000000800 */
[----:B---3--:R-:W-:Y:S01]  /*120a0*/  FADD.FTZ R176, R178, R157 ;  /* 0x0000009db2b07221 */ /* 0x008fe20000010000 */
[----:B------:R-:W-:Y:S02]  /*120b0*/  F2FP.BF16.F32.PACK_AB R157, R163, R199 ;  /* 0x000000c7a39d723e */ /* 0x000fe400000010ff */
[----:B------:R-:W-:-:S04]  /*120c0*/  F2FP.BF16.F32.PACK_AB R163, R226, R216 ;  /* 0x000000d8e2a3723e */ /* 0x000fc800000010ff */
[----:B------:R-:W3:Y:S01]  /*120d0*/  MUFU.EX2 R169, R182 ;  /* 0x000000b600a97308 */ /* 0x000ee20000000800 */
[----:B--2---:R-:W-:-:S07]  /*120e0*/  FADD.FTZ R176, R179, R176 ;  /* 0x000000b0b3b07221 */ /* 0x004fce0000010000 */
[----:B------:R-:W2:Y:S01]  /*120f0*/  MUFU.EX2 R181, R181 ;  /* 0x000000b500b57308 */ /* 0x000ea20000000800 */
[----:B-1----:R-:W-:-:S07]  /*12100*/  FADD.FTZ R3, R180, R3 ;  /* 0x00000003b4037221 */ /* 0x002fce0000010000 */
[----:B------:R-:W1:Y:S01]  /*12110*/  MUFU.EX2 R183, R183 ;  /* 0x000000b700b77308 */ /* 0x000e620000000800 */
[----:B---3--:R-:W-:-:S07]  /*12120*/  FADD.FTZ R176, R169, R176 ;  /* 0x000000b0a9b07221 */ /* 0x008fce0000010000 */
[----:B------:R-:W3:Y:S01]  /*12130*/  MUFU.EX2 R184, R184 ;  /* 0x000000b800b87308 */ /* 0x000ee20000000800 */
[C---:B--2---:R-:W-:Y:S01]  /*12140*/  FADD.FTZ R3, R181.reuse, R3 ;  /* 0x00000003b5037221 */ /* 0x044fe20000010000 */
[----:B------:R-:W-:-:S06]  /*12150*/  F2FP.BF16.F32.PACK_AB R168, R181, R180 ;  /* 0x000000b4b5a8723e */ /* 0x000fcc00000010ff */
[----:B------:R-:W2:Y:S01]  /*12160*/  MUFU.EX2 R171, R186 ;  /* 0x000000ba00ab7308 */ /* 0x000ea20000000800 */
[C---:B-1----:R-:W-:Y:S01]  /*12170*/  FADD.FTZ R176, R183.reuse, R176 ;  /* 0x000000b0b7b07221 */ /* 0x042fe20000010000 */
[----:B------:R-:W-:-:S06]  /*12180*/  F2FP.BF16.F32.PACK_AB R169, R183, R169 ;  /* 0x000000a9b7a9723e */ /* 0x000fcc00000010ff */
[----:B------:R-:W1:Y:S01]  /*12190*/  MUFU.EX2 R185, R185 ;  /* 0x000000b900b97308 */ /* 0x000e620000000800 */
[----:B---3--:R-:W-:-:S07]  /*121a0*/  FADD.FTZ R3, R184, R3 ;  /* 0x00000003b8037221 */ /* 0x008fce0000010000 */
[----:B------:R-:W3:Y:S01]  /*121b0*/  MUFU.EX2 R187, R187 ;  /* 0x000000bb00bb7308 */ /* 0x000ee20000000800 */
[----:B--2---:R-:W-:-:S07]  /*121c0*/  FADD.FTZ R176, R171, R176 ;  /* 0x000000b0abb07221 */ /* 0x004fce0000010000 */
[----:B------:R-:W2:Y:S01]  /*121d0*/  MUFU.EX2 R188, R188 ;  /* 0x000000bc00bc7308 */ /* 0x000ea20000000800 */
[C---:B-1----:R-:W-:Y:S01]  /*121e0*/  FADD.FTZ R3, R185.reuse, R3 ;  /* 0x00000003b9037221 */ /* 0x042fe20000010000 */
[----:B------:R-:W-:-:S06]  /*121f0*/  F2FP.BF16.F32.PACK_AB R170, R185, R184 ;  /* 0x000000b8b9aa723e */ /* 0x000fcc00000010ff */
[----:B------:R-:W1:Y:S01]  /*12200*/  MUFU.EX2 R173, R190 ;  /* 0x000000be00ad7308 */ /* 0x000e620000000800 */
[C---:B---3--:R-:W-:Y:S01]  /*12210*/  FADD.FTZ R176, R187.reuse, R176 ;  /* 0x000000b0bbb07221 */ /* 0x048fe20000010000 */
[----:B------:R-:W-:-:S06]  /*12220*/  F2FP.BF16.F32.PACK_AB R171, R187, R171 ;  /* 0x000000abbbab723e */ /* 0x000fcc00000010ff */
        /* <DEDUP_REMOVED lines=8> */
[----:B------:R-:W-:Y:S02]  /*122b0*/  F2FP.BF16.F32.PACK_AB R173, R0, R173 ;  /* 0x000000ad00ad723e */ /* 0x000fe400000010ff */
[----:B------:R-:W-:-:S04]  /*122c0*/  F2FP.BF16.F32.PACK_AB R167, R179, R178 ;  /* 0x000000b2b3a7723e */ /* 0x000fc800000010ff */
[----:B------:R-:W2:Y:S01]  /*122d0*/  MUFU.EX2 R196, R196 ;  /* 0x000000c400c47308 */ /* 0x000ea20000000800 */
[----:B-1----:R-:W-:Y:S01]  /*122e0*/  FADD.FTZ R3, R193, R172 ;  /* 0x000000acc1037221 */ /* 0x002fe20000010000 */
[----:B------:R-:W-:-:S06]  /*122f0*/  F2FP.BF16.F32.PACK_AB R172, R189, R188 ;  /* 0x000000bcbdac723e */ /* 0x000fcc00000010ff */
[----:B------:R-:W1:Y:S01]  /*12300*/  MUFU.EX2 R195, R195 ;  /* 0x000000c300c37308 */ /* 0x000e620000000800 */
[----:B---3--:R-:W-:Y:S01]  /*12310*/  FADD.FTZ R176, R194, R177 ;  /* 0x000000b1c2b07221 */ /* 0x008fe20000010000 */
[C---:B--2---:R-:W-:Y:S01]  /*12320*/  FADD.FTZ R3, R196.reuse, R3 ;  /* 0x00000003c4037221 */ /* 0x044fe20000010000 */
[----:B------:R-:W-:Y:S02]  /*12330*/  F2FP.BF16.F32.PACK_AB R174, R196, R193 ;  /* 0x000000c1c4ae723e */ /* 0x000fe400000010ff */
[C---:B-1----:R-:W-:Y:S01]  /*12340*/  FADD.FTZ R0, R195.reuse, R176 ;  /* 0x000000b0c3007221 */ /* 0x042fe20000010000 */
[----:B------:R-:W-:Y:S01]  /*12350*/  F2FP.BF16.F32.PACK_AB R175, R195, R194 ;  /* 0x000000c2c3af723e */ /* 0x000fe200000010ff */
[----:B0-----:R-:W-:Y:S06]  /*12360*/  @!P0 BRA `(.L_x_2818) ;  /* 0x0000000000048947 */ /* 0x001fec0003800000 */
[----:B------:R-:W-:Y:S01]  /*12370*/  BPT.TRAP 0x1 ;  /* 0x000000040000795c */ /* 0x000fe20000300000 */
.L_x_2818:
[----:B------:R0:W1:Y:S01]  /*12380*/  SYNCS.PHASECHK.TRANS64.TRYWAIT P3, [R6+URZ+0x22850], R210 ;  /* 0x022850d2060075a7 */ /* 0x000062000806017f */
[----:B------:R-:W-:Y:S05]  /*12390*/  @!P0 BRA `(.L_x_2819) ;  /* 0x0000000000048947 */ /* 0x000fea0003800000 */
[----:B------:R-:W-:Y:S01]  /*123a0*/  BPT.TRAP 0x1 ;  /* 0x000000040000795c */ /* 0x000fe20000300000 */
.L_x_2819:
[----:B------:R-:W-:Y:S04]  /*123b0*/  BSSY B0, `(.L_x_2820) ;  /* 0x0000004000007945 */ /* 0x000fe80003800000 */
[----:B-1----:R-:W-:Y:S05]  /*123c0*/  @P3 BRA `(.L_x_2821) ;  /* 0x0000000000083947 */ /* 0x002fea0003800000 */
[----:B------:R-:W1:Y:S02]  /*123d0*/  SYNCS.PHASECHK.TRANS64.TRYWAIT P3, [R6+URZ+0x22850], R210 ;  /* 0x022850d2060075a7 */ /* 0x000e64000806017f */
[----:B-1----:R-:W-:Y:S05]  /*123e0*/  @!P3 BRA `(.L_x_2822) ;  /* 0x00000100001cb947 */ /* 0x002fea0003800000 */
.L_x_2821:
[----:B------:R-:W-:Y:S05]  /*123f0*/  BSYNC B0 ;  /* 0x0000000000007941 */ /* 0x000fea0003800000 */
.L_x_2820:
[----:B------:R-:W2:Y:S01]  /*12400*/  S2R R178, SR_TID.X ;  /* 0x0000000000b27919 */ /* 0x000ea20000002100 */
[----:B------:R-:W-:Y:S01]  /*12410*/  IMAD.MOV.U32 R177, RZ, RZ, 0x40000040 ;  /* 0x40000040ffb17424 */ /* 0x000fe200078e00ff */
[----:B------:R-:W-:Y:S05]  /*12420*/  WARPSYNC.ALL ;  /* 0x0000000000007948 */ /* 0x000fea0003800000 */
[----:B------:R-:W-:Y:S01]  /*12430*/  R2UR UR7, R177 ;  /* 0x00000000b10772ca */ /* 0x000fe200000e0000 */
[----:B------:R-:W-:Y:S02]  /*12440*/  IMAD R176, R2, 0xc00, R21 ;  /* 0x00000c0002b07824 */ /* 0x000fe400078e0215 */
[----:B01----:R-:W-:-:S02]  /*12450*/  @!P1 VIADD R6, R6, 0x22860 ;  /* 0x0002286006069836 */ /* 0x003fc40000000000 */
[----:B------:R-:W-:Y:S01]  /*12460*/  IMAD.MOV.U32 R213, RZ, RZ, R12 ;  /* 0x000000ffffd57224 */ /* 0x000fe200078e000c */
[----:B------:R-:W-:Y:S01]  /*12470*/  R2UR UR6, R176 ;  /* 0x00000000b00672ca */ /* 0x000fe200000e0000 */
[----:B------:R-:W-:Y:S01]  /*12480*/  IMAD.MOV.U32 R214, RZ, RZ, R7 ;  /* 0x000000ffffd67224 */ /* 0x000fe200078e0007 */
[----:B------:R-:W-:Y:S02]  /*12490*/  @!P1 PRMT R6, RZ, 0x654, R6 ;  /* 0x00000654ff069816 */ /* 0x000fe40000000006 */
[----:B--2---:R-:W-:-:S05]  /*124a0*/  SHF.R.U32.HI R178, RZ, 0x7, R178 ;  /* 0x00000007ffb27819 */ /* 0x004fca00000116b2 */
[----:B------:R-:W-:-:S05]  /*124b0*/  VIADD R177, R178, 0x8 ;  /* 0x00000008b2b17836 */ /* 0x000fca0000000000 */
[----:B------:R0:W-:Y:S02]  /*124c0*/  BAR.SYNC.DEFER_BLOCKING R177, 0x100 ;  /* 0x000400b10000751d */ /* 0x0001e40000010000 */
[----:B0-----:R-:W-:-:S04]  /*124d0*/  IMAD.MOV.U32 R177, RZ, RZ, 0x40000040 ;  /* 0x40000040ffb17424 */ /* 0x001fc800078e00ff */
        /* <DEDUP_REMOVED lines=43> */
[----:B--2---:R-:W-:-:S07]  /*12790*/  IMAD.MOV.U32 R6, RZ, RZ, R212 ;  /* 0x000000ffff067224 */ /* 0x004fce00078e00d4 */
.L_x_2813:
[----:B------:R-:W-:-:S13]  /*127a0*/  ISETP.GE.AND P2, PT, R6, R218, PT ;  /* 0x000000da0600720c */ /* 0x000fda0003f46270 */
[----:B------:R-:W-:Y:S05]  /*127b0*/  @!P2 BRA `(.L_x_2824) ;  /* 0x0000003400eca947 */ /* 0x000fea0003800000 */
[----:B------:R-:W-:Y:S02]  /*127c0*/  IMAD.MOV.U32 R214, RZ, RZ, R12 ;  /* 0x000000ffffd67224 */ /* 0x000fe400078e000c */
[----:B------:R-:W-:-:S07]  /*127d0*/  IMAD.MOV.U32 R215, RZ, RZ, R7 ;  /* 0x000000ffffd77224 */ /* 0x000fce00078e0007 */
.L_x_2842:
[----:B------:R-:W-:Y:S01]  /*127e0*/  VIADD R2, R2, 0x1 ;  /* 0x0000000102027836 */ /* 0x000fe20000000000 */
[----:B------:R-:W-:Y:S05]  /*127f0*/  YIELD ;  /* 0x0000000000007946 */ /* 0x000fea0003800000 */
[----:B------:R-:W-:-:S04]  /*12800*/  ISETP.NE.AND P2, PT, R2, 0x2, PT ;  /* 0x000000020200780c */ /* 0x000fc80003f45270 */
[----:B------:R-:W-:Y:S02]  /*12810*/  SEL R12, RZ, 0x1, P2 ;  /* 0x00000001ff0c7807 */ /* 0x000fe40001000000 */
[----:B------:R-:W-:Y:S02]  /*12820*/  SEL R2, R2, RZ, P2 ;  /* 0x000000ff02027207 */ /* 0x000fe40001000000 */
[----:B------:R-:W-:Y:S01]  /*12830*/  LOP3.LUT R19, R19, R12, RZ, 0x3c, !PT ;  /* 0x0000000c13137212 */ /* 0x000fe200078e3cff */
[----:B--2---:R-:W-:Y:S06]  /*12840*/  @!P0 BRA `(.L_x_2825) ;  /* 0x0000000000048947 */ /* 0x004fec0003800000 */
[----:B------:R-:W-:Y:S01]  /*12850*/  BPT.TRAP 0x1 ;  /* 0x000000040000795c */ /* 0x000fe20000300000 */
.L_x_2825:
[----:B0-----:R-:W-:Y:S01]  /*12860*/  IMAD R210, R2, 0x8, R16 ;  /* 0x0000000802d27824 */ /* 0x001fe200078e0210 */
[----:B------:R-:W-:-:S04]  /*12870*/  SHF.L.U32 R209, R19, 0x1f, RZ ;  /* 0x0000001f13d17819 */ /* 0x000fc800000006ff */
[----:B------:R0:W2:Y:S01]  /*12880*/  SYNCS.PHASECHK.TRANS64.TRYWAIT P2, [R210+URZ+0x22830], R209 ;  /* 0x022830d1d20075a7 */ /* 0x0000a2000804017f */
[----:B------:R-:W-:Y:S05]  /*12890*/  @!P0 BRA `(.L_x_2826) ;  /* 0x0000000000048947 */ /* 0x000fea0003800000 */
[----:B------:R-:W-:Y:S01]  /*128a0*/  BPT.TRAP 0x1 ;  /* 0x000000040000795c */ /* 0x000fe20000300000 */
.L_x_2826:
[----:B------:R-:W-:Y:S02]  /*128b0*/  IMAD R12, R2, 0x300, R207 ;  /* 0x00000300020c7824 */ /* 0x000fe400078e02cf */
[----:B------:R-:W-:Y:S01]  /*128c0*/  IMAD.MOV.U32 R13, RZ, RZ, 0x40000040 ;  /* 0x40000040ff0d7424 */ /* 0x000fe200078e00ff */
[----:B--2---:R-:W-:Y:S06]  /*128d0*/  @P2 BRA `(.L_x_2827) ;  /* 0x0000000000082947 */ /* 0x004fec0003800000 */
[----:B------:R-:W2:Y:S02]  /*128e0*/  SYNCS.PHASECHK.TRANS64.TRYWAIT P2, [R210+URZ+0x22830], R209 ;  /* 0x022830d1d20075a7 */ /* 0x000ea4000804017f */
[----:B--2---:R-:W-:Y:S05]  /*128f0*/  @!P2 BRA `(.L_x_2828) ;  /* 0x000000f800eca947 */ /* 0x004fea0003800000 */
.L_x_2827:
[----:B------:R-:W-:Y:S05]  /*12900*/  WARPSYNC.ALL ;  /* 0x0000000000007948 */ /* 0x000fea0003800000 */
[C---:B------:R-:W-:Y:S01]  /*12910*/  R2UR UR6, R12.reuse ;  /* 0x000000000c0672ca */ /* 0x040fe200000e0000 */
[----:B-1----:R-:W-:Y:S01]  /*12920*/  WARPGROUP.ARRIVE ;  /* 0x00000000000079c5 */ /* 0x002fe20000000000 */
[----:B------:R-:W-:Y:S01]  /*12930*/  R2UR UR7, R13 ;  /* 0x000000000d0772ca */ /* 0x000fe200000e0000 */
[----:B------:R-:W-:Y:S01]  /*12940*/  VIADD R212, R12, 0x2 ;  /* 0x000000020cd47836 */ /* 0x000fe20000000000 */
[----:B------:R-:W-:Y:S01]  /*12950*/  R2UR UR4, R4 ;  /* 0x00000000040472ca */ /* 0x000fe200000e0000 */
[----:B------:R-:W-:Y:S01]  /*12960*/  IMAD.MOV.U32 R213, RZ, RZ, 0x40000040 ;  /* 0x40000040ffd57424 */ /* 0x000fe200078e00ff */
[----:B------:R-:W-:Y:S01]  /*12970*/  R2UR UR5, R5 ;  /* 0x00000000050572ca */ /* 0x000fe200000e0000 */
[----:B------:R-:W-:Y:S01]  /*12980*/  IMAD.MOV.U32 R13, RZ, RZ, 0x40000040 ;  /* 0x40000040ff0d7424 */ /* 0x000fe200078e00ff */
[----:B------:R-:W1:Y:S01]  /*12990*/  LDC R7, c[0x0][0x448] ;  /* 0x00011200ff077b82 */ /* 0x000e620000000800 */
[----:B------:R-:W3:Y:S10]  /*129a0*/  S2R R20, SR_TID.X ;  /* 0x0000000000147919 */ /* 0x000ef40000002100 */
        /* <DEDUP_REMOVED lines=8> */
[----:B-1----:R-:W-:Y:S01]  /*12a30*/  ISETP.NE.AND P2, PT, R7, 0x1, PT ;  /* 0x000000010700780c */ /* 0x002fe20003f45270 */
[----:B------:R-:W-:Y:S01]  /*12a40*/  IMAD.IADD R7, R211, 0x1, R206 ;  /* 0x00000001d3077824 */ /* 0x000fe200078e02ce */
[----:B---3--:R-:W-:-:S04]  /*12a50*/  SHF.R.U32.HI R20, RZ, 0x7, R20 ;  /* 0x00000007ff147819 */ /* 0x008fc80000011614 */
[----:B------:R-:W-:Y:S01]  /*12a60*/  IADD3 R20, -R20, 0xb, RZ ;  /* 0x0000000b14147810 */ /* 0x000fe20007ffe1ff */
        /* <DEDUP_REMOVED lines=12> */
[----:B------:R-:W1:Y:S01]  /*12b30*/  @P2 LDC R12, c[0x0][0x450] ;  /* 0x00011400ff0c2b82 */ /* 0x000e620000000800 */
[----:B------:R-:W-:Y:S02]  /*12b40*/  R2UR UR4, R8 ;  /* 0x00000000080472ca */ /* 0x000fe400000e0000 */
[----:B------:R-:W-:-:S05]  /*12b50*/  R2UR UR5, R9 ;  /* 0x00000000090572ca */ /* 0x000fca00000e0000 */
[----:B------:R-:W3:Y:S02]  /*12b60*/  @P2 LDC R13, c[0x0][0x44c] ;  /* 0x00011300ff0d2b82 */ /* 0x000ee40000000800 */
[----:B---3--:R-:W-:-:S05]  /*12b70*/  @P2 IMAD.HI.U32 R13, R7, R13, RZ ;  /* 0x0000000d070d2227 */ /* 0x008fca00078e00ff */
[----:B-1----:R-:W-:Y:S02]  /*12b80*/  @P2 SHF.R.U32.HI R7, RZ, R12, R13 ;  /* 0x0000000cff072219 */ /* 0x002fe4000001160d */
[----:B------:R-:W-:-:S03]  /*12b90*/  ISETP.GE.AND P2, PT, R230, 0x1, PT ;  /* 0x00000001e600780c */ /* 0x000fc60003f46270 */
[----:B------:R-:W1:Y:S01]  /*12ba0*/  SHFL.IDX PT, R228, R7, RZ, 0x1c1f ;  /* 0x001c1fff07e47589 */ /* 0x000e6200000e0000 */
        /* <DEDUP_REMOVED lines=24> */
[----:B------:R-:W-:-:S02]  /*12d30*/  IMAD R194, R6, -0x60, RZ ;  /* 0xffffffa006c27824 */ /* 0x000fc400078e02ff */
[----:B------:R-:W-:Y:S01]  /*12d40*/  FMUL.FTZ R155, R157, UR44 ;  /* 0x0000002c9d9b7c20 */ /* 0x000fe20008410000 */
[----:B------:R-:W-:Y:S01]  /*12d50*/  FMUL.FTZ R186, R190, UR44 ;  /* 0x0000002cbeba7c20 */ /* 0x000fe20008410000 */
[----:B------:R-:W-:Y:S01]  /*12d60*/  FMUL.FTZ R157, R159, UR44 ;  /* 0x0000002c9f9d7c20 */ /* 0x000fe20008410000 */
[----:B------:R-:W-:Y:S01]  /*12d70*/  FMUL.FTZ R190, R195, UR44 ;  /* 0x0000002cc3be7c20 */ /* 0x000fe20008410000 */
[----:B------:R3:W-:Y:S06]  /*12d80*/  BAR.ARV R20, 0x100 ;  /* 0x000400140000751d */ /* 0x0007ec0000002000 */
[----:B------:R-:W-:Y:S01]  /*12d90*/  FMUL.FTZ R159, R161, UR44 ;  /* 0x0000002ca19f7c20 */ /* 0x000fe20008410000 */
        /* <DEDUP_REMOVED lines=24> */
[----:B----4-:R-:W-:-:S02]  /*12f20*/  VIADD R162, R194, 0x1 ;  /* 0x00000001c2a27836 */ /* 0x010fc40000000000 */
[----:B------:R-:W-:Y:S01]  /*12f30*/  FMUL.FTZ R192, R198, UR44 ;  /* 0x0000002cc6c07c20 */ /* 0x000fe20008410000 */
[----:B------:R-:W-:Y:S01]  /*12f40*/  FMUL.FTZ R193, R199, UR44 ;  /* 0x0000002cc7c17c20 */ /* 0x000fe20008410000 */
[----:B------:R-:W4:Y:S01]  /*12f50*/  MUFU.TANH R13, R13 ;  /* 0x0000000d000d7308 */ /* 0x000f220000002400 */
[----:B------:R-:W-:-:S05]  /*12f60*/  IMAD R162, R202, -0x2, R162 ;  /* 0xfffffffecaa27824 */ /* 0x000fca00078e02a2 */
[----:B------:R-:W-:Y:S02]  /*12f70*/  IADD3 R162, -R200, R162, R201 ;  /* 0x000000a2c8a27210 */ /* 0x000fe40007ffe1c9 */
[----:B------:R-:W0:Y:S03]  /*12f80*/  MUFU.TANH R152, R152 ;  /* 0x0000009800987308 */ /* 0x000e260000002400 */
[C---:B------:R-:W-:Y:S02]  /*12f90*/  VIADD R227, R162.reuse, UR43 ;  /* 0x0000002ba2e37c36 */ /* 0x040fe40008000000 */
[----:B------:R-:W-:Y:S02]  /*12fa0*/  VIADD R199, R162, UR53 ;  /* 0x00000035a2c77c36 */ /* 0x000fe40008000000 */
[C---:B-1----:R-:W-:Y:S01]  /*12fb0*/  IMAD.IADD R198, R228.reuse, 0x1, R227 ;  /* 0x00000001e4c67824 */ /* 0x042fe200078e02e3 */
[----:B------:R-:W1:Y:S01]  /*12fc0*/  MUFU.TANH R12, R12 ;  /* 0x0000000c000c7308 */ /* 0x000e620000002400 */
        /* <DEDUP_REMOVED lines=46> */
[----:B-1-34-:R-:W-:Y:S05]  /*132b0*/  @!P2 BRA `(.L_x_2829) ;  /* 0x000000000058a947 */ /* 0x01afea0003800000 */
        /* <DEDUP_REMOVED lines=12> */
.L_x_2831:
[----:B------:R-:W-:-:S05]  /*13380*/  IMAD.U32 R229, RZ, RZ, UR37 ;  /* 0x00000025ffe57e24 */ /* 0x000fca000f8e00ff */
[----:B------:R-:W-:-:S13]  /*13390*/  ISETP.NE.AND P2, PT, R229, 0x1, PT ;  /* 0x00000001e500780c */ /* 0x000fda0003f45270 */
[----:B------:R-:W1:Y:S02]  /*133a0*/  @P2 LDC.64 R162, c[0x0][0x9e8] ;  /* 0x00027a00ffa22b82 */ /* 0x000e640000000a00 */
[----:B-1----:R-:W-:-:S05]  /*133b0*/  @P2 IMAD.HI.U32 R162, R228, R162, RZ ;  /* 0x000000a2e4a22227 */ /* 0x002fca00078e00ff */
[----:B------:R-:W-:-:S07]  /*133c0*/  @P2 SHF.R.U32.HI R228, RZ, R163, R162 ;  /* 0x000000a3ffe42219 */ /* 0x000fce00000116a2 */
.L_x_2832:
[----:B------:R-:W-:Y:S05]  /*133d0*/  BSYNC B0 ;  /* 0x0000000000007941 */ /* 0x000fea0003800000 */
.L_x_2830:
[----:B------:R-:W-:-:S04]  /*133e0*/  IMAD R162, R202, -0x2, R194 ;  /* 0xfffffffecaa27824 */ /* 0x000fc800078e02c2 */
[----:B------:R-:W-:-:S05]  /*133f0*/  IMAD R162, R228, R229, R162 ;  /* 0x000000e5e4a27224 */ /* 0x000fca00078e02a2 */
[----:B------:R-:W-:Y:S02]  /*13400*/  VIMNMX R197, R197, R162, !PT ;  /* 0x000000a2c5c57248 */ /* 0x000fe40007fe0100 */
[----:B------:R-:W-:-:S07]  /*13410*/  VIADDMNMX R198, R162, R229, R198, PT ;  /* 0x000000e5a2c67246 */ /* 0x000fce00038001c6 */
.L_x_2829:
[----:B------:R-:W3:Y:S01]  /*13420*/  LDL.LU R229, [R1] ;  /* 0x0000000001e57983 */ /* 0x000ee20000300800 */
[C---:B------:R-:W-:Y:S02]  /*13430*/  ISETP.GE.AND P2, PT, R194.reuse, 0x1, PT ;  /* 0x00000001c200780c */ /* 0x040fe40003f46270 */
[----:B------:R-:W-:Y:S01]  /*13440*/  ISETP.GE.AND P4, PT, R194, 0x9, PT ;  /* 0x00000009c200780c */ /* 0x000fe20003f86270 */
[----:B------:R-:W1:Y:S02]  /*13450*/  SHFL.IDX PT, R7, R7, 0x1, 0x1c1f ;  /* 0x003c1f0007077f89 */ /* 0x000e6400000e0000 */
[--C-:B-1----:R-:W-:Y:S02]  /*13460*/  IMAD.IADD R227, R227, 0x1, R7.reuse ;  /* 0x00000001e3e37824 */ /* 0x102fe400078e0207 */
[----:B------:R-:W-:Y:S01]  /*13470*/  IMAD.IADD R199, R199, 0x1, R7 ;  /* 0x00000001c7c77824 */ /* 0x000fe200078e0207 */
[----:B---3--:R-:W-:-:S05]  /*13480*/  LOP3.LUT R229, R229, 0xfff7ffff, RZ, 0xc0, !PT ;  /* 0xfff7ffffe5e57812 */ /* 0x008fca00078ec0ff */
        /* <DEDUP_REMOVED lines=134> */
[----:B------:R-:W-:-:S13]  /*13cf0*/  ISETP.GE.AND P6, PT, R230, 0x1, PT ;  /* 0x00000001e600780c */ /* 0x000fda0003fc6270 */
        /* <DEDUP_REMOVED lines=13> */
.L_x_2835:
[----:B------:R-:W-:-:S05]  /*13dd0*/  IMAD.U32 R13, RZ, RZ, UR37 ;  /* 0x00000025ff0d7e24 */ /* 0x000fca000f8e00ff */
[----:B------:R-:W-:-:S13]  /*13de0*/  ISETP.NE.AND P6, PT, R13, 0x1, PT ;  /* 0x000000010d00780c */ /* 0x000fda0003fc5270 */
[----:B------:R-:W0:Y:S02]  /*13df0*/  @P6 LDC.64 R154, c[0x0][0x9e8] ;  /* 0x00027a00ff9a6b82 */ /* 0x000e240000000a00 */
[----:B0-----:R-:W-:-:S05]  /*13e00*/  @P6 IMAD.HI.U32 R154, R7, R154, RZ ;  /* 0x0000009a079a6227 */ /* 0x001fca00078e00ff */
[----:B------:R-:W-:-:S07]  /*13e10*/  @P6 SHF.R.U32.HI R7, RZ, R155, R154 ;  /* 0x0000009bff076219 */ /* 0x000fce000001169a */
.L_x_2836:
[----:B------:R-:W-:Y:S05]  /*13e20*/  BSYNC B0 ;  /* 0x0000000000007941 */ /* 0x000fea0003800000 */
.L_x_2834:
[----:B------:R-:W-:-:S04]  /*13e30*/  IMAD R194, R202, -0x2, R194 ;  /* 0xfffffffecac27824 */ /* 0x000fc800078e02c2 */
[----:B------:R-:W-:-:S05]  /*13e40*/  IMAD R194, R7, R13, R194 ;  /* 0x0000000d07c27224 */ /* 0x000fca00078e02c2 */
[----:B------:R-:W-:Y:S02]  /*13e50*/  VIMNMX R199, R199, R194, !PT ;  /* 0x000000c2c7c77248 */ /* 0x000fe40007fe0100 */
[----:B------:R-:W-:-:S07]  /*13e60*/  VIADDMNMX R227, R194, R13, R227, PT ;  /* 0x0000000dc2e37246 */ /* 0x000fce00038001e3 */
.L_x_2833:
[----:B------:R-:W-:Y:S02]  /*13e70*/  ISETP.GT.AND P2, PT, R199, 0x1, !P2 ;  /* 0x00000001c700780c */ /* 0x000fe40005744270 */
[----:B------:R-:W-:Y:S02]  /*13e80*/  FMNMX.FTZ R7, R162, R215, !PT ;  /* 0x000000d7a2077209 */ /* 0x000fe40007810000 */
[----:B------:R-:W-:Y:S02]  /*13e90*/  ISETP.LT.OR P2, PT, R227, 0x2, P2 ;  /* 0x00000002e300780c */ /* 0x000fe40001741670 */
[----:B------:R-:W-:Y:S02]  /*13ea0*/  LOP3.LUT P6, RZ, R229, 0x8000, RZ, 0xc0, !PT ;  /* 0x00008000e5ff7812 */ /* 0x000fe400078cc0ff */
        /* <DEDUP_REMOVED lines=72> */
[----:B------:R-:W-:Y:S02]  /*14330*/  ISETP.GT.AND P2, PT, R199, 0x30, !P2 ;  /* 0x00000030c700780c */ /* 0x000fe40005744270 */
[C---:B------:R-:W-:Y:S01]  /*14340*/  ISETP.LT.OR P4, PT, R227.reuse, 0x52, P4 ;  /* 0x00000052e300780c */ /* 0x040fe20002781670 */
[----:B------:R-:W0:Y:S01]  /*14350*/  SHFL.BFLY PT, R13, R7, 0x1, 0x1f ;  /* 0x0c201f00070d7f89 */ /* 0x000e2200000e0000 */
[----:B------:R-:W-:Y:S02]  /*14360*/  ISETP.LT.OR P2, PT, R227, 0x31, P2 ;  /* 0x00000031e300780c */ /* 0x000fe40001741670 */
[----:B------:R-:W-:-:S02]  /*14370*/  ISETP.GT.AND P5, PT, R199, 0x58, !P5 ;  /* 0x00000058c700780c */ /* 0x000fc40006fa4270 */
[----:B------:R-:W-:Y:S02]  /*14380*/  FSEL R176, R176, -INF , !P2 ;  /* 0xff800000b0b07808 */ /* 0x000fe40005000000 */
[----:B------:R-:W-:Y:S02]  /*14390*/  LOP3.LUT P2, RZ, R229, 0x400, RZ, 0xc0, !PT ;  /* 0x00000400e5ff7812 */ /* 0x000fe4000784c0ff */
[----:B------:R-:W-:Y:S02]  /*143a0*/  FSEL R190, R190, -INF , !P4 ;  /* 0xff800000bebe7808 */ /* 0x000fe40006000000 */
[----:B------:R-:W-:Y:S02]  /*143b0*/  ISETP.GT.AND P2, PT, R199, 0x31, !P2 ;  /* 0x00000031c700780c */ /* 0x000fe40005744270 */
[C---:B------:R-:W-:Y:S02]  /*143c0*/  ISETP.LT.OR P5, PT, R227.reuse, 0x59, P5 ;  /* 0x00000059e300780c */ /* 0x040fe40002fa1670 */
[----:B------:R-:W-:-:S02]  /*143d0*/  ISETP.LT.OR P2, PT, R227, 0x32, P2 ;  /* 0x00000032e300780c */ /* 0x000fc40001741670 */
[----:B------:R-:W-:Y:S02]  /*143e0*/  FSEL R192, R192, -INF , !P5 ;  /* 0xff800000c0c07808 */ /* 0x000fe40006800000 */
[----:B------:R-:W-:Y:S02]  /*143f0*/  FSEL R177, R177, -INF , !P2 ;  /* 0xff800000b1b17808 */ /* 0x000fe40005000000 */
[----:B------:R-:W-:Y:S02]  /*14400*/  LOP3.LUT P2, RZ, R229, 0x200, RZ, 0xc0, !PT ;  /* 0x00000200e5ff7812 */ /* 0x000fe4000784c0ff */
[----:B0-----:R-:W-:Y:S01]  /*14410*/  FMNMX.FTZ R7, R7, R13, !PT ;  /* 0x0000000d07077209 */ /* 0x001fe20007810000 */
[----:B------:R-:W-:Y:S01]  /*14420*/  IMAD.U32 R13, RZ, RZ, UR36 ;  /* 0x00000024ff0d7e24 */ /* 0x000fe2000f8e00ff */
[----:B------:R-:W-:-:S03]  /*14430*/  ISETP.GT.AND P2, PT, R199, 0x38, !P2 ;  /* 0x00000038c700780c */ /* 0x000fc60005744270 */
[----:B------:R-:W-:Y:S01]  /*14440*/  FMUL.FTZ R154, R7, R13 ;  /* 0x0000000d079a7220 */ /* 0x000fe20000410000 */
        /* <DEDUP_REMOVED lines=23> */
[----:B------:R-:W-:Y:S02]  /*145c0*/  FSEL R155, R7, RZ, P2 ;  /* 0x000000ff079b7208 */ /* 0x000fe40001000000 */
[----:B------:R-:W-:Y:S02]  /*145d0*/  FSEL R154, R154, RZ, P2 ;  /* 0x000000ff9a9a7208 */ /* 0x000fe40001000000 */
[----:B------:R-:W-:Y:S01]  /*145e0*/  ISETP.GT.AND P2, PT, R199, RZ, !P3 ;  /* 0x000000ffc700720c */ /* 0x000fe20005f44270 */
[----:B------:R-:W-:Y:S02]  /*145f0*/  FADD.FTZ R155, -R155, R215 ;  /* 0x000000d79b9b7221 */ /* 0x000fe40000010100 */
[-CC-:B------:R-:W-:Y:S01]  /*14600*/  FFMA.FTZ R162, R162, R13.reuse, -R154.reuse ;  /* 0x0000000da2a27223 */ /* 0x180fe2000001089a */
[----:B------:R-:W-:Y:S01]  /*14610*/  ISETP.LT.OR P2, PT, R227, 0x1, P2 ;  /* 0x00000001e300780c */ /* 0x000fe20001741670 */
[-C--:B------:R-:W-:Y:S01]  /*14620*/  FMUL.FTZ R155, R155, R13.reuse ;  /* 0x0000000d9b9b7220 */ /* 0x080fe20000410000 */
[-CC-:B------:R-:W-:Y:S01]  /*14630*/  FFMA.FTZ R152, R152, R13.reuse, -R154.reuse ;  /* 0x0000000d98987223 */ /* 0x180fe2000001089a */
[-CC-:B------:R-:W-:Y:S01]  /*14640*/  FFMA.FTZ R163, R163, R13.reuse, -R154.reuse ;  /* 0x0000000da3a37223 */ /* 0x180fe2000001089a */
[----:B------:R-:W-:Y:S01]  /*14650*/  FSEL R194, R12, -INF , !P2 ;  /* 0xff8000000cc27808 */ /* 0x000fe20005000000 */
[----:B------:R-:W-:Y:S01]  /*14660*/  MUFU.EX2 R162, R162 ;  /* 0x000000a200a27308 */ /* 0x000fe20000000800 */
[----:B------:R-:W-:Y:S01]  /*14670*/  ISETP.GT.AND P2, PT, R199, 0x59, !P6 ;  /* 0x00000059c700780c */ /* 0x000fe20007744270 */
[-CC-:B------:R-:W-:Y:S01]  /*14680*/  FFMA.FTZ R228, R228, R13.reuse, -R154.reuse ;  /* 0x0000000de4e47223 */ /* 0x180fe2000001089a */
[----:B------:R-:W-:Y:S01]  /*14690*/  FMNMX.FTZ R12, R194, R214, !PT ;  /* 0x000000d6c20c7209 */ /* 0x000fe20007810000 */
[-CC-:B------:R-:W-:Y:S01]  /*146a0*/  FFMA.FTZ R158, R158, R13.reuse, -R154.reuse ;  /* 0x0000000d9e9e7223 */ /* 0x180fe2000001089a */
[----:B------:R-:W-:Y:S01]  /*146b0*/  ISETP.LT.OR P2, PT, R227, 0x5a, P2 ;  /* 0x0000005ae300780c */ /* 0x000fe20001741670 */
[-CC-:B------:R-:W-:Y:S01]  /*146c0*/  FFMA.FTZ R159, R159, R13.reuse, -R154.reuse ;  /* 0x0000000d9f9f7223 */ /* 0x180fe2000001089a */
[----:B------:R-:W-:Y:S01]  /*146d0*/  FMNMX.FTZ R12, R153, R12, !PT ;  /* 0x0000000c990c7209 */ /* 0x000fe20007810000 */
[----:B------:R-:W0:Y:S01]  /*146e0*/  MUFU.EX2 R155, R155 ;  /* 0x0000009b009b7308 */ /* 0x000e220000000800 */
[----:B------:R-:W-:Y:S01]  /*146f0*/  FSEL R193, R193, -INF , !P2 ;  /* 0xff800000c1c17808 */ /* 0x000fe20005000000 */
[-CC-:B------:R-:W-:Y:S01]  /*14700*/  FFMA.FTZ R164, R164, R13.reuse, -R154.reuse ;  /* 0x0000000da4a47223 */ /* 0x180fe2000001089a */
[----:B------:R-:W-:Y:S01]  /*14710*/  FMNMX.FTZ R12, R156, R12, !PT ;  /* 0x0000000c9c0c7209 */ /* 0x000fe20007810000 */
[-CC-:B------:R-:W-:Y:S01]  /*14720*/  FFMA.FTZ R165, R165, R13.reuse, -R154.reuse ;  /* 0x0000000da5a57223 */ /* 0x180fe2000001089a */
[-CC-:B------:R-:W-:Y:S01]  /*14730*/  FFMA.FTZ R168, R168, R13.reuse, -R154.reuse ;  /* 0x0000000da8a87223 */ /* 0x180fe2000001089a */
[-CC-:B------:R-:W-:Y:S01]  /*14740*/  FFMA.FTZ R169, R169, R13.reuse, -R154.reuse ;  /* 0x0000000da9a97223 */ /* 0x180fe2000001089a */
[----:B------:R-:W-:Y:S01]  /*14750*/  FMNMX.FTZ R12, R157, R12, !PT ;  /* 0x0000000c9d0c7209 */ /* 0x000fe20007810000 */
[----:B------:R-:W1:Y:S01]  /*14760*/  MUFU.EX2 R152, R152 ;  /* 0x0000009800987308 */ /* 0x000e620000000800 */
[-CC-:B------:R-:W-:Y:S01]  /*14770*/  FFMA.FTZ R172, R172, R13.reuse, -R154.reuse ;  /* 0x0000000dacac7223 */ /* 0x180fe2000001089a */
[-CC-:B------:R-:W-:Y:S01]  /*14780*/  FFMA.FTZ R173, R173, R13.reuse, -R154.reuse ;  /* 0x0000000dadad7223 */ /* 0x180fe2000001089a */
[----:B------:R-:W-:Y:S01]  /*14790*/  FMNMX.FTZ R12, R160, R12, !PT ;  /* 0x0000000ca00c7209 */ /* 0x000fe20007810000 */
[-CC-:B------:R-:W-:Y:S01]  /*147a0*/  FFMA.FTZ R212, R212, R13.reuse, -R154.reuse ;  /* 0x0000000dd4d47223 */ /* 0x180fe2000001089a */
[-CC-:B------:R-:W-:Y:S01]  /*147b0*/  FFMA.FTZ R213, R213, R13.reuse, -R154.reuse ;  /* 0x0000000dd5d57223 */ /* 0x180fe2000001089a */
[----:B------:R-:W-:Y:S01]  /*147c0*/  FFMA.FTZ R180, R180, R13, -R154 ;  /* 0x0000000db4b47223 */ /* 0x000fe2000001089a */
[----:B------:R-:W-:Y:S01]  /*147d0*/  FMNMX.FTZ R12, R161, R12, !PT ;  /* 0x0000000ca10c7209 */ /* 0x000fe20007810000 */
[----:B------:R-:W3:Y:S01]  /*147e0*/  MUFU.EX2 R163, R163 ;  /* 0x000000a300a37308 */ /* 0x000ee20000000800 */
[----:B0-----:R-:W-:Y:S01]  /*147f0*/  FFMA.FTZ R3, R155, R3, R162 ;  /* 0x000000039b037223 */ /* 0x001fe200000100a2 */
[-CC-:B------:R-:W-:Y:S01]  /*14800*/  FFMA.FTZ R181, R181, R13.reuse, -R154.reuse ;  /* 0x0000000db5b57223 */ /* 0x180fe2000001089a */
[----:B------:R-:W-:Y:S01]  /*14810*/  FMNMX.FTZ R12, R166, R12, !PT ;  /* 0x0000000ca60c7209 */ /* 0x000fe20007810000 */
[-CC-:B------:R-:W-:Y:S01]  /*14820*/  FFMA.FTZ R184, R184, R13.reuse, -R154.reuse ;  /* 0x0000000db8b87223 */ /* 0x180fe2000001089a */
[-CC-:B------:R-:W-:Y:S01]  /*14830*/  FFMA.FTZ R185, R185, R13.reuse, -R154.reuse ;  /* 0x0000000db9b97223 */ /* 0x180fe2000001089a */
[-CC-:B------:R-:W-:Y:S01]  /*14840*/  FFMA.FTZ R188, R188, R13.reuse, -R154.reuse ;  /* 0x0000000dbcbc7223 */ /* 0x180fe2000001089a */
[----:B------:R-:W-:Y:S01]  /*14850*/  FMNMX.FTZ R12, R167, R12, !PT ;  /* 0x0000000ca70c7209 */ /* 0x000fe20007810000 */
[----:B------:R-:W0:Y:S01]  /*14860*/  MUFU.EX2 R228, R228 ;  /* 0x000000e400e47308 */ /* 0x000e220000000800 */
[C---:B-1----:R-:W-:Y:S01]  /*14870*/  FADD.FTZ R3, R152.reuse, R3 ;  /* 0x0000000398037221 */ /* 0x042fe20000010000 */
[----:B------:R-:W-:Y:S01]  /*14880*/  F2FP.BF16.F32.PACK_AB R152, R152, R162 ;  /* 0x000000a29898723e */ /* 0x000fe200000010ff */
[-CC-:B------:R-:W-:Y:S01]  /*14890*/  FFMA.FTZ R189, R189, R13.reuse, -R154.reuse ;  /* 0x0000000dbdbd7223 */ /* 0x180fe2000001089a */
[----:B------:R-:W-:Y:S01]  /*148a0*/  FMNMX.FTZ R12, R170, R12, !PT ;  /* 0x0000000caa0c7209 */ /* 0x000fe20007810000 */
[-CC-:B------:R-:W-:Y:S01]  /*148b0*/  FFMA.FTZ R216, R216, R13.reuse, -R154.reuse ;  /* 0x0000000dd8d87223 */ /* 0x180fe2000001089a */
[-CC-:B------:R-:W-:Y:S01]  /*148c0*/  FFMA.FTZ R226, R226, R13.reuse, -R154.reuse ;  /* 0x0000000de2e27223 */ /* 0x180fe2000001089a */
[-CC-:B------:R-:W-:Y:S01]  /*148d0*/  FFMA.FTZ R195, R195, R13.reuse, -R154.reuse ;  /* 0x0000000dc3c37223 */ /* 0x180fe2000001089a */
[----:B------:R-:W-:Y:S01]  /*148e0*/  FMNMX.FTZ R12, R171, R12, !PT ;  /* 0x0000000cab0c7209 */ /* 0x000fe20007810000 */
[----:B------:R-:W1:Y:S01]  /*148f0*/  MUFU.EX2 R158, R158 ;  /* 0x0000009e009e7308 */ /* 0x000e620000000800 */
[----:B---3--:R-:W-:Y:S01]  /*14900*/  FADD.FTZ R3, R163, R3 ;  /* 0x00000003a3037221 */ /* 0x008fe20000010000 */
[----:B------:R-:W-:Y:S01]  /*14910*/  FFMA.FTZ R154, R196, R13, -R154 ;  /* 0x0000000dc49a7223 */ /* 0x000fe2000001089a */
[----:B------:R-:W-:Y:S01]  /*14920*/  FMNMX.FTZ R12, R174, R12, !PT ;  /* 0x0000000cae0c7209 */ /* 0x000fe20007810000 */
[-C--:B------:R-:W-:Y:S01]  /*14930*/  FMUL.FTZ R24, R24, R155.reuse ;  /* 0x0000009b18187220 */ /* 0x080fe20000410000 */
[-C--:B------:R-:W-:Y:S01]  /*14940*/  FMUL.FTZ R25, R25, R155.reuse ;  /* 0x0000009b19197220 */ /* 0x080fe20000410000 */
[-C--:B------:R-:W-:Y:S01]  /*14950*/  FMUL.FTZ R28, R28, R155.reuse ;  /* 0x0000009b1c1c7220 */ /* 0x080fe20000410000 */
[----:B------:R-:W-:Y:S01]  /*14960*/  FMNMX.FTZ R12, R175, R12, !PT ;  /* 0x0000000caf0c7209 */ /* 0x000fe20007810000 */
[----:B------:R-:W3:Y:S01]  /*14970*/  MUFU.EX2 R159, R159 ;  /* 0x0000009f009f7308 */ /* 0x000ee20000000800 */
[----:B0-----:R-:W-:Y:S01]  /*14980*/  FADD.FTZ R3, R228, R3 ;  /* 0x00000003e4037221 */ /* 0x001fe20000010000 */
[-C--:B------:R-:W-:Y:S01]  /*14990*/  FMUL.FTZ R29, R29, R155.reuse ;  /* 0x0000009b1d1d7220 */ /* 0x080fe20000410000 */
[----:B------:R-:W-:Y:S01]  /*149a0*/  FMNMX.FTZ R12, R176, R12, !PT ;  /* 0x0000000cb00c7209 */ /* 0x000fe20007810000 */
[-C--:B------:R-:W-:Y:S01]  /*149b0*/  FMUL.FTZ R32, R32, R155.reuse ;  /* 0x0000009b20207220 */ /* 0x080fe20000410000 */
[-C--:B------:R-:W-:Y:S01]  /*149c0*/  FMUL.FTZ R33, R33, R155.reuse ;  /* 0x0000009b21217220 */ /* 0x080fe20000410000 */
[-C--:B------:R-:W-:Y:S01]  /*149d0*/  FMUL.FTZ R36, R36, R155.reuse ;  /* 0x0000009b24247220 */ /* 0x080fe20000410000 */
[----:B------:R-:W-:Y:S01]  /*149e0*/  FMNMX.FTZ R12, R177, R12, !PT ;  /* 0x0000000cb10c7209 */ /* 0x000fe20007810000 */
[----:B------:R-:W0:Y:S01]  /*149f0*/  MUFU.EX2 R164, R164 ;  /* 0x000000a400a47308 */ /* 0x000e220000000800 */
[----:B-1----:R-:W-:Y:S01]  /*14a00*/  FADD.FTZ R3, R158, R3 ;  /* 0x000000039e037221 */ /* 0x002fe20000010000 */
[-C--:B------:R-:W-:Y:S01]  /*14a10*/  FMUL.FTZ R37, R37, R155.reuse ;  /* 0x0000009b25257220 */ /* 0x080fe20000410000 */
[----:B------:R-:W-:Y:S01]  /*14a20*/  FMNMX.FTZ R12, R178, R12, !PT ;  /* 0x0000000cb20c7209 */ /* 0x000fe20007810000 */
[-C--:B------:R-:W-:Y:S01]  /*14a30*/  FMUL.FTZ R40, R40, R155.reuse ;  /* 0x0000009b28287220 */ /* 0x080fe20000410000 */
[-C--:B------:R-:W-:Y:S01]  /*14a40*/  FMUL.FTZ R41, R41, R155.reuse ;  /* 0x0000009b29297220 */ /* 0x080fe20000410000 */
[-C--:B------:R-:W-:Y:S01]  /*14a50*/  FMUL.FTZ R44, R44, R155.reuse ;  /* 0x0000009b2c2c7220 */ /* 0x080fe20000410000 */
[----:B------:R-:W-:Y:S01]  /*14a60*/  FMNMX.FTZ R12, R179, R12, !PT ;  /* 0x0000000cb30c7209 */ /* 0x000fe20007810000 */
[----:B------:R-:W1:Y:S01]  /*14a70*/  MUFU.EX2 R165, R165 ;  /* 0x000000a500a57308 */ /* 0x000e620000000800 */
[----:B---3--:R-:W-:Y:S01]  /*14a80*/  FADD.FTZ R3, R159, R3 ;  /* 0x000000039f037221 */ /* 0x008fe20000010000 */
[-C--:B------:R-:W-:Y:S01]  /*14a90*/  FMUL.FTZ R45, R45, R155.reuse ;  /* 0x0000009b2d2d7220 */ /* 0x080fe20000410000 */
        /* <DEDUP_REMOVED lines=32> */
[-C--:B------:R-:W-:Y:S01]  /*14ca0*/  FMUL.FTZ R80, R80, R155.reuse ;  /* 0x0000009b50507220 */ /* 0x080fe20000410000 */
[----:B------:R-:W0:Y:S01]  /*14cb0*/  SHFL.BFLY PT, R162, R12, 0x2, 0x1f ;  /* 0x0c401f000ca27f89 */ /* 0x000e2200000e0000 */
[-C--:B------:R-:W-:Y:S01]  /*14cc0*/  FMUL.FTZ R81, R81, R155.reuse ;  /* 0x0000009b51517220 */ /* 0x080fe20000410000 */
[-C--:B------:R-:W-:Y:S01]  /*14cd0*/  FMUL.FTZ R84, R84, R155.reuse ;  /* 0x0000009b54547220 */ /* 0x080fe20000410000 */
[-C--:B------:R-:W-:Y:S01]  /*14ce0*/  FMUL.FTZ R85, R85, R155.reuse ;  /* 0x0000009b55557220 */ /* 0x080fe20000410000 */
[----:B------:R-:W4:Y:S01]  /*14cf0*/  MUFU.EX2 R212, R212 ;  /* 0x000000d400d47308 */ /* 0x000f220000000800 */
        /* <DEDUP_REMOVED lines=18> */
[-C--:B------:R-:W-:Y:S01]  /*14e20*/  FMUL.FTZ R113, R113, R155.reuse ;  /* 0x0000009b71717220 */ /* 0x080fe20000410000 */
[----:B0-----:R-:W-:Y:S01]  /*14e30*/  FMNMX.FTZ R12, R12, R162, !PT ;  /* 0x000000a20c0c7209 */ /* 0x001fe20007810000 */
[-C--:B------:R-:W-:Y:S01]  /*14e40*/  FMUL.FTZ R116, R116, R155.reuse ;  /* 0x0000009b74747220 */ /* 0x080fe20000410000 */
[-C--:B------:R-:W-:Y:S01]  /*14e50*/  FMUL.FTZ R117, R117, R155.reuse ;  /* 0x0000009b75757220 */ /* 0x080fe20000410000 */
[-C--:B------:R-:W-:Y:S01]  /*14e60*/  FMUL.FTZ R120, R120, R155.reuse ;  /* 0x0000009b78787220 */ /* 0x080fe20000410000 */
[----:B------:R-:W0:Y:S01]  /*14e70*/  MUFU.EX2 R181, R181 ;  /* 0x000000b500b57308 */ /* 0x000e220000000800 */
[----:B------:R-:W4:Y:S01]  /*14e80*/  SHFL.BFLY PT, R162, R12, 0x1, 0x1f ;  /* 0x0c201f000ca27f89 */ /* 0x000f2200000e0000 */
[----:B-1----:R-:W-:Y:S01]  /*14e90*/  FADD.FTZ R3, R213, R3 ;  /* 0x00000003d5037221 */ /* 0x002fe20000010000 */
        /* <DEDUP_REMOVED lines=14> */
[----:B0-----:R-:W-:Y:S01]  /*14f80*/  FADD.FTZ R3, R181, R3 ;  /* 0x00000003b5037221 */ /* 0x001fe20000010000 */
[-C--:B------:R-:W-:Y:S01]  /*14f90*/  FMUL.FTZ R144, R144, R155.reuse ;  /* 0x0000009b90907220 */ /* 0x080fe20000410000 */
[-C--:B------:R-:W-:Y:S01]  /*14fa0*/  FMUL.FTZ R145, R145, R155.reuse ;  /* 0x0000009b91917220 */ /* 0x080fe20000410000 */
[-C--:B------:R-:W-:Y:S01]  /*14fb0*/  FMUL.FTZ R148, R148, R155.reuse ;  /* 0x0000009b94947220 */ /* 0x080fe20000410000 */
[----:B------:R-:W-:-:S03]  /*14fc0*/  FMUL.FTZ R149, R149, R155 ;  /* 0x0000009b95957220 */ /* 0x000fc60000410000 */
[----:B------:R-:W0:Y:S01]  /*14fd0*/  MUFU.EX2 R188, R188 ;  /* 0x000000bc00bc7308 */ /* 0x000e220000000800 */
[----:B----4-:R-:W-:-:S04]  /*14fe0*/  FMNMX.FTZ R12, R12, R162, !PT ;  /* 0x000000a20c0c7209 */ /* 0x010fc80007810000 */
[C---:B------:R-:W-:Y:S01]  /*14ff0*/  FSETP.NEU.FTZ.AND P2, PT, R12.reuse, -INF , PT ;  /* 0xff8000000c00780b */ /* 0x040fe20003f5d000 */
[----:B------:R-:W-:Y:S02]  /*15000*/  FMUL.FTZ R162, R12, R13 ;  /* 0x0000000d0ca27220 */ /* 0x000fe40000410000 */
[----:B------:R-:W4:Y:S03]  /*15010*/  MUFU.EX2 R189, R189 ;  /* 0x000000bd00bd7308 */ /* 0x000f260000000800 */
[----:B------:R-:W-:-:S05]  /*15020*/  FSEL R162, R162, RZ, P2 ;  /* 0x000000ffa2a27208 */ /* 0x000fca0001000000 */
[-CC-:B------:R-:W-:Y:S01]  /*15030*/  FFMA.FTZ R198, R160, R13.reuse, -R162.reuse ;  /* 0x0000000da0c67223 */ /* 0x180fe200000108a2 */
[----:B------:R-:W5:Y:S01]  /*15040*/  MUFU.EX2 R216, R216 ;  /* 0x000000d800d87308 */ /* 0x000f620000000800 */
[----:B------:R-:W-:Y:S01]  /*15050*/  F2FP.BF16.F32.PACK_AB R160, R169, R168 ;  /* 0x000000a8a9a0723e */ /* 0x000fe200000010ff */
[----:B-1----:R-:W-:Y:S01]  /*15060*/  FADD.FTZ R168, R184, R3 ;  /* 0x00000003b8a87221 */ /* 0x002fe20000010000 */
[-CC-:B------:R-:W-:Y:S01]  /*15070*/  FFMA.FTZ R196, R170, R13.reuse, -R162.reuse ;  /* 0x0000000daac47223 */ /* 0x180fe200000108a2 */
[-CC-:B------:R-:W-:Y:S01]  /*15080*/  FFMA.FTZ R199, R156, R13.reuse, -R162.reuse ;  /* 0x0000000d9cc77223 */ /* 0x180fe200000108a2 */
[-C--:B------:R-:W-:Y:S01]  /*15090*/  FFMA.FTZ R197, R166, R13.reuse, -R162 ;  /* 0x0000000da6c57223 */ /* 0x080fe200000108a2 */
[----:B---3--:R-:W-:Y:S01]  /*150a0*/  FADD.FTZ R3, R185, R168 ;  /* 0x000000a8b9037221 */ /* 0x008fe20000010000 */
[----:B------:R-:W-:Y:S01]  /*150b0*/  F2FP.BF16.F32.PACK_AB R156, R159, R158 ;  /* 0x0000009e9f9c723e */ /* 0x000fe200000010ff */
[----:B------:R-:W1:Y:S01]  /*150c0*/  MUFU.EX2 R226, R226 ;  /* 0x000000e200e27308 */ /* 0x000e620000000800 */
[----:B------:R-:W-:Y:S01]  /*150d0*/  F2FP.BF16.F32.PACK_AB R158, R165, R164 ;  /* 0x000000a4a59e723e */ /* 0x000fe200000010ff */
[----:B0-----:R-:W-:Y:S01]  /*150e0*/  FADD.FTZ R170, R188, R3 ;  /* 0x00000003bcaa7221 */ /* 0x001fe20000010000 */
[----:B------:R-:W-:Y:S01]  /*150f0*/  F2FP.BF16.F32.PACK_AB R166, R181, R180 ;  /* 0x000000b4b5a6723e */ /* 0x000fe200000010ff */
[-C--:B------:R-:W-:Y:S01]  /*15100*/  FFMA.FTZ R215, R194, R13.reuse, -R162 ;  /* 0x0000000dc2d77223 */ /* 0x080fe200000108a2 */
[----:B------:R-:W-:Y:S01]  /*15110*/  FSEL R165, R12, RZ, P2 ;  /* 0x000000ff0ca57208 */ /* 0x000fe20001000000 */
[----:B----4-:R-:W-:Y:S01]  /*15120*/  FADD.FTZ R3, R189, R170 ;  /* 0x000000aabd037221 */ /* 0x010fe20000010000 */
[-CC-:B------:R-:W-:Y:S01]  /*15130*/  FFMA.FTZ R194, R153, R13.reuse, -R162.reuse ;  /* 0x0000000d99c27223 */ /* 0x180fe200000108a2 */
[----:B------:R-:W0:Y:S01]  /*15140*/  MUFU.EX2 R195, R195 ;  /* 0x000000c300c37308 */ /* 0x000e220000000800 */
[-CC-:B------:R-:W-:Y:S01]  /*15150*/  FFMA.FTZ R157, R157, R13.reuse, -R162.reuse ;  /* 0x0000000d9d9d7223 */ /* 0x180fe200000108a2 */
[----:B-----5:R-:W-:Y:S01]  /*15160*/  FADD.FTZ R3, R216, R3 ;  /* 0x00000003d8037221 */ /* 0x020fe20000010000 */
[-CC-:B------:R-:W-:Y:S01]  /*15170*/  FFMA.FTZ R153, R174, R13.reuse, -R162.reuse ;  /* 0x0000000dae997223 */ /* 0x180fe200000108a2 */
[-CC-:B------:R-:W-:Y:S01]  /*15180*/  FFMA.FTZ R161, R161, R13.reuse, -R162.reuse ;  /* 0x0000000da1a17223 */ /* 0x180fe200000108a2 */
[-CC-:B------:R-:W-:Y:S01]  /*15190*/  FFMA.FTZ R167, R167, R13.reuse, -R162.reuse ;  /* 0x0000000da7a77223 */ /* 0x180fe200000108a2 */
[-CC-:B------:R-:W-:Y:S01]  /*151a0*/  FFMA.FTZ R171, R171, R13.reuse, -R162.reuse ;  /* 0x0000000dabab7223 */ /* 0x180fe200000108a2 */
[-CC-:B------:R-:W-:Y:S01]  /*151b0*/  FFMA.FTZ R175, R175, R13.reuse, -R162.reuse ;  /* 0x0000000dafaf7223 */ /* 0x180fe200000108a2 */
[----:B------:R-:W-:Y:S01]  /*151c0*/  MUFU.EX2 R215, R215 ;  /* 0x000000d700d77308 */ /* 0x000fe20000000800 */
[----:B-1----:R-:W-:Y:S01]  /*151d0*/  FADD.FTZ R180, R226, R3 ;  /* 0x00000003e2b47221 */ /* 0x002fe20000010000 */
        /* <DEDUP_REMOVED lines=8> */
[----:B------:R-:W-:Y:S01]  /*15260*/  FADD.FTZ R180, -R165, R214 ;  /* 0x000000d6a5b47221 */ /* 0x000fe20000010100 */
[-CC-:B------:R-:W-:Y:S01]  /*15270*/  FFMA.FTZ R186, R186, R13.reuse, -R162.reuse ;  /* 0x0000000dbaba7223 */ /* 0x180fe200000108a2 */
[-CC-:B------:R-:W-:Y:S01]  /*15280*/  FFMA.FTZ R187, R187, R13.reuse, -R162.reuse ;  /* 0x0000000dbbbb7223 */ /* 0x180fe200000108a2 */
[-CC-:B------:R-:W-:Y:S01]  /*15290*/  FFMA.FTZ R191, R191, R13.reuse, -R162.reuse ;  /* 0x0000000dbfbf7223 */ /* 0x180fe200000108a2 */
[-C--:B------:R-:W-:Y:S01]  /*152a0*/  FMUL.FTZ R180, R180, R13.reuse ;  /* 0x0000000db4b47220 */ /* 0x080fe20000410000 */
[-CC-:B------:R-:W-:Y:S01]  /*152b0*/  FFMA.FTZ R190, R190, R13.reuse, -R162.reuse ;  /* 0x0000000dbebe7223 */ /* 0x180fe200000108a2 */
[----:B------:R-:W-:Y:S01]  /*152c0*/  MUFU.EX2 R199, R199 ;  /* 0x000000c700c77308 */ /* 0x000fe20000000800 */
[-CC-:B------:R-:W-:Y:S01]  /*152d0*/  FFMA.FTZ R192, R192, R13.reuse, -R162.reuse ;  /* 0x0000000dc0c07223 */ /* 0x180fe200000108a2 */
[----:B------:R-:W-:Y:S01]  /*152e0*/  FFMA.FTZ R193, R193, R13, -R162 ;  /* 0x0000000dc1c17223 */ /* 0x000fe200000108a2 */
[----:B------:R-:W-:-:S02]  /*152f0*/  F2FP.BF16.F32.PACK_AB R162, R173, R172 ;  /* 0x000000acada2723e */ /* 0x000fc400000010ff */
[----:B------:R-:W-:Y:S02]  /*15300*/  F2FP.BF16.F32.PACK_AB R164, R213, R212 ;  /* 0x000000d4d5a4723e */ /* 0x000fe400000010ff */
[----:B------:R-:W-:Y:S01]  /*15310*/  F2FP.BF16.F32.PACK_AB R168, R185, R184 ;  /* 0x000000b8b9a8723e */ /* 0x000fe200000010ff */
[----:B------:R-:W0:Y:S01]  /*15320*/  MUFU.EX2 R180, R180 ;  /* 0x000000b400b47308 */ /* 0x000e220000000800 */
[----:B------:R-:W-:Y:S02]  /*15330*/  F2FP.BF16.F32.PACK_AB R170, R189, R188 ;  /* 0x000000bcbdaa723e */ /* 0x000fe400000010ff */
[----:B------:R-:W-:-:S05]  /*15340*/  F2FP.BF16.F32.PACK_AB R172, R226, R216 ;  /* 0x000000d8e2ac723e */ /* 0x000fca00000010ff */
[----:B------:R-:W1:Y:S08]  /*15350*/  MUFU.EX2 R157, R157 ;  /* 0x0000009d009d7308 */ /* 0x000e700000000800 */
[----:B------:R3:W4:Y:S01]  /*15360*/  MUFU.EX2 R174, R154 ;  /* 0x0000009a00ae7308 */ /* 0x0007220000000800 */
        /* <DEDUP_REMOVED lines=8> */
[----:B---3--:R-:W-:Y:S01]  /*153f0*/  F2FP.BF16.F32.PACK_AB R154, R228, R163 ;  /* 0x000000a3e49a723e */ /* 0x008fe200000010ff */
[-C--:B------:R-:W-:Y:S01]  /*15400*/  FMUL.FTZ R39, R39, R180.reuse ;  /* 0x000000b427277220 */ /* 0x080fe20000410000 */
[----:B-1----:R-:W-:Y:S01]  /*15410*/  F2FP.BF16.F32.PACK_AB R155, R157, R199 ;  /* 0x000000c79d9b723e */ /* 0x002fe200000010ff */
[-C--:B------:R-:W-:Y:S01]  /*15420*/  FMUL.FTZ R42, R42, R180.reuse ;  /* 0x000000b42a2a7220 */ /* 0x080fe20000410000 */
[-C--:B------:R-:W-:Y:S01]  /*15430*/  FMUL.FTZ R43, R43, R180.reuse ;  /* 0x000000b42b2b7220 */ /* 0x080fe20000410000 */
[-C--:B------:R-:W-:Y:S01]  /*15440*/  FMUL.FTZ R46, R46, R180.reuse ;  /* 0x000000b42e2e7220 */ /* 0x080fe20000410000 */
[-C--:B------:R-:W-:Y:S01]  /*15450*/  FMUL.FTZ R47, R47, R180.reuse ;  /* 0x000000b42f2f7220 */ /* 0x080fe20000410000 */
[----:B------:R1:W-:Y:S01]  /*15460*/  MUFU.EX2 R163, R153 ;  /* 0x0000009900a37308 */ /* 0x0003e20000000800 */
[C---:B----4-:R-:W-:Y:S01]  /*15470*/  FADD.FTZ R3, R174.reuse, R3 ;  /* 0x00000003ae037221 */ /* 0x050fe20000010000 */
[----:B------:R-:W-:Y:S01]  /*15480*/  F2FP.BF16.F32.PACK_AB R174, R174, R195 ;  /* 0x000000c3aeae723e */ /* 0x000fe200000010ff */
[-C--:B------:R-:W-:Y:S01]  /*15490*/  FMUL.FTZ R50, R50, R180.reuse ;  /* 0x000000b432327220 */ /* 0x080fe20000410000 */
[-C--:B------:R-:W-:Y:S01]  /*154a0*/  FMUL.FTZ R51, R51, R180.reuse ;  /* 0x000000b433337220 */ /* 0x080fe20000410000 */
[-C--:B------:R-:W-:Y:S01]  /*154b0*/  FMUL.FTZ R54, R54, R180.reuse ;  /* 0x000000b436367220 */ /* 0x080fe20000410000 */
[-C--:B------:R-:W-:Y:S01]  /*154c0*/  FMUL.FTZ R55, R55, R180.reuse ;  /* 0x000000b437377220 */ /* 0x080fe20000410000 */
[----:B------:R-:W-:Y:S01]  /*154d0*/  FMUL.FTZ R58, R58, R180 ;  /* 0x000000b43a3a7220 */ /* 0x000fe20000410000 */
[----:B------:R-:W3:Y:S01]  /*154e0*/  MUFU.EX2 R161, R161 ;  /* 0x000000a100a17308 */ /* 0x000ee20000000800 */
[----:B-1----:R-:W-:Y:S01]  /*154f0*/  FFMA.FTZ R153, R180, R0, R215 ;  /* 0x00000000b4997223 */ /* 0x002fe200000100d7 */
[-C--:B------:R-:W-:Y:S01]  /*15500*/  FMUL.FTZ R59, R59, R180.reuse ;  /* 0x000000b43b3b7220 */ /* 0x080fe20000410000 */
[-C--:B------:R-:W-:Y:S01]  /*15510*/  FMUL.FTZ R62, R62, R180.reuse ;  /* 0x000000b43e3e7220 */ /* 0x080fe20000410000 */
[-C--:B------:R-:W-:Y:S01]  /*15520*/  FMUL.FTZ R63, R63, R180.reuse ;  /* 0x000000b43f3f7220 */ /* 0x080fe20000410000 */
[----:B------:R-:W-:Y:S01]  /*15530*/  FADD.FTZ R0, R194, R153 ;  /* 0x00000099c2007221 */ /* 0x000fe20000010000 */
[-C--:B------:R-:W-:Y:S01]  /*15540*/  FMUL.FTZ R66, R66, R180.reuse ;  /* 0x000000b442427220 */ /* 0x080fe20000410000 */
[-C--:B------:R-:W-:Y:S01]  /*15550*/  FMUL.FTZ R67, R67, R180.reuse ;  /* 0x000000b443437220 */ /* 0x080fe20000410000 */
[----:B------:R-:W1:Y:S01]  /*15560*/  MUFU.EX2 R159, R197 ;  /* 0x000000c5009f7308 */ /* 0x000e620000000800 */
[----:B------:R-:W-:Y:S01]  /*15570*/  FADD.FTZ R0, R199, R0 ;  /* 0x00000000c7007221 */ /* 0x000fe20000010000 */
[-C--:B------:R-:W-:Y:S01]  /*15580*/  FMUL.FTZ R70, R70, R180.reuse ;  /* 0x000000b446467220 */ /* 0x080fe20000410000 */
[-C--:B------:R-:W-:Y:S01]  /*15590*/  FMUL.FTZ R71, R71, R180.reuse ;  /* 0x000000b447477220 */ /* 0x080fe20000410000 */
[-C--:B------:R-:W-:Y:S01]  /*155a0*/  FMUL.FTZ R74, R74, R180.reuse ;  /* 0x000000b44a4a7220 */ /* 0x080fe20000410000 */
[----:B------:R-:W-:Y:S01]  /*155b0*/  FADD.FTZ R153, R157, R0 ;  /* 0x000000009d997221 */ /* 0x000fe20000010000 */
[-C--:B------:R-:W-:Y:S01]  /*155c0*/  FMUL.FTZ R75, R75, R180.reuse ;  /* 0x000000b44b4b7220 */ /* 0x080fe20000410000 */
[----:B------:R-:W-:Y:S01]  /*155d0*/  FMUL.FTZ R78, R78, R180 ;  /* 0x000000b44e4e7220 */ /* 0x000fe20000410000 */
[----:B------:R-:W4:Y:S01]  /*155e0*/  MUFU.EX2 R167, R167 ;  /* 0x000000a700a77308 */ /* 0x000f220000000800 */
[----:B0-----:R-:W-:Y:S01]  /*155f0*/  FADD.FTZ R0, R198, R153 ;  /* 0x00000099c6007221 */ /* 0x001fe20000010000 */
[----:B---3--:R-:W-:Y:S01]  /*15600*/  F2FP.BF16.F32.PACK_AB R157, R161, R198 ;  /* 0x000000c6a19d723e */ /* 0x008fe200000010ff */
        /* <DEDUP_REMOVED lines=14> */
[C---:B----4-:R-:W-:Y:S01]  /*156f0*/  FADD.FTZ R153, R167.reuse, R0 ;  /* 0x00000000a7997221 */ /* 0x050fe20000010000 */
[----:B------:R-:W-:Y:S01]  /*15700*/  F2FP.BF16.F32.PACK_AB R159, R167, R159 ;  /* 0x0000009fa79f723e */ /* 0x000fe200000010ff */
        /* <DEDUP_REMOVED lines=14> */
[C---:B-1----:R-:W-:Y:S01]  /*157f0*/  FADD.FTZ R0, R171.reuse, R0 ;  /* 0x00000000ab007221 */ /* 0x042fe20000010000 */
[----:B------:R-:W-:Y:S01]  /*15800*/  F2FP.BF16.F32.PACK_AB R161, R171, R196 ;  /* 0x000000c4aba1723e */ /* 0x000fe200000010ff */
[-C--:B------:R-:W-:Y:S01]  /*15810*/  FMUL.FTZ R122, R122, R180.reuse ;  /* 0x000000b47a7a7220 */ /* 0x080fe20000410000 */
[-C--:B------:R-:W-:Y:S01]  /*15820*/  FMUL.FTZ R123, R123, R180.reuse ;  /* 0x000000b47b7b7220 */ /* 0x080fe20000410000 */
[----:B------:R-:W-:Y:S01]  /*15830*/  FADD.FTZ R0, R163, R0 ;  /* 0x00000000a3007221 */ /* 0x000fe20000010000 */
[-C--:B------:R-:W-:Y:S01]  /*15840*/  FMUL.FTZ R126, R126, R180.reuse ;  /* 0x000000b47e7e7220 */ /* 0x080fe20000410000 */
[-C--:B------:R-:W-:Y:S01]  /*15850*/  FMUL.FTZ R127, R127, R180.reuse ;  /* 0x000000b47f7f7220 */ /* 0x080fe20000410000 */
[----:B------:R-:W1:Y:S01]  /*15860*/  MUFU.EX2 R177, R177 ;  /* 0x000000b100b17308 */ /* 0x000e620000000800 */
[C---:B---3--:R-:W-:Y:S01]  /*15870*/  FADD.FTZ R0, R175.reuse, R0 ;  /* 0x00000000af007221 */ /* 0x048fe20000010000 */
        /* <DEDUP_REMOVED lines=17> */
[----:B------:R-:W-:-:S05]  /*15990*/  FMUL.FTZ R151, R151, R180 ;  /* 0x000000b497977220 */ /* 0x000fca0000410000 */
[----:B------:R-:W1:Y:S01]  /*159a0*/  MUFU.EX2 R169, R182 ;  /* 0x000000b600a97308 */ /* 0x000e620000000800 */
[----:B---3--:R-:W-:Y:S01]  /*159b0*/  FADD.FTZ R0, R178, R153 ;  /* 0x00000099b2007221 */ /* 0x008fe20000010000 */
[----:B------:R-:W-:-:S06]  /*159c0*/  F2FP.BF16.F32.PACK_AB R153, R194, R215 ;  /* 0x000000d7c299723e */ /* 0x000fcc00000010ff */
[----:B------:R-:W3:Y:S01]  /*159d0*/  MUFU.EX2 R183, R183 ;  /* 0x000000b700b77308 */ /* 0x000ee20000000800 */
[C---:B0-----:R-:W-:Y:S01]  /*159e0*/  FADD.FTZ R0, R179.reuse, R0 ;  /* 0x00000000b3007221 */ /* 0x041fe20000010000 */
[----:B------:R-:W-:-:S06]  /*159f0*/  F2FP.BF16.F32.PACK_AB R167, R179, R178 ;  /* 0x000000b2b3a7723e */ /* 0x000fcc00000010ff */
        /* <DEDUP_REMOVED lines=14> */
[----:B------:R-:W-:-:S03]  /*15ae0*/  F2FP.BF16.F32.PACK_AB R173, R190, R173 ;  /* 0x000000adbead723e */ /* 0x000fc600000010ff */
[----:B-1----:R-:W-:-:S04]  /*15af0*/  FADD.FTZ R0, R192, R181 ;  /* 0x000000b5c0007221 */ /* 0x002fc80000010000 */
[C---:B---3--:R-:W-:Y:S01]  /*15b00*/  FADD.FTZ R0, R193.reuse, R0 ;  /* 0x00000000c1007221 */ /* 0x048fe20000010000 */
[----:B------:R-:W-:Y:S01]  /*15b10*/  F2FP.BF16.F32.PACK_AB R175, R193, R192 ;  /* 0x000000c0c1af723e */ /* 0x000fe200000010ff */
[----:B------:R-:W-:Y:S06]  /*15b20*/  @!P0 BRA `(.L_x_2837) ;  /* 0x0000000000048947 */ /* 0x000fec0003800000 */
[----:B------:R-:W-:Y:S01]  /*15b30*/  BPT.TRAP 0x1 ;  /* 0x000000040000795c */ /* 0x000fe20000300000 */
.L_x_2837:
[----:B------:R0:W1:Y:S01]  /*15b40*/  SYNCS.PHASECHK.TRANS64.TRYWAIT P2, [R210+URZ+0x22850], R209 ;  /* 0x022850d1d20075a7 */ /* 0x000062000804017f */
[----:B------:R-:W-:Y:S05]  /*15b50*/  @!P0 BRA `(.L_x_2838) ;  /* 0x0000000000048947 */ /* 0x000fea0003800000 */
[----:B------:R-:W-:Y:S01]  /*15b60*/  BPT.TRAP 0x1 ;  /* 0x000000040000795c */ /* 0x000fe20000300000 */
.L_x_2838:
[----:B------:R-:W-:Y:S04]  /*15b70*/  BSSY B0, `(.L_x_2839) ;  /* 0x0000004000007945 */ /* 0x000fe80003800000 */
[----:B-1----:R-:W-:Y:S05]  /*15b80*/  @P2 BRA `(.L_x_2840) ;  /* 0x0000000000082947 */ /* 0x002fea0003800000 */
[----:B------:R-:W1:Y:S02]  /*15b90*/  SYNCS.PHASECHK.TRANS64.TRYWAIT P2, [R210+URZ+0x22850], R209 ;  /* 0x022850d1d20075a7 */ /* 0x000e64000804017f */
[----:B-1----:R-:W-:Y:S05]  /*15ba0*/  @!P2 BRA `(.L_x_2841) ;  /* 0x000000c80054a947 */ /* 0x002fea0003800000 */
.L_x_2840:
[----:B------:R-:W-:Y:S05]  /*15bb0*/  BSYNC B0 ;  /* 0x0000000000007941 */ /* 0x000fea0003800000 */
.L_x_2839:
[----:B------:R-:W3:Y:S01]  /*15bc0*/  S2R R178, SR_TID.X ;  /* 0x0000000000b27919 */ /* 0x000ee20000002100 */
[----:B------:R-:W-:Y:S01]  /*15bd0*/  IMAD.MOV.U32 R177, RZ, RZ, 0x40000040 ;  /* 0x40000040ffb17424 */ /* 0x000fe200078e00ff */
[----:B------:R-:W-:Y:S05]  /*15be0*/  WARPSYNC.ALL ;  /* 0x0000000000007948 */ /* 0x000fea0003800000 */
[----:B------:R-:W-:Y:S01]  /*15bf0*/  R2UR UR7, R177 ;  /* 0x00000000b10772ca */ /* 0x000fe200000e0000 */
[----:B------:R-:W-:Y:S01]  /*15c00*/  IMAD R176, R2, 0xc00, R21 ;  /* 0x00000c0002b07824 */ /* 0x000fe200078e0215 */
[----:B------:R-:W-:Y:S01]  /*15c10*/  ISETP.GT.AND P2, PT, R6, R218, PT ;  /* 0x000000da0600720c */ /* 0x000fe20003f44270 */
[----:B012---:R-:W-:-:S02]  /*15c20*/  @!P1 VIADD R210, R210, 0x22860 ;  /* 0x00022860d2d29836 */ /* 0x007fc40000000000 */
[----:B------:R-:W-:Y:S01]  /*15c30*/  VIADD R6, R6, 0xffffffff ;  /* 0xffffffff06067836 */ /* 0x000fe20000000000 */
[----:B------:R-:W-:Y:S01]  /*15c40*/  R2UR UR6, R176 ;  /* 0x00000000b00672ca */ /* 0x000fe200000e0000 */
[----:B------:R-:W-:Y:S01]  /*15c50*/  IMAD.MOV.U32 R214, RZ, RZ, R12 ;  /* 0x000000ffffd67224 */ /* 0x000fe200078e000c */
[----:B------:R-:W-:Y:S01]  /*15c60*/  @!P1 PRMT R210, RZ, 0x654, R210 ;  /* 0x00000654ffd29816 */ /* 0x000fe200000000d2 */
[----:B------:R-:W-:Y:S01]  /*15c70*/  IMAD.MOV.U32 R215, RZ, RZ, R7 ;  /* 0x000000ffffd77224 */ /* 0x000fe200078e0007 */
[----:B---3--:R-:W-:-:S05]  /*15c80*/  SHF.R.U32.HI R178, RZ, 0x7, R178 ;  /* 0x00000007ffb27819 */ /* 0x008fca00000116b2 */
        /* <DEDUP_REMOVED lines=46> */
.L_x_2824:
[----:B------:R-:W-:Y:S05]  /*15f70*/  WARPSYNC.ALL ;  /* 0x0000000000007948 */ /* 0x000fea0003800000 */
[----:B------:R-:W3:Y:S01]  /*15f80*/  SHFL.BFLY PT, R4, R3, 0x2, 0x1f ;  /* 0x0c401f0003047f89 */ /* 0x000ee200000e0000 */
[----:B------:R-:W-:Y:S01]  /*15f90*/  VIADD R2, R2, 0x1 ;  /* 0x0000000102027836 */ /* 0x000fe20000000000 */
[----:B------:R4:W-:Y:S08]  /*15fa0*/  BAR.ARV R20, 0x100 ;  /* 0x000400140000751d */ /* 0x0009f00000002000 */
[----:B------:R-:W-:Y:S06]  /*15fb0*/  BAR.ARV 0x8, 0x180 ;  /* 0x0206000000007b1d */ /* 0x000fec0000002000 */
[----:B------:R-:W-:Y:S01]  /*15fc0*/  ISETP.NE.AND P1, PT, R2, 0x2, PT ;  /* 0x000000020200780c */ /* 0x000fe20003f25270 */
[----:B------:R-:W-:Y:S01]  /*15fd0*/  VIADD R234, R234, 0x1 ;  /* 0x00000001eaea7836 */ /* 0x000fe20000000000 */
[----:B------:R-:W5:Y:S01]  /*15fe0*/  SHFL.BFLY PT, R9, R0, 0x2, 0x1f ;  /* 0x0c401f0000097f89 */ /* 0x000f6200000e0000 */
[----:B------:R-:W-:-:S02]  /*15ff0*/  PLOP3.LUT P0, PT, PT, PT, PT, 0x8, 0x0 ;  /* 0x000000000000781c */ /* 0x000fc40003f0e170 */
[----:B------:R-:W-:Y:S01]  /*16000*/  SEL R2, R2, RZ, P1 ;  /* 0x000000ff02027207 */ /* 0x000fe20000800000 */
[----:B---3--:R-:W-:-:S05]  /*16010*/  FADD.FTZ R4, R4, R3 ;  /* 0x0000000304047221 */ /* 0x008fca0000010000 */
[----:B------:R-:W3:Y:S01]  /*16020*/  SHFL.BFLY PT, R5, R4, 0x1, 0x1f ;  /* 0x0c201f0004057f89 */ /* 0x000ee200000e0000 */
[----:B-----5:R-:W-:Y:S01]  /*16030*/  FADD.FTZ R6, R9, R0 ;  /* 0x0000000009067221 */ /* 0x020fe20000010000 */
[----:B------:R-:W-:-:S04]  /*16040*/  IMAD.MOV.U32 R0, RZ, RZ, RZ ;  /* 0x000000ffff007224 */ /* 0x000fc800078e00ff */
[----:B------:R-:W5:Y:S01]  /*16050*/  SHFL.BFLY PT, R9, R6, 0x1, 0x1f ;  /* 0x0c201f0006097f89 */ /* 0x000f6200000e0000 */
[----:B---3--:R-:W-:Y:S01]  /*16060*/  FADD.FTZ R8, R4, R5 ;  /* 0x0000000504087221 */ /* 0x008fe20000010000 */
[----:B------:R-:W-:Y:S01]  /*16070*/  IMAD.MOV.U32 R5, RZ, RZ, RZ ;  /* 0x000000ffff057224 */ /* 0x000fe200078e00ff */
[----:B------:R-:W-:-:S03]  /*16080*/  SEL R4, RZ, 0x1, P1 ;  /* 0x00000001ff047807 */ /* 0x000fc60000800000 */
[----:B------:R-:W-:Y:S02]  /*16090*/  FSETP.NE.FTZ.AND P2, PT, R8, RZ, PT ;  /* 0x000000ff0800720b */ /* 0x000fe40003f55000 */
[----:B------:R-:W-:-:S11]  /*160a0*/  LOP3.LUT R19, R19, R4, RZ, 0x3c, !PT ;  /* 0x0000000413137212 */ /* 0x000fd600078e3cff */
[----:B------:R-:W3:Y:S01]  /*160b0*/  @P2 MUFU.LG2 R15, R8 ;  /* 0x00000008000f2308 */ /* 0x000ee20000000c00 */
[----:B------:R-:W-:Y:S01]  /*160c0*/  @P2 FMUL.FTZ R14, R13, 0.69314718246459960938 ;  /* 0x3f3172180d0e2820 */ /* 0x000fe20000410000 */
[----:B-----5:R-:W-:Y:S01]  /*160d0*/  FADD.FTZ R9, R6, R9 ;  /* 0x0000000906097221 */ /* 0x020fe20000010000 */
[----:B------:R-:W-:-:S04]  /*160e0*/  IMAD.MOV.U32 R6, RZ, RZ, -0x800000 ;  /* 0xff800000ff067424 */ /* 0x000fc800078e00ff */
[----:B------:R-:W-:Y:S01]  /*160f0*/  FSETP.NE.FTZ.AND P3, PT, R9, RZ, PT ;  /* 0x000000ff0900720b */ /* 0x000fe20003f75000 */
[----:B------:R-:W5:Y:S01]  /*16100*/  @P2 MUFU.RCP R5, R8 ;  /* 0x0000000800052308 */ /* 0x000f620000001000 */
[----:B---3--:R-:W-:-:S11]  /*16110*/  @P2 FMUL.FTZ R15, R15, 0.69314718246459960938 ;  /* 0x3f3172180f0f2820 */ /* 0x008fd60000410000 */
[----:B------:R-:W3:Y:S01]  /*16120*/  @P3 MUFU.LG2 R16, R9 ;  /* 0x0000000900103308 */ /* 0x000ee20000000c00 */
[----:B------:R-:W-:Y:S01]  /*16130*/  @P3 FMUL.FTZ R13, R13, 0.69314718246459960938 ;  /* 0x3f3172180d0d3820 */ /* 0x000fe20000410000 */
[----:B------:R-:W-:Y:S01]  /*16140*/  @P2 FFMA.FTZ R6, R14, R7, R15 ;  /* 0x000000070e062223 */ /* 0x000fe2000001000f */
[-C--:B-----5:R-:W-:Y:S01]  /*16150*/  FMUL.FTZ R167, R88, R5.reuse ;  /* 0x0000000558a77220 */ /* 0x0a0fe20000410000 */
[-C--:B------:R-:W-:Y:S01]  /*16160*/  FMUL.FTZ R169, R96, R5.reuse ;  /* 0x0000000560a97220 */ /* 0x080fe20000410000 */
[----:B------:R-:W-:-:S03]  /*16170*/  FMUL.FTZ R171, R104, R5 ;  /* 0x0000000568ab7220 */ /* 0x000fc60000410000 */
[----:B------:R-:W5:Y:S01]  /*16180*/  @P3 MUFU.RCP R0, R9 ;  /* 0x0000000900003308 */ /* 0x000f620000001000 */
        /* <DEDUP_REMOVED lines=8> */
[----:B---3--:R-:W-:Y:S01]  /*16210*/  @P3 FMUL.FTZ R16, R16, 0.69314718246459960938 ;  /* 0x3f31721810103820 */ /* 0x008fe20000410000 */
[-C--:B------:R-:W-:Y:S01]  /*16220*/  FMUL.FTZ R40, R40, R5.reuse ;  /* 0x0000000528287220 */ /* 0x080fe20000410000 */
[-C--:B------:R-:W-:Y:S01]  /*16230*/  FMUL.FTZ R41, R41, R5.reuse ;  /* 0x0000000529297220 */ /* 0x080fe20000410000 */
[-C--:B------:R-:W-:Y:S01]  /*16240*/  FMUL.FTZ R44, R44, R5.reuse ;  /* 0x000000052c2c7220 */ /* 0x080fe20000410000 */
[-C--:B------:R-:W-:Y:S01]  /*16250*/  FMUL.FTZ R45, R45, R5.reuse ;  /* 0x000000052d2d7220 */ /* 0x080fe20000410000 */
[-C--:B------:R-:W-:Y:S01]  /*16260*/  FMUL.FTZ R48, R48, R5.reuse ;  /* 0x0000000530307220 */ /* 0x080fe20000410000 */
[-C--:B------:R-:W-:Y:S01]  /*16270*/  FMUL.FTZ R49, R49, R5.reuse ;  /* 0x0000000531317220 */ /* 0x080fe20000410000 */
[-C--:B------:R-:W-:Y:S01]  /*16280*/  FMUL.FTZ R52, R52, R5.reuse ;  /* 0x0000000534347220 */ /* 0x080fe20000410000 */
[-C--:B-----5:R-:W-:Y:S01]  /*16290*/  FMUL.FTZ R11, R51, R0.reuse ;  /* 0x00000000330b7220 */ /* 0x0a0fe20000410000 */
        /* <DEDUP_REMOVED lines=110> */
[----:B----4-:R-:W-:-:S07]  /*16980*/  @P3 FFMA.FTZ R5, R13, R12, R16 ;  /* 0x0000000c0d053223 */ /* 0x010fce0000010010 */
.L_x_2734:
[----:B------:R-:W-:Y:S05]  /*16990*/  WARPSYNC.ALL ;  /* 0x0000000000007948 */ /* 0x000fea0003800000 */
[----:B------:R-:W1:Y:S08]  /*169a0*/  S2UR UR5, SR_CgaCtaId ;  /* 0x00000000000579c3 */ /* 0x000e700000008800 */
[----:B------:R-:W-:Y:S06]  /*169b0*/  BAR.SYNC.DEFER_BLOCKING 0x5, 0x180 ;  /* 0x0146000000007b1d */ /* 0x000fec0000010000 */
[----:B------:R-:W-:Y:S01]  /*169c0*/  UMOV UR4, 0x400 ;  /* 0x0000040000047882 */ /* 0x000fe20000000000 */
[----:B------:R-:W-:Y:S01]  /*169d0*/  BSSY B0, `(.L_x_2843) ;  /* 0x00002de000007945 */ /* 0x000fe20003800000 */
[----:B-1----:R-:W-:-:S06]  /*169e0*/  ULEA UR4, UR5, UR4, 0x18 ;  /* 0x0000000405047291 */ /* 0x002fcc000f8ec03f */
[----:B------:R-:W-:-:S05]  /*169f0*/  IMAD.U32 R16, RZ, RZ, UR4 ;  /* 0x00000004ff107e24 */ /* 0x000fca000f8e00ff */
[----:B------:R1:W3:Y:S01]  /*16a00*/  LDS.128 R80, [R16+0x228d0] ;  /* 0x0228d00010507984 */ /* 0x0002e20000000c00 */
[----:B------:R-:W-:Y:S06]  /*16a10*/  BAR.ARV 0x4, 0x180 ;  /* 0x0106000000007b1d */ /* 0x000fec0000002000 */
[----:B------:R-:W-:Y:S05]  /*16a20*/  @P0 BRA `(.L_x_2844) ;  /* 0x0000001c00c80947 */ /* 0x000fea0003800000 */
[----:B------:R-:W4:Y:S01]  /*16a30*/  LDL R14, [R1+0x18] ;  /* 0x00001800010e7983 */ /* 0x000f220000100800 */
[----:B------:R-:W-:Y:S05]  /*16a40*/  WARPSYNC.ALL ;  /* 0x0000000000007948 */ /* 0x000fea0003800000 */
[----:B------:R-:W0:Y:S01]  /*16a50*/  S2R R7, SR_SWINHI ;  /* 0x0000000000077919 */ /* 0x000e220000002f00 */
        /* <DEDUP_REMOVED lines=17> */
[----:B0-----:R-:W-:Y:S02]  /*16b70*/  MOV R13, R7 ;  /* 0x00000007000d7202 */ /* 0x001fe40000000f00 */
        /* <DEDUP_REMOVED lines=33> */
[----:B------:R-:W0:Y:S01]  /*16d90*/  LDC R0, c[0x0][0xbe8] ;  /* 0x0002fa00ff007b82 */ /* 0x000e220000000800 */
[----:B----4-:R-:W-:-:S07]  /*16da0*/  IMAD.WIDE R126, R14, 0x2, R12 ;  /* 0x000000020e7e7825 */ /* 0x010fce00078e020c */
[----:B------:R-:W-:Y:S01]  /*16db0*/  BAR.SYNC.DEFER_BLOCKING 0x1, 0x100 ;  /* 0x0044000000007b1d */ /* 0x000fe20000010000 */
[C---:B------:R-:W-:Y:S02]  /*16dc0*/  IADD3 R151, P1, R126.reuse, 0x20, RZ ;  /* 0x000000207e977810 */ /* 0x040fe40007f3e0ff */
[C---:B------:R-:W-:Y:S02]  /*16dd0*/  IADD3 R179, P2, R126.reuse, 0x40, RZ ;  /* 0x000000407eb37810 */ /* 0x040fe40007f5e0ff */
[----:B------:R-:W-:Y:S01]  /*16de0*/  IADD3 R181, P3, R126, 0x60, RZ ;  /* 0x000000607eb57810 */ /* 0x000fe20007f7e0ff */
[--C-:B------:R-:W-:Y:S01]  /*16df0*/  IMAD.X R21, RZ, RZ, R127.reuse, P1 ;  /* 0x000000ffff157224 */ /* 0x100fe200008e067f */
[----:B------:R-:W-:Y:S01]  /*16e00*/  LOP3.LUT R20, R151, 0x380, RZ, 0xc0, !PT ;  /* 0x0000038097147812 */ /* 0x000fe200078ec0ff */
[--C-:B------:R-:W-:Y:S01]  /*16e10*/  IMAD.X R31, RZ, RZ, R127.reuse, P2 ;  /* 0x000000ffff1f7224 */ /* 0x100fe200010e067f */
[----:B-----5:R-:W-:Y:S01]  /*16e20*/  LOP3.LUT R30, R179, 0x380, RZ, 0xc0, !PT ;  /* 0x00000380b31e7812 */ /* 0x020fe200078ec0ff */
[----:B------:R-:W-:Y:S01]  /*16e30*/  IMAD.X R39, RZ, RZ, R127, P3 ;  /* 0x000000ffff277224 */ /* 0x000fe200018e067f */
[----:B------:R-:W-:-:S02]  /*16e40*/  LOP3.LUT R38, R181, 0x380, RZ, 0xc0, !PT ;  /* 0x00000380b5267812 */ /* 0x000fc400078ec0ff */
[----:B------:R-:W-:Y:S02]  /*16e50*/  SHF.R.U64 R20, R20, 0x3, RZ ;  /* 0x0000000314147819 */ /* 0x000fe400000012ff */
[----:B------:R-:W-:Y:S02]  /*16e60*/  IADD3 R46, P4, R126, 0x4000, RZ ;  /* 0x000040007e2e7810 */ /* 0x000fe40007f9e0ff */
[----:B------:R-:W-:Y:S02]  /*16e70*/  SHF.R.U64 R30, R30, 0x3, RZ ;  /* 0x000000031e1e7819 */ /* 0x000fe400000012ff */
[----:B------:R-:W-:Y:S01]  /*16e80*/  SHF.R.U64 R38, R38, 0x3, RZ ;  /* 0x0000000326267819 */ /* 0x000fe200000012ff */
[----:B------:R-:W-:Y:S01]  /*16e90*/  IMAD.X R47, RZ, RZ, R127, P4 ;  /* 0x000000ffff2f7224 */ /* 0x000fe200020e067f */
[C---:B------:R-:W-:Y:S02]  /*16ea0*/  IADD3 R86, P5, R126.reuse, 0x4020, RZ ;  /* 0x000040207e567810 */ /* 0x040fe40007fbe0ff */
[----:B------:R-:W-:-:S02]  /*16eb0*/  IADD3 R90, P0, R126, 0x4040, RZ ;  /* 0x000040407e5a7810 */ /* 0x000fc40007f1e0ff */
[----:B------:R-:W-:Y:S01]  /*16ec0*/  LOP3.LUT R20, R20, R151, RZ, 0x3c, !PT ;  /* 0x0000009714147212 */ /* 0x000fe200078e3cff */
[--C-:B------:R-:W-:Y:S01]  /*16ed0*/  IMAD.X R87, RZ, RZ, R127.reuse, P5 ;  /* 0x000000ffff577224 */ /* 0x100fe200028e067f */
[----:B------:R-:W-:Y:S01]  /*16ee0*/  LOP3.LUT R30, R30, R179, RZ, 0x3c, !PT ;  /* 0x000000b31e1e7212 */ /* 0x000fe200078e3cff */
[----:B------:R-:W-:Y:S01]  /*16ef0*/  IMAD.X R91, RZ, RZ, R127, P0 ;  /* 0x000000ffff5b7224 */ /* 0x000fe200000e067f */
[----:B------:R-:W-:Y:S02]  /*16f00*/  LOP3.LUT R38, R38, R181, RZ, 0x3c, !PT ;  /* 0x000000b526267212 */ /* 0x000fe400078e3cff */
[----:B------:R-:W-:Y:S02]  /*16f10*/  LOP3.LUT R151, R46, 0x380, RZ, 0xc0, !PT ;  /* 0x000003802e977812 */ /* 0x000fe400078ec0ff */
[----:B------:R-:W-:Y:S02]  /*16f20*/  LOP3.LUT R15, R126, 0x380, RZ, 0xc0, !PT ;  /* 0x000003807e0f7812 */ /* 0x000fe400078ec0ff */
[----:B------:R-:W-:-:S02]  /*16f30*/  LOP3.LUT R179, R86, 0x380, RZ, 0xc0, !PT ;  /* 0x0000038056b37812 */ /* 0x000fc400078ec0ff */
[----:B------:R-:W-:Y:S02]  /*16f40*/  LOP3.LUT R181, R90, 0x380, RZ, 0xc0, !PT ;  /* 0x000003805ab57812 */ /* 0x000fe400078ec0ff */
[C---:B------:R-:W-:Y:S02]  /*16f50*/  IADD3 R94, P1, R126.reuse, 0x4060, RZ ;  /* 0x000040607e5e7810 */ /* 0x040fe40007f3e0ff */
[C---:B------:R-:W-:Y:S02]  /*16f60*/  IADD3 R98, P2, R126.reuse, 0x8000, RZ ;  /* 0x000080007e627810 */ /* 0x040fe40007f5e0ff */
[C---:B------:R-:W-:Y:S01]  /*16f70*/  IADD3 R102, P3, R126.reuse, 0x8020, RZ ;  /* 0x000080207e667810 */ /* 0x040fe20007f7e0ff */
[--C-:B------:R-:W-:Y:S01]  /*16f80*/  IMAD.X R95, RZ, RZ, R127.reuse, P1 ;  /* 0x000000ffff5f7224 */ /* 0x100fe200008e067f */
[----:B------:R-:W-:Y:S01]  /*16f90*/  IADD3 R7, P0, R126, 0xc000, RZ ;  /* 0x0000c0007e077810 */ /* 0x000fe20007f1e0ff */
[--C-:B------:R-:W-:Y:S01]  /*16fa0*/  IMAD.X R99, RZ, RZ, R127.reuse, P2 ;  /* 0x000000ffff637224 */ /* 0x100fe200010e067f */
[----:B------:R-:W-:Y:S01]  /*16fb0*/  SHF.R.U64 R151, R151, 0x3, RZ ;  /* 0x0000000397977819 */ /* 0x000fe200000012ff */
[--C-:B------:R-:W-:Y:S01]  /*16fc0*/  IMAD.X R103, RZ, RZ, R127.reuse, P3 ;  /* 0x000000ffff677224 */ /* 0x100fe200018e067f */
[----:B------:R-:W-:Y:S01]  /*16fd0*/  SHF.R.U64 R15, R15, 0x3, RZ ;  /* 0x000000030f0f7819 */ /* 0x000fe200000012ff */
[----:B------:R-:W-:Y:S01]  /*16fe0*/  IMAD.X R115, RZ, RZ, R127, P0 ;  /* 0x000000ffff737224 */ /* 0x000fe200000e067f */
[----:B------:R-:W-:-:S02]  /*16ff0*/  SHF.R.U64 R179, R179, 0x3, RZ ;  /* 0x00000003b3b37819 */ /* 0x000fc400000012ff */
[----:B------:R-:W-:Y:S02]  /*17000*/  SHF.R.U64 R181, R181, 0x3, RZ ;  /* 0x00000003b5b57819 */ /* 0x000fe400000012ff */
[----:B------:R-:W-:Y:S02]  /*17010*/  IADD3 R106, P4, R126, 0x8040, RZ ;  /* 0x000080407e6a7810 */ /* 0x000fe40007f9e0ff */
[----:B------:R-:W-:Y:S02]  /*17020*/  LOP3.LUT R183, R94, 0x380, RZ, 0xc0, !PT ;  /* 0x000003805eb77812 */ /* 0x000fe400078ec0ff */
[C---:B------:R-:W-:Y:S01]  /*17030*/  IADD3 R110, P5, R126.reuse, 0x8060, RZ ;  /* 0x000080607e6e7810 */ /* 0x040fe20007fbe0ff */
[--C-:B------:R-:W-:Y:S01]  /*17040*/  IMAD.X R107, RZ, RZ, R127.reuse, P4 ;  /* 0x000000ffff6b7224 */ /* 0x100fe200020e067f */
[C---:B---3--:R-:W-:Y:S02]  /*17050*/  IADD3 R80, P1, R126.reuse, 0xc020, RZ ;  /* 0x0000c0207e507810 */ /* 0x048fe40007f3e0ff */
[C---:B------:R-:W-:Y:S01]  /*17060*/  IADD3 R122, P2, R126.reuse, 0xc040, RZ ;  /* 0x0000c0407e7a7810 */ /* 0x040fe20007f5e0ff */
[--C-:B------:R-:W-:Y:S01]  /*17070*/  IMAD.X R111, RZ, RZ, R127.reuse, P5 ;  /* 0x000000ffff6f7224 */ /* 0x100fe200028e067f */
[----:B------:R-:W-:Y:S01]  /*17080*/  IADD3 R14, P3, R126, 0xc060, RZ ;  /* 0x0000c0607e0e7810 */ /* 0x000fe20007f7e0ff */
[--C-:B------:R-:W-:Y:S01]  /*17090*/  IMAD.X R119, RZ, RZ, R127.reuse, P1 ;  /* 0x000000ffff777224 */ /* 0x100fe200008e067f */
[----:B------:R-:W-:Y:S01]  /*170a0*/  LOP3.LUT R46, R151, R46, RZ, 0x3c, !PT ;  /* 0x0000002e972e7212 */ /* 0x000fe200078e3cff */
[--C-:B------:R-:W-:Y:S01]  /*170b0*/  IMAD.X R123, RZ, RZ, R127.reuse, P2 ;  /* 0x000000ffff7b7224 */ /* 0x100fe200010e067f */
[----:B------:R-:W-:Y:S01]  /*170c0*/  LOP3.LUT R126, R15, R126, RZ, 0x3c, !PT ;  /* 0x0000007e0f7e7212 */ /* 0x000fe200078e3cff */
[----:B------:R-:W-:Y:S01]  /*170d0*/  IMAD.X R15, RZ, RZ, R127, P3 ;  /* 0x000000ffff0f7224 */ /* 0x000fe200018e067f */
[----:B------:R-:W-:-:S02]  /*170e0*/  LOP3.LUT R86, R179, R86, RZ, 0x3c, !PT ;  /* 0x00000056b3567212 */ /* 0x000fc400078e3cff */
[----:B------:R-:W-:Y:S02]  /*170f0*/  LOP3.LUT R90, R181, R90, RZ, 0x3c, !PT ;  /* 0x0000005ab55a7212 */ /* 0x000fe400078e3cff */
[----:B------:R-:W-:Y:S02]  /*17100*/  LOP3.LUT R151, R98, 0x380, RZ, 0xc0, !PT ;  /* 0x0000038062977812 */ /* 0x000fe400078ec0ff */
[----:B------:R-:W-:Y:S02]  /*17110*/  ISETP.NE.U32.AND P0, PT, RZ, UR4, PT ;  /* 0x00000004ff007c0c */ /* 0x000fe4000bf05070 */
[----:B------:R-:W-:Y:S02]  /*17120*/  SHF.R.U64 R183, R183, 0x3, RZ ;  /* 0x00000003b7b77819 */ /* 0x000fe400000012ff */
[----:B------:R-:W-:Y:S02]  /*17130*/  LOP3.LUT R179, R102, 0x380, RZ, 0xc0, !PT ;  /* 0x0000038066b37812 */ /* 0x000fe400078ec0ff */
[----:B------:R-:W-:-:S02]  /*17140*/  LOP3.LUT R181, R106, 0x380, RZ, 0xc0, !PT ;  /* 0x000003806ab57812 */ /* 0x000fc400078ec0ff */
[----:B------:R-:W-:Y:S02]  /*17150*/  SHF.R.U64 R151, R151, 0x3, RZ ;  /* 0x0000000397977819 */ /* 0x000fe400000012ff */
[----:B------:R-:W-:Y:S02]  /*17160*/  MOV R126, R126 ;  /* 0x0000007e007e7202 */ /* 0x000fe40000000f00 */
[----:B------:R-:W-:Y:S01]  /*17170*/  ISETP.NE.AND.EX P0, PT, RZ, UR5, PT, P0 ;  /* 0x00000005ff007c0c */ /* 0x000fe2000bf05300 */
[----:B------:R-:W-:Y:S01]  /*17180*/  ULDC.64 UR4, c[0x0][0xc08] ;  /* 0x0003020000047ab9 */ /* 0x000fe20000000a00 */
[----:B------:R-:W-:Y:S01]  /*17190*/  LOP3.LUT R94, R183, R94, RZ, 0x3c, !PT ;  /* 0x0000005eb75e7212 */ /* 0x000fe200078e3cff */
[----:B------:R-:W-:Y:S01]  /*171a0*/  STSM.16.M88.4 [R126], R24 ;  /* 0x000000187e007844 */ /* 0x000fe20000000200 */
[----:B------:R-:W-:Y:S02]  /*171b0*/  SHF.R.U64 R179, R179, 0x3, RZ ;  /* 0x00000003b3b37819 */ /* 0x000fe400000012ff */
[----:B------:R-:W-:-:S02]  /*171c0*/  SHF.R.U64 R181, R181, 0x3, RZ ;  /* 0x00000003b5b57819 */ /* 0x000fc400000012ff */
[----:B------:R-:W-:Y:S02]  /*171d0*/  MOV R20, R20 ;  /* 0x0000001400147202 */ /* 0x000fe40000000f00 */
[----:B------:R-:W-:Y:S02]  /*171e0*/  LOP3.LUT R183, R110, 0x380, RZ, 0xc0, !PT ;  /* 0x000003806eb77812 */ /* 0x000fe400078ec0ff */
[----:B------:R-:W-:Y:S01]  /*171f0*/  MOV R30, R30 ;  /* 0x0000001e001e7202 */ /* 0x000fe20000000f00 */
[----:B------:R3:W-:Y:S01]  /*17200*/  STSM.16.M88.4 [R20], R32 ;  /* 0x0000002014007844 */ /* 0x0007e20000000200 */
[----:B------:R-:W-:Y:S02]  /*17210*/  MOV R38, R38 ;  /* 0x0000002600267202 */ /* 0x000fe40000000f00 */
[----:B------:R-:W-:Y:S01]  /*17220*/  ISETP.NE.U32.AND P2, PT, RZ, UR4, PT ;  /* 0x00000004ff007c0c */ /* 0x000fe2000bf45070 */
[----:B------:R4:W-:Y:S01]  /*17230*/  STSM.16.M88.4 [R30], R40 ;  /* 0x000000281e007844 */ /* 0x0009e20000000200 */
[----:B------:R-:W-:-:S02]  /*17240*/  LOP3.LUT R98, R151, R98, RZ, 0x3c, !PT ;  /* 0x0000006297627212 */ /* 0x000fc400078e3cff */
[----:B------:R-:W-:Y:S01]  /*17250*/  LOP3.LUT R114, R7, 0x380, RZ, 0xc0, !PT ;  /* 0x0000038007727812 */ /* 0x000fe200078ec0ff */
[----:B------:R-:W-:Y:S01]  /*17260*/  STSM.16.M88.4 [R38], R48 ;  /* 0x0000003026007844 */ /* 0x000fe20000000200 */
[----:B------:R-:W-:Y:S02]  /*17270*/  MOV R46, R46 ;  /* 0x0000002e002e7202 */ /* 0x000fe40000000f00 */
[----:B------:R-:W-:Y:S02]  /*17280*/  LOP3.LUT R102, R179, R102, RZ, 0x3c, !PT ;  /* 0x00000066b3667212 */ /* 0x000fe400078e3cff */
[----:B------:R-:W-:Y:S01]  /*17290*/  LOP3.LUT R106, R181, R106, RZ, 0x3c, !PT ;  /* 0x0000006ab56a7212 */ /* 0x000fe200078e3cff */
[----:B------:R-:W-:Y:S01]  /*172a0*/  STSM.16.M88.4 [R46], R56 ;  /* 0x000000382e007844 */ /* 0x000fe20000000200 */
[----:B------:R-:W-:Y:S01]  /*172b0*/  LOP3.LUT R151, R80, 0x380, RZ, 0xc0, !PT ;  /* 0x0000038050977812 */ /* 0x000fe200078ec0ff */
[----:B---3--:R-:W-:Y:S01]  /*172c0*/  IMAD.MOV.U32 R20, RZ, RZ, RZ ;  /* 0x000000ffff147224 */ /* 0x008fe200078e00ff */
[----:B------:R-:W-:-:S02]  /*172d0*/  MOV R86, R86 ;  /* 0x0000005600567202 */ /* 0x000fc40000000f00 */
[----:B------:R-:W-:Y:S02]  /*172e0*/  SHF.R.U64 R183, R183, 0x3, RZ ;  /* 0x00000003b7b77819 */ /* 0x000fe400000012ff */
[----:B------:R-:W-:Y:S01]  /*172f0*/  LOP3.LUT R179, R122, 0x380, RZ, 0xc0, !PT ;  /* 0x000003807ab37812 */ /* 0x000fe200078ec0ff */
[----:B------:R-:W-:Y:S01]  /*17300*/  STSM.16.M88.4 [R86], R64 ;  /* 0x0000004056007844 */ /* 0x000fe20000000200 */
[----:B------:R-:W-:Y:S02]  /*17310*/  LOP3.LUT R181, R14, 0x380, RZ, 0xc0, !PT ;  /* 0x000003800eb57812 */ /* 0x000fe400078ec0ff */
[----:B------:R-:W-:Y:S02]  /*17320*/  MOV R90, R90 ;  /* 0x0000005a005a7202 */ /* 0x000fe40000000f00 */
[----:B------:R-:W-:Y:S02]  /*17330*/  MOV R94, R94 ;  /* 0x0000005e005e7202 */ /* 0x000fe40000000f00 */
[----:B------:R-:W-:Y:S01]  /*17340*/  ISETP.NE.AND.EX P2, PT, RZ, UR5, PT, P2 ;  /* 0x00000005ff007c0c */ /* 0x000fe2000bf45320 */
[----:B------:R-:W-:Y:S01]  /*17350*/  STSM.16.M88.4 [R90], R72 ;  /* 0x000000485a007844 */ /* 0x000fe20000000200 */
[----:B------:R-:W-:-:S02]  /*17360*/  SHF.R.U64 R114, R114, 0x3, RZ ;  /* 0x0000000372727819 */ /* 0x000fc400000012ff */
[----:B------:R-:W-:Y:S01]  /*17370*/  MOV R98, R98 ;  /* 0x0000006200627202 */ /* 0x000fe20000000f00 */
[----:B------:R-:W-:Y:S01]  /*17380*/  STSM.16.M88.4 [R94], R68 ;  /* 0x000000445e007844 */ /* 0x000fe20000000200 */
[----:B------:R-:W-:Y:S02]  /*17390*/  SHF.R.U64 R151, R151, 0x3, RZ ;  /* 0x0000000397977819 */ /* 0x000fe400000012ff */
[----:B------:R-:W-:Y:S01]  /*173a0*/  LOP3.LUT R110, R183, R110, RZ, 0x3c, !PT ;  /* 0x0000006eb76e7212 */ /* 0x000fe200078e3cff */
[----:B------:R3:W-:Y:S01]  /*173b0*/  STSM.16.M88.4 [R98], R8 ;  /* 0x0000000862007844 */ /* 0x0007e20000000200 */
[----:B------:R-:W-:Y:S02]  /*173c0*/  SHF.R.U64 R179, R179, 0x3, RZ ;  /* 0x00000003b3b37819 */ /* 0x000fe400000012ff */
[----:B------:R-:W-:Y:S02]  /*173d0*/  SHF.R.U64 R181, R181, 0x3, RZ ;  /* 0x00000003b5b57819 */ /* 0x000fe400000012ff */
[----:B------:R-:W-:-:S02]  /*173e0*/  LOP3.LUT R114, R114, R7, RZ, 0x3c, !PT ;  /* 0x0000000772727212 */ /* 0x000fc400078e3cff */
[----:B------:R-:W-:Y:S02]  /*173f0*/  MOV R102, R102 ;  /* 0x0000006600667202 */ /* 0x000fe40000000f00 */
[----:B------:R-:W-:Y:S02]  /*17400*/  F2FP.BF16.F32.PACK_AB R24, R97, R169 ;  /* 0x000000a96118723e */ /* 0x000fe400000010ff */
[----:B------:R-:W-:Y:S02]  /*17410*/  F2FP.BF16.F32.PACK_AB R25, R128, R124 ;  /* 0x0000007c8019723e */ /* 0x000fe400000010ff */
[----:B------:R-:W-:Y:S02]  /*17420*/  F2FP.BF16.F32.PACK_AB R26, R101, R170 ;  /* 0x000000aa651a723e */ /* 0x000fe400000010ff */
[----:B------:R-:W-:Y:S02]  /*17430*/  F2FP.BF16.F32.PACK_AB R27, R153, R152 ;  /* 0x00000098991b723e */ /* 0x000fe400000010ff */
[----:B------:R-:W-:-:S02]  /*17440*/  LOP3.LUT R118, R151, R80, RZ, 0x3c, !PT ;  /* 0x0000005097767212 */ /* 0x000fc400078e3cff */
[----:B------:R-:W-:Y:S01]  /*17450*/  MOV R106, R106 ;  /* 0x0000006a006a7202 */ /* 0x000fe20000000f00 */
[----:B------:R-:W-:Y:S01]  /*17460*/  STSM.16.M88.4 [R102], R24 ;  /* 0x0000001866007844 */ /* 0x000fe20000000200 */
[----:B----4-:R-:W-:Y:S02]  /*17470*/  F2FP.BF16.F32.PACK_AB R30, R109, R172 ;  /* 0x000000ac6d1e723e */ /* 0x010fe400000010ff */
[----:B------:R-:W-:Y:S02]  /*17480*/  F2FP.BF16.F32.PACK_AB R31, R157, R156 ;  /* 0x0000009c9d1f723e */ /* 0x000fe400000010ff */
[----:B------:R-:W-:Y:S02]  /*17490*/  LOP3.LUT R122, R179, R122, RZ, 0x3c, !PT ;  /* 0x0000007ab37a7212 */ /* 0x000fe400078e3cff */
[----:B------:R-:W-:Y:S01]  /*174a0*/  LOP3.LUT R14, R181, R14, RZ, 0x3c, !PT ;  /* 0x0000000eb50e7212 */ /* 0x000fe200078e3cff */
[----:B------:R-:W-:Y:S01]  /*174b0*/  STSM.16.M88.4 [R106], R28 ;  /* 0x0000001c6a007844 */ /* 0x000fe20000000200 */
[----:B------:R-:W-:-:S02]  /*174c0*/  MOV R110, R110 ;  /* 0x0000006e006e7202 */ /* 0x000fc40000000f00 */
[----:B---3--:R-:W-:Y:S02]  /*174d0*/  F2FP.BF16.F32.PACK_AB R8, R113, R173 ;  /* 0x000000ad7108723e */ /* 0x008fe400000010ff */
        /* <DEDUP_REMOVED lines=8> */
[----:B------:R-:W-:Y:S02]  /*17560*/  F2FP.BF16.F32.PACK_AB R35, R165, R164 ;  /* 0x000000a4a523723e */ /* 0x000fe400000010ff */
[----:B------:R-:W-:Y:S02]  /*17570*/  MOV R118, R118 ;  /* 0x0000007600767202 */ /* 0x000fe40000000f00 */
[----:B------:R-:W-:Y:S01]  /*17580*/  F2FP.BF16.F32.PACK_AB R38, R133, R132 ;  /* 0x000000848526723e */ /* 0x000fe200000010ff */
[----:B------:R-:W-:Y:S01]  /*17590*/  STSM.16.M88.4 [R114], R32 ;  /* 0x0000002072007844 */ /* 0x000fe20000000200 */
[----:B------:R-:W-:Y:S02]  /*175a0*/  F2FP.BF16.F32.PACK_AB R39, R135, R134 ;  /* 0x000000868727723e */ /* 0x000fe400000010ff */
[----:B------:R-:W-:-:S02]  /*175b0*/  MOV R122, R122 ;  /* 0x0000007a007a7202 */ /* 0x000fc40000000f00 */
[----:B------:R-:W-:Y:S01]  /*175c0*/  MOV R7, R14 ;  /* 0x0000000e00077202 */ /* 0x000fe20000000f00 */
[----:B---3--:R-:W3:Y:S01]  /*175d0*/  @P2 LDC.64 R8, c[0x0][0xc08] ;  /* 0x00030200ff082b82 */ /* 0x008ee20000000a00 */
[----:B------:R-:W-:Y:S04]  /*175e0*/  STSM.16.M88.4 [R118], R36 ;  /* 0x0000002476007844 */ /* 0x000fe80000000200 */
[----:B------:R-:W-:Y:S03]  /*175f0*/  STSM.16.M88.4 [R122], R136 ;  /* 0x000000887a007844 */ /* 0x000fe60000000200 */
[----:B------:R-:W4:Y:S01]  /*17600*/  LDC.64 R14, c[0x0][0xc00] ;  /* 0x00030000ff0e7b82 */ /* 0x000f220000000a00 */
[----:B------:R2:W-:Y:S01]  /*17610*/  STSM.16.M88.4 [R7], R144 ;  /* 0x0000009007007844 */ /* 0x0005e20000000200 */
[----:B------:R-:W-:Y:S01]  /*17620*/  ULDC UR4, c[0x0][0xa88] ;  /* 0x0002a20000047ab9 */ /* 0x000fe20000000800 */
[----:B---3--:R-:W-:-:S04]  /*17630*/  @P2 IMAD.WIDE R8, R232, 0x4, R8 ;  /* 0x00000004e8082825 */ /* 0x008fc800078e0208 */
[----:B--2---:R-:W-:Y:S01]  /*17640*/  IMAD.U32 R7, RZ, RZ, UR4 ;  /* 0x00000004ff077e24 */ /* 0x004fe2000f8e00ff */
[----:B------:R-:W-:Y:S01]  /*17650*/  BAR.SYNC.DEFER_BLOCKING 0x1, 0x100 ;  /* 0x0044000000007b1d */ /* 0x000fe20000010000 */
[----:B----4-:R-:W-:-:S05]  /*17660*/  IMAD.WIDE R14, R232, 0x4, R14 ;  /* 0x00000004e80e7825 */ /* 0x010fca00078e020e */
[----:B------:R2:W5:Y:S01]  /*17670*/  @P0 LDG.E R20, desc[UR38][R14.64] ;  /* 0x000000260e140981 */ /* 0x000562000c1e1900 */
[----:B0-----:R-:W-:Y:S01]  /*17680*/  ISETP.NE.AND P1, PT, R0, 0x1, PT ;  /* 0x000000010000780c */ /* 0x001fe20003f25270 */
[----:B------:R-:W-:Y:S02]  /*17690*/  IMAD.IADD R24, R211, 0x1, R206 ;  /* 0x00000001d3187824 */ /* 0x000fe400078e02ce */
[----:B------:R2:W5:Y:S10]  /*176a0*/  @P2 LDG.E R7, desc[UR38][R8.64] ;  /* 0x0000002608072981 */ /* 0x000574000c1e1900 */
[----:B------:R-:W0:Y:S08]  /*176b0*/  @P1 LDC R3, c[0x0][0xbec] ;  /* 0x0002fb00ff031b82 */ /* 0x000e300000000800 */
[----:B------:R-:W3:Y:S01]  /*176c0*/  @P1 LDC R10, c[0x0][0xbf0] ;  /* 0x0002fc00ff0a1b82 */ /* 0x000ee20000000800 */
[----:B--2---:R-:W-:Y:S05]  /*176d0*/  @P2 BRA `(.L_x_2845) ;  /* 0x0000000000102947 */ /* 0x004fea0003800000 */
[----:B------:R-:W-:Y:S05]  /*176e0*/  @!P0 BRA `(.L_x_2845) ;  /* 0x00000000000c8947 */ /* 0x000fea0003800000 */
[----:B------:R-:W2:Y:S04]  /*176f0*/  LDG.E R4, desc[UR38][R14.64] ;  /* 0x000000260e047981 */ /* 0x000ea8000c1e1900 */
[----:B-----5:R-:W2:Y:S02]  /*17700*/  LDG.E R7, desc[UR38][R14.64+0x4] ;  /* 0x000004260e077981 */ /* 0x020ea4000c1e1900 */
[----:B--2---:R-:W-:-:S07]  /*17710*/  IMAD.IADD R7, R7, 0x1, -R4 ;  /* 0x0000000107077824 */ /* 0x004fce00078e0a04 */
.L_x_2845:
[----:B------:R-:W2:Y:S01]  /*17720*/  LDL R26, [R1+0x14] ;  /* 0x00001400011a7983 */ /* 0x000ea20000100800 */
        /* <DEDUP_REMOVED lines=8> */
[----:B---3--:R-:W-:Y:S01]  /*177b0*/  @P1 SHF.R.U32.HI R11, RZ, R10, R3 ;  /* 0x0000000aff0b1219 */ /* 0x008fe20000011603 */
[----:B------:R-:W-:Y:S01]  /*177c0*/  IMAD.WIDE.U32 R8, R225, UR4, R20 ;  /* 0x00000004e1087c25 */ /* 0x000fe2000f8e0014 */
[----:B------:R-:W-:-:S02]  /*177d0*/  SHF.R.S32.HI R3, RZ, 0x1f, R232 ;  /* 0x0000001fff037819 */ /* 0x000fc400000114e8 */
[----:B------:R-:W3:Y:S01]  /*177e0*/  @P1 LDC R91, c[0x0][0xbf0] ;  /* 0x0002fc00ff5b1b82 */ /* 0x000ee20000000800 */
[----:B------:R-:W-:Y:S01]  /*177f0*/  IMAD R15, R225, UR5, R4 ;  /* 0x00000005e10f7c24 */ /* 0x000fe2000f8e0204 */
[----:B------:R-:W-:Y:S01]  /*17800*/  SEL R3, R3, RZ, !P0 ;  /* 0x000000ff03037207 */ /* 0x000fe20004000000 */
[----:B------:R-:W-:Y:S01]  /*17810*/  IMAD.MOV R27, RZ, RZ, -R11 ;  /* 0x000000ffff1b7224 */ /* 0x000fe200078e0a0b */
[----:B------:R-:W-:Y:S01]  /*17820*/  ULDC.64 UR4, c[0x0][0xb98] ;  /* 0x0002e60000047ab9 */ /* 0x000fe20000000a00 */
        /* <DEDUP_REMOVED lines=18> */
[----:B------:R-:W-:Y:S01]  /*17950*/  IADD3 R29, P5, R12, 0x3000, RZ ;  /* 0x000030000c1d7810 */ /* 0x000fe20007fbe0ff */
[----:B------:R-:W-:Y:S01]  /*17960*/  IMAD.WIDE.U32 R8, R15, UR4, R8 ;  /* 0x000000040f087c25 */ /* 0x000fe2000f8e0008 */
[----:B------:R-:W-:Y:S01]  /*17970*/  ULDC.64 UR4, c[0x0][0xb50] ;  /* 0x0002d40000047ab9 */ /* 0x000fe20000000a00 */
[----:B------:R-:W-:Y:S02]  /*17980*/  SHF.R.U64 R36, R36, 0x3, RZ ;  /* 0x0000000324247819 */ /* 0x000fe400000012ff */
[----:B------:R-:W-:Y:S01]  /*17990*/  IMAD.IADD R9, R9, 0x1, R25 ;  /* 0x0000000109097824 */ /* 0x000fe200078e0219 */
[----:B------:R-:W-:Y:S01]  /*179a0*/  LEA R10, P0, R8, UR4, 0x2 ;  /* 0x00000004080a7c11 */ /* 0x000fe2000f8010ff */
[----:B------:R-:W-:Y:S01]  /*179b0*/  IMAD.X R15, RZ, RZ, R13, P2 ;  /* 0x000000ffff0f7224 */ /* 0x000fe200010e060d */
[----:B------:R-:W-:Y:S02]  /*179c0*/  IADD3 R25, P3, R12, 0x2000, RZ ;  /* 0x000020000c197810 */ /* 0x000fe40007f7e0ff */
[----:B------:R-:W-:Y:S01]  /*179d0*/  LEA.HI.X R8, R8, UR5, R9, 0x2, P0 ;  /* 0x0000000508087c11 */ /* 0x000fe200080f1409 */
[----:B------:R-:W-:Y:S01]  /*179e0*/  SHFL.IDX PT, R54, R10, RZ, 0x1c1f ;  /* 0x001c1fff0a367589 */ /* 0x000fe200000e0000 */
[----:B------:R-:W-:Y:S01]  /*179f0*/  IADD3 R33, P0, R12, 0x4000, RZ ;  /* 0x000040000c217810 */ /* 0x000fe20007f1e0ff */
[----:B------:R-:W-:Y:S01]  /*17a00*/  ULDC.64 UR4, c[0x0][0xaa0] ;  /* 0x0002a80000047ab9 */ /* 0x000fe20000000a00 */
[----:B------:R-:W-:Y:S01]  /*17a10*/  LOP3.LUT R24, R25, 0x380, RZ, 0xc0, !PT ;  /* 0x0000038019187812 */ /* 0x000fe200078ec0ff */
[----:B------:R-:W4:Y:S01]  /*17a20*/  SHFL.IDX PT, R55, R8, RZ, 0x1c1f ;  /* 0x001c1fff08377589 */ /* 0x000f2200000e0000 */
[----:B------:R-:W-:-:S02]  /*17a30*/  LOP3.LUT R32, R33, 0x380, RZ, 0xc0, !PT ;  /* 0x0000038021207812 */ /* 0x000fc400078ec0ff */
[----:B------:R-:W-:Y:S01]  /*17a40*/  SHF.R.U64 R24, R24, 0x3, RZ ;  /* 0x0000000318187819 */ /* 0x000fe200000012ff */
[----:B------:R-:W-:Y:S01]  /*17a50*/  SHFL.IDX PT, R58, R10, 0x1, 0x1c1f ;  /* 0x003c1f000a3a7f89 */ /* 0x000fe200000e0000 */
[----:B------:R-:W-:Y:S02]  /*17a60*/  IADD3 R41, P2, R12, 0x6000, RZ ;  /* 0x000060000c297810 */ /* 0x000fe40007f5e0ff */
[----:B------:R-:W-:Y:S01]  /*17a70*/  SHF.R.U64 R32, R32, 0x3, RZ ;  /* 0x0000000320207819 */ /* 0x000fe200000012ff */
[----:B------:R1:W0:Y:S01]  /*17a80*/  SHFL.IDX PT, R59, R8, 0x1, 0x1c1f ;  /* 0x003c1f00083b7f89 */ /* 0x00022200000e0000 */
[----:B------:R-:W-:Y:S01]  /*17a90*/  LOP3.LUT R24, R24, R25, RZ, 0x3c, !PT ;  /* 0x0000001918187212 */ /* 0x000fe200078e3cff */
[----:B------:R-:W-:Y:S01]  /*17aa0*/  IMAD.X R25, RZ, RZ, R13, P3 ;  /* 0x000000ffff197224 */ /* 0x000fe200018e060d */
[----:B------:R-:W-:Y:S02]  /*17ab0*/  LOP3.LUT R40, R41, 0x380, RZ, 0xc0, !PT ;  /* 0x0000038029287812 */ /* 0x000fe400078ec0ff */
[----:B------:R-:W-:-:S02]  /*17ac0*/  IADD3 R45, P3, R12, 0x7000, RZ ;  /* 0x000070000c2d7810 */ /* 0x000fc40007f7e0ff */
[----:B------:R-:W-:Y:S01]  /*17ad0*/  LOP3.LUT R32, R32, R33, RZ, 0x3c, !PT ;  /* 0x0000002120207212 */ /* 0x000fe200078e3cff */
[--C-:B------:R-:W-:Y:S01]  /*17ae0*/  IMAD.X R33, RZ, RZ, R13.reuse, P0 ;  /* 0x000000ffff217224 */ /* 0x100fe200000e060d */
[----:B------:R-:W-:Y:S02]  /*17af0*/  SHF.R.U64 R40, R40, 0x3, RZ ;  /* 0x0000000328287819 */ /* 0x000fe400000012ff */
[----:B------:R-:W-:Y:S02]  /*17b00*/  IADD3 R53, P0, R12, 0x9000, RZ ;  /* 0x000090000c357810 */ /* 0x000fe40007f1e0ff */
[----:B------:R-:W-:Y:S02]  /*17b10*/  LOP3.LUT R44, R45, 0x380, RZ, 0xc0, !PT ;  /* 0x000003802d2c7812 */ /* 0x000fe400078ec0ff */
[----:B------:R-:W-:Y:S01]  /*17b20*/  LOP3.LUT R40, R40, R41, RZ, 0x3c, !PT ;  /* 0x0000002928287212 */ /* 0x000fe200078e3cff */
[----:B------:R-:W-:Y:S01]  /*17b30*/  IMAD.X R41, RZ, RZ, R13, P2 ;  /* 0x000000ffff297224 */ /* 0x000fe200010e060d */
[----:B------:R-:W-:-:S02]  /*17b40*/  LOP3.LUT R52, R53, 0x380, RZ, 0xc0, !PT ;  /* 0x0000038035347812 */ /* 0x000fc400078ec0ff */
[----:B------:R-:W-:Y:S02]  /*17b50*/  SHF.R.U64 R44, R44, 0x3, RZ ;  /* 0x000000032c2c7819 */ /* 0x000fe400000012ff */
[----:B------:R-:W-:Y:S02]  /*17b60*/  IADD3 R57, P2, R12, 0xb000, RZ ;  /* 0x0000b0000c397810 */ /* 0x000fe40007f5e0ff */
[----:B------:R-:W-:Y:S02]  /*17b70*/  SHF.R.U64 R52, R52, 0x3, RZ ;  /* 0x0000000334347819 */ /* 0x000fe400000012ff */
[----:B------:R-:W-:Y:S01]  /*17b80*/  LOP3.LUT R44, R44, R45, RZ, 0x3c, !PT ;  /* 0x0000002d2c2c7212 */ /* 0x000fe200078e3cff */
[----:B------:R-:W-:Y:S01]  /*17b90*/  IMAD.X R45, RZ, RZ, R13, P3 ;  /* 0x000000ffff2d7224 */ /* 0x000fe200018e060d */
[----:B------:R-:W-:Y:S02]  /*17ba0*/  LOP3.LUT R56, R57, 0x380, RZ, 0xc0, !PT ;  /* 0x0000038039387812 */ /* 0x000fe400078ec0ff */
[----:B------:R-:W-:-:S02]  /*17bb0*/  IADD3 R61, P3, R12, 0xc000, RZ ;  /* 0x0000c0000c3d7810 */ /* 0x000fc40007f7e0ff */
[----:B------:R-:W-:Y:S01]  /*17bc0*/  LOP3.LUT R52, R52, R53, RZ, 0x3c, !PT ;  /* 0x0000003534347212 */ /* 0x000fe200078e3cff */
[--C-:B------:R-:W-:Y:S01]  /*17bd0*/  IMAD.X R53, RZ, RZ, R13.reuse, P0 ;  /* 0x000000ffff357224 */ /* 0x100fe200000e060d */
[----:B------:R-:W-:Y:S02]  /*17be0*/  SHF.R.U64 R56, R56, 0x3, RZ ;  /* 0x0000000338387819 */ /* 0x000fe400000012ff */
[----:B------:R-:W-:Y:S02]  /*17bf0*/  LOP3.LUT R60, R61, 0x380, RZ, 0xc0, !PT ;  /* 0x000003803d3c7812 */ /* 0x000fe400078ec0ff */
[----:B------:R-:W-:Y:S02]  /*17c00*/  LOP3.LUT P0, RZ, R237, 0x3, RZ, 0xc0, !PT ;  /* 0x00000003edff7812 */ /* 0x000fe4000780c0ff */
[----:B------:R-:W-:Y:S01]  /*17c10*/  LOP3.LUT R56, R56, R57, RZ, 0x3c, !PT ;  /* 0x0000003938387212 */ /* 0x000fe200078e3cff */
[--C-:B------:R-:W-:Y:S01]  /*17c20*/  IMAD.X R57, RZ, RZ, R13.reuse, P2 ;  /* 0x000000ffff397224 */ /* 0x100fe200010e060d */
[----:B------:R-:W-:Y:S01]  /*17c30*/  LOP3.LUT R36, R36, R37, RZ, 0x3c, !PT ;  /* 0x0000002524247212 */ /* 0x000fe200078e3cff */
[----:B------:R-:W-:Y:S01]  /*17c40*/  IMAD.X R37, RZ, RZ, R13, P4 ;  /* 0x000000ffff257224 */ /* 0x000fe200020e060d */
[----:B------:R-:W-:-:S02]  /*17c50*/  SHF.R.U64 R60, R60, 0x3, RZ ;  /* 0x000000033c3c7819 */ /* 0x000fc400000012ff */
[----:B------:R-:W-:Y:S02]  /*17c60*/  IADD3 R79, P4, R12, 0xa000, RZ ;  /* 0x0000a0000c4f7810 */ /* 0x000fe40007f9e0ff */
[----:B------:R-:W-:Y:S02]  /*17c70*/  LOP3.LUT R28, R29, 0x380, RZ, 0xc0, !PT ;  /* 0x000003801d1c7812 */ /* 0x000fe400078ec0ff */
[----:B------:R-:W-:Y:S01]  /*17c80*/  LOP3.LUT R60, R60, R61, RZ, 0x3c, !PT ;  /* 0x0000003d3c3c7212 */ /* 0x000fe200078e3cff */
[----:B------:R-:W-:Y:S01]  /*17c90*/  IMAD.X R61, RZ, RZ, R13, P3 ;  /* 0x000000ffff3d7224 */ /* 0x000fe200018e060d */
[----:B------:R-:W-:Y:S02]  /*17ca0*/  LOP3.LUT R78, R79, 0x380, RZ, 0xc0, !PT ;  /* 0x000003804f4e7812 */ /* 0x000fe400078ec0ff */
[----:B------:R-:W-:Y:S02]  /*17cb0*/  IADD3 R7, P3, R12, 0xf000, RZ ;  /* 0x0000f0000c077810 */ /* 0x000fe40007f7e0ff */
[----:B------:R-:W-:-:S02]  /*17cc0*/  SHF.R.U64 R28, R28, 0x3, RZ ;  /* 0x000000031c1c7819 */ /* 0x000fc400000012ff */
[----:B------:R-:W-:Y:S01]  /*17cd0*/  SHF.R.U64 R78, R78, 0x3, RZ ;  /* 0x000000034e4e7819 */ /* 0x000fe200000012ff */
[----:B------:R-:W-:Y:S01]  /*17ce0*/  IMAD R21, R21, UR4, RZ ;  /* 0x0000000415157c24 */ /* 0x000fe2000f8e02ff */
[----:B------:R-:W-:Y:S01]  /*17cf0*/  LOP3.LUT R28, R28, R29, RZ, 0x3c, !PT ;  /* 0x0000001d1c1c7212 */ /* 0x000fe200078e3cff */
[--C-:B------:R-:W-:Y:S01]  /*17d00*/  IMAD.X R29, RZ, RZ, R13.reuse, P5 ;  /* 0x000000ffff1d7224 */ /* 0x100fe200028e060d */
[----:B------:R-:W-:Y:S01]  /*17d10*/  IADD3 R49, P5, R12, 0x8000, RZ ;  /* 0x000080000c317810 */ /* 0x000fe20007fbe0ff */
[--C-:B------:R-:W-:Y:S01]  /*17d20*/  IMAD.X R73, RZ, RZ, R13.reuse, P3 ;  /* 0x000000ffff497224 */ /* 0x100fe200018e060d */
[----:B------:R-:W-:Y:S01]  /*17d30*/  LOP3.LUT R78, R78, R79, RZ, 0x3c, !PT ;  /* 0x0000004f4e4e7212 */ /* 0x000fe200078e3cff */
[----:B------:R-:W-:Y:S01]  /*17d40*/  IMAD.X R79, RZ, RZ, R13, P4 ;  /* 0x000000ffff4f7224 */ /* 0x000fe200020e060d */
[----:B------:R-:W-:Y:S01]  /*17d50*/  LOP3.LUT R48, R49, 0x380, RZ, 0xc0, !PT ;  /* 0x0000038031307812 */ /* 0x000fe200078ec0ff */
[----:B------:R-:W-:Y:S01]  /*17d60*/  IMAD R85, R20, UR5, R21 ;  /* 0x0000000514557c24 */ /* 0x000fe2000f8e0215 */
[----:B------:R-:W-:Y:S01]  /*17d70*/  IADD3 R69, P4, R12, 0xe000, RZ ;  /* 0x0000e0000c457810 */ /* 0x000fe20007f9e0ff */
[----:B------:R-:W-:Y:S01]  /*17d80*/  IMAD.WIDE.U32 R20, R20, UR4, RZ ;  /* 0x0000000414147c25 */ /* 0x000fe2000f8e00ff */
[----:B------:R-:W-:Y:S01]  /*17d90*/  ULDC.64 UR4, c[0x0][0xae8] ;  /* 0x0002ba0000047ab9 */ /* 0x000fe20000000a00 */
[----:B------:R-:W-:-:S02]  /*17da0*/  SHF.R.U64 R48, R48, 0x3, RZ ;  /* 0x0000000330307819 */ /* 0x000fc400000012ff */
[----:B------:R-:W-:Y:S01]  /*17db0*/  IMAD.IADD R21, R21, 0x1, R85 ;  /* 0x0000000115157824 */ /* 0x000fe200078e0255 */
[----:B------:R-:W-:Y:S02]  /*17dc0*/  LOP3.LUT R68, R69, 0x380, RZ, 0xc0, !PT ;  /* 0x0000038045447812 */ /* 0x000fe400078ec0ff */
[----:B------:R-:W-:Y:S01]  /*17dd0*/  LOP3.LUT R48, R48, R49, RZ, 0x3c, !PT ;  /* 0x0000003130307212 */ /* 0x000fe200078e3cff */
[----:B------:R-:W-:Y:S01]  /*17de0*/  IMAD.X R49, RZ, RZ, R13, P5 ;  /* 0x000000ffff317224 */ /* 0x000fe200028e060d */
[C---:B------:R-:W-:Y:S01]  /*17df0*/  IADD3 R65, P5, R12.reuse, 0xd000, RZ ;  /* 0x0000d0000c417810 */ /* 0x040fe20007fbe0ff */
[----:B------:R-:W-:Y:S01]  /*17e00*/  IMAD.WIDE.U32 R20, R225, UR4, R20 ;  /* 0x00000004e1147c25 */ /* 0x000fe2000f8e0014 */
[----:B------:R-:W-:Y:S02]  /*17e10*/  LOP3.LUT R9, R12, 0x380, RZ, 0xc0, !PT ;  /* 0x000003800c097812 */ /* 0x000fe400078ec0ff */
[----:B------:R-:W-:Y:S02]  /*17e20*/  LOP3.LUT R64, R65, 0x380, RZ, 0xc0, !PT ;  /* 0x0000038041407812 */ /* 0x000fe400078ec0ff */
[----:B------:R-:W-:-:S02]  /*17e30*/  LOP3.LUT R14, R11, 0x380, RZ, 0xc0, !PT ;  /* 0x000003800b0e7812 */ /* 0x000fc400078ec0ff */
        /* <DEDUP_REMOVED lines=8> */
[----:B-1----:R-:W-:Y:S01]  /*17ec0*/  LOP3.LUT R8, R9, R12, RZ, 0x3c, !PT ;  /* 0x0000000c09087212 */ /* 0x002fe200078e3cff */
[----:B------:R-:W-:Y:S01]  /*17ed0*/  IMAD.MOV.U32 R9, RZ, RZ, R13 ;  /* 0x000000ffff097224 */ /* 0x000fe200078e000d */
[----:B------:R-:W-:Y:S01]  /*17ee0*/  LOP3.LUT R14, R14, R11, RZ, 0x3c, !PT ;  /* 0x0000000b0e0e7212 */ /* 0x000fe200078e3cff */
[----:B------:R-:W-:Y:S01]  /*17ef0*/  BSSY B1, `(.L_x_2846) ;  /* 0x0000062000017945 */ /* 0x000fe20003800000 */
[----:B------:R-:W-:-:S02]  /*17f00*/  SHF.R.S32.HI R88, RZ, 0x1f, R223 ;  /* 0x0000001fff587819 */ /* 0x000fc400000114df */
[----:B------:R-:W-:Y:S02]  /*17f10*/  SHF.R.S32.HI R90, RZ, 0x1f, R221 ;  /* 0x0000001fff5a7819 */ /* 0x000fe400000114dd */
[----:B------:R-:W-:Y:S02]  /*17f20*/  SHF.R.S32.HI R92, RZ, 0x1f, R222 ;  /* 0x0000001fff5c7819 */ /* 0x000fe400000114de */
[----:B------:R-:W-:Y:S01]  /*17f30*/  SHF.R.S32.HI R93, RZ, 0x1f, R208 ;  /* 0x0000001fff5d7819 */ /* 0x000fe200000114d0 */
[----:B--2---:R-:W-:-:S05]  /*17f40*/  IMAD.IADD R4, R26, 0x1, R206 ;  /* 0x000000011a047824 */ /* 0x004fca00078e02ce */
[C---:B------:R-:W-:Y:S01]  /*17f50*/  ISETP.GE.OR P2, PT, R4.reuse, R87, P0 ;  /* 0x000000570400720c */ /* 0x040fe20000746670 */
[----:B------:R-:W-:-:S05]  /*17f60*/  VIADD R4, R4, 0x8 ;  /* 0x0000000804047836 */ /* 0x000fca0000000000 */
[----:B------:R-:W-:Y:S02]  /*17f70*/  ISETP.GE.OR P0, PT, R4, R87, P0 ;  /* 0x000000570400720c */ /* 0x000fe40000706670 */
[----:B------:R-:W-:-:S04]  /*17f80*/  LOP3.LUT R4, R7, 0x380, RZ, 0xc0, !PT ;  /* 0x0000038007047812 */ /* 0x000fc800078ec0ff */
[----:B------:R-:W-:Y:S01]  /*17f90*/  SHF.R.U64 R4, R4, 0x3, RZ ;  /* 0x0000000304047819 */ /* 0x000fe200000012ff */
[----:B----4-:R-:W-:Y:S03]  /*17fa0*/  @!P2 ST.E desc[UR38][R54.64], R6 ;  /* 0x000000063600a985 */ /* 0x010fe6000c101926 */
[----:B------:R-:W-:-:S03]  /*17fb0*/  LOP3.LUT R72, R4, R7, RZ, 0x3c, !PT ;  /* 0x0000000704487212 */ /* 0x000fc600078e3cff */
[----:B0-----:R0:W-:Y:S04]  /*17fc0*/  @!P0 ST.E desc[UR38][R58.64], R5 ;  /* 0x000000053a008985 */ /* 0x0011e8000c101926 */
[----:B------:R-:W5:Y:S04]  /*17fd0*/  LD.E.128 R8, desc[UR38][R8.64] ;  /* 0x0000002608087980 */ /* 0x000f68000c101d00 */
[----:B------:R-:W5:Y:S04]  /*17fe0*/  LD.E.128 R12, desc[UR38][R14.64] ;  /* 0x000000260e0c7980 */ /* 0x000f68000c101d00 */
[----:B0-----:R0:W5:Y:S04]  /*17ff0*/  LD.E.128 R4, desc[UR38][R78.64] ;  /* 0x000000264e047980 */ /* 0x001168000c101d00 */
[----:B------:R-:W5:Y:S04]  /*18000*/  LD.E.128 R24, desc[UR38][R24.64] ;  /* 0x0000002618187980 */ /* 0x000f68000c101d00 */
[----:B------:R-:W5:Y:S01]  /*18010*/  LD.E.128 R28, desc[UR38][R28.64] ;  /* 0x000000261c1c7980 */ /* 0x000f62000c101d00 */
[----:B0-----:R-:W-:-:S02]  /*18020*/  IMAD R78, R77, UR4, RZ ;  /* 0x000000044d4e7c24 */ /* 0x001fc4000f8e02ff */
[----:B------:R-:W-:Y:S01]  /*18030*/  IMAD R77, R224, 0x20, R235 ;  /* 0x00000020e04d7824 */ /* 0x000fe200078e02eb */
[----:B------:R-:W5:Y:S01]  /*18040*/  LD.E.128 R32, desc[UR38][R32.64] ;  /* 0x0000002620207980 */ /* 0x000f62000c101d00 */
[----:B------:R-:W-:Y:S01]  /*18050*/  IMAD R79, R225, UR5, R78 ;  /* 0x00000005e14f7c24 */ /* 0x000fe2000f8e024e */
[----:B------:R-:W-:Y:S01]  /*18060*/  ULDC.64 UR4, c[0x0][0xaf0] ;  /* 0x0002bc0000047ab9 */ /* 0x000fe20000000a00 */
[----:B------:R-:W-:Y:S01]  /*18070*/  IMAD.IADD R80, R206, 0x1, R77 ;  /* 0x00000001ce507824 */ /* 0x000fe200078e024d */
[----:B------:R-:W5:Y:S01]  /*18080*/  LD.E.128 R36, desc[UR38][R36.64] ;  /* 0x0000002624247980 */ /* 0x000f62000c101d00 */
[----:B------:R-:W-:Y:S02]  /*18090*/  IMAD R77, R3, UR4, RZ ;  /* 0x00000004034d7c24 */ /* 0x000fe4000f8e02ff */
[----:B------:R-:W-:Y:S01]  /*180a0*/  @P1 IMAD.HI.U32 R78, R80, R89, RZ ;  /* 0x00000059504e1227 */ /* 0x000fe200078e00ff */
[----:B------:R-:W5:Y:S03]  /*180b0*/  LD.E.128 R40, desc[UR38][R40.64] ;  /* 0x0000002628287980 */ /* 0x000f66000c101d00 */
[----:B------:R-:W-:Y:S01]  /*180c0*/  IMAD.IADD R21, R21, 0x1, R79 ;  /* 0x0000000115157824 */ /* 0x000fe200078e024f */
[----:B------:R-:W5:Y:S01]  /*180d0*/  LD.E.128 R44, desc[UR38][R44.64] ;  /* 0x000000262c2c7980 */ /* 0x000f62000c101d00 */
[----:B------:R-:W-:Y:S01]  /*180e0*/  IMAD.MOV.U32 R3, RZ, RZ, R80 ;  /* 0x000000ffff037224 */ /* 0x000fe200078e0050 */
[----:B---3--:R-:W-:Y:S01]  /*180f0*/  @P1 SHF.R.U32.HI R3, RZ, R91, R78 ;  /* 0x0000005bff031219 */ /* 0x008fe2000001164e */
        /* <DEDUP_REMOVED lines=12> */
[----:B------:R-:W-:-:S03]  /*181c0*/  IMAD R85, R3, UR5, R20 ;  /* 0x0000000503557c24 */ /* 0x000fc6000f8e0214 */
[----:B------:R-:W5:Y:S01]  /*181d0*/  LD.E.128 R64, desc[UR38][R64.64] ;  /* 0x0000002640407980 */ /* 0x000f62000c101d00 */
[----:B------:R-:W-:-:S03]  /*181e0*/  IMAD.WIDE.U32 R20, R3, UR4, R76 ;  /* 0x0000000403147c25 */ /* 0x000fc6000f8e004c */
[----:B------:R-:W5:Y:S01]  /*181f0*/  LD.E.128 R68, desc[UR38][R68.64] ;  /* 0x0000002644447980 */ /* 0x000f62000c101d00 */
[----:B------:R-:W-:-:S03]  /*18200*/  SHF.R.S32.HI R3, RZ, 0x1f, R79 ;  /* 0x0000001fff037819 */ /* 0x000fc6000001144f */
[----:B------:R-:W5:Y:S01]  /*18210*/  LD.E.128 R72, desc[UR38][R72.64] ;  /* 0x0000002648487980 */ /* 0x000f62000c101d00 */
[----:B------:R-:W-:Y:S01]  /*18220*/  IMAD.IADD R206, R235, 0x1, R206 ;  /* 0x00000001ebce7824 */ /* 0x000fe200078e02ce */
[----:B------:R-:W-:Y:S01]  /*18230*/  ULDC.64 UR4, c[0x0][0xad8] ;  /* 0x0002b60000047ab9 */ /* 0x000fe20000000a00 */
        /* <DEDUP_REMOVED lines=45> */
.L_x_2847:
[----:B------:R-:W-:Y:S05]  /*18510*/  BSYNC B1 ;  /* 0x0000000000017941 */ /* 0x000fea0003800000 */
.L_x_2846:
        /* <DEDUP_REMOVED lines=22> */
.L_x_2849:
[----:B------:R-:W-:Y:S05]  /*18680*/  BSYNC B1 ;  /* 0x0000000000017941 */ /* 0x000fea0003800000 */
.L_x_2848:
        /* <DEDUP_REMOVED lines=21> */
.L_x_2851:
[----:B------:R-:W-:Y:S05]  /*187e0*/  BSYNC B1 ;  /* 0x0000000000017941 */ /* 0x000fea0003800000 */
.L_x_2850:
[----:B-1--4-:R-:W1:Y:S04]  /*187f0*/  SHFL.IDX PT, R3, R3, 0x3, 0x181f ;  /* 0x00781f0003037f89 */ /* 0x012e6800000e0000 */
[----:B------:R-:W4:Y:S01]  /*18800*/  SHFL.IDX PT, R80, R80, 0x3, 0x181f ;  /* 0x00781f0050507f89 */ /* 0x000f2200000e0000 */
[----:B------:R-:W-:Y:S05]  /*18810*/  @P1 BRA `(.L_x_2852) ;  /* 0x0000000c00e41947 */ /* 0x000fea0003800000 */
[----:B------:R-:W-:Y:S02]  /*18820*/  ULDC UR4, c[0x0][0xac8] ;  /* 0x0002b20000047ab9 */ /* 0x000fe40000000800 */
[----:B------:R-:W-:Y:S02]  /*18830*/  ISETP.GE.AND P3, PT, R208, UR4, PT ;  /* 0x00000004d0007c0c */ /* 0x000fe4000bf66270 */
[----:B------:R-:W-:Y:S02]  /*18840*/  ISETP.GE.AND P4, PT, R222, UR4, PT ;  /* 0x00000004de007c0c */ /* 0x000fe4000bf86270 */
[----:B------:R-:W-:-:S09]  /*18850*/  ISETP.GE.AND P5, PT, R221, UR4, PT ;  /* 0x00000004dd007c0c */ /* 0x000fd2000bfa6270 */
[-C--:B0---4-:R-:W-:Y:S02]  /*18860*/  @!P3 LEA R4, P0, R208, R80.reuse, 0x1 ;  /* 0x00000050d004b211 */ /* 0x091fe400078008ff */
[-C--:B------:R-:W-:Y:S02]  /*18870*/  @!P4 LEA R6, P1, R222, R80.reuse, 0x1 ;  /* 0x00000050de06c211 */ /* 0x080fe400078208ff */
[C---:B------:R-:W-:Y:S02]  /*18880*/  @!P5 LEA R8, P2, R221.reuse, R80, 0x1 ;  /* 0x00000050dd08d211 */ /* 0x040fe400078408ff */
[-C--:B-1----:R-:W-:Y:S02]  /*18890*/  @!P3 LEA.HI.X R5, R208, R3.reuse, R93, 0x1, P0 ;  /* 0x00000003d005b211 */ /* 0x082fe400000f0c5d */
        /* <DEDUP_REMOVED lines=11> */
.L_x_2844:
[----:B------:R-:W-:Y:S01]  /*18950*/  ULDC.64 UR4, c[0x0][0xc00] ;  /* 0x0003000000047ab9 */ /* 0x000fe20000000a00 */
[----:B------:R-:W4:Y:S01]  /*18960*/  LDC.64 R4, c[0x0][0xc00] ;  /* 0x00030000ff047b82 */ /* 0x000f220000000a00 */
[----:B------:R-:W-:Y:S01]  /*18970*/  ISETP.NE.U32.AND P0, PT, RZ, UR4, PT ;  /* 0x00000004ff007c0c */ /* 0x000fe2000bf05070 */
[----:B------:R-:W-:-:S03]  /*18980*/  IMAD.MOV.U32 R0, RZ, RZ, RZ ;  /* 0x000000ffff007224 */ /* 0x000fc600078e00ff */
[----:B------:R-:W-:Y:S01]  /*18990*/  ISETP.NE.AND.EX P0, PT, RZ, UR5, PT, P0 ;  /* 0x00000005ff007c0c */ /* 0x000fe2000bf05300 */
[----:B------:R-:W-:Y:S02]  /*189a0*/  ULDC.64 UR4, c[0x0][0xc08] ;  /* 0x0003020000047ab9 */ /* 0x000fe40000000a00 */
[----:B------:R-:W-:Y:S01]  /*189b0*/  ISETP.NE.U32.AND P1, PT, RZ, UR4, PT ;  /* 0x00000004ff007c0c */ /* 0x000fe2000bf25070 */
[----:B------:R-:W0:Y:S03]  /*189c0*/  LDC R25, c[0x0][0xbe8] ;  /* 0x0002fa00ff197b82 */ /* 0x000e260000000800 */
[----:B------:R-:W-:Y:S01]  /*189d0*/  ISETP.NE.AND.EX P1, PT, RZ, UR5, PT, P1 ;  /* 0x00000005ff007c0c */ /* 0x000fe2000bf25310 */
[----:B----4-:R-:W-:-:S12]  /*189e0*/  IMAD.WIDE R4, R232, 0x4, R4 ;  /* 0x00000004e8047825 */ /* 0x010fd800078e0204 */
[----:B------:R-:W4:Y:S01]  /*189f0*/  @P1 LDC.64 R6, c[0x0][0xc08] ;  /* 0x00030200ff061b82 */ /* 0x000f220000000a00 */
[----:B------:R-:W-:Y:S02]  /*18a00*/  ULDC UR4, c[0x0][0xa88] ;  /* 0x0002a20000047ab9 */ /* 0x000fe40000000800 */
[----:B------:R-:W-:Y:S01]  /*18a10*/  IMAD.U32 R8, RZ, RZ, UR4 ;  /* 0x00000004ff087e24 */ /* 0x000fe2000f8e00ff */
[----:B------:R0:W5:Y:S01]  /*18a20*/  @P0 LDG.E R0, desc[UR38][R4.64] ;  /* 0x0000002604000981 */ /* 0x000162000c1e1900 */
[----:B----4-:R-:W-:-:S05]  /*18a30*/  @P1 IMAD.WIDE R6, R232, 0x4, R6 ;  /* 0x00000004e8061825 */ /* 0x010fca00078e0206 */
[----:B------:R4:W5:Y:S01]  /*18a40*/  @P1 LDG.E R8, desc[UR38][R6.64] ;  /* 0x0000002606081981 */ /* 0x000962000c1e1900 */
[----:B0-----:R-:W-:Y:S02]  /*18a50*/  ISETP.NE.AND P2, PT, R25, 0x1, PT ;  /* 0x000000011900780c */ /* 0x001fe40003f45270 */
[----:B------:R-:W-:Y:S01]  /*18a60*/  SHF.R.S32.HI R9, RZ, 0x1f, R232 ;  /* 0x0000001fff097819 */ /* 0x000fe200000114e8 */
[----:B------:R-:W0:Y:S10]  /*18a70*/  S2R R3, SR_TID.X ;  /* 0x0000000000037919 */ /* 0x000e340000002100 */
[----:B------:R-:W1:Y:S01]  /*18a80*/  @P2 LDC R27, c[0x0][0xbec] ;  /* 0x0002fb00ff1b2b82 */ /* 0x000e620000000800 */
[----:B0-----:R-:W-:-:S05]  /*18a90*/  VIADD R3, R3, 0xffffff80 ;  /* 0xffffff8003037836 */ /* 0x001fca0000000000 */
[----:B------:R-:W-:Y:S01]  /*18aa0*/  ISETP.GE.AND P3, PT, R3, 0x80, PT ;  /* 0x000000800300780c */ /* 0x000fe20003f66270 */
[----:B----4-:R-:W-:-:S12]  /*18ab0*/  @P1 BRA `(.L_x_2853) ;  /* 0x0000000000101947 */ /* 0x010fd80003800000 */
[----:B------:R-:W-:Y:S05]  /*18ac0*/  @!P0 BRA `(.L_x_2853) ;  /* 0x00000000000c8947 */ /* 0x000fea0003800000 */
[----:B------:R-:W4:Y:S04]  /*18ad0*/  LDG.E R3, desc[UR38][R4.64] ;  /* 0x0000002604037981 */ /* 0x000f28000c1e1900 */
[----:B-----5:R-:W4:Y:S02]  /*18ae0*/  LDG.E R8, desc[UR38][R4.64+0x4] ;  /* 0x0000042604087981 */ /* 0x020f24000c1e1900 */
[----:B----4-:R-:W-:-:S07]  /*18af0*/  IMAD.IADD R8, R8, 0x1, -R3 ;  /* 0x0000000108087824 */ /* 0x010fce00078e0a03 */
.L_x_2853:
[----:B------:R-:W-:Y:S01]  /*18b00*/  BSSY B1, `(.L_x_2854) ;  /* 0x000002d000017945 */ /* 0x000fe20003800000 */
[----:B------:R-:W-:Y:S02]  /*18b10*/  SHF.R.S32.HI R13, RZ, 0x1f, R225 ;  /* 0x0000001fff0d7819 */ /* 0x000fe400000114e1 */
[----:B------:R-:W-:Y:S02]  /*18b20*/  SEL R15, R232, RZ, !P0 ;  /* 0x000000ffe80f7207 */ /* 0x000fe40004000000 */
[----:B------:R-:W-:Y:S02]  /*18b30*/  SEL R14, R9, RZ, !P0 ;  /* 0x000000ff090e7207 */ /* 0x000fe40004000000 */
[----:B-----5:R-:W-:Y:S01]  /*18b40*/  SHF.R.S32.HI R11, RZ, 0x1f, R0 ;  /* 0x0000001fff0b7819 */ /* 0x020fe20000011400 */
[----:B------:R-:W-:Y:S06]  /*18b50*/  @P3 BRA `(.L_x_2855) ;  /* 0x00000000009c3947 */ /* 0x000fec0003800000 */
[----:B------:R-:W0:Y:S01]  /*18b60*/  S2R R5, SR_TID.X ;  /* 0x0000000000057919 */ /* 0x000e220000002100 */
[----:B------:R-:W4:Y:S02]  /*18b70*/  LDC R9, c[0x0][0xbe8] ;  /* 0x0002fa00ff097b82 */ /* 0x000f240000000800 */
[----:B----4-:R-:W-:Y:S01]  /*18b80*/  IMAD R3, R8, R9, RZ ;  /* 0x0000000908037224 */ /* 0x010fe200078e02ff */
[----:B0-----:R-:W-:-:S04]  /*18b90*/  IADD3 R12, R206, -0x80, R5 ;  /* 0xffffff80ce0c7810 */ /* 0x001fc80007ffe005 */
        /* <DEDUP_REMOVED lines=9> */
[----:B------:R-:W0:Y:S08]  /*18c30*/  @P0 LDC R7, c[0x0][0xbec] ;  /* 0x0002fb00ff070b82 */ /* 0x000e300000000800 */
[----:B------:R-:W4:Y:S01]  /*18c40*/  @P0 LDC R21, c[0x0][0xbf0] ;  /* 0x0002fc00ff150b82 */ /* 0x000f220000000800 */
[----:B0-----:R-:W-:-:S04]  /*18c50*/  @P0 IMAD.HI.U32 R6, R12, R7, RZ ;  /* 0x000000070c060227 */ /* 0x001fc800078e00ff */
[----:B------:R-:W-:Y:S01]  /*18c60*/  IMAD R7, R225, UR5, R10 ;  /* 0x00000005e1077c24 */ /* 0x000fe2000f8e020a */
[----:B------:R-:W-:Y:S01]  /*18c70*/  ULDC.64 UR4, c[0x0][0xb98] ;  /* 0x0002e60000047ab9 */ /* 0x000fe20000000a00 */
[----:B----4-:R-:W-:Y:S02]  /*18c80*/  @P0 SHF.R.U32.HI R3, RZ, R21, R6 ;  /* 0x00000015ff030219 */ /* 0x010fe40000011606 */
[----:B------:R-:W-:Y:S02]  /*18c90*/  IMAD.IADD R5, R5, 0x1, R7 ;  /* 0x0000000105057824 */ /* 0x000fe400078e0207 */
[----:B------:R-:W-:Y:S02]  /*18ca0*/  IMAD R6, R14, UR4, RZ ;  /* 0x000000040e067c24 */ /* 0x000fe4000f8e02ff */
[----:B------:R-:W-:Y:S02]  /*18cb0*/  IMAD.MOV R7, RZ, RZ, -R3 ;  /* 0x000000ffff077224 */ /* 0x000fe400078e0a03 */
[----:B------:R-:W-:-:S04]  /*18cc0*/  IMAD.WIDE.U32 R4, R15, UR4, R4 ;  /* 0x000000040f047c25 */ /* 0x000fc8000f8e0004 */
[----:B------:R-:W-:Y:S01]  /*18cd0*/  IMAD R7, R9, R7, R12 ;  /* 0x0000000709077224 */ /* 0x000fe200078e020c */
[----:B------:R-:W-:Y:S01]  /*18ce0*/  SHF.R.S32.HI R9, RZ, 0x1f, R3 ;  /* 0x0000001fff097819 */ /* 0x000fe20000011403 */
[----:B------:R-:W-:Y:S01]  /*18cf0*/  IMAD R6, R15, UR5, R6 ;  /* 0x000000050f067c24 */ /* 0x000fe2000f8e0206 */
[----:B------:R-:W-:Y:S01]  /*18d00*/  IADD3 R4, P0, R3, R4, RZ ;  /* 0x0000000403047210 */ /* 0x000fe20007f1e0ff */
[----:B------:R-:W-:Y:S01]  /*18d10*/  ULDC.64 UR4, c[0x0][0xb88] ;  /* 0x0002e20000047ab9 */ /* 0x000fe20000000a00 */
        /* <DEDUP_REMOVED lines=11> */
.L_x_2855:
[----:B------:R-:W-:Y:S05]  /*18dd0*/  BSYNC B1 ;  /* 0x0000000000017941 */ /* 0x000fea0003800000 */
.L_x_2854:
[----:B------:R-:W4:Y:S01]  /*18de0*/  @P2 LDC R9, c[0x0][0xbf0] ;  /* 0x0002fc00ff092b82 */ /* 0x000f220000000800 */
[----:B------:R-:W-:Y:S01]  /*18df0*/  ULDC.64 UR4, c[0x0][0xaa0] ;  /* 0x0002a80000047ab9 */ /* 0x000fe20000000a00 */
[----:B0-----:R-:W-:Y:S02]  /*18e00*/  IMAD R7, R224, 0x20, R235 ;  /* 0x00000020e0077824 */ /* 0x001fe400078e02eb */
[----:B------:R-:W-:Y:S02]  /*18e10*/  IMAD R3, R11, UR4, RZ ;  /* 0x000000040b037c24 */ /* 0x000fe4000f8e02ff */
[----:B------:R-:W-:-:S04]  /*18e20*/  IMAD.WIDE.U32 R4, R0, UR4, RZ ;  /* 0x0000000400047c25 */ /* 0x000fc8000f8e00ff */
[----:B------:R-:W-:Y:S01]  /*18e30*/  IMAD R3, R0, UR5, R3 ;  /* 0x0000000500037c24 */ /* 0x000fe2000f8e0203 */
[----:B------:R-:W-:Y:S01]  /*18e40*/  ULDC.64 UR4, c[0x0][0xae8] ;  /* 0x0002ba0000047ab9 */ /* 0x000fe20000000a00 */
[----:B------:R-:W-:Y:S02]  /*18e50*/  IMAD.IADD R10, R206, 0x1, R7 ;  /* 0x00000001ce0a7824 */ /* 0x000fe400078e0207 */
[----:B------:R-:W-:Y:S02]  /*18e60*/  IMAD R0, R13, UR4, RZ ;  /* 0x000000040d007c24 */ /* 0x000fe4000f8e02ff */
[----:B------:R-:W-:Y:S02]  /*18e70*/  IMAD.IADD R5, R5, 0x1, R3 ;  /* 0x0000000105057824 */ /* 0x000fe400078e0203 */
[----:B------:R-:W-:Y:S02]  /*18e80*/  IMAD R7, R225, UR5, R0 ;  /* 0x00000005e1077c24 */ /* 0x000fe4000f8e0200 */
[----:B-1----:R-:W-:-:S04]  /*18e90*/  @P2 IMAD.HI.U32 R0, R10, R27, RZ ;  /* 0x0000001b0a002227 */ /* 0x002fc800078e00ff */
        /* <DEDUP_REMOVED lines=28> */
[----:B------:R0:W1:Y:S04]  /*19060*/  SHFL.IDX PT, R0, R4, RZ, 0x181f ;  /* 0x00181fff04007589 */ /* 0x00006800000e0000 */
[----:B------:R0:W4:Y:S02]  /*19070*/  SHFL.IDX PT, R14, R3, RZ, 0x181f ;  /* 0x00181fff030e7589 */ /* 0x00012400000e0000 */
.L_x_3076:
[----:B------:R-:W-:Y:S01]  /*19080*/  IMAD R8, R8, R25, RZ ;  /* 0x0000001908087224 */ /* 0x000fe200078e02ff */
[----:B------:R-:W-:Y:S01]  /*19090*/  BSSY B1, `(.L_x_2857) ;  /* 0x0000019000017945 */ /* 0x000fe20003800000 */
[----:B------:R-:W-:-:S05]  /*190a0*/  IMAD.IADD R7, R235, 0x1, R206 ;  /* 0x00000001eb077824 */ /* 0x000fca00078e02ce */
        /* <DEDUP_REMOVED lines=12> */
[----:B-1----:R-:W-:Y:S02]  /*19170*/  @!P3 LEA.HI.X R11, R208, R0, R5, 0x1, P5 ;  /* 0x00000000d00bb211 */ /* 0x002fe400028f0c05 */
        /* <DEDUP_REMOVED lines=10> */
.L_x_2858:
[----:B------:R-:W-:Y:S05]  /*19220*/  BSYNC B1 ;  /* 0x0000000000017941 */ /* 0x000fea0003800000 */
.L_x_2857:
[----:B------:R-:W-:-:S03]  /*19230*/  UMOV UR4, 0xffffffff ;  /* 0xffffffff00047882 */ /* 0x000fc60000000000 */
[----:B------:R-:W-:Y:S05]  /*19240*/  BRA.DIV UR4, `(.L_x_2859) ;  /* 0x0000009204f47947 */ /* 0x000fea000b800000 */
[----:B-1----:R1:W0:Y:S04]  /*19250*/  SHFL.IDX PT, R0, R4, 0x1, 0x181f ;  /* 0x00381f0004007f89 */ /* 0x00222800000e0000 */
[----:B----4-:R1:W4:Y:S02]  /*19260*/  SHFL.IDX PT, R14, R3, 0x1, 0x181f ;  /* 0x00381f00030e7f89 */ /* 0x01032400000e0000 */
.L_x_3080:
        /* <DEDUP_REMOVED lines=25> */
.L_x_2861:
[----:B------:R-:W-:Y:S05]  /*19400*/  BSYNC B1 ;  /* 0x0000000000017941 */ /* 0x000fea0003800000 */
.L_x_2860:
[----:B------:R-:W-:-:S03]  /*19410*/  UMOV UR4, 0xffffffff ;  /* 0xffffffff00047882 */ /* 0x000fc60000000000 */
[----:B------:R-:W-:Y:S05]  /*19420*/  BRA.DIV UR4, `(.L_x_2862) ;  /* 0x0000009204c47947 */ /* 0x000fea000b800000 */
[----:B0-----:R0:W0:Y:S04]  /*19430*/  SHFL.IDX PT, R0, R4, 0x2, 0x181f ;  /* 0x00581f0004007f89 */ /* 0x00102800000e0000 */
[----:B----4-:R4:W0:Y:S02]  /*19440*/  SHFL.IDX PT, R14, R3, 0x2, 0x181f ;  /* 0x00581f00030e7f89 */ /* 0x01082400000e0000 */
.L_x_3084:
        /* <DEDUP_REMOVED lines=25> */
.L_x_2864:
[----:B------:R-:W-:Y:S05]  /*195e0*/  BSYNC B1 ;  /* 0x0000000000017941 */ /* 0x000fea0003800000 */
.L_x_2863:
[----:B------:R-:W-:-:S03]  /*195f0*/  UMOV UR4, 0xffffffff ;  /* 0xffffffff00047882 */ /* 0x000fc60000000000 */
[----:B------:R-:W-:Y:S05]  /*19600*/  BRA.DIV UR4, `(.L_x_2865) ;  /* 0x0000009204947947 */ /* 0x000fea000b800000 */
[----:B0-----:R0:W0:Y:S04]  /*19610*/  SHFL.IDX PT, R0, R4, 0x3, 0x181f ;  /* 0x00781f0004007f89 */ /* 0x00102800000e0000 */
[----:B------:R0:W0:Y:S02]  /*19620*/  SHFL.IDX PT, R14, R3, 0x3, 0x181f ;  /* 0x00781f00030e7f89 */ /* 0x00002400000e0000 */
.L_x_3088:
[----:B01--4-:R-:W-:-:S05]  /*19630*/  VIADD R3, R7, 0x60 ;  /* 0x0000006007037836 */ /* 0x013fca0000000000 */
        /* <DEDUP_REMOVED lines=23> */
.L_x_2852:
[----:B------:R-:W-:Y:S05]  /*197b0*/  BSYNC B0 ;  /* 0x0000000000007941 */ /* 0x000fea0003800000 */
.L_x_2843:
[----:B------:R-:W-:Y:S02]  /*197c0*/  ULDC UR4, c[0x0][0xc3c] ;  /* 0x00030f0000047ab9 */ /* 0x000fe40000000800 */
[----:B---3--:R-:W-:-:S13]  /*197d0*/  ISETP.GE.AND P0, PT, R83, UR4, PT ;  /* 0x0000000453007c0c */ /* 0x008fda000bf06270 */
[----:B------:R-:W-:Y:S05]  /*197e0*/  @!P0 BRA `(.L_x_2866) ;  /* 0xfffffe7800188947 */ /* 0x000fea000383ffff */
[----:B------:R-:W-:Y:S05]  /*197f0*/  BRA `(.L_x_2660) ;  /* 0x0000007c00ac7947 */ /* 0x000fea0003800000 */
.L_x_2658:
[----:B------:R-:W-:-:S08]  /*19800*/  NOP ;  /* 0x0000000000007918 */ /* 0x000fd00000000000 */
[----:B--2---:R-:W0:-:S00]  /*19810*/  USETMAXREG.DEALLOC.CTAPOOL 0x18 ;  /* 0x00000018000079c8 */ /* 0x004e0000080e0500 */
        /* <DEDUP_REMOVED lines=16> */
.L_x_2867:
[----:B------:R-:W-:Y:S01]  /*19920*/  LOP3.LUT R0, R4, 0x1f, RZ, 0xc0, !PT ;  /* 0x0000001f04007812 */ /* 0x000fe200078ec0ff */
[----:B------:R-:W-:Y:S01]  /*19930*/  ULDC UR4, c[0x0][0xc3c] ;  /* 0x00030f0000047ab9 */ /* 0x000fe20000000800 */
[----:B------:R-:W1:Y:S01]  /*19940*/  S2UR UR6, SR_CTAID.X ;  /* 0x00000000000679c3 */ /* 0x000e620000002500 */
[----:B------:R-:W-:Y:S01]  /*19950*/  ULDC UR5, c[0x0][0xc38] ;  /* 0x00030e0000057ab9 */ /* 0x000fe20000000800 */
[----:B------:R-:W-:-:S04]  /*19960*/  ISETP.NE.AND P0, PT, R0, 0x1f, PT ;  /* 0x0000001f0000780c */ /* 0x000fc80003f05270 */
[----:B------:R-:W-:-:S13]  /*19970*/  ISETP.GE.OR P1, PT, R0, UR4, !P0 ;  /* 0x0000000400007c0c */ /* 0x000fda000c726670 */
[----:B0-----:R-:W0:Y:S02]  /*19980*/  @!P1 LDC.64 R2, c[0x0][0xc80] ;  /* 0x00032000ff029b82 */ /* 0x001e240000000a00 */
        /* <DEDUP_REMOVED lines=34> */
.L_x_2873:
        /* <DEDUP_REMOVED lines=12> */
.L_x_2872:
[----:B------:R-:W-:Y:S05]  /*19c70*/  BSYNC B0 ;  /* 0x0000000000007941 */ /* 0x000fea0003800000 */
.L_x_2871:
        /* <DEDUP_REMOVED lines=21> */
.L_x_2869:
        /* <DEDUP_REMOVED lines=20> */
.L_x_2874:
[----:B-12---:R-:W-:Y:S01]  /*19f10*/  IMAD.MOV R5, RZ, RZ, -R3 ;  /* 0x000000ffff057224 */ /* 0x006fe200078e0a03 */
[----:B------:R-:W-:Y:S01]  /*19f20*/  IABS R7, R9 ;  /* 0x0000000900077213 */ /* 0x000fe20000000000 */
[----:B---3--:R-:W-:Y:S02]  /*19f30*/  IMAD R16, R16, UR5, R8 ;  /* 0x0000000510107c24 */ /* 0x008fe4000f8e0208 */
        /* <DEDUP_REMOVED lines=22> */
[----:B------:R-:W-:Y:S01]  /*1a0a0*/  VIADDMNMX R11, R10, UR5, R11, PT ;  /* 0x000000050a0b7c46 */ /* 0x000fe2000b80010b */
[----:B------:R-:W-:-:S03]  /*1a0b0*/  IMAD.IADD R5, R8, 0x1, R5 ;  /* 0x0000000108057824 */ /* 0x000fc600078e0205 */
[----:B------:R-:W-:-:S04]  /*1a0c0*/  IABS R7, R11 ;  /* 0x0000000b00077213 */ /* 0x000fc80000000000 */
[----:B------:R-:W1:Y:S08]  /*1a0d0*/  I2F.RP R10, R7 ;  /* 0x00000007000a7306 */ /* 0x000e700000209400 */
[----:B-1----:R-:W1:Y:S02]  /*1a0e0*/  MUFU.RCP R10, R10 ;  /* 0x0000000a000a7308 */ /* 0x002e640000001000 */
[----:B-1----:R-:W-:Y:S01]  /*1a0f0*/  VIADD R3, R10, 0xffffffe ;  /* 0x0ffffffe0a037836 */ /* 0x002fe20000000000 */
[----:B------:R-:W-:-:S05]  /*1a100*/  IABS R10, R11 ;  /* 0x0000000b000a7213 */ /* 0x000fca0000000000 */
[----:B------:R-:W1:Y:S01]  /*1a110*/  F2I.FTZ.U32.TRUNC.NTZ R3, R3 ;  /* 0x0000000300037305 */ /* 0x000e62000021f000 */
[----:B------:R-:W-:Y:S02]  /*1a120*/  IMAD.MOV R10, RZ, RZ, -R10 ;  /* 0x000000ffff0a7224 */ /* 0x000fe400078e0a0a */
[----:B-1----:R-:W-:-:S04]  /*1a130*/  IMAD.MOV R2, RZ, RZ, -R3 ;  /* 0x000000ffff027224 */ /* 0x002fc800078e0a03 */
[----:B------:R-:W-:Y:S02]  /*1a140*/  IMAD R9, R2, R7, RZ ;  /* 0x0000000702097224 */ /* 0x000fe400078e02ff */
[----:B------:R-:W-:-:S04]  /*1a150*/  IMAD.MOV.U32 R2, RZ, RZ, RZ ;  /* 0x000000ffff027224 */ /* 0x000fc800078e00ff */
[----:B------:R-:W-:Y:S01]  /*1a160*/  IMAD.HI.U32 R2, R3, R9, R2 ;  /* 0x0000000903027227 */ /* 0x000fe200078e0002 */
[----:B------:R-:W-:Y:S02]  /*1a170*/  IABS R9, R8 ;  /* 0x0000000800097213 */ /* 0x000fe40000000000 */
[----:B------:R-:W-:-:S03]  /*1a180*/  LOP3.LUT R3, R8, R11, RZ, 0x3c, !PT ;  /* 0x0000000b08037212 */ /* 0x000fc600078e3cff */
        /* <DEDUP_REMOVED lines=16> */
.L_x_2870:
[----:B------:R-:W-:Y:S02]  /*1a290*/  IMAD.MOV.U32 R17, RZ, RZ, RZ ;  /* 0x000000ffff117224 */ /* 0x000fe400078e00ff */
[----:B------:R-:W-:Y:S02]  /*1a2a0*/  IMAD.U32 R16, RZ, RZ, UR6 ;  /* 0x00000006ff107e24 */ /* 0x000fe4000f8e00ff */
[----:B------:R-:W-:-:S07]  /*1a2b0*/  IMAD.MOV.U32 R18, RZ, RZ, RZ ;  /* 0x000000ffff127224 */ /* 0x000fce00078e00ff */
.L_x_2875:
[----:B------:R-:W-:-:S13]  /*1a2c0*/  ISETP.NE.AND P0, PT, R0, RZ, PT ;  /* 0x000000ff0000720c */ /* 0x000fda0003f05270 */
[----:B------:R-:W1:Y:S01]  /*1a2d0*/  @!P0 S2R R3, SR_CgaCtaId ;  /* 0x0000000000038919 */ /* 0x000e620000008800 */
[----:B------:R-:W-:-:S04]  /*1a2e0*/  @!P0 MOV R0, 0x400 ;  /* 0x0000040000008802 */ /* 0x000fc80000000f00 */
[----:B-1----:R-:W-:-:S05]  /*1a2f0*/  @!P0 LEA R0, R3, R0, 0x18 ;  /* 0x0000000003008211 */ /* 0x002fca00078ec0ff */
[----:B------:R2:W-:Y:S01]  /*1a300*/  @!P0 STS.128 [R0+0x228d0], R16 ;  /* 0x0228d01000008388 */ /* 0x0005e20000000c00 */
[----:B------:R-:W-:Y:S06]  /*1a310*/  BAR.ARV 0x5, 0x180 ;  /* 0x0146000000007b1d */ /* 0x000fec0000002000 */
.L_x_2868:
[----:B--2---:R-:W-:Y:S01]  /*1a320*/  IMAD.MOV.U32 R0, RZ, RZ, 0x1 ;  /* 0x00000001ff007424 */ /* 0x004fe200078e00ff */
[----:B------:R2:W-:Y:S01]  /*1a330*/  STL [R1+0x8], RZ ;  /* 0x000008ff01007387 */ /* 0x0005e20000100800 */
[----:B------:R-:W-:Y:S02]  /*1a340*/  ULDC UR4, c[0x0][0xc3c] ;  /* 0x00030f0000047ab9 */ /* 0x000fe40000000800 */
[----:B-1----:R-:W-:Y:S01]  /*1a350*/  ISETP.GE.AND P0, PT, R19, UR4, PT ;  /* 0x0000000413007c0c */ /* 0x002fe2000bf06270 */
[----:B------:R2:W-:Y:S04]  /*1a360*/  STL [R1+0x14], R0 ;  /* 0x0000140001007387 */ /* 0x0005e80000100800 */
[----:B------:R2:W-:Y:S08]  /*1a370*/  STL [R1+0x48], RZ ;  /* 0x000048ff01007387 */ /* 0x0005f00000100800 */
[----:B--2---:R-:W-:Y:S05]  /*1a380*/  @P0 BRA `(.L_x_2876) ;  /* 0x0000006c00e00947 */ /* 0x004fea0003800000 */
[----:B------:R-:W1:Y:S01]  /*1a390*/  S2UR UR5, SR_CgaCtaId ;  /* 0x00000000000579c3 */ /* 0x000e620000008800 */
[C---:B------:R-:W-:Y:S01]  /*1a3a0*/  IMAD.SHL.U32 R0, R4.reuse, 0x8, RZ ;  /* 0x0000000804007824 */ /* 0x040fe200078e00ff */
[----:B------:R-:W-:Y:S01]  /*1a3b0*/  LOP3.LUT R5, R4, 0x7f, RZ, 0xc0, !PT ;  /* 0x0000007f04057812 */ /* 0x000fe200078ec0ff */
[----:B------:R-:W-:Y:S01]  /*1a3c0*/  UMOV UR4, 0x400 ;  /* 0x0000040000047882 */ /* 0x000fe20000000000 */
[----:B------:R-:W-:Y:S01]  /*1a3d0*/  BSSY B8, `(.L_x_2876) ;  /* 0x00006f3000087945 */ /* 0x000fe20003800000 */
[----:B------:R-:W-:Y:S01]  /*1a3e0*/  ULDC.64 UR40, c[0x0][0x198] ;  /* 0x0000660000287ab9 */ /* 0x000fe20000000a00 */
[----:B------:R-:W-:Y:S01]  /*1a3f0*/  LOP3.LUT R3, R0, 0x1f8, RZ, 0xc0, !PT ;  /* 0x000001f800037812 */ /* 0x000fe200078ec0ff */
[----:B0-----:R-:W-:Y:S01]  /*1a400*/  IMAD.SHL.U32 R2, R5, 0x8, RZ ;  /* 0x0000000805027824 */ /* 0x001fe200078e00ff */
[----:B------:R-:W-:Y:S01]  /*1a410*/  SHF.R.U32.HI R5, RZ, 0x3, R5 ;  /* 0x00000003ff057819 */ /* 0x000fe20000011605 */
[----:B------:R-:W-:Y:S01]  /*1a420*/  ULDC UR36, c[0x0][0xc] ;  /* 0x0000030000247ab9 */ /* 0x000fe20000000800 */
[----:B------:R-:W-:Y:S01]  /*1a430*/  LOP3.LUT R3, R3, 0x38, R4, 0x78, !PT ;  /* 0x0000003803037812 */ /* 0x000fe200078e7804 */
[----:B------:R-:W-:-:S03]  /*1a440*/  IMAD.SHL.U32 R4, R4, 0x10, RZ ;  /* 0x0000001004047824 */ /* 0x000fc600078e00ff */
[----:B------:R-:W-:Y:S02]  /*1a450*/  LOP3.LUT R2, R3, 0x200, R2, 0xf8, !PT ;  /* 0x0000020003027812 */ /* 0x000fe400078ef802 */
[----:B------:R-:W-:Y:S01]  /*1a460*/  LOP3.LUT R0, R5, 0x70, R4, 0xf8, !PT ;  /* 0x0000007005007812 */ /* 0x000fe200078ef804 */
[----:B------:R-:W-:Y:S01]  /*1a470*/  IMAD.MOV.U32 R0, RZ, RZ, 0x1 ;  /* 0x00000001ff007424 */ /* 0x000fe200078e00ff */
[----:B-1----:R-:W-:-:S06]  /*1a480*/  ULEA UR4, UR5, UR4, 0x18 ;  /* 0x0000000405047291 */ /* 0x002fcc000f8ec03f */
[----:B------:R-:W-:-:S04]  /*1a490*/  IMAD.U32 R3, RZ, RZ, UR4 ;  /* 0x00000004ff037e24 */ /* 0x000fc8000f8e00ff */
[----:B------:R-:W-:Y:S01]  /*1a4a0*/  IMAD R2, R2, 0x2, R3 ;  /* 0x0000000202027824 */ /* 0x000fe200078e0203 */
[----:B------:R0:W-:Y:S04]  /*1a4b0*/  STL [R1+0x4], R3 ;  /* 0x0000040301007387 */ /* 0x0001e80000100800 */
[----:B------:R0:W-:Y:S04]  /*1a4c0*/  STL [R1+0x34], R2 ;  /* 0x0000340201007387 */ /* 0x0001e80000100800 */
[----:B------:R0:W-:Y:S04]  /*1a4d0*/  STL [R1+0x48], RZ ;  /* 0x000048ff01007387 */ /* 0x0001e80000100800 */
[----:B------:R0:W-:Y:S04]  /*1a4e0*/  STL [R1+0x18], R0 ;  /* 0x0000180001007387 */ /* 0x0001e80000100800 */
[----:B------:R0:W-:Y:S04]  /*1a4f0*/  STL [R1+0xc], RZ ;  /* 0x00000cff01007387 */ /* 0x0001e80000100800 */
[----:B------:R0:W-:Y:S04]  /*1a500*/  STL [R1+0x8], RZ ;  /* 0x000008ff01007387 */ /* 0x0001e80000100800 */
[----:B------:R0:W-:Y:S02]  /*1a510*/  STL [R1+0x14], R0 ;  /* 0x0000140001007387 */ /* 0x0001e40000100800 */
.L_x_3032:
[----:B------:R-:W-:Y:S05]  /*1a520*/  YIELD ;  /* 0x0000000000007946 */ /* 0x000fea0003800000 */
[----:B------:R-:W-:Y:S01]  /*1a530*/  ULDC.64 UR4, c[0x0][0xa28] ;  /* 0x00028a0000047ab9 */ /* 0x000fe20000000a00 */
[----:B0-----:R-:W-:Y:S02]  /*1a540*/  CS2R R6, SRZ ;  /* 0x0000000000067805 */ /* 0x001fe4000001ff00 */
[----:B------:R-:W-:Y:S01]  /*1a550*/  ISETP.NE.U32.AND P0, PT, RZ, UR4, PT ;  /* 0x00000004ff007c0c */ /* 0x000fe2000bf05070 */
[----:B-1----:R-:W1:Y:S01]  /*1a560*/  LDC.64 R12, c[0x0][0xa00] ;  /* 0x00028000ff0c7b82 */ /* 0x002e620000000a00 */
[----:B------:R-:W-:Y:S01]  /*1a570*/  ULDC.64 UR6, c[0x0][0xa08] ;  /* 0x0002820000067ab9 */ /* 0x000fe20000000a00 */
[----:B------:R-:W-:Y:S01]  /*1a580*/  ULDC.64 UR8, c[0x0][0xa10] ;  /* 0x0002840000087ab9 */ /* 0x000fe20000000a00 */
[----:B------:R-:W-:Y:S01]  /*1a590*/  ISETP.NE.AND.EX P0, PT, RZ, UR5, PT, P0 ;  /* 0x00000005ff007c0c */ /* 0x000fe2000bf05300 */
[----:B------:R-:W-:-:S04]  /*1a5a0*/  ULDC.64 UR4, c[0x0][0xa18] ;  /* 0x0002860000047ab9 */ /* 0x000fc80000000a00 */
[----:B--2---:R-:W2:Y:S08]  /*1a5b0*/  LDC.64 R4, c[0x0][0xa08] ;  /* 0x00028200ff047b82 */ /* 0x004eb00000000a00 */
[----:B0-----:R-:W0:Y:S02]  /*1a5c0*/  @P0 LDC.64 R2, c[0x0][0xa28] ;  /* 0x00028a00ff020b82 */ /* 0x001e240000000a00 */
[----:B0-----:R-:W-:-:S05]  /*1a5d0*/  @P0 IMAD.WIDE R2, R19, 0x4, R2 ;  /* 0x0000000413020825 */ /* 0x001fca00078e0202 */
[----:B-----5:R0:W5:Y:S01]  /*1a5e0*/  @P0 LDG.E R6, desc[UR38][R2.64] ;  /* 0x0000002602060981 */ /* 0x020162000c1e1900 */
[----:B------:R-:W-:Y:S01]  /*1a5f0*/  ISETP.NE.U32.AND P0, PT, RZ, UR4, PT ;  /* 0x00000004ff007c0c */ /* 0x000fe2000bf05070 */
[----:B-1----:R-:W-:Y:S01]  /*1a600*/  IMAD.WIDE R12, R19, 0x4, R12 ;  /* 0x00000004130c7825 */ /* 0x002fe200078e020c */
[----:B------:R-:W-:Y:S02]  /*1a610*/  ISETP.NE.U32.AND P2, PT, RZ, UR6, PT ;  /* 0x00000006ff007c0c */ /* 0x000fe4000bf45070 */
[----:B------:R-:W-:Y:S01]  /*1a620*/  ISETP.NE.AND.EX P0, PT, RZ, UR5, PT, P0 ;  /* 0x00000005ff007c0c */ /* 0x000fe2000bf05300 */
[----:B------:R-:W-:Y:S01]  /*1a630*/  ULDC.64 UR4, c[0x0][0xa00] ;  /* 0x0002800000047ab9 */ /* 0x000fe20000000a00 */
[----:B------:R-:W-:Y:S01]  /*1a640*/  ISETP.NE.U32.AND P4, PT, RZ, UR8, PT ;  /* 0x00000008ff007c0c */ /* 0x000fe2000bf85070 */
[----:B------:R-:W-:Y:S01]  /*1a650*/  IMAD.MOV.U32 R8, RZ, RZ, RZ ;  /* 0x000000ffff087224 */ /* 0x000fe200078e00ff */
[----:B------:R-:W-:Y:S01]  /*1a660*/  ISETP.NE.U32.AND P1, PT, RZ, UR4, PT ;  /* 0x00000004ff007c0c */ /* 0x000fe2000bf25070 */
[----:B0-----:R-:W0:Y:S01]  /*1a670*/  LDC.64 R2, c[0x0][0xa10] ;  /* 0x00028400ff027b82 */ /* 0x001e220000000a00 */
[----:B------:R-:W-:-:S02]  /*1a680*/  IMAD.MOV.U32 R0, RZ, RZ, RZ ;  /* 0x000000ffff007224 */ /* 0x000fc400078e00ff */
[----:B------:R-:W-:Y:S01]  /*1a690*/  ISETP.NE.AND.EX P3, PT, RZ, UR5, PT, P1 ;  /* 0x00000005ff007c0c */ /* 0x000fe2000bf65310 */
[----:B--2---:R-:W-:-:S04]  /*1a6a0*/  IMAD.WIDE R4, R19, 0x4, R4 ;  /* 0x0000000413047825 */ /* 0x004fc800078e0204 */
[----:B------:R-:W1:Y:S01]  /*1a6b0*/  @P0 LDC.64 R10, c[0x0][0xa18] ;  /* 0x00028600ff0a0b82 */ /* 0x000e620000000a00 */
[----:B------:R-:W-:Y:S01]  /*1a6c0*/  ULDC UR4, c[0x0][0x288] ;  /* 0x0000a20000047ab9 */ /* 0x000fe20000000800 */
[----:B------:R-:W-:Y:S02]  /*1a6d0*/  ISETP.NE.AND.EX P1, PT, RZ, UR7, PT, P2 ;  /* 0x00000007ff007c0c */ /* 0x000fe4000bf25320 */
[----:B------:R-:W-:-:S04]  /*1a6e0*/  ISETP.NE.AND.EX P2, PT, RZ, UR9, PT, P4 ;  /* 0x00000009ff007c0c */ /* 0x000fc8000bf45340 */
[----:B------:R-:W2:Y:S07]  /*1a6f0*/  @P3 LDG.E R7, desc[UR38][R12.64] ;  /* 0x000000260c073981 */ /* 0x000eae000c1e1900 */
[----:B------:R-:W5:Y:S01]  /*1a700*/  @P1 LDG.E R8, desc[UR38][R4.64] ;  /* 0x0000002604081981 */ /* 0x000f62000c1e1900 */
        /* <DEDUP_REMOVED lines=15> */
[----:B--2---:R0:W-:Y:S01]  /*1a800*/  STL [R1+0x38], R7 ;  /* 0x0000380701007387 */ /* 0x0041e20000100800 */
[----:B------:R-:W-:Y:S02]  /*1a810*/  IMAD.MOV.U32 R11, RZ, RZ, R7 ;  /* 0x000000ffff0b7224 */ /* 0x000fe400078e0007 */
[----:B0-----:R-:W-:Y:S01]  /*1a820*/  IMAD.U32 R7, RZ, RZ, UR4 ;  /* 0x00000004ff077e24 */ /* 0x001fe2000f8e00ff */
[----:B------:R-:W-:Y:S06]  /*1a830*/  @P0 BRA `(.L_x_2877) ;  /* 0x0000000000140947 */ /* 0x000fec0003800000 */
[----:B------:R-:W-:Y:S05]  /*1a840*/  @!P3 BRA `(.L_x_2877) ;  /* 0x000000000010b947 */ /* 0x000fea0003800000 */
[----:B------:R-:W2:Y:S04]  /*1a850*/  LDG.E R9, desc[UR38][R12.64] ;  /* 0x000000260c097981 */ /* 0x000ea8000c1e1900 */
[----:B------:R-:W2:Y:S02]  /*1a860*/  LDG.E R12, desc[UR38][R12.64+0x4] ;  /* 0x000004260c0c7981 */ /* 0x000ea4000c1e1900 */
[----:B--2---:R-:W-:-:S05]  /*1a870*/  IMAD.IADD R11, R12, 0x1, -R9 ;  /* 0x000000010c0b7824 */ /* 0x004fca00078e0a09 */
[----:B------:R0:W-:Y:S02]  /*1a880*/  STL [R1+0x38], R11 ;  /* 0x0000380b01007387 */ /* 0x0001e40000100800 */
.L_x_2877:
[----:B-----5:R-:W-:Y:S01]  /*1a890*/  IMAD.IADD R8, R8, 0x1, R6 ;  /* 0x0000000108087824 */ /* 0x020fe200078e0206 */
[----:B------:R-:W-:Y:S02]  /*1a8a0*/  ULDC.64 UR4, c[0x0][0xa20] ;  /* 0x0002880000047ab9 */ /* 0x000fe40000000a00 */
[----:B------:R-:W-:Y:S02]  /*1a8b0*/  ISETP.NE.U32.AND P0, PT, RZ, UR4, PT ;  /* 0x00000004ff007c0c */ /* 0x000fe4000bf05070 */
[----:B------:R1:W-:Y:S02]  /*1a8c0*/  STL [R1+0x20], R8 ;  /* 0x0000200801007387 */ /* 0x0003e40000100800 */
[----:B------:R-:W-:-:S13]  /*1a8d0*/  ISETP.NE.AND.EX P0, PT, RZ, UR5, PT, P0 ;  /* 0x00000005ff007c0c */ /* 0x000fda000bf05300 */
[----:B-1----:R-:W-:Y:S05]  /*1a8e0*/  @!P0 BRA `(.L_x_2878) ;  /* 0x0000000000108947 */ /* 0x002fea0003800000 */
[----:B------:R-:W1:Y:S02]  /*1a8f0*/  LDC.64 R4, c[0x0][0xa20] ;  /* 0x00028800ff047b82 */ /* 0x000e640000000a00 */
[----:B-1----:R-:W-:-:S05]  /*1a900*/  IMAD.WIDE R4, R19, 0x4, R4 ;  /* 0x0000000413047825 */ /* 0x002fca00078e0204 */
[----:B------:R1:W5:Y:S01]  /*1a910*/  LDG.E R7, desc[UR38][R4.64] ;  /* 0x0000002604077981 */ /* 0x000362000c1e1900 */
[----:B------:R-:W-:Y:S05]  /*1a920*/  BRA `(.L_x_2879) ;  /* 0x0000000000107947 */ /* 0x000fea0003800000 */
.L_x_2878:
[----:B------:R-:W-:Y:S05]  /*1a930*/  @!P1 BRA `(.L_x_2879) ;  /* 0x00000000000c9947 */ /* 0x000fea0003800000 */
[----:B------:R-:W2:Y:S04]  /*1a940*/  LDG.E R7, desc[UR38][R4.64] ;  /* 0x0000002604077981 */ /* 0x000ea8000c1e1900 */
[----:B------:R-:W2:Y:S02]  /*1a950*/  LDG.E R4, desc[UR38][R4.64+0x4] ;  /* 0x0000042604047981 */ /* 0x000ea4000c1e1900 */
[----:B--2---:R-:W-:-:S07]  /*1a960*/  IMAD.IADD R7, R4, 0x1, -R7 ;  /* 0x0000000104077824 */ /* 0x004fce00078e0a07 */
.L_x_2879:
[----:B-1----:R-:W2:Y:S04]  /*1a970*/  @P2 LDG.E R4, desc[UR38][R2.64] ;  /* 0x0000002602042981 */ /* 0x002ea8000c1e1900 */
[----:B------:R1:W2:Y:S01]  /*1a980*/  @P2 LDG.E R2, desc[UR38][R2.64+0x4] ;  /* 0x0000042602022981 */ /* 0x0002a2000c1e1900 */
[----:B------:R-:W-:Y:S02]  /*1a990*/  IMAD.SHL.U32 R12, R17, 0x80, RZ ;  /* 0x00000080110c7824 */ /* 0x000fe400078e00ff */
[----:B-----5:R-:W-:Y:S02]  /*1a9a0*/  IMAD.IADD R9, R7, 0x1, -R6 ;  /* 0x0000000107097824 */ /* 0x020fe400078e0a06 */
[----:B------:R-:W-:Y:S01]  /*1a9b0*/  VIADD R7, R12, 0x7f ;  /* 0x0000007f0c077836 */ /* 0x000fe20000000000 */
[----:B------:R3:W-:Y:S01]  /*1a9c0*/  STL [R1+0x28], R12 ;  /* 0x0000280c01007387 */ /* 0x0007e20000100800 */
[----:B-1----:R-:W1:Y:S02]  /*1a9d0*/  LDC R3, c[0x0][0x448] ;  /* 0x00011200ff037b82 */ /* 0x002e640000000800 */
[----:B-1----:R-:W-:-:S13]  /*1a9e0*/  ISETP.NE.AND P1, PT, R3, 0x1, PT ;  /* 0x000000010300780c */ /* 0x002fda0003f25270 */
[----:B------:R-:W1:Y:S08]  /*1a9f0*/  @P1 LDC R3, c[0x0][0x44c] ;  /* 0x00011300ff031b82 */ /* 0x000e700000000800 */
[----:B------:R-:W4:Y:S01]  /*1aa00*/  @P1 LDC R5, c[0x0][0x450] ;  /* 0x00011400ff051b82 */ /* 0x000f220000000800 */
[----:B--2---:R-:W-:Y:S02]  /*1aa10*/  @P2 IMAD.IADD R10, R2, 0x1, -R4 ;  /* 0x00000001020a2824 */ /* 0x004fe400078e0a04 */
[----:B-1----:R-:W-:-:S04]  /*1aa20*/  @P1 IMAD.HI.U32 R2, R7, R3, RZ ;  /* 0x0000000307021227 */ /* 0x002fc800078e00ff */
[----:B------:R-:W-:Y:S01]  /*1aa30*/  IMAD.IADD R6, R9, 0x1, R10 ;  /* 0x0000000109067824 */ /* 0x000fe200078e020a */
[----:B----4-:R-:W-:-:S03]  /*1aa40*/  @P1 SHF.R.U32.HI R7, RZ, R5, R2 ;  /* 0x00000005ff071219 */ /* 0x010fc60000011602 */
[C---:B------:R-:W-:Y:S01]  /*1aa50*/  VIADD R2, R6.reuse, 0x5f ;  /* 0x0000005f06027836 */ /* 0x040fe20000000000 */
[----:B------:R-:W-:-:S03]  /*1aa60*/  IADD3 R17, R6, 0x1, -R11 ;  /* 0x0000000106117810 */ /* 0x000fc60007ffe80b */
[----:B------:R-:W-:-:S04]  /*1aa70*/  IMAD.HI R2, R2, 0x2aaaaaab, RZ ;  /* 0x2aaaaaab02027827 */ /* 0x000fc800078e02ff */
[----:B------:R-:W-:Y:S01]  /*1aa80*/  IMAD.IADD R7, R17, 0x1, R7 ;  /* 0x0000000111077824 */ /* 0x000fe200078e0207 */
[----:B------:R-:W-:-:S04]  /*1aa90*/  SHF.R.U32.HI R21, RZ, 0x1f, R2 ;  /* 0x0000001fff157819 */ /* 0x000fc80000011602 */
[----:B------:R-:W-:Y:S02]  /*1aaa0*/  LEA.HI.SX32 R21, R2, R21, 0x1c ;  /* 0x0000001502157211 */ /* 0x000fe400078fe2ff */
[----:B------:R-:W1:Y:S02]  /*1aab0*/  LDC.64 R2, c[0x0][0x9e0] ;  /* 0x00027800ff027b82 */ /* 0x000e640000000a00 */
[----:B-1----:R-:W-:Y:S01]  /*1aac0*/  ISETP.GE.AND P3, PT, R3, 0x1, PT ;  /* 0x000000010300780c */ /* 0x002fe20003f66270 */
        /* <DEDUP_REMOVED lines=8> */
[----:B------:R-:W1:Y:S02]  /*1ab50*/  @P0 LDC.64 R4, c[0x0][0x9e8] ;  /* 0x00027a00ff040b82 */ /* 0x000e640000000a00 */
[----:B-1----:R-:W-:-:S05]  /*1ab60*/  @P0 IMAD.HI.U32 R4, R2, R4, RZ ;  /* 0x0000000402040227 */ /* 0x002fca00078e00ff */
[----:B------:R-:W-:-:S04]  /*1ab70*/  @P0 SHF.R.U32.HI R2, RZ, R5, R4 ;  /* 0x00000005ff020219 */ /* 0x000fc80000011604 */
[----:B------:R-:W-:Y:S01]  /*1ab80*/  LOP3.LUT R2, RZ, R2, RZ, 0x33, !PT ;  /* 0x00000002ff027212 */ /* 0x000fe200078e33ff */
[----:B------:R-:W-:Y:S06]  /*1ab90*/  BRA `(.L_x_2883) ;  /* 0x0000000000107947 */ /* 0x000fec0003800000 */
.L_x_2882:
[----:B------:R-:W-:-:S13]  /*1aba0*/  ISETP.NE.AND P0, PT, R3, 0x1, PT ;  /* 0x000000010300780c */ /* 0x000fda0003f05270 */
[----:B------:R-:W1:Y:S02]  /*1abb0*/  @P0 LDC.64 R4, c[0x0][0x9e8] ;  /* 0x00027a00ff040b82 */ /* 0x000e640000000a00 */
[----:B-1----:R-:W-:-:S05]  /*1abc0*/  @P0 IMAD.HI.U32 R4, R2, R4, RZ ;  /* 0x0000000402040227 */ /* 0x002fca00078e00ff */
[----:B------:R-:W-:-:S07]  /*1abd0*/  @P0 SHF.R.U32.HI R2, RZ, R5, R4 ;  /* 0x00000005ff020219 */ /* 0x000fce0000011604 */
.L_x_2883:
[----:B------:R-:W-:Y:S05]  /*1abe0*/  BSYNC B0 ;  /* 0x0000000000007941 */ /* 0x000fea0003800000 */
.L_x_2881:
[----:B------:R-:W-:-:S05]  /*1abf0*/  IMAD R2, R2, R3, R3 ;  /* 0x0000000302027224 */ /* 0x000fca00078e0203 */
[----:B------:R-:W-:-:S07]  /*1ac00*/  VIMNMX R8, R8, R2, PT ;  /* 0x0000000208087248 */ /* 0x000fce0003fe0100 */
.L_x_2880:
[----:B------:R-:W1:Y:S01]  /*1ac10*/  @P1 LDC R4, c[0x0][0x44c] ;  /* 0x00011300ff041b82 */ /* 0x000e620000000800 */
[----:B------:R-:W-:Y:S01]  /*1ac20*/  IMAD.MOV.U32 R2, RZ, RZ, R12 ;  /* 0x000000ffff027224 */ /* 0x000fe200078e000c */
[----:B------:R-:W-:Y:S01]  /*1ac30*/  ULDC UR4, c[0x0][0x9dc] ;  /* 0x0002770000047ab9 */ /* 0x000fe20000000800 */
[----:B------:R-:W-:-:S05]  /*1ac40*/  IMAD.IADD R20, R6, 0x1, -R11 ;  /* 0x0000000106147824 */ /* 0x000fca00078e0a0b */
[----:B------:R-:W2:Y:S01]  /*1ac50*/  @P1 LDC R5, c[0x0][0x450] ;  /* 0x00011400ff051b82 */ /* 0x000ea20000000800 */
[----:B-1----:R-:W-:-:S05]  /*1ac60*/  @P1 IMAD.HI.U32 R4, R12, R4, RZ ;  /* 0x000000040c041227 */ /* 0x002fca00078e00ff */
[----:B--2---:R-:W-:-:S05]  /*1ac70*/  @P1 SHF.R.U32.HI R2, RZ, R5, R4 ;  /* 0x00000005ff021219 */ /* 0x004fca0000011604 */
[----:B------:R-:W-:-:S04]  /*1ac80*/  IMAD.IADD R2, R20, 0x1, R2 ;  /* 0x0000000114027824 */ /* 0x000fc800078e0202 */
[----:B------:R-:W-:Y:S01]  /*1ac90*/  VIADD R6, R2, -UR4 ;  /* 0x8000000402067c36 */ /* 0x000fe20008000000 */
[----:B------:R-:W-:Y:S06]  /*1aca0*/  @!P3 BRA `(.L_x_2884) ;  /* 0x000000000044b947 */ /* 0x000fec0003800000 */
[----:B------:R-:W-:Y:S01]  /*1acb0*/  ISETP.GT.AND P0, PT, R2, -0x1, PT ;  /* 0xffffffff0200780c */ /* 0x000fe20003f04270 */
[----:B------:R-:W-:-:S12]  /*1acc0*/  BSSY B0, `(.L_x_2885) ;  /* 0x000000d000007945 */ /* 0x000fd80003800000 */
        /* <DEDUP_REMOVED lines=8> */
.L_x_2886:
[----:B------:R-:W-:-:S13]  /*1ad50*/  ISETP.NE.AND P0, PT, R3, 0x1, PT ;  /* 0x000000010300780c */ /* 0x000fda0003f05270 */
[----:B------:R-:W1:Y:S02]  /*1ad60*/  @P0 LDC.64 R4, c[0x0][0x9e8] ;  /* 0x00027a00ff040b82 */ /* 0x000e640000000a00 */
[----:B-1----:R-:W-:-:S05]  /*1ad70*/  @P0 IMAD.HI.U32 R4, R2, R4, RZ ;  /* 0x0000000402040227 */ /* 0x002fca00078e00ff */
[----:B------:R-:W-:-:S07]  /*1ad80*/  @P0 SHF.R.U32.HI R2, RZ, R5, R4 ;  /* 0x00000005ff020219 */ /* 0x000fce0000011604 */
.L_x_2887:
[----:B------:R-:W-:Y:S05]  /*1ad90*/  BSYNC B0 ;  /* 0x0000000000007941 */ /* 0x000fea0003800000 */
.L_x_2885:
[----:B------:R-:W-:-:S05]  /*1ada0*/  IMAD R2, R2, R3, RZ ;  /* 0x0000000302027224 */ /* 0x000fca00078e02ff */
[----:B------:R-:W-:-:S07]  /*1adb0*/  VIMNMX R6, R6, R2, !PT ;  /* 0x0000000206067248 */ /* 0x000fce0007fe0100 */
.L_x_2884:
[----:B------:R-:W-:Y:S01]  /*1adc0*/  VIADD R8, R8, 0x5f ;  /* 0x0000005f08087836 */ /* 0x000fe20000000000 */
[----:B------:R-:W-:Y:S01]  /*1add0*/  BSSY B0, `(.L_x_2888) ;  /* 0x000014f000007945 */ /* 0x000fe20003800000 */
        /* <DEDUP_REMOVED lines=26> */
[----:B------:R-:W1:Y:S02]  /*1af80*/  S2R R5, SR_TID.X ;  /* 0x0000000000057919 */ /* 0x000e640000002100 */
[----:B-1----:R-:W-:-:S04]  /*1af90*/  SHF.R.U32.HI R5, RZ, 0x5, R5 ;  /* 0x00000005ff057819 */ /* 0x002fc80000011605 */
[----:B------:R-:W-:-:S05]  /*1afa0*/  LOP3.LUT R5, R5, 0x3, RZ, 0xc0, !PT ;  /* 0x0000000305057812 */ /* 0x000fca00078ec0ff */
[----:B------:R1:W2:Y:S02]  /*1afb0*/  SHFL.IDX PT, R14, R5, RZ, 0x1f ;  /* 0x00001fff050e7589 */ /* 0x0002a400000e0000 */
.L_x_3091:
[----:B--2---:R-:W-:Y:S02]  /*1afc0*/  ISETP.NE.AND P0, PT, R14, RZ, PT ;  /* 0x000000ff0e00720c */ /* 0x004fe40003f05270 */
[----:B------:R-:W-:-:S11]  /*1afd0*/  PLOP3.LUT P6, PT, PT, PT, PT, 0x8, 0x0 ;  /* 0x000000000000781c */ /* 0x000fd60003fce170 */
[----:B------:R-:W-:Y:S05]  /*1afe0*/  @P0 BRA `(.L_x_2891) ;  /* 0x00000000000c0947 */ /* 0x000fea0003800000 */
[----:B------:R-:W-:-:S03]  /*1aff0*/  UMOV UR4, 0xffffffff ;  /* 0xffffffff00047882 */ /* 0x000fc60000000000 */
[----:B------:R-:W-:Y:S05]  /*1b000*/  BRA.DIV UR4, `(.L_x_2892) ;  /* 0x0000007a04907947 */ /* 0x000fea000b800000 */
[----:B------:R-:W-:-:S13]  /*1b010*/  ELECT P6, URZ, PT ;  /* 0x00000000003f782f */ /* 0x000fda00038c0000 */
.L_x_2891:
[----:B-1----:R-:W2:Y:S04]  /*1b020*/  LDL R5, [R1+0x48] ;  /* 0x0000480001057983 */ /* 0x002ea80000100800 */
[----:B------:R-:W3:Y:S01]  /*1b030*/  LDL R7, [R1+0x4] ;  /* 0x0000040001077983 */ /* 0x000ee20000100800 */
[----:B------:R-:W-:Y:S01]  /*1b040*/  BSSY B1, `(.L_x_2893) ;  /* 0x0000008000017945 */ /* 0x000fe20003800000 */
[----:B--2---:R-:W-:-:S05]  /*1b050*/  VIADD R5, R5, 0x1 ;  /* 0x0000000105057836 */ /* 0x004fca0000000000 */
[----:B------:R-:W-:-:S04]  /*1b060*/  LEA.HI R6, R5, R5, RZ, 0x1 ;  /* 0x0000000505067211 */ /* 0x000fc800078f08ff */
[----:B------:R-:W-:-:S05]  /*1b070*/  LOP3.LUT R6, R6, 0xfffffffe, RZ, 0xc0, !PT ;  /* 0xfffffffe06067812 */ /* 0x000fca00078ec0ff */
[----:B------:R-:W-:-:S05]  /*1b080*/  IMAD.IADD R5, R5, 0x1, -R6 ;  /* 0x0000000105057824 */ /* 0x000fca00078e0a06 */
[----:B------:R-:W-:-:S04]  /*1b090*/  SHF.L.U32 R5, R5, 0x1f, RZ ;  /* 0x0000001f05057819 */ /* 0x000fc800000006ff */
[----:B---3--:R-:W1:Y:S02]  /*1b0a0*/  SYNCS.PHASECHK.TRANS64.TRYWAIT P0, [R7+URZ+0x22820], R5 ;  /* 0x02282005070075a7 */ /* 0x008e64000800017f */
[----:B-1----:R-:W-:Y:S05]  /*1b0b0*/  @!P0 BRA `(.L_x_2894) ;  /* 0x0000007800848947 */ /* 0x002fea0003800000 */
.L_x_3094:
[----:B------:R-:W-:Y:S05]  /*1b0c0*/  BSYNC B1 ;  /* 0x0000000000017941 */ /* 0x000fea0003800000 */
.L_x_2893:
[----:B------:R-:W-:Y:S04]  /*1b0d0*/  BSSY B1, `(.L_x_2895) ;  /* 0x0000082000017945 */ /* 0x000fe80003800000 */
[----:B------:R-:W-:Y:S05]  /*1b0e0*/  @!P6 BRA `(.L_x_2896) ;  /* 0x000000080000e947 */ /* 0x000fea0003800000 */
[----:B------:R-:W2:Y:S04]  /*1b0f0*/  LDL R9, [R1+0x4] ;  /* 0x0000040001097983 */ /* 0x000ea80000100800 */
[----:B-1----:R-:W2:Y:S04]  /*1b100*/  LDL R6, [R1+0xc] ;  /* 0x00000c0001067983 */ /* 0x002ea80000100800 */
[----:B------:R-:W3:Y:S01]  /*1b110*/  LDL R8, [R1+0x18] ;  /* 0x0000180001087983 */ /* 0x000ee20000100800 */
[----:B------:R-:W-:Y:S01]  /*1b120*/  BSSY B2, `(.L_x_2897) ;  /* 0x0000008000027945 */ /* 0x000fe20003800000 */
[----:B------:R-:W1:Y:S02]  /*1b130*/  S2R R7, SR_TID.X ;  /* 0x0000000000077919 */ /* 0x000e640000002100 */
[----:B-1----:R-:W-:-:S04]  /*1b140*/  LOP3.LUT R7, R7, 0x7f, RZ, 0xc0, !PT ;  /* 0x0000007f07077812 */ /* 0x002fc800078ec0ff */
[----:B------:R-:W-:Y:S01]  /*1b150*/  ISETP.NE.AND P1, PT, R7, RZ, PT ;  /* 0x000000ff0700720c */ /* 0x000fe20003f25270 */
[----:B--2---:R-:W-:Y:S01]  /*1b160*/  IMAD R6, R6, 0x8, R9 ;  /* 0x0000000806067824 */ /* 0x004fe200078e0209 */
[----:B---3--:R-:W-:-:S04]  /*1b170*/  SHF.L.U32 R9, R8, 0x1f, RZ ;  /* 0x0000001f08097819 */ /* 0x008fc800000006ff */
[----:B------:R-:W1:Y:S02]  /*1b180*/  SYNCS.PHASECHK.TRANS64.TRYWAIT P0, [R6+URZ+0x228a0], R9 ;  /* 0x0228a009060075a7 */ /* 0x000e64000800017f */
[----:B-1----:R-:W-:Y:S05]  /*1b190*/  @!P0 BRA `(.L_x_2898) ;  /* 0x0000007800648947 */ /* 0x002fea0003800000 */
.L_x_3095:
[----:B------:R-:W-:Y:S05]  /*1b1a0*/  BSYNC B2 ;  /* 0x0000000000027941 */ /* 0x000fea0003800000 */
.L_x_2897:
        /* <DEDUP_REMOVED lines=9> */
.L_x_2900:
[----:B------:R-:W-:Y:S05]  /*1b240*/  BSYNC B2 ;  /* 0x0000000000027941 */ /* 0x000fea0003800000 */
.L_x_2899:
        /* <DEDUP_REMOVED lines=14> */
.L_x_2901:
        /* <DEDUP_REMOVED lines=10> */
[----:B------:R-:W2:Y:S01]  /*1b3d0*/  SYNCS.PHASECHK.TRANS64.TRYWAIT P0, [R6+URZ+0x228c0], R9 ;  /* 0x0228c009060075a7 */ /* 0x000ea2000800017f */
[----:B------:R-:W-:Y:S04]  /*1b3e0*/  BSSY B2, `(.L_x_2902) ;  /* 0x0000002000027945 */ /* 0x000fe80003800000 */
[----:B--2---:R-:W-:Y:S05]  /*1b3f0*/  @!P0 BRA `(.L_x_2903) ;  /* 0x0000007400e08947 */ /* 0x004fea0003800000 */
.L_x_3096:
[----:B------:R-:W-:Y:S05]  /*1b400*/  BSYNC B2 ;  /* 0x0000000000027941 */ /* 0x000fea0003800000 */
.L_x_2902:
[----:B------:R-:W-:Y:S01]  /*1b410*/  BSSY B2, `(.L_x_2904) ;  /* 0x000000b000027945 */ /* 0x000fe20003800000 */
[----:B------:R-:W-:Y:S02]  /*1b420*/  IMAD.MOV.U32 R10, RZ, RZ, 0x0 ;  /* 0x00000000ff0a7424 */ /* 0x000fe400078e00ff */
[----:B0-----:R-:W-:Y:S01]  /*1b430*/  IMAD.MOV.U32 R11, RZ, RZ, 0x12f00000 ;  /* 0x12f00000ff0b7424 */ /* 0x001fe200078e00ff */
[----:B------:R-:W-:Y:S06]  /*1b440*/  @P1 BRA `(.L_x_2905) ;  /* 0x00000000001c1947 */ /* 0x000fec0003800000 */
[----:B------:R-:W0:Y:S01]  /*1b450*/  S2R R8, SR_TID.X ;  /* 0x0000000000087919 */ /* 0x000e220000002100 */
[----:B------:R-:W-:-:S04]  /*1b460*/  IMAD.MOV.U32 R7, RZ, RZ, 0xc000 ;  /* 0x0000c000ff077424 */ /* 0x000fc800078e00ff */
[----:B------:R3:W-:Y:S01]  /*1b470*/  SYNCS.ARRIVE.TRANS64 RZ, [R6+URZ+0x228b0], R7 ;  /* 0x0228b00706ff79a7 */ /* 0x0007e2000800003f */
[----:B0-----:R-:W-:-:S04]  /*1b480*/  LOP3.LUT R8, R8, 0x1f, RZ, 0xc0, !PT ;  /* 0x0000001f08087812 */ /* 0x001fc800078ec0ff */
[----:B------:R-:W-:-:S13]  /*1b490*/  ISETP.NE.AND P0, PT, R8, RZ, PT ;  /* 0x000000ff0800720c */ /* 0x000fda0003f05270 */
[----:B---3--:R-:W-:Y:S05]  /*1b4a0*/  @!P0 BRA `(.L_x_2905) ;  /* 0x0000000000048947 */ /* 0x008fea0003800000 */
[----:B------:R-:W-:Y:S01]  /*1b4b0*/  BPT.TRAP 0x1 ;  /* 0x000000040000795c */ /* 0x000fe20000300000 */
.L_x_2905:
[----:B------:R-:W-:Y:S05]  /*1b4c0*/  BSYNC B2 ;  /* 0x0000000000027941 */ /* 0x000fea0003800000 */
.L_x_2904:
[----:B------:R-:W3:Y:S04]  /*1b4d0*/  LDL R8, [R1+0x4] ;  /* 0x0000040001087983 */ /* 0x000ee80000100800 */
[----:B------:R-:W3:Y:S01]  /*1b4e0*/  LDL R7, [R1+0xc] ;  /* 0x00000c0001077983 */ /* 0x000ee20000100800 */
[----:B------:R-:W-:Y:S01]  /*1b4f0*/  R2UR UR10, R12 ;  /* 0x000000000c0a72ca */ /* 0x000fe200000e0000 */
[----:B------:R-:W-:Y:S01]  /*1b500*/  UIADD3 UR4, UP0, UR40, 0x670, URZ ;  /* 0x0000067028047890 */ /* 0x000fe2000ff1e03f */
[----:B------:R-:W-:Y:S01]  /*1b510*/  R2UR UR6, R10 ;  /* 0x000000000a0672ca */ /* 0x000fe200000e0000 */
[----:B-12---:R-:W-:Y:S01]  /*1b520*/  VIADD R6, R6, 0x228b0 ;  /* 0x000228b006067836 */ /* 0x006fe20000000000 */
[----:B------:R-:W-:Y:S01]  /*1b530*/  R2UR UR7, R11 ;  /* 0x000000000b0772ca */ /* 0x000fe200000e0000 */
[----:B------:R-:W-:Y:S01]  /*1b540*/  UIADD3.X UR5, URZ, UR41, URZ, UP0, !UPT ;  /* 0x000000293f057290 */ /* 0x000fe200087fe43f */
[----:B------:R-:W-:Y:S01]  /*1b550*/  PLOP3.LUT P0, PT, PT, PT, PT, 0x80, 0x0 ;  /* 0x000000000000781c */ /* 0x000fe20003f0f070 */
[----:B---3--:R-:W-:-:S04]  /*1b560*/  IMAD R7, R7, 0xc000, R8 ;  /* 0x0000c00007077824 */ /* 0x008fc800078e0208 */
[----:B------:R-:W-:-:S08]  /*1b570*/  VIADD R8, R7, 0x400 ;  /* 0x0000040007087836 */ /* 0x000fd00000000000 */
.L_x_2906:
        /* <DEDUP_REMOVED lines=15> */
.L_x_2907:
        /* <DEDUP_REMOVED lines=15> */
.L_x_2908:
        /* <DEDUP_REMOVED lines=15> */
.L_x_2909:
        /* <DEDUP_REMOVED lines=10> */
.L_x_2896:
[----:B------:R-:W-:Y:S05]  /*1b8f0*/  BSYNC B1 ;  /* 0x0000000000017941 */ /* 0x000fea0003800000 */
.L_x_2895:
[----:B------:R-:W1:Y:S04]  /*1b900*/  LDL.LU R9, [R1+0xc] ;  /* 0x00000c0001097983 */ /* 0x000e680000300800 */
[----:B------:R-:W2:Y:S01]  /*1b910*/  LDL.LU R8, [R1+0x18] ;  /* 0x0000180001087983 */ /* 0x000ea20000300800 */
[----:B------:R-:W-:Y:S01]  /*1b920*/  VIADD R4, R4, 0xfffffffe ;  /* 0xfffffffe04047836 */ /* 0x000fe20000000000 */
[----:B------:R-:W-:-:S04]  /*1b930*/  PLOP3.LUT P0, PT, PT, PT, PT, 0x8, 0x0 ;  /* 0x000000000000781c */ /* 0x000fc80003f0e170 */
[----:B------:R-:W-:Y:S01]  /*1b940*/  ISETP.GE.AND P2, PT, R4, R3, PT ;  /* 0x000000030400720c */ /* 0x000fe20003f46270 */
[----:B-1----:R-:W-:-:S05]  /*1b950*/  VIADD R5, R9, 0x1 ;  /* 0x0000000109057836 */ /* 0x002fca0000000000 */
[----:B------:R-:W-:-:S04]  /*1b960*/  ISETP.NE.AND P1, PT, R5, 0x2, PT ;  /* 0x000000020500780c */ /* 0x000fc80003f25270 */
[----:B------:R-:W-:Y:S02]  /*1b970*/  SEL R6, RZ, 0x1, P1 ;  /* 0x00000001ff067807 */ /* 0x000fe40000800000 */
[----:B------:R-:W-:Y:S02]  /*1b980*/  SEL R5, R5, RZ, P1 ;  /* 0x000000ff05057207 */ /* 0x000fe40000800000 */
[----:B--2---:R-:W-:-:S03]  /*1b990*/  LOP3.LUT R8, R8, R6, RZ, 0x3c, !PT ;  /* 0x0000000608087212 */ /* 0x004fc600078e3cff */
[----:B------:R1:W-:Y:S04]  /*1b9a0*/  STL [R1+0xc], R5 ;  /* 0x00000c0501007387 */ /* 0x0003e80000100800 */
[----:B------:R1:W-:Y:S01]  /*1b9b0*/  STL [R1+0x18], R8 ;  /* 0x0000180801007387 */ /* 0x0003e20000100800 */
[----:B------:R-:W-:Y:S05]  /*1b9c0*/  @!P2 BRA `(.L_x_2889) ;  /* 0x00000008003ca947 */ /* 0x000fea0003800000 */
.L_x_2925:
[----:B------:R-:W-:Y:S05]  /*1b9d0*/  YIELD ;  /* 0x0000000000007946 */ /* 0x000fea0003800000 */
[----:B------:R-:W-:Y:S04]  /*1b9e0*/  BSSY B1, `(.L_x_2910) ;  /* 0x0000081000017945 */ /* 0x000fe80003800000 */
[----:B--2---:R-:W-:Y:S05]  /*1b9f0*/  @!P6 BRA `(.L_x_2911) ;  /* 0x0000000400fce947 */ /* 0x004fea0003800000 */
[----:B-1----:R-:W2:Y:S04]  /*1ba00*/  LDL R8, [R1+0x4] ;  /* 0x0000040001087983 */ /* 0x002ea80000100800 */
[----:B------:R-:W2:Y:S04]  /*1ba10*/  LDL R5, [R1+0xc] ;  /* 0x00000c0001057983 */ /* 0x000ea80000100800 */
        /* <DEDUP_REMOVED lines=9> */
.L_x_3097:
[----:B------:R-:W-:Y:S05]  /*1bab0*/  BSYNC B2 ;  /* 0x0000000000027941 */ /* 0x000fea0003800000 */
.L_x_2912:
        /* <DEDUP_REMOVED lines=9> */
.L_x_2915:
[----:B------:R-:W-:Y:S05]  /*1bb50*/  BSYNC B2 ;  /* 0x0000000000027941 */ /* 0x000fea0003800000 */
.L_x_2914:
        /* <DEDUP_REMOVED lines=13> */
.L_x_2916:
        /* <DEDUP_REMOVED lines=13> */
.L_x_3098:
[----:B------:R-:W-:Y:S05]  /*1bd00*/  BSYNC B2 ;  /* 0x0000000000027941 */ /* 0x000fea0003800000 */
.L_x_2917:
[----:B------:R-:W-:Y:S01]  /*1bd10*/  BSSY B2, `(.L_x_2919) ;  /* 0x000000b000027945 */ /* 0x000fe20003800000 */
[----:B------:R-:W-:Y:S02]  /*1bd20*/  IMAD.MOV.U32 R10, RZ, RZ, 0x0 ;  /* 0x00000000ff0a7424 */ /* 0x000fe400078e00ff */
[----:B0-----:R-:W-:Y:S01]  /*1bd30*/  IMAD.MOV.U32 R11, RZ, RZ, 0x12f00000 ;  /* 0x12f00000ff0b7424 */ /* 0x001fe200078e00ff */
[----:B------:R-:W-:Y:S06]  /*1bd40*/  @P2 BRA `(.L_x_2920) ;  /* 0x00000000001c2947 */ /* 0x000fec0003800000 */
[----:B------:R-:W0:Y:S01]  /*1bd50*/  S2R R7, SR_TID.X ;  /* 0x0000000000077919 */ /* 0x000e220000002100 */
[----:B-12---:R-:W-:-:S04]  /*1bd60*/  IMAD.MOV.U32 R6, RZ, RZ, 0xc000 ;  /* 0x0000c000ff067424 */ /* 0x006fc800078e00ff */
[----:B------:R3:W-:Y:S01]  /*1bd70*/  SYNCS.ARRIVE.TRANS64 RZ, [R5+URZ+0x228b0], R6 ;  /* 0x0228b00605ff79a7 */ /* 0x0007e2000800003f */
[----:B0-----:R-:W-:-:S04]  /*1bd80*/  LOP3.LUT R7, R7, 0x1f, RZ, 0xc0, !PT ;  /* 0x0000001f07077812 */ /* 0x001fc800078ec0ff */
[----:B------:R-:W-:-:S13]  /*1bd90*/  ISETP.NE.AND P1, PT, R7, RZ, PT ;  /* 0x000000ff0700720c */ /* 0x000fda0003f25270 */
[----:B---3--:R-:W-:Y:S05]  /*1bda0*/  @!P1 BRA `(.L_x_2920) ;  /* 0x0000000000049947 */ /* 0x008fea0003800000 */
[----:B------:R-:W-:Y:S01]  /*1bdb0*/  BPT.TRAP 0x1 ;  /* 0x000000040000795c */ /* 0x000fe20000300000 */
.L_x_2920:
[----:B------:R-:W-:Y:S05]  /*1bdc0*/  BSYNC B2 ;  /* 0x0000000000027941 */ /* 0x000fea0003800000 */
.L_x_2919:
[----:B------:R-:W3:Y:S04]  /*1bdd0*/  LDL R7, [R1+0x4] ;  /* 0x0000040001077983 */ /* 0x000ee80000100800 */
[----:B-12---:R-:W3:Y:S01]  /*1bde0*/  LDL R6, [R1+0xc] ;  /* 0x00000c0001067983 */ /* 0x006ee20000100800 */
[----:B------:R-:W-:Y:S01]  /*1bdf0*/  R2UR UR10, R12 ;  /* 0x000000000c0a72ca */ /* 0x000fe200000e0000 */
[----:B------:R-:W-:Y:S01]  /*1be00*/  UIADD3 UR4, UP0, UR40, 0x670, URZ ;  /* 0x0000067028047890 */ /* 0x000fe2000ff1e03f */
[----:B------:R-:W-:Y:S01]  /*1be10*/  R2UR UR6, R10 ;  /* 0x000000000a0672ca */ /* 0x000fe200000e0000 */
[----:B------:R-:W-:Y:S01]  /*1be20*/  VIADD R5, R5, 0x228b0 ;  /* 0x000228b005057836 */ /* 0x000fe20000000000 */
[----:B------:R-:W-:Y:S01]  /*1be30*/  R2UR UR7, R11 ;  /* 0x000000000b0772ca */ /* 0x000fe200000e0000 */
[----:B------:R-:W-:Y:S01]  /*1be40*/  UIADD3.X UR5, URZ, UR41, URZ, UP0, !UPT ;  /* 0x000000293f057290 */ /* 0x000fe200087fe43f */
[----:B------:R-:W-:Y:S01]  /*1be50*/  PLOP3.LUT P1, PT, PT, PT, PT, 0x80, 0x0 ;  /* 0x000000000000781c */ /* 0x000fe20003f2f070 */
[----:B---3--:R-:W-:-:S04]  /*1be60*/  IMAD R6, R6, 0xc000, R7 ;  /* 0x0000c00006067824 */ /* 0x008fc800078e0207 */
[----:B------:R-:W-:-:S08]  /*1be70*/  VIADD R7, R6, 0x400 ;  /* 0x0000040006077836 */ /* 0x000fd00000000000 */
.L_x_2921:
        /* <DEDUP_REMOVED lines=15> */
.L_x_2922:
        /* <DEDUP_REMOVED lines=15> */
.L_x_2923:
        /* <DEDUP_REMOVED lines=15> */
.L_x_2924:
        /* <DEDUP_REMOVED lines=10> */
.L_x_2911:
[----:B------:R-:W-:Y:S05]  /*1c1f0*/  BSYNC B1 ;  /* 0x0000000000017941 */ /* 0x000fea0003800000 */
.L_x_2910:
[----:B------:R-:W1:Y:S04]  /*1c200*/  LDL.LU R9, [R1+0xc] ;  /* 0x00000c0001097983 */ /* 0x000e680000300800 */
[----:B------:R-:W2:Y:S01]  /*1c210*/  LDL.LU R7, [R1+0x18] ;  /* 0x0000180001077983 */ /* 0x000ea20000300800 */
[C---:B------:R-:W-:Y:S01]  /*1c220*/  ISETP.GT.AND P2, PT, R4.reuse, R3, PT ;  /* 0x000000030400720c */ /* 0x040fe20003f44270 */
[----:B------:R-:W-:Y:S02]  /*1c230*/  VIADD R4, R4, 0xffffffff ;  /* 0xffffffff04047836 */ /* 0x000fe40000000000 */
[----:B-1----:R-:W-:-:S05]  /*1c240*/  VIADD R5, R9, 0x1 ;  /* 0x0000000109057836 */ /* 0x002fca0000000000 */
[----:B------:R-:W-:-:S04]  /*1c250*/  ISETP.NE.AND P1, PT, R5, 0x2, PT ;  /* 0x000000020500780c */ /* 0x000fc80003f25270 */
[----:B------:R-:W-:Y:S02]  /*1c260*/  SEL R6, RZ, 0x1, P1 ;  /* 0x00000001ff067807 */ /* 0x000fe40000800000 */
[----:B------:R-:W-:Y:S02]  /*1c270*/  SEL R5, R5, RZ, P1 ;  /* 0x000000ff05057207 */ /* 0x000fe40000800000 */
[----:B--2---:R-:W-:-:S05]  /*1c280*/  LOP3.LUT R7, R7, R6, RZ, 0x3c, !PT ;  /* 0x0000000607077212 */ /* 0x004fca00078e3cff */
[----:B------:R2:W-:Y:S04]  /*1c290*/  STL [R1+0x18], R7 ;  /* 0x0000180701007387 */ /* 0x0005e80000100800 */
[----:B------:R2:W-:Y:S01]  /*1c2a0*/  STL [R1+0xc], R5 ;  /* 0x00000c0501007387 */ /* 0x0005e20000100800 */
[----:B------:R-:W-:Y:S05]  /*1c2b0*/  @P2 BRA `(.L_x_2925) ;  /* 0xfffffff400c42947 */ /* 0x000fea000383ffff */
.L_x_2889:
[----:B------:R-:W-:Y:S05]  /*1c2c0*/  BSYNC B0 ;  /* 0x0000000000007941 */ /* 0x000fea0003800000 */
.L_x_2888:
[----:B--2---:R-:W2:Y:S01]  /*1c2d0*/  LDL R7, [R1+0x28] ;  /* 0x0000280001077983 */ /* 0x004ea20000100800 */
[----:B------:R-:W3:Y:S01]  /*1c2e0*/  LDC R0, c[0x0][0x448] ;  /* 0x00011200ff007b82 */ /* 0x000ee20000000800 */
[----:B------:R-:W-:Y:S07]  /*1c2f0*/  @!P0 WARPSYNC.ALL ;  /* 0x0000000000008948 */ /* 0x000fee0003800000 */
[----:B------:R-:W-:Y:S01]  /*1c300*/  @!P0 BAR.SYNC.DEFER_BLOCKING 0xc, 0x180 ;  /* 0x0306000000008b1d */ /* 0x000fe20000010000 */
[----:B---3--:R-:W-:-:S13]  /*1c310*/  ISETP.NE.AND P1, PT, R0, 0x1, PT ;  /* 0x000000010000780c */ /* 0x008fda0003f25270 */
[----:B------:R-:W3:Y:S08]  /*1c320*/  @P1 LDC R2, c[0x0][0x44c] ;  /* 0x00011300ff021b82 */ /* 0x000ef00000000800 */
[----:B------:R-:W4:Y:S01]  /*1c330*/  @P1 LDC R3, c[0x0][0x450] ;  /* 0x00011400ff031b82 */ /* 0x000f220000000800 */
[----:B--2---:R-:W-:-:S04]  /*1c340*/  VIADD R0, R7, 0x7f ;  /* 0x0000007f07007836 */ /* 0x004fc80000000000 */
[----:B---3--:R-:W-:-:S05]  /*1c350*/  @P1 IMAD.HI.U32 R2, R0, R2, RZ ;  /* 0x0000000200021227 */ /* 0x008fca00078e00ff */
[----:B----4-:R-:W-:Y:S02]  /*1c360*/  @P1 SHF.R.U32.HI R0, RZ, R3, R2 ;  /* 0x00000003ff001219 */ /* 0x010fe40000011602 */
[----:B------:R-:W2:Y:S03]  /*1c370*/  LDC.64 R2, c[0x0][0x9e0] ;  /* 0x00027800ff027b82 */ /* 0x000ea60000000a00 */
[----:B------:R-:W-:Y:S01]  /*1c380*/  IMAD.IADD R0, R17, 0x1, R0 ;  /* 0x0000000111007824 */ /* 0x000fe200078e0200 */
[----:B--2---:R-:W-:-:S03]  /*1c390*/  ISETP.GE.AND P2, PT, R3, 0x1, PT ;  /* 0x000000010300780c */ /* 0x004fc60003f46270 */
[----:B------:R-:W-:-:S10]  /*1c3a0*/  IMAD.IADD R2, R0, 0x1, R2 ;  /* 0x0000000100027824 */ /* 0x000fd400078e0202 */
[----:B------:R-:W-:Y:S05]  /*1c3b0*/  @!P2 BRA `(.L_x_2926) ;  /* 0x000000000048a947 */ /* 0x000fea0003800000 */
[C---:B------:R-:W-:Y:S01]  /*1c3c0*/  ISETP.GT.AND P0, PT, R0.reuse, RZ, PT ;  /* 0x000000ff0000720c */ /* 0x040fe20003f04270 */
[----:B------:R-:W-:Y:S01]  /*1c3d0*/  BSSY B0, `(.L_x_2927) ;  /* 0x000000e000007945 */ /* 0x000fe20003800000 */
[----:B------:R-:W-:-:S11]  /*1c3e0*/  VIADD R6, R0, 0xffffffff ;  /* 0xffffffff00067836 */ /* 0x000fd60000000000 */
[----:B------:R-:W-:Y:S05]  /*1c3f0*/  @P0 BRA `(.L_x_2928) ;  /* 0x00000000001c0947 */ /* 0x000fea0003800000 */
[----:B------:R-:W-:Y:S01]  /*1c400*/  ISETP.NE.AND P0, PT, R3, 0x1, PT ;  /* 0x000000010300780c */ /* 0x000fe20003f05270 */
[----:B------:R-:W-:-:S12]  /*1c410*/  IMAD.MOV R0, RZ, RZ, -R0 ;  /* 0x000000ffff007224 */ /* 0x000fd800078e0a00 */
[----:B-1----:R-:W1:Y:S02]  /*1c420*/  @P0 LDC.64 R4, c[0x0][0x9e8] ;  /* 0x00027a00ff040b82 */ /* 0x002e640000000a00 */
[----:B-1----:R-:W-:-:S05]  /*1c430*/  @P0 IMAD.HI.U32 R4, R0, R4, RZ ;  /* 0x0000000400040227 */ /* 0x002fca00078e00ff */
[----:B------:R-:W-:-:S04]  /*1c440*/  @P0 SHF.R.U32.HI R0, RZ, R5, R4 ;  /* 0x00000005ff000219 */ /* 0x000fc80000011604 */
[----:B------:R-:W-:Y:S01]  /*1c450*/  LOP3.LUT R6, RZ, R0, RZ, 0x33, !PT ;  /* 0x00000000ff067212 */ /* 0x000fe200078e33ff */
[----:B------:R-:W-:Y:S06]  /*1c460*/  BRA `(.L_x_2929) ;  /* 0x0000000000107947 */ /* 0x000fec0003800000 */
.L_x_2928:
[----:B------:R-:W-:-:S13]  /*1c470*/  ISETP.NE.AND P0, PT, R3, 0x1, PT ;  /* 0x000000010300780c */ /* 0x000fda0003f05270 */
[----:B-1----:R-:W1:Y:S02]  /*1c480*/  @P0 LDC.64 R4, c[0x0][0x9e8] ;  /* 0x00027a00ff040b82 */ /* 0x002e640000000a00 */
[----:B-1----:R-:W-:-:S05]  /*1c490*/  @P0 IMAD.HI.U32 R4, R6, R4, RZ ;  /* 0x0000000406040227 */ /* 0x002fca00078e00ff */
[----:B------:R-:W-:-:S07]  /*1c4a0*/  @P0 SHF.R.U32.HI R6, RZ, R5, R4 ;  /* 0x00000005ff060219 */ /* 0x000fce0000011604 */
.L_x_2929:
[----:B------:R-:W-:Y:S05]  /*1c4b0*/  BSYNC B0 ;  /* 0x0000000000007941 */ /* 0x000fea0003800000 */
.L_x_2927:
[----:B------:R-:W-:-:S05]  /*1c4c0*/  IMAD R6, R6, R3, R3 ;  /* 0x0000000306067224 */ /* 0x000fca00078e0203 */
[----:B------:R-:W-:-:S07]  /*1c4d0*/  VIMNMX R2, R2, R6, PT ;  /* 0x0000000602027248 */ /* 0x000fce0003fe0100 */
.L_x_2926:
[----:B------:R-:W-:Y:S01]  /*1c4e0*/  VIADD R0, R2, 0x5f ;  /* 0x0000005f02007836 */ /* 0x000fe20000000000 */
[----:B------:R-:W2:Y:S01]  /*1c4f0*/  @P1 LDC R4, c[0x0][0x450] ;  /* 0x00011400ff041b82 */ /* 0x000ea20000000800 */
[----:B------:R-:W-:Y:S02]  /*1c500*/  ULDC UR4, c[0x0][0x9dc] ;  /* 0x0002770000047ab9 */ /* 0x000fe40000000800 */
[----:B------:R-:W-:-:S05]  /*1c510*/  IMAD.HI R0, R0, 0x2aaaaaab, RZ ;  /* 0x2aaaaaab00007827 */ /* 0x000fca00078e02ff */
[----:B------:R-:W-:-:S04]  /*1c520*/  SHF.R.U32.HI R2, RZ, 0x1f, R0 ;  /* 0x0000001fff027819 */ /* 0x000fc80000011600 */
[----:B------:R-:W-:Y:S02]  /*1c530*/  LEA.HI.SX32 R2, R0, R2, 0x1c ;  /* 0x0000000200027211 */ /* 0x000fe400078fe2ff */
[----:B------:R-:W3:Y:S02]  /*1c540*/  @P1 LDC R0, c[0x0][0x44c] ;  /* 0x00011300ff001b82 */ /* 0x000ee40000000800 */
[----:B------:R-:W-:Y:S01]  /*1c550*/  VIMNMX R6, R21, R2, PT ;  /* 0x0000000215067248 */ /* 0x000fe20003fe0100 */
[----:B------:R-:W-:-:S04]  /*1c560*/  IMAD.MOV.U32 R2, RZ, RZ, R7 ;  /* 0x000000ffff027224 */ /* 0x000fc800078e0007 */
[----:B------:R4:W-:Y:S01]  /*1c570*/  STL [R1+0x2c], R6 ;  /* 0x00002c0601007387 */ /* 0x0009e20000100800 */
[----:B---3--:R-:W-:-:S05]  /*1c580*/  @P1 IMAD.HI.U32 R0, R7, R0, RZ ;  /* 0x0000000007001227 */ /* 0x008fca00078e00ff */
[----:B--2---:R-:W-:-:S05]  /*1c590*/  @P1 SHF.R.U32.HI R2, RZ, R4, R0 ;  /* 0x00000004ff021219 */ /* 0x004fca0000011600 */
[----:B------:R-:W-:-:S04]  /*1c5a0*/  IMAD.IADD R0, R20, 0x1, R2 ;  /* 0x0000000114007824 */ /* 0x000fc800078e0202 */
[----:B------:R-:W-:Y:S01]  /*1c5b0*/  VIADD R2, R0, -UR4 ;  /* 0x8000000400027c36 */ /* 0x000fe20008000000 */
[----:B----4-:R-:W-:Y:S06]  /*1c5c0*/  @!P2 BRA `(.L_x_2930) ;  /* 0x000000000044a947 */ /* 0x010fec0003800000 */
[----:B------:R-:W-:Y:S01]  /*1c5d0*/  ISETP.GT.AND P0, PT, R0, -0x1, PT ;  /* 0xffffffff0000780c */ /* 0x000fe20003f04270 */
[----:B------:R-:W-:-:S12]  /*1c5e0*/  BSSY B0, `(.L_x_2931) ;  /* 0x000000d000007945 */ /* 0x000fd80003800000 */
[----:B------:R-:W-:Y:S05]  /*1c5f0*/  @P0 BRA `(.L_x_2932) ;  /* 0x00000000001c0947 */ /* 0x000fea0003800000 */
[----:B------:R-:W-:Y:S02]  /*1c600*/  ISETP.NE.AND P0, PT, R3, 0x1, PT ;  /* 0x000000010300780c */ /* 0x000fe40003f05270 */
[----:B------:R-:W-:-:S11]  /*1c610*/  LOP3.LUT R0, RZ, R0, RZ, 0x33, !PT ;  /* 0x00000000ff007212 */ /* 0x000fd600078e33ff */
[----:B-1----:R-:W1:Y:S02]  /*1c620*/  @P0 LDC.64 R4, c[0x0][0x9e8] ;  /* 0x00027a00ff040b82 */ /* 0x002e640000000a00 */
[----:B-1----:R-:W-:-:S05]  /*1c630*/  @P0 IMAD.HI.U32 R4, R0, R4, RZ ;  /* 0x0000000400040227 */ /* 0x002fca00078e00ff */
[----:B------:R-:W-:-:S04]  /*1c640*/  @P0 SHF.R.U32.HI R0, RZ, R5, R4 ;  /* 0x00000005ff000219 */ /* 0x000fc80000011604 */
[----:B------:R-:W-:Y:S01]  /*1c650*/  LOP3.LUT R0, RZ, R0, RZ, 0x33, !PT ;  /* 0x00000000ff007212 */ /* 0x000fe200078e33ff */
[----:B------:R-:W-:Y:S06]  /*1c660*/  BRA `(.L_x_2933) ;  /* 0x0000000000107947 */ /* 0x000fec0003800000 */
.L_x_2932:
[----:B------:R-:W-:-:S13]  /*1c670*/  ISETP.NE.AND P0, PT, R3, 0x1, PT ;  /* 0x000000010300780c */ /* 0x000fda0003f05270 */
[----:B-1----:R-:W1:Y:S02]  /*1c680*/  @P0 LDC.64 R4, c[0x0][0x9e8] ;  /* 0x00027a00ff040b82 */ /* 0x002e640000000a00 */
[----:B-1----:R-:W-:-:S05]  /*1c690*/  @P0 IMAD.HI.U32 R4, R0, R4, RZ ;  /* 0x0000000400040227 */ /* 0x002fca00078e00ff */
[----:B------:R-:W-:-:S07]  /*1c6a0*/  @P0 SHF.R.U32.HI R0, RZ, R5, R4 ;  /* 0x00000005ff000219 */ /* 0x000fce0000011604 */
.L_x_2933:
[----:B------:R-:W-:Y:S05]  /*1c6b0*/  BSYNC B0 ;  /* 0x0000000000007941 */ /* 0x000fea0003800000 */
.L_x_2931:
[----:B------:R-:W-:-:S05]  /*1c6c0*/  IMAD R0, R0, R3, RZ ;  /* 0x0000000300007224 */ /* 0x000fca00078e02ff */
[----:B------:R-:W-:-:S07]  /*1c6d0*/  VIMNMX R2, R2, R0, !PT ;  /* 0x0000000002027248 */ /* 0x000fce0007fe0100 */
.L_x_2930:
[----:B------:R-:W-:Y:S01]  /*1c6e0*/  IMAD.HI R2, R2, 0x2aaaaaab, RZ ;  /* 0x2aaaaaab02027827 */ /* 0x000fe200078e02ff */
[----:B------:R-:W-:Y:S04]  /*1c6f0*/  BSSY B7, `(.L_x_2934) ;  /* 0x00003fa000077945 */ /* 0x000fe80003800000 */
[----:B------:R-:W-:-:S04]  /*1c700*/  SHF.R.U32.HI R0, RZ, 0x1f, R2 ;  /* 0x0000001fff007819 */ /* 0x000fc80000011602 */
[----:B------:R-:W-:-:S04]  /*1c710*/  LEA.HI.SX32 R0, R2, R0, 0x1c ;  /* 0x0000000002007211 */ /* 0x000fc800078fe2ff */
[----:B------:R-:W-:-:S04]  /*1c720*/  VIMNMX R3, RZ, R0, !PT ;  /* 0x00000000ff037248 */ /* 0x000fc80007fe0100 */
[----:B------:R-:W-:Y:S01]  /*1c730*/  ISETP.GT.AND P0, PT, R6, R3, PT ;  /* 0x000000030600720c */ /* 0x000fe20003f04270 */
[----:B------:R2:W-:-:S12]  /*1c740*/  STL [R1+0x24], R3 ;  /* 0x0000240301007387 */ /* 0x0005d80000100800 */
[----:B--2---:R-:W-:Y:S05]  /*1c750*/  @P0 BRA `(.L_x_2935) ;  /* 0x0000000000440947 */ /* 0x004fea0003800000 */
[----:B------:R-:W2:Y:S02]  /*1c760*/  S2R R3, SR_TID.X ;  /* 0x0000000000037919 */ /* 0x000ea40000002100 */
[----:B--2---:R-:W-:-:S04]  /*1c770*/  LOP3.LUT R3, R3, 0x7f, RZ, 0xc0, !PT ;  /* 0x0000007f03037812 */ /* 0x004fc800078ec0ff */
[----:B------:R-:W-:-:S13]  /*1c780*/  ISETP.NE.AND P0, PT, R3, RZ, PT ;  /* 0x000000ff0300720c */ /* 0x000fda0003f05270 */
[----:B------:R-:W-:Y:S05]  /*1c790*/  @P0 BRA `(.L_x_2936) ;  /* 0x0000003c00bc0947 */ /* 0x000fea0003800000 */
[----:B------:R-:W2:Y:S01]  /*1c7a0*/  S2R R3, SR_LANEID ;  /* 0x0000000000037919 */ /* 0x000ea20000000000 */
[----:B------:R-:W-:Y:S02]  /*1c7b0*/  VOTEU.ANY UR4, UPT, PT ;  /* 0x0000000000047886 */ /* 0x000fe400038e0100 */
[----:B------:R-:W2:Y:S08]  /*1c7c0*/  FLO.U32 R0, UR4 ;  /* 0x0000000400007d00 */ /* 0x000eb000080e0000 */
[----:B-1----:R-:W1:Y:S01]  /*1c7d0*/  POPC R5, UR4 ;  /* 0x0000000400057d09 */ /* 0x002e620008000000 */
[----:B--2---:R-:W-:-:S02]  /*1c7e0*/  ISETP.EQ.U32.AND P0, PT, R0, R3, PT ;  /* 0x000000030000720c */ /* 0x004fc40003f02070 */
[----:B------:R-:W1:Y:S11]  /*1c7f0*/  LDC.64 R2, c[0x0][0xc60] ;  /* 0x00031800ff027b82 */ /* 0x000e760000000a00 */
[----:B-1----:R-:W2:Y:S01]  /*1c800*/  @P0 ATOMG.E.ADD.STRONG.GPU PT, R3, desc[UR38][R2.64], R5 ;  /* 0x00000005020309a8 */ /* 0x002ea200081ee1e6 */
[----:B------:R-:W1:Y:S02]  /*1c810*/  S2R R4, SR_LTMASK ;  /* 0x0000000000047919 */ /* 0x000e640000003900 */
[----:B-1----:R-:W-:-:S04]  /*1c820*/  LOP3.LUT R4, R4, UR4, RZ, 0xc0, !PT ;  /* 0x0000000404047c12 */ /* 0x002fc8000f8ec0ff */
[----:B------:R-:W1:Y:S01]  /*1c830*/  POPC R7, R4 ;  /* 0x0000000400077309 */ /* 0x000e620000000000 */
[----:B--2---:R-:W1:Y:S02]  /*1c840*/  SHFL.IDX PT, R0, R3, R0, 0x1f ;  /* 0x00001f0003007589 */ /* 0x004e6400000e0000 */
[----:B-1----:R-:W-:Y:S01]  /*1c850*/  IADD3 R16, R0, UR36, R7 ;  /* 0x0000002400107c10 */ /* 0x002fe2000fffe007 */
[----:B------:R-:W-:Y:S06]  /*1c860*/  BRA `(.L_x_2936) ;  /* 0x0000003c00887947 */ /* 0x000fec0003800000 */
.L_x_2935:
        /* <DEDUP_REMOVED lines=11> */
[----:B-1----:R-:W-:Y:S02]  /*1c920*/  IMAD.U32 R5, RZ, RZ, UR7 ;  /* 0x00000007ff057e24 */ /* 0x002fe4000f8e00ff */
[----:B------:R-:W-:Y:S02]  /*1c930*/  IMAD.U32 R6, RZ, RZ, UR8 ;  /* 0x00000008ff067e24 */ /* 0x000fe4000f8e00ff */
[----:B------:R-:W-:-:S02]  /*1c940*/  IMAD.U32 R7, RZ, RZ, UR9 ;  /* 0x00000009ff077e24 */ /* 0x000fc4000f8e00ff */
[----:B------:R-:W-:Y:S02]  /*1c950*/  IMAD.U32 R10, RZ, RZ, UR4 ;  /* 0x00000004ff0a7e24 */ /* 0x000fe4000f8e00ff */
[----:B0-----:R-:W-:Y:S02]  /*1c960*/  IMAD.U32 R11, RZ, RZ, UR5 ;  /* 0x00000005ff0b7e24 */ /* 0x001fe4000f8e00ff */
[----:B------:R-:W-:Y:S02]  /*1c970*/  IMAD.MOV.U32 R8, RZ, RZ, 0x70 ;  /* 0x00000070ff087424 */ /* 0x000fe400078e00ff */
[----:B------:R-:W-:Y:S02]  /*1c980*/  IMAD.MOV.U32 R12, RZ, RZ, 0x1 ;  /* 0x00000001ff0c7424 */ /* 0x000fe400078e00ff */
[----:B------:R-:W-:-:S07]  /*1c990*/  IMAD.MOV.U32 R13, RZ, RZ, RZ ;  /* 0x000000ffff0d7224 */ /* 0x000fce00078e00ff */
[----:B------:R-:W-:-:S07]  /*1c9a0*/  LEPC R20, `(.L_x_2938) ;  /* 0x000000001014794e */ /* 0x000fce0000000000 */
[----:B--2---:R-:W-:Y:S05]  /*1c9b0*/  CALL.ABS.NOINC R2 ;  /* 0x0000000002007343 */ /* 0x004fea0003c00000 */
.L_x_2938:
[----:B------:R-:W-:Y:S05]  /*1c9c0*/  BSYNC B6 ;  /* 0x0000000000067941 */ /* 0x000fea0003800000 */
.L_x_2937:
        /* <DEDUP_REMOVED lines=10> */
[----:B-1----:R-:W-:Y:S02]  /*1ca70*/  IMAD.U32 R5, RZ, RZ, UR7 ;  /* 0x00000007ff057e24 */ /* 0x002fe4000f8e00ff */
[----:B------:R-:W-:Y:S02]  /*1ca80*/  IMAD.U32 R6, RZ, RZ, UR8 ;  /* 0x00000008ff067e24 */ /* 0x000fe4000f8e00ff */
[----:B------:R-:W-:-:S02]  /*1ca90*/  IMAD.U32 R7, RZ, RZ, UR9 ;  /* 0x00000009ff077e24 */ /* 0x000fc4000f8e00ff */
[----:B------:R-:W-:Y:S02]  /*1caa0*/  IMAD.U32 R10, RZ, RZ, UR4 ;  /* 0x00000004ff0a7e24 */ /* 0x000fe4000f8e00ff */
[----:B0-----:R-:W-:Y:S02]  /*1cab0*/  IMAD.U32 R11, RZ, RZ, UR5 ;  /* 0x00000005ff0b7e24 */ /* 0x001fe4000f8e00ff */
[----:B------:R-:W-:Y:S02]  /*1cac0*/  IMAD.MOV.U32 R8, RZ, RZ, 0x70 ;  /* 0x00000070ff087424 */ /* 0x000fe400078e00ff */
[----:B------:R-:W-:Y:S02]  /*1cad0*/  IMAD.MOV.U32 R12, RZ, RZ, 0x1 ;  /* 0x00000001ff0c7424 */ /* 0x000fe400078e00ff */
[----:B--2---:R-:W-:-:S07]  /*1cae0*/  IMAD.MOV.U32 R13, RZ, RZ, RZ ;  /* 0x000000ffff0d7224 */ /* 0x004fce00078e00ff */
[----:B------:R-:W-:-:S07]  /*1caf0*/  LEPC R20, `(.L_x_2941) ;  /* 0x000000001014794e */ /* 0x000fce0000000000 */
[----:B---3--:R-:W-:Y:S05]  /*1cb00*/  CALL.ABS.NOINC R2 ;  /* 0x0000000002007343 */ /* 0x008fea0003c00000 */
.L_x_2941:
        /* <DEDUP_REMOVED lines=15> */
.L_x_2940:
[----:B------:R-:W-:Y:S05]  /*1cc00*/  BSYNC B6 ;  /* 0x0000000000067941 */ /* 0x000fea0003800000 */
.L_x_2939:
[----:B------:R-:W-:Y:S01]  /*1cc10*/  ULDC.64 UR4, c[0x0][0x9f8] ;  /* 0x00027e0000047ab9 */ /* 0x000fe20000000a00 */
[----:B------:R-:W2:Y:S01]  /*1cc20*/  LDL R17, [R1+0x2c] ;  /* 0x00002c0001117983 */ /* 0x000ea20000100800 */
[----:B------:R-:W-:Y:S01]  /*1cc30*/  ISETP.NE.U32.AND P0, PT, RZ, UR4, PT ;  /* 0x00000004ff007c0c */ /* 0x000fe2000bf05070 */
[----:B------:R-:W-:-:S03]  /*1cc40*/  IMAD.MOV.U32 R7, RZ, RZ, R19 ;  /* 0x000000ffff077224 */ /* 0x000fc600078e0013 */
[----:B------:R-:W-:Y:S01]  /*1cc50*/  ISETP.NE.AND.EX P0, PT, RZ, UR5, PT, P0 ;  /* 0x00000005ff007c0c */ /* 0x000fe2000bf05300 */
[----:B------:R-:W-:-:S12]  /*1cc60*/  ULDC.64 UR4, c[0x0][0xa08] ;  /* 0x0002820000047ab9 */ /* 0x000fd80000000a00 */
[----:B------:R-:W3:Y:S02]  /*1cc70*/  @P0 LDC.64 R2, c[0x0][0x9f8] ;  /* 0x00027e00ff020b82 */ /* 0x000ee40000000a00 */
[----:B---3--:R-:W-:-:S05]  /*1cc80*/  @P0 IMAD.WIDE R2, R19, 0x4, R2 ;  /* 0x0000000413020825 */ /* 0x008fca00078e0202 */
[----:B------:R3:W1:Y:S02]  /*1cc90*/  @P0 LDG.E R7, desc[UR38][R2.64] ;  /* 0x0000002602070981 */ /* 0x000664000c1e1900 */
[----:B---3--:R-:W3:Y:S02]  /*1cca0*/  LDC.64 R2, c[0x0][0x418] ;  /* 0x00010600ff027b82 */ /* 0x008ee40000000a00 */
[----:B---3--:R-:W-:Y:S01]  /*1ccb0*/  LOP3.LUT P0, RZ, R2, UR4, RZ, 0xfc, !PT ;  /* 0x0000000402ff7c12 */ /* 0x008fe2000f80fcff */
[----:B------:R-:W-:-:S03]  /*1ccc0*/  UMOV UR4, 0xffffffff ;  /* 0xffffffff00047882 */ /* 0x000fc60000000000 */
[----:B------:R-:W-:Y:S01]  /*1ccd0*/  LOP3.LUT P0, RZ, R3, UR5, RZ, 0xfc, P0 ;  /* 0x0000000503ff7c12 */ /* 0x000fe2000800fcff */
[----:B--2---:R-:W-:Y:S01]  /*1cce0*/  VIADD R0, R17, 0xffffffff ;  /* 0xffffffff11007836 */ /* 0x004fe20000000000 */
[----:B-1----:R-:W-:Y:S01]  /*1ccf0*/  SHF.R.S32.HI R8, RZ, 0x1f, R7 ;  /* 0x0000001fff087819 */ /* 0x002fe20000011407 */
[----:B------:R1:W-:Y:S01]  /*1cd00*/  STL [R1+0x10], R7 ;  /* 0x0000100701007387 */ /* 0x0003e20000100800 */
[----:B------:R-:W-:-:S03]  /*1cd10*/  SEL R17, R7, RZ, !P0 ;  /* 0x000000ff07117207 */ /* 0x000fc60004000000 */
[----:B------:R1:W-:Y:S01]  /*1cd20*/  STL [R1+0x1c], R8 ;  /* 0x00001c0801007387 */ /* 0x0003e20000100800 */
[----:B------:R-:W-:Y:S05]  /*1cd30*/  BRA.DIV UR4, `(.L_x_2942) ;  /* 0x0000005e04cc7947 */ /* 0x000fea000b800000 */
[----:B------:R-:W2:Y:S02]  /*1cd40*/  S2R R4, SR_TID.X ;  /* 0x0000000000047919 */ /* 0x000ea40000002100 */
[----:B--2---:R-:W-:-:S04]  /*1cd50*/  SHF.R.U32.HI R4, RZ, 0x5, R4 ;  /* 0x00000005ff047819 */ /* 0x004fc80000011604 */
[----:B------:R-:W-:-:S05]  /*1cd60*/  LOP3.LUT R4, R4, 0x3, RZ, 0xc0, !PT ;  /* 0x0000000304047812 */ /* 0x000fca00078ec0ff */
[----:B------:R2:W3:Y:S02]  /*1cd70*/  SHFL.IDX PT, R14, R4, RZ, 0x1f ;  /* 0x00001fff040e7589 */ /* 0x0004e400000e0000 */
.L_x_3101:
[----:B--2---:R-:W2:Y:S01]  /*1cd80*/  LDL.LU R4, [R1] ;  /* 0x0000000001047983 */ /* 0x004ea20000300800 */
[----:B------:R-:W-:Y:S02]  /*1cd90*/  PLOP3.LUT P1, PT, PT, PT, PT, 0x8, 0x0 ;  /* 0x000000000000781c */ /* 0x000fe40003f2e170 */
[----:B---3--:R-:W-:Y:S01]  /*1cda0*/  ISETP.NE.AND P0, PT, R14, RZ, PT ;  /* 0x000000ff0e00720c */ /* 0x008fe20003f05270 */
[----:B------:R3:W-:Y:S01]  /*1cdb0*/  STL [R1+0x30], R0 ;  /* 0x0000300001007387 */ /* 0x0007e20000100800 */
[----:B--2---:R-:W-:-:S09]  /*1cdc0*/  LOP3.LUT R4, R4, 0xfffffffe, RZ, 0xc0, !PT ;  /* 0xfffffffe04047812 */ /* 0x004fd200078ec0ff */
[----:B------:R-:W-:-:S05]  /*1cdd0*/  @P1 LOP3.LUT R4, R4, 0x1, RZ, 0xfc, !PT ;  /* 0x0000000104041812 */ /* 0x000fca00078efcff */
[----:B------:R3:W-:Y:S01]  /*1cde0*/  STL [R1], R4 ;  /* 0x0000000401007387 */ /* 0x0007e20000100800 */
[----:B------:R-:W-:Y:S05]  /*1cdf0*/  @P0 BRA `(.L_x_2943) ;  /* 0x00000004001c0947 */ /* 0x000fea0003800000 */
[----:B------:R-:W-:-:S03]  /*1ce00*/  UMOV UR4, 0xffffffff ;  /* 0xffffffff00047882 */ /* 0x000fc60000000000 */
[----:B------:R-:W-:Y:S05]  /*1ce10*/  BRA.DIV UR4, `(.L_x_2944) ;  /* 0x0000005e04c87947 */ /* 0x000fea000b800000 */
[----:B------:R-:W-:-:S13]  /*1ce20*/  ELECT P6, URZ, PT ;  /* 0x00000000003f782f */ /* 0x000fda00038c0000 */
.L_x_3104:
[----:B------:R-:W-:Y:S05]  /*1ce30*/  @!P6 BRA `(.L_x_2943) ;  /* 0x00000004000ce947 */ /* 0x000fea0003800000 */
[----:B------:R-:W-:-:S04]  /*1ce40*/  ISETP.NE.U32.AND P0, PT, R2, RZ, PT ;  /* 0x000000ff0200720c */ /* 0x000fc80003f05070 */
[----:B------:R-:W-:-:S13]  /*1ce50*/  ISETP.NE.AND.EX P0, PT, R3, RZ, PT, P0 ;  /* 0x000000ff0300720c */ /* 0x000fda0003f05300 */
[----:B------:R-:W-:Y:S05]  /*1ce60*/  @!P0 BRA `(.L_x_2945) ;  /* 0x0000000000508947 */ /* 0x000fea0003800000 */
[----:B------:R-:W2:Y:S01]  /*1ce70*/  LDC R6, c[0x0][0x43c] ;  /* 0x00010f00ff067b82 */ /* 0x000ea20000000800 */
[----:B------:R-:W-:Y:S01]  /*1ce80*/  IMAD.MOV.U32 R9, RZ, RZ, R0 ;  /* 0x000000ffff097224 */ /* 0x000fe200078e0000 */
[----:B------:R-:W-:-:S03]  /*1ce90*/  ULDC.64 UR4, c[0x0][0x428] ;  /* 0x00010a0000047ab9 */ /* 0x000fc60000000a00 */
[----:B---3--:R-:W-:Y:S01]  /*1cea0*/  IMAD.MOV.U32 R0, RZ, RZ, R9 ;  /* 0x000000ffff007224 */ /* 0x008fe200078e0009 */
[----:B--2---:R-:W-:-:S13]  /*1ceb0*/  ISETP.NE.AND P0, PT, R6, 0x1, PT ;  /* 0x000000010600780c */ /* 0x004fda0003f05270 */
[----:B------:R-:W2:Y:S02]  /*1cec0*/  @P0 LDC.64 R4, c[0x0][0x440] ;  /* 0x00011000ff040b82 */ /* 0x000ea40000000a00 */
[----:B--2---:R-:W-:-:S05]  /*1ced0*/  @P0 IMAD.HI.U32 R4, R9, R4, RZ ;  /* 0x0000000409040227 */ /* 0x004fca00078e00ff */
        /* <DEDUP_REMOVED lines=13> */
.L_x_2945:
[----:B-1----:R-:W4:Y:S04]  /*1cfb0*/  LDL R7, [R1+0x4] ;  /* 0x0000040001077983 */ /* 0x002f280000100800 */
[----:B---3--:R-:W4:Y:S04]  /*1cfc0*/  LDL R0, [R1+0x8] ;  /* 0x0000080001007983 */ /* 0x008f280000100800 */
[----:B--2---:R-:W2:Y:S01]  /*1cfd0*/  LDL R2, [R1+0x14] ;  /* 0x0000140001027983 */ /* 0x004ea20000100800 */
[----:B----4-:R-:W-:Y:S01]  /*1cfe0*/  IMAD R0, R0, 0x8, R7 ;  /* 0x0000000800007824 */ /* 0x010fe200078e0207 */
[----:B--2---:R-:W-:-:S04]  /*1cff0*/  SHF.L.U32 R2, R2, 0x1f, RZ ;  /* 0x0000001f02027819 */ /* 0x004fc800000006ff */
[----:B------:R-:W1:Y:S02]  /*1d000*/  SYNCS.PHASECHK.TRANS64.TRYWAIT P0, [R0+URZ+0x22840], R2 ;  /* 0x02284002000075a7 */ /* 0x000e64000800017f */
[----:B-1----:R-:W-:Y:S05]  /*1d010*/  @!P0 BRA `(.L_x_2946) ;  /* 0x0000005c00688947 */ /* 0x002fea0003800000 */
.L_x_3105:
[----:B------:R-:W2:Y:S02]  /*1d020*/  S2R R3, SR_TID.X ;  /* 0x0000000000037919 */ /* 0x000ea40000002100 */
[----:B--2---:R-:W-:-:S04]  /*1d030*/  LOP3.LUT R3, R3, 0x7f, RZ, 0xc0, !PT ;  /* 0x0000007f03037812 */ /* 0x004fc800078ec0ff */
[----:B------:R-:W-:-:S13]  /*1d040*/  ISETP.NE.AND P0, PT, R3, RZ, PT ;  /* 0x000000ff0300720c */ /* 0x000fda0003f05270 */
        /* <DEDUP_REMOVED lines=8> */
.L_x_2947:
[----:B------:R-:W2:Y:S04]  /*1d0d0*/  LDL R6, [R1+0x4] ;  /* 0x0000040001067983 */ /* 0x000ea80000100800 */
[----:B------:R-:W2:Y:S04]  /*1d0e0*/  LDL R5, [R1+0x8] ;  /* 0x0000080001057983 */ /* 0x000ea80000100800 */
[----:B------:R-:W3:Y:S04]  /*1d0f0*/  LDL R4, [R1+0x30] ;  /* 0x0000300001047983 */ /* 0x000ee80000100800 */
[----:B------:R-:W4:Y:S04]  /*1d100*/  LDL R3, [R1+0x20] ;  /* 0x0000200001037983 */ /* 0x000f280000100800 */
[----:B-1----:R-:W4:Y:S01]  /*1d110*/  LDL.LU R2, [R1] ;  /* 0x0000000001027983 */ /* 0x002f220000300800 */
        /* <DEDUP_REMOVED lines=9> */
[----:B--2---:R-:W-:Y:S01]  /*1d1b0*/  IMAD R0, R5, 0x3000, R6 ;  /* 0x0000300005007824 */ /* 0x004fe200078e0206 */
[----:B---3--:R-:W-:-:S04]  /*1d1c0*/  R2UR UR11, R4 ;  /* 0x00000000040b72ca */ /* 0x008fc800000e0000 */
[----:B------:R-:W-:Y:S02]  /*1d1d0*/  R2UR UR8, R0 ;  /* 0x00000000000872ca */ /* 0x000fe400000e0000 */
[----:B----4-:R-:W-:Y:S02]  /*1d1e0*/  R2UR UR4, R3 ;  /* 0x00000000030472ca */ /* 0x010fe400000e0000 */
[----:B------:R-:W-:-:S04]  /*1d1f0*/  LOP3.LUT R2, R2, 0xfffffffe, RZ, 0xc0, !PT ;  /* 0xfffffffe02027812 */ /* 0x000fc800078ec0ff */
[----:B------:R-:W-:-:S05]  /*1d200*/  @P0 LOP3.LUT R2, R2, 0x1, RZ, 0xfc, !PT ;  /* 0x0000000102020812 */ /* 0x000fca00078efcff */
[----:B------:R-:W-:Y:S02]  /*1d210*/  UIADD3 UR8, UR8, 0x1c400, URZ ;  /* 0x0001c40008087890 */ /* 0x000fe4000fffe03f */
[----:B------:R-:W-:Y:S01]  /*1d220*/  UIMAD UR11, UR11, 0x60, UR4 ;  /* 0x000000600b0b78a4 */ /* 0x000fe2000f8e0204 */
[----:B------:R2:W-:Y:S02]  /*1d230*/  STL [R1], R2 ;  /* 0x0000000201007387 */ /* 0x0005e40000100800 */
[----:B------:R-:W-:-:S06]  /*1d240*/  UMOV UR4, 0x0 ;  /* 0x0000000000047882 */ /* 0x000fcc0000000000 */
[----:B------:R2:W-:Y:S01]  /*1d250*/  UTMALDG.4D [UR8], [UR6], desc[UR4] ;  /* 0x00000408060075b4 */ /* 0x0005e20008019000 */
[----:B------:R-:W-:Y:S02]  /*1d260*/  NOP ;  /* 0x0000000000007918 */ /* 0x000fe40000000000 */
.L_x_2943:
[----:B---3--:R-:W3:Y:S04]  /*1d270*/  LDL R4, [R1+0x4] ;  /* 0x0000040001047983 */ /* 0x008ee80000100800 */
[----:B------:R-:W4:Y:S01]  /*1d280*/  LDL.LU R3, [R1+0x40] ;  /* 0x0000400001037983 */ /* 0x000f220000300800 */
[----:B------:R-:W-:Y:S05]  /*1d290*/  WARPSYNC.ALL ;  /* 0x0000000000007948 */ /* 0x000fea0003800000 */
[----:B--2---:R-:W-:Y:S01]  /*1d2a0*/  ULDC.64 UR4, c[0x0][0x298] ;  /* 0x0000a60000047ab9 */ /* 0x004fe20000000a00 */
[----:B------:R-:W-:Y:S01]  /*1d2b0*/  BSSY B6, `(.L_x_2948) ;  /* 0x000001c000067945 */ /* 0x000fe20003800000 */
[----:B------:R-:W-:Y:S01]  /*1d2c0*/  BAR.SYNC.DEFER_BLOCKING 0x8, 0x180 ;  /* 0x0206000000007b1d */ /* 0x000fe20000010000 */
[----:B----4-:R-:W-:-:S05]  /*1d2d0*/  SHF.R.S32.HI R0, RZ, 0x1f, R3 ;  /* 0x0000001fff007819 */ /* 0x010fca0000011403 */
[----:B------:R-:W-:Y:S02]  /*1d2e0*/  IMAD R2, R0, UR4, RZ ;  /* 0x0000000400027c24 */ /* 0x000fe4000f8e02ff */
[----:B---3--:R-:W-:Y:S02]  /*1d2f0*/  VIADD R0, R4, 0x18400 ;  /* 0x0001840004007836 */ /* 0x008fe40000000000 */
[C---:B------:R-:W-:Y:S02]  /*1d300*/  IMAD R2, R3.reuse, UR5, R2 ;  /* 0x0000000503027c24 */ /* 0x040fe4000f8e0202 */
[----:B------:R-:W-:Y:S01]  /*1d310*/  IMAD.WIDE.U32 R4, R3, UR4, RZ ;  /* 0x0000000403047c25 */ /* 0x000fe2000f8e00ff */
[----:B------:R-:W-:-:S03]  /*1d320*/  LOP3.LUT P0, RZ, R0, 0x3ff, RZ, 0xc0, !PT ;  /* 0x000003ff00ff7812 */ /* 0x000fc6000780c0ff */
[----:B------:R-:W-:Y:S01]  /*1d330*/  IMAD.IADD R0, R5, 0x1, R2 ;  /* 0x0000000105007824 */ /* 0x000fe200078e0202 */
[----:B------:R2:W-:Y:S04]  /*1d340*/  STL.64 [R1+0x40], R4 ;  /* 0x0000400401007387 */ /* 0x0005e80000100a00 */
[----:B------:R2:W-:Y:S05]  /*1d350*/  STL [R1+0x4c], R0 ;  /* 0x00004c0001007387 */ /* 0x0005ea0000100800 */
[----:B------:R-:W-:Y:S05]  /*1d360*/  @!P0 BRA `(.L_x_2949) ;  /* 0x0000000000408947 */ /* 0x000fea0003800000 */
[----:B------:R-:W-:Y:S01]  /*1d370*/  MOV R2, 0x0 ;  /* 0x0000000000027802 */ /* 0x000fe20000000f00 */
[----:B------:R-:W-:Y:S01]  /*1d380*/  ULDC.64 UR4, c[0x4][0x98] ;  /* 0x0100260000047ab9 */ /* 0x000fe20000000a00 */
[----:B------:R-:W-:Y:S01]  /*1d390*/  ULDC.64 UR6, c[0x4][0xa0] ;  /* 0x0100280000067ab9 */ /* 0x000fe20000000a00 */
[----:B------:R-:W-:Y:S01]  /*1d3a0*/  ULDC.64 UR8, c[0x4][0x20] ;  /* 0x0100080000087ab9 */ /* 0x000fe20000000a00 */
[----:B--2---:R-:W-:Y:S02]  /*1d3b0*/  IMAD.U32 R4, RZ, RZ, UR4 ;  /* 0x00000004ff047e24 */ /* 0x004fe4000f8e00ff */
[----:B------:R-:W2:Y:S01]  /*1d3c0*/  LDC.64 R2, c[0x4][R2] ;  /* 0x0100000002027b82 */ /* 0x000ea20000000a00 */
[----:B------:R-:W-:Y:S02]  /*1d3d0*/  IMAD.U32 R5, RZ, RZ, UR5 ;  /* 0x00000005ff057e24 */ /* 0x000fe4000f8e00ff */
[----:B------:R-:W-:Y:S02]  /*1d3e0*/  IMAD.U32 R6, RZ, RZ, UR6 ;  /* 0x00000006ff067e24 */ /* 0x000fe4000f8e00ff */
[----:B-1----:R-:W-:-:S02]  /*1d3f0*/  IMAD.U32 R7, RZ, RZ, UR7 ;  /* 0x00000007ff077e24 */ /* 0x002fc4000f8e00ff */
[----:B------:R-:W-:Y:S02]  /*1d400*/  IMAD.U32 R10, RZ, RZ, UR8 ;  /* 0x00000008ff0a7e24 */ /* 0x000fe4000f8e00ff */
[----:B0-----:R-:W-:Y:S02]  /*1d410*/  IMAD.U32 R11, RZ, RZ, UR9 ;  /* 0x00000009ff0b7e24 */ /* 0x001fe4000f8e00ff */
[----:B------:R-:W-:Y:S02]  /*1d420*/  IMAD.MOV.U32 R8, RZ, RZ, 0x70 ;  /* 0x00000070ff087424 */ /* 0x000fe400078e00ff */
[----:B------:R-:W-:Y:S02]  /*1d430*/  IMAD.MOV.U32 R12, RZ, RZ, 0x1 ;  /* 0x00000001ff0c7424 */ /* 0x000fe400078e00ff */
[----:B------:R-:W-:-:S07]  /*1d440*/  IMAD.MOV.U32 R13, RZ, RZ, RZ ;  /* 0x000000ffff0d7224 */ /* 0x000fce00078e00ff */
[----:B------:R-:W-:-:S07]  /*1d450*/  LEPC R20, `(.L_x_2949) ;  /* 0x000000001014794e */ /* 0x000fce0000000000 */
[----:B--2---:R-:W-:Y:S05]  /*1d460*/  CALL.ABS.NOINC R2 ;  /* 0x0000000002007343 */ /* 0x004fea0003c00000 */
.L_x_2949:
[----:B------:R-:W-:Y:S05]  /*1d470*/  BSYNC B6 ;  /* 0x0000000000067941 */ /* 0x000fea0003800000 */
.L_x_2948:
[----:B--2---:R-:W2:Y:S01]  /*1d480*/  LDL.LU R0, [R1+0x4c] ;  /* 0x00004c0001007983 */ /* 0x004ea20000300800 */
[----:B-1----:R-:W1:Y:S01]  /*1d490*/  LDC R7, c[0x0][0x448] ;  /* 0x00011200ff077b82 */ /* 0x002e620000000800 */
[----:B------:R-:W-:Y:S01]  /*1d4a0*/  ULDC.64 UR4, c[0x0][0x2d8] ;  /* 0x0000b60000047ab9 */ /* 0x000fe20000000a00 */
[----:B------:R-:W-:Y:S01]  /*1d4b0*/  ULDC UR6, c[0x0][0x2b8] ;  /* 0x0000ae0000067ab9 */ /* 0x000fe20000000800 */
[----:B------:R-:W2:Y:S04]  /*1d4c0*/  LDL.LU.64 R2, [R1+0x40] ;  /* 0x0000400001027983 */ /* 0x000ea80000300a00 */
[----:B------:R-:W3:Y:S04]  /*1d4d0*/  LDL R12, [R1+0x28] ;  /* 0x00002800010c7983 */ /* 0x000ee80000100800 */
[----:B------:R4:W5:Y:S01]  /*1d4e0*/  LDL R9, [R1+0x34] ;  /* 0x0000340001097983 */ /* 0x0009620000100800 */
[----:B------:R-:W0:Y:S01]  /*1d4f0*/  S2R R5, SR_TID.X ;  /* 0x0000000000057919 */ /* 0x000e220000002100 */
[----:B------:R-:W4:Y:S01]  /*1d500*/  S2R R8, SR_TID.X ;  /* 0x0000000000087919 */ /* 0x000f220000002100 */
[----:B0-----:R-:W-:-:S04]  /*1d510*/  LOP3.LUT R5, R5, 0x7f, RZ, 0xc0, !PT ;  /* 0x0000007f05057812 */ /* 0x001fc800078ec0ff */
[----:B------:R-:W-:Y:S01]  /*1d520*/  SHF.R.U32.HI R5, RZ, 0x3, R5 ;  /* 0x00000003ff057819 */ /* 0x000fe20000011605 */
[----:B----4-:R-:W-:-:S05]  /*1d530*/  IMAD.SHL.U32 R8, R8, 0x10, RZ ;  /* 0x0000001008087824 */ /* 0x010fca00078e00ff */
[----:B------:R-:W-:Y:S01]  /*1d540*/  LOP3.LUT R8, R5, 0x70, R8, 0xf8, !PT ;  /* 0x0000007005087812 */ /* 0x000fe200078ef808 */
[----:B------:R-:W0:Y:S02]  /*1d550*/  S2R R10, SR_TID.X ;  /* 0x00000000000a7919 */ /* 0x000e240000002100 */
[----:B0-----:R-:W-:-:S05]  /*1d560*/  IMAD.SHL.U32 R10, R10, 0x8, RZ ;  /* 0x000000080a0a7824 */ /* 0x001fca00078e00ff */
[----:B------:R-:W-:Y:S01]  /*1d570*/  LOP3.LUT R10, R10, 0x38, RZ, 0xc0, !PT ;  /* 0x000000380a0a7812 */ /* 0x000fe200078ec0ff */
[----:B--2---:R-:W-:Y:S01]  /*1d580*/  IMAD.MOV.U32 R3, RZ, RZ, R0 ;  /* 0x000000ffff037224 */ /* 0x004fe200078e0000 */
        /* <DEDUP_REMOVED lines=12> */
[----:B-1----:R-:W-:-:S13]  /*1d650*/  ISETP.NE.AND P0, PT, R7, 0x1, PT ;  /* 0x000000010700780c */ /* 0x002fda0003f05270 */
[----:B------:R-:W0:Y:S08]  /*1d660*/  @P0 LDC R5, c[0x0][0x44c] ;  /* 0x00011300ff050b82 */ /* 0x000e300000000800 */
[----:B------:R-:W1:Y:S01]  /*1d670*/  @P0 LDC R6, c[0x0][0x450] ;  /* 0x00011400ff060b82 */ /* 0x000e620000000800 */
[----:B------:R-:W-:Y:S02]  /*1d680*/  IMAD R4, R4, UR4, RZ ;  /* 0x0000000404047c24 */ /* 0x000fe4000f8e02ff */
[----:B------:R-:W-:-:S04]  /*1d690*/  IMAD.WIDE.U32 R2, R0, UR4, R2 ;  /* 0x0000000400027c25 */ /* 0x000fc8000f8e0002 */
[----:B------:R-:W-:Y:S01]  /*1d6a0*/  IMAD R0, R0, UR5, R4 ;  /* 0x0000000500007c24 */ /* 0x000fe2000f8e0204 */
[----:B------:R-:W-:Y:S01]  /*1d6b0*/  ULDC.64 UR4, c[0x0][0x2d0] ;  /* 0x0000b40000047ab9 */ /* 0x000fe20000000a00 */
[----:B---3--:R-:W-:Y:S02]  /*1d6c0*/  IMAD.IADD R4, R8, 0x1, R12 ;  /* 0x0000000108047824 */ /* 0x008fe400078e020c */
[----:B------:R-:W-:Y:S02]  /*1d6d0*/  IMAD.IADD R3, R3, 0x1, R0 ;  /* 0x0000000103037824 */ /* 0x000fe400078e0200 */
[----:B0-----:R-:W-:-:S04]  /*1d6e0*/  @P0 IMAD.HI.U32 R5, R4, R5, RZ ;  /* 0x0000000504050227 */ /* 0x001fc800078e00ff */
[----:B------:R-:W-:Y:S01]  /*1d6f0*/  IMAD.MOV.U32 R0, RZ, RZ, R4 ;  /* 0x000000ffff007224 */ /* 0x000fe200078e0004 */
[----:B-1----:R-:W-:Y:S01]  /*1d700*/  @P0 SHF.R.U32.HI R0, RZ, R6, R5 ;  /* 0x00000006ff000219 */ /* 0x002fe20000011605 */
[----:B------:R-:W0:Y:S04]  /*1d710*/  S2R R8, SR_TID.X ;  /* 0x0000000000087919 */ /* 0x000e280000002100 */
        /* <DEDUP_REMOVED lines=16> */
[----:B0-----:R-:W-:Y:S02]  /*1d820*/  LOP3.LUT R8, R8, 0x7f, RZ, 0xc0, !PT ;  /* 0x0000007f08087812 */ /* 0x001fe400078ec0ff */
        /* <DEDUP_REMOVED lines=71> */
[----:B------:R0:W1:Y:S04]  /*1dca0*/  SHFL.IDX PT, R5, R3, 0x7, 0x181f ;  /* 0x00f81f0003057f89 */ /* 0x00006800000e0000 */
[----:B------:R0:W-:Y:S04]  /*1dcb0*/  @!P1 LDGSTS.E.BYPASS.LTC128B.128 [R9+0x1b400], desc[UR38][R6.64], !P0 ;  /* 0x1b40000006099fae */ /* 0x0001e8000c101d66 */
[----:B------:R0:W2:Y:S02]  /*1dcc0*/  SHFL.IDX PT, R3, R4, 0x7, 0x181f ;  /* 0x00f81f0004037f89 */ /* 0x0000a400000e0000 */
.L_x_3122:
[----:B------:R3:W5:Y:S01]  /*1dcd0*/  LDL R8, [R1+0x4] ;  /* 0x0000040001087983 */ /* 0x0007620000100800 */
[----:B------:R-:W-:-:S05]  /*1dce0*/  VIADD R0, R0, 0x70 ;  /* 0x0000007000007836 */ /* 0x000fca0000000000 */
[----:B------:R-:W-:-:S13]  /*1dcf0*/  ISETP.GE.AND P1, PT, R0, R2, PT ;  /* 0x000000020000720c */ /* 0x000fda0003f26270 */
[----:B--2---:R-:W-:-:S05]  /*1dd00*/  @!P1 LEA R2, P2, R10, R3, 0x1 ;  /* 0x000000030a029211 */ /* 0x004fca00078408ff */
[----:B01----:R-:W-:-:S05]  /*1dd10*/  @!P1 IMAD.X R3, RZ, RZ, R5, P2 ;  /* 0x000000ffff039224 */ /* 0x003fca00010e0605 */
[----:B------:R-:W-:Y:S01]  /*1dd20*/  @!PT LDS RZ, [RZ] ;  /* 0x00000000fffff984 */ /* 0x000fe20000000800 */
[----:B------:R-:W-:Y:S01]  /*1dd30*/  @!PT LDS RZ, [RZ] ;  /* 0x00000000fffff984 */ /* 0x000fe20000000800 */
[----:B------:R-:W-:Y:S01]  /*1dd40*/  @!PT LDS RZ, [RZ] ;  /* 0x00000000fffff984 */ /* 0x000fe20000000800 */
[----:B------:R3:W-:Y:S01]  /*1dd50*/  @!P1 LDGSTS.E.BYPASS.LTC128B.128 [R9+0x1bc00], desc[UR38][R2.64], !P0 ;  /* 0x1bc0000002099fae */ /* 0x0007e2000c101d66 */
[----:B------:R-:W-:Y:S01]  /*1dd60*/  PLOP3.LUT P0, PT, PT, PT, PT, 0x80, 0x0 ;  /* 0x000000000000781c */ /* 0x000fe20003f0f070 */
[----:B------:R-:W-:-:S12]  /*1dd70*/  NOP ;  /* 0x0000000000007918 */ /* 0x000fd80000000000 */
.L_x_2951:
        /* <DEDUP_REMOVED lines=19> */
.L_x_3123:
[----:B------:R-:W-:Y:S05]  /*1deb0*/  BSYNC B0 ;  /* 0x0000000000007941 */ /* 0x000fea0003800000 */
.L_x_2952:
[----:B0-----:R-:W2:Y:S01]  /*1dec0*/  LDL R2, [R1] ;  /* 0x0000000001027983 */ /* 0x001ea20000100800 */
[----:B------:R-:W-:Y:S01]  /*1ded0*/  BSSY B0, `(.L_x_2954) ;  /* 0x000005e000007945 */ /* 0x000fe20003800000 */
[----:B--2---:R-:W-:-:S13]  /*1dee0*/  LOP3.LUT P0, RZ, R2, 0x1, RZ, 0xc0, !PT ;  /* 0x0000000102ff7812 */ /* 0x004fda000780c0ff */
[----:B------:R-:W-:Y:S05]  /*1def0*/  @!P0 BRA `(.L_x_2955) ;  /* 0x00000004006c8947 */ /* 0x000fea0003800000 */
[----:B------:R-:W2:Y:S04]  /*1df00*/  LDL R5, [R1+0x4] ;  /* 0x0000040001057983 */ /* 0x000ea80000100800 */
[----:B------:R-:W2:Y:S04]  /*1df10*/  LDL R2, [R1+0x8] ;  /* 0x0000080001027983 */ /* 0x000ea80000100800 */
[----:B------:R-:W3:Y:S01]  /*1df20*/  LDL R4, [R1+0x14] ;  /* 0x0000140001047983 */ /* 0x000ee20000100800 */
[----:B------:R-:W-:Y:S01]  /*1df30*/  BSSY B1, `(.L_x_2956) ;  /* 0x0000008000017945 */ /* 0x000fe20003800000 */
[----:B------:R-:W0:Y:S02]  /*1df40*/  S2R R3, SR_TID.X ;  /* 0x0000000000037919 */ /* 0x000e240000002100 */
[----:B0-----:R-:W-:-:S04]  /*1df50*/  LOP3.LUT R3, R3, 0x7f, RZ, 0xc0, !PT ;  /* 0x0000007f03037812 */ /* 0x001fc800078ec0ff */
[----:B------:R-:W-:Y:S01]  /*1df60*/  ISETP.NE.AND P1, PT, R3, RZ, PT ;  /* 0x000000ff0300720c */ /* 0x000fe20003f25270 */
[----:B--2---:R-:W-:Y:S01]  /*1df70*/  IMAD R2, R2, 0x8, R5 ;  /* 0x0000000802027824 */ /* 0x004fe200078e0205 */
[----:B---3--:R-:W-:-:S04]  /*1df80*/  SHF.L.U32 R0, R4, 0x1f, RZ ;  /* 0x0000001f04007819 */ /* 0x008fc800000006ff */
[----:B------:R-:W0:Y:S02]  /*1df90*/  SYNCS.PHASECHK.TRANS64.TRYWAIT P0, [R2+URZ+0x22860], R0 ;  /* 0x02286000020075a7 */ /* 0x000e24000800017f */
[----:B0-----:R-:W-:Y:S05]  /*1dfa0*/  @!P0 BRA `(.L_x_2957) ;  /* 0x0000005800448947 */ /* 0x001fea0003800000 */
.L_x_3124:
[----:B------:R-:W-:Y:S05]  /*1dfb0*/  BSYNC B1 ;  /* 0x0000000000017941 */ /* 0x000fea0003800000 */
.L_x_2956:
        /* <DEDUP_REMOVED lines=9> */
.L_x_2959:
[----:B------:R-:W-:Y:S05]  /*1e050*/  BSYNC B1 ;  /* 0x0000000000017941 */ /* 0x000fea0003800000 */
.L_x_2958:
        /* <DEDUP_REMOVED lines=14> */
.L_x_2960:
        /* <DEDUP_REMOVED lines=15> */
.L_x_2961:
        /* <DEDUP_REMOVED lines=15> */
.L_x_2962:
        /* <DEDUP_REMOVED lines=15> */
.L_x_2963:
        /* <DEDUP_REMOVED lines=10> */
.L_x_2955:
[----:B------:R-:W-:Y:S05]  /*1e4b0*/  BSYNC B0 ;  /* 0x0000000000007941 */ /* 0x000fea0003800000 */
.L_x_2954:
        /* <DEDUP_REMOVED lines=50> */
.L_x_2970:
[----:B------:R-:W2:Y:S01]  /*1e7e0*/  LDL R2, [R1+0x4] ;  /* 0x0000040001027983 */ /* 0x000ea20000100800 */
[----:B-1----:R-:W-:Y:S01]  /*1e7f0*/  SHF.L.U32 R5, R7, 0x1f, RZ ;  /* 0x0000001f07057819 */ /* 0x002fe200000006ff */
[----:B------:R-:W-:Y:S01]  /*1e800*/  BSSY B3, `(.L_x_2971) ;  /* 0x0000007000037945 */ /* 0x000fe20003800000 */
[----:B------:R-:W1:Y:S02]  /*1e810*/  S2R R3, SR_TID.X ;  /* 0x0000000000037919 */ /* 0x000e640000002100 */
[----:B-1----:R-:W-:-:S04]  /*1e820*/  LOP3.LUT R3, R3, 0x7f, RZ, 0xc0, !PT ;  /* 0x0000007f03037812 */ /* 0x002fc800078ec0ff */
[----:B------:R-:W-:Y:S01]  /*1e830*/  ISETP.NE.AND P1, PT, R3, RZ, PT ;  /* 0x000000ff0300720c */ /* 0x000fe20003f25270 */
[----:B--2---:R-:W-:-:S04]  /*1e840*/  IMAD R2, R8, 0x8, R2 ;  /* 0x0000000808027824 */ /* 0x004fc800078e0202 */
[----:B------:R-:W1:Y:S02]  /*1e850*/  SYNCS.PHASECHK.TRANS64.TRYWAIT P0, [R2+URZ+0x22840], R5 ;  /* 0x02284005020075a7 */ /* 0x000e64000800017f */
[----:B-1----:R-:W-:Y:S06]  /*1e860*/  @!P0 BRA `(.L_x_2972) ;  /* 0x0000005000288947 */ /* 0x002fec0003800000 */
.L_x_3125:
[----:B------:R-:W-:Y:S05]  /*1e870*/  BSYNC B3 ;  /* 0x0000000000037941 */ /* 0x000fea0003800000 */
.L_x_2971:
        /* <DEDUP_REMOVED lines=9> */
.L_x_2974:
[----:B------:R-:W-:Y:S05]  /*1e910*/  BSYNC B3 ;  /* 0x0000000000037941 */ /* 0x000fea0003800000 */
.L_x_2973:
        /* <DEDUP_REMOVED lines=14> */
.L_x_2975:
        /* <DEDUP_REMOVED lines=13> */
.L_x_3126:
[----:B------:R-:W-:Y:S05]  /*1ead0*/  BSYNC B3 ;  /* 0x0000000000037941 */ /* 0x000fea0003800000 */
.L_x_2976:
[----:B------:R-:W-:Y:S01]  /*1eae0*/  BSSY B3, `(.L_x_2978) ;  /* 0x000000b000037945 */ /* 0x000fe20003800000 */
[----:B------:R-:W-:Y:S02]  /*1eaf0*/  IMAD.MOV.U32 R8, RZ, RZ, 0x0 ;  /* 0x00000000ff087424 */ /* 0x000fe400078e00ff */
[----:B------:R-:W-:Y:S01]  /*1eb00*/  IMAD.MOV.U32 R9, RZ, RZ, 0x14f00000 ;  /* 0x14f00000ff097424 */ /* 0x000fe200078e00ff */
[----:B------:R-:W-:Y:S06]  /*1eb10*/  @P1 BRA `(.L_x_2979) ;  /* 0x00000000001c1947 */ /* 0x000fec0003800000 */
[----:B------:R-:W2:Y:S01]  /*1eb20*/  S2R R4, SR_TID.X ;  /* 0x0000000000047919 */ /* 0x000ea20000002100 */
[----:B------:R-:W-:-:S04]  /*1eb30*/  IMAD.MOV.U32 R3, RZ, RZ, 0xc000 ;  /* 0x0000c000ff037424 */ /* 0x000fc800078e00ff */
[----:B------:R3:W-:Y:S01]  /*1eb40*/  SYNCS.ARRIVE.TRANS64 RZ, [R2+URZ+0x22850], R3 ;  /* 0x0228500302ff79a7 */ /* 0x0007e2000800003f */
[----:B--2---:R-:W-:-:S04]  /*1eb50*/  LOP3.LUT R4, R4, 0x1f, RZ, 0xc0, !PT ;  /* 0x0000001f04047812 */ /* 0x004fc800078ec0ff */
[----:B------:R-:W-:-:S13]  /*1eb60*/  ISETP.NE.AND P0, PT, R4, RZ, PT ;  /* 0x000000ff0400720c */ /* 0x000fda0003f05270 */
[----:B---3--:R-:W-:Y:S05]  /*1eb70*/  @!P0 BRA `(.L_x_2979) ;  /* 0x0000000000048947 */ /* 0x008fea0003800000 */
[----:B------:R-:W-:Y:S01]  /*1eb80*/  BPT.TRAP 0x1 ;  /* 0x000000040000795c */ /* 0x000fe20000300000 */
.L_x_2979:
[----:B------:R-:W-:Y:S05]  /*1eb90*/  BSYNC B3 ;  /* 0x0000000000037941 */ /* 0x000fea0003800000 */
.L_x_2978:
        /* <DEDUP_REMOVED lines=11> */
.L_x_2980:
        /* <DEDUP_REMOVED lines=15> */
.L_x_2981:
        /* <DEDUP_REMOVED lines=15> */
.L_x_2982:
        /* <DEDUP_REMOVED lines=15> */
.L_x_2983:
        /* <DEDUP_REMOVED lines=10> */
.L_x_2969:
[----:B------:R-:W-:Y:S05]  /*1efc0*/  BSYNC B1 ;  /* 0x0000000000017941 */ /* 0x000fea0003800000 */
.L_x_2968:
[----:B------:R-:W2:Y:S02]  /*1efd0*/  LDL R4, [R1+0x2c] ;  /* 0x00002c0001047983 */ /* 0x000ea40000100800 */
[----:B--2---:R-:W-:-:S07]  /*1efe0*/  VIADD R0, R4, 0xfffffffd ;  /* 0xfffffffd04007836 */ /* 0x004fce0000000000 */
.L_x_2967:
[----:B------:R-:W-:Y:S05]  /*1eff0*/  BSYNC B2 ;  /* 0x0000000000027941 */ /* 0x000fea0003800000 */
.L_x_2966:
[----:B------:R-:W2:Y:S01]  /*1f000*/  LDL.LU R2, [R1+0x2c] ;  /* 0x00002c0001027983 */ /* 0x000ea20000300800 */
[----:B------:R-:W-:Y:S01]  /*1f010*/  VIADD R6, R6, 0xfffffffe ;  /* 0xfffffffe06067836 */ /* 0x000fe20000000000 */
[----:B--2---:R-:W-:-:S04]  /*1f020*/  LOP3.LUT R2, RZ, R2, RZ, 0x33, !PT ;  /* 0x00000002ff027212 */ /* 0x004fc800078e33ff */
[----:B------:R-:W-:-:S13]  /*1f030*/  ISETP.NE.AND P0, PT, R6, R2, PT ;  /* 0x000000020600720c */ /* 0x000fda0003f05270 */
[----:B------:R-:W-:Y:S05]  /*1f040*/  @!P0 BRA `(.L_x_2965) ;  /* 0x0000001400208947 */ /* 0x000fea0003800000 */
.L_x_3016:
        /* <DEDUP_REMOVED lines=36> */
.L_x_2986:
[----:B------:R-:W2:Y:S01]  /*1f290*/  LDL R2, [R1+0x4] ;  /* 0x0000040001027983 */ /* 0x000ea20000100800 */
[----:B------:R-:W-:Y:S01]  /*1f2a0*/  BSSY B2, `(.L_x_2987) ;  /* 0x0000008000027945 */ /* 0x000fe20003800000 */
[----:B0-----:R-:W0:Y:S02]  /*1f2b0*/  S2R R4, SR_TID.X ;  /* 0x0000000000047919 */ /* 0x001e240000002100 */
[----:B0-----:R-:W-:-:S04]  /*1f2c0*/  LOP3.LUT R4, R4, 0x7f, RZ, 0xc0, !PT ;  /* 0x0000007f04047812 */ /* 0x001fc800078ec0ff */
[----:B------:R-:W-:Y:S01]  /*1f2d0*/  ISETP.NE.AND P1, PT, R4, RZ, PT ;  /* 0x000000ff0400720c */ /* 0x000fe20003f25270 */
[----:B--2---:R-:W-:Y:S01]  /*1f2e0*/  IMAD R3, R7, 0x8, R2 ;  /* 0x0000000807037824 */ /* 0x004fe200078e0202 */
[----:B------:R-:W-:-:S04]  /*1f2f0*/  SHF.L.U32 R2, R6, 0x1f, RZ ;  /* 0x0000001f06027819 */ /* 0x000fc800000006ff */
[----:B------:R-:W0:Y:S02]  /*1f300*/  SYNCS.PHASECHK.TRANS64.TRYWAIT P0, [R3+URZ+0x22840], R2 ;  /* 0x02284002030075a7 */ /* 0x000e24000800017f */
[----:B0-----:R-:W-:Y:S05]  /*1f310*/  @!P0 BRA `(.L_x_2988) ;  /* 0x0000004400a48947 */ /* 0x001fea0003800000 */
.L_x_3127:
[----:B------:R-:W-:Y:S05]  /*1f320*/  BSYNC B2 ;  /* 0x0000000000027941 */ /* 0x000fea0003800000 */
.L_x_2987:
[----:B------:R-:W-:Y:S04]  /*1f330*/  BSSY B2, `(.L_x_2989) ;  /* 0x0000009000027945 */ /* 0x000fe80003800000 */
[----:B------:R-:W-:Y:S05]  /*1f340*/  @P1 BRA `(.L_x_2990) ;  /* 0x00000000001c1947 */ /* 0x000fea0003800000 */
[----:B------:R-:W1:Y:S01]  /*1f350*/  S2R R5, SR_TID.X ;  /* 0x0000000000057919 */ /* 0x000e620000002100 */
[----:B------:R-:W-:-:S04]  /*1f360*/  IMAD.MOV.U32 R4, RZ, RZ, 0x3000 ;  /* 0x00003000ff047424 */ /* 0x000fc800078e00ff */
[----:B------:R2:W-:Y:S01]  /*1f370*/  SYNCS.ARRIVE.TRANS64 RZ, [R3+URZ+0x22830], R4 ;  /* 0x0228300403ff79a7 */ /* 0x0005e2000800003f */
[----:B-1----:R-:W-:-:S04]  /*1f380*/  LOP3.LUT R5, R5, 0x1f, RZ, 0xc0, !PT ;  /* 0x0000001f05057812 */ /* 0x002fc800078ec0ff */
[----:B------:R-:W-:-:S13]  /*1f390*/  ISETP.NE.AND P0, PT, R5, RZ, PT ;  /* 0x000000ff0500720c */ /* 0x000fda0003f05270 */
[----:B--2---:R-:W-:Y:S05]  /*1f3a0*/  @!P0 BRA `(.L_x_2990) ;  /* 0x0000000000048947 */ /* 0x004fea0003800000 */
[----:B------:R-:W-:Y:S01]  /*1f3b0*/  BPT.TRAP 0x1 ;  /* 0x000000040000795c */ /* 0x000fe20000300000 */
.L_x_2990:
[----:B------:R-:W-:Y:S05]  /*1f3c0*/  BSYNC B2 ;  /* 0x0000000000027941 */ /* 0x000fea0003800000 */
.L_x_2989:
        /* <DEDUP_REMOVED lines=13> */
.L_x_2991:
        /* <DEDUP_REMOVED lines=13> */
.L_x_3128:
[----:B------:R-:W-:Y:S05]  /*1f570*/  BSYNC B2 ;  /* 0x0000000000027941 */ /* 0x000fea0003800000 */
.L_x_2992:
        /* <DEDUP_REMOVED lines=11> */
.L_x_2995:
[----:B------:R-:W-:Y:S05]  /*1f630*/  BSYNC B2 ;  /* 0x0000000000027941 */ /* 0x000fea0003800000 */
.L_x_2994:
        /* <DEDUP_REMOVED lines=10> */
.L_x_2996:
        /* <DEDUP_REMOVED lines=15> */
.L_x_2997:
        /* <DEDUP_REMOVED lines=15> */
.L_x_2998:
        /* <DEDUP_REMOVED lines=15> */
.L_x_2999:
        /* <DEDUP_REMOVED lines=10> */
.L_x_2985:
[----:B------:R-:W-:Y:S05]  /*1fa50*/  BSYNC B1 ;  /* 0x0000000000017941 */ /* 0x000fea0003800000 */
.L_x_2984:
        /* <DEDUP_REMOVED lines=36> */
.L_x_3002:
        /* <DEDUP_REMOVED lines=9> */
.L_x_3129:
[----:B------:R-:W-:Y:S05]  /*1fd30*/  BSYNC B2 ;  /* 0x0000000000027941 */ /* 0x000fea0003800000 */
.L_x_3003:
        /* <DEDUP_REMOVED lines=9> */
.L_x_3006:
[----:B------:R-:W-:Y:S05]  /*1fdd0*/  BSYNC B2 ;  /* 0x0000000000027941 */ /* 0x000fea0003800000 */
.L_x_3005:
        /* <DEDUP_REMOVED lines=14> */
.L_x_3007:
        /* <DEDUP_REMOVED lines=13> */
.L_x_3130:
[----:B------:R-:W-:Y:S05]  /*1ff90*/  BSYNC B2 ;  /* 0x0000000000027941 */ /* 0x000fea0003800000 */
.L_x_3008:
        /* <DEDUP_REMOVED lines=11> */
.L_x_3011:
[----:B------:R-:W-:Y:S05]  /*20050*/  BSYNC B2 ;  /* 0x0000000000027941 */ /* 0x000fea0003800000 */
.L_x_3010:
        /* <DEDUP_REMOVED lines=11> */
.L_x_3012:
        /* <DEDUP_REMOVED lines=15> */
.L_x_3013:
        /* <DEDUP_REMOVED lines=15> */
.L_x_3014:
        /* <DEDUP_REMOVED lines=15> */
.L_x_3015:
        /* <DEDUP_REMOVED lines=10> */
.L_x_3001:
[----:B------:R-:W-:Y:S05]  /*20480*/  BSYNC B1 ;  /* 0x0000000000017941 */ /* 0x000fea0003800000 */
.L_x_3000:
[----:B------:R-:W2:Y:S01]  /*20490*/  LDL R5, [R1+0x24] ;  /* 0x0000240001057983 */ /* 0x000ea20000100800 */
[----:B------:R-:W-:Y:S01]  /*204a0*/  VIADD R0, R0, 0xfffffffe ;  /* 0xfffffffe00007836 */ /* 0x000fe20000000000 */
[----:B--2---:R-:W-:-:S13]  /*204b0*/  ISETP.GT.AND P0, PT, R6, R5, PT ;  /* 0x000000050600720c */ /* 0x004fda0003f04270 */
[----:B------:R-:W-:Y:S05]  /*204c0*/  @P0 BRA `(.L_x_3016) ;  /* 0xffffffe800e00947 */ /* 0x000fea000383ffff */
.L_x_2965:
[----:B------:R-:W-:Y:S05]  /*204d0*/  BSYNC B0 ;  /* 0x0000000000007941 */ /* 0x000fea0003800000 */
.L_x_2964:
        /* <DEDUP_REMOVED lines=12> */
[----:B-1----:R-:W1:Y:S01]  /*205a0*/  S2R R3, SR_LANEID ;  /* 0x0000000000037919 */ /* 0x002e620000000000 */
[----:B------:R-:W-:Y:S02]  /*205b0*/  VOTEU.ANY UR4, UPT, PT ;  /* 0x0000000000047886 */ /* 0x000fe400038e0100 */
[----:B------:R-:W1:Y:S08]  /*205c0*/  FLO.U32 R4, UR4 ;  /* 0x0000000400047d00 */ /* 0x000e7000080e0000 */
[----:B------:R-:W2:Y:S01]  /*205d0*/  POPC R5, UR4 ;  /* 0x0000000400057d09 */ /* 0x000ea20008000000 */
[----:B-1----:R-:W-:-:S02]  /*205e0*/  ISETP.EQ.U32.AND P1, PT, R4, R3, PT ;  /* 0x000000030400720c */ /* 0x002fc40003f22070 */
[----:B------:R-:W2:Y:S11]  /*205f0*/  LDC.64 R2, c[0x0][0xc60] ;  /* 0x00031800ff027b82 */ /* 0x000eb60000000a00 */
[----:B--2---:R-:W2:Y:S01]  /*20600*/  @P1 ATOMG.E.ADD.STRONG.GPU PT, R3, desc[UR38][R2.64], R5 ;  /* 0x00000005020319a8 */ /* 0x004ea200081ee1e6 */
[----:B------:R-:W1:Y:S02]  /*20610*/  S2R R6, SR_LTMASK ;  /* 0x0000000000067919 */ /* 0x000e640000003900 */
[----:B-1----:R-:W-:-:S04]  /*20620*/  LOP3.LUT R6, R6, UR4, RZ, 0xc0, !PT ;  /* 0x0000000406067c12 */ /* 0x002fc8000f8ec0ff */
[----:B0-----:R-:W0:Y:S01]  /*20630*/  POPC R7, R6 ;  /* 0x0000000600077309 */ /* 0x001e220000000000 */
[----:B--2---:R-:W0:Y:S02]  /*20640*/  SHFL.IDX PT, R4, R3, R4, 0x1f ;  /* 0x00001f0403047589 */ /* 0x004e2400000e0000 */
[----:B0-----:R-:W-:-:S07]  /*20650*/  IADD3 R16, R4, UR36, R7 ;  /* 0x0000002404107c10 */ /* 0x001fce000fffe007 */
.L_x_3018:
[----:B------:R-:W-:Y:S05]  /*20660*/  BSYNC B0 ;  /* 0x0000000000007941 */ /* 0x000fea0003800000 */
.L_x_3017:
[----:B------:R-:W-:-:S05]  /*20670*/  SEL R0, R0, RZ, P0 ;  /* 0x000000ff00007207 */ /* 0x000fca0000000000 */
[----:B------:R2:W-:Y:S02]  /*20680*/  STL [R1+0x8], R0 ;  /* 0x0000080001007387 */ /* 0x0005e40000100800 */
.L_x_2936:
[----:B------:R-:W-:Y:S05]  /*20690*/  BSYNC B7 ;  /* 0x0000000000077941 */ /* 0x000fea0003800000 */
.L_x_2934:
[----:B--2---:R-:W2:Y:S02]  /*206a0*/  LDL R0, [R1] ;  /* 0x0000000001007983 */ /* 0x004ea40000100800 */
        /* <DEDUP_REMOVED lines=12> */
.L_x_3019:
[----:B------:R-:W2:Y:S01]  /*20770*/  S2R R6, SR_TID.X ;  /* 0x0000000000067919 */ /* 0x000ea20000002100 */
[----:B------:R-:W-:Y:S01]  /*20780*/  UMOV UR4, 0xffffffff ;  /* 0xffffffff00047882 */ /* 0x000fe20000000000 */
[----:B--2---:R-:W-:-:S04]  /*20790*/  LOP3.LUT R6, R6, 0x1f, RZ, 0xc0, !PT ;  /* 0x0000001f06067812 */ /* 0x004fc800078ec0ff */
[----:B------:R-:W-:Y:S01]  /*207a0*/  ISETP.NE.AND P0, PT, R6, 0x1f, PT ;  /* 0x0000001f0600780c */ /* 0x000fe20003f05270 */
[----:B------:R-:W-:-:S12]  /*207b0*/  BRA.DIV UR4, `(.L_x_3021) ;  /* 0x0000003204cc7947 */ /* 0x000fd8000b800000 */
[----:B-1----:R-:W-:Y:S01]  /*207c0*/  IMAD.IADD R5, R19, 0x1, R6 ;  /* 0x0000000113057824 */ /* 0x002fe200078e0206 */
[----:B------:R-:W-:-:S04]  /*207d0*/  ULDC UR4, c[0x0][0xc3c] ;  /* 0x00030f0000047ab9 */ /* 0x000fc80000000800 */
[----:B------:R-:W-:-:S13]  /*207e0*/  ISETP.GE.OR P1, PT, R5, UR4, !P0 ;  /* 0x0000000405007c0c */ /* 0x000fda000c726670 */
[----:B------:R-:W1:Y:S02]  /*207f0*/  @!P1 LDC.64 R2, c[0x0][0xc80] ;  /* 0x00032000ff029b82 */ /* 0x000e640000000a00 */
[----:B-1----:R-:W-:-:S06]  /*20800*/  @!P1 IMAD.WIDE R2, R5, 0x4, R2 ;  /* 0x0000000405029825 */ /* 0x002fcc00078e0202 */
[----:B------:R1:W2:Y:S01]  /*20810*/  @!P1 LDG.E R2, desc[UR38][R2.64] ;  /* 0x0000002602029981 */ /* 0x0002a2000c1e1900 */
[C---:B------:R-:W-:Y:S02]  /*20820*/  ISETP.GE.U32.AND P2, PT, R6.reuse, 0x2, PT ;  /* 0x000000020600780c */ /* 0x040fe40003f46070 */
[C---:B------:R-:W-:Y:S01]  /*20830*/  ISETP.GE.U32.AND P3, PT, R6.reuse, 0x4, PT ;  /* 0x000000040600780c */ /* 0x040fe20003f66070 */
[----:B------:R-:W-:Y:S01]  /*20840*/  SHFL.IDX PT, R0, R16, RZ, 0x1f ;  /* 0x00001fff10007589 */ /* 0x000fe200000e0000 */
[C---:B------:R-:W-:Y:S02]  /*20850*/  ISETP.GE.U32.AND P4, PT, R6.reuse, 0x8, PT ;  /* 0x000000080600780c */ /* 0x040fe40003f86070 */
[C---:B------:R-:W-:Y:S01]  /*20860*/  ISETP.GE.U32.AND P5, PT, R6.reuse, 0x10, PT ;  /* 0x000000100600780c */ /* 0x040fe20003fa6070 */
        /* <DEDUP_REMOVED lines=17> */
[----:B------:R-:W-:Y:S02]  /*20980*/  IMAD.IADD R2, R2, 0x1, R5 ;  /* 0x0000000102027824 */ /* 0x000fe400078e0205 */
[----:B------:R1:W2:Y:S04]  /*20990*/  SHFL.IDX PT, R5, R16, 0x1, 0x1f ;  /* 0x00201f0010057f89 */ /* 0x0002a800000e0000 */
[----:B------:R1:W3:Y:S02]  /*209a0*/  SHFL.IDX PT, R16, R2, 0x1f, 0x1f ;  /* 0x03e01f0002107f89 */ /* 0x0002e400000e0000 */
.L_x_3140:
[----:B------:R-:W-:Y:S02]  /*209b0*/  ULDC UR4, c[0x0][0xc38] ;  /* 0x00030e0000047ab9 */ /* 0x000fe40000000800 */
[----:B------:R-:W-:-:S04]  /*209c0*/  IMAD.U32 R4, RZ, RZ, UR4 ;  /* 0x00000004ff047e24 */ /* 0x000fc8000f8e00ff */
[----:B-1-3--:R-:W-:-:S04]  /*209d0*/  IMAD R16, R16, R4, RZ ;  /* 0x0000000410107224 */ /* 0x00afc800078e02ff */
[----:B--2---:R-:W-:-:S05]  /*209e0*/  IMAD.IADD R5, R5, 0x1, R16 ;  /* 0x0000000105057824 */ /* 0x004fca00078e0210 */
[----:B------:R-:W-:-:S13]  /*209f0*/  ISETP.GT.AND P6, PT, R5, R0, PT ;  /* 0x000000000500720c */ /* 0x000fda0003fc4270 */
[----:B------:R-:W-:Y:S05]  /*20a00*/  @P6 BRA `(.L_x_3022) ;  /* 0x00000000009c6947 */ /* 0x000fea0003800000 */
.L_x_3027:
[----:B0-----:R-:W1:Y:S01]  /*20a10*/  LDC R2, c[0x0][0xc3c] ;  /* 0x00030f00ff027b82 */ /* 0x001e620000000800 */
[----:B------:R-:W-:-:S05]  /*20a20*/  VIADD R19, R19, 0x1f ;  /* 0x0000001f13137836 */ /* 0x000fca0000000000 */
[----:B-1----:R-:W-:-:S13]  /*20a30*/  ISETP.GE.AND P6, PT, R19, R2, PT ;  /* 0x000000021300720c */ /* 0x002fda0003fc6270 */
[----:B------:R-:W-:Y:S05]  /*20a40*/  @P6 BRA `(.L_x_3023) ;  /* 0x0000000400d46947 */ /* 0x000fea0003800000 */
[----:B------:R-:W1:Y:S01]  /*20a50*/  S2R R3, SR_TID.X ;  /* 0x0000000000037919 */ /* 0x000e620000002100 */
[----:B------:R-:W-:Y:S01]  /*20a60*/  BSSY B0, `(.L_x_3024) ;  /* 0x0000009000007945 */ /* 0x000fe20003800000 */
[----:B-1----:R-:W-:-:S05]  /*20a70*/  LOP3.LUT R3, R3, 0x1f, RZ, 0xc0, !PT ;  /* 0x0000001f03037812 */ /* 0x002fca00078ec0ff */
[----:B------:R-:W-:Y:S02]  /*20a80*/  IMAD.IADD R4, R19, 0x1, R3 ;  /* 0x0000000113047824 */ /* 0x000fe400078e0203 */
[----:B------:R-:W-:-:S03]  /*20a90*/  IMAD.MOV.U32 R3, RZ, RZ, RZ ;  /* 0x000000ffff037224 */ /* 0x000fc600078e00ff */
[----:B------:R-:W-:-:S13]  /*20aa0*/  ISETP.GE.OR P6, PT, R4, R2, !P0 ;  /* 0x000000020400720c */ /* 0x000fda00047c6670 */
[----:B------:R-:W-:Y:S05]  /*20ab0*/  @P6 BRA `(.L_x_3025) ;  /* 0x00000000000c6947 */ /* 0x000fea0003800000 */
[----:B------:R-:W1:Y:S02]  /*20ac0*/  LDC.64 R2, c[0x0][0xc80] ;  /* 0x00032000ff027b82 */ /* 0x000e640000000a00 */
[----:B-1----:R-:W-:-:S06]  /*20ad0*/  IMAD.WIDE R2, R4, 0x4, R2 ;  /* 0x0000000404027825 */ /* 0x002fcc00078e0202 */
[----:B------:R1:W5:Y:S02]  /*20ae0*/  LDG.E R3, desc[UR38][R2.64] ;  /* 0x0000002602037981 */ /* 0x000364000c1e1900 */
.L_x_3025:
[----:B------:R-:W-:Y:S05]  /*20af0*/  BSYNC B0 ;  /* 0x0000000000007941 */ /* 0x000fea0003800000 */
.L_x_3024:
[----:B------:R-:W-:-:S03]  /*20b00*/  UMOV UR4, 0xffffffff ;  /* 0xffffffff00047882 */ /* 0x000fc60000000000 */
[----:B------:R-:W-:Y:S05]  /*20b10*/  BRA.DIV UR4, `(.L_x_3026) ;  /* 0x00000036042c7947 */ /* 0x000fea000b800000 */
[----:B-----5:R-:W1:Y:S02]  /*20b20*/  SHFL.UP PT, R14, R3, 0x1, RZ ;  /* 0x04200000030e7989 */ /* 0x020e6400000e00ff */
[----:B-1----:R-:W-:-:S05]  /*20b30*/  SEL R2, R14, RZ, P1 ;  /* 0x000000ff0e027207 */ /* 0x002fca0000800000 */
        /* <DEDUP_REMOVED lines=14> */
.L_x_3148:
[----:B------:R-:W-:Y:S02]  /*20c20*/  ULDC UR4, c[0x0][0xc38] ;  /* 0x00030e0000047ab9 */ /* 0x000fe40000000800 */
[----:B------:R-:W-:-:S04]  /*20c30*/  IMAD.U32 R4, RZ, RZ, UR4 ;  /* 0x00000004ff047e24 */ /* 0x000fc8000f8e00ff */
[----:B-1----:R-:W-:-:S04]  /*20c40*/  IMAD R16, R16, R4, RZ ;  /* 0x0000000410107224 */ /* 0x002fc800078e02ff */
[----:B------:R-:W-:-:S05]  /*20c50*/  IMAD.IADD R5, R16, 0x1, R5 ;  /* 0x0000000110057824 */ /* 0x000fca00078e0205 */
[----:B------:R-:W-:-:S13]  /*20c60*/  ISETP.GT.AND P6, PT, R5, R0, PT ;  /* 0x000000000500720c */ /* 0x000fda0003fc4270 */
[----:B------:R-:W-:Y:S05]  /*20c70*/  @!P6 BRA `(.L_x_3027) ;  /* 0xfffffffc0064e947 */ /* 0x000fea000383ffff */
.L_x_3022:
        /* <DEDUP_REMOVED lines=8> */
.L_x_3152:
[----:B------:R-:W-:Y:S01]  /*20d00*/  ISETP.NE.AND P0, PT, R5, RZ, PT ;  /* 0x000000ff0500720c */ /* 0x000fe20003f05270 */
[----:B------:R-:W-:-:S12]  /*20d10*/  IMAD.MOV.U32 R5, RZ, RZ, RZ ;  /* 0x000000ffff057224 */ /* 0x000fd800078e00ff */
[----:B------:R-:W-:Y:S05]  /*20d20*/  @!P0 BRA `(.L_x_3029) ;  /* 0x0000000000148947 */ /* 0x000fea0003800000 */
[----:B------:R-:W-:Y:S01]  /*20d30*/  UMOV UR4, 0xffffffff ;  /* 0xffffffff00047882 */ /* 0x000fe20000000000 */
[----:B------:R-:W-:Y:S02]  /*20d40*/  VIADD R12, R6, 0xffffffff ;  /* 0xffffffff060c7836 */ /* 0x000fe40000000000 */
[----:B------:R-:W-:Y:S05]  /*20d50*/  BRA.DIV UR4, `(.L_x_3030) ;  /* 0x0000003604a87947 */ /* 0x000fea000b800000 */
[----:B0-----:R0:W3:Y:S02]  /*20d60*/  SHFL.IDX PT, R2, R2, R12, 0x1f ;  /* 0x00001f0c02027589 */ /* 0x0010e400000e0000 */
.L_x_3155:
[----:B---3--:R-:W-:-:S07]  /*20d70*/  IMAD.MOV.U32 R5, RZ, RZ, R2 ;  /* 0x000000ffff057224 */ /* 0x008fce00078e0002 */
.L_x_3029:
[----:B01----:R-:W0:Y:S01]  /*20d80*/  LDC.64 R2, c[0x0][0xc90] ;  /* 0x00032400ff027b82 */ /* 0x003e220000000a00 */
[----:B------:R-:W-:-:S04]  /*20d90*/  IMAD.IADD R19, R6, 0x1, R19 ;  /* 0x0000000106137824 */ /* 0x000fc800078e0213 */
[----:B0-----:R-:W-:-:S05]  /*20da0*/  IMAD.WIDE R2, R19, 0x4, R2 ;  /* 0x0000000413027825 */ /* 0x001fca00078e0202 */
[----:B------:R-:W2:Y:S01]  /*20db0*/  LDG.E R7, desc[UR38][R2.64] ;  /* 0x0000002602077981 */ /* 0x000ea2000c1e1900 */
[----:B------:R-:W-:-:S04]  /*20dc0*/  IMAD R16, R5, R4, R16 ;  /* 0x0000000405107224 */ /* 0x000fc800078e0210 */
[----:B------:R-:W-:Y:S02]  /*20dd0*/  IMAD.IADD R0, R0, 0x1, -R16 ;  /* 0x0000000100007824 */ /* 0x000fe400078e0a10 */
[----:B--2---:R-:W-:-:S05]  /*20de0*/  IMAD R6, R17, R7, RZ ;  /* 0x0000000711067224 */ /* 0x004fca00078e02ff */
        /* <DEDUP_REMOVED lines=53> */
[----:B------:R-:W-:Y:S01]  /*21140*/  @!P1 LOP3.LUT R2, RZ, R4, RZ, 0x33, !PT ;  /* 0x00000004ff029212 */ /* 0x000fe200078e33ff */
[----:B------:R-:W-:-:S04]  /*21150*/  IMAD.MOV R4, RZ, RZ, -R4 ;  /* 0x000000ffff047224 */ /* 0x000fc800078e0a04 */
[----:B------:R-:W-:Y:S01]  /*21160*/  IMAD R18, R2, R4, R5 ;  /* 0x0000000402127224 */ /* 0x000fe200078e0205 */
[----:B------:R-:W-:-:S05]  /*21170*/  LOP3.LUT R2, RZ, R2, RZ, 0x33, !PT ;  /* 0x00000002ff027212 */ /* 0x000fca00078e33ff */
[----:B------:R-:W-:Y:S01]  /*21180*/  IMAD.IADD R17, R17, 0x1, R2 ;  /* 0x0000000111117824 */ /* 0x000fe200078e0202 */
[----:B------:R-:W-:Y:S06]  /*21190*/  BRA `(.L_x_3031) ;  /* 0x00000000001c7947 */ /* 0x000fec0003800000 */
.L_x_3023:
[----:B------:R-:W-:Y:S01]  /*211a0*/  UMOV UR4, URZ ;  /* 0x0000003f00047c82 */ /* 0x000fe20008000000 */
[----:B------:R-:W-:Y:S01]  /*211b0*/  UMOV UR5, URZ ;  /* 0x0000003f00057c82 */ /* 0x000fe20008000000 */
[----:B------:R-:W-:Y:S01]  /*211c0*/  ULDC UR6, c[0x0][0xc3c] ;  /* 0x00030f0000067ab9 */ /* 0x000fe20000000800 */
[----:B------:R-:W-:Y:S02]  /*211d0*/  IMAD.MOV.U32 R16, RZ, RZ, R0 ;  /* 0x000000ffff107224 */ /* 0x000fe400078e0000 */
[----:B------:R-:W-:Y:S02]  /*211e0*/  IMAD.U32 R17, RZ, RZ, UR4 ;  /* 0x00000004ff117e24 */ /* 0x000fe4000f8e00ff */
[----:B------:R-:W-:Y:S02]  /*211f0*/  IMAD.U32 R18, RZ, RZ, UR5 ;  /* 0x00000005ff127e24 */ /* 0x000fe4000f8e00ff */
[----:B------:R-:W-:-:S07]  /*21200*/  IMAD.U32 R19, RZ, RZ, UR6 ;  /* 0x00000006ff137e24 */ /* 0x000fce000f8e00ff */
.L_x_3031:
[----:B------:R1:W2:Y:S01]  /*21210*/  LDL R2, [R1+0x4] ;  /* 0x0000040001027983 */ /* 0x0002a20000100800 */
[----:B------:R-:W3:Y:S01]  /*21220*/  S2R R0, SR_TID.X ;  /* 0x0000000000007919 */ /* 0x000ee20000002100 */
[----:B------:R-:W-:Y:S05]  /*21230*/  WARPSYNC.ALL ;  /* 0x0000000000007948 */ /* 0x000fea0003800000 */
[----:B---3--:R-:W-:Y:S01]  /*21240*/  LOP3.LUT R0, R0, 0x1f, RZ, 0xc0, !PT ;  /* 0x0000001f00007812 */ /* 0x008fe200078ec0ff */
        /* <DEDUP_REMOVED lines=8> */
.L_x_3020:
[----:B------:R-:W-:Y:S02]  /*212d0*/  ULDC UR4, c[0x0][0xc3c] ;  /* 0x00030f0000047ab9 */ /* 0x000fe40000000800 */
[----:B---3--:R-:W-:-:S13]  /*212e0*/  ISETP.GE.AND P0, PT, R19, UR4, PT ;  /* 0x0000000413007c0c */ /* 0x008fda000bf06270 */
[----:B------:R-:W-:Y:S05]  /*212f0*/  @!P0 BRA `(.L_x_3032) ;  /* 0xffffff9000888947 */ /* 0x000fea000383ffff */
[----:B------:R-:W-:Y:S05]  /*21300*/  BSYNC B8 ;  /* 0x0000000000087941 */ /* 0x000fea0003800000 */
.L_x_2876:
[----:B--2---:R-:W2:Y:S01]  /*21310*/  LDL.LU R0, [R1+0x48] ;  /* 0x0000480001007983 */ /* 0x004ea20000300800 */
[----:B------:R-:W-:Y:S01]  /*21320*/  BSSY B0, `(.L_x_3033) ;  /* 0x000000b000007945 */ /* 0x000fe20003800000 */
[----:B-1----:R-:W1:Y:S01]  /*21330*/  S2R R5, SR_CgaCtaId ;  /* 0x0000000000057919 */ /* 0x002e620000008800 */
[----:B--2---:R-:W-:-:S05]  /*21340*/  VIADD R0, R0, 0x1 ;  /* 0x0000000100007836 */ /* 0x004fca0000000000 */
[----:B0-----:R-:W-:-:S04]  /*21350*/  LEA.HI R2, R0, R0, RZ, 0x1 ;  /* 0x0000000000027211 */ /* 0x001fc800078f08ff */
[----:B------:R-:W-:-:S05]  /*21360*/  LOP3.LUT R3, R2, 0xfffffffe, RZ, 0xc0, !PT ;  /* 0xfffffffe02037812 */ /* 0x000fca00078ec0ff */
[----:B------:R-:W-:Y:S01]  /*21370*/  IMAD.IADD R3, R0, 0x1, -R3 ;  /* 0x0000000100037824 */ /* 0x000fe200078e0a03 */
[----:B------:R-:W-:-:S04]  /*21380*/  MOV R0, 0x400 ;  /* 0x0000040000007802 */ /* 0x000fc80000000f00 */
[----:B-1----:R-:W-:Y:S02]  /*21390*/  LEA R0, R5, R0, 0x18 ;  /* 0x0000000005007211 */ /* 0x002fe400078ec0ff */
[----:B------:R-:W-:-:S04]  /*213a0*/  SHF.L.U32 R3, R3, 0x1f, RZ ;  /* 0x0000001f03037819 */ /* 0x000fc800000006ff */
[----:B------:R-:W0:Y:S02]  /*213b0*/  SYNCS.PHASECHK.TRANS64.TRYWAIT P0, [R0+URZ+0x22820], R3 ;  /* 0x02282003000075a7 */ /* 0x000e24000800017f */
[----:B0-----:R-:W-:Y:S05]  /*213c0*/  @!P0 BRA `(.L_x_3034) ;  /* 0x0000003000348947 */ /* 0x001fea0003800000 */
.L_x_3156:
[----:B------:R-:W-:Y:S05]  /*213d0*/  BSYNC B0 ;  /* 0x0000000000007941 */ /* 0x000fea0003800000 */
.L_x_3033:
[----:B------:R-:W-:-:S03]  /*213e0*/  UMOV UR4, 0xffffffff ;  /* 0xffffffff00047882 */ /* 0x000fc60000000000 */
[----:B------:R-:W-:Y:S05]  /*213f0*/  BRA.DIV UR4, `(.L_x_3035) ;  /* 0x00000032043c7947 */ /* 0x000fea000b800000 */
[----:B------:R-:W1:Y:S02]  /*21400*/  S2R R2, SR_TID.X ;  /* 0x0000000000027919 */ /* 0x000e640000002100 */
[----:B-1----:R-:W-:-:S04]  /*21410*/  SHF.R.U32.HI R2, RZ, 0x5, R2 ;  /* 0x00000005ff027819 */ /* 0x002fc80000011602 */
[----:B------:R-:W-:-:S05]  /*21420*/  LOP3.LUT R2, R2, 0x3, RZ, 0xc0, !PT ;  /* 0x0000000302027812 */ /* 0x000fca00078ec0ff */
[----:B------:R1:W2:Y:S02]  /*21430*/  SHFL.IDX PT, R14, R2, RZ, 0x1f ;  /* 0x00001fff020e7589 */ /* 0x0002a400000e0000 */
.L_x_3159:
[----:B--2---:R-:W-:-:S13]  /*21440*/  ISETP.NE.AND P0, PT, R14, RZ, PT ;  /* 0x000000ff0e00720c */ /* 0x004fda0003f05270 */
[----:B------:R-:W-:Y:S05]  /*21450*/  @P0 BRA `(.L_x_2660) ;  /* 0x0000000000940947 */ /* 0x000fea0003800000 */
[----:B------:R-:W-:-:S03]  /*21460*/  UMOV UR4, 0xffffffff ;  /* 0xffffffff00047882 */ /* 0x000fc60000000000 */
[----:B------:R-:W-:Y:S05]  /*21470*/  BRA.DIV UR4, `(.L_x_3036) ;  /* 0x0000003204507947 */ /* 0x000fea000b800000 */
[----:B------:R-:W-:-:S13]  /*21480*/  ELECT P6, URZ, PT ;  /* 0x00000000003f782f */ /* 0x000fda00038c0000 */
.L_x_3162:
[----:B------:R-:W-:Y:S05]  /*21490*/  @!P6 BRA `(.L_x_2660) ;  /* 0x000000000084e947 */ /* 0x000fea0003800000 */
[----:B-1----:R-:W2:Y:S02]  /*214a0*/  LDL.LU R2, [R1+0x50] ;  /* 0x0000500001027983 */ /* 0x002ea40000300800 */
[----:B--2---:R-:W-:-:S04]  /*214b0*/  LOP3.LUT R2, R2, 0x2, RZ, 0xfc, !PT ;  /* 0x0000000202027812 */ /* 0x004fc800078efcff */
[----:B------:R-:W-:-:S13]  /*214c0*/  ISETP.NE.AND P2, PT, R2, 0x3, PT ;  /* 0x000000030200780c */ /* 0x000fda0003f45270 */
[----:B------:R-:W-:Y:S05]  /*214d0*/  @!P2 BRA `(.L_x_3037) ;  /* 0x000000000004a947 */ /* 0x000fea0003800000 */
[----:B------:R-:W-:Y:S01]  /*214e0*/  BPT.TRAP 0x1 ;  /* 0x000000040000795c */ /* 0x000fe20000300000 */
.L_x_3037:
        /* <DEDUP_REMOVED lines=14> */
.L_x_3163:
[----:B------:R-:W1:Y:S02]  /*215d0*/  SYNCS.PHASECHK.TRANS64.TRYWAIT P0, [R7+URZ], R2 ;  /* 0x00000002070075a7 */ /* 0x000e64000800017f */
[----:B-1----:R-:W-:Y:S05]  /*215e0*/  @!P0 BRA `(.L_x_3039) ;  /* 0x0000003000288947 */ /* 0x002fea0003800000 */
.L_x_3164:
[----:B------:R-:W-:Y:S05]  /*215f0*/  @!P2 BRA `(.L_x_3040) ;  /* 0x000000000004a947 */ /* 0x000fea0003800000 */
[----:B------:R-:W-:Y:S01]  /*21600*/  BPT.TRAP 0x1 ;  /* 0x000000040000795c */ /* 0x000fe20000300000 */
.L_x_3040:
[----:B------:R-:W2:Y:S01]  /*21610*/  LDL.LU R4, [R1+0x8] ;  /* 0x0000080001047983 */ /* 0x000ea20000300800 */
[----:B------:R-:W-:-:S04]  /*21620*/  VIADD R0, R0, 0x22860 ;  /* 0x0002286000007836 */ /* 0x000fc80000000000 */
[----:B--2---:R-:W-:-:S04]  /*21630*/  IMAD R4, R4, 0x8, R0 ;  /* 0x0000000804047824 */ /* 0x004fc800078e0200 */
[----:B------:R-:W2:Y:S02]  /*21640*/  SYNCS.PHASECHK.TRANS64.TRYWAIT P0, [R4+URZ], R5 ;  /* 0x00000005040075a7 */ /* 0x000ea4000800017f */
[----:B--2---:R-:W-:Y:S05]  /*21650*/  @!P0 BRA `(.L_x_3041) ;  /* 0x0000003000208947 */ /* 0x004fea0003800000 */
.L_x_3165:
[----:B------:R-:W-:-:S07]  /*21660*/  IMAD R3, R3, 0x8, R0 ;  /* 0x0000000803037824 */ /* 0x000fce00078e0200 */
.L_x_3042:
[----:B---3--:R3:W4:Y:S02]  /*21670*/  SYNCS.PHASECHK.TRANS64.TRYWAIT P0, [R3+URZ], R2 ;  /* 0x00000002030075a7 */ /* 0x008724000800017f */
[----:B----4-:R-:W-:Y:S05]  /*21680*/  @!P0 NANOSLEEP.SYNCS 0x989680 ;  /* 0x009896800000895d */ /* 0x010fea0003900000 */
[----:B------:R-:W4:Y:S02]  /*21690*/  @!P0 SYNCS.PHASECHK.TRANS64 P0, [R3+URZ], R2 ;  /* 0x00000002030085a7 */ /* 0x000f24000800007f */
[----:B----4-:R-:W-:Y:S05]  /*216a0*/  @!P0 BRA `(.L_x_3042) ;  /* 0xfffffffc00f08947 */ /* 0x010fea000383ffff */
.L_x_2660:
[----:B------:R-:W-:Y:S05]  /*216b0*/  BSYNC B9 ;  /* 0x0000000000097941 */ /* 0x000fea0003800000 */
.L_x_2657:
[----:B------:R-:W-:Y:S05]  /*216c0*/  EXIT ;  /* 0x000000000000794d */ /* 0x000fea0003800000 */
.L_x_2686:
[----:B0-----:R0:W1:Y:S02]  /*216d0*/  SYNCS.PHASECHK.TRANS64.TRYWAIT P6, [R98+URZ+0x22890], R103 ;  /* 0x02289067620075a7 */ /* 0x00106400080c017f */
[----:B-1----:R-:W-:Y:S05]  /*216e0*/  @!P6 NANOSLEEP.SYNCS 0x989680 ;  /* 0x009896800000e95d */ /* 0x002fea0003900000 */
[----:B------:R-:W1:Y:S02]  /*216f0*/  @!P6 SYNCS.PHASECHK.TRANS64 P6, [R98+URZ+0x22890], R103 ;  /* 0x022890676200e5a7 */ /* 0x000e6400080c007f */
[----:B-1----:R-:W-:Y:S05]  /*21700*/  @!P6 BRA `(.L_x_2686) ;  /* 0xfffffffc00f0e947 */ /* 0x002fea000383ffff */
[----:B------:R-:W-:Y:S05]  /*21710*/  BRA `(.L_x_3043) ;  /* 0xfffffe1800247947 */ /* 0x000fea000383ffff */
.L_x_2704:
[----:B0-----:R0:W1:Y:S02]  /*21720*/  SYNCS.PHASECHK.TRANS64.TRYWAIT P5, [R98+URZ+0x22890], R103 ;  /* 0x02289067620075a7 */ /* 0x00106400080a017f */
[----:B-1----:R-:W-:Y:S05]  /*21730*/  @!P5 NANOSLEEP.SYNCS 0x989680 ;  /* 0x009896800000d95d */ /* 0x002fea0003900000 */
[----:B------:R-:W1:Y:S02]  /*21740*/  @!P5 SYNCS.PHASECHK.TRANS64 P5, [R98+URZ+0x22890], R103 ;  /* 0x022890676200d5a7 */ /* 0x000e6400080a007f */
[----:B-1----:R-:W-:Y:S05]  /*21750*/  @!P5 BRA `(.L_x_2704) ;  /* 0xfffffffc00f0d947 */ /* 0x002fea000383ffff */
[----:B------:R-:W-:Y:S05]  /*21760*/  BRA `(.L_x_3044) ;  /* 0xfffffe2800cc7947 */ /* 0x000fea000383ffff */
.L_x_2713:
[----:B0-----:R0:W1:Y:S02]  /*21770*/  SYNCS.PHASECHK.TRANS64.TRYWAIT P4, [R98+URZ+0x22890], R103 ;  /* 0x02289067620075a7 */ /* 0x001064000808017f */
[----:B-1----:R-:W-:Y:S05]  /*21780*/  @!P4 NANOSLEEP.SYNCS 0x989680 ;  /* 0x009896800000c95d */ /* 0x002fea0003900000 */
[----:B------:R-:W1:Y:S02]  /*21790*/  @!P4 SYNCS.PHASECHK.TRANS64 P4, [R98+URZ+0x22890], R103 ;  /* 0x022890676200c5a7 */ /* 0x000e64000808007f */
[----:B-1----:R-:W-:Y:S05]  /*217a0*/  @!P4 BRA `(.L_x_2713) ;  /* 0xfffffffc00f0c947 */ /* 0x002fea000383ffff */
[----:B------:R-:W-:Y:S05]  /*217b0*/  BRA `(.L_x_3045) ;  /* 0xfffffe3800f47947 */ /* 0x000fea000383ffff */
.L_x_2719:
[----:B-1----:R1:W2:Y:S02]  /*217c0*/  SYNCS.PHASECHK.TRANS64.TRYWAIT P3, [R98+URZ+0x228b0], R103 ;  /* 0x0228b067620075a7 */ /* 0x0022a4000806017f */
[----:B--2---:R-:W-:Y:S05]  /*217d0*/  @!P3 NANOSLEEP.SYNCS 0x989680 ;  /* 0x009896800000b95d */ /* 0x004fea0003900000 */
[----:B------:R-:W2:Y:S02]  /*217e0*/  @!P3 SYNCS.PHASECHK.TRANS64 P3, [R98+URZ+0x228b0], R103 ;  /* 0x0228b0676200b5a7 */ /* 0x000ea4000806007f */
[----:B--2---:R-:W-:Y:S05]  /*217f0*/  @!P3 BRA `(.L_x_2719) ;  /* 0xfffffffc00f0b947 */ /* 0x004fea000383ffff */
[----:B------:R-:W-:Y:S05]  /*21800*/  BRA `(.L_x_3046) ;  /* 0xfffffe3c00847947 */ /* 0x000fea000383ffff */
.L_x_2735:
[----:B------:R-:W0:Y:S01]  /*21810*/  S2R R12, SR_TID.X ;  /* 0x00000000000c7919 */ /* 0x000e220000002100 */
[----:B------:R-:W-:Y:S01]  /*21820*/  BSSY B0, `(.L_x_3047) ;  /* 0x000000c000007945 */ /* 0x000fe20003800000 */
[----:B------:R-:W-:Y:S02]  /*21830*/  IMAD.MOV.U32 R11, RZ, RZ, 0x1f ;  /* 0x0000001fff0b7424 */ /* 0x000fe400078e00ff */
[----:B------:R-:W-:Y:S02]  /*21840*/  IMAD.MOV.U32 R15, RZ, RZ, -0x1 ;  /* 0xffffffffff0f7424 */ /* 0x000fe400078e00ff */
[----:B0-----:R-:W-:-:S05]  /*21850*/  VIADD R12, R12, 0xffffff80 ;  /* 0xffffff800c0c7836 */ /* 0x001fca0000000000 */
[----:B------:R-:W-:-:S04]  /*21860*/  SHF.R.S32.HI R7, RZ, 0x1f, R12 ;  /* 0x0000001fff077819 */ /* 0x000fc8000001140c */
[----:B------:R-:W-:Y:S01]  /*21870*/  LEA.HI R7, R7, R12, RZ, 0x7 ;  /* 0x0000000c07077211 */ /* 0x000fe200078f38ff */
[----:B------:R-:W-:-:S03]  /*21880*/  IMAD.MOV.U32 R12, RZ, RZ, RZ ;  /* 0x000000ffff0c7224 */ /* 0x000fc600078e00ff */
[----:B------:R-:W-:-:S05]  /*21890*/  SHF.R.S32.HI R7, RZ, 0x7, R7 ;  /* 0x00000007ff077819 */ /* 0x000fca0000011407 */
[----:B------:R-:W-:-:S07]  /*218a0*/  IMAD.MOV.U32 R13, RZ, RZ, R7 ;  /* 0x000000ffff0d7224 */ /* 0x000fce00078e0007 */
[----:B-----5:R-:W-:Y:S05]  /*218b0*/  WARPSYNC.COLLECTIVE R15, `(.L_x_3048) ;  /* 0x000000000f087348 */ /* 0x020fea0003c00000 */
[----:B------:R0:W1:Y:S02]  /*218c0*/  SHFL.IDX P6, R14, R13, R12, R11 ;  /* 0x0000000c0d0e7389 */ /* 0x00006400000c000b */
[----:B01---5:R-:W-:Y:S01]  /*218d0*/  ENDCOLLECTIVE ;  /* 0x000000000000791b */ /* 0x023fe20003800000 */
.L_x_3048:
[----:B------:R-:W-:Y:S05]  /*218e0*/  BSYNC B0 ;  /* 0x0000000000007941 */ /* 0x000fea0003800000 */
.L_x_3047:
[----:B------:R-:W-:Y:S05]  /*218f0*/  BRA `(.L_x_3049) ;  /* 0xfffffe4c002c7947 */ /* 0x000fea000383ffff */
.L_x_2747:
        /* <DEDUP_REMOVED lines=8> */
.L_x_3051:
[----:B------:R-:W-:Y:S05]  /*21980*/  BSYNC B1 ;  /* 0x0000000000017941 */ /* 0x000fea0003800000 */
.L_x_3050:
        /* <DEDUP_REMOVED lines=8> */
.L_x_3052:
[----:B------:R-:W-:Y:S02]  /*21a10*/  IMAD.MOV.U32 R13, RZ, RZ, R8 ;  /* 0x000000ffff0d7224 */ /* 0x000fe400078e0008 */
[----:B------:R-:W-:-:S07]  /*21a20*/  IMAD.MOV.U32 R0, RZ, RZ, R14 ;  /* 0x000000ffff007224 */ /* 0x000fce00078e000e */
[----:B------:R-:W-:Y:S05]  /*21a30*/  WARPSYNC.COLLECTIVE R15, `(.L_x_3053) ;  /* 0x000000000f087348 */ /* 0x000fea0003c00000 */
[----:B------:R0:W1:Y:S02]  /*21a40*/  SHFL.IDX P6, R14, R13, R12, R11 ;  /* 0x0000000c0d0e7389 */ /* 0x00006400000c000b */
[----:B01----:R-:W-:Y:S01]  /*21a50*/  ENDCOLLECTIVE ;  /* 0x000000000000791b */ /* 0x003fe20003800000 */
.L_x_3053:
[----:B------:R-:W-:Y:S02]  /*21a60*/  IMAD.MOV.U32 R13, RZ, RZ, R7 ;  /* 0x000000ffff0d7224 */ /* 0x000fe400078e0007 */
[----:B------:R-:W-:-:S07]  /*21a70*/  IMAD.MOV.U32 R5, RZ, RZ, R14 ;  /* 0x000000ffff057224 */ /* 0x000fce00078e000e */
[----:B------:R-:W-:Y:S05]  /*21a80*/  WARPSYNC.COLLECTIVE R15, `(.L_x_3054) ;  /* 0x000000000f087348 */ /* 0x000fea0003c00000 */
[----:B------:R0:W1:Y:S02]  /*21a90*/  SHFL.IDX P6, R14, R13, R12, R11 ;  /* 0x0000000c0d0e7389 */ /* 0x00006400000c000b */
[----:B01----:R-:W-:Y:S01]  /*21aa0*/  ENDCOLLECTIVE ;  /* 0x000000000000791b */ /* 0x003fe20003800000 */
.L_x_3054:
[----:B------:R-:W-:Y:S05]  /*21ab0*/  BRA `(.L_x_3055) ;  /* 0xfffffe5000907947 */ /* 0x000fea000383ffff */
.L_x_2750:
[----:B------:R-:W-:Y:S01]  /*21ac0*/  BSSY B1, `(.L_x_3056) ;  /* 0x0000008000017945 */ /* 0x000fe20003800000 */
[----:B------:R-:W-:Y:S02]  /*21ad0*/  IMAD.MOV.U32 R13, RZ, RZ, R6 ;  /* 0x000000ffff0d7224 */ /* 0x000fe400078e0006 */
[----:B------:R-:W-:Y:S02]  /*21ae0*/  IMAD.MOV.U32 R12, RZ, RZ, 0x1 ;  /* 0x00000001ff0c7424 */ /* 0x000fe400078e00ff */
[----:B------:R-:W-:Y:S02]  /*21af0*/  IMAD.MOV.U32 R11, RZ, RZ, 0x1c1f ;  /* 0x00001c1fff0b7424 */ /* 0x000fe400078e00ff */
[----:B------:R-:W-:-:S07]  /*21b00*/  IMAD.MOV.U32 R15, RZ, RZ, -0x1 ;  /* 0xffffffffff0f7424 */ /* 0x000fce00078e00ff */
[----:B0---4-:R-:W-:Y:S05]  /*21b10*/  WARPSYNC.COLLECTIVE R15, `(.L_x_3057) ;  /* 0x000000000f087348 */ /* 0x011fea0003c00000 */
[----:B----4-:R1:W2:Y:S02]  /*21b20*/  SHFL.IDX P6, R14, R13, R12, R11 ;  /* 0x0000000c0d0e7389 */ /* 0x0102a400000c000b */
[----:B012---:R-:W-:Y:S01]  /*21b30*/  ENDCOLLECTIVE ;  /* 0x000000000000791b */ /* 0x007fe20003800000 */
.L_x_3057:
[----:B------:R-:W-:Y:S05]  /*21b40*/  BSYNC B1 ;  /* 0x0000000000017941 */ /* 0x000fea0003800000 */
.L_x_3056:
        /* <DEDUP_REMOVED lines=8> */
.L_x_3058:
[----:B------:R-:W-:Y:S02]  /*21bd0*/  IMAD.MOV.U32 R13, RZ, RZ, R8 ;  /* 0x000000ffff0d7224 */ /* 0x000fe400078e0008 */
[----:B------:R-:W-:-:S07]  /*21be0*/  IMAD.MOV.U32 R0, RZ, RZ, R14 ;  /* 0x000000ffff007224 */ /* 0x000fce00078e000e */
[----:B------:R-:W-:Y:S05]  /*21bf0*/  WARPSYNC.COLLECTIVE R15, `(.L_x_3059) ;  /* 0x000000000f087348 */ /* 0x000fea0003c00000 */
[----:B------:R0:W1:Y:S02]  /*21c00*/  SHFL.IDX P6, R14, R13, R12, R11 ;  /* 0x0000000c0d0e7389 */ /* 0x00006400000c000b */
[----:B01----:R-:W-:Y:S01]  /*21c10*/  ENDCOLLECTIVE ;  /* 0x000000000000791b */ /* 0x003fe20003800000 */
.L_x_3059:
[----:B------:R-:W-:Y:S02]  /*21c20*/  IMAD.MOV.U32 R13, RZ, RZ, R7 ;  /* 0x000000ffff0d7224 */ /* 0x000fe400078e0007 */
[----:B------:R-:W-:-:S07]  /*21c30*/  IMAD.MOV.U32 R5, RZ, RZ, R14 ;  /* 0x000000ffff057224 */ /* 0x000fce00078e000e */
[----:B------:R-:W-:Y:S05]  /*21c40*/  WARPSYNC.COLLECTIVE R15, `(.L_x_3060) ;  /* 0x000000000f087348 */ /* 0x000fea0003c00000 */
[----:B------:R0:W1:Y:S02]  /*21c50*/  SHFL.IDX P6, R14, R13, R12, R11 ;  /* 0x0000000c0d0e7389 */ /* 0x00006400000c000b */
[----:B01----:R-:W-:Y:S01]  /*21c60*/  ENDCOLLECTIVE ;  /* 0x000000000000791b */ /* 0x003fe20003800000 */
.L_x_3060:
[----:B------:R-:W-:Y:S05]  /*21c70*/  BRA `(.L_x_3061) ;  /* 0xfffffe5000ec7947 */ /* 0x000fea000383ffff */
.L_x_2754:
[----:B0-----:R0:W1:Y:S02]  /*21c80*/  SYNCS.PHASECHK.TRANS64.TRYWAIT P0, [R16+URZ+0x22800], R35 ;  /* 0x02280023100075a7 */ /* 0x001064000800017f */
[----:B-1----:R-:W-:Y:S05]  /*21c90*/  @!P0 NANOSLEEP.SYNCS 0x989680 ;  /* 0x009896800000895d */ /* 0x002fea0003900000 */
[----:B------:R-:W1:Y:S02]  /*21ca0*/  @!P0 SYNCS.PHASECHK.TRANS64 P0, [R16+URZ+0x22800], R35 ;  /* 0x02280023100085a7 */ /* 0x000e64000800007f */
[----:B-1----:R-:W-:Y:S05]  /*21cb0*/  @!P0 BRA `(.L_x_2754) ;  /* 0xfffffffc00f08947 */ /* 0x002fea000383ffff */
[----:B------:R-:W-:Y:S05]  /*21cc0*/  BRA `(.L_x_3062) ;  /* 0xfffffe5400d87947 */ /* 0x000fea000383ffff */
.L_x_2762:
[----:B------:R-:W0:Y:S01]  /*21cd0*/  LDC R38, c[0x0][0x3f4] ;  /* 0x0000fd00ff267b82 */ /* 0x000e220000000800 */
        /* <DEDUP_REMOVED lines=8> */
.L_x_3064:
[----:B------:R-:W-:Y:S05]  /*21d60*/  BSYNC B1 ;  /* 0x0000000000017941 */ /* 0x000fea0003800000 */
.L_x_3063:
[----:B------:R-:W-:Y:S01]  /*21d70*/  IMAD.MOV.U32 R13, RZ, RZ, R10 ;  /* 0x000000ffff0d7224 */ /* 0x000fe200078e000a */
[----:B------:R-:W-:Y:S01]  /*21d80*/  ISETP.GE.AND P0, PT, R37, R38, PT ;  /* 0x000000262500720c */ /* 0x000fe20003f06270 */
[----:B------:R-:W-:Y:S02]  /*21d90*/  IMAD.MOV.U32 R12, RZ, RZ, RZ ;  /* 0x000000ffff0c7224 */ /* 0x000fe400078e00ff */
[----:B------:R-:W-:Y:S02]  /*21da0*/  IMAD.MOV.U32 R11, RZ, RZ, 0x1c1f ;  /* 0x00001c1fff0b7424 */ /* 0x000fe400078e00ff */
[----:B------:R-:W-:Y:S02]  /*21db0*/  IMAD.MOV.U32 R15, RZ, RZ, -0x1 ;  /* 0xffffffffff0f7424 */ /* 0x000fe400078e00ff */
[----:B------:R-:W-:Y:S02]  /*21dc0*/  IMAD.MOV.U32 R0, RZ, RZ, R14 ;  /* 0x000000ffff007224 */ /* 0x000fe400078e000e */
[----:B------:R-:W-:-:S07]  /*21dd0*/  IMAD R31, R200, R31, RZ ;  /* 0x0000001fc81f7224 */ /* 0x000fce00078e02ff */
[----:B------:R-:W-:Y:S05]  /*21de0*/  WARPSYNC.COLLECTIVE R15, `(.L_x_3065) ;  /* 0x000000000f087348 */ /* 0x000fea0003c00000 */
[----:B------:R0:W1:Y:S02]  /*21df0*/  SHFL.IDX P6, R14, R13, R12, R11 ;  /* 0x0000000c0d0e7389 */ /* 0x00006400000c000b */
[----:B01----:R-:W-:Y:S01]  /*21e00*/  ENDCOLLECTIVE ;  /* 0x000000000000791b */ /* 0x003fe20003800000 */
.L_x_3065:
[----:B------:R-:W-:Y:S01]  /*21e10*/  ISETP.GE.OR P1, PT, R34, R31, P0 ;  /* 0x0000001f2200720c */ /* 0x000fe20000726670 */
[----:B------:R-:W-:-:S12]  /*21e20*/  IMAD.MOV.U32 R13, RZ, RZ, R29 ;  /* 0x000000ffff0d7224 */ /* 0x000fd800078e001d */
[C---:B------:R-:W-:Y:S01]  /*21e30*/  @!P1 IMAD.SHL.U32 R9, R37.reuse, 0x2, RZ ;  /* 0x0000000225099824 */ /* 0x040fe200078e00ff */
[----:B------:R-:W-:Y:S01]  /*21e40*/  @!P1 SHF.L.U64.HI R21, R37, 0x1, R30 ;  /* 0x0000000125159819 */ /* 0x000fe2000001021e */
[----:B------:R-:W-:-:S07]  /*21e50*/  IMAD.MOV.U32 R3, RZ, RZ, R14 ;  /* 0x000000ffff037224 */ /* 0x000fce00078e000e */
[----:B------:R-:W-:Y:S05]  /*21e60*/  WARPSYNC.COLLECTIVE R15, `(.L_x_3066) ;  /* 0x000000000f087348 */ /* 0x000fea0003c00000 */
[----:B------:R0:W1:Y:S02]  /*21e70*/  SHFL.IDX P6, R14, R13, R12, R11 ;  /* 0x0000000c0d0e7389 */ /* 0x00006400000c000b */
[----:B01----:R-:W-:Y:S01]  /*21e80*/  ENDCOLLECTIVE ;  /* 0x000000000000791b */ /* 0x003fe20003800000 */
.L_x_3066:
[----:B------:R-:W-:-:S05]  /*21e90*/  @!P1 IADD3 R4, P2, R3, R9, RZ ;  /* 0x0000000903049210 */ /* 0x000fca0007f5e0ff */
[----:B------:R-:W-:-:S06]  /*21ea0*/  @!P1 IMAD.X R5, R0, 0x1, R21, P2 ;  /* 0x0000000100059824 */ /* 0x000fcc00010e0615 */
[----:B------:R-:W5:Y:S01]  /*21eb0*/  @!P1 LD.E.128 R4, desc[UR38][R4.64] ;  /* 0x0000002604049980 */ /* 0x000f62000c101d00 */
[----:B------:R-:W-:Y:S02]  /*21ec0*/  IMAD.MOV.U32 R13, RZ, RZ, R28 ;  /* 0x000000ffff0d7224 */ /* 0x000fe400078e001c */
[----:B------:R-:W-:-:S07]  /*21ed0*/  IMAD.MOV.U32 R8, RZ, RZ, R14 ;  /* 0x000000ffff087224 */ /* 0x000fce00078e000e */
[----:B-----5:R-:W-:Y:S05]  /*21ee0*/  WARPSYNC.COLLECTIVE R15, `(.L_x_3067) ;  /* 0x000000000f087348 */ /* 0x020fea0003c00000 */
[----:B------:R0:W1:Y:S02]  /*21ef0*/  SHFL.IDX P6, R14, R13, R12, R11 ;  /* 0x0000000c0d0e7389 */ /* 0x00006400000c000b */
[----:B01---5:R-:W-:Y:S01]  /*21f00*/  ENDCOLLECTIVE ;  /* 0x000000000000791b */ /* 0x023fe20003800000 */
.L_x_3067:
[----:B------:R-:W-:-:S05]  /*21f10*/  @!P1 IADD3 R14, P2, R14, R9, RZ ;  /* 0x000000090e0e9210 */ /* 0x000fca0007f5e0ff */
[----:B------:R-:W-:-:S04]  /*21f20*/  @!P1 IMAD.X R3, R8, 0x1, R21, P2 ;  /* 0x0000000108039824 */ /* 0x000fc800010e0615 */
[----:B------:R-:W-:-:S05]  /*21f30*/  @!P1 IMAD.MOV.U32 R15, RZ, RZ, R3 ;  /* 0x000000ffff0f9224 */ /* 0x000fca00078e0003 */
[----:B------:R0:W5:Y:S01]  /*21f40*/  @!P1 LD.E.128 R24, desc[UR38][R14.64] ;  /* 0x000000260e189980 */ /* 0x000162000c101d00 */
[----:B------:R-:W-:Y:S02]  /*21f50*/  IMAD.MOV.U32 R13, RZ, RZ, R20 ;  /* 0x000000ffff0d7224 */ /* 0x000fe400078e0014 */
[----:B------:R-:W-:Y:S02]  /*21f60*/  IMAD.MOV.U32 R12, RZ, RZ, 0x1 ;  /* 0x00000001ff0c7424 */ /* 0x000fe400078e00ff */
[----:B0-----:R-:W-:-:S07]  /*21f70*/  IMAD.MOV.U32 R15, RZ, RZ, -0x1 ;  /* 0xffffffffff0f7424 */ /* 0x001fce00078e00ff */
[----:B-----5:R-:W-:Y:S05]  /*21f80*/  WARPSYNC.COLLECTIVE R15, `(.L_x_3068) ;  /* 0x000000000f087348 */ /* 0x020fea0003c00000 */
[----:B------:R0:W1:Y:S02]  /*21f90*/  SHFL.IDX P6, R14, R13, R12, R11 ;  /* 0x0000000c0d0e7389 */ /* 0x00006400000c000b */
[----:B01---5:R-:W-:Y:S01]  /*21fa0*/  ENDCOLLECTIVE ;  /* 0x000000000000791b */ /* 0x023fe20003800000 */
.L_x_3068:
[----:B------:R-:W-:Y:S01]  /*21fb0*/  CS2R R42, SRZ ;  /* 0x00000000002a7805 */ /* 0x000fe2000001ff00 */
[----:B------:R-:W-:Y:S01]  /*21fc0*/  IMAD.MOV.U32 R13, RZ, RZ, R10 ;  /* 0x000000ffff0d7224 */ /* 0x000fe200078e000a */
[----:B------:R-:W-:Y:S01]  /*21fd0*/  CS2R R40, SRZ ;  /* 0x0000000000287805 */ /* 0x000fe2000001ff00 */
[----:B------:R-:W-:-:S04]  /*21fe0*/  @!P1 IMAD.MOV.U32 R42, RZ, RZ, R4 ;  /* 0x000000ffff2a9224 */ /* 0x000fc800078e0004 */
[----:B------:R-:W-:-:S05]  /*21ff0*/  IMAD.MOV.U32 R0, RZ, RZ, R42 ;  /* 0x000000ffff007224 */ /* 0x000fca00078e002a */
[----:B------:R-:W-:Y:S01]  /*22000*/  PRMT R46, R46, 0x5410, R0 ;  /* 0x000054102e2e7816 */ /* 0x000fe20000000000 */
[----:B------:R-:W-:-:S07]  /*22010*/  IMAD.MOV.U32 R0, RZ, RZ, R14 ;  /* 0x000000ffff007224 */ /* 0x000fce00078e000e */
[----:B------:R-:W-:Y:S05]  /*22020*/  WARPSYNC.COLLECTIVE R15, `(.L_x_3069) ;  /* 0x000000000f087348 */ /* 0x000fea0003c00000 */
[----:B------:R0:W1:Y:S02]  /*22030*/  SHFL.IDX P6, R14, R13, R12, R11 ;  /* 0x0000000c0d0e7389 */ /* 0x00006400000c000b */
[----:B01----:R-:W-:Y:S01]  /*22040*/  ENDCOLLECTIVE ;  /* 0x000000000000791b */ /* 0x003fe20003800000 */
.L_x_3069:
[----:B------:R-:W-:-:S04]  /*22050*/  @!P1 IMAD.MOV.U32 R43, RZ, RZ, R5 ;  /* 0x000000ffff2b9224 */ /* 0x000fc800078e0005 */
[----:B------:R-:W-:-:S05]  /*22060*/  IMAD.MOV.U32 R3, RZ, RZ, R43 ;  /* 0x000000ffff037224 */ /* 0x000fca00078e002b */
[----:B------:R-:W-:Y:S01]  /*22070*/  PRMT R47, R3, 0x7610, R47 ;  /* 0x00007610032f7816 */ /* 0x000fe2000000002f */
[----:B------:R-:W-:Y:S02]  /*22080*/  IMAD.MOV.U32 R13, RZ, RZ, R29 ;  /* 0x000000ffff0d7224 */ /* 0x000fe400078e001d */
[----:B------:R-:W-:-:S07]  /*22090*/  IMAD.MOV.U32 R3, RZ, RZ, R14 ;  /* 0x000000ffff037224 */ /* 0x000fce00078e000e */
[----:B------:R-:W-:Y:S05]  /*220a0*/  WARPSYNC.COLLECTIVE R15, `(.L_x_3070) ;  /* 0x000000000f087348 */ /* 0x000fea0003c00000 */
[----:B------:R0:W1:Y:S02]  /*220b0*/  SHFL.IDX P6, R14, R13, R12, R11 ;  /* 0x0000000c0d0e7389 */ /* 0x00006400000c000b */
[----:B01----:R-:W-:Y:S01]  /*220c0*/  ENDCOLLECTIVE ;  /* 0x000000000000791b */ /* 0x003fe20003800000 */
.L_x_3070:
[----:B------:R-:W-:Y:S02]  /*220d0*/  @!P1 IMAD.MOV.U32 R40, RZ, RZ, R6 ;  /* 0x000000ffff289224 */ /* 0x000fe400078e0006 */
[----:B------:R-:W-:Y:S01]  /*220e0*/  @!P1 IMAD.MOV.U32 R41, RZ, RZ, R7 ;  /* 0x000000ffff299224 */ /* 0x000fe200078e0007 */
[----:B------:R-:W-:Y:S02]  /*220f0*/  CS2R R6, SRZ ;  /* 0x0000000000067805 */ /* 0x000fe4000001ff00 */
[----:B------:R-:W-:Y:S01]  /*22100*/  CS2R R4, SRZ ;  /* 0x0000000000047805 */ /* 0x000fe2000001ff00 */
[----:B------:R-:W-:Y:S02]  /*22110*/  IMAD.MOV.U32 R10, RZ, RZ, R40 ;  /* 0x000000ffff0a7224 */ /* 0x000fe400078e0028 */
[----:B------:R-:W-:Y:S02]  /*22120*/  IMAD.MOV.U32 R21, RZ, RZ, R41 ;  /* 0x000000ffff157224 */ /* 0x000fe400078e0029 */
[----:B------:R-:W-:-:S02]  /*22130*/  @!P1 IMAD.MOV.U32 R6, RZ, RZ, R24 ;  /* 0x000000ffff069224 */ /* 0x000fc400078e0018 */
[----:B------:R-:W-:Y:S02]  /*22140*/  IMAD.MOV.U32 R13, RZ, RZ, R28 ;  /* 0x000000ffff0d7224 */ /* 0x000fe400078e001c */
[----:B------:R-:W-:Y:S02]  /*22150*/  @!P1 IMAD.MOV.U32 R7, RZ, RZ, R25 ;  /* 0x000000ffff079224 */ /* 0x000fe400078e0019 */
[----:B------:R-:W-:Y:S02]  /*22160*/  @!P1 IMAD.MOV.U32 R4, RZ, RZ, R26 ;  /* 0x000000ffff049224 */ /* 0x000fe400078e001a */
[----:B------:R-:W-:Y:S01]  /*22170*/  @!P1 IMAD.MOV.U32 R5, RZ, RZ, R27 ;  /* 0x000000ffff059224 */ /* 0x000fe200078e001b */
[----:B------:R-:W-:Y:S01]  /*22180*/  PRMT R9, R10, 0x7610, R9 ;  /* 0x000076100a097816 */ /* 0x000fe20000000009 */
[----:B------:R-:W-:Y:S02]  /*22190*/  IMAD.MOV.U32 R20, RZ, RZ, R6 ;  /* 0x000000ffff147224 */ /* 0x000fe400078e0006 */
[----:B------:R-:W-:-:S07]  /*221a0*/  IMAD.MOV.U32 R8, RZ, RZ, R14 ;  /* 0x000000ffff087224 */ /* 0x000fce00078e000e */
[----:B------:R-:W-:Y:S05]  /*221b0*/  WARPSYNC.COLLECTIVE R15, `(.L_x_3071) ;  /* 0x000000000f087348 */ /* 0x000fea0003c00000 */
[----:B------:R0:W1:Y:S02]  /*221c0*/  SHFL.IDX P6, R14, R13, R12, R11 ;  /* 0x0000000c0d0e7389 */ /* 0x00006400000c000b */
[----:B01----:R-:W-:Y:S01]  /*221d0*/  ENDCOLLECTIVE ;  /* 0x000000000000791b */ /* 0x003fe20003800000 */
.L_x_3071:
[----:B------:R-:W-:Y:S02]  /*221e0*/  PRMT R10, R21, 0x7610, R10 ;  /* 0x00007610150a7816 */ /* 0x000fe4000000000a */
[----:B------:R-:W-:Y:S02]  /*221f0*/  CS2R R24, SRZ ;  /* 0x0000000000187805 */ /* 0x000fe4000001ff00 */
[----:B------:R-:W-:Y:S01]  /*22200*/  PRMT R9, R9, 0x5410, R20 ;  /* 0x0000541009097816 */ /* 0x000fe20000000014 */
[----:B------:R-:W-:Y:S02]  /*22210*/  IMAD.MOV.U32 R11, RZ, RZ, R7 ;  /* 0x000000ffff0b7224 */ /* 0x000fe400078e0007 */
[----:B------:R-:W-:Y:S02]  /*22220*/  IMAD.MOV.U32 R12, RZ, RZ, R4 ;  /* 0x000000ffff0c7224 */ /* 0x000fe400078e0004 */
[----:B------:R-:W-:Y:S01]  /*22230*/  IMAD.MOV.U32 R13, RZ, RZ, R5 ;  /* 0x000000ffff0d7224 */ /* 0x000fe200078e0005 */
[----:B------:R-:W-:-:S02]  /*22240*/  PRMT R21, R11, 0x7610, R21 ;  /* 0x000076100b157816 */ /* 0x000fc40000000015 */
[----:B------:R-:W-:Y:S02]  /*22250*/  PRMT R10, R10, 0x5410, R12 ;  /* 0x000054100a0a7816 */ /* 0x000fe4000000000c */
[----:B------:R-:W-:Y:S01]  /*22260*/  PRMT R46, R13, 0x7610, R46 ;  /* 0x000076100d2e7816 */ /* 0x000fe2000000002e */
[----:B------:R-:W-:Y:S06]  /*22270*/  BRA `(.L_x_3072) ;  /* 0xfffffe6000e87947 */ /* 0x000fec000383ffff */
.L_x_2766:
[----:B-1----:R1:W2:Y:S02]  /*22280*/  SYNCS.PHASECHK.TRANS64.TRYWAIT P1, [R16+URZ+0x22800], R11 ;  /* 0x0228000b100075a7 */ /* 0x0022a4000802017f */
[----:B--2---:R-:W-:Y:S05]  /*22290*/  @!P1 NANOSLEEP.SYNCS 0x989680 ;  /* 0x009896800000995d */ /* 0x004fea0003900000 */
[----:B------:R-:W2:Y:S02]  /*222a0*/  @!P1 SYNCS.PHASECHK.TRANS64 P1, [R16+URZ+0x22800], R11 ;  /* 0x0228000b100095a7 */ /* 0x000ea4000802007f */
[----:B--2---:R-:W-:Y:S05]  /*222b0*/  @!P1 BRA `(.L_x_2766) ;  /* 0xfffffffc00f09947 */ /* 0x004fea000383ffff */
[----:B------:R-:W-:Y:S05]  /*222c0*/  BRA `(.L_x_3073) ;  /* 0xfffffe6400847947 */ /* 0x000fea000383ffff */
.L_x_2772:
[----:B0-----:R0:W3:Y:S02]  /*222d0*/  SYNCS.PHASECHK.TRANS64.TRYWAIT P2, [R6+URZ+0x22830], R21 ;  /* 0x02283015060075a7 */ /* 0x0010e4000804017f */
[----:B---3--:R-:W-:Y:S05]  /*222e0*/  @!P2 NANOSLEEP.SYNCS 0x989680 ;  /* 0x009896800000a95d */ /* 0x008fea0003900000 */
[----:B------:R-:W3:Y:S02]  /*222f0*/  @!P2 SYNCS.PHASECHK.TRANS64 P2, [R6+URZ+0x22830], R21 ;  /* 0x022830150600a5a7 */ /* 0x000ee4000804007f */
[----:B---3--:R-:W-:Y:S05]  /*22300*/  @!P2 BRA `(.L_x_2772) ;  /* 0xfffffffc00f0a947 */ /* 0x008fea000383ffff */
[----:B------:R-:W-:Y:S05]  /*22310*/  BRA `(.L_x_2771) ;  /* 0xfffffe7400307947 */ /* 0x000fea000383ffff */
.L_x_2785:
[----:B-1----:R1:W2:Y:S02]  /*22320*/  SYNCS.PHASECHK.TRANS64.TRYWAIT P2, [R6+URZ+0x22850], R21 ;  /* 0x02285015060075a7 */ /* 0x0022a4000804017f */
[----:B--2---:R-:W-:Y:S05]  /*22330*/  @!P2 NANOSLEEP.SYNCS 0x989680 ;  /* 0x009896800000a95d */ /* 0x004fea0003900000 */
[----:B------:R-:W2:Y:S02]  /*22340*/  @!P2 SYNCS.PHASECHK.TRANS64 P2, [R6+URZ+0x22850], R21 ;  /* 0x022850150600a5a7 */ /* 0x000ea4000804007f */
[----:B--2---:R-:W-:Y:S05]  /*22350*/  @!P2 BRA `(.L_x_2785) ;  /* 0xfffffffc00f0a947 */ /* 0x004fea000383ffff */
[----:B------:R-:W-:Y:S05]  /*22360*/  BRA `(.L_x_2784) ;  /* 0xfffffe9c00987947 */ /* 0x000fea000383ffff */
.L_x_2794:
[----:B-1----:R1:W2:Y:S02]  /*22370*/  SYNCS.PHASECHK.TRANS64.TRYWAIT P2, [R210+URZ+0x22830], R209 ;  /* 0x022830d1d20075a7 */ /* 0x0022a4000804017f */
[----:B--2---:R-:W-:Y:S05]  /*22380*/  @!P2 NANOSLEEP.SYNCS 0x989680 ;  /* 0x009896800000a95d */ /* 0x004fea0003900000 */
[----:B------:R-:W2:Y:S02]  /*22390*/  @!P2 SYNCS.PHASECHK.TRANS64 P2, [R210+URZ+0x22830], R209 ;  /* 0x022830d1d200a5a7 */ /* 0x000ea4000804007f */
[----:B--2---:R-:W-:Y:S05]  /*223a0*/  @!P2 BRA `(.L_x_2794) ;  /* 0xfffffffc00f0a947 */ /* 0x004fea000383ffff */
[----:B------:R-:W-:Y:S05]  /*223b0*/  BRA `(.L_x_2793) ;  /* 0xfffffea400607947 */ /* 0x000fea000383ffff */
.L_x_2807:
[----:B--2---:R2:W3:Y:S02]  /*223c0*/  SYNCS.PHASECHK.TRANS64.TRYWAIT P2, [R210+URZ+0x22850], R209 ;  /* 0x022850d1d20075a7 */ /* 0x0044e4000804017f */
[----:B---3--:R-:W-:Y:S05]  /*223d0*/  @!P2 NANOSLEEP.SYNCS 0x989680 ;  /* 0x009896800000a95d */ /* 0x008fea0003900000 */
[----:B------:R-:W3:Y:S02]  /*223e0*/  @!P2 SYNCS.PHASECHK.TRANS64 P2, [R210+URZ+0x22850], R209 ;  /* 0x022850d1d200a5a7 */ /* 0x000ee4000804007f */
[----:B---3--:R-:W-:Y:S05]  /*223f0*/  @!P2 BRA `(.L_x_2807) ;  /* 0xfffffffc00f0a947 */ /* 0x008fea000383ffff */
[----:B------:R-:W-:Y:S05]  /*22400*/  BRA `(.L_x_2806) ;  /* 0xfffffed400fc7947 */ /* 0x000fea000383ffff */
.L_x_2817:
[----:B--2---:R2:W3:Y:S02]  /*22410*/  SYNCS.PHASECHK.TRANS64.TRYWAIT P3, [R6+URZ+0x22830], R210 ;  /* 0x022830d2060075a7 */ /* 0x0044e4000806017f */
[----:B---3--:R-:W-:Y:S05]  /*22420*/  @!P3 NANOSLEEP.SYNCS 0x989680 ;  /* 0x009896800000b95d */ /* 0x008fea0003900000 */
[----:B------:R-:W3:Y:S02]  /*22430*/  @!P3 SYNCS.PHASECHK.TRANS64 P3, [R6+URZ+0x22830], R210 ;  /* 0x022830d20600b5a7 */ /* 0x000ee4000806007f */
[----:B---3--:R-:W-:Y:S05]  /*22440*/  @!P3 BRA `(.L_x_2817) ;  /* 0xfffffffc00f0b947 */ /* 0x008fea000383ffff */
[----:B------:R-:W-:Y:S05]  /*22450*/  BRA `(.L_x_2816) ;  /* 0xfffffedc00f47947 */ /* 0x000fea000383ffff */
.L_x_2822:
[----:B-1----:R1:W2:Y:S02]  /*22460*/  SYNCS.PHASECHK.TRANS64.TRYWAIT P3, [R6+URZ+0x22850], R210 ;  /* 0x022850d2060075a7 */ /* 0x0022a4000806017f */
[----:B--2---:R-:W-:Y:S05]  /*22470*/  @!P3 NANOSLEEP.SYNCS 0x989680 ;  /* 0x009896800000b95d */ /* 0x004fea0003900000 */
[----:B------:R-:W2:Y:S02]  /*22480*/  @!P3 SYNCS.PHASECHK.TRANS64 P3, [R6+URZ+0x22850], R210 ;  /* 0x022850d20600b5a7 */ /* 0x000ea4000806007f */
[----:B--2---:R-:W-:Y:S05]  /*22490*/  @!P3 BRA `(.L_x_2822) ;  /* 0xfffffffc00f0b947 */ /* 0x004fea000383ffff */
[----:B------:R-:W-:Y:S05]  /*224a0*/  BRA `(.L_x_2821) ;  /* 0xfffffefc00d07947 */ /* 0x000fea000383ffff */
.L_x_2828:
[----:B--2---:R2:W3:Y:S02]  /*224b0*/  SYNCS.PHASECHK.TRANS64.TRYWAIT P2, [R210+URZ+0x22830], R209 ;  /* 0x022830d1d20075a7 */ /* 0x0044e4000804017f */
[----:B---3--:R-:W-:Y:S05]  /*224c0*/  @!P2 NANOSLEEP.SYNCS 0x989680 ;  /* 0x009896800000a95d */ /* 0x008fea0003900000 */
[----:B------:R-:W3:Y:S02]  /*224d0*/  @!P2 SYNCS.PHASECHK.TRANS64 P2, [R210+URZ+0x22830], R209 ;  /* 0x022830d1d200a5a7 */ /* 0x000ee4000804007f */
[----:B---3--:R-:W-:Y:S05]  /*224e0*/  @!P2 BRA `(.L_x_2828) ;  /* 0xfffffffc00f0a947 */ /* 0x008fea000383ffff */
[----:B------:R-:W-:Y:S05]  /*224f0*/  BRA `(.L_x_2827) ;  /* 0xffffff0400007947 */ /* 0x000fea000383ffff */
.L_x_2841:
[----:B-1----:R1:W3:Y:S02]  /*22500*/  SYNCS.PHASECHK.TRANS64.TRYWAIT P2, [R210+URZ+0x22850], R209 ;  /* 0x022850d1d20075a7 */ /* 0x0022e4000804017f */
[----:B---3--:R-:W-:Y:S05]  /*22510*/  @!P2 NANOSLEEP.SYNCS 0x989680 ;  /* 0x009896800000a95d */ /* 0x008fea0003900000 */
[----:B------:R-:W3:Y:S02]  /*22520*/  @!P2 SYNCS.PHASECHK.TRANS64 P2, [R210+URZ+0x22850], R209 ;  /* 0x022850d1d200a5a7 */ /* 0x000ee4000804007f */
[----:B---3--:R-:W-:Y:S05]  /*22530*/  @!P2 BRA `(.L_x_2841) ;  /* 0xfffffffc00f0a947 */ /* 0x008fea000383ffff */
[----:B------:R-:W-:Y:S05]  /*22540*/  BRA `(.L_x_2840) ;  /* 0xffffff3400987947 */ /* 0x000fea000383ffff */
.L_x_2856:
[----:B------:R-:W-:Y:S02]  /*22550*/  IMAD.MOV.U32 R13, RZ, RZ, R4 ;  /* 0x000000ffff0d7224 */ /* 0x000fe400078e0004 */
[----:B------:R-:W-:Y:S02]  /*22560*/  IMAD.MOV.U32 R12, RZ, RZ, RZ ;  /* 0x000000ffff0c7224 */ /* 0x000fe400078e00ff */
[----:B------:R-:W-:Y:S02]  /*22570*/  IMAD.MOV.U32 R11, RZ, RZ, 0x181f ;  /* 0x0000181fff0b7424 */ /* 0x000fe400078e00ff */
[----:B------:R-:W-:-:S07]  /*22580*/  IMAD.MOV.U32 R15, RZ, RZ, -0x1 ;  /* 0xffffffffff0f7424 */ /* 0x000fce00078e00ff */
[----:B--23--:R-:W-:Y:S05]  /*22590*/  WARPSYNC.COLLECTIVE R15, `(.L_x_3074) ;  /* 0x000000000f087348 */ /* 0x00cfea0003c00000 */
[----:B------:R0:W1:Y:S02]  /*225a0*/  SHFL.IDX P6, R14, R13, R12, R11 ;  /* 0x0000000c0d0e7389 */ /* 0x00006400000c000b */
[----:B0123--:R-:W-:Y:S01]  /*225b0*/  ENDCOLLECTIVE ;  /* 0x000000000000791b */ /* 0x00ffe20003800000 */
.L_x_3074:
[----:B------:R-:W-:Y:S02]  /*225c0*/  IMAD.MOV.U32 R13, RZ, RZ, R3 ;  /* 0x000000ffff0d7224 */ /* 0x000fe400078e0003 */
[----:B------:R-:W-:-:S07]  /*225d0*/  IMAD.MOV.U32 R0, RZ, RZ, R14 ;  /* 0x000000ffff007224 */ /* 0x000fce00078e000e */
[----:B------:R-:W-:Y:S05]  /*225e0*/  WARPSYNC.COLLECTIVE R15, `(.L_x_3075) ;  /* 0x000000000f087348 */ /* 0x000fea0003c00000 */
[----:B------:R0:W1:Y:S02]  /*225f0*/  SHFL.IDX P6, R14, R13, R12, R11 ;  /* 0x0000000c0d0e7389 */ /* 0x00006400000c000b */
[----:B01----:R-:W-:Y:S01]  /*22600*/  ENDCOLLECTIVE ;  /* 0x000000000000791b */ /* 0x003fe20003800000 */
.L_x_3075:
[----:B------:R-:W-:Y:S05]  /*22610*/  BRA `(.L_x_3076) ;  /* 0xffffff6800987947 */ /* 0x000fea000383ffff */
.L_x_2859:
[----:B------:R-:W-:Y:S01]  /*22620*/  BSSY B1, `(.L_x_3077) ;  /* 0x0000008000017945 */ /* 0x000fe20003800000 */
[----:B-1----:R-:W-:Y:S02]  /*22630*/  IMAD.MOV.U32 R13, RZ, RZ, R4 ;  /* 0x000000ffff0d7224 */ /* 0x002fe400078e0004 */
[----:B------:R-:W-:Y:S02]  /*22640*/  IMAD.MOV.U32 R12, RZ, RZ, 0x1 ;  /* 0x00000001ff0c7424 */ /* 0x000fe400078e00ff */
[----:B------:R-:W-:Y:S02]  /*22650*/  IMAD.MOV.U32 R11, RZ, RZ, 0x181f ;  /* 0x0000181fff0b7424 */ /* 0x000fe400078e00ff */
[----:B------:R-:W-:-:S07]  /*22660*/  IMAD.MOV.U32 R15, RZ, RZ, -0x1 ;  /* 0xffffffffff0f7424 */ /* 0x000fce00078e00ff */
[----:B0-234-:R-:W-:Y:S05]  /*22670*/  WARPSYNC.COLLECTIVE R15, `(.L_x_3078) ;  /* 0x000000000f087348 */ /* 0x01dfea0003c00000 */
[----:B----4-:R1:W4:Y:S02]  /*22680*/  SHFL.IDX P6, R14, R13, R12, R11 ;  /* 0x0000000c0d0e7389 */ /* 0x01032400000c000b */
[----:B01234-:R-:W-:Y:S01]  /*22690*/  ENDCOLLECTIVE ;  /* 0x000000000000791b */ /* 0x01ffe20003800000 */
.L_x_3078:
[----:B------:R-:W-:Y:S05]  /*226a0*/  BSYNC B1 ;  /* 0x0000000000017941 */ /* 0x000fea0003800000 */
.L_x_3077:
        /* <DEDUP_REMOVED lines=8> */
.L_x_3079:
[----:B------:R-:W-:Y:S05]  /*22730*/  BRA `(.L_x_3080) ;  /* 0xffffff6800cc7947 */ /* 0x000fea000383ffff */
.L_x_2862:
        /* <DEDUP_REMOVED lines=8> */
.L_x_3082:
[----:B------:R-:W-:Y:S05]  /*227c0*/  BSYNC B1 ;  /* 0x0000000000017941 */ /* 0x000fea0003800000 */
.L_x_3081:
        /* <DEDUP_REMOVED lines=8> */
.L_x_3083:
[----:B------:R-:W-:Y:S05]  /*22850*/  BRA `(.L_x_3084) ;  /* 0xffffff6800fc7947 */ /* 0x000fea000383ffff */
.L_x_2865:
        /* <DEDUP_REMOVED lines=8> */
.L_x_3086:
[----:B------:R-:W-:Y:S05]  /*228e0*/  BSYNC B1 ;  /* 0x0000000000017941 */ /* 0x000fea0003800000 */
.L_x_3085:
        /* <DEDUP_REMOVED lines=8> */
.L_x_3087:
[----:B------:R-:W-:Y:S05]  /*22970*/  BRA `(.L_x_3088) ;  /* 0xffffff6c002c7947 */ /* 0x000fea000383ffff */
.L_x_2890:
[----:B------:R-:W1:Y:S01]  /*22980*/  S2R R7, SR_TID.X ;  /* 0x0000000000077919 */ /* 0x000e620000002100 */
[----:B------:R-:W-:Y:S01]  /*22990*/  BSSY B1, `(.L_x_3089) ;  /* 0x000000a000017945 */ /* 0x000fe20003800000 */
[----:B------:R-:W-:Y:S02]  /*229a0*/  IMAD.MOV.U32 R12, RZ, RZ, RZ ;  /* 0x000000ffff0c7224 */ /* 0x000fe400078e00ff */
[----:B0-----:R-:W-:Y:S02]  /*229b0*/  IMAD.MOV.U32 R11, RZ, RZ, 0x1f ;  /* 0x0000001fff0b7424 */ /* 0x001fe400078e00ff */
[----:B------:R-:W-:Y:S01]  /*229c0*/  IMAD.MOV.U32 R15, RZ, RZ, -0x1 ;  /* 0xffffffffff0f7424 */ /* 0x000fe200078e00ff */
[----:B-1----:R-:W-:-:S04]  /*229d0*/  SHF.R.U32.HI R7, RZ, 0x5, R7 ;  /* 0x00000005ff077819 */ /* 0x002fc80000011607 */
[----:B------:R-:W-:-:S05]  /*229e0*/  LOP3.LUT R7, R7, 0x3, RZ, 0xc0, !PT ;  /* 0x0000000307077812 */ /* 0x000fca00078ec0ff */
[----:B------:R-:W-:-:S07]  /*229f0*/  IMAD.MOV.U32 R13, RZ, RZ, R7 ;  /* 0x000000ffff0d7224 */ /* 0x000fce00078e0007 */
[----:B------:R-:W-:Y:S05]  /*22a00*/  WARPSYNC.COLLECTIVE R15, `(.L_x_3090) ;  /* 0x000000000f087348 */ /* 0x000fea0003c00000 */
[----:B------:R0:W1:Y:S02]  /*22a10*/  SHFL.IDX P6, R14, R13, R12, R11 ;  /* 0x0000000c0d0e7389 */ /* 0x00006400000c000b */
[----:B01----:R-:W-:Y:S01]  /*22a20*/  ENDCOLLECTIVE ;  /* 0x000000000000791b */ /* 0x003fe20003800000 */
.L_x_3090:
[----:B------:R-:W-:Y:S05]  /*22a30*/  BSYNC B1 ;  /* 0x0000000000017941 */ /* 0x000fea0003800000 */
.L_x_3089:
[----:B------:R-:W-:Y:S05]  /*22a40*/  BRA `(.L_x_3091) ;  /* 0xffffff84005c7947 */ /* 0x000fea000383ffff */
.L_x_2892:
[----:B------:R-:W-:Y:S01]  /*22a50*/  BSSY B1, `(.L_x_3092) ;  /* 0x0000006000017945 */ /* 0x000fe20003800000 */
[----:B------:R-:W-:-:S07]  /*22a60*/  IMAD.MOV.U32 R15, RZ, RZ, -0x1 ;  /* 0xffffffffff0f7424 */ /* 0x000fce00078e00ff */
[----:B01----:R-:W-:Y:S05]  /*22a70*/  WARPSYNC.COLLECTIVE R15, `(.L_x_3093) ;  /* 0x000000000f0c7348 */ /* 0x003fea0003c00000 */
[----:B------:R-:W-:Y:S02]  /*22a80*/  ELECT P6, UR62, PT ;  /* 0x00000000003e782f */ /* 0x000fe400038c0000 */
[----:B------:R-:W-:Y:S01]  /*22a90*/  MOV R14, UR62 ;  /* 0x0000003e000e7c02 */ /* 0x000fe20008000f00 */
[----:B01----:R-:W-:Y:S10]  /*22aa0*/  ENDCOLLECTIVE ;  /* 0x000000000000791b */ /* 0x003ff40003800000 */
.L_x_3093:
[----:B------:R-:W-:Y:S05]  /*22ab0*/  BSYNC B1 ;  /* 0x0000000000017941 */ /* 0x000fea0003800000 */
.L_x_3092:
[----:B------:R-:W-:Y:S05]  /*22ac0*/  BRA `(.L_x_2891) ;  /* 0xffffff8400547947 */ /* 0x000fea000383ffff */
.L_x_2894:
[----:B-1----:R-:W2:Y:S02]  /*22ad0*/  LDL R6, [R1+0x4] ;  /* 0x0000040001067983 */ /* 0x002ea40000100800 */
[----:B--2---:R1:W2:Y:S02]  /*22ae0*/  SYNCS.PHASECHK.TRANS64.TRYWAIT P0, [R6+URZ+0x22820], R5 ;  /* 0x02282005060075a7 */ /* 0x0042a4000800017f */
[----:B--2---:R-:W-:Y:S05]  /*22af0*/  @!P0 NANOSLEEP.SYNCS 0x989680 ;  /* 0x009896800000895d */ /* 0x004fea0003900000 */
[----:B------:R-:W2:Y:S02]  /*22b00*/  @!P0 SYNCS.PHASECHK.TRANS64 P0, [R6+URZ+0x22820], R5 ;  /* 0x02282005060085a7 */ /* 0x000ea4000800007f */
[----:B--2---:R-:W-:Y:S05]  /*22b10*/  @!P0 BRA `(.L_x_2894) ;  /* 0xfffffffc00ec8947 */ /* 0x004fea000383ffff */
[----:B------:R-:W-:Y:S05]  /*22b20*/  BRA `(.L_x_3094) ;  /* 0xffffff8400647947 */ /* 0x000fea000383ffff */
.L_x_2898:
[----:B-1----:R1:W2:Y:S02]  /*22b30*/  SYNCS.PHASECHK.TRANS64.TRYWAIT P0, [R6+URZ+0x228a0], R9 ;  /* 0x0228a009060075a7 */ /* 0x0022a4000800017f */
[----:B--2---:R-:W-:Y:S05]  /*22b40*/  @!P0 NANOSLEEP.SYNCS 0x989680 ;  /* 0x009896800000895d */ /* 0x004fea0003900000 */
[----:B------:R-:W2:Y:S02]  /*22b50*/  @!P0 SYNCS.PHASECHK.TRANS64 P0, [R6+URZ+0x228a0], R9 ;  /* 0x0228a009060085a7 */ /* 0x000ea4000800007f */
[----:B--2---:R-:W-:Y:S05]  /*22b60*/  @!P0 BRA `(.L_x_2898) ;  /* 0xfffffffc00f08947 */ /* 0x004fea000383ffff */
[----:B------:R-:W-:Y:S05]  /*22b70*/  BRA `(.L_x_3095) ;  /* 0xffffff8400887947 */ /* 0x000fea000383ffff */
.L_x_2903:
[----:B--2---:R2:W3:Y:S02]  /*22b80*/  SYNCS.PHASECHK.TRANS64.TRYWAIT P0, [R6+URZ+0x228c0], R9 ;  /* 0x0228c009060075a7 */ /* 0x0044e4000800017f */
[----:B---3--:R-:W-:Y:S05]  /*22b90*/  @!P0 NANOSLEEP.SYNCS 0x989680 ;  /* 0x009896800000895d */ /* 0x008fea0003900000 */
[----:B------:R-:W3:Y:S02]  /*22ba0*/  @!P0 SYNCS.PHASECHK.TRANS64 P0, [R6+URZ+0x228c0], R9 ;  /* 0x0228c009060085a7 */ /* 0x000ee4000800007f */
[----:B---3--:R-:W-:Y:S05]  /*22bb0*/  @!P0 BRA `(.L_x_2903) ;  /* 0xfffffffc00f08947 */ /* 0x008fea000383ffff */
[----:B------:R-:W-:Y:S05]  /*22bc0*/  BRA `(.L_x_3096) ;  /* 0xffffff88000c7947 */ /* 0x000fea000383ffff */
.L_x_2913:
[----:B-1----:R1:W2:Y:S02]  /*22bd0*/  SYNCS.PHASECHK.TRANS64.TRYWAIT P1, [R5+URZ+0x228a0], R6 ;  /* 0x0228a006050075a7 */ /* 0x0022a4000802017f */
[----:B--2---:R-:W-:Y:S05]  /*22be0*/  @!P1 NANOSLEEP.SYNCS 0x989680 ;  /* 0x009896800000995d */ /* 0x004fea0003900000 */
[----:B------:R-:W2:Y:S02]  /*22bf0*/  @!P1 SYNCS.PHASECHK.TRANS64 P1, [R5+URZ+0x228a0], R6 ;  /* 0x0228a006050095a7 */ /* 0x000ea4000802007f */
[----:B--2---:R-:W-:Y:S05]  /*22c00*/  @!P1 BRA `(.L_x_2913) ;  /* 0xfffffffc00f09947 */ /* 0x004fea000383ffff */
[----:B------:R-:W-:Y:S05]  /*22c10*/  BRA `(.L_x_3097) ;  /* 0xffffff8c00a47947 */ /* 0x000fea000383ffff */
.L_x_2918:
[----:B--2---:R2:W3:Y:S02]  /*22c20*/  SYNCS.PHASECHK.TRANS64.TRYWAIT P1, [R5+URZ+0x228c0], R6 ;  /* 0x0228c006050075a7 */ /* 0x0044e4000802017f */
[----:B---3--:R-:W-:Y:S05]  /*22c30*/  @!P1 NANOSLEEP.SYNCS 0x989680 ;  /* 0x009896800000995d */ /* 0x008fea0003900000 */
[----:B------:R-:W3:Y:S02]  /*22c40*/  @!P1 SYNCS.PHASECHK.TRANS64 P1, [R5+URZ+0x228c0], R6 ;  /* 0x0228c006050095a7 */ /* 0x000ee4000802007f */
[----:B---3--:R-:W-:Y:S05]  /*22c50*/  @!P1 BRA `(.L_x_2918) ;  /* 0xfffffffc00f09947 */ /* 0x008fea000383ffff */
[----:B------:R-:W-:Y:S05]  /*22c60*/  BRA `(.L_x_3098) ;  /* 0xffffff9000247947 */ /* 0x000fea000383ffff */
.L_x_2942:
[----:B------:R-:W2:Y:S01]  /*22c70*/  S2R R4, SR_TID.X ;  /* 0x0000000000047919 */ /* 0x000ea20000002100 */
[----:B------:R-:W-:Y:S01]  /*22c80*/  BSSY B0, `(.L_x_3099) ;  /* 0x000000a000007945 */ /* 0x000fe20003800000 */
[----:B------:R-:W-:Y:S02]  /*22c90*/  IMAD.MOV.U32 R12, RZ, RZ, RZ ;  /* 0x000000ffff0c7224 */ /* 0x000fe400078e00ff */
[----:B0-----:R-:W-:Y:S02]  /*22ca0*/  IMAD.MOV.U32 R11, RZ, RZ, 0x1f ;  /* 0x0000001fff0b7424 */ /* 0x001fe400078e00ff */
[----:B------:R-:W-:Y:S01]  /*22cb0*/  IMAD.MOV.U32 R15, RZ, RZ, -0x1 ;  /* 0xffffffffff0f7424 */ /* 0x000fe200078e00ff */
[----:B--2---:R-:W-:-:S04]  /*22cc0*/  SHF.R.U32.HI R4, RZ, 0x5, R4 ;  /* 0x00000005ff047819 */ /* 0x004fc80000011604 */
[----:B------:R-:W-:-:S05]  /*22cd0*/  LOP3.LUT R4, R4, 0x3, RZ, 0xc0, !PT ;  /* 0x0000000304047812 */ /* 0x000fca00078ec0ff */
[----:B------:R-:W-:-:S07]  /*22ce0*/  IMAD.MOV.U32 R13, RZ, RZ, R4 ;  /* 0x000000ffff0d7224 */ /* 0x000fce00078e0004 */
[----:B-1----:R-:W-:Y:S05]  /*22cf0*/  WARPSYNC.COLLECTIVE R15, `(.L_x_3100) ;  /* 0x000000000f087348 */ /* 0x002fea0003c00000 */
[----:B------:R0:W2:Y:S02]  /*22d00*/  SHFL.IDX P6, R14, R13, R12, R11 ;  /* 0x0000000c0d0e7389 */ /* 0x0000a400000c000b */
[----:B012---:R-:W-:Y:S01]  /*22d10*/  ENDCOLLECTIVE ;  /* 0x000000000000791b */ /* 0x007fe20003800000 */
.L_x_3100:
[----:B------:R-:W-:Y:S05]  /*22d20*/  BSYNC B0 ;  /* 0x0000000000007941 */ /* 0x000fea0003800000 */
.L_x_3099:
[----:B------:R-:W-:Y:S05]  /*22d30*/  BRA `(.L_x_3101) ;  /* 0xffffffa000107947 */ /* 0x000fea000383ffff */
.L_x_2944:
[----:B------:R-:W-:Y:S01]  /*22d40*/  BSSY B0, `(.L_x_3102) ;  /* 0x0000006000007945 */ /* 0x000fe20003800000 */
[----:B------:R-:W-:-:S07]  /*22d50*/  IMAD.MOV.U32 R15, RZ, RZ, -0x1 ;  /* 0xffffffffff0f7424 */ /* 0x000fce00078e00ff */
[----:B01-3--:R-:W-:Y:S05]  /*22d60*/  WARPSYNC.COLLECTIVE R15, `(.L_x_3103) ;  /* 0x000000000f0c7348 */ /* 0x00bfea0003c00000 */
[----:B------:R-:W-:Y:S02]  /*22d70*/  ELECT P6, UR62, PT ;  /* 0x00000000003e782f */ /* 0x000fe400038c0000 */
[----:B------:R-:W-:Y:S01]  /*22d80*/  MOV R14, UR62 ;  /* 0x0000003e000e7c02 */ /* 0x000fe20008000f00 */
[----:B01-3--:R-:W-:Y:S10]  /*22d90*/  ENDCOLLECTIVE ;  /* 0x000000000000791b */ /* 0x00bff40003800000 */
.L_x_3103:
[----:B------:R-:W-:Y:S05]  /*22da0*/  BSYNC B0 ;  /* 0x0000000000007941 */ /* 0x000fea0003800000 */
.L_x_3102:
[----:B------:R-:W-:Y:S05]  /*22db0*/  BRA `(.L_x_3104) ;  /* 0xffffffa0001c7947 */ /* 0x000fea000383ffff */
.L_x_2946:
[----:B-1----:R1:W2:Y:S02]  /*22dc0*/  SYNCS.PHASECHK.TRANS64.TRYWAIT P0, [R0+URZ+0x22840], R2 ;  /* 0x02284002000075a7 */ /* 0x0022a4000800017f */
[----:B--2---:R-:W-:Y:S05]  /*22dd0*/  @!P0 NANOSLEEP.SYNCS 0x989680 ;  /* 0x009896800000895d */ /* 0x004fea0003900000 */
[----:B------:R-:W2:Y:S02]  /*22de0*/  @!P0 SYNCS.PHASECHK.TRANS64 P0, [R0+URZ+0x22840], R2 ;  /* 0x02284002000085a7 */ /* 0x000ea4000800007f */
[----:B--2---:R-:W-:Y:S05]  /*22df0*/  @!P0 BRA `(.L_x_2946) ;  /* 0xfffffffc00f08947 */ /* 0x004fea000383ffff */
[----:B------:R-:W-:Y:S05]  /*22e00*/  BRA `(.L_x_3105) ;  /* 0xffffffa000847947 */ /* 0x000fea000383ffff */
.L_x_2950:
        /* <DEDUP_REMOVED lines=13> */
.L_x_3106:
[----:B------:R-:W-:Y:S02]  /*22ee0*/  IMAD.MOV.U32 R13, RZ, RZ, R4 ;  /* 0x000000ffff0d7224 */ /* 0x000fe400078e0004 */
[----:B------:R-:W-:-:S07]  /*22ef0*/  IMAD.MOV.U32 R6, RZ, RZ, R14 ;  /* 0x000000ffff067224 */ /* 0x000fce00078e000e */
[----:B------:R-:W-:Y:S05]  /*22f00*/  WARPSYNC.COLLECTIVE R15, `(.L_x_3107) ;  /* 0x000000000f087348 */ /* 0x000fea0003c00000 */
[----:B------:R0:W1:Y:S02]  /*22f10*/  SHFL.IDX P6, R14, R13, R12, R11 ;  /* 0x0000000c0d0e7389 */ /* 0x00006400000c000b */
[----:B01----:R-:W-:Y:S01]  /*22f20*/  ENDCOLLECTIVE ;  /* 0x000000000000791b */ /* 0x003fe20003800000 */
.L_x_3107:
[----:B------:R-:W-:Y:S02]  /*22f30*/  IMAD.MOV.U32 R13, RZ, RZ, R3 ;  /* 0x000000ffff0d7224 */ /* 0x000fe400078e0003 */
[----:B------:R-:W-:Y:S02]  /*22f40*/  IMAD.MOV.U32 R12, RZ, RZ, 0x1 ;  /* 0x00000001ff0c7424 */ /* 0x000fe400078e00ff */
[----:B------:R-:W-:-:S07]  /*22f50*/  IMAD.MOV.U32 R7, RZ, RZ, R14 ;  /* 0x000000ffff077224 */ /* 0x000fce00078e000e */
[----:B------:R-:W-:Y:S05]  /*22f60*/  WARPSYNC.COLLECTIVE R15, `(.L_x_3108) ;  /* 0x000000000f087348 */ /* 0x000fea0003c00000 */
[----:B------:R0:W1:Y:S02]  /*22f70*/  SHFL.IDX P6, R14, R13, R12, R11 ;  /* 0x0000000c0d0e7389 */ /* 0x00006400000c000b */
[----:B01----:R-:W-:Y:S01]  /*22f80*/  ENDCOLLECTIVE ;  /* 0x000000000000791b */ /* 0x003fe20003800000 */
.L_x_3108:
        /* <DEDUP_REMOVED lines=15> */
.L_x_3109:
[----:B------:R-:W-:Y:S02]  /*23080*/  IMAD.MOV.U32 R13, RZ, RZ, R3 ;  /* 0x000000ffff0d7224 */ /* 0x000fe400078e0003 */
[----:B------:R-:W-:Y:S02]  /*23090*/  IMAD.MOV.U32 R12, RZ, RZ, 0x2 ;  /* 0x00000002ff0c7424 */ /* 0x000fe400078e00ff */
[----:B------:R-:W-:-:S07]  /*230a0*/  IMAD.MOV.U32 R5, RZ, RZ, R14 ;  /* 0x000000ffff057224 */ /* 0x000fce00078e000e */
[----:B------:R-:W-:Y:S05]  /*230b0*/  WARPSYNC.COLLECTIVE R15, `(.L_x_3110) ;  /* 0x000000000f087348 */ /* 0x000fea0003c00000 */
[----:B------:R0:W1:Y:S02]  /*230c0*/  SHFL.IDX P6, R14, R13, R12, R11 ;  /* 0x0000000c0d0e7389 */ /* 0x00006400000c000b */
[----:B01----:R-:W-:Y:S01]  /*230d0*/  ENDCOLLECTIVE ;  /* 0x000000000000791b */ /* 0x003fe20003800000 */
.L_x_3110:
        /* <DEDUP_REMOVED lines=15> */
.L_x_3111:
[----:B------:R-:W-:Y:S02]  /*231d0*/  IMAD.MOV.U32 R13, RZ, RZ, R3 ;  /* 0x000000ffff0d7224 */ /* 0x000fe400078e0003 */
[----:B------:R-:W-:Y:S02]  /*231e0*/  IMAD.MOV.U32 R12, RZ, RZ, 0x3 ;  /* 0x00000003ff0c7424 */ /* 0x000fe400078e00ff */
[----:B------:R-:W-:-:S07]  /*231f0*/  IMAD.MOV.U32 R5, RZ, RZ, R14 ;  /* 0x000000ffff057224 */ /* 0x000fce00078e000e */
[----:B------:R-:W-:Y:S05]  /*23200*/  WARPSYNC.COLLECTIVE R15, `(.L_x_3112) ;  /* 0x000000000f087348 */ /* 0x000fea0003c00000 */
[----:B------:R0:W1:Y:S02]  /*23210*/  SHFL.IDX P6, R14, R13, R12, R11 ;  /* 0x0000000c0d0e7389 */ /* 0x00006400000c000b */
[----:B01----:R-:W-:Y:S01]  /*23220*/  ENDCOLLECTIVE ;  /* 0x000000000000791b */ /* 0x003fe20003800000 */
.L_x_3112:
        /* <DEDUP_REMOVED lines=15> */
.L_x_3113:
[----:B------:R-:W-:Y:S02]  /*23320*/  IMAD.MOV.U32 R13, RZ, RZ, R3 ;  /* 0x000000ffff0d7224 */ /* 0x000fe400078e0003 */
[----:B------:R-:W-:Y:S02]  /*23330*/  IMAD.MOV.U32 R12, RZ, RZ, 0x4 ;  /* 0x00000004ff0c7424 */ /* 0x000fe400078e00ff */
[----:B------:R-:W-:-:S07]  /*23340*/  IMAD.MOV.U32 R5, RZ, RZ, R14 ;  /* 0x000000ffff057224 */ /* 0x000fce00078e000e */
[----:B------:R-:W-:Y:S05]  /*23350*/  WARPSYNC.COLLECTIVE R15, `(.L_x_3114) ;  /* 0x000000000f087348 */ /* 0x000fea0003c00000 */
[----:B------:R0:W1:Y:S02]  /*23360*/  SHFL.IDX P6, R14, R13, R12, R11 ;  /* 0x0000000c0d0e7389 */ /* 0x00006400000c000b */
[----:B01----:R-:W-:Y:S01]  /*23370*/  ENDCOLLECTIVE ;  /* 0x000000000000791b */ /* 0x003fe20003800000 */
.L_x_3114:
        /* <DEDUP_REMOVED lines=15> */
.L_x_3115:
[----:B------:R-:W-:Y:S02]  /*23470*/  IMAD.MOV.U32 R13, RZ, RZ, R3 ;  /* 0x000000ffff0d7224 */ /* 0x000fe400078e0003 */
[----:B------:R-:W-:Y:S02]  /*23480*/  IMAD.MOV.U32 R12, RZ, RZ, 0x5 ;  /* 0x00000005ff0c7424 */ /* 0x000fe400078e00ff */
[----:B------:R-:W-:-:S07]  /*23490*/  IMAD.MOV.U32 R5, RZ, RZ, R14 ;  /* 0x000000ffff057224 */ /* 0x000fce00078e000e */
[----:B------:R-:W-:Y:S05]  /*234a0*/  WARPSYNC.COLLECTIVE R15, `(.L_x_3116) ;  /* 0x000000000f087348 */ /* 0x000fea0003c00000 */
[----:B------:R0:W1:Y:S02]  /*234b0*/  SHFL.IDX P6, R14, R13, R12, R11 ;  /* 0x0000000c0d0e7389 */ /* 0x00006400000c000b */
[----:B01----:R-:W-:Y:S01]  /*234c0*/  ENDCOLLECTIVE ;  /* 0x000000000000791b */ /* 0x003fe20003800000 */
.L_x_3116:
        /* <DEDUP_REMOVED lines=15> */
.L_x_3117:
[----:B------:R-:W-:Y:S02]  /*235c0*/  IMAD.MOV.U32 R13, RZ, RZ, R3 ;  /* 0x000000ffff0d7224 */ /* 0x000fe400078e0003 */
[----:B------:R-:W-:Y:S02]  /*235d0*/  IMAD.MOV.U32 R12, RZ, RZ, 0x6 ;  /* 0x00000006ff0c7424 */ /* 0x000fe400078e00ff */
[----:B------:R-:W-:-:S07]  /*235e0*/  IMAD.MOV.U32 R5, RZ, RZ, R14 ;  /* 0x000000ffff057224 */ /* 0x000fce00078e000e */
[----:B------:R-:W-:Y:S05]  /*235f0*/  WARPSYNC.COLLECTIVE R15, `(.L_x_3118) ;  /* 0x000000000f087348 */ /* 0x000fea0003c00000 */
[----:B------:R0:W1:Y:S02]  /*23600*/  SHFL.IDX P6, R14, R13, R12, R11 ;  /* 0x0000000c0d0e7389 */ /* 0x00006400000c000b */
[----:B01----:R-:W-:Y:S01]  /*23610*/  ENDCOLLECTIVE ;  /* 0x000000000000791b */ /* 0x003fe20003800000 */
.L_x_3118:
        /* <DEDUP_REMOVED lines=13> */
.L_x_3119:
        /* <DEDUP_REMOVED lines=8> */
.L_x_3120:
        /* <DEDUP_REMOVED lines=13> */
.L_x_3121:
[----:B------:R-:W-:Y:S01]  /*23840*/  IMAD.MOV.U32 R3, RZ, RZ, R14 ;  /* 0x000000ffff037224 */ /* 0x000fe200078e000e */
[----:B------:R-:W-:Y:S06]  /*23850*/  BRA `(.L_x_3122) ;  /* 0xffffffa4001c7947 */ /* 0x000fec000383ffff */
.L_x_2953:
[----:B0-----:R-:W2:Y:S02]  /*23860*/  LDL R2, [R1+0x4] ;  /* 0x0000040001027983 */ /* 0x001ea40000100800 */
[----:B--2---:R0:W1:Y:S02]  /*23870*/  SYNCS.PHASECHK.TRANS64.TRYWAIT P0, [R2+URZ+0x22820], R0 ;  /* 0x02282000020075a7 */ /* 0x004064000800017f */
[----:B-1----:R-:W-:Y:S05]  /*23880*/  @!P0 NANOSLEEP.SYNCS 0x989680 ;  /* 0x009896800000895d */ /* 0x002fea0003900000 */
[----:B------:R-:W1:Y:S02]  /*23890*/  @!P0 SYNCS.PHASECHK.TRANS64 P0, [R2+URZ+0x22820], R0 ;  /* 0x02282000020085a7 */ /* 0x000e64000800007f */
[----:B-1----:R-:W-:Y:S05]  /*238a0*/  @!P0 BRA `(.L_x_2953) ;  /* 0xfffffffc00ec8947 */ /* 0x002fea000383ffff */
[----:B------:R-:W-:Y:S05]  /*238b0*/  BRA `(.L_x_3123) ;  /* 0xffffffa4007c7947 */ /* 0x000fea000383ffff */
.L_x_2957:
[----:B0-----:R0:W1:Y:S02]  /*238c0*/  SYNCS.PHASECHK.TRANS64.TRYWAIT P0, [R2+URZ+0x22860], R0 ;  /* 0x02286000020075a7 */ /* 0x001064000800017f */
[----:B-1----:R-:W-:Y:S05]  /*238d0*/  @!P0 NANOSLEEP.SYNCS 0x989680 ;  /* 0x009896800000895d */ /* 0x002fea0003900000 */
[----:B------:R-:W1:Y:S02]  /*238e0*/  @!P0 SYNCS.PHASECHK.TRANS64 P0, [R2+URZ+0x22860], R0 ;  /* 0x02286000020085a7 */ /* 0x000e64000800007f */
[----:B-1----:R-:W-:Y:S05]  /*238f0*/  @!P0 BRA `(.L_x_2957) ;  /* 0xfffffffc00f08947 */ /* 0x002fea000383ffff */
[----:B------:R-:W-:Y:S05]  /*23900*/  BRA `(.L_x_3124) ;  /* 0xffffffa400a87947 */ /* 0x000fea000383ffff */
.L_x_2972:
[----:B-1----:R1:W2:Y:S02]  /*23910*/  SYNCS.PHASECHK.TRANS64.TRYWAIT P0, [R2+URZ+0x22840], R5 ;  /* 0x02284005020075a7 */ /* 0x0022a4000800017f */
[----:B--2---:R-:W-:Y:S05]  /*23920*/  @!P0 NANOSLEEP.SYNCS 0x989680 ;  /* 0x009896800000895d */ /* 0x004fea0003900000 */
[----:B------:R-:W2:Y:S02]  /*23930*/  @!P0 SYNCS.PHASECHK.TRANS64 P0, [R2+URZ+0x22840], R5 ;  /* 0x02284005020085a7 */ /* 0x000ea4000800007f */
[----:B--2---:R-:W-:Y:S05]  /*23940*/  @!P0 BRA `(.L_x_2972) ;  /* 0xfffffffc00f08947 */ /* 0x004fea000383ffff */
[----:B------:R-:W-:Y:S05]  /*23950*/  BRA `(.L_x_3125) ;  /* 0xffffffac00c47947 */ /* 0x000fea000383ffff */
.L_x_2977:
[----:B0-----:R0:W2:Y:S02]  /*23960*/  SYNCS.PHASECHK.TRANS64.TRYWAIT P0, [R2+URZ+0x22860], R5 ;  /* 0x02286005020075a7 */ /* 0x0010a4000800017f */
[----:B--2---:R-:W-:Y:S05]  /*23970*/  @!P0 NANOSLEEP.SYNCS 0x989680 ;  /* 0x009896800000895d */ /* 0x004fea0003900000 */
[----:B------:R-:W2:Y:S02]  /*23980*/  @!P0 SYNCS.PHASECHK.TRANS64 P0, [R2+URZ+0x22860], R5 ;  /* 0x02286005020085a7 */ /* 0x000ea4000800007f */
[----:B--2---:R-:W-:Y:S05]  /*23990*/  @!P0 BRA `(.L_x_2977) ;  /* 0xfffffffc00f08947 */ /* 0x004fea000383ffff */
[----:B------:R-:W-:Y:S05]  /*239a0*/  BRA `(.L_x_3126) ;  /* 0xffffffb000487947 */ /* 0x000fea000383ffff */
.L_x_2988:
[----:B0-----:R0:W1:Y:S02]  /*239b0*/  SYNCS.PHASECHK.TRANS64.TRYWAIT P0, [R3+URZ+0x22840], R2 ;  /* 0x02284002030075a7 */ /* 0x001064000800017f */
[----:B-1----:R-:W-:Y:S05]  /*239c0*/  @!P0 NANOSLEEP.SYNCS 0x989680 ;  /* 0x009896800000895d */ /* 0x002fea0003900000 */
[----:B------:R-:W1:Y:S02]  /*239d0*/  @!P0 SYNCS.PHASECHK.TRANS64 P0, [R3+URZ+0x22840], R2 ;  /* 0x02284002030085a7 */ /* 0x000e64000800007f */
[----:B-1----:R-:W-:Y:S05]  /*239e0*/  @!P0 BRA `(.L_x_2988) ;  /* 0xfffffffc00f08947 */ /* 0x002fea000383ffff */
[----:B------:R-:W-:Y:S05]  /*239f0*/  BRA `(.L_x_3127) ;  /* 0xffffffb800487947 */ /* 0x000fea000383ffff */
.L_x_2993:
[----:B-1----:R1:W2:Y:S02]  /*23a00*/  SYNCS.PHASECHK.TRANS64.TRYWAIT P0, [R3+URZ+0x22860], R2 ;  /* 0x02286002030075a7 */ /* 0x0022a4000800017f */
[----:B--2---:R-:W-:Y:S05]  /*23a10*/  @!P0 NANOSLEEP.SYNCS 0x989680 ;  /* 0x009896800000895d */ /* 0x004fea0003900000 */
[----:B------:R-:W2:Y:S02]  /*23a20*/  @!P0 SYNCS.PHASECHK.TRANS64 P0, [R3+URZ+0x22860], R2 ;  /* 0x02286002030085a7 */ /* 0x000ea4000800007f */
[----:B--2---:R-:W-:Y:S05]  /*23a30*/  @!P0 BRA `(.L_x_2993) ;  /* 0xfffffffc00f08947 */ /* 0x004fea000383ffff */
[----:B------:R-:W-:Y:S05]  /*23a40*/  BRA `(.L_x_3128) ;  /* 0xffffffb800c87947 */ /* 0x000fea000383ffff */
.L_x_3004:
[----:B0-----:R0:W1:Y:S02]  /*23a50*/  SYNCS.PHASECHK.TRANS64.TRYWAIT P0, [R3+URZ+0x22840], R2 ;  /* 0x02284002030075a7 */ /* 0x001064000800017f */
[----:B-1----:R-:W-:Y:S05]  /*23a60*/  @!P0 NANOSLEEP.SYNCS 0x989680 ;  /* 0x009896800000895d */ /* 0x002fea0003900000 */
[----:B------:R-:W1:Y:S02]  /*23a70*/  @!P0 SYNCS.PHASECHK.TRANS64 P0, [R3+URZ+0x22840], R2 ;  /* 0x02284002030085a7 */ /* 0x000e64000800007f */
[----:B-1----:R-:W-:Y:S05]  /*23a80*/  @!P0 BRA `(.L_x_3004) ;  /* 0xfffffffc00f08947 */ /* 0x002fea000383ffff */
[----:B------:R-:W-:Y:S05]  /*23a90*/  BRA `(.L_x_3129) ;  /* 0xffffffc000a47947 */ /* 0x000fea000383ffff */
.L_x_3009:
[----:B-1----:R1:W2:Y:S02]  /*23aa0*/  SYNCS.PHASECHK.TRANS64.TRYWAIT P0, [R3+URZ+0x22860], R2 ;  /* 0x02286002030075a7 */ /* 0x0022a4000800017f */
[----:B--2---:R-:W-:Y:S05]  /*23ab0*/  @!P0 NANOSLEEP.SYNCS 0x989680 ;  /* 0x009896800000895d */ /* 0x004fea0003900000 */
[----:B------:R-:W2:Y:S02]  /*23ac0*/  @!P0 SYNCS.PHASECHK.TRANS64 P0, [R3+URZ+0x22860], R2 ;  /* 0x02286002030085a7 */ /* 0x000ea4000800007f */
[----:B--2---:R-:W-:Y:S05]  /*23ad0*/  @!P0 BRA `(.L_x_3009) ;  /* 0xfffffffc00f08947 */ /* 0x004fea000383ffff */
[----:B------:R-:W-:Y:S05]  /*23ae0*/  BRA `(.L_x_3130) ;  /* 0xffffffc400287947 */ /* 0x000fea000383ffff */
.L_x_3021:
[----:B------:R-:W-:Y:S01]  /*23af0*/  BSSY B0, `(.L_x_3131) ;  /* 0x0000008000007945 */ /* 0x000fe20003800000 */
[----:B------:R-:W-:Y:S02]  /*23b00*/  IMAD.MOV.U32 R13, RZ, RZ, R16 ;  /* 0x000000ffff0d7224 */ /* 0x000fe400078e0010 */
[----:B------:R-:W-:Y:S02]  /*23b10*/  IMAD.MOV.U32 R12, RZ, RZ, RZ ;  /* 0x000000ffff0c7224 */ /* 0x000fe400078e00ff */
[----:B0-----:R-:W-:Y:S02]  /*23b20*/  IMAD.MOV.U32 R11, RZ, RZ, 0x1f ;  /* 0x0000001fff0b7424 */ /* 0x001fe400078e00ff */
[----:B------:R-:W-:-:S07]  /*23b30*/  IMAD.MOV.U32 R15, RZ, RZ, -0x1 ;  /* 0xffffffffff0f7424 */ /* 0x000fce00078e00ff */
[----:B-1---5:R-:W-:Y:S05]  /*23b40*/  WARPSYNC.COLLECTIVE R15, `(.L_x_3132) ;  /* 0x000000000f087348 */ /* 0x022fea0003c00000 */
[----:B------:R0:W2:Y:S02]  /*23b50*/  SHFL.IDX P6, R14, R13, R12, R11 ;  /* 0x0000000c0d0e7389 */ /* 0x0000a400000c000b */
[----:B012--5:R-:W-:Y:S01]  /*23b60*/  ENDCOLLECTIVE ;  /* 0x000000000000791b */ /* 0x027fe20003800000 */
.L_x_3132:
[----:B------:R-:W-:Y:S05]  /*23b70*/  BSYNC B0 ;  /* 0x0000000000007941 */ /* 0x000fea0003800000 */
.L_x_3131:
        /* <DEDUP_REMOVED lines=9> */
.L_x_3133:
        /* <DEDUP_REMOVED lines=18> */
.L_x_3134:
[----:B------:R-:W-:Y:S01]  /*23d30*/  IMAD.MOV.U32 R12, RZ, RZ, 0x2 ;  /* 0x00000002ff0c7424 */ /* 0x000fe200078e00ff */
[----:B------:R-:W-:-:S05]  /*23d40*/  SEL R14, R14, RZ, P1 ;  /* 0x000000ff0e0e7207 */ /* 0x000fca0000800000 */
[----:B------:R-:W-:-:S04]  /*23d50*/  IMAD.IADD R2, R3, 0x1, R14 ;  /* 0x0000000103027824 */ /* 0x000fc800078e020e */
[----:B------:R-:W-:-:S07]  /*23d60*/  IMAD.MOV.U32 R13, RZ, RZ, R2 ;  /* 0x000000ffff0d7224 */ /* 0x000fce00078e0002 */
[----:B------:R-:W-:Y:S05]  /*23d70*/  WARPSYNC.COLLECTIVE R15, `(.L_x_3135) ;  /* 0x000000000f087348 */ /* 0x000fea0003c00000 */
[----:B------:R0:W1:Y:S02]  /*23d80*/  SHFL.UP P6, R14, R13, R12, R11 ;  /* 0x0400000c0d0e7389 */ /* 0x00006400000c000b */
[----:B01----:R-:W-:Y:S01]  /*23d90*/  ENDCOLLECTIVE ;  /* 0x000000000000791b */ /* 0x003fe20003800000 */
.L_x_3135:
        /* <DEDUP_REMOVED lines=8> */
.L_x_3136:
        /* <DEDUP_REMOVED lines=8> */
.L_x_3137:
        /* <DEDUP_REMOVED lines=8> */
.L_x_3138:
        /* <DEDUP_REMOVED lines=9> */
.L_x_3139:
[----:B------:R-:W-:Y:S01]  /*23fb0*/  IMAD.MOV.U32 R16, RZ, RZ, R14 ;  /* 0x000000ffff107224 */ /* 0x000fe200078e000e */
[----:B------:R-:W-:Y:S06]  /*23fc0*/  BRA `(.L_x_3140) ;  /* 0xffffffc800787947 */ /* 0x000fec000383ffff */
.L_x_3026:
[----:B------:R-:W-:Y:S01]  /*23fd0*/  BSSY B0, `(.L_x_3141) ;  /* 0x0000008000007945 */ /* 0x000fe20003800000 */
[----:B-----5:R-:W-:Y:S02]  /*23fe0*/  IMAD.MOV.U32 R13, RZ, RZ, R3 ;  /* 0x000000ffff0d7224 */ /* 0x020fe400078e0003 */
[----:B------:R-:W-:Y:S02]  /*23ff0*/  IMAD.MOV.U32 R12, RZ, RZ, 0x1 ;  /* 0x00000001ff0c7424 */ /* 0x000fe400078e00ff */
[----:B0-----:R-:W-:Y:S02]  /*24000*/  IMAD.MOV.U32 R11, RZ, RZ, RZ ;  /* 0x000000ffff0b7224 */ /* 0x001fe400078e00ff */
[----:B------:R-:W-:-:S07]  /*24010*/  IMAD.MOV.U32 R15, RZ, RZ, -0x1 ;  /* 0xffffffffff0f7424 */ /* 0x000fce00078e00ff */
[----:B-1----:R-:W-:Y:S05]  /*24020*/  WARPSYNC.COLLECTIVE R15, `(.L_x_3142) ;  /* 0x000000000f087348 */ /* 0x002fea0003c00000 */
[----:B------:R0:W2:Y:S02]  /*24030*/  SHFL.UP P6, R14, R13, R12, R11 ;  /* 0x0400000c0d0e7389 */ /* 0x0000a400000c000b */
[----:B012---:R-:W-:Y:S01]  /*24040*/  ENDCOLLECTIVE ;  /* 0x000000000000791b */ /* 0x007fe20003800000 */
.L_x_3142:
[----:B------:R-:W-:Y:S05]  /*24050*/  BSYNC B0 ;  /* 0x0000000000007941 */ /* 0x000fea0003800000 */
.L_x_3141:
        /* <DEDUP_REMOVED lines=9> */
.L_x_3143:
[----:B------:R-:W-:Y:S01]  /*240f0*/  IMAD.MOV.U32 R12, RZ, RZ, 0x4 ;  /* 0x00000004ff0c7424 */ /* 0x000fe200078e00ff */
[----:B------:R-:W-:-:S05]  /*24100*/  SEL R7, R14, RZ, P2 ;  /* 0x000000ff0e077207 */ /* 0x000fca0001000000 */
[----:B------:R-:W-:-:S04]  /*24110*/  IMAD.IADD R2, R2, 0x1, R7 ;  /* 0x0000000102027824 */ /* 0x000fc800078e0207 */
[----:B------:R-:W-:-:S07]  /*24120*/  IMAD.MOV.U32 R13, RZ, RZ, R2 ;  /* 0x000000ffff0d7224 */ /* 0x000fce00078e0002 */
[----:B------:R-:W-:Y:S05]  /*24130*/  WARPSYNC.COLLECTIVE R15, `(.L_x_3144) ;  /* 0x000000000f087348 */ /* 0x000fea0003c00000 */
[----:B------:R0:W1:Y:S02]  /*24140*/  SHFL.UP P6, R14, R13, R12, R11 ;  /* 0x0400000c0d0e7389 */ /* 0x00006400000c000b */
[----:B01----:R-:W-:Y:S01]  /*24150*/  ENDCOLLECTIVE ;  /* 0x000000000000791b */ /* 0x003fe20003800000 */
.L_x_3144:
[----:B------:R-:W-:Y:S01]  /*24160*/  IMAD.MOV.U32 R12, RZ, RZ, 0x8 ;  /* 0x00000008ff0c7424 */ /* 0x000fe200078e00ff */
[----:B------:R-:W-:-:S05]  /*24170*/  SEL R7, R14, RZ, P3 ;  /* 0x000000ff0e077207 */ /* 0x000fca0001800000 */
[----:B------:R-:W-:-:S04]  /*24180*/  IMAD.IADD R2, R2, 0x1, R7 ;  /* 0x0000000102027824 */ /* 0x000fc800078e0207 */
[----:B------:R-:W-:-:S07]  /*24190*/  IMAD.MOV.U32 R13, RZ, RZ, R2 ;  /* 0x000000ffff0d7224 */ /* 0x000fce00078e0002 */
[----:B------:R-:W-:Y:S05]  /*241a0*/  WARPSYNC.COLLECTIVE R15, `(.L_x_3145) ;  /* 0x000000000f087348 */ /* 0x000fea0003c00000 */
[----:B------:R0:W1:Y:S02]  /*241b0*/  SHFL.UP P6, R14, R13, R12, R11 ;  /* 0x0400000c0d0e7389 */ /* 0x00006400000c000b */
[----:B01----:R-:W-:Y:S01]  /*241c0*/  ENDCOLLECTIVE ;  /* 0x000000000000791b */ /* 0x003fe20003800000 */
.L_x_3145:
[----:B------:R-:W-:Y:S01]  /*241d0*/  IMAD.MOV.U32 R12, RZ, RZ, 0x10 ;  /* 0x00000010ff0c7424 */ /* 0x000fe200078e00ff */
[----:B------:R-:W-:-:S05]  /*241e0*/  SEL R7, R14, RZ, P4 ;  /* 0x000000ff0e077207 */ /* 0x000fca0002000000 */
[----:B------:R-:W-:-:S04]  /*241f0*/  IMAD.IADD R2, R2, 0x1, R7 ;  /* 0x0000000102027824 */ /* 0x000fc800078e0207 */
[----:B------:R-:W-:-:S07]  /*24200*/  IMAD.MOV.U32 R13, RZ, RZ, R2 ;  /* 0x000000ffff0d7224 */ /* 0x000fce00078e0002 */
[----:B------:R-:W-:Y:S05]  /*24210*/  WARPSYNC.COLLECTIVE R15, `(.L_x_3146) ;  /* 0x000000000f087348 */ /* 0x000fea0003c00000 */
[----:B------:R0:W1:Y:S02]  /*24220*/  SHFL.UP P6, R14, R13, R12, R11 ;  /* 0x0400000c0d0e7389 */ /* 0x00006400000c000b */
[----:B01----:R-:W-:Y:S01]  /*24230*/  ENDCOLLECTIVE ;  /* 0x000000000000791b */ /* 0x003fe20003800000 */
.L_x_3146:
        /* <DEDUP_REMOVED lines=8> */
.L_x_3147:
[----:B------:R-:W-:Y:S01]  /*242c0*/  IMAD.MOV.U32 R16, RZ, RZ, R14 ;  /* 0x000000ffff107224 */ /* 0x000fe200078e000e */
[----:B------:R-:W-:Y:S06]  /*242d0*/  BRA `(.L_x_3148) ;  /* 0xffffffc800507947 */ /* 0x000fec000383ffff */
.L_x_3028:
[----:B------:R-:W-:Y:S01]  /*242e0*/  BSSY B0, `(.L_x_3149) ;  /* 0x0000006000007945 */ /* 0x000fe20003800000 */
[----:B------:R-:W-:Y:S01]  /*242f0*/  PLOP3.LUT P6, PT, P6, PT, PT, 0x8, 0x0 ;  /* 0x000000000000781c */ /* 0x000fe200037ce170 */
[----:B------:R-:W-:-:S12]  /*24300*/  IMAD.MOV.U32 R15, RZ, RZ, -0x1 ;  /* 0xffffffffff0f7424 */ /* 0x000fd800078e00ff */
[----:B0----5:R-:W-:Y:S05]  /*24310*/  WARPSYNC.COLLECTIVE R15, `(.L_x_3150) ;  /* 0x000000000f087348 */ /* 0x021fea0003c00000 */
[----:B------:R-:W-:Y:S01]  /*24320*/  VOTE.ANY R14, PT, P6 ;  /* 0x00000000000e7806 */ /* 0x000fe200030e0100 */
[----:B0----5:R-:W-:Y:S06]  /*24330*/  ENDCOLLECTIVE ;  /* 0x000000000000791b */ /* 0x021fec0003800000 */
.L_x_3150:
[----:B------:R-:W-:Y:S05]  /*24340*/  BSYNC B0 ;  /* 0x0000000000007941 */ /* 0x000fea0003800000 */
.L_x_3149:
        /* <DEDUP_REMOVED lines=9> */
.L_x_3151:
[----:B------:R-:W-:Y:S01]  /*243e0*/  IMAD.MOV.U32 R17, RZ, RZ, R14 ;  /* 0x000000ffff117224 */ /* 0x000fe200078e000e */
[----:B------:R-:W-:Y:S06]  /*243f0*/  BRA `(.L_x_3152) ;  /* 0xffffffc800407947 */ /* 0x000fec000383ffff */
.L_x_3030:
[----:B------:R-:W-:Y:S01]  /*24400*/  BSSY B0, `(.L_x_3153) ;  /* 0x0000007000007945 */ /* 0x000fe20003800000 */
[----:B------:R-:W-:Y:S02]  /*24410*/  IMAD.MOV.U32 R13, RZ, RZ, R2 ;  /* 0x000000ffff0d7224 */ /* 0x000fe400078e0002 */
[----:B0-----:R-:W-:Y:S02]  /*24420*/  IMAD.MOV.U32 R11, RZ, RZ, 0x1f ;  /* 0x0000001fff0b7424 */ /* 0x001fe400078e00ff */
[----:B------:R-:W-:-:S07]  /*24430*/  IMAD.MOV.U32 R15, RZ, RZ, -0x1 ;  /* 0xffffffffff0f7424 */ /* 0x000fce00078e00ff */
[----:B-12--5:R-:W-:Y:S05]  /*24440*/  WARPSYNC.COLLECTIVE R15, `(.L_x_3154) ;  /* 0x000000000f087348 */ /* 0x026fea0003c00000 */
[----:B------:R0:W3:Y:S02]  /*24450*/  SHFL.IDX P6, R14, R13, R12, R11 ;  /* 0x0000000c0d0e7389 */ /* 0x0000e400000c000b */
[----:B0123-5:R-:W-:Y:S01]  /*24460*/  ENDCOLLECTIVE ;  /* 0x000000000000791b */ /* 0x02ffe20003800000 */
.L_x_3154:
[----:B------:R-:W-:Y:S05]  /*24470*/  BSYNC B0 ;  /* 0x0000000000007941 */ /* 0x000fea0003800000 */
.L_x_3153:
[----:B------:R-:W-:Y:S01]  /*24480*/  IMAD.MOV.U32 R2, RZ, RZ, R14 ;  /* 0x000000ffff027224 */ /* 0x000fe200078e000e */
[----:B------:R-:W-:Y:S06]  /*24490*/  BRA `(.L_x_3155) ;  /* 0xffffffc800347947 */ /* 0x000fec000383ffff */
.L_x_3034:
[----:B0-----:R0:W1:Y:S02]  /*244a0*/  SYNCS.PHASECHK.TRANS64.TRYWAIT P0, [R0+URZ+0x22820], R3 ;  /* 0x02282003000075a7 */ /* 0x001064000800017f */
[----:B-1----:R-:W-:Y:S05]  /*244b0*/  @!P0 NANOSLEEP.SYNCS 0x989680 ;  /* 0x009896800000895d */ /* 0x002fea0003900000 */
[----:B------:R-:W1:Y:S02]  /*244c0*/  @!P0 SYNCS.PHASECHK.TRANS64 P0, [R0+URZ+0x22820], R3 ;  /* 0x02282003000085a7 */ /* 0x000e64000800007f */
[----:B-1----:R-:W-:Y:S05]  /*244d0*/  @!P0 BRA `(.L_x_3034) ;  /* 0xfffffffc00f08947 */ /* 0x002fea000383ffff */
[----:B------:R-:W-:Y:S05]  /*244e0*/  BRA `(.L_x_3156) ;  /* 0xffffffcc00b87947 */ /* 0x000fea000383ffff */
.L_x_3035:
        /* <DEDUP_REMOVED lines=11> */
.L_x_3158:
[----:B------:R-:W-:Y:S05]  /*245a0*/  BSYNC B0 ;  /* 0x0000000000007941 */ /* 0x000fea0003800000 */
.L_x_3157:
[----:B------:R-:W-:Y:S05]  /*245b0*/  BRA `(.L_x_3159) ;  /* 0xffffffcc00a07947 */ /* 0x000fea000383ffff */
.L_x_3036:
[----:B------:R-:W-:Y:S01]  /*245c0*/  BSSY B0, `(.L_x_3160) ;  /* 0x0000006000007945 */ /* 0x000fe20003800000 */
[----:B------:R-:W-:-:S07]  /*245d0*/  IMAD.MOV.U32 R15, RZ, RZ, -0x1 ;  /* 0xffffffffff0f7424 */ /* 0x000fce00078e00ff */
[----:B01---5:R-:W-:Y:S05]  /*245e0*/  WARPSYNC.COLLECTIVE R15, `(.L_x_3161) ;  /* 0x000000000f0c7348 */ /* 0x023fea0003c00000 */
[----:B------:R-:W-:Y:S02]  /*245f0*/  ELECT P6, UR62, PT ;  /* 0x00000000003e782f */ /* 0x000fe400038c0000 */
[----:B------:R-:W-:Y:S01]  /*24600*/  MOV R14, UR62 ;  /* 0x0000003e000e7c02 */ /* 0x000fe20008000f00 */
[----:B01---5:R-:W-:Y:S10]  /*24610*/  ENDCOLLECTIVE ;  /* 0x000000000000791b */ /* 0x023ff40003800000 */
.L_x_3161:
[----:B------:R-:W-:Y:S05]  /*24620*/  BSYNC B0 ;  /* 0x0000000000007941 */ /* 0x000fea0003800000 */
.L_x_3160:
[----:B------:R-:W-:Y:S05]  /*24630*/  BRA `(.L_x_3162) ;  /* 0xffffffcc00947947 */ /* 0x000fea000383ffff */
.L_x_3038:
[----:B0-----:R0:W1:Y:S02]  /*24640*/  SYNCS.PHASECHK.TRANS64.TRYWAIT P0, [R6+URZ], R5 ;  /* 0x00000005060075a7 */ /* 0x001064000800017f */
[----:B-1----:R-:W-:Y:S05]  /*24650*/  @!P0 NANOSLEEP.SYNCS 0x989680 ;  /* 0x009896800000895d */ /* 0x002fea0003900000 */
[----:B------:R-:W1:Y:S02]  /*24660*/  @!P0 SYNCS.PHASECHK.TRANS64 P0, [R6+URZ], R5 ;  /* 0x00000005060085a7 */ /* 0x000e64000800007f */
[----:B-1----:R-:W-:Y:S05]  /*24670*/  @!P0 BRA `(.L_x_3038) ;  /* 0xfffffffc00f08947 */ /* 0x002fea000383ffff */
[----:B------:R-:W-:Y:S05]  /*24680*/  BRA `(.L_x_3163) ;  /* 0xffffffcc00d07947 */ /* 0x000fea000383ffff */
.L_x_3039:
[----:B-1----:R1:W2:Y:S02]  /*24690*/  SYNCS.PHASECHK.TRANS64.TRYWAIT P0, [R7+URZ], R2 ;  /* 0x00000002070075a7 */ /* 0x0022a4000800017f */
[----:B--2---:R-:W-:Y:S05]  /*246a0*/  @!P0 NANOSLEEP.SYNCS 0x989680 ;  /* 0x009896800000895d */ /* 0x004fea0003900000 */
[----:B------:R-:W2:Y:S02]  /*246b0*/  @!P0 SYNCS.PHASECHK.TRANS64 P0, [R7+URZ], R2 ;  /* 0x00000002070085a7 */ /* 0x000ea4000800007f */
[----:B--2---:R-:W-:Y:S05]  /*246c0*/  @!P0 BRA `(.L_x_3039) ;  /* 0xfffffffc00f08947 */ /* 0x004fea000383ffff */
[----:B------:R-:W-:Y:S05]  /*246d0*/  BRA `(.L_x_3164) ;  /* 0xffffffcc00c47947 */ /* 0x000fea000383ffff */
.L_x_3041:
[----:B--2---:R2:W3:Y:S02]  /*246e0*/  SYNCS.PHASECHK.TRANS64.TRYWAIT P0, [R4+URZ], R5 ;  /* 0x00000005040075a7 */ /* 0x0044e4000800017f */
[----:B---3--:R-:W-:Y:S05]  /*246f0*/  @!P0 NANOSLEEP.SYNCS 0x989680 ;  /* 0x009896800000895d */ /* 0x008fea0003900000 */
[----:B------:R-:W3:Y:S02]  /*24700*/  @!P0 SYNCS.PHASECHK.TRANS64 P0, [R4+URZ], R5 ;  /* 0x00000005040085a7 */ /* 0x000ee4000800007f */
[----:B---3--:R-:W-:Y:S05]  /*24710*/  @!P0 BRA `(.L_x_3041) ;  /* 0xfffffffc00f08947 */ /* 0x008fea000383ffff */
[----:B------:R-:W-:Y:S05]  /*24720*/  BRA `(.L_x_3165) ;  /* 0xffffffcc00cc7947 */ /* 0x000fea000383ffff */
.L_x_3166:
        /* <DEDUP_REMOVED lines=13> */
.L_x_6040:


//--------------------- .text._ZN7cutlass13device_kernelIN5flash11enable_sm90INS1_16FlashAttnFwdSm90INS1_25CollectiveMainloopFwdSm90ILi2EN4cute5tupleIJNS5_1CILi1EEES8_S8_EEENS6_IJNS7_ILi128EEENS7_ILi96EEENS7_ILi64EEEEEELi256ENS_10bfloat16_tEfNS_4arch4Sm90ELb0ELb1ELb1ELb1ELb0ELb0ELb1ELb1ELb0ELb1ELb0ELb0EEENS1_21CollectiveEpilogueFwdINS6_IJSA_NS7_ILi256EEESB_EEES9_SE_SG_Li256ELb1ELb1ELb0ELb0EEENS1_36VarlenDynamicPersistentTileSchedulerILi128ELi96ELi256ELi128ELb0ELb1ELb1ELb1ELb0ELb1EEEEEEEEEvNT_6ParamsE --------------------------
	.section	.text._ZN7cutlass13device_kernelIN5flash11enable_sm90INS1_16FlashAttnFwdSm90INS1_25CollectiveMainloopFwdSm90ILi2EN4cute5tupleIJNS5_1CILi1EEES8_S8_EEENS6_IJNS7_ILi128EEENS7_ILi96EEENS7_ILi64EEEEEELi256ENS_10bfloat16_tEfNS_4arch4Sm90ELb0ELb1ELb1ELb1ELb0ELb0ELb1ELb1ELb0ELb1ELb0ELb0EEENS1_21CollectiveEpilogueFwdINS6_IJSA_NS7_ILi256EEESB_EEES9_SE_SG_Li256ELb1ELb1ELb0ELb0EEENS1_36VarlenDynamicPersistentTileSchedulerILi128ELi96ELi256ELi128ELb0ELb1ELb1ELb1ELb0ELb1EEEEEEEEEvNT_6ParamsE,"ax",@progbits
	.align	128
.text._ZN7cutlass13device_kernelIN5flash11enable_sm90INS1_16FlashAttnFwdSm90INS1_25CollectiveMainloopFwdSm90ILi2EN4cute5tupleIJNS5_1CILi1EEES8_S8_EEENS6_IJNS7_ILi128EEENS7_ILi96EEENS7_ILi64EEEEEELi256ENS_10bfloat16_tEfNS_4arch4Sm90ELb0ELb1ELb1ELb1ELb0ELb0ELb1ELb1ELb0ELb1ELb0ELb0EEENS1_21CollectiveEpilogueFwdINS6_IJSA_NS7_ILi256EEESB_EEES9_SE_SG_Li256ELb1ELb1ELb0ELb0EEENS1_36VarlenDynamicPersistentTileSchedulerILi128ELi96ELi256ELi128ELb0ELb1ELb1ELb1ELb0ELb1EEEEEEEEEvNT_6ParamsE:
        .type           _ZN7cutlass13device_kernelIN5flash11enable_sm90INS1_16FlashAttnFwdSm90INS1_25CollectiveMainloopFwdSm90ILi2EN4cute5tupleIJNS5_1CILi1EEES8_S8_EEENS6_IJNS7_ILi128EEENS7_ILi96EEENS7_ILi64EEEEEELi256ENS_10bfloat16_tEfNS_4arch4Sm90ELb0ELb1ELb1ELb1ELb0ELb0ELb1ELb1ELb0ELb1ELb0ELb0EEENS1_21CollectiveEpilogueFwdINS6_IJSA_NS7_ILi256EEESB_EEES9_SE_SG_Li256ELb1ELb1ELb0ELb0EEENS1_36VarlenDynamicPersistentTileSchedulerILi128ELi96ELi256ELi128ELb0ELb1ELb1ELb1ELb0ELb1EEEEEEEEEvNT_6ParamsE,@function
        .size           _ZN7cutlass13device_kernelIN5flash11enable_sm90INS1_16FlashAttnFwdSm90INS1_25CollectiveMainloopFwdSm90ILi2EN4cute5tupleIJNS5_1CILi1EEES8_S8_EEENS6_IJNS7_ILi128EEENS7_ILi96EEENS7_ILi64EEEEEELi256ENS_10bfloat16_tEfNS_4arch4Sm90ELb0ELb1ELb1ELb1ELb0ELb0ELb1ELb1ELb0ELb1ELb0ELb0EEENS1_21CollectiveEpilogueFwdINS6_IJSA_NS7_ILi256EEESB_EEES9_SE_SG_Li256ELb1ELb1ELb0ELb0EEENS1_36VarlenDynamicPersistentTileSchedulerILi128ELi96ELi256ELi128ELb0ELb1ELb1ELb1ELb0ELb1EEEEEEEEEvNT_6ParamsE,(.L_x_6041 - _ZN7cutlass13device_kernelIN5flash11enable_sm90INS1_16FlashAttnFwdSm90INS1_25CollectiveMainloopFwdSm90ILi2EN4cute5tupleIJNS5_1CILi1EEES8_S8_EEENS6_IJNS7_ILi128EEENS7_ILi96EEENS7_ILi64EEEEEELi256ENS_10bfloat16_tEfNS_4arch4Sm90ELb0ELb1ELb1ELb1ELb0ELb0ELb1ELb1ELb0ELb1ELb0ELb0EEENS1_21CollectiveEpilogueFwdINS6_IJSA_NS7_ILi256EEESB_EEES9_SE_SG_Li256ELb1ELb1ELb0ELb0EEENS1_36VarlenDynamicPersistentTileSchedulerILi128ELi96ELi256ELi128ELb0ELb1ELb1ELb1ELb0ELb1EEEEEEEEEvNT_6ParamsE)
        .other          _ZN7cutlass13device_kernelIN5flash11enable_sm90INS1_16FlashAttnFwdSm90INS1_25CollectiveMainloopFwdSm90ILi2EN4cute5tupleIJNS5_1CILi1EEES8_S8_EEENS6_IJNS7_ILi128EEENS7_ILi96EEENS7_ILi64EEEEEELi256ENS_10bfloat16_tEfNS_4arch4Sm90ELb0ELb1ELb1ELb1ELb0ELb0ELb1ELb1ELb0ELb1ELb0ELb0EEENS1_21CollectiveEpilogueFwdINS6_IJSA_NS7_ILi256EEESB_EEES9_SE_SG_Li256ELb1ELb1ELb0ELb0EEENS1_36VarlenDynamicPersistentTileSchedulerILi128ELi96ELi256ELi128ELb0ELb1ELb1ELb1ELb0ELb1EEEEEEEEEvNT_6ParamsE,@"STO_CUDA_ENTRY STV_DEFAULT"
_ZN7cutlass13device_kernelIN5flash11enable_sm90INS1_16FlashAttnFwdSm90INS1_25CollectiveMainloopFwdSm90ILi2EN4cute5tupleIJNS5_1CILi1EEES8_S8_EEENS6_IJNS7_ILi128EEENS7_ILi96EEENS7_ILi64EEEEEELi256ENS_10bfloat16_tEfNS_4arch4Sm90ELb0ELb1ELb1ELb1ELb0ELb0ELb1ELb1ELb0ELb1ELb0ELb0EEENS1_21CollectiveEpilogueFwdINS6_IJSA_NS7_ILi256EEESB_EEES9_SE_SG_Li256ELb1ELb1ELb0ELb0EEENS1_36VarlenDynamicPersistentTileSchedulerILi128ELi96ELi256ELi128ELb0ELb1ELb1ELb1ELb0ELb1EEEEEEEEEvNT_6ParamsE:
        /* <DEDUP_REMOVED lines=22> */
.L_x_3168:
[----:B------:R-:W-:Y:S05]  /*0160*/  BSYNC B0 ;  /* 0x0000000000007941 */ /* 0x000fea0003800000 */
.L_x_3167:
        /* <DEDUP_REMOVED lines=43> */
.L_x_3169:
        /* <DEDUP_REMOVED lines=22> */
.L_x_3170:
        /* <DEDUP_REMOVED lines=18> */
.L_x_3171:
        /* <DEDUP_REMOVED lines=22> */
.L_x_3172:
        /* <DEDUP_REMOVED lines=22> */
.L_x_3173:
        /* <DEDUP_REMOVED lines=11> */
.L_x_3175:
[----:B------:R-:W-:-:S08]  /*0a10*/  NOP ;  /* 0x0000000000007918 */ /* 0x000fd00000000000 */
[----:B------:R-:W0:Y:S02]  /*0a20*/  USETMAXREG.TRY_ALLOC.CTAPOOL UP0, 0xf0 ;  /* 0x000000f0000079c8 */ /* 0x000e240008000600 */
[----:B0-----:R-:W-:-:S13]  /*0a30*/  PLOP3.LUT P0, PT, PT, PT, UP0, 0x80, 0x0 ;  /* 0x000000000000781c */ /* 0x001fda0003f0f008 */
[----:B------:R-:W-:Y:S05]  /*0a40*/  @!P0 BRA `(.L_x_3175) ;  /* 0xfffffffc00f08947 */ /* 0x000fea000383ffff */
[----:B------:R-:W-:Y:S01]  /*0a50*/  ISETP.NE.AND P0, PT, R14, 0x1, PT ;  /* 0x000000010e00780c */ /* 0x000fe20003f05270 */
[----:B------:R-:W0:Y:S08]  /*0a60*/  S2UR UR4, SR_CgaCtaId ;  /* 0x00000000000479c3 */ /* 0x000e300000008800 */
[----:B------:R-:W-:Y:S06]  /*0a70*/  BAR.ARV 0x8, 0x180 ;  /* 0x0206000000007b1d */ /* 0x000fec0000002000 */
[----:B------:R-:W-:-:S02]  /*0a80*/  UMOV UR46, 0x400 ;  /* 0x00000400002e7882 */ /* 0x000fc40000000000 */
[----:B------:R-:W-:Y:S08]  /*0a90*/  @!P0 BAR.ARV 0x9, 0x100 ;  /* 0x0244000000008b1d */ /* 0x000ff00000002000 */
[----:B------:R-:W-:Y:S01]  /*0aa0*/  BAR.SYNC.DEFER_BLOCKING 0x5, 0x180 ;  /* 0x0146000000007b1d */ /* 0x000fe20000010000 */
[C---:B------:R-:W-:Y:S02]  /*0ab0*/  IADD3 R208, P1, R16.reuse, 0x218, RZ ;  /* 0x0000021810d07810 */ /* 0x040fe40007f3e0ff */
[----:B------:R-:W-:Y:S01]  /*0ac0*/  IADD3 R212, P2, R16, 0x224, RZ ;  /* 0x0000022410d47810 */ /* 0x000fe20007f5e0ff */
[----:B0-----:R-:W-:-:S02]  /*0ad0*/  ULEA UR46, UR4, UR46, 0x18 ;  /* 0x0000002e042e7291 */ /* 0x001fc4000f8ec03f */
[--C-:B------:R-:W-:Y:S01]  /*0ae0*/  IMAD.X R209, RZ, RZ, R17.reuse, P1 ;  /* 0x000000ffffd17224 */ /* 0x100fe200008e0611 */
[----:B------:R-:W-:Y:S01]  /*0af0*/  ULDC UR4, c[0x0][0xd3c] ;  /* 0x00034f0000047ab9 */ /* 0x000fe20000000800 */
[----:B------:R-:W-:Y:S01]  /*0b00*/  STL.64 [R1+0x218], RZ ;  /* 0x000218ff01007387 */ /* 0x000fe20000100a00 */
[----:B------:R-:W-:-:S03]  /*0b10*/  IMAD.X R211, RZ, RZ, R17, P2 ;  /* 0x000000ffffd37224 */ /* 0x000fc600010e0611 */
[----:B------:R-:W-:Y:S04]  /*0b20*/  STL [R1+0x220], RZ ;  /* 0x000220ff01007387 */ /* 0x000fe80000100800 */
[----:B------:R-:W-:Y:S04]  /*0b30*/  STL [R1+0x224], RZ ;  /* 0x000224ff01007387 */ /* 0x000fe80000100800 */
[----:B------:R-:W0:Y:S01]  /*0b40*/  LDS.128 R8, [UR46+0x324d0] ;  /* 0x0324d02eff087984 */ /* 0x000e220008000c00 */
[----:B------:R-:W-:Y:S06]  /*0b50*/  BAR.ARV 0x4, 0x180 ;  /* 0x0106000000007b1d */ /* 0x000fec0000002000 */
[----:B0-----:R-:W-:-:S13]  /*0b60*/  ISETP.GE.AND P0, PT, R11, UR4, PT ;  /* 0x000000040b007c0c */ /* 0x001fda000bf06270 */
[----:B------:R-:W-:Y:S05]  /*0b70*/  @P0 EXIT ;  /* 0x000000000000094d */ /* 0x000fea0003800000 */
[----:B------:R-:W0:Y:S01]  /*0b80*/  S2R R0, SR_TID.X ;  /* 0x0000000000007919 */ /* 0x000e220000002100 */
[----:B------:R-:W1:Y:S01]  /*0b90*/  S2UR UR4, SR_SWINHI ;  /* 0x00000000000479c3 */ /* 0x000e620000002f00 */
[----:B------:R-:W-:Y:S01]  /*0ba0*/  IMAD.MOV.U32 R185, RZ, RZ, 0x2 ;  /* 0x00000002ffb97424 */ /* 0x000fe200078e00ff */
[----:B------:R-:W-:Y:S01]  /*0bb0*/  R2UR UR5, R9 ;  /* 0x00000000090572ca */ /* 0x000fe200000e0000 */
[----:B------:R-:W-:Y:S01]  /*0bc0*/  VIADD R205, R14, 0x8 ;  /* 0x000000080ecd7836 */ /* 0x000fe20000000000 */
[----:B------:R-:W-:Y:S02]  /*0bd0*/  R2UR UR6, R11 ;  /* 0x000000000b0672ca */ /* 0x000fe400000e0000 */
[----:B------:R-:W-:Y:S02]  /*0be0*/  R2UR UR7, R10 ;  /* 0x000000000a0772ca */ /* 0x000fe400000e0000 */
[----:B------:R-:W-:Y:S01]  /*0bf0*/  IADD3 R204, -R14, 0xb, RZ ;  /* 0x0000000b0ecc7810 */ /* 0x000fe20007ffe1ff */
[----:B------:R-:W-:Y:S01]  /*0c00*/  UMOV UR38, UR46 ;  /* 0x0000002e00267c82 */ /* 0x000fe20008000000 */
[----:B-1----:R-:W-:Y:S01]  /*0c10*/  UMOV UR39, UR4 ;  /* 0x0000000400277c82 */ /* 0x002fe20008000000 */
[----:B0-----:R-:W-:-:S05]  /*0c20*/  VIADD R202, R0, 0xffffff80 ;  /* 0xffffff8000ca7836 */ /* 0x001fca0000000000 */
[----:B------:R-:W-:-:S04]  /*0c30*/  SHF.R.S32.HI R15, RZ, 0x1f, R202 ;  /* 0x0000001fff0f7819 */ /* 0x000fc800000114ca */
[CC--:B------:R-:W-:Y:S02]  /*0c40*/  LEA.HI R3, R15.reuse, R202.reuse, RZ, 0x5 ;  /* 0x000000ca0f037211 */ /* 0x0c0fe400078f28ff */
[CC--:B----4-:R-:W-:Y:S02]  /*0c50*/  LEA.HI R2, R15.reuse, R202.reuse, RZ, 0x4 ;  /* 0x000000ca0f027211 */ /* 0x0d0fe400078f20ff */
[----:B------:R-:W-:Y:S01]  /*0c60*/  LEA.HI R0, R15, R202, RZ, 0x7 ;  /* 0x000000ca0f007211 */ /* 0x000fe200078f38ff */
[----:B------:R-:W-:Y:S01]  /*0c70*/  IMAD.SHL.U32 R4, R3, 0x20, RZ ;  /* 0x0000002003047824 */ /* 0x000fe200078e00ff */
[----:B------:R-:W-:Y:S02]  /*0c80*/  SHF.R.S32.HI R7, RZ, 0x4, R2 ;  /* 0x00000004ff077819 */ /* 0x000fe40000011402 */
[----:B------:R-:W-:Y:S02]  /*0c90*/  LOP3.LUT R3, R0, 0xffffff80, RZ, 0xc0, !PT ;  /* 0xffffff8000037812 */ /* 0x000fe400078ec0ff */
[----:B------:R-:W-:-:S02]  /*0ca0*/  LOP3.LUT R5, R2, 0x3fffff0, RZ, 0xc0, !PT ;  /* 0x03fffff002057812 */ /* 0x000fc400078ec0ff */
[----:B------:R-:W-:Y:S01]  /*0cb0*/  LEA.HI R2, R2, R7, RZ, 0x1 ;  /* 0x0000000702027211 */ /* 0x000fe200078f08ff */
[----:B------:R-:W-:Y:S01]  /*0cc0*/  IMAD.IADD R210, R202, 0x1, -R3 ;  /* 0x00000001cad27824 */ /* 0x000fe200078e0a03 */
[----:B------:R-:W-:Y:S01]  /*0cd0*/  LOP3.LUT R4, R4, 0xfffffc00, RZ, 0xc0, !PT ;  /* 0xfffffc0004047812 */ /* 0x000fe200078ec0ff */
[----:B------:R-:W-:Y:S01]  /*0ce0*/  IMAD.IADD R5, R202, 0x1, -R5 ;  /* 0x00000001ca057824 */ /* 0x000fe200078e0a05 */
[----:B------:R-:W-:Y:S02]  /*0cf0*/  LOP3.LUT R2, R2, 0x1ffffffe, RZ, 0xc0, !PT ;  /* 0x1ffffffe02027812 */ /* 0x000fe400078ec0ff */
[----:B------:R-:W-:Y:S01]  /*0d00*/  SHF.R.S32.HI R3, RZ, 0x1f, R210 ;  /* 0x0000001fff037819 */ /* 0x000fe200000114d2 */
[----:B------:R-:W-:Y:S01]  /*0d10*/  IMAD R5, R5, 0x40, R4 ;  /* 0x0000004005057824 */ /* 0x000fe200078e0204 */
[----:B------:R-:W-:Y:S01]  /*0d20*/  LEA.HI R6, R15, R202, RZ, 0x2 ;  /* 0x000000ca0f067211 */ /* 0x000fe200078f10ff */
[----:B------:R-:W-:Y:S01]  /*0d30*/  IMAD.IADD R2, R7, 0x1, -R2 ;  /* 0x0000000107027824 */ /* 0x000fe200078e0a02 */
[----:B------:R-:W-:-:S02]  /*0d40*/  LEA.HI R18, R3, R210, RZ, 0x2 ;  /* 0x000000d203127211 */ /* 0x000fc400078f10ff */
[----:B------:R-:W-:Y:S01]  /*0d50*/  LOP3.LUT R7, R6, 0xfffffffc, RZ, 0xc0, !PT ;  /* 0xfffffffc06077812 */ /* 0x000fe200078ec0ff */
[----:B------:R-:W-:Y:S01]  /*0d60*/  IMAD R184, R2, 0x8, R5 ;  /* 0x0000000802b87824 */ /* 0x000fe200078e0205 */
[--C-:B------:R-:W-:Y:S02]  /*0d70*/  SHF.R.S32.HI R2, RZ, 0x2, R18.reuse ;  /* 0x00000002ff027819 */ /* 0x100fe40000011412 */
[----:B------:R-:W-:Y:S01]  /*0d80*/  SHF.R.S32.HI R5, RZ, 0x1f, R18 ;  /* 0x0000001fff057819 */ /* 0x000fe20000011412 */
[----:B------:R-:W-:Y:S01]  /*0d90*/  IMAD.WIDE R184, R184, R185, UR38 ;  /* 0x00000026b8b87e25 */ /* 0x000fe2000f8e02b9 */
[----:B------:R-:W-:Y:S02]  /*0da0*/  LEA.HI R3, R3, R210, RZ, 0x5 ;  /* 0x000000d203037211 */ /* 0x000fe400078f28ff */
[----:B------:R-:W-:Y:S01]  /*0db0*/  LEA.HI R5, R5, R2, RZ, 0x3 ;  /* 0x0000000205057211 */ /* 0x000fe200078f18ff */
[----:B------:R-:W-:Y:S01]  /*0dc0*/  IMAD.IADD R7, R202, 0x1, -R7 ;  /* 0x00000001ca077824 */ /* 0x000fe200078e0a07 */
[----:B------:R-:W-:-:S02]  /*0dd0*/  IADD3 R9, P0, R184, 0x20, RZ ;  /* 0x00000020b8097810 */ /* 0x000fc40007f1e0ff */
[----:B------:R-:W-:Y:S02]  /*0de0*/  LOP3.LUT R5, R5, 0xfffffff8, RZ, 0xc0, !PT ;  /* 0xfffffff805057812 */ /* 0x000fe400078ec0ff */
[----:B------:R-:W-:Y:S02]  /*0df0*/  LOP3.LUT R8, R9, 0x380, RZ, 0xc0, !PT ;  /* 0x0000038009087812 */ /* 0x000fe400078ec0ff */
[----:B------:R-:W-:Y:S01]  /*0e00*/  SHF.R.S32.HI R3, RZ, 0x5, R3 ;  /* 0x00000005ff037819 */ /* 0x000fe20000011403 */
[----:B------:R-:W-:Y:S01]  /*0e10*/  IMAD.IADD R2, R2, 0x1, -R5 ;  /* 0x0000000102027824 */ /* 0x000fe200078e0a05 */
[----:B------:R-:W-:Y:S02]  /*0e20*/  LEA.HI R4, R7, R7, RZ, 0x1 ;  /* 0x0000000707047211 */ /* 0x000fe400078f08ff */
[----:B------:R-:W-:Y:S01]  /*0e30*/  SHF.R.U64 R8, R8, 0x3, RZ ;  /* 0x0000000308087819 */ /* 0x000fe200000012ff */
[----:B------:R-:W-:Y:S01]  /*0e40*/  IMAD R19, R3, 0x10, R2 ;  /* 0x0000001003137824 */ /* 0x000fe200078e0202 */
[----:B------:R-:W-:Y:S01]  /*0e50*/  LOP3.LUT R4, R4, 0x1ffffffe, RZ, 0xc0, !PT ;  /* 0x1ffffffe04047812 */ /* 0x000fe200078ec0ff */
[----:B------:R-:W-:Y:S01]  /*0e60*/  IMAD.X R3, RZ, RZ, R185, P0 ;  /* 0x000000ffff037224 */ /* 0x000fe200000e06b9 */
[----:B------:R-:W-:-:S02]  /*0e70*/  LOP3.LUT R2, R8, R9, RZ, 0x3c, !PT ;  /* 0x0000000908027212 */ /* 0x000fc400078e3cff */
[----:B------:R-:W-:Y:S01]  /*0e80*/  LEA.HI R15, R15, R202, RZ, 0x3 ;  /* 0x000000ca0f0f7211 */ /* 0x000fe200078f18ff */
[----:B------:R-:W-:Y:S01]  /*0e90*/  IMAD.IADD R21, R7, 0x1, -R4 ;  /* 0x0000000107157824 */ /* 0x000fe200078e0a04 */
[----:B------:R-:W-:Y:S02]  /*0ea0*/  SHF.R.S32.HI R223, RZ, 0x7, R0 ;  /* 0x00000007ffdf7819 */ /* 0x000fe40000011400 */
[----:B------:R-:W-:Y:S02]  /*0eb0*/  MOV R233, R2 ;  /* 0x0000000200e97202 */ /* 0x000fe40000000f00 */
[C---:B------:R-:W-:Y:S02]  /*0ec0*/  IADD3 R5, P1, R184.reuse, 0x40, RZ ;  /* 0x00000040b8057810 */ /* 0x040fe40007f3e0ff */
[----:B------:R-:W-:Y:S02]  /*0ed0*/  LOP3.LUT R3, R15, 0xfffffff8, RZ, 0xc0, !PT ;  /* 0xfffffff80f037812 */ /* 0x000fe400078ec0ff */
[----:B------:R-:W-:-:S02]  /*0ee0*/  IADD3 R7, P2, R184, 0x60, RZ ;  /* 0x00000060b8077810 */ /* 0x000fc40007f5e0ff */
[----:B------:R-:W-:Y:S01]  /*0ef0*/  IADD3 R9, P3, R184, 0x4000, RZ ;  /* 0x00004000b8097810 */ /* 0x000fe20007f7e0ff */
[----:B------:R-:W-:Y:S01]  /*0f00*/  IMAD.IADD R3, R202, 0x1, -R3 ;  /* 0x00000001ca037824 */ /* 0x000fe200078e0a03 */
[C---:B------:R-:W-:Y:S02]  /*0f10*/  IADD3 R227, P4, R184.reuse, 0x4020, RZ ;  /* 0x00004020b8e37810 */ /* 0x040fe40007f9e0ff */
[C---:B------:R-:W-:Y:S01]  /*0f20*/  IADD3 R11, P5, R184.reuse, 0x4040, RZ ;  /* 0x00004040b80b7810 */ /* 0x040fe20007fbe0ff */
[----:B------:R-:W-:Y:S01]  /*0f30*/  IMAD.SHL.U32 R190, R3, 0x8, RZ ;  /* 0x0000000803be7824 */ /* 0x000fe200078e00ff */
[----:B------:R-:W-:Y:S02]  /*0f40*/  IADD3 R13, P6, R184, 0xc060, RZ ;  /* 0x0000c060b80d7810 */ /* 0x000fe40007fde0ff */
[----:B------:R-:W-:Y:S01]  /*0f50*/  LEA.HI R0, R0, R223, RZ, 0x1 ;  /* 0x000000df00007211 */ /* 0x000fe200078f08ff */
[C---:B------:R-:W-:Y:S01]  /*0f60*/  VIADD R192, R190.reuse, 0x40 ;  /* 0x00000040bec07836 */ /* 0x040fe20000000000 */
[----:B------:R-:W-:Y:S01]  /*0f70*/  LOP3.LUT R4, R5, 0x380, RZ, 0xc0, !PT ;  /* 0x0000038005047812 */ /* 0x000fe200078ec0ff */
[C---:B------:R-:W-:Y:S01]  /*0f80*/  VIADD R191, R190.reuse, 0x80 ;  /* 0x00000080bebf7836 */ /* 0x040fe20000000000 */
[----:B------:R-:W-:Y:S01]  /*0f90*/  SHF.R.S32.HI R206, RZ, 0x3, R15 ;  /* 0x00000003ffce7819 */ /* 0x000fe2000001140f */
[----:B------:R-:W-:Y:S01]  /*0fa0*/  VIADD R193, R190, 0xc0 ;  /* 0x000000c0bec17836 */ /* 0x000fe20000000000 */
[----:B------:R-:W-:-:S02]  /*0fb0*/  LOP3.LUT R6, R7, 0x380, RZ, 0xc0, !PT ;  /* 0x0000038007067812 */ /* 0x000fc400078ec0ff */
[----:B------:R-:W-:Y:S01]  /*0fc0*/  LOP3.LUT R8, R9, 0x380, RZ, 0xc0, !PT ;  /* 0x0000038009087812 */ /* 0x000fe200078ec0ff */
[----:B------:R-:W-:Y:S01]  /*0fd0*/  IMAD R207, R3, 0x20, R206 ;  /* 0x0000002003cf7824 */ /* 0x000fe200078e02ce */
[----:B------:R-:W-:Y:S02]  /*0fe0*/  LOP3.LUT R226, R227, 0x380, RZ, 0xc0, !PT ;  /* 0x00000380e3e27812 */ /* 0x000fe400078ec0ff */
[----:B------:R-:W-:Y:S02]  /*0ff0*/  LOP3.LUT R10, R11, 0x380, RZ, 0xc0, !PT ;  /* 0x000003800b0a7812 */ /* 0x000fe400078ec0ff */
[----:B------:R-:W-:Y:S02]  /*1000*/  LOP3.LUT R12, R13, 0x380, RZ, 0xc0, !PT ;  /* 0x000003800d0c7812 */ /* 0x000fe400078ec0ff */
[----:B------:R-:W-:Y:S02]  /*1010*/  LOP3.LUT R0, R0, 0x3fffffe, RZ, 0xc0, !PT ;  /* 0x03fffffe00007812 */ /* 0x000fe400078ec0ff */
[----:B------:R-:W-:-:S02]  /*1020*/  SHF.R.U64 R4, R4, 0x3, RZ ;  /* 0x0000000304047819 */ /* 0x000fc400000012ff */
[----:B------:R-:W-:Y:S01]  /*1030*/  SHF.R.U64 R6, R6, 0x3, RZ ;  /* 0x0000000306067819 */ /* 0x000fe200000012ff */
[----:B------:R-:W-:Y:S01]  /*1040*/  IMAD.IADD R0, R223, 0x1, -R0 ;  /* 0x00000001df007824 */ /* 0x000fe200078e0a00 */
[----:B------:R-:W-:Y:S02]  /*1050*/  SHF.R.U64 R8, R8, 0x3, RZ ;  /* 0x0000000308087819 */ /* 0x000fe400000012ff */
[----:B------:R-:W-:Y:S01]  /*1060*/  SHF.R.U64 R226, R226, 0x3, RZ ;  /* 0x00000003e2e27819 */ /* 0x000fe200000012ff */
[----:B------:R-:W-:Y:S01]  /*1070*/  IMAD R200, R0, 0x40, R19 ;  /* 0x0000004000c87824 */ /* 0x000fe200078e0213 */
[----:B------:R-:W-:Y:S02]  /*1080*/  SHF.R.U64 R10, R10, 0x3, RZ ;  /* 0x000000030a0a7819 */ /* 0x000fe400000012ff */
[----:B------:R-:W-:Y:S01]  /*1090*/  SHF.R.U64 R12, R12, 0x3, RZ ;  /* 0x000000030c0c7819 */ /* 0x000fe200000012ff */
[----:B------:R-:W-:Y:S01]  /*10a0*/  IMAD R234, R21, 0x8, R200 ;  /* 0x0000000815ea7824 */ /* 0x000fe200078e02c8 */
[----:B------:R-:W-:-:S02]  /*10b0*/  LOP3.LUT R3, R18, 0x7ffffffc, RZ, 0xc0, !PT ;  /* 0x7ffffffc12037812 */ /* 0x000fc400078ec0ff */
        /* <DEDUP_REMOVED lines=14> */
[----:B------:R-:W-:-:S02]  /*11a0*/  IADD3 R222, P1, R16, 0x230, RZ ;  /* 0x0000023010de7810 */ /* 0x000fc40007f3e0ff */
[----:B------:R-:W-:Y:S01]  /*11b0*/  MOV R232, R4 ;  /* 0x0000000400e87202 */ /* 0x000fe20000000f00 */
[--C-:B------:R-:W-:Y:S01]  /*11c0*/  IMAD.X R23, RZ, RZ, R17.reuse, P0 ;  /* 0x000000ffff177224 */ /* 0x100fe200000e0611 */
[----:B------:R-:W-:Y:S01]  /*11d0*/  MOV R231, R6 ;  /* 0x0000000600e77202 */ /* 0x000fe20000000f00 */
[----:B------:R-:W-:Y:S01]  /*11e0*/  IMAD.X R213, RZ, RZ, R17, P1 ;  /* 0x000000ffffd57224 */ /* 0x000fe200008e0611 */
[----:B------:R-:W-:Y:S01]  /*11f0*/  MOV R230, R8 ;  /* 0x0000000800e67202 */ /* 0x000fe20000000f00 */
[----:B------:R-:W-:Y:S01]  /*1200*/  IMAD.SHL.U32 R201, R3, 0x2, RZ ;  /* 0x0000000203c97824 */ /* 0x000fe200078e00ff */
[----:B------:R-:W-:Y:S02]  /*1210*/  MOV R226, R226 ;  /* 0x000000e200e27202 */ /* 0x000fe40000000f00 */
[----:B------:R-:W-:Y:S02]  /*1220*/  MOV R225, R10 ;  /* 0x0000000a00e17202 */ /* 0x000fe40000000f00 */
[----:B------:R-:W-:-:S02]  /*1230*/  MOV R224, R12 ;  /* 0x0000000c00e07202 */ /* 0x000fc40000000f00 */
[----:B------:R-:W-:Y:S02]  /*1240*/  SHF.R.S32.HI R199, RZ, 0x1f, R190 ;  /* 0x0000001fffc77819 */ /* 0x000fe400000114be */
[----:B------:R-:W-:Y:S02]  /*1250*/  SHF.R.S32.HI R198, RZ, 0x1f, R192 ;  /* 0x0000001fffc67819 */ /* 0x000fe400000114c0 */
[----:B------:R-:W-:Y:S02]  /*1260*/  SHF.R.S32.HI R197, RZ, 0x1f, R191 ;  /* 0x0000001fffc57819 */ /* 0x000fe400000114bf */
[----:B------:R-:W-:-:S07]  /*1270*/  SHF.R.S32.HI R196, RZ, 0x1f, R193 ;  /* 0x0000001fffc47819 */ /* 0x000fce00000114c1 */
.L_x_3301:
[----:B------:R-:W-:Y:S01]  /*1280*/  ULDC.64 UR8, c[0x0][0xb20] ;  /* 0x0002c80000087ab9 */ /* 0x000fe20000000a00 */
[----:B------:R-:W-:Y:S01]  /*1290*/  ULDC UR48, c[0x0][0x2f0] ;  /* 0x0000bc0000307ab9 */ /* 0x000fe20000000800 */
        /* <DEDUP_REMOVED lines=10> */
[----:B012---:R-:W-:Y:S02]  /*1340*/  IMAD.U32 R2, RZ, RZ, UR8 ;  /* 0x00000008ff027e24 */ /* 0x007fe4000f8e00ff */
[----:B------:R-:W-:Y:S01]  /*1350*/  IMAD.U32 R3, RZ, RZ, UR9 ;  /* 0x00000009ff037e24 */ /* 0x000fe2000f8e00ff */
[----:B------:R-:W-:-:S03]  /*1360*/  @UP1 UIMAD.WIDE UR8, UR6, 0x4, UR10 ;  /* 0x00000004060818a5 */ /* 0x000fc6000f8e020a */
[----:B------:R-:W-:Y:S01]  /*1370*/  ULDC.64 UR10, c[0x0][0xb18] ;  /* 0x0002c600000a7ab9 */ /* 0x000fe20000000a00 */
[----:B------:R-:W2:Y:S02]  /*1380*/  @P0 LDG.E R2, desc[UR40][R2.64] ;  /* 0x0000002802020981 */ /* 0x000ea4000c1e1900 */
[----:B------:R-:W-:Y:S02]  /*1390*/  IMAD.U32 R4, RZ, RZ, UR8 ;  /* 0x00000008ff047e24 */ /* 0x000fe4000f8e00ff */
[----:B------:R-:W-:Y:S01]  /*13a0*/  IMAD.U32 R5, RZ, RZ, UR9 ;  /* 0x00000009ff057e24 */ /* 0x000fe2000f8e00ff */
[----:B------:R-:W-:-:S04]  /*13b0*/  ULDC.64 UR8, c[0x0][0x418] ;  /* 0x0001060000087ab9 */ /* 0x000fc80000000a00 */
[----:B---3--:R-:W3:Y:S01]  /*13c0*/  @P2 LDG.E R4, desc[UR40][R4.64] ;  /* 0x0000002804042981 */ /* 0x008ee2000c1e1900 */
[----:B------:R-:W-:Y:S01]  /*13d0*/  UISETP.NE.U32.AND UP0, UPT, UR8, URZ, UPT ;  /* 0x0000003f0800728c */ /* 0x000fe2000bf05070 */
[----:B------:R-:W-:Y:S01]  /*13e0*/  ISETP.NE.U32.AND P1, PT, RZ, UR10, PT ;  /* 0x0000000aff007c0c */ /* 0x000fe2000bf25070 */
[----:B------:R-:W-:Y:S01]  /*13f0*/  UMOV UR4, URZ ;  /* 0x0000003f00047c82 */ /* 0x000fe20008000000 */
[----:B------:R-:W-:Y:S01]  /*1400*/  ULDC UR8, c[0x0][0x424] ;  /* 0x0001090000087ab9 */ /* 0x000fe20000000800 */
[----:B------:R-:W-:Y:S01]  /*1410*/  UISETP.NE.AND.EX UP0, UPT, UR9, URZ, UPT, UP0 ;  /* 0x0000003f0900728c */ /* 0x000fe2000bf05300 */
[----:B------:R-:W-:Y:S01]  /*1420*/  ISETP.NE.AND.EX P1, PT, RZ, UR11, PT, P1 ;  /* 0x0000000bff007c0c */ /* 0x000fe2000bf25310 */
[----:B------:R-:W-:Y:S01]  /*1430*/  ULDC UR47, c[0x0][0x288] ;  /* 0x0000a200002f7ab9 */ /* 0x000fe20000000800 */
[----:B------:R-:W-:Y:S01]  /*1440*/  UMOV UR37, UR7 ;  /* 0x0000000700257c82 */ /* 0x000fe20008000000 */
[----:B------:R-:W-:-:S04]  /*1450*/  USEL UR8, UR8, 0x1, UP0 ;  /* 0x0000000108087887 */ /* 0x000fc80008000000 */
[----:B------:R-:W-:Y:S01]  /*1460*/  UIMAD UR48, UR8, UR48, URZ ;  /* 0x00000030083072a4 */ /* 0x000fe2000f8e023f */
[----:B--2---:R-:W-:Y:S02]  /*1470*/  @P0 R2UR UR4, R2 ;  /* 0x00000000020402ca */ /* 0x004fe400000e0000 */
[----:B---3--:R-:W-:Y:S01]  /*1480*/  @P2 R2UR UR47, R4 ;  /* 0x00000000042f22ca */ /* 0x008fe200000e0000 */
[----:B----4-:R-:W-:-:S14]  /*1490*/  @P2 BRA `(.L_x_3176) ;  /* 0x0000000000342947 */ /* 0x010fdc0003800000 */
        /* <DEDUP_REMOVED lines=13> */
.L_x_3176:
[----:B------:R-:W-:Y:S01]  /*1570*/  UMOV UR42, UR6 ;  /* 0x00000006002a7c82 */ /* 0x000fe20008000000 */
[----:B------:R-:W-:Y:S05]  /*1580*/  @!P1 BRA `(.L_x_3177) ;  /* 0x00000000001c9947 */ /* 0x000fea0003800000 */
[----:B------:R-:W-:Y:S02]  /*1590*/  ULDC.64 UR8, c[0x0][0xb18] ;  /* 0x0002c60000087ab9 */ /* 0x000fe40000000a00 */
[----:B------:R-:W-:-:S06]  /*15a0*/  UIMAD.WIDE UR6, UR6, 0x4, UR8 ;  /* 0x00000004060678a5 */ /* 0x000fcc000f8e0208 */
[----:B------:R-:W-:Y:S02]  /*15b0*/  IMAD.U32 R2, RZ, RZ, UR6 ;  /* 0x00000006ff027e24 */ /* 0x000fe4000f8e00ff */
[----:B------:R-:W-:-:S05]  /*15c0*/  IMAD.U32 R3, RZ, RZ, UR7 ;  /* 0x00000007ff037e24 */ /* 0x000fca000f8e00ff */
[----:B------:R-:W2:Y:S02]  /*15d0*/  LDG.E R2, desc[UR40][R2.64] ;  /* 0x0000002802027981 */ /* 0x000ea4000c1e1900 */
[----:B--2---:R-:W-:Y:S01]  /*15e0*/  R2UR UR48, R2 ;  /* 0x00000000023072ca */ /* 0x004fe200000e0000 */
[----:B------:R-:W-:-:S14]  /*15f0*/  BRA `(.L_x_3178) ;  /* 0x0000000000347947 */ /* 0x000fdc0003800000 */
.L_x_3177:
        /* <DEDUP_REMOVED lines=13> */
.L_x_3178:
[----:B------:R-:W0:Y:S01]  /*16d0*/  S2R R0, SR_TID.X ;  /* 0x0000000000007919 */ /* 0x000e220000002100 */
[----:B------:R-:W-:Y:S01]  /*16e0*/  UIADD3 UR6, UP2, UR38, 0x32450, URZ ;  /* 0x0003245026067890 */ /* 0x000fe2000ff5e03f */
[----:B------:R-:W-:Y:S01]  /*16f0*/  IMAD.MOV.U32 R2, RZ, RZ, 0x3000 ;  /* 0x00003000ff027424 */ /* 0x000fe200078e00ff */
[----:B------:R-:W-:Y:S01]  /*1700*/  UIADD3 UR12, UP3, UR38, 0x32460, URZ ;  /* 0x00032460260c7890 */ /* 0x000fe2000ff7e03f */
[----:B------:R-:W-:Y:S01]  /*1710*/  IMAD.U32 R3, RZ, RZ, UR36 ;  /* 0x00000024ff037e24 */ /* 0x000fe2000f8e00ff */
[----:B------:R-:W-:Y:S01]  /*1720*/  UIADD3 UR8, UP0, UR38, 0x32430, URZ ;  /* 0x0003243026087890 */ /* 0x000fe2000ff1e03f */
[----:B------:R-:W-:Y:S01]  /*1730*/  IMAD.MOV.U32 R8, RZ, RZ, 0x1 ;  /* 0x00000001ff087424 */ /* 0x000fe200078e00ff */
[----:B------:R-:W-:Y:S01]  /*1740*/  UIADD3 UR10, UP1, UR38, 0x32440, URZ ;  /* 0x00032440260a7890 */ /* 0x000fe2000ff3e03f */
[----:B------:R-:W-:Y:S01]  /*1750*/  IMAD.MOV.U32 R9, RZ, RZ, RZ ;  /* 0x000000ffff097224 */ /* 0x000fe200078e00ff */
[----:B------:R-:W-:Y:S01]  /*1760*/  UIADD3.X UR7, URZ, UR39, URZ, UP2, !UPT ;  /* 0x000000273f077290 */ /* 0x000fe200097fe43f */
[----:B------:R-:W-:Y:S01]  /*1770*/  IMAD.MOV.U32 R5, RZ, RZ, 0x100 ;  /* 0x00000100ff057424 */ /* 0x000fe200078e00ff */
[----:B------:R-:W-:Y:S01]  /*1780*/  UIADD3.X UR13, URZ, UR39, URZ, UP3, !UPT ;  /* 0x000000273f0d7290 */ /* 0x000fe20009ffe43f */
[----:B------:R-:W-:Y:S01]  /*1790*/  IMAD.MOV.U32 R6, RZ, RZ, 0x1 ;  /* 0x00000001ff067424 */ /* 0x000fe200078e00ff */
[----:B------:R-:W-:Y:S01]  /*17a0*/  UIADD3.X UR9, URZ, UR39, URZ, UP0, !UPT ;  /* 0x000000273f097290 */ /* 0x000fe200087fe43f */
[----:B------:R-:W-:Y:S01]  /*17b0*/  IMAD.MOV.U32 R7, RZ, RZ, RZ ;  /* 0x000000ffff077224 */ /* 0x000fe200078e00ff */
[----:B------:R-:W-:Y:S01]  /*17c0*/  UIADD3.X UR11, URZ, UR39, URZ, UP1, !UPT ;  /* 0x000000273f0b7290 */ /* 0x000fe20008ffe43f */
[----:B------:R-:W-:Y:S01]  /*17d0*/  IMAD.U32 R10, RZ, RZ, UR6 ;  /* 0x00000006ff0a7e24 */ /* 0x000fe2000f8e00ff */
[----:B------:R-:W-:Y:S01]  /*17e0*/  UIADD3 UR48, -UR4, UR48, URZ ;  /* 0x0000003004307290 */ /* 0x000fe2000fffe13f */
[----:B------:R-:W-:Y:S01]  /*17f0*/  IMAD.U32 R18, RZ, RZ, UR12 ;  /* 0x0000000cff127e24 */ /* 0x000fe2000f8e00ff */
[----:B------:R1:W-:Y:S01]  /*1800*/  STL.64 [R1+0x18], R2 ;  /* 0x0000180201007387 */ /* 0x0003e20000100a00 */
[----:B------:R-:W-:Y:S01]  /*1810*/  ULDC UR4, c[0x0][0x448] ;  /* 0x0001120000047ab9 */ /* 0x000fe20000000800 */
[----:B------:R-:W-:Y:S01]  /*1820*/  IMAD.U32 R11, RZ, RZ, UR7 ;  /* 0x00000007ff0b7e24 */ /* 0x000fe2000f8e00ff */
[----:B------:R-:W-:Y:S01]  /*1830*/  UISETP.NE.AND UP0, UPT, UR4, 0x1, UPT ;  /* 0x000000010400788c */ /* 0x000fe2000bf05270 */
[----:B------:R-:W-:Y:S01]  /*1840*/  IMAD.U32 R19, RZ, RZ, UR13 ;  /* 0x0000000dff137e24 */ /* 0x000fe2000f8e00ff */
[----:B------:R2:W-:Y:S01]  /*1850*/  STL.64 [R1+0x60], R8 ;  /* 0x0000600801007387 */ /* 0x0005e20000100a00 */
[----:B------:R-:W-:Y:S01]  /*1860*/  IMAD.U32 R20, RZ, RZ, UR5 ;  /* 0x00000005ff147e24 */ /* 0x000fe2000f8e00ff */
[----:B------:R-:W-:Y:S01]  /*1870*/  USHF.L.U32 UR43, UR5, 0x7, URZ ;  /* 0x00000007052b7899 */ /* 0x000fe2000800063f */
[----:B------:R-:W-:Y:S01]  /*1880*/  IMAD.MOV.U32 R12, RZ, RZ, 0xc000 ;  /* 0x0000c000ff0c7424 */ /* 0x000fe200078e00ff */
[----:B------:R-:W-:Y:S01]  /*1890*/  STL.128 [R1+0x440], RZ ;  /* 0x000440ff01007387 */ /* 0x000fe20000100c00 */
[----:B------:R-:W-:Y:S01]  /*18a0*/  IMAD.U32 R13, RZ, RZ, UR36 ;  /* 0x00000024ff0d7e24 */ /* 0x000fe2000f8e00ff */
[----:B------:R-:W-:Y:S01]  /*18b0*/  ULDC.64 UR4, c[0x0][0xad8] ;  /* 0x0002b60000047ab9 */ /* 0x000fe20000000a00 */
[----:B------:R-:W-:Y:S01]  /*18c0*/  IMAD.MOV.U32 R15, RZ, RZ, 0x100 ;  /* 0x00000100ff0f7424 */ /* 0x000fe200078e00ff */
[----:B0-----:R-:W-:Y:S01]  /*18d0*/  LOP3.LUT R0, R0, 0x7f, RZ, 0xc0, !PT ;  /* 0x0000007f00007812 */ /* 0x001fe200078ec0ff */
[----:B-1----:R-:W-:Y:S01]  /*18e0*/  IMAD.U32 R2, RZ, RZ, UR10 ;  /* 0x0000000aff027e24 */ /* 0x002fe2000f8e00ff */
[----:B------:R-:W-:Y:S01]  /*18f0*/  UISETP.GE.AND UP1, UPT, UR5, 0x1, UPT ;  /* 0x000000010500788c */ /* 0x000fe2000bf26270 */
[----:B------:R-:W-:Y:S01]  /*1900*/  IMAD.U32 R3, RZ, RZ, UR11 ;  /* 0x0000000bff037e24 */ /* 0x000fe2000f8e00ff */
[----:B------:R-:W-:Y:S01]  /*1910*/  ISETP.NE.AND P0, PT, R0, RZ, PT ;  /* 0x000000ff0000720c */ /* 0x000fe20003f05270 */
[----:B--2---:R-:W-:Y:S01]  /*1920*/  IMAD.U32 R8, RZ, RZ, UR8 ;  /* 0x00000008ff087e24 */ /* 0x004fe2000f8e00ff */
[----:B------:R-:W0:Y:S01]  /*1930*/  LDC R0, c[0x0][0xa80] ;  /* 0x0002a000ff007b82 */ /* 0x000e220000000800 */
[----:B------:R-:W-:Y:S01]  /*1940*/  IMAD.U32 R9, RZ, RZ, UR9 ;  /* 0x00000009ff097e24 */ /* 0x000fe2000f8e00ff */
[----:B------:R-:W-:Y:S01]  /*1950*/  SEL R4, RZ, 0x1, P0 ;  /* 0x00000001ff047807 */ /* 0x000fe20000000000 */
[----:B------:R-:W-:Y:S01]  /*1960*/  STL [R1+0x70], R20 ;  /* 0x0000701401007387 */ /* 0x000fe20000100800 */
[----:B------:R-:W-:Y:S01]  /*1970*/  UIADD3 UR8, UR43, 0x7f, URZ ;  /* 0x0000007f2b087890 */ /* 0x000fe2000fffe03f */
[----:B------:R-:W-:Y:S01]  /*1980*/  PLOP3.LUT P2, PT, PT, PT, UP1, 0x80, 0x0 ;  /* 0x000000000000781c */ /* 0x000fe20003f4f018 */
[----:B------:R-:W-:Y:S01]  /*1990*/  @UP0 ULDC UR6, c[0x0][0x44c] ;  /* 0x0001130000060ab9 */ /* 0x000fe20000000800 */
[----:B------:R-:W-:Y:S01]  /*19a0*/  IMAD.MOV.U32 R14, RZ, RZ, R4 ;  /* 0x000000ffff0e7224 */ /* 0x000fe200078e0004 */
[----:B------:R1:W-:Y:S01]  /*19b0*/  STL.128 [R1+0x20], R4 ;  /* 0x0000200401007387 */ /* 0x0003e20000100c00 */
[----:B------:R-:W-:Y:S01]  /*19c0*/  UIMAD.WIDE.U32 UR6, UR8, UR6, URZ ;  /* 0x00000006080672a5 */ /* 0x000fe2000f8e003f */
[C---:B------:R-:W-:Y:S01]  /*19d0*/  IADD3 R33, P0, R16.reuse, 0x440, RZ ;  /* 0x0000044010217810 */ /* 0x040fe20007f1e0ff */
[----:B------:R-:W-:Y:S01]  /*19e0*/  @UP0 ULDC UR9, c[0x0][0x450] ;  /* 0x0001140000090ab9 */ /* 0x000fe20000000800 */
[----:B------:R2:W-:Y:S01]  /*19f0*/  STL.128 [R1+0x50], R12 ;  /* 0x0000500c01007387 */ /* 0x0005e20000100c00 */
[----:B------:R-:W-:Y:S01]  /*1a00*/  UIADD3 UR44, UR48, 0x1, -UR47 ;  /* 0x00000001302c7890 */ /* 0x000fe2000fffe82f */
[----:B------:R-:W-:Y:S01]  /*1a10*/  IADD3 R32, P1, R16, 0x38, RZ ;  /* 0x0000003810207810 */ /* 0x000fe20007f3e0ff */
[----:B------:R-:W-:Y:S01]  /*1a20*/  @UP0 USHF.R.U32.HI UR8, URZ, UR9, UR7 ;  /* 0x000000093f080299 */ /* 0x000fe20008011607 */
[----:B------:R2:W-:Y:S01]  /*1a30*/  STL.64 [R1+0x8], R8 ;  /* 0x0000080801007387 */ /* 0x0005e20000100a00 */
[----:B------:R-:W-:-:S02]  /*1a40*/  IMAD.X R44, RZ, RZ, R17, P0 ;  /* 0x000000ffff2c7224 */ /* 0x000fc400000e0611 */
[----:B------:R-:W-:Y:S01]  /*1a50*/  UIADD3 UR6, UR44, UR8, URZ ;  /* 0x000000082c067290 */ /* 0x000fe2000fffe03f */
[----:B------:R2:W-:Y:S01]  /*1a60*/  STL.64 [R1+0x10], R2 ;  /* 0x0000100201007387 */ /* 0x0005e20000100a00 */
[----:B------:R-:W-:Y:S02]  /*1a70*/  IMAD.X R45, RZ, RZ, R17, P1 ;  /* 0x000000ffff2d7224 */ /* 0x000fe400008e0611 */
[----:B------:R-:W-:Y:S01]  /*1a80*/  UIADD3 UR4, UR6, UR4, URZ ;  /* 0x0000000406047290 */ /* 0x000fe2000fffe03f */
[----:B-1----:R-:W-:Y:S01]  /*1a90*/  IMAD.MOV.U32 R4, RZ, RZ, R10 ;  /* 0x000000ffff047224 */ /* 0x002fe200078e000a */
[----:B------:R2:W-:Y:S01]  /*1aa0*/  STL.64 [R1+0x30], R2 ;  /* 0x0000300201007387 */ /* 0x0005e20000100a00 */
[----:B------:R-:W-:Y:S02]  /*1ab0*/  IMAD.MOV.U32 R5, RZ, RZ, R11 ;  /* 0x000000ffff057224 */ /* 0x000fe400078e000b */
[----:B------:R-:W-:Y:S01]  /*1ac0*/  IMAD.MOV.U32 R6, RZ, RZ, R18 ;  /* 0x000000ffff067224 */ /* 0x000fe200078e0012 */
[----:B0-----:R2:W-:Y:S01]  /*1ad0*/  STL [R1+0x460], R0 ;  /* 0x0004600001007387 */ /* 0x0015e20000100800 */
[----:B------:R-:W-:-:S03]  /*1ae0*/  IMAD.MOV.U32 R7, RZ, RZ, R19 ;  /* 0x000000ffff077224 */ /* 0x000fc600078e0013 */
[----:B------:R2:W-:Y:S04]  /*1af0*/  STL.128 [R1+0x450], RZ ;  /* 0x000450ff01007387 */ /* 0x0005e80000100c00 */
[----:B------:R2:W-:Y:S04]  /*1b00*/  STL.128 [R1+0x40], R4 ;  /* 0x0000400401007387 */ /* 0x0005e80000100c00 */
[----:B------:R2:W-:Y:S04]  /*1b10*/  STL.64 [R1+0x68], R6 ;  /* 0x0000680601007387 */ /* 0x0005e80000100a00 */
        /* <DEDUP_REMOVED lines=45> */
.L_x_3180:
[----:B------:R-:W-:-:S11]  /*1df0*/  UISETP.NE.AND UP1, UPT, UR5, 0x1, UPT ;  /* 0x000000010500788c */ /* 0x000fd6000bf25270 */
[----:B------:R-:W-:Y:S02]  /*1e00*/  @UP1 ULDC.64 UR10, c[0x0][0xae0] ;  /* 0x0002b800000a1ab9 */ /* 0x000fe40000000a00 */
[----:B------:R-:W-:-:S04]  /*1e10*/  UIMAD.WIDE.U32 UR6, UR8, UR10, URZ ;  /* 0x0000000a080672a5 */ /* 0x000fc8000f8e003f */
[----:B------:R-:W-:-:S12]  /*1e20*/  @UP1 USHF.R.U32.HI UR8, URZ, UR11, UR7 ;  /* 0x0000000b3f081299 */ /* 0x000fd80008011607 */
.L_x_3181:
[----:B------:R-:W-:-:S04]  /*1e30*/  UIMAD UR8, UR8, UR5, UR5 ;  /* 0x00000005080872a4 */ /* 0x000fc8000f8e0205 */
[----:B------:R-:W-:-:S04]  /*1e40*/  UISETP.LT.AND UP1, UPT, UR4, UR8, UPT ;  /* 0x000000080400728c */ /* 0x000fc8000bf21270 */
[----:B------:R-:W-:-:S12]  /*1e50*/  USEL UR4, UR4, UR8, UP1 ;  /* 0x0000000804047287 */ /* 0x000fd80008800000 */
.L_x_3179:
        /* <DEDUP_REMOVED lines=31> */
.L_x_3183:
[----:B------:R-:W-:-:S11]  /*2050*/  UISETP.NE.AND UP0, UPT, UR5, 0x1, UPT ;  /* 0x000000010500788c */ /* 0x000fd6000bf05270 */
[----:B------:R-:W-:Y:S02]  /*2060*/  @UP0 ULDC.64 UR10, c[0x0][0xae0] ;  /* 0x0002b800000a0ab9 */ /* 0x000fe40000000a00 */
[----:B------:R-:W-:-:S04]  /*2070*/  UIMAD.WIDE.U32 UR6, UR4, UR10, URZ ;  /* 0x0000000a040672a5 */ /* 0x000fc8000f8e003f */
[----:B------:R-:W-:-:S12]  /*2080*/  @UP0 USHF.R.U32.HI UR4, URZ, UR11, UR7 ;  /* 0x0000000b3f040299 */ /* 0x000fd80008011607 */
.L_x_3184:
[----:B------:R-:W-:-:S04]  /*2090*/  UIMAD UR4, UR4, UR5, URZ ;  /* 0x00000005040472a4 */ /* 0x000fc8000f8e023f */
[----:B------:R-:W-:-:S04]  /*20a0*/  UISETP.LT.AND UP0, UPT, UR8, UR4, UPT ;  /* 0x000000040800728c */ /* 0x000fc8000bf01270 */
[----:B------:R-:W-:-:S12]  /*20b0*/  USEL UR8, UR8, UR4, !UP0 ;  /* 0x0000000408087287 */ /* 0x000fd8000c000000 */
.L_x_3182:
        /* <DEDUP_REMOVED lines=9> */
[----:B--2---:R-:W0:Y:S01]  /*2150*/  SHFL.IDX PT, R0, R223, RZ, 0x1f ;  /* 0x00001fffdf007589 */ /* 0x004e2200000e0000 */
        /* <DEDUP_REMOVED lines=87> */
.L_x_3186:
[----:B------:R-:W1:Y:S01]  /*26d0*/  S2R R20, SR_TID.X ;  /* 0x0000000000147919 */ /* 0x000e620000002100 */
[----:B0-----:R-:W0:Y:S01]  /*26e0*/  LDC.64 R10, c[0x0][0xad0] ;  /* 0x0002b400ff0a7b82 */ /* 0x001e220000000a00 */
[----:B------:R-:W-:Y:S01]  /*26f0*/  IADD3 R8, P0, R16, 0x120, RZ ;  /* 0x0000012010087810 */ /* 0x000fe20007f1e0ff */
[----:B------:R-:W-:Y:S01]  /*2700*/  ULDC UR4, c[0x0][0x20] ;  /* 0x0000080000047ab9 */ /* 0x000fe20000000800 */
[----:B------:R-:W-:Y:S01]  /*2710*/  IMAD.U32 R13, RZ, RZ, UR47 ;  /* 0x0000002fff0d7e24 */ /* 0x000fe2000f8e00ff */
[----:B------:R-:W-:Y:S01]  /*2720*/  STL.64 [R1+0x130], R34 ;  /* 0x0001302201007387 */ /* 0x000fe20000100a00 */
[----:B------:R-:W-:Y:S02]  /*2730*/  VIADD R194, R22, -UR4 ;  /* 0x8000000416c27c36 */ /* 0x000fe40008000000 */
[--C-:B------:R-:W-:Y:S01]  /*2740*/  IMAD.X R9, RZ, RZ, R17.reuse, P0 ;  /* 0x000000ffff097224 */ /* 0x100fe200000e0611 */
[----:B------:R-:W2:Y:S01]  /*2750*/  LDC.64 R4, c[0x0][0xad8] ;  /* 0x0002b600ff047b82 */ /* 0x000ea20000000a00 */
[----:B------:R-:W-:Y:S01]  /*2760*/  IMAD.U32 R15, RZ, RZ, UR48 ;  /* 0x00000030ff0f7e24 */ /* 0x000fe2000f8e00ff */
[----:B------:R-:W-:Y:S04]  /*2770*/  STL.64 [R1+0x120], R200 ;  /* 0x000120c801007387 */ /* 0x000fe80000100a00 */
[----:B------:R-:W-:Y:S02]  /*2780*/  STL.64 [R1+0x128], R8 ;  /* 0x0001280801007387 */ /* 0x000fe40000100a00 */
[----:B------:R-:W3:Y:S02]  /*2790*/  LDC.64 R2, c[0x0][0xae0] ;  /* 0x0002b800ff027b82 */ /* 0x000ee40000000a00 */
[----:B------:R-:W-:Y:S04]  /*27a0*/  STL.U8 [R1+0x138], RZ ;  /* 0x000138ff01007387 */ /* 0x000fe80000100000 */
[----:B------:R4:W-:Y:S02]  /*27b0*/  STL [R194+0x4], R13 ;  /* 0x0000040dc2007387 */ /* 0x0009e40000100800 */
[----:B------:R-:W5:Y:S02]  /*27c0*/  LDC.64 R6, c[0x0][0x448] ;  /* 0x00011200ff067b82 */ /* 0x000f640000000a00 */
[----:B------:R0:W-:Y:S04]  /*27d0*/  STL [R194+0x8], R15 ;  /* 0x0000080fc2007387 */ /* 0x0001e80000100800 */
[----:B0-----:R0:W-:Y:S01]  /*27e0*/  STL [R194+0xc], R11 ;  /* 0x00000c0bc2007387 */ /* 0x0011e20000100800 */
[----:B-1----:R-:W-:Y:S01]  /*27f0*/  VIADD R202, R20, 0xffffff80 ;  /* 0xffffff8014ca7836 */ /* 0x002fe20000000000 */
[----:B------:R-:W1:Y:S02]  /*2800*/  LDC R235, c[0x0][0x450] ;  /* 0x00011400ffeb7b82 */ /* 0x000e640000000800 */
[----:B------:R0:W-:Y:S04]  /*2810*/  STL [R194+0x14], RZ ;  /* 0x000014ffc2007387 */ /* 0x0001e80000100800 */
[----:B------:R0:W-:Y:S04]  /*2820*/  STL [R194], R202 ;  /* 0x000000cac2007387 */ /* 0x0001e80000100800 */
[----:B--2---:R0:W-:Y:S04]  /*2830*/  STL [R194+0x10], R4 ;  /* 0x00001004c2007387 */ /* 0x0041e80000100800 */
[----:B------:R0:W-:Y:S04]  /*2840*/  STL [R194+0x18], R5 ;  /* 0x00001805c2007387 */ /* 0x0001e80000100800 */
[----:B---3--:R0:W-:Y:S04]  /*2850*/  STL [R194+0x1c], R2 ;  /* 0x00001c02c2007387 */ /* 0x0081e80000100800 */
[----:B------:R0:W-:Y:S04]  /*2860*/  STL [R194+0x20], R3 ;  /* 0x00002003c2007387 */ /* 0x0001e80000100800 */
[----:B-----5:R0:W-:Y:S04]  /*2870*/  STL [R194+0x24], R6 ;  /* 0x00002406c2007387 */ /* 0x0201e80000100800 */
[----:B------:R0:W-:Y:S04]  /*2880*/  STL [R194+0x28], R7 ;  /* 0x00002807c2007387 */ /* 0x0001e80000100800 */
[----:B-1----:R0:W-:Y:S04]  /*2890*/  STL [R194+0x2c], R235 ;  /* 0x00002cebc2007387 */ /* 0x0021e80000100800 */
        /* <DEDUP_REMOVED lines=12> */
.L_x_3440:
[----:B------:R-:W-:Y:S05]  /*2960*/  BSYNC B0 ;  /* 0x0000000000007941 */ /* 0x000fea0003800000 */
.L_x_3187:
        /* <DEDUP_REMOVED lines=58> */
.L_x_3190:
[----:B------:R-:W-:Y:S05]  /*2d10*/  BSYNC B0 ;  /* 0x0000000000007941 */ /* 0x000fea0003800000 */
.L_x_3189:
        /* <DEDUP_REMOVED lines=8> */
.L_x_3192:
[----:B------:R-:W-:Y:S05]  /*2da0*/  BSYNC B0 ;  /* 0x0000000000007941 */ /* 0x000fea0003800000 */
.L_x_3191:
[----:B------:R-:W-:Y:S04]  /*2db0*/  BSSY B0, `(.L_x_3193) ;  /* 0x0000004000007945 */ /* 0x000fe80003800000 */
[----:B-1----:R-:W-:Y:S05]  /*2dc0*/  @P0 BRA `(.L_x_3194) ;  /* 0x0000000000080947 */ /* 0x002fea0003800000 */
[----:B------:R-:W1:Y:S02]  /*2dd0*/  SYNCS.PHASECHK.TRANS64.TRYWAIT P0, [R20+URZ], R21 ;  /* 0x00000015140075a7 */ /* 0x000e64000800017f */
[----:B-1----:R-:W-:Y:S05]  /*2de0*/  @!P0 BRA `(.L_x_3195) ;  /* 0x0000027000dc8947 */ /* 0x002fea0003800000 */
.L_x_3194:
[----:B------:R-:W-:Y:S05]  /*2df0*/  BSYNC B0 ;  /* 0x0000000000007941 */ /* 0x000fea0003800000 */
.L_x_3193:
        /* <DEDUP_REMOVED lines=58> */
.L_x_3441:
[----:B------:R-:W-:Y:S05]  /*31a0*/  BSYNC B0 ;  /* 0x0000000000007941 */ /* 0x000fea0003800000 */
.L_x_3196:
[----:B------:R-:W2:Y:S04]  /*31b0*/  LDL R10, [R1+0x54] ;  /* 0x00005400010a7983 */ /* 0x000ea80000100800 */
[----:B0-----:R0:W5:Y:S01]  /*31c0*/  LDL.64 R8, [R1+0x218] ;  /* 0x0002180001087983 */ /* 0x0011620000100a00 */
[----:B------:R-:W-:Y:S01]  /*31d0*/  BSSY B0, `(.L_x_3198) ;  /* 0x0000005000007945 */ /* 0x000fe20003800000 */
[----:B--2---:R-:W-:-:S04]  /*31e0*/  LOP3.LUT R10, R10, 0x1, RZ, 0xfc, !PT ;  /* 0x000000010a0a7812 */ /* 0x004fc800078efcff */
[----:B------:R-:W-:-:S13]  /*31f0*/  ISETP.NE.AND P1, PT, R10, 0x3, PT ;  /* 0x000000030a00780c */ /* 0x000fda0003f25270 */
[----:B0-----:R-:W-:Y:S05]  /*3200*/  @!P1 BRA `(.L_x_3199) ;  /* 0x0000000000049947 */ /* 0x001fea0003800000 */
[----:B------:R-:W-:Y:S01]  /*3210*/  BPT.TRAP 0x1 ;  /* 0x000000040000795c */ /* 0x000fe20000300000 */
.L_x_3199:
[----:B------:R-:W-:Y:S05]  /*3220*/  BSYNC B0 ;  /* 0x0000000000007941 */ /* 0x000fea0003800000 */
.L_x_3198:
        /* <DEDUP_REMOVED lines=8> */
.L_x_3201:
[----:B------:R-:W-:Y:S05]  /*32b0*/  BSYNC B0 ;  /* 0x0000000000007941 */ /* 0x000fea0003800000 */
.L_x_3200:
[----:B------:R-:W-:Y:S04]  /*32c0*/  BSSY B0, `(.L_x_3202) ;  /* 0x0000004000007945 */ /* 0x000fe80003800000 */
[----:B-1----:R-:W-:Y:S05]  /*32d0*/  @P0 BRA `(.L_x_3203) ;  /* 0x0000000000080947 */ /* 0x002fea0003800000 */
[----:B------:R-:W1:Y:S02]  /*32e0*/  SYNCS.PHASECHK.TRANS64.TRYWAIT P0, [R8+URZ], R9 ;  /* 0x00000009080075a7 */ /* 0x000e64000800017f */
[----:B-1----:R-:W-:Y:S05]  /*32f0*/  @!P0 BRA `(.L_x_3204) ;  /* 0x0000026c00c48947 */ /* 0x002fea0003800000 */
.L_x_3203:
[----:B------:R-:W-:Y:S05]  /*3300*/  BSYNC B0 ;  /* 0x0000000000007941 */ /* 0x000fea0003800000 */
.L_x_3202:
        /* <DEDUP_REMOVED lines=209> */
[----:B------:R-:W3:Y:S04]  /*4020*/  LDL R10, [R194+0x18] ;  /* 0x00001800c20a7983 */ /* 0x000ee80000100800 */
[----:B------:R-:W5:Y:S04]  /*4030*/  LDL R9, [R194+0x4] ;  /* 0x00000400c2097983 */ /* 0x000f680000100800 */
[----:B------:R-:W5:Y:S04]  /*4040*/  LDL R13, [R194+0xc] ;  /* 0x00000c00c20d7983 */ /* 0x000f680000100800 */
[----:B------:R-:W5:Y:S04]  /*4050*/  LDL R11, [R194+0x10] ;  /* 0x00001000c20b7983 */ /* 0x000f680000100800 */
[----:B------:R-:W5:Y:S04]  /*4060*/  LDL R12, [R194+0x14] ;  /* 0x00001400c20c7983 */ /* 0x000f680000100800 */
[----:B--2---:R-:W2:Y:S01]  /*4070*/  LD.E R14, desc[UR40][R14.64] ;  /* 0x000000280e0e7980 */ /* 0x004ea2000c101900 */
[----:B----4-:R-:W-:-:S03]  /*4080*/  ISETP.NE.AND P1, PT, R8, 0x1, PT ;  /* 0x000000010800780c */ /* 0x010fc60003f25270 */
[----:B------:R-:W4:Y:S10]  /*4090*/  LDL R8, [R194+0x8] ;  /* 0x00000800c2087983 */ /* 0x000f340000100800 */
[----:B------:R-:W4:Y:S04]  /*40a0*/  @P1 LDL R20, [R194+0x28] ;  /* 0x00002800c2141983 */ /* 0x000f280000100800 */
[----:B------:R-:W4:Y:S01]  /*40b0*/  @P1 LDL R21, [R194+0x2c] ;  /* 0x00002c00c2151983 */ /* 0x000f220000100800 */
[----:B------:R-:W-:Y:S01]  /*40c0*/  UMOV UR4, 0xffffffa0 ;  /* 0xffffffa000047882 */ /* 0x000fe20000000000 */
[----:B---3--:R-:W-:Y:S01]  /*40d0*/  ISETP.GE.AND P2, PT, R10, 0x1, PT ;  /* 0x000000010a00780c */ /* 0x008fe20003f46270 */
[----:B------:R-:W-:Y:S01]  /*40e0*/  UIMAD UR4, UR49, UR4, 0x60 ;  /* 0x00000060310474a4 */ /* 0x000fe2000f8e0204 */
[----:B-----5:R-:W-:Y:S01]  /*40f0*/  LOP3.LUT R13, RZ, R13, RZ, 0x33, !PT ;  /* 0x0000000dff0d7212 */ /* 0x020fe200078e33ff */
[----:B------:R-:W-:Y:S01]  /*4100*/  BSSY B0, `(.L_x_3205) ;  /* 0x00000a9000007945 */ /* 0x000fe20003800000 */
[-C--:B--2---:R-:W-:Y:S01]  /*4110*/  FMUL.FTZ R141, R25, R14.reuse ;  /* 0x0000000e198d7220 */ /* 0x084fe20000410000 */
[----:B------:R-:W-:Y:S01]  /*4120*/  SHF.R.S32.HI R25, RZ, 0x1f, R18 ;  /* 0x0000001fff197819 */ /* 0x000fe20000011412 */
[----:B------:R-:W-:-:S03]  /*4130*/  FMUL.FTZ R133, R26, R14 ;  /* 0x0000000e1a857220 */ /* 0x000fc60000410000 */
[----:B------:R-:W-:Y:S01]  /*4140*/  LEA.HI R26, R25, R18, RZ, 0x7 ;  /* 0x00000012191a7211 */ /* 0x000fe200078f38ff */
[----:B------:R-:W-:-:S03]  /*4150*/  FMUL.FTZ R131, R27, R14 ;  /* 0x0000000e1b837220 */ /* 0x000fc60000410000 */
[----:B------:R-:W-:Y:S01]  /*4160*/  LOP3.LUT R27, R26, 0xffffff80, RZ, 0xc0, !PT ;  /* 0xffffff801a1b7812 */ /* 0x000fe200078ec0ff */
[----:B------:R-:W-:-:S04]  /*4170*/  FMUL.FTZ R139, R28, R14 ;  /* 0x0000000e1c8b7220 */ /* 0x000fc80000410000 */
[----:B------:R-:W-:Y:S02]  /*4180*/  IMAD.IADD R27, R18, 0x1, -R27 ;  /* 0x00000001121b7824 */ /* 0x000fe400078e0a1b */
[----:B------:R-:W-:-:S03]  /*4190*/  FMUL.FTZ R137, R29, R14 ;  /* 0x0000000e1d897220 */ /* 0x000fc60000410000 */
[----:B------:R-:W-:Y:S01]  /*41a0*/  SHF.R.S32.HI R28, RZ, 0x1f, R27 ;  /* 0x0000001fff1c7819 */ /* 0x000fe2000001141b */
[----:B------:R-:W-:-:S03]  /*41b0*/  FMUL.FTZ R127, R31, R14 ;  /* 0x0000000e1f7f7220 */ /* 0x000fc60000410000 */
[----:B------:R-:W-:Y:S01]  /*41c0*/  LEA.HI R29, R28, R27, RZ, 0x2 ;  /* 0x0000001b1c1d7211 */ /* 0x000fe200078f10ff */
[----:B------:R-:W-:Y:S01]  /*41d0*/  FMUL.FTZ R129, R30, R14 ;  /* 0x0000000e1e817220 */ /* 0x000fe20000410000 */
[----:B------:R-:W-:Y:S02]  /*41e0*/  LEA.HI R31, R25, R18, RZ, 0x2 ;  /* 0x00000012191f7211 */ /* 0x000fe400078f10ff */
[--C-:B------:R-:W-:Y:S02]  /*41f0*/  SHF.R.S32.HI R30, RZ, 0x2, R29.reuse ;  /* 0x00000002ff1e7819 */ /* 0x100fe4000001141d */
[----:B------:R-:W-:Y:S01]  /*4200*/  SHF.R.S32.HI R25, RZ, 0x1f, R29 ;  /* 0x0000001fff197819 */ /* 0x000fe2000001141d */
[----:B------:R-:W-:Y:S01]  /*4210*/  FMUL.FTZ R229, R33, R14 ;  /* 0x0000000e21e57220 */ /* 0x000fe20000410000 */
[----:B------:R-:W-:Y:S02]  /*4220*/  LOP3.LUT R33, R31, 0xfffffffc, RZ, 0xc0, !PT ;  /* 0xfffffffc1f217812 */ /* 0x000fe400078ec0ff */
[----:B------:R-:W-:-:S02]  /*4230*/  LEA.HI R31, R25, R30, RZ, 0x3 ;  /* 0x0000001e191f7211 */ /* 0x000fc400078f18ff */
[----:B------:R-:W-:Y:S02]  /*4240*/  SHF.R.S32.HI R25, RZ, 0x7, R26 ;  /* 0x00000007ff197819 */ /* 0x000fe4000001141a */
[----:B------:R-:W-:Y:S01]  /*4250*/  LEA.HI R28, R28, R27, RZ, 0x5 ;  /* 0x0000001b1c1c7211 */ /* 0x000fe200078f28ff */
[----:B------:R-:W-:Y:S01]  /*4260*/  IMAD.IADD R33, R18, 0x1, -R33 ;  /* 0x0000000112217824 */ /* 0x000fe200078e0a21 */
[----:B------:R-:W-:Y:S02]  /*4270*/  LOP3.LUT R31, R31, 0xfffffff8, RZ, 0xc0, !PT ;  /* 0xfffffff81f1f7812 */ /* 0x000fe400078ec0ff */
[----:B------:R-:W-:Y:S02]  /*4280*/  LEA.HI R26, R26, R25, RZ, 0x1 ;  /* 0x000000191a1a7211 */ /* 0x000fe400078f08ff */
[----:B------:R-:W-:Y:S01]  /*4290*/  SHF.R.S32.HI R28, RZ, 0x5, R28 ;  /* 0x00000005ff1c7819 */ /* 0x000fe2000001141c */
[----:B------:R-:W-:Y:S01]  /*42a0*/  IMAD.IADD R31, R30, 0x1, -R31 ;  /* 0x000000011e1f7824 */ /* 0x000fe200078e0a1f */
[----:B------:R-:W-:-:S02]  /*42b0*/  LOP3.LUT R26, R26, 0x3fffffe, RZ, 0xc0, !PT ;  /* 0x03fffffe1a1a7812 */ /* 0x000fc400078ec0ff */
        /* <DEDUP_REMOVED lines=128> */
.L_x_3210:
[----:B------:R-:W-:Y:S05]  /*4ac0*/  BSYNC B2 ;  /* 0x0000000000027941 */ /* 0x000fea0003800000 */
.L_x_3209:
[----:B------:R-:W-:Y:S01]  /*4ad0*/  LOP3.LUT R13, RZ, R13, RZ, 0x33, !PT ;  /* 0x0000000dff0d7212 */ /* 0x000fe200078e33ff */
[----:B------:R-:W-:Y:S06]  /*4ae0*/  BRA `(.L_x_3211) ;  /* 0x0000000000187947 */ /* 0x000fec0003800000 */
.L_x_3208:
[----:B------:R-:W-:-:S13]  /*4af0*/  ISETP.NE.AND P1, PT, R10, 0x1, PT ;  /* 0x000000010a00780c */ /* 0x000fda0003f25270 */
[----:B------:R-:W-:Y:S05]  /*4b00*/  @!P1 BRA `(.L_x_3211) ;  /* 0x0000000000109947 */ /* 0x000fea0003800000 */
[----:B------:R-:W2:Y:S04]  /*4b10*/  LDL R14, [R194+0x1c] ;  /* 0x00001c00c20e7983 */ /* 0x000ea80000100800 */
[----:B------:R-:W3:Y:S01]  /*4b20*/  LDL R18, [R194+0x20] ;  /* 0x00002000c2127983 */ /* 0x000ee20000100800 */
[----:B--2---:R-:W-:-:S05]  /*4b30*/  IMAD.HI.U32 R13, R13, R14, RZ ;  /* 0x0000000e0d0d7227 */ /* 0x004fca00078e00ff */
[----:B---3--:R-:W-:-:S07]  /*4b40*/  SHF.R.U32.HI R13, RZ, R18, R13 ;  /* 0x00000012ff0d7219 */ /* 0x008fce000001160d */
.L_x_3211:
[----:B------:R-:W-:Y:S05]  /*4b50*/  BSYNC B1 ;  /* 0x0000000000017941 */ /* 0x000fea0003800000 */
.L_x_3207:
[----:B------:R-:W-:-:S05]  /*4b60*/  IMAD R13, R10, R13, R26 ;  /* 0x0000000d0a0d7224 */ /* 0x000fca00078e021a */
[----:B------:R-:W-:Y:S02]  /*4b70*/  VIMNMX R12, R12, R13, !PT ;  /* 0x0000000d0c0c7248 */ /* 0x000fe40007fe0100 */
[----:B------:R-:W-:-:S07]  /*4b80*/  VIADDMNMX R11, R13, R10, R11, PT ;  /* 0x0000000a0d0b7246 */ /* 0x000fce000380010b */
.L_x_3206:
[----:B------:R-:W-:Y:S05]  /*4b90*/  BSYNC B0 ;  /* 0x0000000000007941 */ /* 0x000fea0003800000 */
.L_x_3205:
        /* <DEDUP_REMOVED lines=133> */
.L_x_3217:
[----:B------:R-:W-:Y:S05]  /*53f0*/  BSYNC B2 ;  /* 0x0000000000027941 */ /* 0x000fea0003800000 */
.L_x_3216:
[----:B------:R-:W-:Y:S01]  /*5400*/  LOP3.LUT R9, RZ, R9, RZ, 0x33, !PT ;  /* 0x00000009ff097212 */ /* 0x000fe200078e33ff */
[----:B------:R-:W-:Y:S06]  /*5410*/  BRA `(.L_x_3218) ;  /* 0x0000000000187947 */ /* 0x000fec0003800000 */
.L_x_3215:
[----:B------:R-:W-:-:S13]  /*5420*/  ISETP.NE.AND P6, PT, R10, 0x1, PT ;  /* 0x000000010a00780c */ /* 0x000fda0003fc5270 */
[----:B------:R-:W-:Y:S05]  /*5430*/  @!P6 BRA `(.L_x_3218) ;  /* 0x000000000010e947 */ /* 0x000fea0003800000 */
[----:B------:R-:W2:Y:S04]  /*5440*/  LDL R8, [R194+0x1c] ;  /* 0x00001c00c2087983 */ /* 0x000ea80000100800 */
[----:B------:R-:W3:Y:S01]  /*5450*/  LDL R14, [R194+0x20] ;  /* 0x00002000c20e7983 */ /* 0x000ee20000100800 */
[----:B--2---:R-:W-:-:S05]  /*5460*/  IMAD.HI.U32 R9, R9, R8, RZ ;  /* 0x0000000809097227 */ /* 0x004fca00078e00ff */
[----:B---3--:R-:W-:-:S07]  /*5470*/  SHF.R.U32.HI R9, RZ, R14, R9 ;  /* 0x0000000eff097219 */ /* 0x008fce0000011609 */
.L_x_3218:
[----:B------:R-:W-:Y:S05]  /*5480*/  BSYNC B1 ;  /* 0x0000000000017941 */ /* 0x000fea0003800000 */
.L_x_3214:
[----:B------:R-:W-:-:S05]  /*5490*/  IMAD R9, R10, R9, R26 ;  /* 0x000000090a097224 */ /* 0x000fca00078e021a */
[----:B------:R-:W-:Y:S02]  /*54a0*/  VIADDMNMX R11, R9, R10, R11, PT ;  /* 0x0000000a090b7246 */ /* 0x000fe4000380010b */
[----:B------:R-:W-:-:S07]  /*54b0*/  VIMNMX R12, R12, R9, !PT ;  /* 0x000000090c0c7248 */ /* 0x000fce0007fe0100 */
.L_x_3213:
[----:B------:R-:W-:Y:S05]  /*54c0*/  BSYNC B0 ;  /* 0x0000000000007941 */ /* 0x000fea0003800000 */
.L_x_3212:
        /* <DEDUP_REMOVED lines=13> */
[----:B------:R-:W5:Y:S01]  /*55a0*/  LDL R18, [R1+0x39c] ;  /* 0x00039c0001127983 */ /* 0x000f620000100800 */
[----:B------:R-:W-:Y:S02]  /*55b0*/  ISETP.LT.OR P1, PT, R11, 0xa, P1 ;  /* 0x0000000a0b00780c */ /* 0x000fe40000f21670 */
[----:B------:R-:W-:Y:S01]  /*55c0*/  ISETP.NE.AND P6, PT, R30, RZ, PT ;  /* 0x000000ff1e00720c */ /* 0x000fe20003fc5270 */
[----:B------:R-:W5:Y:S01]  /*55d0*/  LDL R20, [R1+0x3f0] ;  /* 0x0003f00001147983 */ /* 0x000f620000100800 */
[----:B------:R-:W-:-:S02]  /*55e0*/  FSEL R127, R127, -INF , !P1 ;  /* 0xff8000007f7f7808 */ /* 0x000fc40004800000 */
[----:B------:R-:W-:Y:S01]  /*55f0*/  ISETP.NE.AND P1, PT, R27, RZ, PT ;  /* 0x000000ff1b00720c */ /* 0x000fe20003f25270 */
[----:B------:R-:W5:Y:S01]  /*5600*/  LDL R145, [R1+0x218] ;  /* 0x0002180001917983 */ /* 0x000f620000100800 */
[----:B------:R-:W-:Y:S02]  /*5610*/  FMNMX.FTZ R10, R143, R141, !PT ;  /* 0x0000008d8f0a7209 */ /* 0x000fe40007810000 */
[----:B------:R-:W-:Y:S01]  /*5620*/  ISETP.GT.AND P1, PT, R12, 0x10, !P1 ;  /* 0x000000100c00780c */ /* 0x000fe20004f24270 */
[----:B------:R-:W5:Y:S01]  /*5630*/  LDL R27, [R1+0x2a0] ;  /* 0x0002a000011b7983 */ /* 0x000f620000100800 */
[----:B------:R-:W-:Y:S02]  /*5640*/  FMNMX.FTZ R10, R139, R10, !PT ;  /* 0x0000000a8b0a7209 */ /* 0x000fe40007810000 */
[----:B------:R-:W-:Y:S01]  /*5650*/  ISETP.LT.OR P1, PT, R11, 0x11, P1 ;  /* 0x000000110b00780c */ /* 0x000fe20000f21670 */
[----:B------:R-:W5:Y:S01]  /*5660*/  LDL R26, [R1+0x408] ;  /* 0x00040800011a7983 */ /* 0x000f620000100800 */
[----:B------:R-:W-:-:S02]  /*5670*/  FMNMX.FTZ R9, R137, R10, !PT ;  /* 0x0000000a89097209 */ /* 0x000fc40007810000 */
[----:B------:R-:W-:Y:S01]  /*5680*/  FSEL R156, R156, -INF , !P1 ;  /* 0xff8000009c9c7808 */ /* 0x000fe20004800000 */
[----:B------:R-:W5:Y:S01]  /*5690*/  LDL R152, [R1+0x27c] ;  /* 0x00027c0001987983 */ /* 0x000f620000100800 */
[----:B------:R-:W-:Y:S02]  /*56a0*/  ISETP.NE.AND P1, PT, R28, RZ, PT ;  /* 0x000000ff1c00720c */ /* 0x000fe40003f25270 */
[C---:B------:R-:W-:Y:S01]  /*56b0*/  ISETP.GT.AND P3, PT, R12.reuse, 0x50, !P3 ;  /* 0x000000500c00780c */ /* 0x040fe20005f64270 */
[----:B------:R-:W5:Y:S01]  /*56c0*/  LDL R154, [R1+0x280] ;  /* 0x00028000019a7983 */ /* 0x000f620000100800 */
[C---:B------:R-:W-:Y:S02]  /*56d0*/  ISETP.GT.AND P1, PT, R12.reuse, 0x11, !P1 ;  /* 0x000000110c00780c */ /* 0x040fe40004f24270 */
[----:B------:R-:W-:Y:S01]  /*56e0*/  ISETP.GT.AND P4, PT, R12, 0x51, !P4 ;  /* 0x000000510c00780c */ /* 0x000fe20006784270 */
[----:B------:R-:W5:Y:S01]  /*56f0*/  LDL R114, [R1+0x230] ;  /* 0x0002300001727983 */ /* 0x000f620000100800 */
[----:B------:R-:W-:-:S02]  /*5700*/  ISETP.LT.OR P1, PT, R11, 0x12, P1 ;  /* 0x000000120b00780c */ /* 0x000fc40000f21670 */
[----:B------:R-:W-:Y:S01]  /*5710*/  ISETP.LT.OR P3, PT, R11, 0x51, P3 ;  /* 0x000000510b00780c */ /* 0x000fe20001f61670 */
[----:B------:R-:W5:Y:S01]  /*5720*/  LDL R116, [R1+0x234] ;  /* 0x0002340001747983 */ /* 0x000f620000100800 */
[----:B------:R-:W-:Y:S02]  /*5730*/  FSEL R167, R167, -INF , !P1 ;  /* 0xff800000a7a77808 */ /* 0x000fe40004800000 */
[C---:B------:R-:W-:Y:S01]  /*5740*/  ISETP.GT.AND P1, PT, R12.reuse, 0x18, !P2 ;  /* 0x000000180c00780c */ /* 0x040fe20005724270 */
[----:B------:R-:W5:Y:S01]  /*5750*/  LDL R118, [R1+0x238] ;  /* 0x0002380001767983 */ /* 0x000f620000100800 */
[----:B------:R-:W-:Y:S02]  /*5760*/  ISETP.NE.AND P2, PT, R15, RZ, PT ;  /* 0x000000ff0f00720c */ /* 0x000fe40003f45270 */
[----:B------:R-:W-:Y:S01]  /*5770*/  ISETP.LT.OR P1, PT, R11, 0x19, P1 ;  /* 0x000000190b00780c */ /* 0x000fe20000f21670 */
[----:B------:R-:W5:Y:S01]  /*5780*/  LDL R120, [R1+0x23c] ;  /* 0x00023c0001787983 */ /* 0x000f620000100800 */
[----:B------:R-:W-:-:S02]  /*5790*/  ISETP.GT.AND P5, PT, R12, 0x58, !P5 ;  /* 0x000000580c00780c */ /* 0x000fc40006fa4270 */
[----:B------:R-:W-:Y:S01]  /*57a0*/  FSEL R168, R168, -INF , !P1 ;  /* 0xff800000a8a87808 */ /* 0x000fe20004800000 */
[----:B------:R-:W5:Y:S01]  /*57b0*/  LDL R122, [R1+0x240] ;  /* 0x00024000017a7983 */ /* 0x000f620000100800 */
[----:B------:R-:W-:Y:S02]  /*57c0*/  ISETP.GT.AND P1, PT, R12, 0x19, !P6 ;  /* 0x000000190c00780c */ /* 0x000fe40007724270 */
[----:B------:R-:W-:Y:S01]  /*57d0*/  ISETP.NE.AND P6, PT, R41, RZ, PT ;  /* 0x000000ff2900720c */ /* 0x000fe20003fc5270 */
[----:B------:R-:W5:Y:S01]  /*57e0*/  LDL R124, [R1+0x244] ;  /* 0x00024400017c7983 */ /* 0x000f620000100800 */
[C---:B------:R-:W-:Y:S02]  /*57f0*/  ISETP.LT.OR P1, PT, R11.reuse, 0x1a, P1 ;  /* 0x0000001a0b00780c */ /* 0x040fe40000f21670 */
[----:B------:R-:W-:Y:S01]  /*5800*/  ISETP.LT.OR P4, PT, R11, 0x52, P4 ;  /* 0x000000520b00780c */ /* 0x000fe20002781670 */
[----:B------:R-:W5:Y:S01]  /*5810*/  LDL R41, [R1+0x2bc] ;  /* 0x0002bc0001297983 */ /* 0x000f620000100800 */
[----:B------:R-:W-:-:S02]  /*5820*/  FSEL R169, R169, -INF , !P1 ;  /* 0xff800000a9a97808 */ /* 0x000fc40004800000 */
[----:B------:R-:W-:Y:S01]  /*5830*/  ISETP.NE.AND P1, PT, R32, RZ, PT ;  /* 0x000000ff2000720c */ /* 0x000fe20003f25270 */
[----:B------:R-:W5:Y:S01]  /*5840*/  LDL R126, [R1+0x248] ;  /* 0x00024800017e7983 */ /* 0x000f620000100800 */
[----:B------:R-:W-:Y:S02]  /*5850*/  FSEL R180, R180, -INF , !P3 ;  /* 0xff800000b4b47808 */ /* 0x000fe40005800000 */
[----:B------:R-:W-:Y:S01]  /*5860*/  ISETP.GT.AND P1, PT, R12, 0x20, !P1 ;  /* 0x000000200c00780c */ /* 0x000fe20004f24270 */
[----:B------:R-:W5:Y:S01]  /*5870*/  LDL R128, [R1+0x24c] ;  /* 0x00024c0001807983 */ /* 0x000f620000100800 */
[C---:B------:R-:W-:Y:S02]  /*5880*/  ISETP.LT.OR P5, PT, R11.reuse, 0x59, P5 ;  /* 0x000000590b00780c */ /* 0x040fe40002fa1670 */
[----:B------:R-:W-:Y:S01]  /*5890*/  ISETP.LT.OR P1, PT, R11, 0x21, P1 ;  /* 0x000000210b00780c */ /* 0x000fe20000f21670 */
[----:B------:R-:W5:Y:S01]  /*58a0*/  LDL R130, [R1+0x250] ;  /* 0x0002500001827983 */ /* 0x000f620000100800 */
[----:B------:R-:W-:-:S02]  /*58b0*/  FSEL R181, R181, -INF , !P4 ;  /* 0xff800000b5b57808 */ /* 0x000fc40006000000 */
[----:B------:R-:W-:Y:S01]  /*58c0*/  FSEL R172, R172, -INF , !P1 ;  /* 0xff800000acac7808 */ /* 0x000fe20004800000 */
[----:B------:R-:W5:Y:S01]  /*58d0*/  LDL R132, [R1+0x254] ;  /* 0x0002540001847983 */ /* 0x000f620000100800 */
[----:B------:R-:W-:Y:S02]  /*58e0*/  ISETP.NE.AND P1, PT, R33, RZ, PT ;  /* 0x000000ff2100720c */ /* 0x000fe40003f25270 */
[----:B------:R-:W-:Y:S01]  /*58f0*/  FSEL R182, R182, -INF , !P5 ;  /* 0xff800000b6b67808 */ /* 0x000fe20006800000 */
[----:B------:R-:W5:Y:S01]  /*5900*/  LDL R134, [R1+0x258] ;  /* 0x0002580001867983 */ /* 0x000f620000100800 */
[----:B------:R-:W-:-:S03]  /*5910*/  ISETP.GT.AND P1, PT, R12, 0x21, !P1 ;  /* 0x000000210c00780c */ /* 0x000fc60004f24270 */
[----:B------:R-:W5:Y:S01]  /*5920*/  LDL R136, [R1+0x25c] ;  /* 0x00025c0001887983 */ /* 0x000f620000100800 */
[----:B------:R-:W-:-:S03]  /*5930*/  ISETP.LT.OR P1, PT, R11, 0x22, P1 ;  /* 0x000000220b00780c */ /* 0x000fc60000f21670 */
[----:B------:R-:W5:Y:S01]  /*5940*/  LDL R138, [R1+0x260] ;  /* 0x00026000018a7983 */ /* 0x000f620000100800 */
[----:B------:R-:W-:Y:S02]  /*5950*/  FSEL R173, R173, -INF , !P1 ;  /* 0xff800000adad7808 */ /* 0x000fe40004800000 */
[----:B------:R-:W-:Y:S01]  /*5960*/  ISETP.NE.AND P1, PT, R34, RZ, PT ;  /* 0x000000ff2200720c */ /* 0x000fe20003f25270 */
[----:B------:R-:W5:Y:S03]  /*5970*/  LDL R140, [R1+0x264] ;  /* 0x00026400018c7983 */ /* 0x000f660000100800 */
[----:B------:R-:W-:Y:S01]  /*5980*/  ISETP.GT.AND P1, PT, R12, 0x28, !P1 ;  /* 0x000000280c00780c */ /* 0x000fe20004f24270 */
[----:B------:R-:W5:Y:S03]  /*5990*/  LDL R142, [R1+0x268] ;  /* 0x00026800018e7983 */ /* 0x000f660000100800 */
[----:B------:R-:W-:Y:S01]  /*59a0*/  ISETP.LT.OR P1, PT, R11, 0x29, P1 ;  /* 0x000000290b00780c */ /* 0x000fe20000f21670 */
[----:B------:R-:W5:Y:S03]  /*59b0*/  LDL R144, [R1+0x26c] ;  /* 0x00026c0001907983 */ /* 0x000f660000100800 */
[----:B------:R-:W-:Y:S01]  /*59c0*/  FSEL R174, R174, -INF , !P1 ;  /* 0xff800000aeae7808 */ /* 0x000fe20004800000 */
[----:B------:R-:W5:Y:S01]  /*59d0*/  LDL R146, [R1+0x270] ;  /* 0x0002700001927983 */ /* 0x000f620000100800 */
[----:B------:R-:W-:-:S03]  /*59e0*/  ISETP.NE.AND P1, PT, R35, RZ, PT ;  /* 0x000000ff2300720c */ /* 0x000fc60003f25270 */
        /* <DEDUP_REMOVED lines=44> */
[----:B------:R-:W-:-:S02]  /*5cb0*/  ISETP.GT.AND P1, PT, R12, RZ, !P2 ;  /* 0x000000ff0c00720c */ /* 0x000fc40005724270 */
[----:B------:R-:W-:Y:S01]  /*5cc0*/  ISETP.NE.AND P2, PT, R43, RZ, PT ;  /* 0x000000ff2b00720c */ /* 0x000fe20003f45270 */
[----:B------:R-:W5:Y:S01]  /*5cd0*/  LDL R65, [R1+0x2ec] ;  /* 0x0002ec0001417983 */ /* 0x000f620000100800 */
[----:B------:R-:W-:Y:S02]  /*5ce0*/  ISETP.LT.OR P1, PT, R11, 0x1, P1 ;  /* 0x000000010b00780c */ /* 0x000fe40000f21670 */
[C---:B------:R-:W-:Y:S01]  /*5cf0*/  ISETP.GT.AND P2, PT, R12.reuse, 0x49, !P2 ;  /* 0x000000490c00780c */ /* 0x040fe20005744270 */
[----:B------:R-:W5:Y:S01]  /*5d00*/  LDL R43, [R1+0x2c0] ;  /* 0x0002c000012b7983 */ /* 0x000f620000100800 */
[----:B------:R-:W-:Y:S02]  /*5d10*/  FSEL R133, R133, -INF , !P1 ;  /* 0xff80000085857808 */ /* 0x000fe40004800000 */
[----:B------:R-:W-:Y:S01]  /*5d20*/  ISETP.GT.AND P1, PT, R12, 0x41, !P6 ;  /* 0x000000410c00780c */ /* 0x000fe20007724270 */
[----:B------:R-:W5:Y:S01]  /*5d30*/  LDL R67, [R1+0x2f0] ;  /* 0x0002f00001437983 */ /* 0x000f620000100800 */
[----:B------:R-:W-:-:S02]  /*5d40*/  FMNMX.FTZ R8, R133, R131, !PT ;  /* 0x0000008385087209 */ /* 0x000fc40007810000 */
[----:B------:R-:W-:Y:S01]  /*5d50*/  ISETP.LT.OR P1, PT, R11, 0x42, P1 ;  /* 0x000000420b00780c */ /* 0x000fe20000f21670 */
[----:B------:R-:W5:Y:S01]  /*5d60*/  LDL R69, [R1+0x2f4] ;  /* 0x0002f40001457983 */ /* 0x000f620000100800 */
[----:B------:R-:W-:Y:S02]  /*5d70*/  FMNMX.FTZ R8, R129, R8, !PT ;  /* 0x0000000881087209 */ /* 0x000fe40007810000 */
[----:B------:R-:W-:Y:S01]  /*5d80*/  FSEL R177, R177, -INF , !P1 ;  /* 0xff800000b1b17808 */ /* 0x000fe20004800000 */
[----:B------:R-:W5:Y:S01]  /*5d90*/  LDL R71, [R1+0x2f8] ;  /* 0x0002f80001477983 */ /* 0x000f620000100800 */
[----:B------:R-:W-:Y:S02]  /*5da0*/  FMNMX.FTZ R15, R127, R8, !PT ;  /* 0x000000087f0f7209 */ /* 0x000fe40007810000 */
[----:B------:R-:W-:Y:S01]  /*5db0*/  FMNMX.FTZ R8, R166, R9, !PT ;  /* 0x00000009a6087209 */ /* 0x000fe20007810000 */
[----:B------:R-:W5:Y:S01]  /*5dc0*/  LDL R73, [R1+0x2fc] ;  /* 0x0002fc0001497983 */ /* 0x000f620000100800 */
[----:B------:R-:W-:-:S02]  /*5dd0*/  FMNMX.FTZ R10, R156, R15, !PT ;  /* 0x0000000f9c0a7209 */ /* 0x000fc40007810000 */
[----:B------:R-:W-:Y:S01]  /*5de0*/  FMNMX.FTZ R9, R229, R8, !PT ;  /* 0x00000008e5097209 */ /* 0x000fe20007810000 */
[----:B------:R-:W5:Y:S01]  /*5df0*/  LDL R75, [R1+0x300] ;  /* 0x00030000014b7983 */ /* 0x000f620000100800 */
[----:B------:R-:W-:Y:S02]  /*5e00*/  FMNMX.FTZ R15, R167, R10, !PT ;  /* 0x0000000aa70f7209 */ /* 0x000fe40007810000 */
[----:B------:R-:W-:Y:S01]  /*5e10*/  FMNMX.FTZ R8, R228, R9, !PT ;  /* 0x00000009e4087209 */ /* 0x000fe20007810000 */
        /* <DEDUP_REMOVED lines=25> */
[----:B------:R-:W-:Y:S02]  /*5fb0*/  ISETP.NE.AND P1, PT, R42, RZ, PT ;  /* 0x000000ff2a00720c */ /* 0x000fe40003f25270 */
[----:B------:R-:W-:Y:S01]  /*5fc0*/  FMNMX.FTZ R10, R220, R15, !PT ;  /* 0x0000000fdc0a7209 */ /* 0x000fe20007810000 */
[----:B------:R-:W5:Y:S01]  /*5fd0*/  LDL R95, [R1+0x328] ;  /* 0x00032800015f7983 */ /* 0x000f620000100800 */
[----:B------:R-:W-:Y:S02]  /*5fe0*/  FMNMX.FTZ R8, R187, R8, !PT ;  /* 0x00000008bb087209 */ /* 0x000fe40007810000 */
[----:B------:R-:W-:Y:S01]  /*5ff0*/  ISETP.GT.AND P1, PT, R12, 0x48, !P1 ;  /* 0x000000480c00780c */ /* 0x000fe20004f24270 */
[----:B------:R-:W5:Y:S01]  /*6000*/  LDL R97, [R1+0x32c] ;  /* 0x00032c0001617983 */ /* 0x000f620000100800 */
[----:B------:R-:W-:-:S02]  /*6010*/  FMNMX.FTZ R9, R221, R10, !PT ;  /* 0x0000000add097209 */ /* 0x000fc40007810000 */
[----:B------:R-:W-:Y:S01]  /*6020*/  FMNMX.FTZ R15, R195, R8, !PT ;  /* 0x00000008c30f7209 */ /* 0x000fe20007810000 */
[----:B------:R-:W5:Y:S01]  /*6030*/  LDL R99, [R1+0x330] ;  /* 0x0003300001637983 */ /* 0x000f620000100800 */
[----:B------:R-:W-:Y:S02]  /*6040*/  ISETP.LT.OR P1, PT, R11, 0x49, P1 ;  /* 0x000000490b00780c */ /* 0x000fe40000f21670 */
[----:B------:R-:W-:Y:S01]  /*6050*/  FMNMX.FTZ R8, R176, R9, !PT ;  /* 0x00000009b0087209 */ /* 0x000fe20007810000 */
[----:B------:R-:W5:Y:S01]  /*6060*/  LDL R101, [R1+0x334] ;  /* 0x0003340001657983 */ /* 0x000f620000100800 */
[----:B------:R-:W-:Y:S02]  /*6070*/  FMNMX.FTZ R10, R218, R15, !PT ;  /* 0x0000000fda0a7209 */ /* 0x000fe40007810000 */
[----:B------:R-:W-:Y:S01]  /*6080*/  FSEL R178, R178, -INF , !P1 ;  /* 0xff800000b2b27808 */ /* 0x000fe20004800000 */
        /* <DEDUP_REMOVED lines=11> */
[----:B------:R-:W-:Y:S01]  /*6140*/  ISETP.NE.AND P6, PT, R24, RZ, PT ;  /* 0x000000ff1800720c */ /* 0x000fe20003fc5270 */
[----:B------:R-:W5:Y:S01]  /*6150*/  LDL R111, [R1+0x348] ;  /* 0x00034800016f7983 */ /* 0x000f620000100800 */
[----:B------:R-:W-:Y:S02]  /*6160*/  FMNMX.FTZ R15, R179, R8, !PT ;  /* 0x00000008b30f7209 */ /* 0x000fe40007810000 */
[----:B------:R-:W-:Y:S01]  /*6170*/  FMNMX.FTZ R10, R216, R9, !PT ;  /* 0x00000009d80a7209 */ /* 0x000fe20007810000 */
[----:B------:R-:W5:Y:S01]  /*6180*/  LDL R113, [R1+0x34c] ;  /* 0x00034c0001717983 */ /* 0x000f620000100800 */
[----:B------:R-:W-:Y:S02]  /*6190*/  ISETP.GT.AND P6, PT, R12, 0x59, !P6 ;  /* 0x000000590c00780c */ /* 0x000fe400077c4270 */
[----:B------:R-:W-:Y:S01]  /*61a0*/  FMNMX.FTZ R8, R180, R15, !PT ;  /* 0x0000000fb4087209 */ /* 0x000fe20007810000 */
[----:B------:R-:W5:Y:S01]  /*61b0*/  LDL R115, [R1+0x350] ;  /* 0x0003500001737983 */ /* 0x000f620000100800 */
[----:B------:R-:W-:-:S02]  /*61c0*/  FMNMX.FTZ R10, R215, R10, !PT ;  /* 0x0000000ad70a7209 */ /* 0x000fc40007810000 */
[----:B------:R-:W-:Y:S01]  /*61d0*/  ISETP.LT.OR P6, PT, R11, 0x5a, P6 ;  /* 0x0000005a0b00780c */ /* 0x000fe200037c1670 */
[----:B------:R-:W5:Y:S01]  /*61e0*/  LDL R15, [R1+0x294] ;  /* 0x00029400010f7983 */ /* 0x000f620000100800 */
[----:B------:R-:W-:Y:S02]  /*61f0*/  FMNMX.FTZ R9, R181, R8, !PT ;  /* 0x00000008b5097209 */ /* 0x000fe40007810000 */
[----:B------:R-:W-:Y:S01]  /*6200*/  FMNMX.FTZ R10, R217, R10, !PT ;  /* 0x0000000ad90a7209 */ /* 0x000fe20007810000 */
[----:B------:R-:W5:Y:S01]  /*6210*/  LDL R117, [R1+0x354] ;  /* 0x0003540001757983 */ /* 0x000f620000100800 */
[----:B------:R-:W-:Y:S02]  /*6220*/  FSEL R183, R183, -INF , !P6 ;  /* 0xff800000b7b77808 */ /* 0x000fe40007000000 */
[----:B------:R-:W-:Y:S01]  /*6230*/  FMNMX.FTZ R8, R182, R9, !PT ;  /* 0x00000009b6087209 */ /* 0x000fe20007810000 */
[----:B------:R-:W5:Y:S03]  /*6240*/  LDL R121, [R1+0x358] ;  /* 0x0003580001797983 */ /* 0x000f660000100800 */
[----:B------:R-:W-:Y:S01]  /*6250*/  FMNMX.FTZ R11, R183, R8, !PT ;  /* 0x00000008b70b7209 */ /* 0x000fe20007810000 */
[----:B------:R-:W0:Y:S04]  /*6260*/  SHFL.BFLY PT, R9, R10, 0x2, 0x1f ;  /* 0x0c401f000a097f89 */ /* 0x000e2800000e0000 */
[----:B------:R-:W-:Y:S04]  /*6270*/  STL.64 [R1+0x440], R10 ;  /* 0x0004400a01007387 */ /* 0x000fe80000100a00 */
[----:B------:R-:W5:Y:S04]  /*6280*/  LDL R147, [R1+0x444] ;  /* 0x0004440001937983 */ /* 0x000f680000100800 */
[----:B------:R-:W5:Y:S04]  /*6290*/  LDL R123, [R1+0x35c] ;  /* 0x00035c00017b7983 */ /* 0x000f680000100800 */
[----:B------:R-:W5:Y:S04]  /*62a0*/  LDL R125, [R1+0x360] ;  /* 0x00036000017d7983 */ /* 0x000f680000100800 */
[----:B------:R-:W5:Y:S01]  /*62b0*/  LDL R135, [R1+0x364] ;  /* 0x0003640001877983 */ /* 0x000f620000100800 */
[----:B0-----:R-:W-:-:S03]  /*62c0*/  FMNMX.FTZ R12, R10, R9, !PT ;  /* 0x000000090a0c7209 */ /* 0x001fc60007810000 */
[----:B------:R-:W5:Y:S04]  /*62d0*/  LDL R100, [R1+0x368] ;  /* 0x0003680001647983 */ /* 0x000f680000100800 */
[----:B------:R-:W0:Y:S04]  /*62e0*/  SHFL.BFLY PT, R9, R12, 0x1, 0x1f ;  /* 0x0c201f000c097f89 */ /* 0x000e2800000e0000 */
[----:B------:R-:W5:Y:S04]  /*62f0*/  LDL R102, [R1+0x36c] ;  /* 0x00036c0001667983 */ /* 0x000f680000100800 */
[----:B------:R-:W5:Y:S04]  /*6300*/  LDL R104, [R1+0x370] ;  /* 0x0003700001687983 */ /* 0x000f680000100800 */
[----:B------:R-:W5:Y:S04]  /*6310*/  LDL R106, [R1+0x374] ;  /* 0x00037400016a7983 */ /* 0x000f680000100800 */
[----:B------:R-:W5:Y:S04]  /*6320*/  LDL R108, [R1+0x378] ;  /* 0x00037800016c7983 */ /* 0x000f680000100800 */
[----:B------:R-:W5:Y:S01]  /*6330*/  LDL R110, [R1+0x37c] ;  /* 0x00037c00016e7983 */ /* 0x000f620000100800 */
[----:B0-----:R-:W-:-:S03]  /*6340*/  FMNMX.FTZ R14, R12, R9, !PT ;  /* 0x000000090c0e7209 */ /* 0x001fc60007810000 */
[----:B------:R-:W5:Y:S04]  /*6350*/  LDL R112, [R1+0x380] ;  /* 0x0003800001707983 */ /* 0x000f680000100800 */
[----:B------:R0:W-:Y:S04]  /*6360*/  STL [R1+0x440], R14 ;  /* 0x0004400e01007387 */ /* 0x0001e80000100800 */
[----:B------:R-:W5:Y:S04]  /*6370*/  LDL R119, [R1+0x440] ;  /* 0x0004400001777983 */ /* 0x000f680000100800 */
[----:B------:R-:W5:Y:S04]  /*6380*/  LDL.64 R8, [R1+0xa8] ;  /* 0x0000a80001087983 */ /* 0x000f680000100a00 */
        /* <DEDUP_REMOVED lines=40> */
[----:B--2---:R-:W-:Y:S04]  /*6610*/  STL [R1+0x284], R160 ;  /* 0x000284a001007387 */ /* 0x004fe80000100800 */
[----:B---3--:R-:W-:Y:S04]  /*6620*/  STL [R1+0x288], R162 ;  /* 0x000288a201007387 */ /* 0x008fe80000100800 */
[----:B----4-:R-:W-:Y:S04]  /*6630*/  STL [R1+0x28c], R164 ;  /* 0x00028ca401007387 */ /* 0x010fe80000100800 */
[----:B-----5:R-:W0:Y:S02]  /*6640*/  SHFL.BFLY PT, R10, R147, 0x2, 0x1f ;  /* 0x0c401f00930a7f89 */ /* 0x020e2400000e0000 */
[----:B0-----:R-:W-:-:S05]  /*6650*/  FMNMX.FTZ R149, R10, R147, !PT ;  /* 0x000000930a957209 */ /* 0x001fca0007810000 */
[----:B------:R-:W0:Y:S04]  /*6660*/  SHFL.BFLY PT, R10, R149, 0x1, 0x1f ;  /* 0x0c201f00950a7f89 */ /* 0x000e2800000e0000 */
[----:B------:R1:W-:Y:S04]  /*6670*/  STL [R1+0x294], R15 ;  /* 0x0002940f01007387 */ /* 0x0003e80000100800 */
[----:B------:R2:W-:Y:S01]  /*6680*/  STL [R1+0x298], R19 ;  /* 0x0002981301007387 */ /* 0x0005e20000100800 */
[----:B0-----:R-:W-:Y:S02]  /*6690*/  FMNMX.FTZ R10, R149, R10, !PT ;  /* 0x0000000a950a7209 */ /* 0x001fe40007810000 */
[----:B------:R-:W-:Y:S01]  /*66a0*/  FSETP.NEU.FTZ.AND P1, PT, R119, -INF , PT ;  /* 0xff8000007700780b */ /* 0x000fe20003f3d000 */
[----:B------:R-:W-:-:S02]  /*66b0*/  FMUL.FTZ R160, R14, R119 ;  /* 0x000000770ea07220 */ /* 0x000fc40000410000 */
[----:B-1----:R-:W-:-:S03]  /*66c0*/  FMUL.FTZ R15, R10, R14 ;  /* 0x0000000e0a0f7220 */ /* 0x002fc60000410000 */
[----:B------:R-:W-:Y:S02]  /*66d0*/  FSEL R160, R160, RZ, P1 ;  /* 0x000000ffa0a07208 */ /* 0x000fe40000800000 */
[----:B------:R-:W-:-:S04]  /*66e0*/  FSETP.NEU.FTZ.AND P1, PT, R10, -INF , PT ;  /* 0xff8000000a00780b */ /* 0x000fc80003f3d000 */
[----:B------:R-:W-:Y:S01]  /*66f0*/  FSEL R15, R15, RZ, P1 ;  /* 0x000000ff0f0f7208 */ /* 0x000fe20000800000 */
[----:B------:R0:W-:Y:S01]  /*6700*/  STL [R1+0x39c], R18 ;  /* 0x00039c1201007387 */ /* 0x0001e20000100800 */
[-CC-:B------:R-:W-:Y:S01]  /*6710*/  FFMA.FTZ R161, R143, R14.reuse, -R160.reuse ;  /* 0x0000000e8fa17223 */ /* 0x180fe200000108a0 */
[-CC-:B------:R-:W-:Y:S01]  /*6720*/  FFMA.FTZ R162, R141, R14.reuse, -R160.reuse ;  /* 0x0000000e8da27223 */ /* 0x180fe200000108a0 */
[-CC-:B------:R-:W-:Y:S01]  /*6730*/  FFMA.FTZ R163, R139, R14.reuse, -R160.reuse ;  /* 0x0000000e8ba37223 */ /* 0x180fe200000108a0 */
[----:B------:R1:W-:Y:S01]  /*6740*/  STL [R1+0x3f0], R20 ;  /* 0x0003f01401007387 */ /* 0x0003e20000100800 */
[-CC-:B------:R-:W-:Y:S01]  /*6750*/  FFMA.FTZ R164, R133, R14.reuse, -R15.reuse ;  /* 0x0000000e85a47223 */ /* 0x180fe2000001080f */
[-CC-:B------:R-:W-:Y:S01]  /*6760*/  FFMA.FTZ R165, R131, R14.reuse, -R15.reuse ;  /* 0x0000000e83a57223 */ /* 0x180fe2000001080f */
[-CC-:B--2---:R-:W-:Y:S01]  /*6770*/  FFMA.FTZ R19, R129, R14.reuse, -R15.reuse ;  /* 0x0000000e81137223 */ /* 0x184fe2000001080f */
[-C--:B0-----:R-:W-:Y:S01]  /*6780*/  FFMA.FTZ R18, R137, R14.reuse, -R160 ;  /* 0x0000000e89127223 */ /* 0x081fe200000108a0 */
[----:B-1----:R-:W-:Y:S01]  /*6790*/  FFMA.FTZ R20, R127, R14, -R15 ;  /* 0x0000000e7f147223 */ /* 0x002fe2000001080f */
[----:B------:R-:W-:Y:S08]  /*67a0*/  MUFU.EX2 R161, R161 ;  /* 0x000000a100a17308 */ /* 0x000ff00000000800 */
[----:B------:R-:W-:Y:S08]  /*67b0*/  MUFU.EX2 R162, R162 ;  /* 0x000000a200a27308 */ /* 0x000ff00000000800 */
[----:B------:R-:W-:Y:S08]  /*67c0*/  MUFU.EX2 R163, R163 ;  /* 0x000000a300a37308 */ /* 0x000ff00000000800 */
[----:B------:R-:W-:Y:S08]  /*67d0*/  MUFU.EX2 R18, R18 ;  /* 0x0000001200127308 */ /* 0x000ff00000000800 */
        /* <DEDUP_REMOVED lines=8> */
[----:B------:R-:W-:-:S03]  /*6860*/  R2UR UR6, R8 ;  /* 0x00000000080672ca */ /* 0x000fc600000e0000 */
[----:B------:R4:W-:Y:S01]  /*6870*/  STL [R1+0x2bc], R41 ;  /* 0x0002bc2901007387 */ /* 0x0009e20000100800 */
[----:B--2---:R-:W-:-:S03]  /*6880*/  IMAD.MOV.U32 R27, RZ, RZ, R9 ;  /* 0x000000ffff1b7224 */ /* 0x004fc600078e0009 */
[----:B------:R2:W-:Y:S01]  /*6890*/  STL [R1+0x3f4], R38 ;  /* 0x0003f42601007387 */ /* 0x0005e20000100800 */
[----:B---3--:R-:W-:-:S03]  /*68a0*/  IMAD.MOV.U32 R39, RZ, RZ, R9 ;  /* 0x000000ffff277224 */ /* 0x008fc600078e0009 */
[----:B------:R3:W-:Y:S01]  /*68b0*/  STL [R1+0x3f8], R40 ;  /* 0x0003f82801007387 */ /* 0x0007e20000100800 */
[----:B----4-:R-:W-:-:S03]  /*68c0*/  IMAD.MOV.U32 R41, RZ, RZ, R9 ;  /* 0x000000ffff297224 */ /* 0x010fc600078e0009 */
[----:B------:R4:W-:Y:S01]  /*68d0*/  STL [R1+0x408], R26 ;  /* 0x0004081a01007387 */ /* 0x0009e20000100800 */
[C---:B--2---:R-:W-:Y:S01]  /*68e0*/  VIADD R38, R8.reuse, 0x80 ;  /* 0x0000008008267836 */ /* 0x044fe20000000000 */
[----:B0-----:R-:W-:Y:S02]  /*68f0*/  F2FP.BF16.F32.PACK_AB R153, R165, R164 ;  /* 0x000000a4a599723e */ /* 0x001fe400000010ff */
[----:B------:R0:W-:Y:S01]  /*6900*/  STL [R1+0x27c], R152 ;  /* 0x00027c9801007387 */ /* 0x0001e20000100800 */
[----:B---3--:R-:W-:Y:S01]  /*6910*/  VIADD R40, R8, 0x100 ;  /* 0x0000010008287836 */ /* 0x008fe20000000000 */
[----:B-1----:R-:W-:Y:S02]  /*6920*/  F2FP.BF16.F32.PACK_AB R155, R20, R19 ;  /* 0x00000013149b723e */ /* 0x002fe400000010ff */
[----:B------:R1:W-:Y:S01]  /*6930*/  STL [R1+0x280], R154 ;  /* 0x0002809a01007387 */ /* 0x0003e20000100800 */
[----:B----4-:R-:W-:Y:S01]  /*6940*/  VIADD R26, R8, 0x180 ;  /* 0x00000180081a7836 */ /* 0x010fe20000000000 */
[----:B------:R-:W-:-:S02]  /*6950*/  R2UR UR10, R38 ;  /* 0x00000000260a72ca */ /* 0x000fc400000e0000 */
[----:B0-----:R-:W-:Y:S01]  /*6960*/  F2FP.BF16.F32.PACK_AB R152, R162, R161 ;  /* 0x000000a1a298723e */ /* 0x001fe200000010ff */
[----:B------:R-:W-:Y:S01]  /*6970*/  STL [R1+0x230], R114 ;  /* 0x0002307201007387 */ /* 0x000fe20000100800 */
[----:B-1----:R-:W-:-:S03]  /*6980*/  F2FP.BF16.F32.PACK_AB R154, R18, R163 ;  /* 0x000000a3129a723e */ /* 0x002fc600000010ff */
[----:B------:R-:W-:Y:S01]  /*6990*/  STL [R1+0x234], R116 ;  /* 0x0002347401007387 */ /* 0x000fe20000100800 */
[----:B------:R-:W-:Y:S02]  /*69a0*/  R2UR UR11, R39 ;  /* 0x00000000270b72ca */ /* 0x000fe400000e0000 */
[----:B------:R-:W-:Y:S01]  /*69b0*/  R2UR UR14, R40 ;  /* 0x00000000280e72ca */ /* 0x000fe200000e0000 */
[----:B------:R-:W-:Y:S01]  /*69c0*/  STL [R1+0x238], R118 ;  /* 0x0002387601007387 */ /* 0x000fe20000100800 */
[----:B------:R-:W-:Y:S02]  /*69d0*/  R2UR UR15, R41 ;  /* 0x00000000290f72ca */ /* 0x000fe400000e0000 */
[----:B------:R-:W-:Y:S01]  /*69e0*/  R2UR UR18, R26 ;  /* 0x000000001a1272ca */ /* 0x000fe200000e0000 */
[----:B------:R-:W-:Y:S01]  /*69f0*/  STL [R1+0x23c], R120 ;  /* 0x00023c7801007387 */ /* 0x000fe20000100800 */
[----:B------:R-:W-:-:S03]  /*6a00*/  R2UR UR19, R27 ;  /* 0x000000001b1372ca */ /* 0x000fc600000e0000 */
        /* <DEDUP_REMOVED lines=118> */
[----:B------:R-:W-:Y:S04]  /*7170*/  STL [R1+0x428], R12 ;  /* 0x0004280c01007387 */ /* 0x000fe80000100800 */
[----:B------:R2:W-:Y:S01]  /*7180*/  STL [R1+0x42c], R21 ;  /* 0x00042c1501007387 */ /* 0x0005e20000100800 */
[----:B------:R-:W-:Y:S08]  /*7190*/  MUFU.EX2 R156, R156 ;  /* 0x0000009c009c7308 */ /* 0x000ff00000000800 */
[----:B0-----:R-:W-:Y:S08]  /*71a0*/  MUFU.EX2 R11, R228 ;  /* 0x000000e4000b7308 */ /* 0x001ff00000000800 */
[----:B--2---:R-:W0:Y:S08]  /*71b0*/  MUFU.EX2 R21, R229 ;  /* 0x000000e500157308 */ /* 0x004e300000000800 */
[----:B------:R-:W2:Y:S08]  /*71c0*/  MUFU.EX2 R12, R227 ;  /* 0x000000e3000c7308 */ /* 0x000eb00000000800 */
[----:B------:R-:W3:Y:S08]  /*71d0*/  MUFU.EX2 R167, R167 ;  /* 0x000000a700a77308 */ /* 0x000ef00000000800 */
[----:B------:R-:W-:Y:S08]  /*71e0*/  MUFU.EX2 R168, R168 ;  /* 0x000000a800a87308 */ /* 0x000ff00000000800 */
[----:B------:R-:W4:Y:S01]  /*71f0*/  MUFU.EX2 R169, R169 ;  /* 0x000000a900a97308 */ /* 0x000f220000000800 */
        /* <DEDUP_REMOVED lines=10> */
[----:B------:R-:W5:Y:S08]  /*72a0*/  MUFU.EX2 R13, R13 ;  /* 0x0000000d000d7308 */ /* 0x000f700000000800 */
[----:B------:R-:W-:Y:S08]  /*72b0*/  MUFU.EX2 R170, R170 ;  /* 0x000000aa00aa7308 */ /* 0x000ff00000000800 */
[----:B------:R-:W1:Y:S08]  /*72c0*/  MUFU.EX2 R171, R171 ;  /* 0x000000ab00ab7308 */ /* 0x000e700000000800 */
[----:B------:R-:W-:Y:S01]  /*72d0*/  MUFU.EX2 R172, R172 ;  /* 0x000000ac00ac7308 */ /* 0x000fe20000000800 */
[----:B------:R-:W-:-:S02]  /*72e0*/  WARPGROUP.DEPBAR.LE gsb0, 0x0 ;  /* 0x00008000000079c5 */ /* 0x000fc40000010000 */
[----:B0-----:R-:W-:Y:S02]  /*72f0*/  F2FP.BF16.F32.PACK_AB R152, R21, R166 ;  /* 0x000000a61598723e */ /* 0x001fe400000010ff */
[----:B--2---:R-:W-:Y:S02]  /*7300*/  F2FP.BF16.F32.PACK_AB R154, R12, R11 ;  /* 0x0000000b0c9a723e */ /* 0x004fe400000010ff */
        /* <DEDUP_REMOVED lines=38> */
[----:B------:R-:W2:Y:S01]  /*7570*/  MUFU.EX2 R175, R175 ;  /* 0x000000af00af7308 */ /* 0x000ea20000000800 */
[----:B------:R-:W-:Y:S01]  /*7580*/  FADD.FTZ R162, R161, R162 ;  /* 0x000000a2a1a27221 */ /* 0x000fe20000010000 */
[-CC-:B------:R-:W-:Y:S01]  /*7590*/  FFMA.FTZ R158, R158, R14.reuse, -R160.reuse ;  /* 0x0000000e9e9e7223 */ /* 0x180fe200000108a0 */
[-CC-:B------:R-:W-:Y:S01]  /*75a0*/  FFMA.FTZ R159, R159, R14.reuse, -R160.reuse ;  /* 0x0000000e9f9f7223 */ /* 0x180fe200000108a0 */
[-C--:B------:R-:W-:Y:S01]  /*75b0*/  FFMA.FTZ R186, R186, R14.reuse, -R160 ;  /* 0x0000000ebaba7223 */ /* 0x080fe200000108a0 */
[----:B------:R-:W-:Y:S01]  /*75c0*/  FADD.FTZ R163, R163, R162 ;  /* 0x000000a2a3a37221 */ /* 0x000fe20000010000 */
[-CC-:B------:R-:W-:Y:S01]  /*75d0*/  FFMA.FTZ R187, R187, R14.reuse, -R160.reuse ;  /* 0x0000000ebbbb7223 */ /* 0x180fe200000108a0 */
[-CC-:B------:R-:W-:Y:S01]  /*75e0*/  FFMA.FTZ R188, R188, R14.reuse, -R15.reuse ;  /* 0x0000000ebcbc7223 */ /* 0x180fe2000001080f */
[-CC-:B------:R-:W-:Y:S01]  /*75f0*/  FFMA.FTZ R161, R219, R14.reuse, -R15.reuse ;  /* 0x0000000edba17223 */ /* 0x180fe2000001080f */
[-CC-:B------:R-:W-:Y:S01]  /*7600*/  FFMA.FTZ R162, R221, R14.reuse, -R15.reuse ;  /* 0x0000000edda27223 */ /* 0x180fe2000001080f */
        /* <DEDUP_REMOVED lines=10> */
[----:B------:R-:W3:Y:S08]  /*76b0*/  MUFU.EX2 R159, R159 ;  /* 0x0000009f009f7308 */ /* 0x000ef00000000800 */
[----:B------:R-:W-:Y:S08]  /*76c0*/  MUFU.EX2 R186, R186 ;  /* 0x000000ba00ba7308 */ /* 0x000ff00000000800 */
[----:B------:R-:W4:Y:S08]  /*76d0*/  MUFU.EX2 R187, R187 ;  /* 0x000000bb00bb7308 */ /* 0x000f300000000800 */
[----:B------:R-:W-:Y:S08]  /*76e0*/  MUFU.EX2 R188, R188 ;  /* 0x000000bc00bc7308 */ /* 0x000ff00000000800 */
[----:B------:R-:W4:Y:S08]  /*76f0*/  MUFU.EX2 R161, R161 ;  /* 0x000000a100a17308 */ /* 0x000f300000000800 */
[----:B------:R-:W-:Y:S08]  /*7700*/  MUFU.EX2 R160, R220 ;  /* 0x000000dc00a07308 */ /* 0x000ff00000000800 */
[----:B------:R-:W4:Y:S01]  /*7710*/  MUFU.EX2 R162, R162 ;  /* 0x000000a200a27308 */ /* 0x000f220000000800 */
[----:B------:R-:W-:-:S02]  /*7720*/  WARPGROUP.DEPBAR.LE gsb0, 0x0 ;  /* 0x00008000000079c5 */ /* 0x000fc40000010000 */
[----:B-----5:R-:W-:Y:S02]  /*7730*/  F2FP.BF16.F32.PACK_AB R152, R13, R157 ;  /* 0x0000009d0d98723e */ /* 0x020fe400000010ff */
[----:B-1----:R-:W-:Y:S02]  /*7740*/  F2FP.BF16.F32.PACK_AB R154, R171, R170 ;  /* 0x000000aaab9a723e */ /* 0x002fe400000010ff */
[----:B0-----:R-:W-:Y:S02]  /*7750*/  F2FP.BF16.F32.PACK_AB R153, R173, R172 ;  /* 0x000000acad99723e */ /* 0x001fe400000010ff */
[----:B--2---:R-:W-:Y:S01]  /*7760*/  F2FP.BF16.F32.PACK_AB R155, R175, R174 ;  /* 0x000000aeaf9b723e */ /* 0x004fe200000010ff */
        /* <DEDUP_REMOVED lines=35> */
[----:B------:R-:W-:Y:S01]  /*79a0*/  FADD.FTZ R163, R18, R163 ;  /* 0x000000a312a37221 */ /* 0x000fe20000010000 */
[-CC-:B------:R-:W-:Y:S01]  /*79b0*/  FFMA.FTZ R176, R176, R14.reuse, -R15.reuse ;  /* 0x0000000eb0b07223 */ /* 0x180fe2000001080f */
[-CC-:B------:R-:W-:Y:S01]  /*79c0*/  FFMA.FTZ R178, R178, R14.reuse, -R15.reuse ;  /* 0x0000000eb2b27223 */ /* 0x180fe2000001080f */
[-CC-:B------:R-:W-:Y:S01]  /*79d0*/  FFMA.FTZ R179, R179, R14.reuse, -R15.reuse ;  /* 0x0000000eb3b37223 */ /* 0x180fe2000001080f */
[----:B------:R-:W-:Y:S08]  /*79e0*/  MUFU.EX2 R195, R195 ;  /* 0x000000c300c37308 */ /* 0x000ff00000000800 */
[----:B------:R-:W0:Y:S08]  /*79f0*/  MUFU.EX2 R218, R218 ;  /* 0x000000da00da7308 */ /* 0x000e300000000800 */
[----:B------:R-:W-:Y:S08]  /*7a00*/  MUFU.EX2 R189, R189 ;  /* 0x000000bd00bd7308 */ /* 0x000ff00000000800 */
[----:B------:R-:W1:Y:S08]  /*7a10*/  MUFU.EX2 R203, R203 ;  /* 0x000000cb00cb7308 */ /* 0x000e700000000800 */
[----:B------:R-:W-:Y:S01]  /*7a20*/  MUFU.EX2 R18, R176 ;  /* 0x000000b000127308 */ /* 0x000fe20000000800 */
[-CC-:B------:R-:W-:Y:S01]  /*7a30*/  FFMA.FTZ R180, R180, R14.reuse, -R15.reuse ;  /* 0x0000000eb4b47223 */ /* 0x180fe2000001080f */
[-CC-:B------:R-:W-:Y:S01]  /*7a40*/  FFMA.FTZ R181, R181, R14.reuse, -R15.reuse ;  /* 0x0000000eb5b57223 */ /* 0x180fe2000001080f */
[-CC-:B------:R-:W-:Y:S01]  /*7a50*/  FFMA.FTZ R182, R182, R14.reuse, -R15.reuse ;  /* 0x0000000eb6b67223 */ /* 0x180fe2000001080f */
[----:B------:R-:W-:Y:S01]  /*7a60*/  FFMA.FTZ R183, R183, R14, -R15 ;  /* 0x0000000eb7b77223 */ /* 0x000fe2000001080f */
[----:B------:R-:W-:-:S02]  /*7a70*/  WARPGROUP.DEPBAR.LE gsb0, 0x0 ;  /* 0x00008000000079c5 */ /* 0x000fc40000010000 */
[----:B---3--:R-:W-:Y:S02]  /*7a80*/  F2FP.BF16.F32.PACK_AB R152, R159, R158 ;  /* 0x0000009e9f98723e */ /* 0x008fe400000010ff */
[----:B----4-:R-:W-:Y:S02]  /*7a90*/  F2FP.BF16.F32.PACK_AB R154, R187, R186 ;  /* 0x000000babb9a723e */ /* 0x010fe400000010ff */
[----:B------:R-:W-:Y:S02]  /*7aa0*/  F2FP.BF16.F32.PACK_AB R153, R161, R188 ;  /* 0x000000bca199723e */ /* 0x000fe400000010ff */
[----:B------:R-:W-:Y:S01]  /*7ab0*/  F2FP.BF16.F32.PACK_AB R155, R162, R160 ;  /* 0x000000a0a29b723e */ /* 0x000fe200000010ff */
        /* <DEDUP_REMOVED lines=32> */
[----:B--2---:R-:W-:-:S06]  /*7cc0*/  WARPGROUP.ARRIVE ;  /* 0x00000000000079c5 */ /* 0x004fcc0000000000 */
[----:B------:R-:W-:Y:S01]  /*7cd0*/  HGMMA.64x256x16.F32.BF16 R24, R152, gdesc[UR16].tnspB, R24, gsb0 ;  /* 0x43e0001098187df0 */ /* 0x000fe20008001818 */
[----:B------:R-:W-:Y:S08]  /*7ce0*/  MUFU.EX2 R214, R214 ;  /* 0x000000d600d67308 */ /* 0x000ff00000000800 */
[----:B------:R-:W-:Y:S08]  /*7cf0*/  MUFU.EX2 R215, R215 ;  /* 0x000000d700d77308 */ /* 0x000ff00000000800 */
[----:B------:R-:W-:Y:S08]  /*7d00*/  MUFU.EX2 R180, R180 ;  /* 0x000000b400b47308 */ /* 0x000ff00000000800 */
[----:B------:R-:W-:Y:S08]  /*7d10*/  MUFU.EX2 R181, R181 ;  /* 0x000000b500b57308 */ /* 0x000ff00000000800 */
[----:B------:R-:W-:Y:S08]  /*7d20*/  MUFU.EX2 R182, R182 ;  /* 0x000000b600b67308 */ /* 0x000ff00000000800 */
[----:B------:R-:W-:Y:S01]  /*7d30*/  MUFU.EX2 R183, R183 ;  /* 0x000000b700b77308 */ /* 0x000fe20000000800 */
[----:B------:R-:W-:-:S02]  /*7d40*/  WARPGROUP.DEPBAR.LE gsb0, 0x0 ;  /* 0x00008000000079c5 */ /* 0x000fc40000010000 */
[----:B------:R-:W-:Y:S01]  /*7d50*/  FADD.FTZ R153, R19, R164 ;  /* 0x000000a413997221 */ /* 0x000fe20000010000 */
[----:B------:R-:W-:Y:S01]  /*7d60*/  FFMA.FTZ R19, R177, R14, -R15 ;  /* 0x0000000eb1137223 */ /* 0x000fe2000001080f */
[----:B------:R-:W-:Y:S02]  /*7d70*/  FADD.FTZ R164, R166, R163 ;  /* 0x000000a3a6a47221 */ /* 0x000fe40000010000 */
[----:B------:R-:W-:Y:S02]  /*7d80*/  FADD.FTZ R153, R20, R153 ;  /* 0x0000009914997221 */ /* 0x000fe40000010000 */
[----:B------:R-:W-:Y:S01]  /*7d90*/  FADD.FTZ R164, R21, R164 ;  /* 0x000000a415a47221 */ /* 0x000fe20000010000 */
[----:B------:R-:W2:Y:S08]  /*7da0*/  MUFU.EX2 R19, R19 ;  /* 0x0000001300137308 */ /* 0x000eb00000000800 */
[----:B------:R-:W-:Y:S08]  /*7db0*/  MUFU.EX2 R20, R178 ;  /* 0x000000b200147308 */ /* 0x000ff00000000800 */
[----:B------:R-:W3:Y:S01]  /*7dc0*/  MUFU.EX2 R21, R179 ;  /* 0x000000b300157308 */ /* 0x000ee20000000800 */
[----:B------:R-:W-:-:S02]  /*7dd0*/  VIADD R14, R8, 0x200 ;  /* 0x00000200080e7836 */ /* 0x000fc40000000000 */
[----:B------:R-:W-:Y:S02]  /*7de0*/  IMAD.MOV.U32 R15, RZ, RZ, R9 ;  /* 0x000000ffff0f7224 */ /* 0x000fe400078e0009 */
[----:B------:R-:W-:Y:S01]  /*7df0*/  FADD.FTZ R156, R156, R153 ;  /* 0x000000999c9c7221 */ /* 0x000fe20000010000 */
[----:B------:R-:W-:Y:S02]  /*7e00*/  R2UR UR6, R14 ;  /* 0x000000000e0672ca */ /* 0x000fe400000e0000 */
[----:B------:R-:W-:Y:S02]  /*7e10*/  R2UR UR7, R15 ;  /* 0x000000000f0772ca */ /* 0x000fe400000e0000 */
[----:B0-----:R-:W-:Y:S02]  /*7e20*/  F2FP.BF16.F32.PACK_AB R152, R218, R195 ;  /* 0x000000c3da98723e */ /* 0x001fe400000010ff */
[----:B-1----:R-:W-:Y:S02]  /*7e30*/  F2FP.BF16.F32.PACK_AB R154, R203, R189 ;  /* 0x000000bdcb9a723e */ /* 0x002fe400000010ff */
[----:B--2---:R-:W-:-:S02]  /*7e40*/  F2FP.BF16.F32.PACK_AB R153, R19, R18 ;  /* 0x000000121399723e */ /* 0x004fc400000010ff */
        /* <DEDUP_REMOVED lines=36> */
[----:B------:R-:W1:Y:S01]  /*8090*/  MUFU.EX2 R14, R217 ;  /* 0x000000d9000e7308 */ /* 0x000e620000000800 */
[----:B------:R-:W-:Y:S01]  /*80a0*/  VIADD R8, R8, 0x280 ;  /* 0x0000028008087836 */ /* 0x000fe20000000000 */
[----:B------:R-:W-:-:S04]  /*80b0*/  R2UR UR7, R9 ;  /* 0x00000000090772ca */ /* 0x000fc800000e0000 */
[----:B------:R-:W-:Y:S01]  /*80c0*/  R2UR UR6, R8 ;  /* 0x00000000080672ca */ /* 0x000fe200000e0000 */
[----:B------:R-:W-:Y:S01]  /*80d0*/  FADD.FTZ R11, R11, R164 ;  /* 0x000000a40b0b7221 */ /* 0x000fe20000010000 */
[----:B------:R-:W2:Y:S01]  /*80e0*/  @!P0 LDL.64 R8, [R1+0x68] ;  /* 0x0000680001088983 */ /* 0x000ea20000100a00 */
[----:B------:R-:W-:Y:S02]  /*80f0*/  FADD.FTZ R167, R167, R156 ;  /* 0x0000009ca7a77221 */ /* 0x000fe40000010000 */
[----:B------:R-:W-:Y:S02]  /*8100*/  FADD.FTZ R156, R12, R11 ;  /* 0x0000000b0c9c7221 */ /* 0x000fe40000010000 */
[----:B------:R-:W3:Y:S01]  /*8110*/  @!P0 LDL R11, [R1+0x218] ;  /* 0x00021800010b8983 */ /* 0x000ee20000100800 */
[----:B------:R-:W-:Y:S01]  /*8120*/  FADD.FTZ R168, R168, R167 ;  /* 0x000000a7a8a87221 */ /* 0x000fe20000010000 */
[----:B------:R-:W-:-:S03]  /*8130*/  FADD.FTZ R156, R157, R156 ;  /* 0x0000009c9d9c7221 */ /* 0x000fc60000010000 */
[----:B------:R-:W-:Y:S01]  /*8140*/  FADD.FTZ R169, R169, R168 ;  /* 0x000000a8a9a97221 */ /* 0x000fe20000010000 */
[----:B------:R-:W-:Y:S02]  /*8150*/  WARPGROUP.DEPBAR.LE gsb0, 0x0 ;  /* 0x00008000000079c5 */ /* 0x000fe40000010000 */
[----:B0-----:R-:W-:Y:S02]  /*8160*/  F2FP.BF16.F32.PACK_AB R152, R15, R214 ;  /* 0x000000d60f98723e */ /* 0x001fe400000010ff */
[----:B-1----:R-:W-:Y:S02]  /*8170*/  F2FP.BF16.F32.PACK_AB R154, R14, R215 ;  /* 0x000000d70e9a723e */ /* 0x002fe400000010ff */
        /* <DEDUP_REMOVED lines=238> */
[----:B------:R1:W-:Y:S04]  /*9060*/  STL [R1+0x444], R10 ;  /* 0x0004440a01007387 */ /* 0x0003e80000100800 */
        /* <DEDUP_REMOVED lines=152> */
.L_x_3221:
[----:B------:R-:W-:-:S13]  /*99f0*/  ISETP.NE.AND P1, PT, R5, 0x1, PT ;  /* 0x000000010500780c */ /* 0x000fda0003f25270 */
[----:B------:R-:W-:-:S05]  /*9a00*/  @P1 IMAD.HI.U32 R2, R6, R2, RZ ;  /* 0x0000000206021227 */ /* 0x000fca00078e00ff */
[----:B------:R-:W-:-:S07]  /*9a10*/  @P1 SHF.R.U32.HI R6, RZ, R3, R2 ;  /* 0x00000003ff061219 */ /* 0x000fce0000011602 */
.L_x_3222:
[----:B------:R-:W-:Y:S05]  /*9a20*/  BSYNC B0 ;  /* 0x0000000000007941 */ /* 0x000fea0003800000 */
.L_x_3220:
[----:B------:R-:W-:-:S05]  /*9a30*/  IMAD R5, R6, R5, R5 ;  /* 0x0000000506057224 */ /* 0x000fca00078e0205 */
[----:B------:R-:W-:-:S07]  /*9a40*/  VIMNMX R4, R4, R5, PT ;  /* 0x0000000504047248 */ /* 0x000fce0003fe0100 */
.L_x_3219:
        /* <DEDUP_REMOVED lines=8> */
.L_x_3227:
[----:B------:R-:W-:Y:S01]  /*9ad0*/  BSSY B0, `(.L_x_3226) ;  /* 0x0000004000007945 */ /* 0x000fe20003800000 */
[----:B------:R-:W-:Y:S01]  /*9ae0*/  VIADD R0, R16, 0x178 ;  /* 0x0000017810007836 */ /* 0x000fe20000000000 */
[----:B------:R-:W-:-:S07]  /*9af0*/  MOV R214, 0x9b10 ;  /* 0x00009b1000d67802 */ /* 0x000fce0000000f00 */
[----:B------:R-:W-:Y:S05]  /*9b00*/  CALL.REL.NOINC `($_ZN7cutlass13device_kernelIN5flash11enable_sm90INS1_16FlashAttnFwdSm90INS1_25CollectiveMainloopFwdSm90ILi2EN4cute5tupleIJNS5_1CILi1EEES8_S8_EEENS6_IJNS7_ILi128EEENS7_ILi96EEENS7_ILi64EEEEEELi256ENS_10bfloat16_tEfNS_4arch4Sm90ELb0ELb1ELb1ELb1ELb0ELb0ELb1ELb1ELb0ELb1ELb0ELb0EEENS1_21CollectiveEpilogueFwdINS6_IJSA_NS7_ILi256EEESB_EEES9_SE_SG_Li256ELb1ELb1ELb0ELb0EEENS1_36VarlenDynamicPersistentTileSchedulerILi128ELi96ELi256ELi128ELb0ELb1ELb1ELb1ELb0ELb1EEEEEEEEEvNT_6ParamsE$_ZZN5flash25CollectiveMainloopFwdSm90ILi2EN4cute5tupleIJNS1_1CILi1EEES4_S4_EEENS2_IJNS3_ILi128EEENS3_ILi96EEENS3_ILi64EEEEEELi256EN7cutlass10bfloat16_tEfNSA_4arch4Sm90ELb0ELb1ELb1ELb1ELb0ELb0ELb1ELb1ELb0ELb1ELb0ELb0EE3mmaINS_16FlashAttnFwdSm90ISE_NS_21CollectiveEpilogueFwdINS2_IJS6_NS3_ILi256EEES7_EEES5_SB_SD_Li256ELb1ELb1ELb0ELb0EEENS_36VarlenDynamicPersistentTileSchedulerILi128ELi96ELi256ELi128ELb0ELb1ELb1ELb1ELb0ELb1EEEE13SharedStorageENS1_6TensorINS1_11ArrayEngineIfLm128EEENS1_6LayoutINS2_IJNS2_IJNS3_ILi2EEEST_NS3_ILi32EEEEEES4_S4_EEENS2_IJNS2_IJS4_ST_NS3_ILi4EEEEEENS3_ILi0EEESZ_EEEEEEENS_7SoftmaxILi2ELi0EEEEEbRKNSE_6ParamsENSA_25PipelineTmaAsyncNoClusterILi2ENSA_16PipelineTmaAsyncILi2EEEEES1B_RNSA_13PipelineStateILj2EEERT0_RT1_iRiRKNS_16SeqlenInfoQKNewKILb1ELb0EEENS2_IJiiiiEEERT_ENKUliT_T0_T1_E_clIZSF_ISO_S12_S14_EbS17_S1B_S1B_S1E_S1G_S1I_iS1J_S1N_S1O_S1Q_EUlRS1R_iE1_NS3_ILb0EEENS3_ILb1EEEEEDaiS1R_S1S_S1T_) ;  /* 0x0000023000687944 */ /* 0x000fea0003c00000 */
[----:B------:R-:W-:Y:S05]  /*9b10*/  BSYNC B0 ;  /* 0x0000000000007941 */ /* 0x000fea0003800000 */
.L_x_3226:
[C---:B------:R-:W-:Y:S01]  /*9b20*/  ISETP.GT.AND P1, PT, R10.reuse, R189, PT ;  /* 0x000000bd0a00720c */ /* 0x040fe20003f24270 */
[----:B------:R-:W-:-:S12]  /*9b30*/  VIADD R10, R10, 0xffffffff ;  /* 0xffffffff0a0a7836 */ /* 0x000fd80000000000 */
[----:B------:R-:W-:Y:S05]  /*9b40*/  @P1 BRA `(.L_x_3227) ;  /* 0xfffffffc00e01947 */ /* 0x000fea000383ffff */
[----:B------:R-:W-:Y:S05]  /*9b50*/  BSYNC B1 ;  /* 0x0000000000017941 */ /* 0x000fea0003800000 */
.L_x_3225:
[----:B------:R-:W2:Y:S02]  /*9b60*/  LDL R0, [R1+0x70] ;  /* 0x0000700001007983 */ /* 0x000ea40000100800 */
[----:B--2---:R-:W-:-:S07]  /*9b70*/  IMAD.SHL.U32 R0, R0, 0x80, RZ ;  /* 0x0000008000007824 */ /* 0x004fce00078e00ff */
.L_x_3224:
[----:B------:R-:W-:Y:S05]  /*9b80*/  BSYNC B2 ;  /* 0x0000000000027941 */ /* 0x000fea0003800000 */
.L_x_3223:
        /* <DEDUP_REMOVED lines=23> */
.L_x_3230:
[----:B------:R-:W-:-:S13]  /*9d00*/  ISETP.NE.AND P1, PT, R7, 0x1, PT ;  /* 0x000000010700780c */ /* 0x000fda0003f25270 */
[----:B------:R-:W0:Y:S02]  /*9d10*/  @P1 LDC.64 R4, c[0x0][0xae0] ;  /* 0x0002b800ff041b82 */ /* 0x000e240000000a00 */
[----:B0-----:R-:W-:-:S05]  /*9d20*/  @P1 IMAD.HI.U32 R4, R0, R4, RZ ;  /* 0x0000000400041227 */ /* 0x001fca00078e00ff */
[----:B------:R-:W-:-:S07]  /*9d30*/  @P1 SHF.R.U32.HI R0, RZ, R5, R4 ;  /* 0x00000005ff001219 */ /* 0x000fce0000011604 */
.L_x_3231:
[----:B------:R-:W-:Y:S05]  /*9d40*/  BSYNC B0 ;  /* 0x0000000000007941 */ /* 0x000fea0003800000 */
.L_x_3229:
[----:B------:R-:W-:-:S05]  /*9d50*/  IMAD R3, R0, R7, RZ ;  /* 0x0000000700037224 */ /* 0x000fca00078e02ff */
[----:B------:R-:W-:-:S07]  /*9d60*/  VIMNMX R2, R2, R3, !PT ;  /* 0x0000000302027248 */ /* 0x000fce0007fe0100 */
.L_x_3228:
[----:B------:R-:W-:-:S04]  /*9d70*/  VIADD R2, R2, 0x5f ;  /* 0x0000005f02027836 */ /* 0x000fc80000000000 */
[----:B------:R-:W-:-:S05]  /*9d80*/  IMAD.HI R2, R2, 0x2aaaaaab, RZ ;  /* 0x2aaaaaab02027827 */ /* 0x000fca00078e02ff */
[----:B------:R-:W-:-:S04]  /*9d90*/  SHF.R.U32.HI R3, RZ, 0x1f, R2 ;  /* 0x0000001fff037819 */ /* 0x000fc80000011602 */
[----:B------:R-:W-:-:S04]  /*9da0*/  LEA.HI.SX32 R2, R2, R3, 0x1c ;  /* 0x0000000302027211 */ /* 0x000fc800078fe2ff */
[----:B------:R-:W-:-:S04]  /*9db0*/  VIMNMX R2, R2, UR45, !PT ;  /* 0x0000002d02027c48 */ /* 0x000fc8000ffe0100 */
[----:B------:R-:W-:-:S13]  /*9dc0*/  ISETP.GE.AND P1, PT, R10, R2, PT ;  /* 0x000000020a00720c */ /* 0x000fda0003f26270 */
[----:B------:R-:W-:Y:S05]  /*9dd0*/  @!P1 BRA `(.L_x_3232) ;  /* 0x0000009c00709947 */ /* 0x000fea0003800000 */
.L_x_3249:
        /* <DEDUP_REMOVED lines=24> */
.L_x_3234:
[----:B------:R-:W-:Y:S05]  /*9f60*/  BSYNC B0 ;  /* 0x0000000000007941 */ /* 0x000fea0003800000 */
.L_x_3233:
        /* <DEDUP_REMOVED lines=13> */
.L_x_3236:
[----:B------:R-:W-:Y:S05]  /*a040*/  BSYNC B0 ;  /* 0x0000000000007941 */ /* 0x000fea0003800000 */
.L_x_3235:
        /* <DEDUP_REMOVED lines=8> */
.L_x_3238:
[----:B------:R-:W-:Y:S05]  /*a0d0*/  BSYNC B0 ;  /* 0x0000000000007941 */ /* 0x000fea0003800000 */
.L_x_3237:
        /* <DEDUP_REMOVED lines=59> */
.L_x_3241:
[----:B------:R-:W-:Y:S05]  /*a490*/  BSYNC B0 ;  /* 0x0000000000007941 */ /* 0x000fea0003800000 */
.L_x_3240:
        /* <DEDUP_REMOVED lines=10> */
.L_x_3243:
[----:B------:R-:W-:Y:S05]  /*a540*/  BSYNC B0 ;  /* 0x0000000000007941 */ /* 0x000fea0003800000 */
.L_x_3242:
[----:B------:R-:W-:Y:S04]  /*a550*/  BSSY B0, `(.L_x_3244) ;  /* 0x0000006000007945 */ /* 0x000fe80003800000 */
[----:B-1----:R-:W-:Y:S05]  /*a560*/  @P2 BRA `(.L_x_3245) ;  /* 0x0000000000102947 */ /* 0x002fea0003800000 */
[----:B-----5:R-:W-:Y:S01]  /*a570*/  IMAD R4, R4, 0x8, R6 ;  /* 0x0000000804047824 */ /* 0x020fe200078e0206 */
[----:B------:R-:W-:-:S04]  /*a580*/  SHF.L.U32 R5, R5, 0x1f, RZ ;  /* 0x0000001f05057819 */ /* 0x000fc800000006ff */
[----:B------:R-:W1:Y:S02]  /*a590*/  SYNCS.PHASECHK.TRANS64.TRYWAIT P2, [R4+URZ], R5 ;  /* 0x00000005040075a7 */ /* 0x000e64000804017f */
[----:B-1----:R-:W-:Y:S05]  /*a5a0*/  @!P2 BRA `(.L_x_3246) ;  /* 0x000001fc0040a947 */ /* 0x002fea0003800000 */
.L_x_3245:
[----:B------:R-:W-:Y:S05]  /*a5b0*/  BSYNC B0 ;  /* 0x0000000000007941 */ /* 0x000fea0003800000 */
.L_x_3244:
        /* <DEDUP_REMOVED lines=261> */
[----:B------:R-:W-:-:S04]  /*b610*/  FMUL.FTZ R11, R28, R9 ;  /* 0x000000091c0b7220 */ /* 0x000fc80000410000 */
[----:B------:R-:W3:Y:S01]  /*b620*/  MUFU.TANH R7, R7 ;  /* 0x0000000700077308 */ /* 0x000ee20000002400 */
[-C--:B------:R-:W-:Y:S01]  /*b630*/  FMUL.FTZ R20, R29, R9.reuse ;  /* 0x000000091d147220 */ /* 0x080fe20000410000 */
[----:B------:R-:W-:-:S06]  /*b640*/  FMUL.FTZ R28, R32, R9 ;  /* 0x00000009201c7220 */ /* 0x000fcc0000410000 */
[----:B------:R-:W2:Y:S01]  /*b650*/  MUFU.TANH R8, R8 ;  /* 0x0000000800087308 */ /* 0x000ea20000002400 */
[-C--:B------:R-:W-:Y:S01]  /*b660*/  FMUL.FTZ R122, R30, R9.reuse ;  /* 0x000000091e7a7220 */ /* 0x080fe20000410000 */
[----:B------:R-:W-:-:S06]  /*b670*/  FMUL.FTZ R30, R33, R9 ;  /* 0x00000009211e7220 */ /* 0x000fcc0000410000 */
[----:B------:R3:W0:Y:S01]  /*b680*/  MUFU.TANH R12, R11 ;  /* 0x0000000b000c7308 */ /* 0x0006220000002400 */
[----:B------:R-:W-:-:S07]  /*b690*/  FMUL.FTZ R32, R36, R9 ;  /* 0x0000000924207220 */ /* 0x000fce0000410000 */
[----:B------:R-:W1:Y:S01]  /*b6a0*/  MUFU.TANH R20, R20 ;  /* 0x0000001400147308 */ /* 0x000e620000002400 */
[----:B---3--:R-:W-:Y:S01]  /*b6b0*/  FMNMX.FTZ R11, R7, R4, !PT ;  /* 0x00000004070b7209 */ /* 0x008fe20007810000 */
[-C--:B------:R-:W-:Y:S01]  /*b6c0*/  FMUL.FTZ R36, R37, R9.reuse ;  /* 0x0000000925247220 */ /* 0x080fe20000410000 */
[-C--:B------:R-:W-:Y:S01]  /*b6d0*/  FMUL.FTZ R40, R40, R9.reuse ;  /* 0x0000000928287220 */ /* 0x080fe20000410000 */
[----:B------:R-:W-:-:S04]  /*b6e0*/  FMUL.FTZ R76, R41, R9 ;  /* 0x00000009294c7220 */ /* 0x000fc80000410000 */
[----:B------:R-:W3:Y:S01]  /*b6f0*/  MUFU.TANH R28, R28 ;  /* 0x0000001c001c7308 */ /* 0x000ee20000002400 */
[----:B--2---:R-:W-:Y:S01]  /*b700*/  FMNMX.FTZ R11, R8, R11, !PT ;  /* 0x0000000b080b7209 */ /* 0x004fe20007810000 */
[-C--:B------:R-:W-:Y:S01]  /*b710*/  FMUL.FTZ R78, R44, R9.reuse ;  /* 0x000000092c4e7220 */ /* 0x080fe20000410000 */
[-C--:B------:R-:W-:Y:S01]  /*b720*/  FMUL.FTZ R82, R45, R9.reuse ;  /* 0x000000092d527220 */ /* 0x080fe20000410000 */
[-C--:B------:R-:W-:Y:S01]  /*b730*/  FMUL.FTZ R84, R48, R9.reuse ;  /* 0x0000000930547220 */ /* 0x080fe20000410000 */
[-C--:B------:R-:W-:Y:S01]  /*b740*/  FMUL.FTZ R92, R49, R9.reuse ;  /* 0x00000009315c7220 */ /* 0x080fe20000410000 */
[-C--:B------:R-:W-:Y:S01]  /*b750*/  FMUL.FTZ R88, R52, R9.reuse ;  /* 0x0000000934587220 */ /* 0x080fe20000410000 */
[----:B------:R-:W-:Y:S01]  /*b760*/  FMUL.FTZ R60, R60, R9 ;  /* 0x000000093c3c7220 */ /* 0x000fe20000410000 */
[----:B------:R-:W2:Y:S01]  /*b770*/  MUFU.TANH R30, R30 ;  /* 0x0000001e001e7308 */ /* 0x000ea20000002400 */
[----:B0-----:R-:W-:Y:S01]  /*b780*/  FMNMX.FTZ R11, R12, R11, !PT ;  /* 0x0000000b0c0b7209 */ /* 0x001fe20007810000 */
[-C--:B------:R-:W-:Y:S01]  /*b790*/  FMUL.FTZ R74, R61, R9.reuse ;  /* 0x000000093d4a7220 */ /* 0x080fe20000410000 */
[-C--:B------:R-:W-:Y:S01]  /*b7a0*/  FMUL.FTZ R72, R64, R9.reuse ;  /* 0x0000000940487220 */ /* 0x080fe20000410000 */
[-C--:B------:R-:W-:Y:S01]  /*b7b0*/  FMUL.FTZ R80, R65, R9.reuse ;  /* 0x0000000941507220 */ /* 0x080fe20000410000 */
[-C--:B------:R-:W-:Y:S01]  /*b7c0*/  FMUL.FTZ R86, R68, R9.reuse ;  /* 0x0000000944567220 */ /* 0x080fe20000410000 */
[-C--:B------:R-:W-:Y:S01]  /*b7d0*/  FMUL.FTZ R90, R69, R9.reuse ;  /* 0x00000009455a7220 */ /* 0x080fe20000410000 */
[----:B------:R-:W-:Y:S01]  /*b7e0*/  FMUL.FTZ R6, R26, R9 ;  /* 0x000000091a067220 */ /* 0x000fe20000410000 */
[----:B------:R-:W0:Y:S01]  /*b7f0*/  MUFU.TANH R32, R32 ;  /* 0x0000002000207308 */ /* 0x000e220000002400 */
[----:B-1----:R-:W-:Y:S01]  /*b800*/  FMNMX.FTZ R11, R20, R11, !PT ;  /* 0x0000000b140b7209 */ /* 0x002fe20007810000 */
[-C--:B------:R-:W-:Y:S01]  /*b810*/  FMUL.FTZ R3, R27, R9.reuse ;  /* 0x000000091b037220 */ /* 0x080fe20000410000 */
[-C--:B------:R-:W-:Y:S01]  /*b820*/  FMUL.FTZ R132, R31, R9.reuse ;  /* 0x000000091f847220 */ /* 0x080fe20000410000 */
[-C--:B------:R-:W-:Y:S01]  /*b830*/  FMUL.FTZ R142, R34, R9.reuse ;  /* 0x00000009228e7220 */ /* 0x080fe20000410000 */
[-C--:B------:R-:W-:Y:S01]  /*b840*/  FMUL.FTZ R148, R35, R9.reuse ;  /* 0x0000000923947220 */ /* 0x080fe20000410000 */
[-C--:B------:R-:W-:Y:S01]  /*b850*/  FMUL.FTZ R182, R38, R9.reuse ;  /* 0x0000000926b67220 */ /* 0x080fe20000410000 */
[----:B------:R-:W-:Y:S01]  /*b860*/  FMUL.FTZ R176, R39, R9 ;  /* 0x0000000927b07220 */ /* 0x000fe20000410000 */
[----:B------:R-:W1:Y:S01]  /*b870*/  MUFU.TANH R36, R36 ;  /* 0x0000002400247308 */ /* 0x000e620000002400 */
[----:B---3--:R-:W-:Y:S01]  /*b880*/  FMNMX.FTZ R11, R28, R11, !PT ;  /* 0x0000000b1c0b7209 */ /* 0x008fe20007810000 */
[-C--:B------:R-:W-:Y:S01]  /*b890*/  FMUL.FTZ R166, R42, R9.reuse ;  /* 0x000000092aa67220 */ /* 0x080fe20000410000 */
[-C--:B------:R-:W-:Y:S01]  /*b8a0*/  FMUL.FTZ R158, R43, R9.reuse ;  /* 0x000000092b9e7220 */ /* 0x080fe20000410000 */
[-C--:B------:R-:W-:Y:S01]  /*b8b0*/  FMUL.FTZ R13, R46, R9.reuse ;  /* 0x000000092e0d7220 */ /* 0x080fe20000410000 */
[-C--:B------:R-:W-:Y:S01]  /*b8c0*/  FMUL.FTZ R18, R50, R9.reuse ;  /* 0x0000000932127220 */ /* 0x080fe20000410000 */
[-C--:B------:R-:W-:Y:S01]  /*b8d0*/  FMUL.FTZ R160, R51, R9.reuse ;  /* 0x0000000933a07220 */ /* 0x080fe20000410000 */
[----:B------:R-:W-:Y:S01]  /*b8e0*/  FMUL.FTZ R168, R54, R9 ;  /* 0x0000000936a87220 */ /* 0x000fe20000410000 */
        /* <DEDUP_REMOVED lines=13> */
[----:B------:R-:W-:Y:S01]  /*b9c0*/  FMUL.FTZ R79, R71, R9 ;  /* 0x00000009474f7220 */ /* 0x000fe20000410000 */
[----:B------:R-:W4:Y:S02]  /*b9d0*/  LD.E R37, desc[UR40][R16.64+0x248] ;  /* 0x0002482810257980 */ /* 0x000f24000c101900 */
[----:B------:R-:W0:Y:S01]  /*b9e0*/  MUFU.TANH R78, R78 ;  /* 0x0000004e004e7308 */ /* 0x000e220000002400 */
[----:B-1----:R-:W-:Y:S01]  /*b9f0*/  FMNMX.FTZ R11, R36, R11, !PT ;  /* 0x0000000b240b7209 */ /* 0x002fe20007810000 */
[----:B------:R-:W4:Y:S04]  /*ba00*/  LD.E R33, desc[UR40][R16.64+0x25c] ;  /* 0x00025c2810217980 */ /* 0x000f28000c101900 */
[----:B------:R-:W4:Y:S02]  /*ba10*/  LD.E R41, desc[UR40][R16.64+0x27c] ;  /* 0x00027c2810297980 */ /* 0x000f24000c101900 */
[----:B------:R-:W1:Y:S01]  /*ba20*/  MUFU.TANH R82, R82 ;  /* 0x0000005200527308 */ /* 0x000e620000002400 */
[----:B---3--:R-:W-:Y:S01]  /*ba30*/  FMNMX.FTZ R11, R40, R11, !PT ;  /* 0x0000000b280b7209 */ /* 0x008fe20007810000 */
[----:B------:R-:W-:Y:S01]  /*ba40*/  FMUL.FTZ R48, R56, R9 ;  /* 0x0000000938307220 */ /* 0x000fe20000410000 */
[----:B------:R-:W3:Y:S04]  /*ba50*/  LD.E R49, desc[UR40][R16.64+0x278] ;  /* 0x0002782810317980 */ /* 0x000ee8000c101900 */
[----:B------:R-:W3:Y:S01]  /*ba60*/  LD.E R45, desc[UR40][R16.64+0x28c] ;  /* 0x00028c28102d7980 */ /* 0x000ee2000c101900 */
[----:B------:R-:W1:Y:S01]  /*ba70*/  MUFU.TANH R84, R84 ;  /* 0x0000005400547308 */ /* 0x000e620000002400 */
[----:B--2---:R-:W-:-:S07]  /*ba80*/  FMNMX.FTZ R11, R76, R11, !PT ;  /* 0x0000000b4c0b7209 */ /* 0x004fce0007810000 */
[----:B------:R-:W2:Y:S01]  /*ba90*/  MUFU.TANH R92, R92 ;  /* 0x0000005c005c7308 */ /* 0x000ea20000002400 */
[----:B0-----:R-:W-:Y:S01]  /*baa0*/  FMNMX.FTZ R11, R78, R11, !PT ;  /* 0x0000000b4e0b7209 */ /* 0x001fe20007810000 */
[----:B------:R-:W-:Y:S01]  /*bab0*/  FMUL.FTZ R52, R57, R9 ;  /* 0x0000000939347220 */ /* 0x000fe20000410000 */
[----:B------:R-:W3:Y:S05]  /*bac0*/  LD.E R27, desc[UR40][R16.64+0x42c] ;  /* 0x00042c28101b7980 */ /* 0x000eea000c101900 */
[----:B------:R-:W0:Y:S01]  /*bad0*/  MUFU.TANH R88, R88 ;  /* 0x0000005800587308 */ /* 0x000e220000002400 */
[----:B-1----:R-:W-:Y:S01]  /*bae0*/  FMNMX.FTZ R11, R82, R11, !PT ;  /* 0x0000000b520b7209 */ /* 0x002fe20007810000 */
[----:B------:R-:W3:Y:S04]  /*baf0*/  LD.E R38, desc[UR40][R16.64+0x244] ;  /* 0x0002442810267980 */ /* 0x000ee8000c101900 */
[----:B------:R-:W3:Y:S02]  /*bb00*/  LD.E R34, desc[UR40][R16.64+0x250] ;  /* 0x0002502810227980 */ /* 0x000ee4000c101900 */
[----:B------:R-:W1:Y:S01]  /*bb10*/  MUFU.TANH R44, R44 ;  /* 0x0000002c002c7308 */ /* 0x000e620000002400 */
[----:B------:R-:W-:Y:S01]  /*bb20*/  FMNMX.FTZ R11, R84, R11, !PT ;  /* 0x0000000b540b7209 */ /* 0x000fe20007810000 */
[----:B------:R-:W3:Y:S04]  /*bb30*/  LD.E R46, desc[UR40][R16.64+0x270] ;  /* 0x00027028102e7980 */ /* 0x000ee8000c101900 */
[----:B------:R-:W3:Y:S02]  /*bb40*/  LD.E R42, desc[UR40][R16.64+0x274] ;  /* 0x00027428102a7980 */ /* 0x000ee4000c101900 */
[----:B------:R-:W1:Y:S01]  /*bb50*/  MUFU.TANH R48, R48 ;  /* 0x0000003000307308 */ /* 0x000e620000002400 */
[----:B--2---:R-:W-:Y:S01]  /*bb60*/  FMNMX.FTZ R11, R92, R11, !PT ;  /* 0x0000000b5c0b7209 */ /* 0x004fe20007810000 */
[----:B------:R-:W2:Y:S04]  /*bb70*/  LD.E R50, desc[UR40][R16.64+0x284] ;  /* 0x0002842810327980 */ /* 0x000ea8000c101900 */
[----:B------:R-:W2:Y:S02]  /*bb80*/  LD.E R54, desc[UR40][R16.64+0x290] ;  /* 0x0002902810367980 */ /* 0x000ea4000c101900 */
[----:B------:R-:W1:Y:S01]  /*bb90*/  MUFU.TANH R52, R52 ;  /* 0x0000003400347308 */ /* 0x000e620000002400 */
[----:B0-----:R-:W-:Y:S01]  /*bba0*/  FMNMX.FTZ R11, R88, R11, !PT ;  /* 0x0000000b580b7209 */ /* 0x001fe20007810000 */
[----:B------:R-:W2:Y:S06]  /*bbb0*/  LD.E R56, desc[UR40][R16.64+0x2a0] ;  /* 0x0002a02810387980 */ /* 0x000eac000c101900 */
[----:B------:R-:W0:Y:S01]  /*bbc0*/  MUFU.TANH R60, R60 ;  /* 0x0000003c003c7308 */ /* 0x000e220000002400 */
[----:B-1----:R-:W-:Y:S01]  /*bbd0*/  FMNMX.FTZ R11, R44, R11, !PT ;  /* 0x0000000b2c0b7209 */ /* 0x002fe20007810000 */
[----:B------:R-:W2:Y:S04]  /*bbe0*/  LD.E R58, desc[UR40][R16.64+0x2a4] ;  /* 0x0002a428103a7980 */ /* 0x000ea8000c101900 */
[----:B------:R-:W2:Y:S02]  /*bbf0*/  LD.E R61, desc[UR40][R16.64+0x2ac] ;  /* 0x0002ac28103d7980 */ /* 0x000ea4000c101900 */
[----:B------:R-:W1:Y:S01]  /*bc00*/  MUFU.TANH R74, R74 ;  /* 0x0000004a004a7308 */ /* 0x000e620000002400 */
[----:B------:R-:W-:Y:S01]  /*bc10*/  FMNMX.FTZ R11, R48, R11, !PT ;  /* 0x0000000b300b7209 */ /* 0x000fe20007810000 */
[----:B------:R-:W2:Y:S04]  /*bc20*/  LD.E R68, desc[UR40][R16.64+0x2b0] ;  /* 0x0002b02810447980 */ /* 0x000ea8000c101900 */
[----:B------:R-:W2:Y:S02]  /*bc30*/  LD.E R64, desc[UR40][R16.64+0x2c4] ;  /* 0x0002c42810407980 */ /* 0x000ea4000c101900 */
[----:B------:R-:W1:Y:S01]  /*bc40*/  MUFU.TANH R72, R72 ;  /* 0x0000004800487308 */ /* 0x000e620000002400 */
[----:B------:R-:W-:Y:S01]  /*bc50*/  FMNMX.FTZ R11, R52, R11, !PT ;  /* 0x0000000b340b7209 */ /* 0x000fe20007810000 */
        /* <DEDUP_REMOVED lines=11> */
[----:B------:R-:W2:Y:S03]  /*bd10*/  LD.E R39, desc[UR40][R16.64+0x23c] ;  /* 0x00023c2810277980 */ /* 0x000ea6000c101900 */
[----:B------:R-:W-:Y:S01]  /*bd20*/  FMNMX.FTZ R11, R80, R11, !PT ;  /* 0x0000000b500b7209 */ /* 0x000fe20007810000 */
[----:B------:R-:W2:Y:S02]  /*bd30*/  LD.E R35, desc[UR40][R16.64+0x24c] ;  /* 0x00024c2810237980 */ /* 0x000ea4000c101900 */
[----:B------:R-:W1:Y:S01]  /*bd40*/  MUFU.TANH R6, R6 ;  /* 0x0000000600067308 */ /* 0x000e620000002400 */
[----:B0-----:R-:W-:Y:S01]  /*bd50*/  FMNMX.FTZ R11, R86, R11, !PT ;  /* 0x0000000b560b7209 */ /* 0x001fe20007810000 */
[----:B------:R-:W2:Y:S04]  /*bd60*/  LD.E R51, desc[UR40][R16.64+0x26c] ;  /* 0x00026c2810337980 */ /* 0x000ea8000c101900 */
[----:B------:R-:W2:Y:S02]  /*bd70*/  LD.E R43, desc[UR40][R16.64+0x298] ;  /* 0x00029828102b7980 */ /* 0x000ea4000c101900 */
[----:B------:R-:W0:Y:S01]  /*bd80*/  MUFU.TANH R3, R3 ;  /* 0x0000000300037308 */ /* 0x000e220000002400 */
[----:B-1----:R-:W-:Y:S01]  /*bd90*/  FMNMX.FTZ R15, R90, R11, !PT ;  /* 0x0000000b5a0f7209 */ /* 0x002fe20007810000 */
[----:B------:R-:W2:Y:S06]  /*bda0*/  LD.E R63, desc[UR40][R16.64+0x29c] ;  /* 0x00029c28103f7980 */ /* 0x000eac000c101900 */
[----:B------:R-:W1:Y:S01]  /*bdb0*/  MUFU.TANH R122, R122 ;  /* 0x0000007a007a7308 */ /* 0x000e620000002400 */
[----:B------:R-:W1:Y:S01]  /*bdc0*/  SHFL.BFLY PT, R14, R15, 0x2, 0x1f ;  /* 0x0c401f000f0e7f89 */ /* 0x000e6200000e0000 */
[----:B------:R-:W-:-:S03]  /*bdd0*/  FMNMX.FTZ R24, R6, R5, !PT ;  /* 0x0000000506187209 */ /* 0x000fc60007810000 */
[----:B------:R-:W2:Y:S03]  /*bde0*/  LD.E R55, desc[UR40][R16.64+0x2a8] ;  /* 0x0002a82810377980 */ /* 0x000ea6000c101900 */
[----:B------:R-:W1:Y:S01]  /*bdf0*/  MUFU.TANH R132, R132 ;  /* 0x0000008400847308 */ /* 0x000e620000002400 */
[----:B0-----:R-:W-:Y:S01]  /*be00*/  FMNMX.FTZ R11, R3, R24, !PT ;  /* 0x00000018030b7209 */ /* 0x001fe20007810000 */
[----:B------:R-:W2:Y:S04]  /*be10*/  LD.E R59, desc[UR40][R16.64+0x2b8] ;  /* 0x0002b828103b7980 */ /* 0x000ea8000c101900 */
[----:B------:R-:W2:Y:S02]  /*be20*/  LD.E R57, desc[UR40][R16.64+0x2bc] ;  /* 0x0002bc2810397980 */ /* 0x000ea4000c101900 */
[----:B------:R-:W0:Y:S01]  /*be30*/  MUFU.TANH R142, R142 ;  /* 0x0000008e008e7308 */ /* 0x000e220000002400 */
[----:B-1----:R-:W-:Y:S01]  /*be40*/  FMNMX.FTZ R11, R122, R11, !PT ;  /* 0x0000000b7a0b7209 */ /* 0x002fe20007810000 */
[----:B------:R-:W2:Y:S04]  /*be50*/  LD.E R53, desc[UR40][R16.64+0x2c8] ;  /* 0x0002c82810357980 */ /* 0x000ea8000c101900 */
[----:B------:R-:W2:Y:S02]  /*be60*/  LD.E R71, desc[UR40][R16.64+0x2d8] ;  /* 0x0002d82810477980 */ /* 0x000ea4000c101900 */
[----:B------:R-:W1:Y:S01]  /*be70*/  MUFU.TANH R148, R148 ;  /* 0x0000009400947308 */ /* 0x000e620000002400 */
[----:B------:R-:W-:Y:S01]  /*be80*/  FMNMX.FTZ R11, R132, R11, !PT ;  /* 0x0000000b840b7209 */ /* 0x000fe20007810000 */
[----:B------:R-:W2:Y:S06]  /*be90*/  LD.E R67, desc[UR40][R16.64+0x2e8] ;  /* 0x0002e82810437980 */ /* 0x000eac000c101900 */
[----:B------:R-:W1:Y:S01]  /*bea0*/  MUFU.TANH R182, R182 ;  /* 0x000000b600b67308 */ /* 0x000e620000002400 */
[----:B0-----:R-:W-:-:S07]  /*beb0*/  FMNMX.FTZ R11, R142, R11, !PT ;  /* 0x0000000b8e0b7209 */ /* 0x001fce0007810000 */
[----:B------:R-:W0:Y:S01]  /*bec0*/  MUFU.TANH R176, R176 ;  /* 0x000000b000b07308 */ /* 0x000e220000002400 */
[----:B------:R-:W-:Y:S01]  /*bed0*/  FMNMX.FTZ R19, R15, R14, !PT ;  /* 0x0000000e0f137209 */ /* 0x000fe20007810000 */
[----:B------:R-:W-:Y:S01]  /*bee0*/  FMUL.FTZ R14, R47, R9 ;  /* 0x000000092f0e7220 */ /* 0x000fe20000410000 */
[----:B-1----:R-:W-:-:S05]  /*bef0*/  FMNMX.FTZ R11, R148, R11, !PT ;  /* 0x0000000b940b7209 */ /* 0x002fca0007810000 */
[----:B------:R-:W1:Y:S01]  /*bf00*/  MUFU.TANH R166, R166 ;  /* 0x000000a600a67308 */ /* 0x000e620000002400 */
[----:B------:R-:W-:-:S07]  /*bf10*/  FMNMX.FTZ R11, R182, R11, !PT ;  /* 0x0000000bb60b7209 */ /* 0x000fce0007810000 */
[----:B------:R-:W1:Y:S01]  /*bf20*/  MUFU.TANH R158, R158 ;  /* 0x0000009e009e7308 */ /* 0x000e620000002400 */
[----:B0-----:R-:W-:-:S07]  /*bf30*/  FMNMX.FTZ R11, R176, R11, !PT ;  /* 0x0000000bb00b7209 */ /* 0x001fce0007810000 */
[----:B------:R-:W0:Y:S01]  /*bf40*/  MUFU.TANH R13, R13 ;  /* 0x0000000d000d7308 */ /* 0x000e220000002400 */
[----:B-1----:R-:W-:-:S07]  /*bf50*/  FMNMX.FTZ R11, R166, R11, !PT ;  /* 0x0000000ba60b7209 */ /* 0x002fce0007810000 */
[----:B------:R-:W-:Y:S08]  /*bf60*/  MUFU.TANH R18, R18 ;  /* 0x0000001200127308 */ /* 0x000ff00000002400 */
[----:B------:R-:W-:Y:S08]  /*bf70*/  MUFU.TANH R160, R160 ;  /* 0x000000a000a07308 */ /* 0x000ff00000002400 */
[----:B------:R-:W-:Y:S08]  /*bf80*/  MUFU.TANH R168, R168 ;  /* 0x000000a800a87308 */ /* 0x000ff00000002400 */
[----:B------:R-:W-:Y:S08]  /*bf90*/  MUFU.TANH R174, R174 ;  /* 0x000000ae00ae7308 */ /* 0x000ff00000002400 */
[----:B------:R-:W-:Y:S08]  /*bfa0*/  MUFU.TANH R218, R218 ;  /* 0x000000da00da7308 */ /* 0x000ff00000002400 */
[----:B------:R-:W-:Y:S08]  /*bfb0*/  MUFU.TANH R220, R220 ;  /* 0x000000dc00dc7308 */ /* 0x000ff00000002400 */
[----:B------:R-:W-:Y:S01]  /*bfc0*/  MUFU.TANH R228, R228 ;  /* 0x000000e400e47308 */ /* 0x000fe20000002400 */
[----:B------:R-:W1:Y:S07]  /*bfd0*/  SHFL.BFLY PT, R26, R19, 0x1, 0x1f ;  /* 0x0c201f00131a7f89 */ /* 0x000e6e00000e0000 */
[----:B------:R-:W-:Y:S08]  /*bfe0*/  MUFU.TANH R236, R236 ;  /* 0x000000ec00ec7308 */ /* 0x000ff00000002400 */
[----:B------:R-:W-:Y:S08]  /*bff0*/  MUFU.TANH R73, R73 ;  /* 0x0000004900497308 */ /* 0x000ff00000002400 */
[----:B------:R-:W-:Y:S08]  /*c000*/  MUFU.TANH R75, R75 ;  /* 0x0000004b004b7308 */ /* 0x000ff00000002400 */
[----:B------:R-:W-:Y:S08]  /*c010*/  MUFU.TANH R77, R77 ;  /* 0x0000004d004d7308 */ /* 0x000ff00000002400 */
[----:B------:R-:W-:Y:S01]  /*c020*/  MUFU.TANH R79, R79 ;  /* 0x0000004f004f7308 */ /* 0x000fe20000002400 */
[----:B------:R-:W-:Y:S04]  /*c030*/  ST.E desc[UR40][R16.64+0x440], R15 ;  /* 0x0004400f10007985 */ /* 0x000fe8000c101928 */
[----:B------:R-:W2:Y:S03]  /*c040*/  LD.E R47, desc[UR40][R16.64+0x288] ;  /* 0x00028828102f7980 */ /* 0x000ea6000c101900 */
[----:B------:R-:W1:Y:S01]  /*c050*/  MUFU.TANH R14, R14 ;  /* 0x0000000e000e7308 */ /* 0x000e620000002400 */
[----:B------:R-:W-:-:S04]  /*c060*/  FMNMX.FTZ R24, R158, R11, !PT ;  /* 0x0000000b9e187209 */ /* 0x000fc80007810000 */
[----:B0-----:R-:W-:-:S04]  /*c070*/  FMNMX.FTZ R11, R13, R24, !PT ;  /* 0x000000180d0b7209 */ /* 0x001fc80007810000 */
[----:B-1----:R-:W-:-:S04]  /*c080*/  FMNMX.FTZ R11, R14, R11, !PT ;  /* 0x0000000b0e0b7209 */ /* 0x002fc80007810000 */
[----:B------:R-:W-:-:S04]  /*c090*/  FMNMX.FTZ R11, R18, R11, !PT ;  /* 0x0000000b120b7209 */ /* 0x000fc80007810000 */
        /* <DEDUP_REMOVED lines=8> */
[----:B------:R-:W-:Y:S02]  /*c120*/  FMNMX.FTZ R24, R75, R24, !PT ;  /* 0x000000184b187209 */ /* 0x000fe40007810000 */
[----:B------:R-:W-:Y:S02]  /*c130*/  FMNMX.FTZ R19, R19, R26, !PT ;  /* 0x0000001a13137209 */ /* 0x000fe40007810000 */
[----:B------:R-:W-:Y:S01]  /*c140*/  FMNMX.FTZ R24, R77, R24, !PT ;  /* 0x000000184d187209 */ /* 0x000fe20007810000 */
[----:B------:R-:W3:Y:S03]  /*c150*/  LD.E R26, desc[UR40][R16.64+0x450] ;  /* 0x00045028101a7980 */ /* 0x000ee6000c101900 */
[----:B------:R-:W-:Y:S01]  /*c160*/  FMNMX.FTZ R9, R79, R24, !PT ;  /* 0x000000184f097209 */ /* 0x000fe20007810000 */
[----:B------:R-:W-:Y:S04]  /*c170*/  ST.E desc[UR40][R16.64+0x440], R19 ;  /* 0x0004401310007985 */ /* 0x000fe8000c101928 */
[----:B------:R-:W4:Y:S04]  /*c180*/  LD.E R25, desc[UR40][R16.64+0x440] ;  /* 0x0004402810197980 */ /* 0x000f28000c101900 */
[----:B------:R-:W-:Y:S04]  /*c190*/  ST.E desc[UR40][R16.64+0x444], R9 ;  /* 0x0004440910007985 */ /* 0x000fe8000c101928 */
[----:B------:R-:W2:Y:S04]  /*c1a0*/  LD.E R11, desc[UR40][R16.64+0x444] ;  /* 0x00044428100b7980 */ /* 0x000ea8000c101900 */
[----:B------:R-:W3:Y:S01]  /*c1b0*/  LD.E R24, desc[UR40][R16.64+0x454] ;  /* 0x0004542810187980 */ /* 0x000ee2000c101900 */
[----:B----4-:R-:W-:-:S04]  /*c1c0*/  FMUL.FTZ R29, R25, R21 ;  /* 0x00000015191d7220 */ /* 0x010fc80000410000 */
[----:B------:R-:W-:Y:S02]  /*c1d0*/  FFMA.FTZ R153, R8, R21, -R29 ;  /* 0x0000001508997223 */ /* 0x000fe4000001081d */
[----:B--2---:R-:W0:Y:S02]  /*c1e0*/  SHFL.BFLY PT, R8, R11, 0x2, 0x1f ;  /* 0x0c401f000b087f89 */ /* 0x004e2400000e0000 */
[----:B0-----:R-:W-:-:S05]  /*c1f0*/  FMNMX.FTZ R8, R11, R8, !PT ;  /* 0x000000080b087209 */ /* 0x001fca0007810000 */
[----:B------:R-:W0:Y:S01]  /*c200*/  SHFL.BFLY PT, R9, R8, 0x1, 0x1f ;  /* 0x0c201f0008097f89 */ /* 0x000e2200000e0000 */
[----:B------:R-:W-:Y:S01]  /*c210*/  FADD.FTZ R4, R4, -R25 ;  /* 0x8000001904047221 */ /* 0x000fe20000010000 */
[----:B------:R-:W-:-:S03]  /*c220*/  FFMA.FTZ R152, R7, R21, -R29 ;  /* 0x0000001507987223 */ /* 0x000fc6000001081d */
[-C--:B------:R-:W-:Y:S01]  /*c230*/  FMUL.FTZ R4, R4, R21.reuse ;  /* 0x0000001504047220 */ /* 0x080fe20000410000 */
[-CC-:B------:R-:W-:Y:S02]  /*c240*/  FFMA.FTZ R164, R92, R21.reuse, -R29.reuse ;  /* 0x000000155ca47223 */ /* 0x180fe4000001081d */
[----:B------:R-:W-:Y:S01]  /*c250*/  MUFU.EX2 R152, R152 ;  /* 0x0000009800987308 */ /* 0x000fe20000000800 */
[-CC-:B------:R-:W-:Y:S01]  /*c260*/  FFMA.FTZ R154, R12, R21.reuse, -R29.reuse ;  /* 0x000000150c9a7223 */ /* 0x180fe2000001081d */
[----:B------:R-:W-:-:S06]  /*c270*/  FFMA.FTZ R155, R20, R21, -R29 ;  /* 0x00000015149b7223 */ /* 0x000fcc000001081d */
[----:B------:R-:W3:Y:S01]  /*c280*/  MUFU.EX2 R25, R4 ;  /* 0x0000000400197308 */ /* 0x000ee20000000800 */
[----:B0-----:R-:W-:Y:S01]  /*c290*/  FMNMX.FTZ R31, R8, R9, !PT ;  /* 0x00000009081f7209 */ /* 0x001fe20007810000 */
[----:B------:R-:W-:-:S06]  /*c2a0*/  FFMA.FTZ R9, R90, R21, -R29 ;  /* 0x000000155a097223 */ /* 0x000fcc000001081d */
[----:B------:R-:W0:Y:S01]  /*c2b0*/  MUFU.EX2 R153, R153 ;  /* 0x0000009900997308 */ /* 0x000e220000000800 */
[-CC-:B------:R-:W-:Y:S01]  /*c2c0*/  FFMA.FTZ R180, R28, R21.reuse, -R29.reuse ;  /* 0x000000151cb47223 */ /* 0x180fe2000001081d */
[-C--:B------:R-:W-:Y:S01]  /*c2d0*/  FFMA.FTZ R7, R30, R21.reuse, -R29 ;  /* 0x000000151e077223 */ /* 0x080fe2000001081d */
[----:B------:R-:W-:Y:S01]  /*c2e0*/  FADD.FTZ R90, R5, -R31 ;  /* 0x8000001f055a7221 */ /* 0x000fe20000010000 */
[----:B------:R-:W-:-:S04]  /*c2f0*/  FMUL.FTZ R81, R31, R21 ;  /* 0x000000151f517220 */ /* 0x000fc80000410000 */
[----:B------:R-:W-:Y:S01]  /*c300*/  MUFU.EX2 R154, R154 ;  /* 0x0000009a009a7308 */ /* 0x000fe20000000800 */
[----:B------:R-:W-:Y:S01]  /*c310*/  FMUL.FTZ R92, R21, R90 ;  /* 0x0000005a155c7220 */ /* 0x000fe20000410000 */
[-CC-:B------:R-:W-:Y:S01]  /*c320*/  FFMA.FTZ R183, R6, R21.reuse, -R81.reuse ;  /* 0x0000001506b77223 */ /* 0x180fe20000010851 */
[-CC-:B------:R-:W-:Y:S01]  /*c330*/  FFMA.FTZ R188, R3, R21.reuse, -R81.reuse ;  /* 0x0000001503bc7223 */ /* 0x180fe20000010851 */
[-CC-:B------:R-:W-:Y:S01]  /*c340*/  FFMA.FTZ R6, R122, R21.reuse, -R81.reuse ;  /* 0x000000157a067223 */ /* 0x180fe20000010851 */
[----:B------:R-:W-:-:S03]  /*c350*/  FFMA.FTZ R181, R132, R21, -R81 ;  /* 0x0000001584b57223 */ /* 0x000fc60000010851 */
[----:B------:R-:W-:Y:S01]  /*c360*/  MUFU.EX2 R155, R155 ;  /* 0x0000009b009b7308 */ /* 0x000fe20000000800 */
[-C--:B------:R-:W-:Y:S01]  /*c370*/  FFMA.FTZ R179, R142, R21.reuse, -R81 ;  /* 0x000000158eb37223 */ /* 0x080fe20000010851 */
[----:B---3--:R-:W-:Y:S01]  /*c380*/  FFMA.FTZ R26, R25, R26, R152 ;  /* 0x0000001a191a7223 */ /* 0x008fe20000010098 */
[-C--:B------:R-:W-:Y:S01]  /*c390*/  FFMA.FTZ R178, R32, R21.reuse, -R29 ;  /* 0x0000001520b27223 */ /* 0x080fe2000001081d */
[-C--:B------:R-:W-:Y:S01]  /*c3a0*/  FFMA.FTZ R177, R182, R21.reuse, -R81 ;  /* 0x00000015b6b17223 */ /* 0x080fe20000010851 */
[-CC-:B------:R-:W-:Y:S01]  /*c3b0*/  FFMA.FTZ R175, R36, R21.reuse, -R29.reuse ;  /* 0x0000001524af7223 */ /* 0x180fe2000001081d */
[-CC-:B------:R-:W-:Y:S01]  /*c3c0*/  FFMA.FTZ R169, R40, R21.reuse, -R29.reuse ;  /* 0x0000001528a97223 */ /* 0x180fe2000001081d */
[-C--:B------:R-:W-:Y:S01]  /*c3d0*/  FFMA.FTZ R172, R76, R21.reuse, -R29 ;  /* 0x000000154cac7223 */ /* 0x080fe2000001081d */
[----:B------:R-:W-:Y:S01]  /*c3e0*/  MUFU.EX2 R92, R92 ;  /* 0x0000005c005c7308 */ /* 0x000fe20000000800 */
[-CC-:B------:R-:W-:Y:S01]  /*c3f0*/  FFMA.FTZ R186, R148, R21.reuse, -R81.reuse ;  /* 0x0000001594ba7223 */ /* 0x180fe20000010851 */
[-C--:B------:R-:W-:Y:S01]  /*c400*/  FFMA.FTZ R173, R166, R21.reuse, -R81 ;  /* 0x00000015a6ad7223 */ /* 0x080fe20000010851 */
[-CC-:B------:R-:W-:Y:S01]  /*c410*/  FFMA.FTZ R170, R78, R21.reuse, -R29.reuse ;  /* 0x000000154eaa7223 */ /* 0x180fe2000001081d */
[-CC-:B------:R-:W-:Y:S01]  /*c420*/  FFMA.FTZ R167, R82, R21.reuse, -R29.reuse ;  /* 0x0000001552a77223 */ /* 0x180fe2000001081d */
[-CC-:B------:R-:W-:Y:S01]  /*c430*/  FFMA.FTZ R161, R84, R21.reuse, -R29.reuse ;  /* 0x0000001554a17223 */ /* 0x180fe2000001081d */
[-CC-:B------:R-:W-:Y:S01]  /*c440*/  FFMA.FTZ R159, R88, R21.reuse, -R29.reuse ;  /* 0x00000015589f7223 */ /* 0x180fe2000001081d */
[-C--:B------:R-:W-:Y:S01]  /*c450*/  FFMA.FTZ R162, R44, R21.reuse, -R29 ;  /* 0x000000152ca27223 */ /* 0x080fe2000001081d */
[----:B------:R-:W1:Y:S01]  /*c460*/  MUFU.EX2 R183, R183 ;  /* 0x000000b700b77308 */ /* 0x000e620000000800 */
[-CC-:B------:R-:W-:Y:S01]  /*c470*/  FFMA.FTZ R171, R13, R21.reuse, -R81.reuse ;  /* 0x000000150dab7223 */ /* 0x180fe20000010851 */
[-C--:B------:R-:W-:Y:S01]  /*c480*/  FFMA.FTZ R89, R14, R21.reuse, -R81 ;  /* 0x000000150e597223 */ /* 0x080fe20000010851 */
[-CC-:B------:R-:W-:Y:S01]  /*c490*/  FFMA.FTZ R156, R48, R21.reuse, -R29.reuse ;  /* 0x00000015309c7223 */ /* 0x180fe2000001081d */
[-CC-:B------:R-:W-:Y:S01]  /*c4a0*/  FFMA.FTZ R19, R52, R21.reuse, -R29.reuse ;  /* 0x0000001534137223 */ /* 0x180fe2000001081d */
[-CC-:B------:R-:W-:Y:S01]  /*c4b0*/  FFMA.FTZ R15, R60, R21.reuse, -R29.reuse ;  /* 0x000000153c0f7223 */ /* 0x180fe2000001081d */
[-CC-:B------:R-:W-:Y:S01]  /*c4c0*/  FFMA.FTZ R20, R74, R21.reuse, -R29.reuse ;  /* 0x000000154a147223 */ /* 0x180fe2000001081d */
[-C--:B------:R-:W-:Y:S01]  /*c4d0*/  FFMA.FTZ R11, R72, R21.reuse, -R29 ;  /* 0x00000015480b7223 */ /* 0x080fe2000001081d */
[----:B------:R-:W2:Y:S01]  /*c4e0*/  MUFU.EX2 R188, R188 ;  /* 0x000000bc00bc7308 */ /* 0x000ea20000000800 */
[-C--:B------:R-:W-:Y:S01]  /*c4f0*/  FFMA.FTZ R182, R176, R21.reuse, -R81 ;  /* 0x00000015b0b67223 */ /* 0x080fe20000010851 */
[----:B0-----:R-:W-:Y:S01]  /*c500*/  FADD.FTZ R103, R153, R26 ;  /* 0x0000001a99677221 */ /* 0x001fe20000010000 */
[-CC-:B------:R-:W-:Y:S01]  /*c510*/  FFMA.FTZ R12, R80, R21.reuse, -R29.reuse ;  /* 0x00000015500c7223 */ /* 0x180fe2000001081d */
[-C--:B------:R-:W-:Y:S01]  /*c520*/  FFMA.FTZ R8, R86, R21.reuse, -R29 ;  /* 0x0000001556087223 */ /* 0x080fe2000001081d */
[----:B------:R-:W3:Y:S03]  /*c530*/  LD.E R4, desc[UR40][R16.64+0x424] ;  /* 0x0004242810047980 */ /* 0x000ee6000c101900 */
[----:B------:R-:W0:Y:S01]  /*c540*/  MUFU.EX2 R6, R6 ;  /* 0x0000000600067308 */ /* 0x000e220000000800 */
[-CC-:B------:R-:W-:Y:S01]  /*c550*/  FFMA.FTZ R176, R158, R21.reuse, -R81.reuse ;  /* 0x000000159eb07223 */ /* 0x180fe20000010851 */
[-CC-:B------:R-:W-:Y:S01]  /*c560*/  FFMA.FTZ R165, R18, R21.reuse, -R81.reuse ;  /* 0x0000001512a57223 */ /* 0x180fe20000010851 */
[----:B------:R-:W4:Y:S05]  /*c570*/  LD.E R28, desc[UR40][R16.64+0x240] ;  /* 0x00024028101c7980 */ /* 0x000f2a000c101900 */
[----:B------:R-:W0:Y:S01]  /*c580*/  MUFU.EX2 R180, R180 ;  /* 0x000000b400b47308 */ /* 0x000e220000000800 */
[-CC-:B------:R-:W-:Y:S01]  /*c590*/  FFMA.FTZ R105, R160, R21.reuse, -R81.reuse ;  /* 0x00000015a0697223 */ /* 0x180fe20000010851 */
[-CC-:B------:R-:W-:Y:S01]  /*c5a0*/  FFMA.FTZ R163, R168, R21.reuse, -R81.reuse ;  /* 0x00000015a8a37223 */ /* 0x180fe20000010851 */
[-CC-:B------:R-:W-:Y:S01]  /*c5b0*/  FFMA.FTZ R166, R174, R21.reuse, -R81.reuse ;  /* 0x00000015aea67223 */ /* 0x180fe20000010851 */
[-CC-:B------:R-:W-:Y:S01]  /*c5c0*/  FFMA.FTZ R157, R218, R21.reuse, -R81.reuse ;  /* 0x00000015da9d7223 */ /* 0x180fe20000010851 */
[-CC-:B------:R-:W-:Y:S01]  /*c5d0*/  FFMA.FTZ R228, R228, R21.reuse, -R81.reuse ;  /* 0x00000015e4e47223 */ /* 0x180fe20000010851 */
[----:B------:R-:W4:Y:S02]  /*c5e0*/  LD.E R30, desc[UR40][R16.64+0x230] ;  /* 0x00023028101e7980 */ /* 0x000f24000c101900 */
[----:B------:R-:W0:Y:S01]  /*c5f0*/  MUFU.EX2 R181, R181 ;  /* 0x000000b500b57308 */ /* 0x000e220000000800 */
[-CC-:B------:R-:W-:Y:S01]  /*c600*/  FFMA.FTZ R160, R220, R21.reuse, -R81.reuse ;  /* 0x00000015dca07223 */ /* 0x180fe20000010851 */
[-CC-:B------:R-:W-:Y:S01]  /*c610*/  FFMA.FTZ R158, R236, R21.reuse, -R81.reuse ;  /* 0x00000015ec9e7223 */ /* 0x180fe20000010851 */
[-CC-:B------:R-:W-:Y:S01]  /*c620*/  FFMA.FTZ R13, R73, R21.reuse, -R81.reuse ;  /* 0x00000015490d7223 */ /* 0x180fe20000010851 */
[-CC-:B------:R-:W-:Y:S01]  /*c630*/  FFMA.FTZ R18, R75, R21.reuse, -R81.reuse ;  /* 0x000000154b127223 */ /* 0x180fe20000010851 */
[----:B------:R-:W-:-:S03]  /*c640*/  FFMA.FTZ R3, R77, R21, -R81 ;  /* 0x000000154d037223 */ /* 0x000fc60000010851 */
[----:B------:R-:W0:Y:S01]  /*c650*/  MUFU.EX2 R7, R7 ;  /* 0x0000000700077308 */ /* 0x000e220000000800 */
[----:B------:R-:W-:Y:S01]  /*c660*/  FFMA.FTZ R14, R79, R21, -R81 ;  /* 0x000000154f0e7223 */ /* 0x000fe20000010851 */
[----:B-1----:R-:W-:Y:S01]  /*c670*/  FFMA.FTZ R21, R92, R24, R183 ;  /* 0x000000185c157223 */ /* 0x002fe200000100b7 */
[----:B------:R-:W-:Y:S01]  /*c680*/  FADD.FTZ R24, R154, R103 ;  /* 0x000000679a187221 */ /* 0x000fe20000010000 */
[----:B------:R-:W4:Y:S04]  /*c690*/  LD.E R32, desc[UR40][R16.64+0x234] ;  /* 0x0002342810207980 */ /* 0x000f28000c101900 */
[----:B------:R-:W1:Y:S01]  /*c6a0*/  MUFU.EX2 R179, R179 ;  /* 0x000000b300b37308 */ /* 0x000e620000000800 */
[----:B--2---:R-:W-:Y:S01]  /*c6b0*/  FADD.FTZ R21, R188, R21 ;  /* 0x00000015bc157221 */ /* 0x004fe20000010000 */
[----:B------:R-:W-:Y:S01]  /*c6c0*/  FADD.FTZ R109, R155, R24 ;  /* 0x000000189b6d7221 */ /* 0x000fe20000010000 */
[----:B------:R-:W2:Y:S04]  /*c6d0*/  LD.E R36, desc[UR40][R16.64+0x254] ;  /* 0x0002542810247980 */ /* 0x000ea8000c101900 */
[----:B------:R-:W2:Y:S01]  /*c6e0*/  LD.E R40, desc[UR40][R16.64+0x260] ;  /* 0x0002602810287980 */ /* 0x000ea2000c101900 */
[----:B------:R-:W1:Y:S01]  /*c6f0*/  MUFU.EX2 R178, R178 ;  /* 0x000000b200b27308 */ /* 0x000e620000000800 */
[----:B0-----:R-:W-:Y:S01]  /*c700*/  FADD.FTZ R24, R6, R21 ;  /* 0x0000001506187221 */ /* 0x001fe20000010000 */
[----:B------:R-:W-:Y:S01]  /*c710*/  FADD.FTZ R26, R180, R109 ;  /* 0x0000006db41a7221 */ /* 0x000fe20000010000 */
[----:B------:R-:W2:Y:S04]  /*c720*/  LD.E R48, desc[UR40][R16.64+0x264] ;  /* 0x0002642810307980 */ /* 0x000ea8000c101900 */
[----:B------:R-:W2:Y:S01]  /*c730*/  LD.E R76, desc[UR40][R16.64+0x2e4] ;  /* 0x0002e428104c7980 */ /* 0x000ea2000c101900 */
[----:B------:R-:W0:Y:S03]  /*c740*/  MUFU.EX2 R186, R186 ;  /* 0x000000ba00ba7308 */ /* 0x000e260000000800 */
[----:B------:R-:W2:Y:S04]  /*c750*/  LD.E R90, desc[UR40][R16.64+0x350] ;  /* 0x00035028105a7980 */ /* 0x000ea8000c101900 */
[----:B------:R-:W2:Y:S01]  /*c760*/  LD.E R122, desc[UR40][R16.64+0x3a4] ;  /* 0x0003a428107a7980 */ /* 0x000ea2000c101900 */
[----:B------:R-:W0:Y:S01]  /*c770*/  MUFU.EX2 R175, R175 ;  /* 0x000000af00af7308 */ /* 0x000e220000000800 */
[----:B------:R-:W-:Y:S01]  /*c780*/  FADD.FTZ R24, R181, R24 ;  /* 0x00000018b5187221 */ /* 0x000fe20000010000 */
[----:B------:R-:W-:Y:S01]  /*c790*/  FADD.FTZ R115, R7, R26 ;  /* 0x0000001a07737221 */ /* 0x000fe20000010000 */
[----:B------:R-:W2:Y:S04]  /*c7a0*/  LD.E R44, desc[UR40][R16.64+0x280] ;  /* 0x00028028102c7980 */ /* 0x000ea8000c101900 */
[----:B------:R-:W2:Y:S01]  /*c7b0*/  LD.E R52, desc[UR40][R16.64+0x294] ;  /* 0x0002942810347980 */ /* 0x000ea2000c101900 */
[----:B------:R-:W0:Y:S03]  /*c7c0*/  MUFU.EX2 R177, R177 ;  /* 0x000000b100b17308 */ /* 0x000e260000000800 */
[----:B------:R-:W2:Y:S04]  /*c7d0*/  LD.E R132, desc[UR40][R16.64+0x3d0] ;  /* 0x0003d02810847980 */ /* 0x000ea8000c101900 */
[----:B------:R-:W2:Y:S01]  /*c7e0*/  LD.E R60, desc[UR40][R16.64+0x2c0] ;  /* 0x0002c028103c7980 */ /* 0x000ea2000c101900 */
[----:B------:R-:W0:Y:S01]  /*c7f0*/  MUFU.EX2 R169, R169 ;  /* 0x000000a900a97308 */ /* 0x000e220000000800 */
[----:B-1----:R-:W-:Y:S01]  /*c800*/  FADD.FTZ R21, R179, R24 ;  /* 0x00000018b3157221 */ /* 0x002fe20000010000 */
[----:B------:R-:W-:Y:S01]  /*c810*/  FADD.FTZ R26, R178, R115 ;  /* 0x00000073b21a7221 */ /* 0x000fe20000010000 */
[----:B------:R-:W2:Y:S04]  /*c820*/  LD.E R78, desc[UR40][R16.64+0x2d4] ;  /* 0x0002d428104e7980 */ /* 0x000ea8000c101900 */
[----:B------:R-:W2:Y:S01]  /*c830*/  LD.E R74, desc[UR40][R16.64+0x2f0] ;  /* 0x0002f028104a7980 */ /* 0x000ea2000c101900 */
[----:B------:R-:W1:Y:S03]  /*c840*/  MUFU.EX2 R182, R182 ;  /* 0x000000b600b67308 */ /* 0x000e660000000800 */
[----:B------:R-:W2:Y:S05]  /*c850*/  LD.E R142, desc[UR40][R16.64+0x3f4] ;  /* 0x0003f428108e7980 */ /* 0x000eaa000c101900 */
[----:B------:R-:W-:Y:S01]  /*c860*/  MUFU.EX2 R164, R164 ;  /* 0x000000a400a47308 */ /* 0x000fe20000000800 */
[----:B------:R1:W-:Y:S04]  /*c870*/  ST.E desc[UR40][R16.64+0x444], R31 ;  /* 0x0004441f10007985 */ /* 0x0003e8000c101928 */
[----:B------:R-:W2:Y:S03]  /*c880*/  LD.E R5, desc[UR40][R16.64+0x238] ;  /* 0x0002382810057980 */ /* 0x000ea6000c101900 */
[----:B------:R-:W1:Y:S01]  /*c890*/  MUFU.EX2 R172, R172 ;  /* 0x000000ac00ac7308 */ /* 0x000e620000000800 */
[----:B0-----:R-:W-:Y:S01]  /*c8a0*/  FADD.FTZ R24, R186, R21 ;  /* 0x00000015ba187221 */ /* 0x001fe20000010000 */
[----:B------:R-:W-:Y:S01]  /*c8b0*/  FADD.FTZ R26, R175, R26 ;  /* 0x0000001aaf1a7221 */ /* 0x000fe20000010000 */
[----:B------:R-:W2:Y:S04]  /*c8c0*/  LD.E R72, desc[UR40][R16.64+0x2f4] ;  /* 0x0002f42810487980 */ /* 0x000ea8000c101900 */
[----:B------:R-:W2:Y:S01]  /*c8d0*/  LD.E R82, desc[UR40][R16.64+0x300] ;  /* 0x0003002810527980 */ /* 0x000ea2000c101900 */
[----:B------:R-:W-:Y:S03]  /*c8e0*/  MUFU.EX2 R170, R170 ;  /* 0x000000aa00aa7308 */ /* 0x000fe60000000800 */
[----:B------:R-:W2:Y:S05]  /*c8f0*/  LD.E R148, desc[UR40][R16.64+0x420] ;  /* 0x0004202810947980 */ /* 0x000eaa000c101900 */
[----:B------:R-:W0:Y:S01]  /*c900*/  MUFU.EX2 R173, R173 ;  /* 0x000000ad00ad7308 */ /* 0x000e220000000800 */
[----:B------:R-:W-:Y:S01]  /*c910*/  FADD.FTZ R21, R177, R24 ;  /* 0x00000018b1157221 */ /* 0x000fe20000010000 */
[----:B------:R-:W-:Y:S01]  /*c920*/  FADD.FTZ R123, R169, R26 ;  /* 0x0000001aa97b7221 */ /* 0x000fe20000010000 */
[----:B------:R-:W2:Y:S04]  /*c930*/  LD.E R80, desc[UR40][R16.64+0x304] ;  /* 0x0003042810507980 */ /* 0x000ea8000c101900 */
[----:B------:R-:W2:Y:S01]  /*c940*/  LD.E R84, desc[UR40][R16.64+0x310] ;  /* 0x0003102810547980 */ /* 0x000ea2000c101900 */
[----:B------:R-:W-:Y:S03]  /*c950*/  MUFU.EX2 R167, R167 ;  /* 0x000000a700a77308 */ /* 0x000fe60000000800 */
[----:B------:R-:W2:Y:S04]  /*c960*/  LD.E R88, desc[UR40][R16.64+0x314] ;  /* 0x0003142810587980 */ /* 0x000ea8000c101900 */
[----:B------:R-:W2:Y:S01]  /*c970*/  LD.E R86, desc[UR40][R16.64+0x320] ;  /* 0x0003202810567980 */ /* 0x000ea2000c101900 */
[----:B------:R-:W0:Y:S01]  /*c980*/  MUFU.EX2 R176, R176 ;  /* 0x000000b000b07308 */ /* 0x000e220000000800 */
[----:B-1----:R-:W-:Y:S01]  /*c990*/  FADD.FTZ R24, R182, R21 ;  /* 0x00000015b6187221 */ /* 0x002fe20000010000 */
[----:B------:R-:W-:Y:S01]  /*c9a0*/  FADD.FTZ R21, R172, R123 ;  /* 0x0000007bac157221 */ /* 0x000fe20000010000 */
[----:B------:R-:W2:Y:S05]  /*c9b0*/  LD.E R29, desc[UR40][R16.64+0x258] ;  /* 0x00025828101d7980 */ /* 0x000eaa000c101900 */
[----:B------:R-:W1:Y:S08]  /*c9c0*/  MUFU.EX2 R161, R161 ;  /* 0x000000a100a17308 */ /* 0x000e700000000800 */
[----:B------:R-:W1:Y:S01]  /*c9d0*/  MUFU.EX2 R171, R171 ;  /* 0x000000ab00ab7308 */ /* 0x000e620000000800 */
[----:B0-----:R-:W-:Y:S01]  /*c9e0*/  FADD.FTZ R129, R173, R24 ;  /* 0x00000018ad817221 */ /* 0x001fe20000010000 */
[----:B------:R-:W-:Y:S01]  /*c9f0*/  FADD.FTZ R26, R170, R21 ;  /* 0x00000015aa1a7221 */ /* 0x000fe20000010000 */
[----:B------:R-:W2:Y:S05]  /*ca00*/  LD.E R31, desc[UR40][R16.64+0x268] ;  /* 0x00026828101f7980 */ /* 0x000eaa000c101900 */
[----:B------:R-:W0:Y:S01]  /*ca10*/  MUFU.EX2 R174, R89 ;  /* 0x0000005900ae7308 */ /* 0x000e220000000800 */
[----:B------:R-:W-:Y:S01]  /*ca20*/  FADD.FTZ R24, R176, R129 ;  /* 0x00000081b0187221 */ /* 0x000fe20000010000 */
[----:B------:R-:W-:Y:S01]  /*ca30*/  FADD.FTZ R26, R167, R26 ;  /* 0x0000001aa71a7221 */ /* 0x000fe20000010000 */
[----:B------:R-:W2:Y:S03]  /*ca40*/  LD.E R73, desc[UR40][R16.64+0x2ec] ;  /* 0x0002ec2810497980 */ /* 0x000ea6000c101900 */
[----:B-1----:R-:W-:Y:S01]  /*ca50*/  FADD.FTZ R137, R161, R26 ;  /* 0x0000001aa1897221 */ /* 0x002fe20000010000 */
[----:B------:R-:W2:Y:S01]  /*ca60*/  LD.E R75, desc[UR40][R16.64+0x2f8] ;  /* 0x0002f828104b7980 */ /* 0x000ea2000c101900 */
[----:B------:R-:W-:Y:S01]  /*ca70*/  FADD.FTZ R135, R171, R24 ;  /* 0x00000018ab877221 */ /* 0x000fe20000010000 */
[----:B------:R1:W-:Y:S01]  /*ca80*/  MUFU.EX2 R168, R105 ;  /* 0x0000006900a87308 */ /* 0x0003e20000000800 */
[----:B------:R-:W-:Y:S01]  /*ca90*/  FADD.FTZ R26, R164, R137 ;  /* 0x00000089a41a7221 */ /* 0x000fe20000010000 */
[----:B------:R-:W2:Y:S04]  /*caa0*/  LD.E R77, desc[UR40][R16.64+0x2fc] ;  /* 0x0002fc28104d7980 */ /* 0x000ea8000c101900 */
[----:B------:R-:W2:Y:S01]  /*cab0*/  LD.E R79, desc[UR40][R16.64+0x308] ;  /* 0x00030828104f7980 */ /* 0x000ea2000c101900 */
[----:B0-----:R-:W-:-:S03]  /*cac0*/  FADD.FTZ R24, R174, R135 ;  /* 0x00000087ae187221 */ /* 0x001fc60000010000 */
[----:B------:R-:W2:Y:S04]  /*cad0*/  LD.E R81, desc[UR40][R16.64+0x30c] ;  /* 0x00030c2810517980 */ /* 0x000ea8000c101900 */
[----:B------:R-:W2:Y:S04]  /*cae0*/  LD.E R89, desc[UR40][R16.64+0x32c] ;  /* 0x00032c2810597980 */ /* 0x000ea8000c101900 */
[----:B------:R-:W2:Y:S04]  /*caf0*/  LD.E R103, desc[UR40][R16.64+0x368] ;  /* 0x0003682810677980 */ /* 0x000ea8000c101900 */
[----:B-1----:R-:W2:Y:S04]  /*cb00*/  LD.E R105, desc[UR40][R16.64+0x36c] ;  /* 0x00036c2810697980 */ /* 0x002ea8000c101900 */
[----:B------:R-:W2:Y:S04]  /*cb10*/  LD.E R109, desc[UR40][R16.64+0x37c] ;  /* 0x00037c28106d7980 */ /* 0x000ea8000c101900 */
[----:B------:R-:W2:Y:S04]  /*cb20*/  LD.E R115, desc[UR40][R16.64+0x398] ;  /* 0x0003982810737980 */ /* 0x000ea8000c101900 */
[----:B------:R-:W2:Y:S04]  /*cb30*/  LD.E R123, desc[UR40][R16.64+0x3bc] ;  /* 0x0003bc28107b7980 */ /* 0x000ea8000c101900 */
[----:B------:R-:W2:Y:S04]  /*cb40*/  LD.E R129, desc[UR40][R16.64+0x3d8] ;  /* 0x0003d82810817980 */ /* 0x000ea8000c101900 */
[----:B------:R-:W2:Y:S04]  /*cb50*/  LD.E R135, desc[UR40][R16.64+0x3e8] ;  /* 0x0003e82810877980 */ /* 0x000ea8000c101900 */
[----:B------:R-:W2:Y:S01]  /*cb60*/  LD.E R137, desc[UR40][R16.64+0x3fc] ;  /* 0x0003fc2810897980 */ /* 0x000ea2000c101900 */
[----:B------:R-:W0:Y:S08]  /*cb70*/  MUFU.EX2 R165, R165 ;  /* 0x000000a500a57308 */ /* 0x000e300000000800 */
[----:B------:R-:W1:Y:S08]  /*cb80*/  MUFU.EX2 R163, R163 ;  /* 0x000000a300a37308 */ /* 0x000e700000000800 */
[----:B------:R-:W1:Y:S01]  /*cb90*/  MUFU.EX2 R166, R166 ;  /* 0x000000a600a67308 */ /* 0x000e620000000800 */
[----:B0-----:R-:W-:-:S07]  /*cba0*/  FADD.FTZ R187, R165, R24 ;  /* 0x00000018a5bb7221 */ /* 0x001fce0000010000 */
[----:B------:R-:W0:Y:S01]  /*cbb0*/  MUFU.EX2 R159, R159 ;  /* 0x0000009f009f7308 */ /* 0x000e220000000800 */
[----:B------:R-:W-:-:S07]  /*cbc0*/  FADD.FTZ R24, R168, R187 ;  /* 0x000000bba8187221 */ /* 0x000fce0000010000 */
[----:B------:R-:W0:Y:S01]  /*cbd0*/  MUFU.EX2 R157, R157 ;  /* 0x0000009d009d7308 */ /* 0x000e220000000800 */
[----:B-1----:R-:W-:-:S07]  /*cbe0*/  FADD.FTZ R187, R163, R24 ;  /* 0x00000018a3bb7221 */ /* 0x002fce0000010000 */
[----:B------:R-:W1:Y:S08]  /*cbf0*/  MUFU.EX2 R162, R162 ;  /* 0x000000a200a27308 */ /* 0x000e700000000800 */
[----:B------:R-:W1:Y:S01]  /*cc00*/  MUFU.EX2 R160, R160 ;  /* 0x000000a000a07308 */ /* 0x000e620000000800 */
[----:B------:R-:W-:-:S07]  /*cc10*/  FADD.FTZ R24, R166, R187 ;  /* 0x000000bba6187221 */ /* 0x000fce0000010000 */
[----:B------:R-:W3:Y:S01]  /*cc20*/  MUFU.EX2 R156, R156 ;  /* 0x0000009c009c7308 */ /* 0x000ee20000000800 */
[----:B0-----:R-:W-:-:S07]  /*cc30*/  FADD.FTZ R189, R159, R26 ;  /* 0x0000001a9fbd7221 */ /* 0x001fce0000010000 */
[----:B------:R-:W0:Y:S01]  /*cc40*/  MUFU.EX2 R21, R228 ;  /* 0x000000e400157308 */ /* 0x000e220000000800 */
[----:B------:R-:W-:-:S07]  /*cc50*/  FADD.FTZ R187, R157, R24 ;  /* 0x000000189dbb7221 */ /* 0x000fce0000010000 */
[----:B------:R-:W0:Y:S01]  /*cc60*/  MUFU.EX2 R19, R19 ;  /* 0x0000001300137308 */ /* 0x000e220000000800 */
[----:B-1----:R-:W-:-:S07]  /*cc70*/  FADD.FTZ R189, R162, R189 ;  /* 0x000000bda2bd7221 */ /* 0x002fce0000010000 */
[----:B------:R-:W1:Y:S01]  /*cc80*/  MUFU.EX2 R158, R158 ;  /* 0x0000009e009e7308 */ /* 0x000e620000000800 */
[----:B------:R-:W-:-:S07]  /*cc90*/  FADD.FTZ R24, R160, R187 ;  /* 0x000000bba0187221 */ /* 0x000fce0000010000 */
[----:B------:R-:W1:Y:S01]  /*cca0*/  MUFU.EX2 R15, R15 ;  /* 0x0000000f000f7308 */ /* 0x000e620000000800 */
[----:B---3--:R-:W-:-:S07]  /*ccb0*/  FADD.FTZ R26, R156, R189 ;  /* 0x000000bd9c1a7221 */ /* 0x008fce0000010000 */
[----:B------:R-:W3:Y:S01]  /*ccc0*/  MUFU.EX2 R13, R13 ;  /* 0x0000000d000d7308 */ /* 0x000ee20000000800 */
[----:B0-----:R-:W-:-:S07]  /*ccd0*/  FADD.FTZ R187, R21, R24 ;  /* 0x0000001815bb7221 */ /* 0x001fce0000010000 */
[----:B------:R-:W0:Y:S01]  /*cce0*/  MUFU.EX2 R20, R20 ;  /* 0x0000001400147308 */ /* 0x000e220000000800 */
[----:B------:R-:W-:-:S07]  /*ccf0*/  FADD.FTZ R26, R19, R26 ;  /* 0x0000001a131a7221 */ /* 0x000fce0000010000 */
[----:B------:R-:W4:Y:S01]  /*cd00*/  MUFU.EX2 R18, R18 ;  /* 0x0000001200127308 */ /* 0x000f220000000800 */
        /* <DEDUP_REMOVED lines=8> */
[----:B----4-:R-:W-:-:S07]  /*cd90*/  FADD.FTZ R24, R18, R187 ;  /* 0x000000bb12187221 */ /* 0x010fce0000010000 */
[----:B------:R-:W4:Y:S01]  /*cda0*/  MUFU.EX2 R8, R8 ;  /* 0x0000000800087308 */ /* 0x000f220000000800 */
[----:B-1----:R-:W-:-:S07]  /*cdb0*/  FADD.FTZ R189, R11, R26 ;  /* 0x0000001a0bbd7221 */ /* 0x002fce0000010000 */
[----:B------:R-:W1:Y:S01]  /*cdc0*/  MUFU.EX2 R9, R9 ;  /* 0x0000000900097308 */ /* 0x000e620000000800 */
[----:B------:R-:W-:Y:S01]  /*cdd0*/  FADD.FTZ R187, R3, R24 ;  /* 0x0000001803bb7221 */ /* 0x000fe20000010000 */
[----:B---3--:R-:W-:-:S03]  /*cde0*/  FADD.FTZ R189, R12, R189 ;  /* 0x000000bd0cbd7221 */ /* 0x008fc60000010000 */
[----:B0-----:R-:W-:Y:S01]  /*cdf0*/  FADD.FTZ R187, R14, R187 ;  /* 0x000000bb0ebb7221 */ /* 0x001fe20000010000 */
[----:B------:R-:W-:Y:S01]  /*ce00*/  FMUL.FTZ R219, R92, R27 ;  /* 0x0000001b5cdb7220 */ /* 0x000fe20000410000 */
[----:B----4-:R-:W-:-:S03]  /*ce10*/  FADD.FTZ R26, R8, R189 ;  /* 0x000000bd081a7221 */ /* 0x010fc60000010000 */
[----:B------:R2:W-:Y:S01]  /*ce20*/  ST.E desc[UR40][R16.64+0x454], R187 ;  /* 0x000454bb10007985 */ /* 0x0005e2000c101928 */
[C---:B------:R-:W-:Y:S01]  /*ce30*/  FMUL.FTZ R217, R25.reuse, R4 ;  /* 0x0000000419d97220 */ /* 0x040fe20000410000 */
[C---:B------:R-:W-:Y:S01]  /*ce40*/  FMUL.FTZ R27, R25.reuse, R30 ;  /* 0x0000001e191b7220 */ /* 0x040fe20000410000 */
[C---:B------:R-:W-:Y:S01]  /*ce50*/  FMUL.FTZ R195, R25.reuse, R32 ;  /* 0x0000002019c37220 */ /* 0x040fe20000410000 */
[----:B------:R-:W-:Y:S01]  /*ce60*/  FMUL.FTZ R203, R25, R28 ;  /* 0x0000001c19cb7220 */ /* 0x000fe20000410000 */
[----:B-1----:R-:W-:Y:S01]  /*ce70*/  FADD.FTZ R189, R9, R26 ;  /* 0x0000001a09bd7221 */ /* 0x002fe20000010000 */
[----:B--2---:R-:W-:-:S04]  /*ce80*/  FMUL.FTZ R187, R25, R36 ;  /* 0x0000002419bb7220 */ /* 0x004fc80000410000 */
        /* <DEDUP_REMOVED lines=11> */
[C---:B---3--:R-:W-:Y:S01]  /*cf40*/  FMUL.FTZ R27, R25.reuse, R46 ;  /* 0x0000002e191b7220 */ /* 0x048fe20000410000 */
[C---:B0-----:R-:W-:Y:S01]  /*cf50*/  FMUL.FTZ R195, R25.reuse, R42 ;  /* 0x0000002a19c37220 */ /* 0x041fe20000410000 */
[C---:B-1----:R-:W-:Y:S01]  /*cf60*/  FMUL.FTZ R203, R25.reuse, R44 ;  /* 0x0000002c19cb7220 */ /* 0x042fe20000410000 */
[C---:B--2---:R-:W-:Y:S01]  /*cf70*/  FMUL.FTZ R187, R25.reuse, R50 ;  /* 0x0000003219bb7220 */ /* 0x044fe20000410000 */
[----:B------:R0:W-:Y:S01]  /*cf80*/  ST.E desc[UR40][R16.64+0x244], R189 ;  /* 0x000244bd10007985 */ /* 0x0001e2000c101928 */
[C---:B------:R-:W-:Y:S01]  /*cf90*/  FMUL.FTZ R221, R25.reuse, R56 ;  /* 0x0000003819dd7220 */ /* 0x040fe20000410000 */
[C---:B------:R-:W-:Y:S02]  /*cfa0*/  FMUL.FTZ R227, R25.reuse, R58 ;  /* 0x0000003a19e37220 */ /* 0x040fe40000410000 */
        /* <DEDUP_REMOVED lines=11> */
[C---:B0-----:R-:W-:Y:S01]  /*d060*/  FMUL.FTZ R27, R25.reuse, R68 ;  /* 0x00000044191b7220 */ /* 0x041fe20000410000 */
[C---:B-1----:R-:W-:Y:S01]  /*d070*/  FMUL.FTZ R195, R25.reuse, R62 ;  /* 0x0000003e19c37220 */ /* 0x042fe20000410000 */
[C---:B--2---:R-:W-:Y:S01]  /*d080*/  FMUL.FTZ R203, R25.reuse, R60 ;  /* 0x0000003c19cb7220 */ /* 0x044fe20000410000 */
[C---:B---3--:R-:W-:Y:S01]  /*d090*/  FMUL.FTZ R187, R25.reuse, R78 ;  /* 0x0000004e19bb7220 */ /* 0x048fe20000410000 */
        /* <DEDUP_REMOVED lines=62> */
[C---:B------:R-:W-:Y:S02]  /*d480*/  FMUL.FTZ R39, R92.reuse, R39 ;  /* 0x000000275c277220 */ /* 0x040fe40000410000 */
        /* <DEDUP_REMOVED lines=146> */
[----:B------:R4:W-:Y:S04]  /*ddb0*/  ST.E desc[UR40][R16.64+0x3e8], R135 ;  /* 0x0003e88710007985 */ /* 0x0009e8000c101928 */
[----:B------:R-:W-:Y:S04]  /*ddc0*/  ST.E desc[UR40][R16.64+0x3ec], R141 ;  /* 0x0003ec8d10007985 */ /* 0x000fe8000c101928 */
        /* <DEDUP_REMOVED lines=1499> */
.L_x_3248:
[----:B------:R-:W-:Y:S05]  /*13b80*/  BSYNC B0 ;  /* 0x0000000000007941 */ /* 0x000fea0003800000 */
.L_x_3247:
[----:B------:R-:W-:Y:S05]  /*13b90*/  @P1 BRA `(.L_x_3249) ;  /* 0xffffff6000901947 */ /* 0x000fea000383ffff */
.L_x_3232:
[----:B------:R-:W-:-:S13]  /*13ba0*/  ISETP.GE.AND P1, PT, R10, UR45, PT ;  /* 0x0000002d0a007c0c */ /* 0x000fda000bf26270 */
[----:B------:R-:W-:Y:S05]  /*13bb0*/  @!P1 BRA `(.L_x_3250) ;  /* 0x000000b000909947 */ /* 0x000fea0003800000 */
[----:B0-----:R0:W5:Y:S02]  /*13bc0*/  LDL.64 R2, [R1+0x178] ;  /* 0x0001780001027983 */ /* 0x0011640000100a00 */
.L_x_3281:
        /* <DEDUP_REMOVED lines=21> */
.L_x_3252:
[----:B------:R-:W-:Y:S05]  /*13d20*/  BSYNC B0 ;  /* 0x0000000000007941 */ /* 0x000fea0003800000 */
.L_x_3251:
        /* <DEDUP_REMOVED lines=13> */
.L_x_3254:
[----:B------:R-:W-:Y:S05]  /*13e00*/  BSYNC B0 ;  /* 0x0000000000007941 */ /* 0x000fea0003800000 */
.L_x_3253:
        /* <DEDUP_REMOVED lines=8> */
.L_x_3256:
[----:B------:R-:W-:Y:S05]  /*13e90*/  BSYNC B0 ;  /* 0x0000000000007941 */ /* 0x000fea0003800000 */
.L_x_3255:
        /* <DEDUP_REMOVED lines=59> */
.L_x_3259:
[----:B------:R-:W-:Y:S05]  /*14250*/  BSYNC B0 ;  /* 0x0000000000007941 */ /* 0x000fea0003800000 */
.L_x_3258:
        /* <DEDUP_REMOVED lines=10> */
.L_x_3261:
[----:B------:R-:W-:Y:S05]  /*14300*/  BSYNC B0 ;  /* 0x0000000000007941 */ /* 0x000fea0003800000 */
.L_x_3260:
[----:B------:R-:W-:Y:S04]  /*14310*/  BSSY B0, `(.L_x_3262) ;  /* 0x0000006000007945 */ /* 0x000fe80003800000 */
[----:B--2---:R-:W-:Y:S05]  /*14320*/  @P1 BRA `(.L_x_3263) ;  /* 0x0000000000101947 */ /* 0x004fea0003800000 */
[----:B-----5:R-:W-:Y:S01]  /*14330*/  IMAD R4, R4, 0x8, R7 ;  /* 0x0000000804047824 */ /* 0x020fe200078e0207 */
[----:B-1----:R-:W-:-:S04]  /*14340*/  SHF.L.U32 R5, R6, 0x1f, RZ ;  /* 0x0000001f06057819 */ /* 0x002fc800000006ff */
[----:B------:R-:W1:Y:S02]  /*14350*/  SYNCS.PHASECHK.TRANS64.TRYWAIT P1, [R4+URZ], R5 ;  /* 0x00000005040075a7 */ /* 0x000e64000802017f */
[----:B-1----:R-:W-:Y:S05]  /*14360*/  @!P1 BRA `(.L_x_3264) ;  /* 0x0000015c00f89947 */ /* 0x002fea0003800000 */
.L_x_3263:
[----:B------:R-:W-:Y:S05]  /*14370*/  BSYNC B0 ;  /* 0x0000000000007941 */ /* 0x000fea0003800000 */
.L_x_3262:
        /* <DEDUP_REMOVED lines=225> */
[-C--:B------:R-:W-:Y:S01]  /*15190*/  FMUL.FTZ R72, R25, R12.reuse ;  /* 0x0000000c19487220 */ /* 0x080fe20000410000 */
[----:B------:R-:W-:-:S03]  /*151a0*/  FMUL.FTZ R25, R34, R12 ;  /* 0x0000000c22197220 */ /* 0x000fc60000410000 */
[----:B------:R-:W-:Y:S02]  /*151b0*/  IMAD.IADD R36, R11, 0x1, -R36 ;  /* 0x000000010b247824 */ /* 0x000fe400078e0a24 */
[-C--:B------:R-:W-:Y:S01]  /*151c0*/  FMUL.FTZ R34, R37, R12.reuse ;  /* 0x0000000c25227220 */ /* 0x080fe20000410000 */
[-C--:B------:R-:W-:Y:S02]  /*151d0*/  FMUL.FTZ R74, R29, R12.reuse ;  /* 0x0000000c1d4a7220 */ /* 0x080fe40000410000 */
[----:B------:R-:W-:Y:S01]  /*151e0*/  SHF.R.S32.HI R37, RZ, 0x1f, R36 ;  /* 0x0000001fff257819 */ /* 0x000fe20000011424 */
[-C--:B------:R-:W-:Y:S01]  /*151f0*/  FMUL.FTZ R29, R38, R12.reuse ;  /* 0x0000000c261d7220 */ /* 0x080fe20000410000 */
[-C--:B------:R-:W-:Y:S01]  /*15200*/  FMUL.FTZ R83, R39, R12.reuse ;  /* 0x0000000c27537220 */ /* 0x080fe20000410000 */
[-C--:B------:R-:W-:Y:S01]  /*15210*/  FMUL.FTZ R40, R40, R12.reuse ;  /* 0x0000000c28287220 */ /* 0x080fe20000410000 */
[----:B------:R-:W-:Y:S01]  /*15220*/  FMUL.FTZ R41, R41, R12 ;  /* 0x0000000c29297220 */ /* 0x000fe20000410000 */
[----:B------:R-:W-:-:S02]  /*15230*/  LEA.HI R39, R37, R36, RZ, 0x2 ;  /* 0x0000002425277211 */ /* 0x000fc400078f10ff */
[----:B------:R-:W-:Y:S01]  /*15240*/  LEA.HI R38, R28, R11, RZ, 0x2 ;  /* 0x0000000b1c267211 */ /* 0x000fe200078f10ff */
[----:B------:R3:W4:Y:S03]  /*15250*/  MUFU.TANH R76, R40 ;  /* 0x00000028004c7308 */ /* 0x0007260000002400 */
[----:B------:R-:W-:-:S05]  /*15260*/  LOP3.LUT R38, R38, 0xfffffffc, RZ, 0xc0, !PT ;  /* 0xfffffffc26267812 */ /* 0x000fca00078ec0ff */
[----:B------:R0:W1:Y:S01]  /*15270*/  MUFU.TANH R78, R41 ;  /* 0x00000029004e7308 */ /* 0x0000620000002400 */
[----:B---3--:R-:W-:Y:S01]  /*15280*/  SHF.R.S32.HI R40, RZ, 0x2, R39 ;  /* 0x00000002ff287819 */ /* 0x008fe20000011427 */
[----:B------:R-:W-:Y:S01]  /*15290*/  IMAD.IADD R11, R11, 0x1, -R38 ;  /* 0x000000010b0b7824 */ /* 0x000fe200078e0a26 */
[----:B------:R-:W-:Y:S02]  /*152a0*/  SHF.R.S32.HI R38, RZ, 0x7, R35 ;  /* 0x00000007ff267819 */ /* 0x000fe40000011423 */
[----:B0-----:R-:W-:Y:S02]  /*152b0*/  SHF.R.S32.HI R41, RZ, 0x1f, R39 ;  /* 0x0000001fff297819 */ /* 0x001fe40000011427 */
[----:B------:R-:W-:Y:S02]  /*152c0*/  LEA.HI R37, R37, R36, RZ, 0x5 ;  /* 0x0000002425257211 */ /* 0x000fe400078f28ff */
[----:B------:R-:W-:Y:S02]  /*152d0*/  LEA.HI R41, R41, R40, RZ, 0x3 ;  /* 0x0000002829297211 */ /* 0x000fe400078f18ff */
[----:B------:R-:W-:-:S02]  /*152e0*/  LEA.HI R35, R35, R38, RZ, 0x1 ;  /* 0x0000002623237211 */ /* 0x000fc400078f08ff */
[----:B------:R-:W-:Y:S02]  /*152f0*/  LOP3.LUT R41, R41, 0xfffffff8, RZ, 0xc0, !PT ;  /* 0xfffffff829297812 */ /* 0x000fe400078ec0ff */
[----:B------:R-:W-:Y:S02]  /*15300*/  SHF.R.S32.HI R37, RZ, 0x5, R37 ;  /* 0x00000005ff257819 */ /* 0x000fe40000011425 */
[----:B------:R-:W-:Y:S01]  /*15310*/  LOP3.LUT R35, R35, 0x3fffffe, RZ, 0xc0, !PT ;  /* 0x03fffffe23237812 */ /* 0x000fe200078ec0ff */
[----:B------:R-:W-:Y:S01]  /*15320*/  IMAD.IADD R41, R40, 0x1, -R41 ;  /* 0x0000000128297824 */ /* 0x000fe200078e0a29 */
        /* <DEDUP_REMOVED lines=119> */
.L_x_3270:
[----:B------:R-:W-:Y:S05]  /*15aa0*/  BSYNC B2 ;  /* 0x0000000000027941 */ /* 0x000fea0003800000 */
.L_x_3269:
[----:B------:R-:W-:Y:S01]  /*15ab0*/  LOP3.LUT R7, RZ, R7, RZ, 0x33, !PT ;  /* 0x00000007ff077212 */ /* 0x000fe200078e33ff */
[----:B------:R-:W-:Y:S06]  /*15ac0*/  BRA `(.L_x_3271) ;  /* 0x0000000000187947 */ /* 0x000fec0003800000 */
.L_x_3268:
[----:B------:R-:W-:-:S13]  /*15ad0*/  ISETP.NE.AND P1, PT, R6, 0x1, PT ;  /* 0x000000010600780c */ /* 0x000fda0003f25270 */
[----:B------:R-:W-:Y:S05]  /*15ae0*/  @!P1 BRA `(.L_x_3271) ;  /* 0x0000000000109947 */ /* 0x000fea0003800000 */
[----:B------:R-:W2:Y:S04]  /*15af0*/  LDL R12, [R194+0x1c] ;  /* 0x00001c00c20c7983 */ /* 0x000ea80000100800 */
[----:B------:R-:W3:Y:S01]  /*15b00*/  LDL R14, [R194+0x20] ;  /* 0x00002000c20e7983 */ /* 0x000ee20000100800 */
[----:B--2---:R-:W-:-:S05]  /*15b10*/  IMAD.HI.U32 R7, R7, R12, RZ ;  /* 0x0000000c07077227 */ /* 0x004fca00078e00ff */
[----:B---3--:R-:W-:-:S07]  /*15b20*/  SHF.R.U32.HI R7, RZ, R14, R7 ;  /* 0x0000000eff077219 */ /* 0x008fce0000011607 */
.L_x_3271:
[----:B------:R-:W-:Y:S05]  /*15b30*/  BSYNC B1 ;  /* 0x0000000000017941 */ /* 0x000fea0003800000 */
.L_x_3267:
[----:B------:R-:W-:-:S05]  /*15b40*/  IMAD R7, R6, R7, R38 ;  /* 0x0000000706077224 */ /* 0x000fca00078e0226 */
[----:B------:R-:W-:Y:S02]  /*15b50*/  VIMNMX R8, R8, R7, !PT ;  /* 0x0000000708087248 */ /* 0x000fe40007fe0100 */
[----:B------:R-:W-:-:S07]  /*15b60*/  VIADDMNMX R9, R7, R6, R9, PT ;  /* 0x0000000607097246 */ /* 0x000fce0003800109 */
.L_x_3266:
[----:B------:R-:W-:Y:S05]  /*15b70*/  BSYNC B0 ;  /* 0x0000000000007941 */ /* 0x000fea0003800000 */
.L_x_3265:
[C---:B------:R-:W-:Y:S01]  /*15b80*/  ISETP.GE.AND P1, PT, R36.reuse, 0x2, PT ;  /* 0x000000022400780c */ /* 0x040fe20003f26270 */
[----:B------:R-:W0:Y:S01]  /*15b90*/  SHFL.IDX PT, R40, R40, 0x1, 0x1c1f ;  /* 0x003c1f0028287f89 */ /* 0x000e2200000e0000 */
[----:B------:R-:W-:Y:S01]  /*15ba0*/  ISETP.GE.AND P5, PT, R36, 0xa, PT ;  /* 0x0000000a2400780c */ /* 0x000fe20003fa6270 */
        /* <DEDUP_REMOVED lines=41> */
[----:B-1----:R-:W-:Y:S02]  /*15e40*/  FSEL R59, R78, -INF , !P3 ;  /* 0xff8000004e3b7808 */ /* 0x002fe40005800000 */
        /* <DEDUP_REMOVED lines=70> */
[----:B0-----:R-:W-:-:S03]  /*162b0*/  IMAD.IADD R8, R11, 0x1, R40 ;  /* 0x000000010b087824 */ /* 0x001fc600078e0228 */
[----:B------:R-:W-:Y:S01]  /*162c0*/  ISETP.LT.OR P6, PT, R9, 0x5a, P6 ;  /* 0x0000005a0900780c */ /* 0x000fe200037c1670 */
[----:B------:R-:W-:-:S03]  /*162d0*/  IMAD.IADD R9, R18, 0x1, R40 ;  /* 0x0000000112097824 */ /* 0x000fc600078e0228 */
        /* <DEDUP_REMOVED lines=15> */
.L_x_3277:
[----:B------:R-:W-:Y:S05]  /*163d0*/  BSYNC B2 ;  /* 0x0000000000027941 */ /* 0x000fea0003800000 */
.L_x_3276:
[----:B------:R-:W-:Y:S01]  /*163e0*/  LOP3.LUT R5, RZ, R5, RZ, 0x33, !PT ;  /* 0x00000005ff057212 */ /* 0x000fe200078e33ff */
[----:B------:R-:W-:Y:S06]  /*163f0*/  BRA `(.L_x_3278) ;  /* 0x0000000000187947 */ /* 0x000fec0003800000 */
.L_x_3275:
[----:B------:R-:W-:-:S13]  /*16400*/  ISETP.NE.AND P6, PT, R6, 0x1, PT ;  /* 0x000000010600780c */ /* 0x000fda0003fc5270 */
[----:B------:R-:W-:Y:S05]  /*16410*/  @!P6 BRA `(.L_x_3278) ;  /* 0x000000000010e947 */ /* 0x000fea0003800000 */
[----:B------:R-:W2:Y:S04]  /*16420*/  LDL R4, [R194+0x1c] ;  /* 0x00001c00c2047983 */ /* 0x000ea80000100800 */
[----:B------:R-:W3:Y:S01]  /*16430*/  LDL R12, [R194+0x20] ;  /* 0x00002000c20c7983 */ /* 0x000ee20000100800 */
[----:B--2---:R-:W-:-:S05]  /*16440*/  IMAD.HI.U32 R5, R5, R4, RZ ;  /* 0x0000000405057227 */ /* 0x004fca00078e00ff */
[----:B---3--:R-:W-:-:S07]  /*16450*/  SHF.R.U32.HI R5, RZ, R12, R5 ;  /* 0x0000000cff057219 */ /* 0x008fce0000011605 */
.L_x_3278:
[----:B------:R-:W-:Y:S05]  /*16460*/  BSYNC B1 ;  /* 0x0000000000017941 */ /* 0x000fea0003800000 */
.L_x_3274:
[----:B------:R-:W-:-:S05]  /*16470*/  IMAD R5, R6, R5, R38 ;  /* 0x0000000506057224 */ /* 0x000fca00078e0226 */
[----:B------:R-:W-:Y:S02]  /*16480*/  VIADDMNMX R9, R5, R6, R9, PT ;  /* 0x0000000605097246 */ /* 0x000fe40003800109 */
[----:B------:R-:W-:-:S07]  /*16490*/  VIMNMX R8, R8, R5, !PT ;  /* 0x0000000508087248 */ /* 0x000fce0007fe0100 */
.L_x_3273:
[----:B------:R-:W-:Y:S05]  /*164a0*/  BSYNC B0 ;  /* 0x0000000000007941 */ /* 0x000fea0003800000 */
.L_x_3272:
        /* <DEDUP_REMOVED lines=12> */
[----:B------:R-:W4:Y:S01]  /*16570*/  LD.E R20, desc[UR40][R16.64+0x450] ;  /* 0x0004502810147980 */ /* 0x000f22000c101900 */
        /* <DEDUP_REMOVED lines=141> */
[----:B------:R-:W-:Y:S02]  /*16e50*/  FMNMX.FTZ R12, R87, R12, !PT ;  /* 0x0000000c570c7209 */ /* 0x000fe40007810000 */
[----:B------:R-:W-:Y:S02]  /*16e60*/  ISETP.NE.AND P6, PT, R24, RZ, PT ;  /* 0x000000ff1800720c */ /* 0x000fe40003fc5270 */
[----:B------:R-:W-:Y:S01]  /*16e70*/  FMNMX.FTZ R12, R85, R12, !PT ;  /* 0x0000000c550c7209 */ /* 0x000fe20007810000 */
[----:B------:R-:W2:Y:S03]  /*16e80*/  LD.E R24, desc[UR40][R16.64+0x424] ;  /* 0x0004242810187980 */ /* 0x000ea6000c101900 */
        /* <DEDUP_REMOVED lines=20> */
[----:B------:R-:W-:-:S05]  /*16fd0*/  FMNMX.FTZ R13, R57, R12, !PT ;  /* 0x0000000c390d7209 */ /* 0x000fca0007810000 */
[----:B------:R-:W0:Y:S02]  /*16fe0*/  SHFL.BFLY PT, R12, R13, 0x2, 0x1f ;  /* 0x0c401f000d0c7f89 */ /* 0x000e2400000e0000 */
[----:B0-----:R-:W-:Y:S02]  /*16ff0*/  FMNMX.FTZ R14, R13, R12, !PT ;  /* 0x0000000c0d0e7209 */ /* 0x001fe40007810000 */
        /* <DEDUP_REMOVED lines=15> */
[----:B------:R-:W-:Y:S02]  /*170f0*/  ISETP.GT.AND P1, PT, R8, 0x48, !P1 ;  /* 0x000000480800780c */ /* 0x000fe40004f24270 */
[----:B------:R-:W-:Y:S02]  /*17100*/  FMNMX.FTZ R12, R99, R12, !PT ;  /* 0x0000000c630c7209 */ /* 0x000fe40007810000 */
[----:B------:R-:W-:Y:S02]  /*17110*/  ISETP.LT.OR P1, PT, R9, 0x49, P1 ;  /* 0x000000490900780c */ /* 0x000fe40000f21670 */
[----:B------:R-:W-:Y:S02]  /*17120*/  FMNMX.FTZ R12, R97, R12, !PT ;  /* 0x0000000c610c7209 */ /* 0x000fe40007810000 */
[----:B------:R-:W-:-:S02]  /*17130*/  ISETP.LT.OR P2, PT, R9, 0x4a, P2 ;  /* 0x0000004a0900780c */ /* 0x000fc40001741670 */
[----:B------:R-:W-:Y:S02]  /*17140*/  FSEL R103, R27, -INF , !P1 ;  /* 0xff8000001b677808 */ /* 0x000fe40004800000 */
[----:B------:R-:W-:Y:S02]  /*17150*/  FMNMX.FTZ R12, R93, R12, !PT ;  /* 0x0000000c5d0c7209 */ /* 0x000fe40007810000 */
[----:B------:R-:W-:Y:S02]  /*17160*/  FSEL R107, R107, -INF , !P3 ;  /* 0xff8000006b6b7808 */ /* 0x000fe40005800000 */
[----:B------:R-:W-:Y:S02]  /*17170*/  ISETP.LT.OR P5, PT, R9, 0x59, P5 ;  /* 0x000000590900780c */ /* 0x000fe40002fa1670 */
[----:B------:R-:W-:Y:S01]  /*17180*/  FSEL R109, R109, -INF , !P4 ;  /* 0xff8000006d6d7808 */ /* 0x000fe20006000000 */
[----:B------:R0:W-:Y:S01]  /*17190*/  ST.E desc[UR40][R16.64+0x440], R13 ;  /* 0x0004400d10007985 */ /* 0x0001e2000c101928 */
[----:B------:R-:W-:-:S02]  /*171a0*/  FSEL R105, R28, -INF , !P2 ;  /* 0xff8000001c697808 */ /* 0x000fc40005000000 */
[----:B------:R-:W-:Y:S01]  /*171b0*/  FMNMX.FTZ R12, R103, R12, !PT ;  /* 0x0000000c670c7209 */ /* 0x000fe20007810000 */
[----:B------:R-:W1:Y:S03]  /*171c0*/  SHFL.BFLY PT, R25, R14, 0x1, 0x1f ;  /* 0x0c201f000e197f89 */ /* 0x000e6600000e0000 */
[----:B------:R-:W-:Y:S01]  /*171d0*/  FMNMX.FTZ R12, R105, R12, !PT ;  /* 0x0000000c690c7209 */ /* 0x000fe20007810000 */
[----:B------:R-:W5:Y:S01]  /*171e0*/  LD.E R27, desc[UR40][R16.64+0x234] ;  /* 0x00023428101b7980 */ /* 0x000f62000c101900 */
[----:B------:R-:W-:Y:S02]  /*171f0*/  ISETP.GT.AND P1, PT, R8, 0x59, !P6 ;  /* 0x000000590800780c */ /* 0x000fe40007724270 */
[----:B------:R-:W-:Y:S01]  /*17200*/  FMNMX.FTZ R12, R107, R12, !PT ;  /* 0x0000000c6b0c7209 */ /* 0x000fe20007810000 */
[----:B------:R-:W2:Y:S01]  /*17210*/  LD.E R28, desc[UR40][R16.64+0x240] ;  /* 0x00024028101c7980 */ /* 0x000ea2000c101900 */
[----:B------:R-:W-:-:S02]  /*17220*/  ISETP.LT.OR P1, PT, R9, 0x5a, P1 ;  /* 0x0000005a0900780c */ /* 0x000fc40000f21670 */
[----:B------:R-:W-:Y:S01]  /*17230*/  FSEL R111, R111, -INF , !P5 ;  /* 0xff8000006f6f7808 */ /* 0x000fe20006800000 */
[----:B------:R-:W5:Y:S01]  /*17240*/  LD.E R9, desc[UR40][R16.64+0x454] ;  /* 0x0004542810097980 */ /* 0x000f62000c101900 */
[----:B------:R-:W-:Y:S02]  /*17250*/  FMNMX.FTZ R12, R109, R12, !PT ;  /* 0x0000000c6d0c7209 */ /* 0x000fe40007810000 */
[----:B------:R-:W-:Y:S02]  /*17260*/  FSEL R113, R113, -INF , !P1 ;  /* 0xff80000071717808 */ /* 0x000fe40004800000 */
[----:B------:R-:W-:-:S04]  /*17270*/  FMNMX.FTZ R12, R111, R12, !PT ;  /* 0x0000000c6f0c7209 */ /* 0x000fc80007810000 */
[----:B0-----:R-:W-:-:S05]  /*17280*/  FMNMX.FTZ R13, R113, R12, !PT ;  /* 0x0000000c710d7209 */ /* 0x001fca0007810000 */
[----:B------:R-:W-:Y:S04]  /*17290*/  ST.E desc[UR40][R16.64+0x444], R13 ;  /* 0x0004440d10007985 */ /* 0x000fe8000c101928 */
[----:B------:R-:W3:Y:S01]  /*172a0*/  LD.E R8, desc[UR40][R16.64+0x444] ;  /* 0x0004442810087980 */ /* 0x000ee2000c101900 */
[----:B-1----:R-:W-:-:S05]  /*172b0*/  FMNMX.FTZ R25, R14, R25, !PT ;  /* 0x000000190e197209 */ /* 0x002fca0007810000 */
[----:B------:R0:W-:Y:S04]  /*172c0*/  ST.E desc[UR40][R16.64+0x440], R25 ;  /* 0x0004401910007985 */ /* 0x0001e8000c101928 */
[----:B------:R-:W4:Y:S04]  /*172d0*/  LD.E R115, desc[UR40][R16.64+0x440] ;  /* 0x0004402810737980 */ /* 0x000f28000c101900 */
[----:B0-----:R-:W2:Y:S04]  /*172e0*/  LD.E R25, desc[UR40][R16.64+0x42c] ;  /* 0x00042c2810197980 */ /* 0x001ea8000c101900 */
[----:B---3--:R-:W0:Y:S02]  /*172f0*/  SHFL.BFLY PT, R13, R8, 0x2, 0x1f ;  /* 0x0c401f00080d7f89 */ /* 0x008e2400000e0000 */
[----:B0-----:R-:W-:-:S05]  /*17300*/  FMNMX.FTZ R13, R8, R13, !PT ;  /* 0x0000000d080d7209 */ /* 0x001fca0007810000 */
[----:B------:R-:W0:Y:S01]  /*17310*/  SHFL.BFLY PT, R8, R13, 0x1, 0x1f ;  /* 0x0c201f000d087f89 */ /* 0x000e2200000e0000 */
[C---:B----4-:R-:W-:Y:S01]  /*17320*/  FMUL.FTZ R12, R115.reuse, R116 ;  /* 0x00000074730c7220 */ /* 0x050fe20000410000 */
[----:B------:R-:W-:-:S04]  /*17330*/  FSETP.NEU.FTZ.AND P1, PT, R115, -INF , PT ;  /* 0xff8000007300780b */ /* 0x000fc80003f3d000 */
[----:B------:R-:W-:Y:S02]  /*17340*/  FSEL R12, R12, RZ, P1 ;  /* 0x000000ff0c0c7208 */ /* 0x000fe40000800000 */
[----:B------:R-:W-:-:S03]  /*17350*/  FSEL R115, R115, RZ, P1 ;  /* 0x000000ff73737208 */ /* 0x000fc60000800000 */
        /* <DEDUP_REMOVED lines=24> */
[----:B------:R-:W-:Y:S01]  /*174e0*/  FADD.FTZ R115, R4, -R115 ;  /* 0x8000007304737221 */ /* 0x000fe20000010000 */
[----:B0-----:R-:W-:Y:S01]  /*174f0*/  FMNMX.FTZ R57, R13, R8, !PT ;  /* 0x000000080d397209 */ /* 0x001fe20007810000 */
[----:B------:R-:W-:Y:S01]  /*17500*/  MUFU.EX2 R187, R187 ;  /* 0x000000bb00bb7308 */ /* 0x000fe20000000800 */
[----:B------:R-:W3:Y:S01]  /*17510*/  LD.E R33, desc[UR40][R16.64+0x264] ;  /* 0x0002642810217980 */ /* 0x000ee2000c101900 */
[-C--:B------:R-:W-:Y:S01]  /*17520*/  FMUL.FTZ R63, R115, R116.reuse ;  /* 0x00000074733f7220 */ /* 0x080fe20000410000 */
[C---:B------:R-:W-:Y:S01]  /*17530*/  FSETP.NEU.FTZ.AND P1, PT, R57.reuse, -INF , PT ;  /* 0xff8000003900780b */ /* 0x040fe20003f3d000 */
[C---:B------:R-:W-:Y:S01]  /*17540*/  FMUL.FTZ R8, R57.reuse, R116 ;  /* 0x0000007439087220 */ /* 0x040fe20000410000 */
[----:B------:R-:W4:Y:S03]  /*17550*/  LD.E R35, desc[UR40][R16.64+0x274] ;  /* 0x0002742810237980 */ /* 0x000f26000c101900 */
[----:B------:R-:W0:Y:S01]  /*17560*/  MUFU.EX2 R63, R63 ;  /* 0x0000003f003f7308 */ /* 0x000e220000000800 */
[----:B------:R-:W-:Y:S01]  /*17570*/  FSEL R118, R8, RZ, P1 ;  /* 0x000000ff08767208 */ /* 0x000fe20000800000 */
[----:B------:R-:W4:Y:S01]  /*17580*/  LD.E R4, desc[UR40][R16.64+0x300] ;  /* 0x0003002810047980 */ /* 0x000f22000c101900 */
[----:B------:R-:W-:-:S03]  /*17590*/  FSEL R8, R57, RZ, P1 ;  /* 0x000000ff39087208 */ /* 0x000fc60000800000 */
[----:B------:R-:W4:Y:S02]  /*175a0*/  LD.E R87, desc[UR40][R16.64+0x288] ;  /* 0x0002882810577980 */ /* 0x000f24000c101900 */
[----:B------:R-:W1:Y:S01]  /*175b0*/  MUFU.EX2 R152, R152 ;  /* 0x0000009800987308 */ /* 0x000e620000000800 */
[----:B------:R-:W-:Y:S01]  /*175c0*/  FADD.FTZ R115, R5, -R8 ;  /* 0x8000000805737221 */ /* 0x000fe20000010000 */
[-CC-:B------:R-:W-:Y:S01]  /*175d0*/  FFMA.FTZ R171, R11, R116.reuse, -R118.reuse ;  /* 0x000000740bab7223 */ /* 0x180fe20000010876 */
        /* <DEDUP_REMOVED lines=22> */
[-CC-:B-----5:R-:W-:Y:S01]  /*17740*/  FFMA.FTZ R12, R109, R116.reuse, -R118.reuse ;  /* 0x000000746d0c7223 */ /* 0x1a0fe20000010876 */
[-CC-:B------:R-:W-:Y:S01]  /*17750*/  FFMA.FTZ R8, R111, R116.reuse, -R118.reuse ;  /* 0x000000746f087223 */ /* 0x180fe20000010876 */
[----:B------:R-:W-:Y:S01]  /*17760*/  FFMA.FTZ R118, R113, R116, -R118 ;  /* 0x0000007471767223 */ /* 0x000fe20000010876 */
[----:B------:R-:W-:Y:S01]  /*17770*/  FMUL.FTZ R116, R116, R115 ;  /* 0x0000007374747220 */ /* 0x000fe20000410000 */
[----:B------:R-:W5:Y:S01]  /*17780*/  MUFU.EX2 R153, R153 ;  /* 0x0000009900997308 */ /* 0x000f620000000800 */
[----:B0-----:R-:W-:Y:S01]  /*17790*/  FFMA.FTZ R121, R63, R20, R187 ;  /* 0x000000143f797223 */ /* 0x001fe200000100bb */
[----:B------:R-:W4:Y:S04]  /*177a0*/  LD.E R37, desc[UR40][R16.64+0x284] ;  /* 0x0002842810257980 */ /* 0x000f28000c101900 */
[----:B------:R-:W4:Y:S02]  /*177b0*/  LD.E R39, desc[UR40][R16.64+0x294] ;  /* 0x0002942810277980 */ /* 0x000f24000c101900 */
[----:B------:R-:W-:Y:S01]  /*177c0*/  MUFU.EX2 R182, R182 ;  /* 0x000000b600b67308 */ /* 0x000fe20000000800 */
[----:B-1----:R-:W-:Y:S01]  /*177d0*/  FADD.FTZ R121, R152, R121 ;  /* 0x0000007998797221 */ /* 0x002fe20000010000 */
[----:B------:R-:W4:Y:S04]  /*177e0*/  LD.E R41, desc[UR40][R16.64+0x2a4] ;  /* 0x0002a42810297980 */ /* 0x000f28000c101900 */
[----:B------:R-:W4:Y:S02]  /*177f0*/  LD.E R43, desc[UR40][R16.64+0x2b4] ;  /* 0x0002b428102b7980 */ /* 0x000f24000c101900 */
[----:B------:R-:W-:Y:S02]  /*17800*/  MUFU.EX2 R6, R6 ;  /* 0x0000000600067308 */ /* 0x000fe40000000800 */
[----:B------:R-:W4:Y:S04]  /*17810*/  LD.E R5, desc[UR40][R16.64+0x24c] ;  /* 0x00024c2810057980 */ /* 0x000f28000c101900 */
[----:B------:R-:W4:Y:S02]  /*17820*/  LD.E R45, desc[UR40][R16.64+0x2c4] ;  /* 0x0002c428102d7980 */ /* 0x000f24000c101900 */
[----:B------:R-:W0:Y:S01]  /*17830*/  MUFU.EX2 R116, R116 ;  /* 0x0000007400747308 */ /* 0x000e220000000800 */
[----:B--2---:R-:W-:Y:S01]  /*17840*/  FADD.FTZ R20, R154, R121 ;  /* 0x000000799a147221 */ /* 0x004fe20000010000 */
[----:B------:R-:W2:Y:S04]  /*17850*/  LD.E R47, desc[UR40][R16.64+0x2d4] ;  /* 0x0002d428102f7980 */ /* 0x000ea8000c101900 */
[----:B------:R-:W2:Y:S02]  /*17860*/  LD.E R49, desc[UR40][R16.64+0x2e4] ;  /* 0x0002e42810317980 */ /* 0x000ea4000c101900 */
[----:B------:R-:W-:Y:S02]  /*17870*/  MUFU.EX2 R7, R7 ;  /* 0x0000000700077308 */ /* 0x000fe40000000800 */
[----:B------:R-:W2:Y:S04]  /*17880*/  LD.E R51, desc[UR40][R16.64+0x2f4] ;  /* 0x0002f42810337980 */ /* 0x000ea8000c101900 */
[----:B------:R-:W2:Y:S02]  /*17890*/  LD.E R53, desc[UR40][R16.64+0x310] ;  /* 0x0003102810357980 */ /* 0x000ea4000c101900 */
[----:B------:R-:W1:Y:S01]  /*178a0*/  MUFU.EX2 R183, R183 ;  /* 0x000000b700b77308 */ /* 0x000e620000000800 */
[----:B-----5:R-:W-:Y:S01]  /*178b0*/  FADD.FTZ R139, R153, R20 ;  /* 0x00000014998b7221 */ /* 0x020fe20000010000 */
[----:B------:R-:W5:Y:S04]  /*178c0*/  LD.E R55, desc[UR40][R16.64+0x320] ;  /* 0x0003202810377980 */ /* 0x000f68000c101900 */
[----:B------:R-:W5:Y:S02]  /*178d0*/  LD.E R59, desc[UR40][R16.64+0x334] ;  /* 0x00033428103b7980 */ /* 0x000f64000c101900 */
[----:B------:R-:W-:Y:S02]  /*178e0*/  MUFU.EX2 R179, R179 ;  /* 0x000000b300b37308 */ /* 0x000fe40000000800 */
[----:B------:R-:W5:Y:S04]  /*178f0*/  LD.E R61, desc[UR40][R16.64+0x344] ;  /* 0x00034428103d7980 */ /* 0x000f68000c101900 */
[----:B------:R-:W5:Y:S02]  /*17900*/  LD.E R75, desc[UR40][R16.64+0x258] ;  /* 0x00025828104b7980 */ /* 0x000f64000c101900 */
[----:B------:R-:W1:Y:S01]  /*17910*/  MUFU.EX2 R155, R155 ;  /* 0x0000009b009b7308 */ /* 0x000e620000000800 */
[----:B0-----:R-:W-:Y:S01]  /*17920*/  FFMA.FTZ R20, R116, R9, R6 ;  /* 0x0000000974147223 */ /* 0x001fe20000010006 */
[----:B------:R-:W-:Y:S01]  /*17930*/  FADD.FTZ R122, R182, R139 ;  /* 0x0000008bb67a7221 */ /* 0x000fe20000010000 */
[----:B------:R-:W5:Y:S04]  /*17940*/  LD.E R69, desc[UR40][R16.64+0x238] ;  /* 0x0002382810457980 */ /* 0x000f68000c101900 */
[----:B------:R-:W5:Y:S01]  /*17950*/  LD.E R67, desc[UR40][R16.64+0x23c] ;  /* 0x00023c2810437980 */ /* 0x000f62000c101900 */
[----:B------:R-:W-:Y:S03]  /*17960*/  MUFU.EX2 R180, R180 ;  /* 0x000000b400b47308 */ /* 0x000fe60000000800 */
[----:B------:R-:W5:Y:S04]  /*17970*/  LD.E R81, desc[UR40][R16.64+0x25c] ;  /* 0x00025c2810517980 */ /* 0x000f68000c101900 */
[----:B------:R-:W5:Y:S01]  /*17980*/  LD.E R79, desc[UR40][R16.64+0x268] ;  /* 0x00026828104f7980 */ /* 0x000f62000c101900 */
[----:B------:R-:W0:Y:S01]  /*17990*/  MUFU.EX2 R188, R188 ;  /* 0x000000bc00bc7308 */ /* 0x000e220000000800 */
[----:B-1----:R-:W-:Y:S01]  /*179a0*/  FADD.FTZ R20, R183, R20 ;  /* 0x00000014b7147221 */ /* 0x002fe20000010000 */
[----:B------:R-:W-:Y:S01]  /*179b0*/  FADD.FTZ R122, R7, R122 ;  /* 0x0000007a077a7221 */ /* 0x000fe20000010000 */
[----:B------:R-:W5:Y:S04]  /*179c0*/  LD.E R65, desc[UR40][R16.64+0x248] ;  /* 0x0002482810417980 */ /* 0x000f68000c101900 */
[----:B------:R-:W5:Y:S01]  /*179d0*/  LD.E R77, desc[UR40][R16.64+0x26c] ;  /* 0x00026c28104d7980 */ /* 0x000f62000c101900 */
[----:B------:R-:W-:Y:S03]  /*179e0*/  MUFU.EX2 R176, R176 ;  /* 0x000000b000b07308 */ /* 0x000fe60000000800 */
[----:B------:R-:W5:Y:S04]  /*179f0*/  LD.E R73, desc[UR40][R16.64+0x278] ;  /* 0x0002782810497980 */ /* 0x000f68000c101900 */
[----:B------:R-:W5:Y:S01]  /*17a00*/  LD.E R85, desc[UR40][R16.64+0x28c] ;  /* 0x00028c2810557980 */ /* 0x000f62000c101900 */
[----:B------:R-:W1:Y:S01]  /*17a10*/  MUFU.EX2 R181, R181 ;  /* 0x000000b500b57308 */ /* 0x000e620000000800 */
[----:B------:R-:W-:Y:S01]  /*17a20*/  FADD.FTZ R9, R155, R20 ;  /* 0x000000149b097221 */ /* 0x000fe20000010000 */
[----:B------:R-:W-:Y:S01]  /*17a30*/  FADD.FTZ R147, R179, R122 ;  /* 0x0000007ab3937221 */ /* 0x000fe20000010000 */
[----:B------:R-:W5:Y:S05]  /*17a40*/  LD.E R71, desc[UR40][R16.64+0x27c] ;  /* 0x00027c2810477980 */ /* 0x000f6a000c101900 */
[----:B------:R-:W-:Y:S08]  /*17a50*/  MUFU.EX2 R175, R175 ;  /* 0x000000af00af7308 */ /* 0x000ff00000000800 */
[----:B------:R-:W1:Y:S01]  /*17a60*/  MUFU.EX2 R186, R186 ;  /* 0x000000ba00ba7308 */ /* 0x000e620000000800 */
[----:B0-----:R-:W-:Y:S01]  /*17a70*/  FADD.FTZ R20, R188, R9 ;  /* 0x00000009bc147221 */ /* 0x001fe20000010000 */
[----:B------:R-:W-:Y:S01]  /*17a80*/  FADD.FTZ R151, R180, R147 ;  /* 0x00000093b4977221 */ /* 0x000fe20000010000 */
[----:B------:R-:W5:Y:S05]  /*17a90*/  LD.E R83, desc[UR40][R16.64+0x298] ;  /* 0x0002982810537980 */ /* 0x000f6a000c101900 */
[----:B------:R-:W-:Y:S08]  /*17aa0*/  MUFU.EX2 R174, R174 ;  /* 0x000000ae00ae7308 */ /* 0x000ff00000000800 */
[----:B------:R-:W0:Y:S01]  /*17ab0*/  MUFU.EX2 R177, R177 ;  /* 0x000000b100b17308 */ /* 0x000e220000000800 */
[----:B-1----:R-:W-:Y:S01]  /*17ac0*/  FADD.FTZ R9, R181, R20 ;  /* 0x00000014b5097221 */ /* 0x002fe20000010000 */
[----:B------:R-:W-:Y:S01]  /*17ad0*/  FADD.FTZ R122, R176, R151 ;  /* 0x00000097b07a7221 */ /* 0x000fe20000010000 */
[----:B------:R-:W5:Y:S05]  /*17ae0*/  LD.E R97, desc[UR40][R16.64+0x29c] ;  /* 0x00029c2810617980 */ /* 0x000f6a000c101900 */
[----:B------:R-:W-:Y:S08]  /*17af0*/  MUFU.EX2 R173, R173 ;  /* 0x000000ad00ad7308 */ /* 0x000ff00000000800 */
        /* <DEDUP_REMOVED lines=24> */
[----:B------:R-:W0:Y:S08]  /*17c80*/  MUFU.EX2 R160, R160 ;  /* 0x000000a000a07308 */ /* 0x000e300000000800 */
[----:B------:R-:W0:Y:S01]  /*17c90*/  MUFU.EX2 R163, R163 ;  /* 0x000000a300a37308 */ /* 0x000e220000000800 */
[----:B-1----:R-:W-:Y:S01]  /*17ca0*/  FADD.FTZ R9, R169, R20 ;  /* 0x00000014a9097221 */ /* 0x002fe20000010000 */
[----:B------:R-:W-:Y:S01]  /*17cb0*/  FADD.FTZ R229, R165, R122 ;  /* 0x0000007aa5e57221 */ /* 0x000fe20000010000 */
[----:B------:R-:W5:Y:S02]  /*17cc0*/  LD.E R115, desc[UR40][R16.64+0x2dc] ;  /* 0x0002dc2810737980 */ /* 0x000f64000c101900 */
[----:B------:R-:W-:Y:S01]  /*17cd0*/  FADD.FTZ R126, R170, R9 ;  /* 0x00000009aa7e7221 */ /* 0x000fe20000010000 */
[----:B------:R-:W-:Y:S01]  /*17ce0*/  FADD.FTZ R128, R166, R229 ;  /* 0x000000e5a6807221 */ /* 0x000fe20000010000 */
[----:B------:R-:W5:Y:S03]  /*17cf0*/  LD.E R113, desc[UR40][R16.64+0x2e8] ;  /* 0x0002e82810717980 */ /* 0x000f66000c101900 */
[----:B0-----:R-:W-:Y:S01]  /*17d00*/  FADD.FTZ R138, R160, R128 ;  /* 0x00000080a08a7221 */ /* 0x001fe20000010000 */
        /* <DEDUP_REMOVED lines=17> */
[----:B------:R-:W0:Y:S08]  /*17e20*/  MUFU.EX2 R164, R164 ;  /* 0x000000a400a47308 */ /* 0x000e300000000800 */
[----:B------:R-:W1:Y:S08]  /*17e30*/  MUFU.EX2 R159, R159 ;  /* 0x0000009f009f7308 */ /* 0x000e700000000800 */
[----:B------:R-:W3:Y:S08]  /*17e40*/  MUFU.EX2 R161, R161 ;  /* 0x000000a100a17308 */ /* 0x000ef00000000800 */
[----:B------:R-:W4:Y:S08]  /*17e50*/  MUFU.EX2 R157, R157 ;  /* 0x0000009d009d7308 */ /* 0x000f300000000800 */
[----:B------:R-:W-:Y:S08]  /*17e60*/  MUFU.EX2 R162, R162 ;  /* 0x000000a200a27308 */ /* 0x000ff00000000800 */
[----:B------:R-:W2:Y:S01]  /*17e70*/  MUFU.EX2 R158, R158 ;  /* 0x0000009e009e7308 */ /* 0x000ea20000000800 */
[----:B0-----:R-:W-:Y:S01]  /*17e80*/  FADD.FTZ R136, R164, R9 ;  /* 0x00000009a4887221 */ /* 0x001fe20000010000 */
[----:B-1----:R-:W-:-:S06]  /*17e90*/  FADD.FTZ R138, R159, R138 ;  /* 0x0000008a9f8a7221 */ /* 0x002fcc0000010000 */
[----:B------:R-:W-:Y:S08]  /*17ea0*/  MUFU.EX2 R21, R21 ;  /* 0x0000001500157308 */ /* 0x000ff00000000800 */
[----:B------:R-:W0:Y:S01]  /*17eb0*/  MUFU.EX2 R15, R15 ;  /* 0x0000000f000f7308 */ /* 0x000e220000000800 */
[----:B---3--:R-:W-:Y:S01]  /*17ec0*/  FADD.FTZ R9, R161, R136 ;  /* 0x00000088a1097221 */ /* 0x008fe20000010000 */
[----:B----4-:R-:W-:-:S06]  /*17ed0*/  FADD.FTZ R138, R157, R138 ;  /* 0x0000008a9d8a7221 */ /* 0x010fcc0000010000 */
[----:B------:R-:W1:Y:S08]  /*17ee0*/  MUFU.EX2 R156, R156 ;  /* 0x0000009c009c7308 */ /* 0x000e700000000800 */
[----:B------:R-:W3:Y:S01]  /*17ef0*/  MUFU.EX2 R18, R18 ;  /* 0x0000001200127308 */ /* 0x000ee20000000800 */
[----:B--2---:R-:W-:-:S07]  /*17f00*/  FADD.FTZ R138, R158, R138 ;  /* 0x0000008a9e8a7221 */ /* 0x004fce0000010000 */
[----:B------:R2:W-:Y:S01]  /*17f10*/  MUFU.EX2 R20, R120 ;  /* 0x0000007800147308 */ /* 0x0005e20000000800 */
[----:B0-----:R-:W-:Y:S01]  /*17f20*/  FADD.FTZ R138, R15, R138 ;  /* 0x0000008a0f8a7221 */ /* 0x001fe20000010000 */
[----:B--2---:R-:W-:-:S04]  /*17f30*/  FADD.FTZ R120, R162, R9 ;  /* 0x00000009a2787221 */ /* 0x004fc80000010000 */
[----:B------:R-:W-:Y:S01]  /*17f40*/  FADD.FTZ R9, R21, R120 ;  /* 0x0000007815097221 */ /* 0x000fe20000010000 */
[----:B------:R-:W-:-:S03]  /*17f50*/  FMUL.FTZ R27, R63, R27 ;  /* 0x0000001b3f1b7220 */ /* 0x000fc60000410000 */
[----:B-1----:R-:W-:Y:S01]  /*17f60*/  FADD.FTZ R120, R156, R9 ;  /* 0x000000099c787221 */ /* 0x002fe20000010000 */
[----:B---3--:R-:W-:Y:S01]  /*17f70*/  FADD.FTZ R9, R18, R138 ;  /* 0x0000008a12097221 */ /* 0x008fe20000010000 */
[----:B------:R-:W-:Y:S01]  /*17f80*/  FMUL.FTZ R138, R116, R25 ;  /* 0x00000019748a7220 */ /* 0x000fe20000410000 */
[C---:B------:R-:W-:Y:S01]  /*17f90*/  FMUL.FTZ R25, R63.reuse, R26 ;  /* 0x0000001a3f197220 */ /* 0x040fe20000410000 */
[C---:B------:R-:W-:Y:S01]  /*17fa0*/  FMUL.FTZ R29, R63.reuse, R29 ;  /* 0x0000001d3f1d7220 */ /* 0x040fe20000410000 */
[----:B------:R-:W0:Y:S01]  /*17fb0*/  MUFU.EX2 R19, R19 ;  /* 0x0000001300137308 */ /* 0x000e220000000800 */
[----:B------:R1:W-:Y:S01]  /*17fc0*/  ST.E desc[UR40][R16.64+0x234], R27 ;  /* 0x0002341b10007985 */ /* 0x0003e2000c101928 */
[C---:B------:R-:W-:Y:S01]  /*17fd0*/  FMUL.FTZ R31, R63.reuse, R31 ;  /* 0x0000001f3f1f7220 */ /* 0x040fe20000410000 */
[C---:B------:R-:W-:Y:S02]  /*17fe0*/  FMUL.FTZ R33, R63.reuse, R33 ;  /* 0x000000213f217220 */ /* 0x040fe40000410000 */
[----:B------:R2:W-:Y:S04]  /*17ff0*/  ST.E desc[UR40][R16.64+0x230], R25 ;  /* 0x0002301910007985 */ /* 0x0005e8000c101928 */
[----:B------:R3:W-:Y:S01]  /*18000*/  ST.E desc[UR40][R16.64+0x244], R29 ;  /* 0x0002441d10007985 */ /* 0x0007e2000c101928 */
[----:B------:R-:W4:Y:S01]  /*18010*/  MUFU.EX2 R14, R14 ;  /* 0x0000000e000e7308 */ /* 0x000f220000000800 */
[C---:B-1----:R-:W-:Y:S01]  /*18020*/  FMUL.FTZ R27, R63.reuse, R36 ;  /* 0x000000243f1b7220 */ /* 0x042fe20000410000 */
[C---:B--2---:R-:W-:Y:S01]  /*18030*/  FMUL.FTZ R25, R63.reuse, R34 ;  /* 0x000000223f197220 */ /* 0x044fe20000410000 */
[C---:B---3--:R-:W-:Y:S01]  /*18040*/  FMUL.FTZ R29, R63.reuse, R38 ;  /* 0x000000263f1d7220 */ /* 0x048fe20000410000 */
[----:B------:R1:W-:Y:S04]  /*18050*/  ST.E desc[UR40][R16.64+0x254], R31 ;  /* 0x0002541f10007985 */ /* 0x0003e8000c101928 */
[----:B------:R-:W2:Y:S01]  /*18060*/  MUFU.EX2 R11, R11 ;  /* 0x0000000b000b7308 */ /* 0x000ea20000000800 */
[----:B------:R3:W-:Y:S04]  /*18070*/  ST.E desc[UR40][R16.64+0x264], R33 ;  /* 0x0002642110007985 */ /* 0x0007e8000c101928 */
[----:B------:R0:W-:Y:S04]  /*18080*/  ST.E desc[UR40][R16.64+0x270], R25 ;  /* 0x0002701910007985 */ /* 0x0001e8000c101928 */
[----:B------:R4:W-:Y:S01]  /*18090*/  ST.E desc[UR40][R16.64+0x280], R27 ;  /* 0x0002801b10007985 */ /* 0x0009e2000c101928 */
[----:B-1----:R-:W-:-:S03]  /*180a0*/  FMUL.FTZ R31, R63, R40 ;  /* 0x000000283f1f7220 */ /* 0x002fc60000410000 */
[----:B------:R1:W-:Y:S01]  /*180b0*/  ST.E desc[UR40][R16.64+0x290], R29 ;  /* 0x0002901d10007985 */ /* 0x0003e2000c101928 */
[C---:B---3--:R-:W-:Y:S01]  /*180c0*/  FMUL.FTZ R33, R63.reuse, R46 ;  /* 0x0000002e3f217220 */ /* 0x048fe20000410000 */
[C---:B0-----:R-:W-:Y:S01]  /*180d0*/  FMUL.FTZ R25, R63.reuse, R42 ;  /* 0x0000002a3f197220 */ /* 0x041fe20000410000 */
[C---:B----4-:R-:W-:Y:S01]  /*180e0*/  FMUL.FTZ R27, R63.reuse, R44 ;  /* 0x0000002c3f1b7220 */ /* 0x050fe20000410000 */
[C---:B-1----:R-:W-:Y:S01]  /*180f0*/  FMUL.FTZ R29, R63.reuse, R48 ;  /* 0x000000303f1d7220 */ /* 0x042fe20000410000 */
[----:B------:R-:W0:Y:S01]  /*18100*/  MUFU.EX2 R12, R12 ;  /* 0x0000000c000c7308 */ /* 0x000e220000000800 */
[----:B------:R1:W-:Y:S01]  /*18110*/  ST.E desc[UR40][R16.64+0x2a0], R31 ;  /* 0x0002a01f10007985 */ /* 0x0003e2000c101928 */
[----:B------:R-:W-:-:S03]  /*18120*/  FMUL.FTZ R35, R63, R35 ;  /* 0x000000233f237220 */ /* 0x000fc60000410000 */
[----:B------:R3:W-:Y:S04]  /*18130*/  ST.E desc[UR40][R16.64+0x2b0], R25 ;  /* 0x0002b01910007985 */ /* 0x0007e8000c101928 */
[----:B------:R4:W-:Y:S04]  /*18140*/  ST.E desc[UR40][R16.64+0x2c0], R27 ;  /* 0x0002c01b10007985 */ /* 0x0009e8000c101928 */
[----:B------:R2:W-:Y:S01]  /*18150*/  ST.E desc[UR40][R16.64+0x2d0], R33 ;  /* 0x0002d02110007985 */ /* 0x0005e2000c101928 */
[----:B-1----:R-:W-:-:S03]  /*18160*/  FMUL.FTZ R31, R63, R50 ;  /* 0x000000323f1f7220 */ /* 0x002fc60000410000 */
[----:B------:R1:W-:Y:S01]  /*18170*/  ST.E desc[UR40][R16.64+0x2e0], R29 ;  /* 0x0002e01d10007985 */ /* 0x0003e2000c101928 */
[C---:B---3--:R-:W-:Y:S01]  /*18180*/  FMUL.FTZ R25, R63.reuse, R4 ;  /* 0x000000043f197220 */ /* 0x048fe20000410000 */
[C---:B----4-:R-:W-:Y:S01]  /*18190*/  FMUL.FTZ R27, R63.reuse, R52 ;  /* 0x000000343f1b7220 */ /* 0x050fe20000410000 */
[----:B------:R-:W3:Y:S01]  /*181a0*/  MUFU.EX2 R8, R8 ;  /* 0x0000000800087308 */ /* 0x000ee20000000800 */
[C---:B--2---:R-:W-:Y:S01]  /*181b0*/  FMUL.FTZ R33, R63.reuse, R54 ;  /* 0x000000363f217220 */ /* 0x044fe20000410000 */
[----:B-1----:R-:W-:Y:S01]  /*181c0*/  FMUL.FTZ R29, R63, R56 ;  /* 0x000000383f1d7220 */ /* 0x002fe20000410000 */
[----:B------:R-:W-:Y:S01]  /*181d0*/  FADD.FTZ R120, R19, R120 ;  /* 0x0000007813787221 */ /* 0x000fe20000010000 */
[----:B------:R1:W-:Y:S01]  /*181e0*/  ST.E desc[UR40][R16.64+0x274], R35 ;  /* 0x0002742310007985 */ /* 0x0003e2000c101928 */
[C---:B------:R-:W-:Y:S01]  /*181f0*/  FMUL.FTZ R37, R63.reuse, R37 ;  /* 0x000000253f257220 */ /* 0x040fe20000410000 */
[----:B------:R-:W-:Y:S01]  /*18200*/  FMUL.FTZ R39, R63, R39 ;  /* 0x000000273f277220 */ /* 0x000fe20000410000 */
[----:B------:R-:W-:Y:S01]  /*18210*/  FADD.FTZ R136, R14, R9 ;  /* 0x000000090e887221 */ /* 0x000fe20000010000 */
[----:B------:R2:W-:Y:S01]  /*18220*/  ST.E desc[UR40][R16.64+0x2f0], R31 ;  /* 0x0002f01f10007985 */ /* 0x0005e2000c101928 */
[----:B------:R-:W4:Y:S03]  /*18230*/  MUFU.EX2 R9, R118 ;  /* 0x0000007600097308 */ /* 0x000f260000000800 */
[----:B------:R0:W-:Y:S01]  /*18240*/  ST.E desc[UR40][R16.64+0x300], R25 ;  /* 0x0003001910007985 */ /* 0x0001e2000c101928 */
[----:B------:R-:W-:-:S03]  /*18250*/  FADD.FTZ R120, R20, R120 ;  /* 0x0000007814787221 */ /* 0x000fc60000010000 */
[----:B------:R3:W-:Y:S01]  /*18260*/  ST.E desc[UR40][R16.64+0x304], R27 ;  /* 0x0003041b10007985 */ /* 0x0007e2000c101928 */
[----:B-1----:R-:W-:-:S03]  /*18270*/  FMUL.FTZ R35, R63, R60 ;  /* 0x0000003c3f237220 */ /* 0x002fc60000410000 */
[----:B------:R1:W-:Y:S01]  /*18280*/  ST.E desc[UR40][R16.64+0x314], R33 ;  /* 0x0003142110007985 */ /* 0x0003e2000c101928 */
[----:B--2---:R-:W-:-:S03]  /*18290*/  FMUL.FTZ R31, R63, R58 ;  /* 0x0000003a3f1f7220 */ /* 0x004fc60000410000 */
[----:B------:R2:W-:Y:S01]  /*182a0*/  ST.E desc[UR40][R16.64+0x324], R29 ;  /* 0x0003241d10007985 */ /* 0x0005e2000c101928 */
[C---:B0-----:R-:W-:Y:S01]  /*182b0*/  FMUL.FTZ R25, R63.reuse, R62 ;  /* 0x0000003e3f197220 */ /* 0x041fe20000410000 */
[C---:B---3--:R-:W-:Y:S01]  /*182c0*/  FMUL.FTZ R27, R63.reuse, R64 ;  /* 0x000000403f1b7220 */ /* 0x048fe20000410000 */
[C---:B-1----:R-:W-:Y:S01]  /*182d0*/  FMUL.FTZ R33, R63.reuse, R66 ;  /* 0x000000423f217220 */ /* 0x042fe20000410000 */
[C---:B--2---:R-:W-:Y:S01]  /*182e0*/  FMUL.FTZ R29, R63.reuse, R72 ;  /* 0x000000483f1d7220 */ /* 0x044fe20000410000 */
[----:B------:R0:W-:Y:S01]  /*182f0*/  ST.E desc[UR40][R16.64+0x284], R37 ;  /* 0x0002842510007985 */ /* 0x0001e2000c101928 */
[C---:B------:R-:W-:Y:S01]  /*18300*/  FMUL.FTZ R41, R63.reuse, R41 ;  /* 0x000000293f297220 */ /* 0x040fe20000410000 */
[----:B------:R-:W-:Y:S02]  /*18310*/  FMUL.FTZ R43, R63, R43 ;  /* 0x0000002b3f2b7220 */ /* 0x000fe40000410000 */
[----:B------:R1:W-:Y:S01]  /*18320*/  ST.E desc[UR40][R16.64+0x294], R39 ;  /* 0x0002942710007985 */ /* 0x0003e2000c101928 */
[----:B------:R-:W-:-:S03]  /*18330*/  FADD.FTZ R120, R11, R120 ;  /* 0x000000780b787221 */ /* 0x000fc60000010000 */
[----:B------:R2:W-:Y:S04]  /*18340*/  ST.E desc[UR40][R16.64+0x330], R31 ;  /* 0x0003301f10007985 */ /* 0x0005e8000c101928 */
[----:B------:R3:W-:Y:S01]  /*18350*/  ST.E desc[UR40][R16.64+0x340], R35 ;  /* 0x0003402310007985 */ /* 0x0007e2000c101928 */
[C---:B0-----:R-:W-:Y:S01]  /*18360*/  FMUL.FTZ R37, R63.reuse, R68 ;  /* 0x000000443f257220 */ /* 0x041fe20000410000 */
[C---:B-1----:R-:W-:Y:S02]  /*18370*/  FMUL.FTZ R39, R63.reuse, R70 ;  /* 0x000000463f277220 */ /* 0x042fe40000410000 */
[----:B------:R0:W-:Y:S01]  /*18380*/  ST.E desc[UR40][R16.64+0x350], R25 ;  /* 0x0003501910007985 */ /* 0x0001e2000c101928 */
[----:B--2---:R-:W-:-:S03]  /*18390*/  FMUL.FTZ R31, R63, R80 ;  /* 0x000000503f1f7220 */ /* 0x004fc60000410000 */
[----:B------:R1:W-:Y:S01]  /*183a0*/  ST.E desc[UR40][R16.64+0x354], R27 ;  /* 0x0003541b10007985 */ /* 0x0003e2000c101928 */
[----:B---3--:R-:W-:-:S03]  /*183b0*/  FMUL.FTZ R35, R63, R76 ;  /* 0x0000004c3f237220 */ /* 0x008fc60000410000 */
[----:B------:R2:W-:Y:S04]  /*183c0*/  ST.E desc[UR40][R16.64+0x360], R33 ;  /* 0x0003602110007985 */ /* 0x0005e8000c101928 */
[----:B------:R3:W-:Y:S01]  /*183d0*/  ST.E desc[UR40][R16.64+0x374], R29 ;  /* 0x0003741d10007985 */ /* 0x0007e2000c101928 */
[C---:B0-----:R-:W-:Y:S01]  /*183e0*/  FMUL.FTZ R25, R63.reuse, R90 ;  /* 0x0000005a3f197220 */ /* 0x041fe20000410000 */
[C---:B-1----:R-:W-:Y:S01]  /*183f0*/  FMUL.FTZ R27, R63.reuse, R82 ;  /* 0x000000523f1b7220 */ /* 0x042fe20000410000 */
[C---:B--2---:R-:W-:Y:S01]  /*18400*/  FMUL.FTZ R33, R63.reuse, R88 ;  /* 0x000000583f217220 */ /* 0x044fe20000410000 */
[----:B---3--:R-:W-:Y:S01]  /*18410*/  FMUL.FTZ R29, R63, R98 ;  /* 0x000000623f1d7220 */ /* 0x008fe20000410000 */
[----:B------:R-:W-:Y:S01]  /*18420*/  FADD.FTZ R120, R12, R120 ;  /* 0x000000780c787221 */ /* 0x000fe20000010000 */
[----:B------:R0:W-:Y:S01]  /*18430*/  ST.E desc[UR40][R16.64+0x2a4], R41 ;  /* 0x0002a42910007985 */ /* 0x0001e2000c101928 */
[----:B------:R-:W-:-:S03]  /*18440*/  FMUL.FTZ R5, R116, R5 ;  /* 0x0000000574057220 */ /* 0x000fc60000410000 */
[----:B------:R1:W-:Y:S04]  /*18450*/  ST.E desc[UR40][R16.64+0x2b4], R43 ;  /* 0x0002b42b10007985 */ /* 0x0003e8000c101928 */
[----:B------:R2:W-:Y:S04]  /*18460*/  ST.E desc[UR40][R16.64+0x364], R37 ;  /* 0x0003642510007985 */ /* 0x0005e8000c101928 */
[----:B------:R3:W-:Y:S01]  /*18470*/  ST.E desc[UR40][R16.64+0x370], R39 ;  /* 0x0003702710007985 */ /* 0x0007e2000c101928 */
[C---:B0-----:R-:W-:Y:S01]  /*18480*/  FMUL.FTZ R41, R63.reuse, R78 ;  /* 0x0000004e3f297220 */ /* 0x041fe20000410000 */
[----:B-1----:R-:W-:-:S02]  /*18490*/  FMUL.FTZ R43, R63, R74 ;  /* 0x0000004a3f2b7220 */ /* 0x002fc40000410000 */
[----:B------:R0:W-:Y:S01]  /*184a0*/  ST.E desc[UR40][R16.64+0x380], R31 ;  /* 0x0003801f10007985 */ /* 0x0001e2000c101928 */
[----:B--2---:R-:W-:-:S03]  /*184b0*/  FMUL.FTZ R37, R63, R86 ;  /* 0x000000563f257220 */ /* 0x004fc60000410000 */
[----:B------:R1:W-:Y:S01]  /*184c0*/  ST.E desc[UR40][R16.64+0x384], R35 ;  /* 0x0003842310007985 */ /* 0x0003e2000c101928 */
[----:B---3--:R-:W-:-:S03]  /*184d0*/  FMUL.FTZ R39, R63, R84 ;  /* 0x000000543f277220 */ /* 0x008fc60000410000 */
[----:B------:R2:W-:Y:S01]  /*184e0*/  ST.E desc[UR40][R16.64+0x3a0], R25 ;  /* 0x0003a01910007985 */ /* 0x0005e2000c101928 */
[----:B------:R-:W-:-:S03]  /*184f0*/  FADD.FTZ R120, R8, R120 ;  /* 0x0000007808787221 */ /* 0x000fc60000010000 */
        /* <DEDUP_REMOVED lines=20> */
[C---:B-----5:R-:W-:Y:S01]  /*18640*/  FMUL.FTZ R55, R63.reuse, R55 ;  /* 0x000000373f377220 */ /* 0x060fe20000410000 */
[----:B------:R3:W-:Y:S01]  /*18650*/  ST.E desc[UR40][R16.64+0x3b4], R37 ;  /* 0x0003b42510007985 */ /* 0x0007e2000c101928 */
[C---:B0-----:R-:W-:Y:S01]  /*18660*/  FMUL.FTZ R57, R63.reuse, R32 ;  /* 0x000000203f397220 */ /* 0x041fe20000410000 */
[C---:B------:R-:W-:Y:S01]  /*18670*/  FMUL.FTZ R59, R63.reuse, R59 ;  /* 0x0000003b3f3b7220 */ /* 0x040fe20000410000 */
[C---:B------:R-:W-:Y:S01]  /*18680*/  FMUL.FTZ R61, R63.reuse, R61 ;  /* 0x0000003d3f3d7220 */ /* 0x040fe20000410000 */
[----:B------:R0:W-:Y:S01]  /*18690*/  ST.E desc[UR40][R16.64+0x3c0], R39 ;  /* 0x0003c02710007985 */ /* 0x0001e2000c101928 */
[----:B-1----:R-:W-:Y:S01]  /*186a0*/  FMUL.FTZ R41, R63, R94 ;  /* 0x0000005e3f297220 */ /* 0x002fe20000410000 */
[----:B------:R-:W-:Y:S01]  /*186b0*/  FADD.FTZ R136, R13, R136 ;  /* 0x000000880d887221 */ /* 0x000fe20000010000 */
[----:B----4-:R-:W-:Y:S01]  /*186c0*/  FADD.FTZ R120, R9, R120 ;  /* 0x0000007809787221 */ /* 0x010fe20000010000 */
[C---:B--2---:R-:W-:Y:S01]  /*186d0*/  FMUL.FTZ R43, R63.reuse, R110 ;  /* 0x0000006e3f2b7220 */ /* 0x044fe20000410000 */
[----:B------:R-:W-:Y:S01]  /*186e0*/  ST.E desc[UR40][R16.64+0x3d0], R31 ;  /* 0x0003d01f10007985 */ /* 0x000fe2000c101928 */
[C---:B------:R-:W-:Y:S01]  /*186f0*/  FMUL.FTZ R69, R116.reuse, R69 ;  /* 0x0000004574457220 */ /* 0x040fe20000410000 */
[C---:B------:R-:W-:Y:S01]  /*18700*/  FMUL.FTZ R67, R116.reuse, R67 ;  /* 0x0000004374437220 */ /* 0x040fe20000410000 */
[C---:B---3--:R-:W-:Y:S01]  /*18710*/  FMUL.FTZ R37, R63.reuse, R104 ;  /* 0x000000683f257220 */ /* 0x048fe20000410000 */
[----:B------:R-:W-:Y:S01]  /*18720*/  ST.E desc[UR40][R16.64+0x3d4], R35 ;  /* 0x0003d42310007985 */ /* 0x000fe2000c101928 */
[C---:B------:R-:W-:Y:S01]  /*18730*/  FMUL.FTZ R65, R116.reuse, R65 ;  /* 0x0000004174417220 */ /* 0x040fe20000410000 */
[C---:B------:R-:W-:Y:S01]  /*18740*/  FMUL.FTZ R75, R116.reuse, R75 ;  /* 0x0000004b744b7220 */ /* 0x040fe20000410000 */
[C---:B0-----:R-:W-:Y:S01]  /*18750*/  FMUL.FTZ R39, R63.reuse, R102 ;  /* 0x000000663f277220 */ /* 0x041fe20000410000 */
[----:B------:R-:W-:Y:S01]  /*18760*/  ST.E desc[UR40][R16.64+0x3f0], R25 ;  /* 0x0003f01910007985 */ /* 0x000fe2000c101928 */
[----:B------:R-:W-:Y:S01]  /*18770*/  FMUL.FTZ R63, R63, R112 ;  /* 0x000000703f3f7220 */ /* 0x000fe20000410000 */
[C---:B------:R-:W-:Y:S01]  /*18780*/  FMUL.FTZ R81, R116.reuse, R81 ;  /* 0x0000005174517220 */ /* 0x040fe20000410000 */
[C---:B------:R-:W-:Y:S01]  /*18790*/  FMUL.FTZ R79, R116.reuse, R79 ;  /* 0x0000004f744f7220 */ /* 0x040fe20000410000 */
[----:B------:R-:W-:Y:S01]  /*187a0*/  ST.E desc[UR40][R16.64+0x3f4], R27 ;  /* 0x0003f41b10007985 */ /* 0x000fe2000c101928 */
[C---:B------:R-:W-:Y:S01]  /*187b0*/  FMUL.FTZ R77, R116.reuse, R77 ;  /* 0x0000004d744d7220 */ /* 0x040fe20000410000 */
        /* <DEDUP_REMOVED lines=51> */
[C---:B0-----:R-:W-:Y:S01]  /*18af0*/  FMUL.FTZ R5, R116.reuse, R122 ;  /* 0x0000007a74057220 */ /* 0x041fe20000410000 */
        /* <DEDUP_REMOVED lines=87> */
[----:B------:R5:W-:Y:S01]  /*19070*/  ST.E desc[UR40][R16.64+0x428], R35 ;  /* 0x0004282310007985 */ /* 0x000be2000c101928 */
[----:B------:R2:W-:Y:S06]  /*19080*/  BAR.SYNC.DEFER_BLOCKING R205, 0x100 ;  /* 0x000400cd0000751d */ /* 0x0005ec0000010000 */
[----:B0-----:R-:W5:Y:S04]  /*19090*/  LD.E R5, desc[UR40][R16.64+0x230] ;  /* 0x0002302810057980 */ /* 0x001f68000c101900 */
[----:B-1----:R-:W5:Y:S04]  /*190a0*/  LD.E R25, desc[UR40][R16.64+0x234] ;  /* 0x0002342810197980 */ /* 0x002f68000c101900 */
[----:B------:R-:W5:Y:S04]  /*190b0*/  LD.E R37, desc[UR40][R16.64+0x238] ;  /* 0x0002382810257980 */ /* 0x000f68000c101900 */
[----:B------:R-:W5:Y:S04]  /*190c0*/  LD.E R39, desc[UR40][R16.64+0x23c] ;  /* 0x00023c2810277980 */ /* 0x000f68000c101900 */
[----:B------:R-:W5:Y:S04]  /*190d0*/  LD.E R41, desc[UR40][R16.64+0x240] ;  /* 0x0002402810297980 */ /* 0x000f68000c101900 */
        /* <DEDUP_REMOVED lines=129> */
[----:B--2---:R-:W-:Y:S04]  /*198f0*/  ST.E desc[UR40][R16.64+0x244], R27 ;  /* 0x0002441b10007985 */ /* 0x004fe8000c101928 */
[----:B---3--:R-:W-:Y:S04]  /*19900*/  ST.E desc[UR40][R16.64+0x248], R29 ;  /* 0x0002481d10007985 */ /* 0x008fe8000c101928 */
        /* <DEDUP_REMOVED lines=1355> */
.L_x_3280:
[----:B------:R-:W-:Y:S05]  /*1edc0*/  BSYNC B0 ;  /* 0x0000000000007941 */ /* 0x000fea0003800000 */
.L_x_3279:
[C---:B------:R-:W-:Y:S01]  /*1edd0*/  ISETP.GT.AND P1, PT, R10.reuse, UR45, PT ;  /* 0x0000002d0a007c0c */ /* 0x040fe2000bf24270 */
[----:B------:R-:W-:-:S12]  /*1ede0*/  VIADD R10, R10, 0xffffffff ;  /* 0xffffffff0a0a7836 */ /* 0x000fd80000000000 */
[----:B------:R-:W-:Y:S05]  /*1edf0*/  @P1 BRA `(.L_x_3281) ;  /* 0xffffff4c00741947 */ /* 0x000fea000383ffff */
.L_x_3250:
[----:B------:R-:W-:Y:S05]  /*1ee00*/  WARPSYNC.ALL ;  /* 0x0000000000007948 */ /* 0x000fea0003800000 */
[----:B0-----:R-:W1:Y:S04]  /*1ee10*/  LDL R5, [R1+0x450] ;  /* 0x0004500001057983 */ /* 0x001e680000100800 */
[----:B------:R-:W2:Y:S04]  /*1ee20*/  LDL R4, [R1+0x454] ;  /* 0x0004540001047983 */ /* 0x000ea80000100800 */
[----:B------:R-:W3:Y:S04]  /*1ee30*/  LDL R136, [R1+0x218] ;  /* 0x0002180001887983 */ /* 0x000ee80000100800 */
[----:B------:R-:W4:Y:S04]  /*1ee40*/  LDL.64 R6, [R1+0x250] ;  /* 0x0002500001067983 */ /* 0x000f280000100a00 */
[----:B------:R-:W5:Y:S04]  /*1ee50*/  LDL.64 R10, [R1+0x270] ;  /* 0x00027000010a7983 */ /* 0x000f680000100a00 */
        /* <DEDUP_REMOVED lines=59> */
[----:B------:R-:W5:Y:S04]  /*1f210*/  LDL R135, [R1+0x220] ;  /* 0x0002200001877983 */ /* 0x000f680000100800 */
[----:B-1----:R-:W0:Y:S02]  /*1f220*/  SHFL.BFLY PT, R0, R5, 0x2, 0x1f ;  /* 0x0c401f0005007f89 */ /* 0x002e2400000e0000 */
[----:B0-----:R-:W-:-:S05]  /*1f230*/  FADD.FTZ R0, R5, R0 ;  /* 0x0000000005007221 */ /* 0x001fca0000010000 */
[----:B------:R-:W0:Y:S02]  /*1f240*/  SHFL.BFLY PT, R3, R0, 0x1, 0x1f ;  /* 0x0c201f0000037f89 */ /* 0x000e2400000e0000 */
[----:B0-----:R-:W-:Y:S01]  /*1f250*/  FADD.FTZ R2, R0, R3 ;  /* 0x0000000300027221 */ /* 0x001fe20000010000 */
[----:B---3--:R-:W-:Y:S01]  /*1f260*/  VIADD R136, R136, 0x1 ;  /* 0x0000000188887836 */ /* 0x008fe20000000000 */
[----:B------:R-:W3:Y:S04]  /*1f270*/  LDL R0, [R1+0x224] ;  /* 0x0002240001007983 */ /* 0x000ee80000100800 */
[----:B------:R-:W-:Y:S04]  /*1f280*/  STL [R1+0x450], R2 ;  /* 0x0004500201007387 */ /* 0x000fe80000100800 */
[----:B------:R-:W4:Y:S04]  /*1f290*/  LDL R147, [R1+0x450] ;  /* 0x0004500001937983 */ /* 0x000f280000100800 */
[----:B--2---:R-:W0:Y:S02]  /*1f2a0*/  SHFL.BFLY PT, R3, R4, 0x2, 0x1f ;  /* 0x0c401f0004037f89 */ /* 0x004e2400000e0000 */
[----:B0-----:R-:W-:Y:S01]  /*1f2b0*/  FADD.FTZ R8, R3, R4 ;  /* 0x0000000403087221 */ /* 0x001fe20000010000 */
[----:B------:R-:W-:Y:S01]  /*1f2c0*/  ISETP.NE.AND P2, PT, R136, 0x2, PT ;  /* 0x000000028800780c */ /* 0x000fe20003f45270 */
[----:B------:R-:W2:Y:S04]  /*1f2d0*/  LDL.64 R4, [R1+0x240] ;  /* 0x0002400001047983 */ /* 0x000ea80000100a00 */
[----:B------:R-:W0:Y:S08]  /*1f2e0*/  SHFL.BFLY PT, R3, R8, 0x1, 0x1f ;  /* 0x0c201f0008037f89 */ /* 0x000e3000000e0000 */
[----:B------:R-:W5:Y:S01]  /*1f2f0*/  @!P2 LDL R134, [R1+0x21c] ;  /* 0x00021c000186a983 */ /* 0x000f620000100800 */
[----:B0-----:R-:W-:-:S03]  /*1f300*/  FADD.FTZ R140, R8, R3 ;  /* 0x00000003088c7221 */ /* 0x001fc60000010000 */
[----:B------:R-:W2:Y:S02]  /*1f310*/  LDL.64 R2, [R1+0x230] ;  /* 0x0002300001027983 */ /* 0x000ea40000100a00 */
[----:B------:R-:W-:Y:S02]  /*1f320*/  FSETP.NE.FTZ.AND P1, PT, R140, RZ, PT ;  /* 0x000000ff8c00720b */ /* 0x000fe40003f35000 */
[----:B------:R-:W2:Y:S11]  /*1f330*/  LDL.64 R8, [R1+0x260] ;  /* 0x0002600001087983 */ /* 0x000eb60000100a00 */
[----:B------:R-:W2:Y:S04]  /*1f340*/  @P1 LDL R143, [R1+0x460] ;  /* 0x00046000018f1983 */ /* 0x000ea80000100800 */
[----:B------:R-:W2:Y:S01]  /*1f350*/  @P1 LDL R145, [R1+0x444] ;  /* 0x0004440001911983 */ /* 0x000ea20000100800 */
[----:B------:R-:W-:-:S02]  /*1f360*/  IMAD.MOV.U32 R137, RZ, RZ, RZ ;  /* 0x000000ffff897224 */ /* 0x000fc400078e00ff */
[----:B------:R-:W-:Y:S02]  /*1f370*/  IMAD.MOV.U32 R142, RZ, RZ, -0x800000 ;  /* 0xff800000ff8e7424 */ /* 0x000fe400078e00ff */
[----:B------:R-:W-:Y:S01]  /*1f380*/  IMAD.MOV.U32 R144, RZ, RZ, -0x800000 ;  /* 0xff800000ff907424 */ /* 0x000fe200078e00ff */
[----:B------:R0:W-:Y:S08]  /*1f390*/  BAR.ARV R204, 0x100 ;  /* 0x000400cc0000751d */ /* 0x0001f00000002000 */
[----:B------:R-:W-:Y:S06]  /*1f3a0*/  BAR.ARV 0x8, 0x180 ;  /* 0x0206000000007b1d */ /* 0x000fec0000002000 */
[----:B----4-:R-:W-:-:S13]  /*1f3b0*/  FSETP.NE.FTZ.AND P0, PT, R147, RZ, PT ;  /* 0x000000ff9300720b */ /* 0x010fda0003f15000 */
[----:B------:R-:W4:Y:S04]  /*1f3c0*/  @P0 LDL R138, [R1+0x460] ;  /* 0x00046000018a0983 */ /* 0x000f280000100800 */
[----:B------:R-:W4:Y:S01]  /*1f3d0*/  @P0 LDL R139, [R1+0x440] ;  /* 0x00044000018b0983 */ /* 0x000f220000100800 */
[----:B------:R-:W1:Y:S08]  /*1f3e0*/  @P0 MUFU.LG2 R141, R147 ;  /* 0x00000093008d0308 */ /* 0x000e700000000c00 */
[----:B------:R-:W2:Y:S01]  /*1f3f0*/  @P0 MUFU.RCP R137, R147 ;  /* 0x0000009300890308 */ /* 0x000ea20000001000 */
[----:B-1----:R-:W-:-:S07]  /*1f400*/  @P0 FMUL.FTZ R141, R141, 0.69314718246459960938 ;  /* 0x3f3172188d8d0820 */ /* 0x002fce0000410000 */
[----:B------:R-:W1:Y:S01]  /*1f410*/  @P1 MUFU.LG2 R146, R140 ;  /* 0x0000008c00921308 */ /* 0x000e620000000c00 */
[----:B---3--:R-:W-:Y:S01]  /*1f420*/  VIADD R0, R0, 0x1 ;  /* 0x0000000100007836 */ /* 0x008fe20000000000 */
[----:B------:R-:W-:Y:S01]  /*1f430*/  STL [R1+0x454], R140 ;  /* 0x0004548c01007387 */ /* 0x000fe20000100800 */
[----:B-----5:R-:W-:Y:S01]  /*1f440*/  @!P2 LOP3.LUT R134, R134, 0x1, RZ, 0x3c, !PT ;  /* 0x000000018686a812 */ /* 0x020fe200078e3cff */
        /* <DEDUP_REMOVED lines=65> */
[----:B--2---:R-:W-:Y:S01]  /*1f860*/  VIADD R2, R135, 0x1 ;  /* 0x0000000187027836 */ /* 0x004fe20000000000 */
        /* <DEDUP_REMOVED lines=32> */
[----:B------:R0:W-:Y:S04]  /*1fa70*/  STL [R1+0x220], R2 ;  /* 0x0002200201007387 */ /* 0x0001e80000100800 */
[----:B------:R0:W-:Y:S04]  /*1fa80*/  @!P2 STL [R1+0x21c], R134 ;  /* 0x00021c860100a387 */ /* 0x0001e80000100800 */
[----:B------:R0:W-:Y:S04]  /*1fa90*/  STL [R1+0x224], R0 ;  /* 0x0002240001007387 */ /* 0x0001e80000100800 */
[----:B------:R0:W-:Y:S01]  /*1faa0*/  @!P2 STL [R1+0x218], RZ ;  /* 0x000218ff0100a387 */ /* 0x0001e20000100800 */
[----:B----4-:R-:W-:-:S04]  /*1fab0*/  @P0 FMUL.FTZ R138, R138, 0.69314718246459960938 ;  /* 0x3f3172188a8a0820 */ /* 0x010fc80000410000 */
[----:B------:R-:W-:Y:S01]  /*1fac0*/  @P0 FFMA.FTZ R142, R138, R139, R141 ;  /* 0x0000008b8a8e0223 */ /* 0x000fe2000001008d */
[----:B------:R-:W-:-:S06]  /*1fad0*/  IMAD.MOV.U32 R138, RZ, RZ, RZ ;  /* 0x000000ffff8a7224 */ /* 0x000fcc00078e00ff */
[----:B------:R-:W2:Y:S01]  /*1fae0*/  @P1 MUFU.RCP R138, R140 ;  /* 0x0000008c008a1308 */ /* 0x000ea20000001000 */
[----:B-1----:R-:W-:Y:S01]  /*1faf0*/  @P1 FMUL.FTZ R139, R146, 0.69314718246459960938 ;  /* 0x3f317218928b1820 */ /* 0x002fe20000410000 */
[----:B------:R-:W-:-:S04]  /*1fb00*/  @P1 FMUL.FTZ R146, R143, 0.69314718246459960938 ;  /* 0x3f3172188f921820 */ /* 0x000fc80000410000 */
[----:B------:R-:W-:Y:S01]  /*1fb10*/  @P1 FFMA.FTZ R144, R146, R145, R139 ;  /* 0x0000009192901223 */ /* 0x000fe2000001008b */
[----:B------:R0:W-:Y:S04]  /*1fb20*/  STL [R1+0x450], R142 ;  /* 0x0004508e01007387 */ /* 0x0001e80000100800 */
[----:B------:R0:W-:Y:S01]  /*1fb30*/  STL [R1+0x454], R144 ;  /* 0x0004549001007387 */ /* 0x0001e20000100800 */
        /* <DEDUP_REMOVED lines=95> */
[----:B------:R0:W-:Y:S01]  /*20130*/  STL.64 [R1+0x428], R132 ;  /* 0x0004288401007387 */ /* 0x0001e20000100a00 */
[----:B------:R-:W-:-:S13]  /*20140*/  PLOP3.LUT P0, PT, PT, PT, PT, 0x8, 0x0 ;  /* 0x000000000000781c */ /* 0x000fda0003f0e170 */
.L_x_3185:
[----:B------:R-:W1:Y:S08]  /*20150*/  S2UR UR4, SR_CgaCtaId ;  /* 0x00000000000479c3 */ /* 0x000e700000008800 */
[----:B------:R-:W-:Y:S06]  /*20160*/  BAR.SYNC.DEFER_BLOCKING 0x5, 0x180 ;  /* 0x0146000000007b1d */ /* 0x000fec0000010000 */
[----:B------:R-:W-:Y:S01]  /*20170*/  UMOV UR46, 0x400 ;  /* 0x00000400002e7882 */ /* 0x000fe20000000000 */
[----:B------:R-:W-:Y:S01]  /*20180*/  BSSY B0, `(.L_x_3282) ;  /* 0x00002c8000007945 */ /* 0x000fe20003800000 */
[----:B-1----:R-:W-:-:S09]  /*20190*/  ULEA UR46, UR4, UR46, 0x18 ;  /* 0x0000002e042e7291 */ /* 0x002fd2000f8ec03f */
[----:B0-2---:R-:W0:Y:S02]  /*201a0*/  LDS.128 R4, [UR46+0x324d0] ;  /* 0x0324d02eff047984 */ /* 0x005e240008000c00 */
[----:B0-----:R-:W-:Y:S02]  /*201b0*/  R2UR UR5, R5 ;  /* 0x00000000050572ca */ /* 0x001fe400000e0000 */
[----:B------:R-:W-:Y:S02]  /*201c0*/  R2UR UR7, R6 ;  /* 0x00000000060772ca */ /* 0x000fe400000e0000 */
[----:B------:R-:W-:Y:S01]  /*201d0*/  R2UR UR6, R7 ;  /* 0x00000000070672ca */ /* 0x000fe200000e0000 */
[----:B------:R-:W-:Y:S06]  /*201e0*/  BAR.ARV 0x4, 0x180 ;  /* 0x0106000000007b1d */ /* 0x000fec0000002000 */
[----:B------:R-:W-:Y:S08]  /*201f0*/  @P0 BRA `(.L_x_3283) ;  /* 0x0000001c00a40947 */ /* 0x000ff00003800000 */
[----:B------:R-:W2:Y:S04]  /*20200*/  LDL.128 R136, [R1+0x230] ;  /* 0x0002300001887983 */ /* 0x000ea80000100c00 */
        /* <DEDUP_REMOVED lines=31> */
[C---:B------:R-:W-:Y:S01]  /*20400*/  IADD3 R3, P6, R184.reuse, 0x4060, RZ ;  /* 0x00004060b8037810 */ /* 0x040fe20007fde0ff */
[----:B------:R-:W-:Y:S01]  /*20410*/  ULDC.64 UR8, c[0x0][0xd00] ;  /* 0x0003400000087ab9 */ /* 0x000fe20000000a00 */
[----:B------:R-:W-:-:S02]  /*20420*/  IADD3 R21, P3, R184, 0x8060, RZ ;  /* 0x00008060b8157810 */ /* 0x000fc40007f7e0ff */
[----:B------:R-:W-:Y:S02]  /*20430*/  LOP3.LUT R2, R3, 0x380, RZ, 0xc0, !PT ;  /* 0x0000038003027812 */ /* 0x000fe400078ec0ff */
[----:B------:R-:W-:Y:S02]  /*20440*/  LOP3.LUT R146, R21, 0x380, RZ, 0xc0, !PT ;  /* 0x0000038015927812 */ /* 0x000fe400078ec0ff */
[----:B------:R-:W-:Y:S02]  /*20450*/  SHF.R.U64 R2, R2, 0x3, RZ ;  /* 0x0000000302027819 */ /* 0x000fe400000012ff */
[----:B------:R-:W-:Y:S02]  /*20460*/  IADD3 R20, P2, R184, 0x8040, RZ ;  /* 0x00008040b8147810 */ /* 0x000fe40007f5e0ff */
[----:B------:R-:W-:Y:S02]  /*20470*/  LOP3.LUT R2, R2, R3, RZ, 0x3c, !PT ;  /* 0x0000000302027212 */ /* 0x000fe400078e3cff */
[----:B------:R-:W-:-:S02]  /*20480*/  SHF.R.U64 R146, R146, 0x3, RZ ;  /* 0x0000000392927819 */ /* 0x000fc400000012ff */
[C---:B------:R-:W-:Y:S02]  /*20490*/  IADD3 R3, P0, R184.reuse, 0x8000, RZ ;  /* 0x00008000b8037810 */ /* 0x040fe40007f1e0ff */
[----:B------:R-:W-:Y:S02]  /*204a0*/  IADD3 R19, P1, R184, 0x8020, RZ ;  /* 0x00008020b8137810 */ /* 0x000fe40007f3e0ff */
[----:B------:R-:W-:Y:S02]  /*204b0*/  LOP3.LUT R149, R20, 0x380, RZ, 0xc0, !PT ;  /* 0x0000038014957812 */ /* 0x000fe400078ec0ff */
[----:B------:R-:W-:Y:S02]  /*204c0*/  LOP3.LUT R146, R146, R21, RZ, 0x3c, !PT ;  /* 0x0000001592927212 */ /* 0x000fe400078e3cff */
[----:B------:R-:W-:Y:S02]  /*204d0*/  LOP3.LUT R0, R3, 0x380, RZ, 0xc0, !PT ;  /* 0x0000038003007812 */ /* 0x000fe400078ec0ff */
[----:B------:R-:W-:-:S02]  /*204e0*/  LOP3.LUT R21, R184, 0x380, RZ, 0xc0, !PT ;  /* 0x00000380b8157812 */ /* 0x000fc400078ec0ff */
[----:B------:R-:W-:Y:S02]  /*204f0*/  LOP3.LUT R18, R19, 0x380, RZ, 0xc0, !PT ;  /* 0x0000038013127812 */ /* 0x000fe400078ec0ff */
[----:B------:R-:W-:Y:S02]  /*20500*/  SHF.R.U64 R149, R149, 0x3, RZ ;  /* 0x0000000395957819 */ /* 0x000fe400000012ff */
[----:B------:R-:W-:Y:S02]  /*20510*/  SHF.R.U64 R0, R0, 0x3, RZ ;  /* 0x0000000300007819 */ /* 0x000fe400000012ff */
[----:B------:R-:W-:Y:S02]  /*20520*/  SHF.R.U64 R21, R21, 0x3, RZ ;  /* 0x0000000315157819 */ /* 0x000fe400000012ff */
[----:B------:R-:W-:Y:S02]  /*20530*/  SHF.R.U64 R18, R18, 0x3, RZ ;  /* 0x0000000312127819 */ /* 0x000fe400000012ff */
[----:B------:R-:W-:-:S02]  /*20540*/  LOP3.LUT R148, R149, R20, RZ, 0x3c, !PT ;  /* 0x0000001495947212 */ /* 0x000fc400078e3cff */
[----:B------:R-:W-:Y:S01]  /*20550*/  LOP3.LUT R144, R0, R3, RZ, 0x3c, !PT ;  /* 0x0000000300907212 */ /* 0x000fe200078e3cff */
[--C-:B------:R-:W-:Y:S01]  /*20560*/  IMAD.X R3, RZ, RZ, R185.reuse, P6 ;  /* 0x000000ffff037224 */ /* 0x100fe200030e06b9 */
[----:B------:R-:W-:Y:S02]  /*20570*/  IADD3 R143, P4, R184, 0xc000, RZ ;  /* 0x0000c000b88f7810 */ /* 0x000fe40007f9e0ff */
[----:B------:R-:W-:Y:S01]  /*20580*/  LOP3.LUT R20, R21, R184, RZ, 0x3c, !PT ;  /* 0x000000b815147212 */ /* 0x000fe200078e3cff */
[----:B------:R-:W-:Y:S01]  /*20590*/  IMAD.MOV.U32 R21, RZ, RZ, R185 ;  /* 0x000000ffff157224 */ /* 0x000fe200078e00b9 */
[----:B------:R-:W-:Y:S02]  /*205a0*/  LOP3.LUT R150, R18, R19, RZ, 0x3c, !PT ;  /* 0x0000001312967212 */ /* 0x000fe400078e3cff */
[C---:B------:R-:W-:Y:S02]  /*205b0*/  IADD3 R141, P5, R184.reuse, 0xc020, RZ ;  /* 0x0000c020b88d7810 */ /* 0x040fe40007fbe0ff */
[----:B------:R-:W-:-:S02]  /*205c0*/  IADD3 R19, P6, R184, 0xc040, RZ ;  /* 0x0000c040b8137810 */ /* 0x000fc40007fde0ff */
[----:B------:R-:W-:Y:S02]  /*205d0*/  LOP3.LUT R142, R143, 0x380, RZ, 0xc0, !PT ;  /* 0x000003808f8e7812 */ /* 0x000fe400078ec0ff */
[----:B------:R-:W-:Y:S02]  /*205e0*/  LOP3.LUT R140, R141, 0x380, RZ, 0xc0, !PT ;  /* 0x000003808d8c7812 */ /* 0x000fe400078ec0ff */
[----:B------:R-:W-:Y:S02]  /*205f0*/  LOP3.LUT R18, R19, 0x380, RZ, 0xc0, !PT ;  /* 0x0000038013127812 */ /* 0x000fe400078ec0ff */
[----:B------:R-:W-:Y:S01]  /*20600*/  MOV R152, R20 ;  /* 0x0000001400987202 */ /* 0x000fe20000000f00 */
[--C-:B------:R-:W-:Y:S01]  /*20610*/  IMAD.X R145, RZ, RZ, R185.reuse, P0 ;  /* 0x000000ffff917224 */ /* 0x100fe200000e06b9 */
[----:B------:R-:W-:Y:S01]  /*20620*/  SHF.R.U64 R142, R142, 0x3, RZ ;  /* 0x000000038e8e7819 */ /* 0x000fe200000012ff */
[--C-:B------:R-:W-:Y:S01]  /*20630*/  IMAD.X R151, RZ, RZ, R185.reuse, P1 ;  /* 0x000000ffff977224 */ /* 0x100fe200008e06b9 */
[----:B------:R-:W-:Y:S01]  /*20640*/  SHF.R.U64 R140, R140, 0x3, RZ ;  /* 0x000000038c8c7819 */ /* 0x000fe200000012ff */
[--C-:B------:R-:W-:Y:S01]  /*20650*/  IMAD.X R149, RZ, RZ, R185.reuse, P2 ;  /* 0x000000ffff957224 */ /* 0x100fe200010e06b9 */
[----:B------:R-:W-:Y:S01]  /*20660*/  SHF.R.U64 R18, R18, 0x3, RZ ;  /* 0x0000000312127819 */ /* 0x000fe200000012ff */
[--C-:B------:R-:W-:Y:S01]  /*20670*/  IMAD.X R147, RZ, RZ, R185.reuse, P3 ;  /* 0x000000ffff937224 */ /* 0x100fe200018e06b9 */
[----:B------:R-:W-:Y:S01]  /*20680*/  LOP3.LUT R142, R142, R143, RZ, 0x3c, !PT ;  /* 0x0000008f8e8e7212 */ /* 0x000fe200078e3cff */
[--C-:B------:R-:W-:Y:S01]  /*20690*/  IMAD.X R143, RZ, RZ, R185.reuse, P4 ;  /* 0x000000ffff8f7224 */ /* 0x100fe200020e06b9 */
[----:B------:R-:W-:Y:S01]  /*206a0*/  LOP3.LUT R140, R140, R141, RZ, 0x3c, !PT ;  /* 0x0000008d8c8c7212 */ /* 0x000fe200078e3cff */
[--C-:B------:R-:W-:Y:S01]  /*206b0*/  IMAD.X R141, RZ, RZ, R185.reuse, P5 ;  /* 0x000000ffff8d7224 */ /* 0x100fe200028e06b9 */
[----:B------:R-:W-:Y:S01]  /*206c0*/  MOV R2, R2 ;  /* 0x0000000200027202 */ /* 0x000fe20000000f00 */
[----:B------:R-:W-:Y:S01]  /*206d0*/  UISETP.NE.U32.AND UP0, UPT, UR8, URZ, UPT ;  /* 0x0000003f0800728c */ /* 0x000fe2000bf05070 */
[----:B------:R-:W-:Y:S01]  /*206e0*/  LOP3.LUT R18, R18, R19, RZ, 0x3c, !PT ;  /* 0x0000001312127212 */ /* 0x000fe200078e3cff */
[----:B------:R-:W-:Y:S01]  /*206f0*/  IMAD.X R19, RZ, RZ, R185, P6 ;  /* 0x000000ffff137224 */ /* 0x000fe200030e06b9 */
[----:B------:R-:W-:-:S02]  /*20700*/  MOV R20, R144 ;  /* 0x0000009000147202 */ /* 0x000fc40000000f00 */
[----:B------:R-:W-:Y:S02]  /*20710*/  MOV R21, R150 ;  /* 0x0000009600157202 */ /* 0x000fe40000000f00 */
[----:B------:R-:W-:Y:S01]  /*20720*/  MOV R148, R148 ;  /* 0x0000009400947202 */ /* 0x000fe20000000f00 */
[----:B------:R-:W-:Y:S01]  /*20730*/  UISETP.NE.AND.EX UP0, UPT, UR9, URZ, UPT, UP0 ;  /* 0x0000003f0900728c */ /* 0x000fe2000bf05300 */
[----:B------:R-:W-:Y:S02]  /*20740*/  MOV R146, R146 ;  /* 0x0000009200927202 */ /* 0x000fe40000000f00 */
[----:B------:R-:W-:Y:S01]  /*20750*/  MOV R3, R142 ;  /* 0x0000008e00037202 */ /* 0x000fe20000000f00 */
[----:B------:R-:W-:Y:S01]  /*20760*/  ULDC.64 UR8, c[0x0][0xd00] ;  /* 0x0003400000087ab9 */ /* 0x000fe20000000a00 */
[----:B------:R-:W-:Y:S01]  /*20770*/  MOV R0, R140 ;  /* 0x0000008c00007202 */ /* 0x000fe20000000f00 */
[----:B------:R-:W-:Y:S01]  /*20780*/  UIMAD.WIDE UR8, UR42, 0x4, UR8 ;  /* 0x000000042a0878a5 */ /* 0x000fe2000f8e0208 */
[----:B------:R-:W-:-:S02]  /*20790*/  MOV R18, R18 ;  /* 0x0000001200127202 */ /* 0x000fc40000000f00 */
[----:B------:R-:W-:Y:S01]  /*207a0*/  PLOP3.LUT P1, PT, PT, PT, UP0, 0x80, 0x0 ;  /* 0x000000000000781c */ /* 0x000fe20003f2f008 */
[----:B------:R-:W-:Y:S01]  /*207b0*/  ULDC UR4, c[0x0][0xb88] ;  /* 0x0002e20000047ab9 */ /* 0x000fe20000000800 */
[----:B--2---:R-:W-:Y:S02]  /*207c0*/  F2FP.BF16.F32.PACK_AB R136, R137, R136 ;  /* 0x000000888988723e */ /* 0x004fe400000010ff */
[----:B------:R-:W-:Y:S02]  /*207d0*/  F2FP.BF16.F32.PACK_AB R137, R139, R138 ;  /* 0x0000008a8b89723e */ /* 0x000fe400000010ff */
[----:B---3--:R-:W-:Y:S02]  /*207e0*/  F2FP.BF16.F32.PACK_AB R128, R129, R128 ;  /* 0x000000808180723e */ /* 0x008fe400000010ff */
[----:B------:R-:W-:Y:S02]  /*207f0*/  F2FP.BF16.F32.PACK_AB R129, R131, R130 ;  /* 0x000000828381723e */ /* 0x000fe400000010ff */
[----:B----4-:R-:W-:-:S02]  /*20800*/  F2FP.BF16.F32.PACK_AB R138, R133, R132 ;  /* 0x00000084858a723e */ /* 0x010fc400000010ff */
[----:B------:R-:W-:Y:S01]  /*20810*/  F2FP.BF16.F32.PACK_AB R139, R135, R134 ;  /* 0x00000086878b723e */ /* 0x000fe200000010ff */
[----:B------:R-:W-:Y:S01]  /*20820*/  BAR.SYNC.DEFER_BLOCKING 0x1, 0x100 ;  /* 0x0044000000007b1d */ /* 0x000fe20000010000 */
        /* <DEDUP_REMOVED lines=13> */
[----:B------:R-:W-:Y:S01]  /*20900*/  STSM.16.M88.4 [R152], R136 ;  /* 0x0000008898007844 */ /* 0x000fe20000000200 */
[----:B------:R-:W-:Y:S02]  /*20910*/  F2FP.BF16.F32.PACK_AB R97, R99, R98 ;  /* 0x000000626361723e */ /* 0x000fe400000010ff */
[----:B------:R-:W-:Y:S02]  /*20920*/  F2FP.BF16.F32.PACK_AB R106, R101, R100 ;  /* 0x00000064656a723e */ /* 0x000fe400000010ff */
[----:B------:R-:W-:Y:S02]  /*20930*/  F2FP.BF16.F32.PACK_AB R107, R103, R102 ;  /* 0x00000066676b723e */ /* 0x000fe400000010ff */
[----:B------:R-:W-:Y:S01]  /*20940*/  F2FP.BF16.F32.PACK_AB R88, R89, R88 ;  /* 0x000000585958723e */ /* 0x000fe200000010ff */
        /* <DEDUP_REMOVED lines=35> */
[----:B------:R0:W-:Y:S01]  /*20b80*/  STSM.16.M88.4 [R20], R72 ;  /* 0x0000004814007844 */ /* 0x0001e20000000200 */
        /* <DEDUP_REMOVED lines=10> */
[----:B------:R-:W-:Y:S01]  /*20c30*/  F2FP.BF16.F32.PACK_AB R9, R11, R10 ;  /* 0x0000000a0b09723e */ /* 0x000fe200000010ff */
[----:B0-----:R-:W0:Y:S01]  /*20c40*/  LDC R20, c[0x0][0xce8] ;  /* 0x00033a00ff147b82 */ /* 0x001e220000000800 */
[----:B------:R-:W-:-:S02]  /*20c50*/  F2FP.BF16.F32.PACK_AB R26, R13, R12 ;  /* 0x0000000c0d1a723e */ /* 0x000fc400000010ff */
[----:B------:R-:W-:Y:S01]  /*20c60*/  F2FP.BF16.F32.PACK_AB R27, R15, R14 ;  /* 0x0000000e0f1b723e */ /* 0x000fe200000010ff */
[----:B------:R-:W-:Y:S01]  /*20c70*/  STSM.16.M88.4 [R146], R48 ;  /* 0x0000003092007844 */ /* 0x000fe20000000200 */
[----:B------:R-:W-:Y:S02]  /*20c80*/  F2FP.BF16.F32.PACK_AB R10, R5, R4 ;  /* 0x00000004050a723e */ /* 0x000fe400000010ff */
[----:B------:R-:W-:Y:S01]  /*20c90*/  F2FP.BF16.F32.PACK_AB R11, R7, R6 ;  /* 0x00000006070b723e */ /* 0x000fe200000010ff */
[----:B------:R1:W-:Y:S01]  /*20ca0*/  STSM.16.M88.4 [R3], R40 ;  /* 0x0000002803007844 */ /* 0x0003e20000000200 */
[----:B------:R-:W-:-:S03]  /*20cb0*/  IMAD.U32 R4, RZ, RZ, UR8 ;  /* 0x00000008ff047e24 */ /* 0x000fc6000f8e00ff */
[----:B------:R2:W-:Y:S01]  /*20cc0*/  STSM.16.M88.4 [R0], R32 ;  /* 0x0000002000007844 */ /* 0x0005e20000000200 */
[----:B------:R-:W-:Y:S01]  /*20cd0*/  IMAD.U32 R5, RZ, RZ, UR9 ;  /* 0x00000009ff057e24 */ /* 0x000fe2000f8e00ff */
[----:B------:R-:W-:Y:S02]  /*20ce0*/  ULDC.64 UR8, c[0x0][0xd08] ;  /* 0x0003420000087ab9 */ /* 0x000fe40000000a00 */
[----:B------:R2:W-:Y:S04]  /*20cf0*/  STSM.16.M88.4 [R18], R24 ;  /* 0x0000001812007844 */ /* 0x0005e80000000200 */
[----:B------:R2:W-:Y:S01]  /*20d00*/  STSM.16.M88.4 [R224], R8 ;  /* 0x00000008e0007844 */ /* 0x0005e20000000200 */
[----:B------:R-:W-:Y:S01]  /*20d10*/  UISETP.NE.U32.AND UP1, UPT, UR8, URZ, UPT ;  /* 0x0000003f0800728c */ /* 0x000fe2000bf25070 */
[----:B------:R-:W-:Y:S03]  /*20d20*/  BAR.SYNC.DEFER_BLOCKING 0x1, 0x100 ;  /* 0x0044000000007b1d */ /* 0x000fe60000010000 */
[----:B------:R-:W-:-:S06]  /*20d30*/  UISETP.NE.AND.EX UP1, UPT, UR9, URZ, UPT, UP1 ;  /* 0x0000003f0900728c */ /* 0x000fcc000bf25310 */
[----:B------:R-:W-:-:S05]  /*20d40*/  PLOP3.LUT P2, PT, PT, PT, UP1, 0x80, 0x0 ;  /* 0x000000000000781c */ /* 0x000fca0003f4f018 */
[----:B------:R-:W-:Y:S02]  /*20d50*/  @UP1 ULDC.64 UR8, c[0x0][0xd08] ;  /* 0x0003420000081ab9 */ /* 0x000fe40000000a00 */
[----:B------:R-:W-:Y:S01]  /*20d60*/  @UP1 UIMAD.WIDE UR8, UR42, 0x4, UR8 ;  /* 0x000000042a0818a5 */ /* 0x000fe2000f8e0208 */
[----:B-1----:R-:W-:-:S05]  /*20d70*/  IMAD.U32 R3, RZ, RZ, UR4 ;  /* 0x00000004ff037e24 */ /* 0x002fca000f8e00ff */
[----:B------:R-:W-:Y:S02]  /*20d80*/  IMAD.U32 R6, RZ, RZ, UR8 ;  /* 0x00000008ff067e24 */ /* 0x000fe4000f8e00ff */
[----:B------:R-:W-:Y:S01]  /*20d90*/  IMAD.U32 R7, RZ, RZ, UR9 ;  /* 0x00000009ff077e24 */ /* 0x000fe2000f8e00ff */
[----:B------:R-:W3:Y:S04]  /*20da0*/  @P1 LDG.E R2, desc[UR40][R4.64] ;  /* 0x0000002804021981 */ /* 0x000ee8000c1e1900 */
[----:B------:R2:W5:Y:S01]  /*20db0*/  @P2 LDG.E R3, desc[UR40][R6.64] ;  /* 0x0000002806032981 */ /* 0x000562000c1e1900 */
[----:B------:R-:W-:Y:S01]  /*20dc0*/  UMOV UR4, URZ ;  /* 0x0000003f00047c82 */ /* 0x000fe20008000000 */
[----:B------:R-:W-:Y:S02]  /*20dd0*/  LOP3.LUT P0, RZ, R210, 0x3, RZ, 0xc0, !PT ;  /* 0x00000003d2ff7812 */ /* 0x000fe4000780c0ff */
[----:B---3--:R-:W-:Y:S01]  /*20de0*/  @P1 R2UR UR4, R2 ;  /* 0x00000000020412ca */ /* 0x008fe200000e0000 */
[----:B0-2---:R-:W-:-:S14]  /*20df0*/  @P2 BRA `(.L_x_3284) ;  /* 0x0000000000102947 */ /* 0x005fdc0003800000 */
[----:B------:R-:W-:Y:S05]  /*20e00*/  @!P1 BRA `(.L_x_3284) ;  /* 0x00000000000c9947 */ /* 0x000fea0003800000 */
[----:B------:R-:W2:Y:S04]  /*20e10*/  LDG.E R0, desc[UR40][R4.64] ;  /* 0x0000002804007981 */ /* 0x000ea8000c1e1900 */
[----:B-----5:R-:W2:Y:S02]  /*20e20*/  LDG.E R3, desc[UR40][R4.64+0x4] ;  /* 0x0000042804037981 */ /* 0x020ea4000c1e1900 */
[----:B--2---:R-:W-:-:S07]  /*20e30*/  IMAD.IADD R3, R3, 0x1, -R0 ;  /* 0x0000000103037824 */ /* 0x004fce00078e0a00 */
.L_x_3284:
[----:B-----5:R-:W-:Y:S02]  /*20e40*/  IMAD R18, R3, R20, RZ ;  /* 0x0000001403127224 */ /* 0x020fe400078e02ff */
[----:B------:R-:W-:Y:S01]  /*20e50*/  VIADD R13, R200, UR43 ;  /* 0x0000002bc80d7c36 */ /* 0x000fe20008000000 */
[----:B------:R-:W-:Y:S01]  /*20e60*/  ISETP.NE.AND P1, PT, R20, 0x1, PT ;  /* 0x000000011400780c */ /* 0x000fe20003f25270 */
[----:B------:R-:W-:Y:S01]  /*20e70*/  VIADD R5, R234, UR43 ;  /* 0x0000002bea057c36 */ /* 0x000fe20008000000 */
[----:B------:R-:W-:Y:S02]  /*20e80*/  USHF.R.S32.HI UR16, URZ, 0x1f, UR37 ;  /* 0x0000001f3f107899 */ /* 0x000fe40008011425 */
[----:B------:R-:W-:Y:S01]  /*20e90*/  ISETP.GE.OR P2, PT, R13, R18, P0 ;  /* 0x000000120d00720c */ /* 0x000fe20000746670 */
[----:B------:R-:W-:-:S08]  /*20ea0*/  ULDC.64 UR14, c[0x0][0xc90] ;  /* 0x00032400000e7ab9 */ /* 0x000fd00000000a00 */
[----:B------:R-:W0:Y:S04]  /*20eb0*/  @P1 LDC R2, c[0x0][0xcec] ;  /* 0x00033b00ff021b82 */ /* 0x000e280000000800 */
[----:B------:R-:W2:Y:S01]  /*20ec0*/  @!P2 LDL R11, [R1+0x450] ;  /* 0x00045000010ba983 */ /* 0x000ea20000100800 */
[----:B------:R-:W-:Y:S01]  /*20ed0*/  USHF.R.S32.HI UR12, URZ, 0x1f, UR42 ;  /* 0x0000001f3f0c7899 */ /* 0x000fe2000801142a */
[----:B------:R-:W-:Y:S01]  /*20ee0*/  IMAD.MOV.U32 R0, RZ, RZ, R5 ;  /* 0x000000ffff007224 */ /* 0x000fe200078e0005 */
[----:B------:R-:W-:Y:S01]  /*20ef0*/  USHF.R.S32.HI UR11, URZ, 0x1f, UR4 ;  /* 0x0000001f3f0b7899 */ /* 0x000fe20008011404 */
[----:B------:R-:W1:Y:S01]  /*20f00*/  @P1 LDC R3, c[0x0][0xcf0] ;  /* 0x00033c00ff031b82 */ /* 0x000e620000000800 */
[----:B------:R-:W-:Y:S01]  /*20f10*/  UIMAD UR13, UR16, UR14, URZ ;  /* 0x0000000e100d72a4 */ /* 0x000fe2000f8e023f */
[----:B------:R-:W-:Y:S01]  /*20f20*/  UMOV UR10, UR4 ;  /* 0x00000004000a7c82 */ /* 0x000fe20008000000 */
[----:B------:R-:W-:-:S02]  /*20f30*/  USEL UR18, UR12, URZ, !UP0 ;  /* 0x0000003f0c127287 */ /* 0x000fc4000c000000 */
[----:B------:R-:W-:Y:S02]  /*20f40*/  UIMAD.WIDE.U32 UR8, UR37, UR14, UR10 ;  /* 0x0000000e250872a5 */ /* 0x000fe4000f8e000a */
[----:B------:R-:W-:Y:S01]  /*20f50*/  UIMAD UR13, UR37, UR15, UR13 ;  /* 0x0000000f250d72a4 */ /* 0x000fe2000f8e020d */
[----:B------:R-:W3:Y:S01]  /*20f60*/  @P1 LDC R21, c[0x0][0xcf0] ;  /* 0x00033c00ff151b82 */ /* 0x000ee20000000800 */
[----:B------:R-:W-:Y:S01]  /*20f70*/  USEL UR17, UR42, URZ, !UP0 ;  /* 0x0000003f2a117287 */ /* 0x000fe2000c000000 */
[----:B------:R-:W-:Y:S01]  /*20f80*/  ULDC.64 UR14, c[0x0][0xc98] ;  /* 0x00032600000e7ab9 */ /* 0x000fe20000000a00 */
[----:B------:R-:W-:Y:S02]  /*20f90*/  UIADD3 UR9, UR9, UR13, URZ ;  /* 0x0000000d09097290 */ /* 0x000fe4000fffe03f */
[----:B------:R-:W-:Y:S01]  /*20fa0*/  UIMAD UR10, UR18, UR14, URZ ;  /* 0x0000000e120a72a4 */ /* 0x000fe2000f8e023f */
[----:B0-----:R-:W-:Y:S01]  /*20fb0*/  @P1 IMAD.HI.U32 R2, R5, R2, RZ ;  /* 0x0000000205021227 */ /* 0x001fe200078e00ff */
[----:B------:R-:W-:-:S02]  /*20fc0*/  UIMAD.WIDE.U32 UR8, UR17, UR14, UR8 ;  /* 0x0000000e110872a5 */ /* 0x000fc4000f8e0008 */
[----:B------:R-:W-:Y:S01]  /*20fd0*/  UIMAD UR10, UR17, UR15, UR10 ;  /* 0x0000000f110a72a4 */ /* 0x000fe2000f8e020a */
[----:B------:R-:W-:Y:S01]  /*20fe0*/  ULDC.64 UR12, c[0x0][0xc88] ;  /* 0x00032200000c7ab9 */ /* 0x000fe20000000a00 */
[----:B-1----:R-:W-:-:S04]  /*20ff0*/  @P1 SHF.R.U32.HI R0, RZ, R3, R2 ;  /* 0x00000003ff001219 */ /* 0x002fc80000011602 */
[----:B------:R-:W-:Y:S01]  /*21000*/  IMAD.U32 R7, RZ, RZ, UR10 ;  /* 0x0000000aff077e24 */ /* 0x000fe2000f8e00ff */
[--C-:B------:R-:W-:Y:S01]  /*21010*/  SHF.R.S32.HI R4, RZ, 0x1f, R0.reuse ;  /* 0x0000001fff047819 */ /* 0x100fe20000011400 */
[----:B------:R-:W-:-:S04]  /*21020*/  IMAD.MOV R2, RZ, RZ, -R0 ;  /* 0x000000ffff027224 */ /* 0x000fc800078e0a00 */
[----:B------:R-:W-:Y:S01]  /*21030*/  IMAD R5, R20, R2, R5 ;  /* 0x0000000214057224 */ /* 0x000fe200078e0205 */
[----:B------:R-:W-:-:S04]  /*21040*/  IADD3 R2, P3, R0, UR8, RZ ;  /* 0x0000000800027c10 */ /* 0x000fc8000ff7e0ff */
[----:B------:R-:W-:-:S05]  /*21050*/  SHF.R.S32.HI R3, RZ, 0x1f, R5 ;  /* 0x0000001fff037819 */ /* 0x000fca0000011405 */
[----:B------:R-:W-:Y:S01]  /*21060*/  IMAD R0, R3, UR12, RZ ;  /* 0x0000000c03007c24 */ /* 0x000fe2000f8e02ff */
[----:B------:R-:W-:Y:S01]  /*21070*/  IADD3.X R3, R4, UR9, R7, P3, !PT ;  /* 0x0000000904037c10 */ /* 0x000fe20009ffe407 */
[----:B------:R-:W-:Y:S02]  /*21080*/  ULDC.64 UR8, c[0x0][0xc50] ;  /* 0x0003140000087ab9 */ /* 0x000fe40000000a00 */
[C---:B------:R-:W-:Y:S02]  /*21090*/  IMAD R7, R5.reuse, UR13, R0 ;  /* 0x0000000d05077c24 */ /* 0x040fe4000f8e0200 */
[----:B------:R-:W-:Y:S01]  /*210a0*/  IMAD.WIDE.U32 R2, R5, UR12, R2 ;  /* 0x0000000c05027c25 */ /* 0x000fe2000f8e0002 */
[----:B------:R-:W-:-:S03]  /*210b0*/  ULDC.64 UR12, c[0x0][0xba0] ;  /* 0x0002e800000c7ab9 */ /* 0x000fc60000000a00 */
[----:B------:R-:W-:Y:S01]  /*210c0*/  IMAD.IADD R3, R3, 0x1, R7 ;  /* 0x0000000103037824 */ /* 0x000fe200078e0207 */
[----:B------:R-:W-:-:S04]  /*210d0*/  LEA R6, P3, R2, UR8, 0x2 ;  /* 0x0000000802067c11 */ /* 0x000fc8000f8610ff */
[----:B------:R-:W-:Y:S01]  /*210e0*/  LEA.HI.X R10, R2, UR9, R3, 0x2, P3 ;  /* 0x00000009020a7c11 */ /* 0x000fe200098f1403 */
[----:B------:R-:W-:Y:S01]  /*210f0*/  SHFL.IDX PT, R8, R6, RZ, 0x1c1f ;  /* 0x001c1fff06087589 */ /* 0x000fe200000e0000 */
[----:B------:R-:W-:-:S03]  /*21100*/  VIADD R3, R13, 0x8 ;  /* 0x000000080d037836 */ /* 0x000fc60000000000 */
[----:B------:R-:W2:Y:S02]  /*21110*/  SHFL.IDX PT, R9, R10, RZ, 0x1c1f ;  /* 0x001c1fff0a097589 */ /* 0x000ea400000e0000 */
[----:B------:R-:W-:Y:S02]  /*21120*/  ISETP.GE.OR P0, PT, R3, R18, P0 ;  /* 0x000000120300720c */ /* 0x000fe40000706670 */
[----:B--2---:R0:W-:Y:S11]  /*21130*/  @!P2 ST.E desc[UR40][R8.64], R11 ;  /* 0x0000000b0800a985 */ /* 0x0041f6000c101928 */
[----:B------:R-:W2:Y:S01]  /*21140*/  @!P0 LDL R19, [R1+0x454] ;  /* 0x0004540001138983 */ /* 0x000ea20000100800 */
[----:B------:R-:W-:-:S02]  /*21150*/  IMAD R0, R206, 0x40, R190 ;  /* 0x00000040ce007824 */ /* 0x000fc400078e02be */
[----:B------:R-:W-:Y:S01]  /*21160*/  IMAD.MOV.U32 R3, RZ, RZ, 0x2 ;  /* 0x00000002ff037424 */ /* 0x000fe200078e00ff */
[----:B------:R-:W-:Y:S03]  /*21170*/  SHFL.IDX PT, R54, R6, 0x1, 0x1c1f ;  /* 0x003c1f0006367f89 */ /* 0x000fe600000e0000 */
[----:B------:R-:W-:Y:S01]  /*21180*/  IMAD.WIDE R2, R0, R3, UR38 ;  /* 0x0000002600027e25 */ /* 0x000fe2000f8e0203 */
[----:B------:R-:W2:Y:S02]  /*21190*/  SHFL.IDX PT, R55, R10, 0x1, 0x1c1f ;  /* 0x003c1f000a377f89 */ /* 0x000ea400000e0000 */
[C---:B------:R-:W-:Y:S02]  /*211a0*/  IADD3 R5, P3, R2.reuse, 0x2000, RZ ;  /* 0x0000200002057810 */ /* 0x040fe40007f7e0ff */
[C---:B------:R-:W-:Y:S02]  /*211b0*/  IADD3 R25, P4, R2.reuse, 0x3000, RZ ;  /* 0x0000300002197810 */ /* 0x040fe40007f9e0ff */
[----:B------:R-:W-:Y:S01]  /*211c0*/  IADD3 R29, P5, R2, 0x4000, RZ ;  /* 0x00004000021d7810 */ /* 0x000fe20007fbe0ff */
[----:B------:R-:W-:Y:S01]  /*211d0*/  IMAD.X R13, RZ, RZ, R3, P3 ;  /* 0x000000ffff0d7224 */ /* 0x000fe200018e0603 */
[----:B------:R-:W-:-:S02]  /*211e0*/  LOP3.LUT R0, R5, 0x380, RZ, 0xc0, !PT ;  /* 0x0000038005007812 */ /* 0x000fc400078ec0ff */
[----:B------:R-:W-:Y:S02]  /*211f0*/  LOP3.LUT R24, R25, 0x380, RZ, 0xc0, !PT ;  /* 0x0000038019187812 */ /* 0x000fe400078ec0ff */
[----:B------:R-:W-:Y:S02]  /*21200*/  LOP3.LUT R28, R29, 0x380, RZ, 0xc0, !PT ;  /* 0x000003801d1c7812 */ /* 0x000fe400078ec0ff */
[C---:B------:R-:W-:Y:S02]  /*21210*/  IADD3 R33, P6, R2.reuse, 0x5000, RZ ;  /* 0x0000500002217810 */ /* 0x040fe40007fde0ff */
[----:B------:R-:W-:Y:S02]  /*21220*/  IADD3 R7, P2, R2, 0x1000, RZ ;  /* 0x0000100002077810 */ /* 0x000fe40007f5e0ff */
[----:B------:R-:W-:Y:S02]  /*21230*/  SHF.R.U64 R0, R0, 0x3, RZ ;  /* 0x0000000300007819 */ /* 0x000fe400000012ff */
[----:B------:R-:W-:-:S02]  /*21240*/  SHF.R.U64 R24, R24, 0x3, RZ ;  /* 0x0000000318187819 */ /* 0x000fc400000012ff */
[----:B------:R-:W-:Y:S02]  /*21250*/  SHF.R.U64 R28, R28, 0x3, RZ ;  /* 0x000000031c1c7819 */ /* 0x000fe400000012ff */
[----:B------:R-:W-:Y:S02]  /*21260*/  LOP3.LUT R32, R33, 0x380, RZ, 0xc0, !PT ;  /* 0x0000038021207812 */ /* 0x000fe400078ec0ff */
        /* <DEDUP_REMOVED lines=10> */
[----:B------:R-:W-:Y:S02]  /*21310*/  SHF.R.U64 R32, R32, 0x3, RZ ;  /* 0x0000000320207819 */ /* 0x000fe400000012ff */
[----:B------:R-:W-:Y:S02]  /*21320*/  LOP3.LUT R36, R37, 0x380, RZ, 0xc0, !PT ;  /* 0x0000038025247812 */ /* 0x000fe400078ec0ff */
[----:B------:R-:W-:-:S02]  /*21330*/  LOP3.LUT R40, R41, 0x380, RZ, 0xc0, !PT ;  /* 0x0000038029287812 */ /* 0x000fc400078ec0ff */
[----:B------:R-:W-:Y:S02]  /*21340*/  LOP3.LUT R44, R45, 0x380, RZ, 0xc0, !PT ;  /* 0x000003802d2c7812 */ /* 0x000fe400078ec0ff */
[----:B------:R-:W-:Y:S02]  /*21350*/  LOP3.LUT R48, R49, 0x380, RZ, 0xc0, !PT ;  /* 0x0000038031307812 */ /* 0x000fe400078ec0ff */
[----:B------:R-:W-:Y:S01]  /*21360*/  LOP3.LUT R32, R32, R33, RZ, 0x3c, !PT ;  /* 0x0000002120207212 */ /* 0x000fe200078e3cff */
[----:B------:R-:W-:Y:S01]  /*21370*/  IMAD.X R33, RZ, RZ, R3, P6 ;  /* 0x000000ffff217224 */ /* 0x000fe200030e0603 */
[----:B------:R-:W-:Y:S02]  /*21380*/  IADD3 R53, P6, R2, 0xa000, RZ ;  /* 0x0000a00002357810 */ /* 0x000fe40007fde0ff */
[----:B------:R-:W-:Y:S02]  /*21390*/  SHF.R.U64 R36, R36, 0x3, RZ ;  /* 0x0000000324247819 */ /* 0x000fe400000012ff */
[----:B------:R-:W-:-:S02]  /*213a0*/  SHF.R.U64 R40, R40, 0x3, RZ ;  /* 0x0000000328287819 */ /* 0x000fc400000012ff */
[----:B------:R-:W-:Y:S02]  /*213b0*/  SHF.R.U64 R44, R44, 0x3, RZ ;  /* 0x000000032c2c7819 */ /* 0x000fe400000012ff */
[----:B------:R-:W-:Y:S02]  /*213c0*/  SHF.R.U64 R48, R48, 0x3, RZ ;  /* 0x0000000330307819 */ /* 0x000fe400000012ff */
[----:B------:R-:W-:Y:S02]  /*213d0*/  LOP3.LUT R52, R53, 0x380, RZ, 0xc0, !PT ;  /* 0x0000038035347812 */ /* 0x000fe400078ec0ff */
[----:B------:R-:W-:Y:S02]  /*213e0*/  LOP3.LUT R4, R7, 0x380, RZ, 0xc0, !PT ;  /* 0x0000038007047812 */ /* 0x000fe400078ec0ff */
        /* <DEDUP_REMOVED lines=11> */
[C---:B------:R-:W-:Y:S02]  /*214a0*/  IADD3 R69, P5, R2.reuse, 0xe000, RZ ;  /* 0x0000e00002457810 */ /* 0x040fe40007fbe0ff */
[----:B0-----:R-:W-:Y:S02]  /*214b0*/  LOP3.LUT R9, R2, 0x380, RZ, 0xc0, !PT ;  /* 0x0000038002097812 */ /* 0x001fe400078ec0ff */
[----:B------:R-:W-:Y:S02]  /*214c0*/  SHF.R.U64 R52, R52, 0x3, RZ ;  /* 0x0000000334347819 */ /* 0x000fe400000012ff */
[----:B------:R-:W-:-:S02]  /*214d0*/  SHF.R.U64 R4, R4, 0x3, RZ ;  /* 0x0000000304047819 */ /* 0x000fc400000012ff */
[----:B------:R-:W-:Y:S02]  /*214e0*/  LOP3.LUT R56, R57, 0x380, RZ, 0xc0, !PT ;  /* 0x0000038039387812 */ /* 0x000fe400078ec0ff */
[----:B------:R-:W-:Y:S02]  /*214f0*/  LOP3.LUT R60, R61, 0x380, RZ, 0xc0, !PT ;  /* 0x000003803d3c7812 */ /* 0x000fe400078ec0ff */
[----:B------:R-:W-:Y:S02]  /*21500*/  LOP3.LUT R64, R65, 0x380, RZ, 0xc0, !PT ;  /* 0x0000038041407812 */ /* 0x000fe400078ec0ff */
[----:B------:R-:W-:Y:S02]  /*21510*/  LOP3.LUT R68, R69, 0x380, RZ, 0xc0, !PT ;  /* 0x0000038045447812 */ /* 0x000fe400078ec0ff */
[----:B------:R-:W-:Y:S02]  /*21520*/  SHF.R.U64 R9, R9, 0x3, RZ ;  /* 0x0000000309097819 */ /* 0x000fe400000012ff */
[----:B------:R-:W-:Y:S01]  /*21530*/  LOP3.LUT R52, R52, R53, RZ, 0x3c, !PT ;  /* 0x0000003534347212 */ /* 0x000fe200078e3cff */
[----:B------:R-:W-:Y:S01]  /*21540*/  IMAD.X R53, RZ, RZ, R3, P6 ;  /* 0x000000ffff357224 */ /* 0x000fe200030e0603 */
[----:B------:R-:W-:-:S02]  /*21550*/  LOP3.LUT R4, R4, R7, RZ, 0x3c, !PT ;  /* 0x0000000704047212 */ /* 0x000fc400078e3cff */
[----:B------:R-:W-:Y:S02]  /*21560*/  IADD3 R7, P6, R2, 0xf000, RZ ;  /* 0x0000f00002077810 */ /* 0x000fe40007fde0ff */
[----:B------:R-:W-:Y:S02]  /*21570*/  SHF.R.U64 R56, R56, 0x3, RZ ;  /* 0x0000000338387819 */ /* 0x000fe400000012ff */
[----:B------:R-:W-:Y:S01]  /*21580*/  SHF.R.U64 R60, R60, 0x3, RZ ;  /* 0x000000033c3c7819 */ /* 0x000fe200000012ff */
[----:B------:R-:W-:Y:S01]  /*21590*/  IMAD.X R73, RZ, RZ, R3, P6 ;  /* 0x000000ffff497224 */ /* 0x000fe200030e0603 */
[----:B------:R-:W-:Y:S02]  /*215a0*/  SHF.R.U64 R64, R64, 0x3, RZ ;  /* 0x0000000340407819 */ /* 0x000fe400000012ff */
[----:B------:R-:W-:Y:S02]  /*215b0*/  SHF.R.U64 R68, R68, 0x3, RZ ;  /* 0x0000000344447819 */ /* 0x000fe400000012ff */
[----:B------:R-:W-:-:S02]  /*215c0*/  LOP3.LUT R2, R9, R2, RZ, 0x3c, !PT ;  /* 0x0000000209027212 */ /* 0x000fc400078e3cff */
        /* <DEDUP_REMOVED lines=8> */
[----:B------:R-:W-:Y:S01]  /*21650*/  UIMAD UR10, UR11, UR12, URZ ;  /* 0x0000000c0b0a72a4 */ /* 0x000fe2000f8e023f */
[----:B------:R-:W-:Y:S01]  /*21660*/  LOP3.LUT R0, R7, 0x380, RZ, 0xc0, !PT ;  /* 0x0000038007007812 */ /* 0x000fe200078ec0ff */
[----:B------:R-:W-:-:S02]  /*21670*/  UIMAD.WIDE.U32 UR8, UR4, UR12, URZ ;  /* 0x0000000c040872a5 */ /* 0x000fc4000f8e003f */
[----:B------:R-:W-:Y:S01]  /*21680*/  UIMAD UR10, UR4, UR13, UR10 ;  /* 0x0000000d040a72a4 */ /* 0x000fe2000f8e020a */
[----:B------:R-:W-:Y:S02]  /*21690*/  SHF.R.U64 R0, R0, 0x3, RZ ;  /* 0x0000000300007819 */ /* 0x000fe400000012ff */
[----:B------:R-:W-:Y:S01]  /*216a0*/  ULDC.64 UR12, c[0x0][0xbe8] ;  /* 0x0002fa00000c7ab9 */ /* 0x000fe20000000a00 */
[----:B------:R-:W-:Y:S01]  /*216b0*/  UIADD3 UR9, UR9, UR10, URZ ;  /* 0x0000000a09097290 */ /* 0x000fe2000fffe03f */
[----:B------:R-:W-:Y:S01]  /*216c0*/  VIADD R76, R207, UR43 ;  /* 0x0000002bcf4c7c36 */ /* 0x000fe20008000000 */
[----:B------:R-:W-:Y:S01]  /*216d0*/  UIMAD UR4, UR16, UR12, URZ ;  /* 0x0000000c100472a4 */ /* 0x000fe2000f8e023f */
[----:B------:R-:W-:Y:S01]  /*216e0*/  LOP3.LUT R72, R0, R7, RZ, 0x3c, !PT ;  /* 0x0000000700487212 */ /* 0x000fe200078e3cff */
[----:B------:R-:W-:Y:S02]  /*216f0*/  UIMAD.WIDE.U32 UR8, UR37, UR12, UR8 ;  /* 0x0000000c250872a5 */ /* 0x000fe4000f8e0008 */
[----:B------:R-:W-:Y:S01]  /*21700*/  UIMAD UR4, UR37, UR13, UR4 ;  /* 0x0000000d250472a4 */ /* 0x000fe2000f8e0204 */
[----:B------:R-:W-:-:S03]  /*21710*/  ULDC.64 UR10, c[0x0][0xbf0] ;  /* 0x0002fc00000a7ab9 */ /* 0x000fc60000000a00 */
[----:B------:R-:W-:Y:S02]  /*21720*/  UIADD3 UR9, UR9, UR4, URZ ;  /* 0x0000000409097290 */ /* 0x000fe4000fffe03f */
[----:B------:R-:W-:Y:S02]  /*21730*/  UIMAD UR4, UR18, UR10, URZ ;  /* 0x0000000a120472a4 */ /* 0x000fe4000f8e023f */
[----:B------:R-:W-:Y:S02]  /*21740*/  UIMAD.WIDE.U32 UR8, UR17, UR10, UR8 ;  /* 0x0000000a110872a5 */ /* 0x000fe4000f8e0008 */
[----:B------:R-:W-:-:S03]  /*21750*/  UIMAD UR4, UR17, UR11, UR4 ;  /* 0x0000000b110472a4 */ /* 0x000fc6000f8e0204 */
[----:B------:R-:W-:Y:S01]  /*21760*/  ULDC.64 UR10, c[0x0][0xbe0] ;  /* 0x0002f800000a7ab9 */ /* 0x000fe20000000a00 */
[----:B------:R-:W-:Y:S01]  /*21770*/  UIADD3 UR4, UR9, UR4, URZ ;  /* 0x0000000409047290 */ /* 0x000fe2000fffe03f */
[----:B------:R-:W-:-:S05]  /*21780*/  VIADD R81, R206, UR43 ;  /* 0x0000002bce517c36 */ /* 0x000fca0008000000 */
[----:B------:R-:W-:Y:S01]  /*21790*/  ISETP.GE.AND P2, PT, R81, R18, PT ;  /* 0x000000125100720c */ /* 0x000fe20003f46270 */
[----:B------:R-:W-:Y:S01]  /*217a0*/  BSSY B1, `(.L_x_3285) ;  /* 0x000004a000017945 */ /* 0x000fe20003800000 */
[----:B--2---:R0:W-:Y:S04]  /*217b0*/  @!P0 ST.E desc[UR40][R54.64], R19 ;  /* 0x0000001336008985 */ /* 0x0041e8000c101928 */
[----:B------:R1:W5:Y:S04]  /*217c0*/  LD.E.128 R8, desc[UR40][R2.64] ;  /* 0x0000002802087980 */ /* 0x000368000c101d00 */
[----:B------:R-:W5:Y:S01]  /*217d0*/  LD.E.128 R4, desc[UR40][R4.64] ;  /* 0x0000002804047980 */ /* 0x000f62000c101d00 */
[----:B0-----:R-:W-:-:S03]  /*217e0*/  IMAD.MOV.U32 R19, RZ, RZ, R76 ;  /* 0x000000ffff137224 */ /* 0x001fc600078e004c */
[----:B------:R-:W5:Y:S01]  /*217f0*/  LD.E.128 R12, desc[UR40][R12.64] ;  /* 0x000000280c0c7980 */ /* 0x000f62000c101d00 */
[----:B-1----:R-:W0:Y:S01]  /*21800*/  @P1 LDC R3, c[0x0][0xcec] ;  /* 0x00033b00ff031b82 */ /* 0x002e220000000800 */
[----:B------:R-:W-:Y:S02]  /*21810*/  IMAD.U32 R2, RZ, RZ, UR8 ;  /* 0x00000008ff027e24 */ /* 0x000fe4000f8e00ff */
[----:B------:R-:W5:Y:S04]  /*21820*/  LD.E.128 R24, desc[UR40][R24.64] ;  /* 0x0000002818187980 */ /* 0x000f68000c101d00 */
[----:B------:R-:W5:Y:S04]  /*21830*/  LD.E.128 R28, desc[UR40][R28.64] ;  /* 0x000000281c1c7980 */ /* 0x000f68000c101d00 */
[----:B------:R-:W5:Y:S04]  /*21840*/  LD.E.128 R32, desc[UR40][R32.64] ;  /* 0x0000002820207980 */ /* 0x000f68000c101d00 */
[----:B------:R-:W5:Y:S04]  /*21850*/  LD.E.128 R36, desc[UR40][R36.64] ;  /* 0x0000002824247980 */ /* 0x000f68000c101d00 */
[----:B------:R-:W5:Y:S04]  /*21860*/  LD.E.128 R40, desc[UR40][R40.64] ;  /* 0x0000002828287980 */ /* 0x000f68000c101d00 */
[----:B------:R-:W5:Y:S01]  /*21870*/  LD.E.128 R44, desc[UR40][R44.64] ;  /* 0x000000282c2c7980 */ /* 0x000f62000c101d00 */
[----:B0-----:R-:W-:-:S03]  /*21880*/  @P1 IMAD.HI.U32 R0, R76, R3, RZ ;  /* 0x000000034c001227 */ /* 0x001fc600078e00ff */
[----:B------:R-:W5:Y:S02]  /*21890*/  LD.E.128 R48, desc[UR40][R48.64] ;  /* 0x0000002830307980 */ /* 0x000f64000c101d00 */
[----:B---3--:R-:W-:Y:S02]  /*218a0*/  @P1 SHF.R.U32.HI R19, RZ, R21, R0 ;  /* 0x00000015ff131219 */ /* 0x008fe40000011600 */
[----:B------:R-:W5:Y:S02]  /*218b0*/  LD.E.128 R52, desc[UR40][R52.64] ;  /* 0x0000002834347980 */ /* 0x000f64000c101d00 */
[--C-:B------:R-:W-:Y:S01]  /*218c0*/  SHF.R.S32.HI R0, RZ, 0x1f, R19.reuse ;  /* 0x0000001fff007819 */ /* 0x100fe20000011413 */
[----:B------:R-:W-:Y:S01]  /*218d0*/  IMAD.MOV R21, RZ, RZ, -R19 ;  /* 0x000000ffff157224 */ /* 0x000fe200078e0a13 */
[----:B------:R-:W5:Y:S01]  /*218e0*/  LD.E.128 R56, desc[UR40][R56.64] ;  /* 0x0000002838387980 */ /* 0x000f62000c101d00 */
[----:B------:R-:W-:Y:S01]  /*218f0*/  IMAD.U32 R3, RZ, RZ, UR9 ;  /* 0x00000009ff037e24 */ /* 0x000fe2000f8e00ff */
[----:B------:R-:W-:Y:S01]  /*21900*/  ULDC.64 UR8, c[0x0][0xbd8] ;  /* 0x0002f60000087ab9 */ /* 0x000fe20000000a00 */
[----:B------:R-:W-:Y:S01]  /*21910*/  IMAD R0, R0, UR10, RZ ;  /* 0x0000000a00007c24 */ /* 0x000fe2000f8e02ff */
[----:B------:R-:W5:Y:S01]  /*21920*/  LD.E.128 R60, desc[UR40][R60.64] ;  /* 0x000000283c3c7980 */ /* 0x000f62000c101d00 */
[----:B------:R-:W-:-:S02]  /*21930*/  IMAD R21, R20, R21, R76 ;  /* 0x0000001514157224 */ /* 0x000fc400078e024c */
[----:B------:R-:W-:Y:S01]  /*21940*/  IMAD.U32 R3, RZ, RZ, UR4 ;  /* 0x00000004ff037e24 */ /* 0x000fe2000f8e00ff */
[----:B------:R-:W5:Y:S01]  /*21950*/  LD.E.128 R64, desc[UR40][R64.64] ;  /* 0x0000002840407980 */ /* 0x000f62000c101d00 */
[C---:B------:R-:W-:Y:S01]  /*21960*/  IMAD R77, R19.reuse, UR11, R0 ;  /* 0x0000000b134d7c24 */ /* 0x040fe2000f8e0200 */
[----:B------:R-:W-:Y:S02]  /*21970*/  SHF.R.S32.HI R0, RZ, 0x1f, R21 ;  /* 0x0000001fff007819 */ /* 0x000fe40000011415 */
[----:B------:R-:W5:Y:S01]  /*21980*/  LD.E.128 R68, desc[UR40][R68.64] ;  /* 0x0000002844447980 */ /* 0x000f62000c101d00 */
[----:B------:R-:W-:-:S03]  /*21990*/  IMAD.WIDE.U32 R2, R19, UR10, R2 ;  /* 0x0000000a13027c25 */ /* 0x000fc6000f8e0002 */
[----:B------:R-:W5:Y:S01]  /*219a0*/  LD.E.128 R72, desc[UR40][R72.64] ;  /* 0x0000002848487980 */ /* 0x000f62000c101d00 */
[----:B------:R-:W-:Y:S01]  /*219b0*/  IMAD.IADD R3, R3, 0x1, R77 ;  /* 0x0000000103037824 */ /* 0x000fe200078e024d */
[----:B------:R-:W-:Y:S01]  /*219c0*/  UIADD3 UR4, UR46, 0x32420, URZ ;  /* 0x000324202e047890 */ /* 0x000fe2000fffe03f */
[----:B------:R-:W-:Y:S01]  /*219d0*/  IMAD R0, R0, UR8, RZ ;  /* 0x0000000800007c24 */ /* 0x000fe2000f8e02ff */
[----:B------:R-:W-:Y:S01]  /*219e0*/  @!PT LDS RZ, [RZ] ;  /* 0x00000000fffff984 */ /* 0x000fe20000000800 */
[----:B------:R-:W-:Y:S01]  /*219f0*/  @!PT LDS RZ, [RZ] ;  /* 0x00000000fffff984 */ /* 0x000fe20000000800 */
[----:B------:R-:W-:Y:S01]  /*21a00*/  @!PT LDS RZ, [RZ] ;  /* 0x00000000fffff984 */ /* 0x000fe20000000800 */
[----:B------:R-:W-:Y:S01]  /*21a10*/  @!PT LDS RZ, [RZ] ;  /* 0x00000000fffff984 */ /* 0x000fe20000000800 */
[----:B------:R0:W-:Y:S06]  /*21a20*/  MEMBAR.ALL.CTA ;  /* 0x0000000000007992 */ /* 0x0001ec0000008000 */
[----:B0-----:R-:W0:Y:S01]  /*21a30*/  FENCE.VIEW.ASYNC.S ;  /* 0x00000000000073c6 */ /* 0x001e220000000000 */
[----:B------:R-:W-:Y:S01]  /*21a40*/  VIADD R19, R81, 0x20 ;  /* 0x0000002051137836 */ /* 0x000fe20000000000 */
[----:B------:R-:W-:Y:S01]  /*21a50*/  UPRMT UR4, URZ, 0x654, UR4 ;  /* 0x000006543f047896 */ /* 0x000fe20008000004 */
[----:B------:R-:W-:-:S02]  /*21a60*/  IMAD R77, R21, UR9, R0 ;  /* 0x00000009154d7c24 */ /* 0x000fc4000f8e0200 */
[----:B------:R-:W-:Y:S01]  /*21a70*/  IMAD.WIDE.U32 R2, R21, UR8, R2 ;  /* 0x0000000815027c25 */ /* 0x000fe2000f8e0002 */
[----:B------:R-:W-:Y:S01]  /*21a80*/  ISETP.GE.AND P1, PT, R19, R18, PT ;  /* 0x000000121300720c */ /* 0x000fe20003f26270 */
[----:B------:R-:W-:Y:S02]  /*21a90*/  ULDC.64 UR8, c[0x0][0xb80] ;  /* 0x0002e00000087ab9 */ /* 0x000fe40000000a00 */
[----:B------:R-:W-:Y:S01]  /*21aa0*/  VIADD R19, R81, 0x40 ;  /* 0x0000004051137836 */ /* 0x000fe20000000000 */
[----:B------:R-:W-:Y:S01]  /*21ab0*/  LEA R0, P3, R2, UR8, 0x1 ;  /* 0x0000000802007c11 */ /* 0x000fe2000f8608ff */
[----:B------:R-:W-:-:S03]  /*21ac0*/  IMAD.IADD R3, R3, 0x1, R77 ;  /* 0x0000000103037824 */ /* 0x000fc600078e024d */
[----:B------:R-:W-:Y:S01]  /*21ad0*/  ISETP.GE.AND P0, PT, R19, R18, PT ;  /* 0x000000121300720c */ /* 0x000fe20003f06270 */
[----:B0-----:R0:W1:Y:S01]  /*21ae0*/  SHFL.IDX PT, R78, R0, RZ, 0x181f ;  /* 0x00181fff004e7589 */ /* 0x00106200000e0000 */
[----:B------:R-:W-:-:S05]  /*21af0*/  LEA.HI.X R19, R2, UR9, R3, 0x1, P3 ;  /* 0x0000000902137c11 */ /* 0x000fca00098f0c03 */
[----:B------:R0:W2:Y:S01]  /*21b00*/  SHFL.IDX PT, R79, R19, RZ, 0x181f ;  /* 0x00181fff134f7589 */ /* 0x0000a200000e0000 */
[----:B------:R-:W-:Y:S01]  /*21b10*/  SYNCS.ARRIVE.TRANS64.RED.A1T0 RZ, [UR4], RZ ;  /* 0x000000ffffff79a7 */ /* 0x000fe20008100404 */
        /* <DEDUP_REMOVED lines=18> */
.L_x_3286:
[----:B------:R-:W-:Y:S05]  /*21c40*/  BSYNC B1 ;  /* 0x0000000000017941 */ /* 0x000fea0003800000 */
.L_x_3285:
        /* <DEDUP_REMOVED lines=21> */
.L_x_3288:
[----:B------:R-:W-:Y:S05]  /*21da0*/  BSYNC B1 ;  /* 0x0000000000017941 */ /* 0x000fea0003800000 */
.L_x_3287:
        /* <DEDUP_REMOVED lines=21> */
.L_x_3290:
[----:B------:R-:W-:Y:S05]  /*21f00*/  BSYNC B1 ;  /* 0x0000000000017941 */ /* 0x000fea0003800000 */
.L_x_3289:
[----:B0-----:R-:W-:Y:S01]  /*21f10*/  VIADD R3, R81, 0x60 ;  /* 0x0000006051037836 */ /* 0x001fe20000000000 */
[----:B---3--:R-:W3:Y:S04]  /*21f20*/  SHFL.IDX PT, R19, R19, 0x3, 0x181f ;  /* 0x00781f0013137f89 */ /* 0x008ee800000e0000 */
[----:B------:R-:W-:Y:S01]  /*21f30*/  ISETP.GE.AND P0, PT, R3, R18, PT ;  /* 0x000000120300720c */ /* 0x000fe20003f06270 */
[----:B------:R-:W0:-:S12]  /*21f40*/  SHFL.IDX PT, R0, R0, 0x3, 0x181f ;  /* 0x00781f0000007f89 */ /* 0x000e1800000e0000 */
[----:B------:R-:W-:Y:S05]  /*21f50*/  @P0 BRA `(.L_x_3291) ;  /* 0x0000000c00a80947 */ /* 0x000fea0003800000 */
[----:B------:R-:W-:Y:S02]  /*21f60*/  ULDC UR4, c[0x0][0xbc8] ;  /* 0x0002f20000047ab9 */ /* 0x000fe40000000800 */
[----:B------:R-:W-:Y:S02]  /*21f70*/  ISETP.GE.AND P3, PT, R190, UR4, PT ;  /* 0x00000004be007c0c */ /* 0x000fe4000bf66270 */
[----:B------:R-:W-:Y:S02]  /*21f80*/  ISETP.GE.AND P4, PT, R192, UR4, PT ;  /* 0x00000004c0007c0c */ /* 0x000fe4000bf86270 */
[----:B------:R-:W-:-:S09]  /*21f90*/  ISETP.GE.AND P5, PT, R191, UR4, PT ;  /* 0x00000004bf007c0c */ /* 0x000fd2000bfa6270 */
[-C--:B0-----:R-:W-:Y:S02]  /*21fa0*/  @!P3 LEA R2, P0, R190, R0.reuse, 0x1 ;  /* 0x00000000be02b211 */ /* 0x081fe400078008ff */
[-C--:B------:R-:W-:Y:S02]  /*21fb0*/  @!P4 LEA R4, P1, R192, R0.reuse, 0x1 ;  /* 0x00000000c004c211 */ /* 0x080fe400078208ff */
[C---:B------:R-:W-:Y:S02]  /*21fc0*/  @!P5 LEA R6, P2, R191.reuse, R0, 0x1 ;  /* 0x00000000bf06d211 */ /* 0x040fe400078408ff */
        /* <DEDUP_REMOVED lines=12> */
.L_x_3283:
        /* <DEDUP_REMOVED lines=32> */
.L_x_3292:
        /* <DEDUP_REMOVED lines=47> */
.L_x_3294:
[----:B------:R-:W-:Y:S05]  /*22580*/  BSYNC B1 ;  /* 0x0000000000017941 */ /* 0x000fea0003800000 */
.L_x_3293:
[----:B0-----:R-:W0:Y:S01]  /*22590*/  @P0 LDC R3, c[0x0][0xcf0] ;  /* 0x00033c00ff030b82 */ /* 0x001e220000000800 */
[----:B------:R-:W-:Y:S01]  /*225a0*/  ULDC.64 UR16, c[0x0][0xba0] ;  /* 0x0002e80000107ab9 */ /* 0x000fe20000000a00 */
[----:B------:R-:W-:Y:S01]  /*225b0*/  VIADD R6, R207, UR43 ;  /* 0x0000002bcf067c36 */ /* 0x000fe20008000000 */
[----:B------:R-:W-:Y:S01]  /*225c0*/  UIMAD UR10, UR11, UR16, URZ ;  /* 0x000000100b0a72a4 */ /* 0x000fe2000f8e023f */
[----:B------:R-:W-:Y:S01]  /*225d0*/  BSSY B1, `(.L_x_3295) ;  /* 0x0000040000017945 */ /* 0x000fe20003800000 */
[----:B------:R-:W-:Y:S01]  /*225e0*/  UIMAD.WIDE.U32 UR8, UR4, UR16, URZ ;  /* 0x00000010040872a5 */ /* 0x000fe2000f8e003f */
[----:B------:R-:W-:Y:S01]  /*225f0*/  @P0 IMAD.HI.U32 R2, R6, R9, RZ ;  /* 0x0000000906020227 */ /* 0x000fe200078e00ff */
[----:B------:R-:W-:-:S03]  /*22600*/  UIMAD UR10, UR4, UR17, UR10 ;  /* 0x00000011040a72a4 */ /* 0x000fc6000f8e020a */
[----:B------:R-:W-:Y:S01]  /*22610*/  ULDC.64 UR16, c[0x0][0xbe8] ;  /* 0x0002fa0000107ab9 */ /* 0x000fe20000000a00 */
[----:B------:R-:W-:Y:S01]  /*22620*/  UIADD3 UR9, UR9, UR10, URZ ;  /* 0x0000000a09097290 */ /* 0x000fe2000fffe03f */
[----:B------:R-:W-:Y:S01]  /*22630*/  IMAD.MOV.U32 R5, RZ, RZ, R6 ;  /* 0x000000ffff057224 */ /* 0x000fe200078e0006 */
[----:B------:R-:W-:Y:S02]  /*22640*/  UIMAD UR4, UR12, UR16, URZ ;  /* 0x000000100c0472a4 */ /* 0x000fe4000f8e023f */
[----:B------:R-:W-:Y:S02]  /*22650*/  UIMAD.WIDE.U32 UR8, UR37, UR16, UR8 ;  /* 0x00000010250872a5 */ /* 0x000fe4000f8e0008 */
        /* <DEDUP_REMOVED lines=22> */
[----:B------:R-:W-:Y:S02]  /*227c0*/  VIADD R6, R206, UR43 ;  /* 0x0000002bce067c36 */ /* 0x000fe40008000000 */
        /* <DEDUP_REMOVED lines=32> */
.L_x_3296:
[----:B------:R-:W-:Y:S05]  /*229d0*/  BSYNC B1 ;  /* 0x0000000000017941 */ /* 0x000fea0003800000 */
.L_x_3295:
        /* <DEDUP_REMOVED lines=21> */
.L_x_3298:
[----:B------:R-:W-:Y:S05]  /*22b30*/  BSYNC B1 ;  /* 0x0000000000017941 */ /* 0x000fea0003800000 */
.L_x_3297:
        /* <DEDUP_REMOVED lines=21> */
.L_x_3300:
[----:B------:R-:W-:Y:S05]  /*22c90*/  BSYNC B1 ;  /* 0x0000000000017941 */ /* 0x000fea0003800000 */
.L_x_3299:
[----:B0-----:R-:W-:Y:S01]  /*22ca0*/  VIADD R0, R6, 0x60 ;  /* 0x0000006006007836 */ /* 0x001fe20000000000 */
[----:B--2-4-:R-:W0:Y:S04]  /*22cb0*/  SHFL.IDX PT, R5, R5, 0x3, 0x181f ;  /* 0x00781f0005057f89 */ /* 0x014e2800000e0000 */
[----:B------:R-:W-:Y:S01]  /*22cc0*/  ISETP.GE.AND P0, PT, R0, R11, PT ;  /* 0x0000000b0000720c */ /* 0x000fe20003f06270 */
[----:B-1-3--:R1:W2:-:S12]  /*22cd0*/  SHFL.IDX PT, R2, R4, 0x3, 0x181f ;  /* 0x00781f0004027f89 */ /* 0x00a29800000e0000 */
[----:B-1----:R-:W-:Y:S05]  /*22ce0*/  @P0 BRA `(.L_x_3291) ;  /* 0x0000000000440947 */ /* 0x002fea0003800000 */
[----:B------:R-:W-:Y:S02]  /*22cf0*/  ULDC UR4, c[0x0][0xbc8] ;  /* 0x0002f20000047ab9 */ /* 0x000fe40000000800 */
[----:B------:R-:W-:Y:S02]  /*22d00*/  ISETP.GE.AND P3, PT, R190, UR4, PT ;  /* 0x00000004be007c0c */ /* 0x000fe4000bf66270 */
[----:B------:R-:W-:Y:S02]  /*22d10*/  ISETP.GE.AND P2, PT, R192, UR4, PT ;  /* 0x00000004c0007c0c */ /* 0x000fe4000bf46270 */
[----:B------:R-:W-:Y:S02]  /*22d20*/  ISETP.GE.AND P1, PT, R191, UR4, PT ;  /* 0x00000004bf007c0c */ /* 0x000fe4000bf26270 */
[----:B------:R-:W-:-:S07]  /*22d30*/  ISETP.GE.AND P0, PT, R193, UR4, PT ;  /* 0x00000004c1007c0c */ /* 0x000fce000bf06270 */
[-C--:B--2---:R-:W-:Y:S02]  /*22d40*/  @!P3 LEA R6, P6, R190, R2.reuse, 0x1 ;  /* 0x00000002be06b211 */ /* 0x084fe400078c08ff */
[-C--:B------:R-:W-:Y:S02]  /*22d50*/  @!P2 LEA R8, P5, R192, R2.reuse, 0x1 ;  /* 0x00000002c008a211 */ /* 0x080fe400078a08ff */
[-C--:B------:R-:W-:Y:S02]  /*22d60*/  @!P1 LEA R10, P4, R191, R2.reuse, 0x1 ;  /* 0x00000002bf0a9211 */ /* 0x080fe400078808ff */
[-C--:B0-----:R-:W-:Y:S02]  /*22d70*/  @!P3 LEA.HI.X R7, R190, R5.reuse, R199, 0x1, P6 ;  /* 0x00000005be07b211 */ /* 0x081fe400030f0cc7 */
        /* <DEDUP_REMOVED lines=8> */
.L_x_3291:
[----:B------:R-:W-:Y:S05]  /*22e00*/  BSYNC B0 ;  /* 0x0000000000007941 */ /* 0x000fea0003800000 */
.L_x_3282:
[----:B------:R-:W-:Y:S02]  /*22e10*/  ULDC UR4, c[0x0][0xd3c] ;  /* 0x00034f0000047ab9 */ /* 0x000fe40000000800 */
[----:B------:R-:W-:-:S06]  /*22e20*/  UISETP.GE.AND UP0, UPT, UR6, UR4, UPT ;  /* 0x000000040600728c */ /* 0x000fcc000bf06270 */
[----:B------:R-:W-:-:S13]  /*22e30*/  PLOP3.LUT P0, PT, PT, PT, UP0, 0x80, 0x0 ;  /* 0x000000000000781c */ /* 0x000fda0003f0f008 */
[----:B------:R-:W-:Y:S05]  /*22e40*/  @!P0 BRA `(.L_x_3301) ;  /* 0xfffffde4000c8947 */ /* 0x000fea000383ffff */
[----:B------:R-:W-:Y:S05]  /*22e50*/  EXIT ;  /* 0x000000000000794d */ /* 0x000fea0003800000 */
.L_x_3174:
[----:B------:R-:W-:-:S08]  /*22e60*/  NOP ;  /* 0x0000000000007918 */ /* 0x000fd00000000000 */
[----:B----4-:R-:W0:-:S00]  /*22e70*/  USETMAXREG.DEALLOC.CTAPOOL 0x18 ;  /* 0x00000018000079c8 */ /* 0x010e0000080e0500 */
[----:B0-----:R-:W2:Y:S01]  /*22e80*/  LDL.LU R2, [R1+0x48c] ;  /* 0x00048c0001027983 */ /* 0x001ea20000300800 */
[----:B------:R-:W-:Y:S01]  /*22e90*/  LOP3.LUT R0, R0, 0x3, RZ, 0xc0, !PT ;  /* 0x0000000300007812 */ /* 0x000fe200078ec0ff */
[----:B------:R-:W-:-:S05]  /*22ea0*/  IMAD.MOV.U32 R4, RZ, RZ, RZ ;  /* 0x000000ffff047224 */ /* 0x000fca00078e00ff */
[----:B------:R-:W0:Y:S02]  /*22eb0*/  SHFL.IDX PT, R0, R0, RZ, 0x1f ;  /* 0x00001fff00007589 */ /* 0x000e2400000e0000 */
[----:B0-----:R-:W-:Y:S02]  /*22ec0*/  ISETP.NE.AND P0, PT, R0, RZ, PT ;  /* 0x000000ff0000720c */ /* 0x001fe40003f05270 */
        /* <DEDUP_REMOVED lines=11> */
.L_x_3302:
        /* <DEDUP_REMOVED lines=42> */
.L_x_3308:
        /* <DEDUP_REMOVED lines=12> */
.L_x_3307:
[----:B------:R-:W-:Y:S05]  /*232e0*/  BSYNC B0 ;  /* 0x0000000000007941 */ /* 0x000fea0003800000 */
.L_x_3306:
        /* <DEDUP_REMOVED lines=21> */
.L_x_3304:
        /* <DEDUP_REMOVED lines=20> */
.L_x_3309:
        /* <DEDUP_REMOVED lines=56> */
.L_x_3305:
[----:B------:R-:W-:Y:S02]  /*23900*/  IMAD.MOV.U32 R17, RZ, RZ, RZ ;  /* 0x000000ffff117224 */ /* 0x000fe400078e00ff */
[----:B------:R-:W-:Y:S02]  /*23910*/  IMAD.U32 R16, RZ, RZ, UR6 ;  /* 0x00000006ff107e24 */ /* 0x000fe4000f8e00ff */
[----:B------:R-:W-:-:S07]  /*23920*/  IMAD.MOV.U32 R18, RZ, RZ, RZ ;  /* 0x000000ffff127224 */ /* 0x000fce00078e00ff */
.L_x_3310:
[----:B------:R-:W-:-:S13]  /*23930*/  ISETP.NE.AND P0, PT, R0, RZ, PT ;  /* 0x000000ff0000720c */ /* 0x000fda0003f05270 */
[----:B------:R-:W1:Y:S01]  /*23940*/  @!P0 S2R R3, SR_CgaCtaId ;  /* 0x0000000000038919 */ /* 0x000e620000008800 */
[----:B------:R-:W-:-:S04]  /*23950*/  @!P0 MOV R0, 0x400 ;  /* 0x0000040000008802 */ /* 0x000fc80000000f00 */
[----:B-1----:R-:W-:-:S05]  /*23960*/  @!P0 LEA R0, R3, R0, 0x18 ;  /* 0x0000000003008211 */ /* 0x002fca00078ec0ff */
[----:B------:R2:W-:Y:S01]  /*23970*/  @!P0 STS.128 [R0+0x324d0], R16 ;  /* 0x0324d01000008388 */ /* 0x0005e20000000c00 */
[----:B------:R-:W-:Y:S06]  /*23980*/  BAR.ARV 0x5, 0x180 ;  /* 0x0146000000007b1d */ /* 0x000fec0000002000 */
.L_x_3303:
        /* <DEDUP_REMOVED lines=11> */
[----:B------:R-:W-:Y:S01]  /*23a40*/  STL [R1+0x4dc], RZ ;  /* 0x0004dcff01007387 */ /* 0x000fe20000100800 */
[----:B------:R-:W-:Y:S01]  /*23a50*/  ULDC UR37, c[0x0][0xc] ;  /* 0x0000030000257ab9 */ /* 0x000fe20000000800 */
[----:B------:R-:W-:Y:S02]  /*23a60*/  ULDC.64 UR38, c[0x0][0x198] ;  /* 0x0000660000267ab9 */ /* 0x000fe40000000a00 */
[----:B------:R-:W-:Y:S01]  /*23a70*/  STL [R1+0x474], RZ ;  /* 0x000474ff01007387 */ /* 0x000fe20000100800 */
        /* <DEDUP_REMOVED lines=16> */
[----:B------:R1:W-:Y:S01]  /*23b80*/  STL [R1+0x480], R2 ;  /* 0x0004800201007387 */ /* 0x0003e20000100800 */
[C---:B0-----:R-:W-:Y:S02]  /*23b90*/  LOP3.LUT R3, R0.reuse, 0x40, RZ, 0xfc, !PT ;  /* 0x0000004000037812 */ /* 0x041fe400078efcff */
[C---:B-1----:R-:W-:Y:S02]  /*23ba0*/  LOP3.LUT R2, R0.reuse, 0x80, RZ, 0xfc, !PT ;  /* 0x0000008000027812 */ /* 0x042fe400078efcff */
[----:B------:R-:W-:-:S07]  /*23bb0*/  LOP3.LUT R0, R0, 0xc0, RZ, 0xfc, !PT ;  /* 0x000000c000007812 */ /* 0x000fce00078efcff */
.L_x_3427:
[----:B------:R-:W-:Y:S05]  /*23bc0*/  YIELD ;  /* 0x0000000000007946 */ /* 0x000fea0003800000 */
[----:B------:R-:W-:Y:S01]  /*23bd0*/  ULDC.64 UR4, c[0x0][0xb20] ;  /* 0x0002c80000047ab9 */ /* 0x000fe20000000a00 */
[----:B---3--:R-:W-:Y:S01]  /*23be0*/  IMAD.MOV.U32 R0, RZ, RZ, RZ ;  /* 0x000000ffff007224 */ /* 0x008fe200078e00ff */
[----:B------:R-:W-:Y:S01]  /*23bf0*/  ISETP.NE.U32.AND P0, PT, RZ, UR4, PT ;  /* 0x00000004ff007c0c */ /* 0x000fe2000bf05070 */
[----:B0-----:R-:W0:Y:S01]  /*23c00*/  LDC.64 R4, c[0x0][0xaf8] ;  /* 0x0002be00ff047b82 */ /* 0x001e220000000a00 */
[----:B-1---5:R-:W-:Y:S01]  /*23c10*/  CS2R R8, SRZ ;  /* 0x0000000000087805 */ /* 0x022fe2000001ff00 */
[----:B------:R-:W-:Y:S01]  /*23c20*/  ULDC.64 UR6, c[0x0][0xb00] ;  /* 0x0002c00000067ab9 */ /* 0x000fe20000000a00 */
[----:B------:R-:W-:Y:S01]  /*23c30*/  ISETP.NE.AND.EX P0, PT, RZ, UR5, PT, P0 ;  /* 0x00000005ff007c0c */ /* 0x000fe2000bf05300 */
[----:B------:R-:W-:-:S12]  /*23c40*/  ULDC.64 UR4, c[0x0][0xb10] ;  /* 0x0002c40000047ab9 */ /* 0x000fd80000000a00 */
[----:B--2---:R-:W1:Y:S02]  /*23c50*/  @P0 LDC.64 R2, c[0x0][0xb20] ;  /* 0x0002c800ff020b82 */ /* 0x004e640000000a00 */
        /* <DEDUP_REMOVED lines=11> */
[----:B------:R-:W1:Y:S08]  /*23d10*/  @P2 LDC.64 R6, c[0x0][0xb10] ;  /* 0x0002c400ff062b82 */ /* 0x000e700000000a00 */
        /* <DEDUP_REMOVED lines=23> */
.L_x_3312:
        /* <DEDUP_REMOVED lines=10> */
.L_x_3313:
[----:B------:R-:W-:Y:S05]  /*23f30*/  @!P1 BRA `(.L_x_3314) ;  /* 0x00000000000c9947 */ /* 0x000fea0003800000 */
[----:B------:R-:W2:Y:S04]  /*23f40*/  LDG.E R6, desc[UR40][R2.64] ;  /* 0x0000002802067981 */ /* 0x000ea8000c1e1900 */
[----:B------:R-:W2:Y:S02]  /*23f50*/  LDG.E R2, desc[UR40][R2.64+0x4] ;  /* 0x0000042802027981 */ /* 0x000ea4000c1e1900 */
[----:B--2---:R-:W-:-:S07]  /*23f60*/  IMAD.IADD R6, R2, 0x1, -R6 ;  /* 0x0000000102067824 */ /* 0x004fce00078e0a06 */
.L_x_3314:
        /* <DEDUP_REMOVED lines=28> */
.L_x_3317:
[----:B------:R-:W-:-:S13]  /*24130*/  ISETP.NE.AND P0, PT, R3, 0x1, PT ;  /* 0x000000010300780c */ /* 0x000fda0003f05270 */
[----:B------:R-:W2:Y:S02]  /*24140*/  @P0 LDC.64 R4, c[0x0][0xae0] ;  /* 0x0002b800ff040b82 */ /* 0x000ea40000000a00 */
[----:B--2---:R-:W-:-:S05]  /*24150*/  @P0 IMAD.HI.U32 R4, R7, R4, RZ ;  /* 0x0000000407040227 */ /* 0x004fca00078e00ff */
[----:B------:R-:W-:-:S07]  /*24160*/  @P0 SHF.R.U32.HI R7, RZ, R5, R4 ;  /* 0x00000005ff070219 */ /* 0x000fce0000011604 */
.L_x_3318:
[----:B------:R-:W-:Y:S05]  /*24170*/  BSYNC B0 ;  /* 0x0000000000007941 */ /* 0x000fea0003800000 */
.L_x_3316:
[----:B------:R-:W-:-:S05]  /*24180*/  IMAD R7, R7, R3, R3 ;  /* 0x0000000307077224 */ /* 0x000fca00078e0203 */
[----:B------:R-:W-:-:S07]  /*24190*/  VIMNMX R2, R2, R7, PT ;  /* 0x0000000702027248 */ /* 0x000fce0003fe0100 */
.L_x_3315:
        /* <DEDUP_REMOVED lines=29> */
.L_x_3321:
[----:B------:R-:W-:-:S13]  /*24370*/  ISETP.NE.AND P0, PT, R3, 0x1, PT ;  /* 0x000000010300780c */ /* 0x000fda0003f05270 */
[----:B------:R-:W3:Y:S02]  /*24380*/  @P0 LDC.64 R4, c[0x0][0xae0] ;  /* 0x0002b800ff040b82 */ /* 0x000ee40000000a00 */
[----:B---3--:R-:W-:-:S05]  /*24390*/  @P0 IMAD.HI.U32 R4, R2, R4, RZ ;  /* 0x0000000402040227 */ /* 0x008fca00078e00ff */
[----:B------:R-:W-:-:S07]  /*243a0*/  @P0 SHF.R.U32.HI R2, RZ, R5, R4 ;  /* 0x00000005ff020219 */ /* 0x000fce0000011604 */
.L_x_3322:
[----:B------:R-:W-:Y:S05]  /*243b0*/  BSYNC B0 ;  /* 0x0000000000007941 */ /* 0x000fea0003800000 */
.L_x_3320:
[----:B------:R-:W-:-:S05]  /*243c0*/  IMAD R2, R2, R3, RZ ;  /* 0x0000000302027224 */ /* 0x000fca00078e02ff */
[----:B------:R-:W-:-:S07]  /*243d0*/  VIMNMX R0, R0, R2, !PT ;  /* 0x0000000200007248 */ /* 0x000fce0007fe0100 */
.L_x_3319:
        /* <DEDUP_REMOVED lines=13> */
[----:B------:R-:W-:Y:S02]  /*244b0*/  VOTEU.ANY UR4, UPT, PT ;  /* 0x0000000000047886 */ /* 0x000fe400038e0100 */
[----:B------:R-:W3:Y:S08]  /*244c0*/  FLO.U32 R0, UR4 ;  /* 0x0000000400007d00 */ /* 0x000ef000080e0000 */
[----:B------:R-:W4:Y:S01]  /*244d0*/  POPC R5, UR4 ;  /* 0x0000000400057d09 */ /* 0x000f220008000000 */
[----:B---3--:R-:W-:-:S02]  /*244e0*/  ISETP.EQ.U32.AND P0, PT, R0, R3, PT ;  /* 0x000000030000720c */ /* 0x008fc40003f02070 */
[----:B------:R-:W4:Y:S11]  /*244f0*/  LDC.64 R2, c[0x0][0xd60] ;  /* 0x00035800ff027b82 */ /* 0x000f360000000a00 */
[----:B----4-:R-:W3:Y:S01]  /*24500*/  @P0 ATOMG.E.ADD.STRONG.GPU PT, R3, desc[UR40][R2.64], R5 ;  /* 0x00000005020309a8 */ /* 0x010ee200081ee1e8 */
[----:B------:R-:W4:Y:S02]  /*24510*/  S2R R4, SR_LTMASK ;  /* 0x0000000000047919 */ /* 0x000f240000003900 */
[----:B----4-:R-:W-:-:S04]  /*24520*/  LOP3.LUT R4, R4, UR4, RZ, 0xc0, !PT ;  /* 0x0000000404047c12 */ /* 0x010fc8000f8ec0ff */
[----:B--2---:R-:W2:Y:S01]  /*24530*/  POPC R7, R4 ;  /* 0x0000000400077309 */ /* 0x004ea20000000000 */
[----:B---3--:R-:W2:Y:S02]  /*24540*/  SHFL.IDX PT, R0, R3, R0, 0x1f ;  /* 0x00001f0003007589 */ /* 0x008ea400000e0000 */
[----:B--2---:R-:W-:Y:S01]  /*24550*/  IADD3 R16, R0, UR37, R7 ;  /* 0x0000002500107c10 */ /* 0x004fe2000fffe007 */
[----:B------:R-:W-:Y:S06]  /*24560*/  BRA `(.L_x_3325) ;  /* 0x0000004800d07947 */ /* 0x000fec0003800000 */
.L_x_3324:
        /* <DEDUP_REMOVED lines=21> */
.L_x_3327:
[----:B------:R-:W-:Y:S05]  /*246c0*/  BSYNC B6 ;  /* 0x0000000000067941 */ /* 0x000fea0003800000 */
.L_x_3326:
        /* <DEDUP_REMOVED lines=20> */
.L_x_3330:
        /* <DEDUP_REMOVED lines=15> */
.L_x_3329:
[----:B------:R-:W-:Y:S05]  /*24900*/  BSYNC B6 ;  /* 0x0000000000067941 */ /* 0x000fea0003800000 */
.L_x_3328:
        /* <DEDUP_REMOVED lines=23> */
.L_x_3444:
[----:B---3--:R-:W3:Y:S01]  /*24a80*/  LDL.LU R4, [R1+0x48c] ;  /* 0x00048c0001047983 */ /* 0x008ee20000300800 */
[----:B------:R-:W-:Y:S02]  /*24a90*/  PLOP3.LUT P1, PT, PT, PT, PT, 0x8, 0x0 ;  /* 0x000000000000781c */ /* 0x000fe40003f2e170 */
[----:B----4-:R-:W-:Y:S01]  /*24aa0*/  ISETP.NE.AND P0, PT, R14, RZ, PT ;  /* 0x000000ff0e00720c */ /* 0x010fe20003f05270 */
[----:B------:R4:W-:Y:S01]  /*24ab0*/  STL [R1+0x4a8], R0 ;  /* 0x0004a80001007387 */ /* 0x0009e20000100800 */
[----:B---3--:R-:W-:-:S09]  /*24ac0*/  LOP3.LUT R4, R4, 0xfffffffe, RZ, 0xc0, !PT ;  /* 0xfffffffe04047812 */ /* 0x008fd200078ec0ff */
[----:B------:R-:W-:-:S05]  /*24ad0*/  @P1 LOP3.LUT R4, R4, 0x1, RZ, 0xfc, !PT ;  /* 0x0000000104041812 */ /* 0x000fca00078efcff */
[----:B------:R4:W-:Y:S01]  /*24ae0*/  STL [R1+0x48c], R4 ;  /* 0x00048c0401007387 */ /* 0x0009e20000100800 */
[----:B------:R-:W-:Y:S05]  /*24af0*/  @P0 BRA `(.L_x_3332) ;  /* 0x00000004001c0947 */ /* 0x000fea0003800000 */
[----:B------:R-:W-:-:S03]  /*24b00*/  UMOV UR4, 0xffffffff ;  /* 0xffffffff00047882 */ /* 0x000fc60000000000 */
[----:B------:R-:W-:Y:S05]  /*24b10*/  BRA.DIV UR4, `(.L_x_3333) ;  /* 0x0000005a04547947 */ /* 0x000fea000b800000 */
[----:B------:R-:W-:-:S13]  /*24b20*/  ELECT P6, URZ, PT ;  /* 0x00000000003f782f */ /* 0x000fda00038c0000 */
.L_x_3447:
        /* <DEDUP_REMOVED lines=24> */
.L_x_3334:
[----:B--2---:R-:W2:Y:S04]  /*24cb0*/  LDL R7, [R1+0x470] ;  /* 0x0004700001077983 */ /* 0x004ea80000100800 */
[----:B----4-:R-:W2:Y:S04]  /*24cc0*/  LDL R0, [R1+0x474] ;  /* 0x0004740001007983 */ /* 0x010ea80000100800 */
[----:B---3--:R-:W3:Y:S01]  /*24cd0*/  LDL R2, [R1+0x480] ;  /* 0x0004800001027983 */ /* 0x008ee20000100800 */
[----:B--2---:R-:W-:Y:S01]  /*24ce0*/  IMAD R0, R0, 0x8, R7 ;  /* 0x0000000800007824 */ /* 0x004fe200078e0207 */
[----:B---3--:R-:W-:-:S04]  /*24cf0*/  SHF.L.U32 R2, R2, 0x1f, RZ ;  /* 0x0000001f02027819 */ /* 0x008fc800000006ff */
[----:B------:R-:W2:Y:S02]  /*24d00*/  SYNCS.PHASECHK.TRANS64.TRYWAIT P0, [R0+URZ+0x32440], R2 ;  /* 0x03244002000075a7 */ /* 0x000ea4000800017f */
[----:B--2---:R-:W-:Y:S05]  /*24d10*/  @!P0 BRA `(.L_x_3335) ;  /* 0x0000005400f48947 */ /* 0x004fea0003800000 */
.L_x_3448:
        /* <DEDUP_REMOVED lines=11> */
.L_x_3336:
[----:B------:R-:W3:Y:S04]  /*24dd0*/  LDL R6, [R1+0x470] ;  /* 0x0004700001067983 */ /* 0x000ee80000100800 */
[----:B------:R-:W3:Y:S04]  /*24de0*/  LDL R5, [R1+0x474] ;  /* 0x0004740001057983 */ /* 0x000ee80000100800 */
[----:B------:R-:W4:Y:S04]  /*24df0*/  LDL R4, [R1+0x4a8] ;  /* 0x0004a80001047983 */ /* 0x000f280000100800 */
[----:B------:R-:W4:Y:S04]  /*24e00*/  LDL R3, [R1+0x488] ;  /* 0x0004880001037983 */ /* 0x000f280000100800 */
[----:B--2---:R-:W2:Y:S01]  /*24e10*/  LDL.LU R2, [R1+0x48c] ;  /* 0x00048c0001027983 */ /* 0x004ea20000300800 */
        /* <DEDUP_REMOVED lines=17> */
[----:B------:R3:W-:Y:S02]  /*24f30*/  STL [R1+0x48c], R2 ;  /* 0x00048c0201007387 */ /* 0x0007e40000100800 */
[----:B------:R-:W-:-:S06]  /*24f40*/  UMOV UR4, 0x0 ;  /* 0x0000000000047882 */ /* 0x000fcc0000000000 */
[----:B------:R3:W-:Y:S01]  /*24f50*/  UTMALDG.4D [UR8], [UR6], desc[UR4] ;  /* 0x00000408060075b4 */ /* 0x0007e20008019000 */
[----:B------:R-:W-:Y:S02]  /*24f60*/  NOP ;  /* 0x0000000000007918 */ /* 0x000fe40000000000 */
.L_x_3332:
[----:B----4-:R-:W4:Y:S04]  /*24f70*/  LDL R0, [R1+0x470] ;  /* 0x0004700001007983 */ /* 0x010f280000100800 */
[----:B---3--:R-:W3:Y:S01]  /*24f80*/  LDL R2, [R1+0x4a0] ;  /* 0x0004a00001027983 */ /* 0x008ee20000100800 */
[----:B------:R-:W-:Y:S05]  /*24f90*/  WARPSYNC.ALL ;  /* 0x0000000000007948 */ /* 0x000fea0003800000 */
[----:B------:R-:W-:Y:S01]  /*24fa0*/  ULDC.64 UR4, c[0x0][0xaf8] ;  /* 0x0002be0000047ab9 */ /* 0x000fe20000000a00 */
[----:B------:R-:W-:Y:S01]  /*24fb0*/  BSSY B6, `(.L_x_3337) ;  /* 0x0000020000067945 */ /* 0x000fe20003800000 */
[----:B------:R-:W-:Y:S01]  /*24fc0*/  BAR.SYNC.DEFER_BLOCKING 0x8, 0x180 ;  /* 0x0206000000007b1d */ /* 0x000fe20000010000 */
[----:B------:R-:W-:-:S04]  /*24fd0*/  ISETP.NE.U32.AND P0, PT, RZ, UR4, PT ;  /* 0x00000004ff007c0c */ /* 0x000fc8000bf05070 */
[----:B------:R-:W-:Y:S01]  /*24fe0*/  ISETP.NE.AND.EX P0, PT, RZ, UR5, PT, P0 ;  /* 0x00000005ff007c0c */ /* 0x000fe2000bf05300 */
[----:B----4-:R-:W-:Y:S01]  /*24ff0*/  VIADD R0, R0, 0x18400 ;  /* 0x0001840000007836 */ /* 0x010fe20000000000 */
[----:B---3--:R-:W-:-:S04]  /*25000*/  SHF.R.S32.HI R3, RZ, 0x1f, R2 ;  /* 0x0000001fff037819 */ /* 0x008fc80000011402 */
[----:B------:R-:W-:Y:S02]  /*25010*/  LOP3.LUT P1, RZ, R0, 0x3ff, RZ, 0xc0, !PT ;  /* 0x000003ff00ff7812 */ /* 0x000fe4000782c0ff */
[----:B------:R-:W-:Y:S01]  /*25020*/  SHF.R.S32.HI R0, RZ, 0x1f, R19 ;  /* 0x0000001fff007819 */ /* 0x000fe20000011413 */
[----:B------:R-:W-:Y:S01]  /*25030*/  STL [R1+0x4b0], R3 ;  /* 0x0004b00301007387 */ /* 0x000fe20000100800 */
[----:B------:R-:W-:Y:S02]  /*25040*/  SHF.R.S32.HI R2, RZ, 0x1f, R18 ;  /* 0x0000001fff027819 */ /* 0x000fe40000011412 */
[----:B------:R-:W-:-:S03]  /*25050*/  SEL R0, R0, RZ, !P0 ;  /* 0x000000ff00007207 */ /* 0x000fc60004000000 */
[----:B------:R-:W-:Y:S04]  /*25060*/  STL [R1+0x4c0], R2 ;  /* 0x0004c00201007387 */ /* 0x000fe80000100800 */
[----:B------:R3:W-:Y:S02]  /*25070*/  STL [R1+0x4c4], R0 ;  /* 0x0004c40001007387 */ /* 0x0007e40000100800 */
[----:B---3--:R-:W-:-:S05]  /*25080*/  SEL R0, R19, RZ, !P0 ;  /* 0x000000ff13007207 */ /* 0x008fca0004000000 */
[----:B------:R3:W-:Y:S01]  /*25090*/  STL [R1+0x4ac], R0 ;  /* 0x0004ac0001007387 */ /* 0x0007e20000100800 */
[----:B------:R-:W-:Y:S05]  /*250a0*/  @!P1 BRA `(.L_x_3338) ;  /* 0x0000000000409947 */ /* 0x000fea0003800000 */
[----:B------:R-:W-:Y:S01]  /*250b0*/  MOV R2, 0x0 ;  /* 0x0000000000027802 */ /* 0x000fe20000000f00 */
[----:B------:R-:W-:Y:S01]  /*250c0*/  ULDC.64 UR6, c[0x4][0x98] ;  /* 0x0100260000067ab9 */ /* 0x000fe20000000a00 */
[----:B------:R-:W-:Y:S01]  /*250d0*/  ULDC.64 UR8, c[0x4][0xa0] ;  /* 0x0100280000087ab9 */ /* 0x000fe20000000a00 */
[----:B------:R-:W-:Y:S01]  /*250e0*/  ULDC.64 UR4, c[0x4][0x20] ;  /* 0x0100080000047ab9 */ /* 0x000fe20000000a00 */
[----:B------:R-:W-:Y:S02]  /*250f0*/  IMAD.U32 R4, RZ, RZ, UR6 ;  /* 0x00000006ff047e24 */ /* 0x000fe4000f8e00ff */
[----:B------:R-:W4:Y:S01]  /*25100*/  LDC.64 R2, c[0x4][R2] ;  /* 0x0100000002027b82 */ /* 0x000f220000000a00 */
        /* <DEDUP_REMOVED lines=9> */
[----:B01-34-:R-:W-:Y:S05]  /*251a0*/  CALL.ABS.NOINC R2 ;  /* 0x0000000002007343 */ /* 0x01bfea0003c00000 */
.L_x_3338:
[----:B------:R-:W-:Y:S05]  /*251b0*/  BSYNC B6 ;  /* 0x0000000000067941 */ /* 0x000fea0003800000 */
.L_x_3337:
[----:B------:R-:W4:Y:S01]  /*251c0*/  LDL R11, [R1+0x494] ;  /* 0x00049400010b7983 */ /* 0x000f220000100800 */
[----:B--2---:R-:W2:Y:S01]  /*251d0*/  LDC R7, c[0x0][0x448] ;  /* 0x00011200ff077b82 */ /* 0x004ea20000000800 */
[----:B------:R-:W-:Y:S01]  /*251e0*/  ULDC.64 UR4, c[0x0][0x298] ;  /* 0x0000a60000047ab9 */ /* 0x000fe20000000a00 */
[----:B------:R-:W-:Y:S01]  /*251f0*/  ULDC.64 UR6, c[0x0][0x280] ;  /* 0x0000a00000067ab9 */ /* 0x000fe20000000a00 */
[----:B------:R-:W4:Y:S04]  /*25200*/  LDL R4, [R1+0x4b0] ;  /* 0x0004b00001047983 */ /* 0x000f280000100800 */
[----:B------:R-:W4:Y:S04]  /*25210*/  LDL R10, [R1+0x4a0] ;  /* 0x0004a000010a7983 */ /* 0x000f280000100800 */
[----:B01----:R-:W4:Y:S01]  /*25220*/  LDL R9, [R1+0x4c0] ;  /* 0x0004c00001097983 */ /* 0x003f220000100800 */
[----:B------:R-:W0:Y:S01]  /*25230*/  S2R R2, SR_TID.X ;  /* 0x0000000000027919 */ /* 0x000e220000002100 */
[----:B---3--:R-:W1:Y:S02]  /*25240*/  S2R R0, SR_TID.X ;  /* 0x0000000000007919 */ /* 0x008e640000002100 */
[----:B------:R-:W3:Y:S01]  /*25250*/  LDL R8, [R1+0x4c4] ;  /* 0x0004c40001087983 */ /* 0x000ee20000100800 */
[----:B--2---:R-:W-:-:S03]  /*25260*/  ISETP.NE.AND P0, PT, R7, 0x1, PT ;  /* 0x000000010700780c */ /* 0x004fc60003f05270 */
[----:B------:R-:W2:Y:S10]  /*25270*/  LDL R6, [R1+0x4ac] ;  /* 0x0004ac0001067983 */ /* 0x000eb40000100800 */
[----:B------:R-:W4:Y:S01]  /*25280*/  @P0 LDC R3, c[0x0][0x450] ;  /* 0x00011400ff030b82 */ /* 0x000f220000000800 */
[----:B0-----:R-:W-:-:S04]  /*25290*/  LOP3.LUT R2, R2, 0x7f, RZ, 0xc0, !PT ;  /* 0x0000007f02027812 */ /* 0x001fc800078ec0ff */
[----:B------:R-:W-:Y:S01]  /*252a0*/  SHF.R.U32.HI R2, RZ, 0x3, R2 ;  /* 0x00000003ff027819 */ /* 0x000fe20000011602 */
[----:B-1----:R-:W-:-:S05]  /*252b0*/  IMAD.SHL.U32 R0, R0, 0x10, RZ ;  /* 0x0000001000007824 */ /* 0x002fca00078e00ff */
[----:B------:R-:W-:Y:S02]  /*252c0*/  LOP3.LUT R0, R2, 0x70, R0, 0xf8, !PT ;  /* 0x0000007002007812 */ /* 0x000fe400078ef800 */
[----:B------:R-:W0:Y:S03]  /*252d0*/  @P0 LDC R2, c[0x0][0x44c] ;  /* 0x00011300ff020b82 */ /* 0x000e260000000800 */
[----:B----4-:R-:W-:-:S04]  /*252e0*/  IMAD.IADD R5, R0, 0x1, R11 ;  /* 0x0000000100057824 */ /* 0x010fc800078e020b */
[----:B0-----:R-:W-:-:S04]  /*252f0*/  @P0 IMAD.HI.U32 R2, R5, R2, RZ ;  /* 0x0000000205020227 */ /* 0x001fc800078e00ff */
[----:B------:R-:W-:Y:S01]  /*25300*/  IMAD.MOV.U32 R0, RZ, RZ, R5 ;  /* 0x000000ffff007224 */ /* 0x000fe200078e0005 */
[----:B------:R-:W-:Y:S01]  /*25310*/  @P0 SHF.R.U32.HI R0, RZ, R3, R2 ;  /* 0x00000003ff000219 */ /* 0x000fe20000011602 */
[----:B------:R-:W-:-:S04]  /*25320*/  IMAD R2, R4, UR4, RZ ;  /* 0x0000000404027c24 */ /* 0x000fc8000f8e02ff */
        /* <DEDUP_REMOVED lines=10> */
[----:B---3--:R-:W-:Y:S02]  /*253d0*/  IMAD R4, R8, UR4, RZ ;  /* 0x0000000408047c24 */ /* 0x008fe4000f8e02ff */
[----:B------:R-:W1:Y:S01]  /*253e0*/  S2R R8, SR_TID.X ;  /* 0x0000000000087919 */ /* 0x000e620000002100 */
[----:B--2---:R-:W-:-:S04]  /*253f0*/  IMAD.WIDE.U32 R2, R6, UR4, R2 ;  /* 0x0000000406027c25 */ /* 0x004fc8000f8e0002 */
        /* <DEDUP_REMOVED lines=11> */
[----:B------:R-:W-:Y:S01]  /*254b0*/  IMAD.IADD R3, R3, 0x1, R4 ;  /* 0x0000000103037824 */ /* 0x000fe200078e0204 */
[----:B------:R2:W-:Y:S01]  /*254c0*/  STL [R1+0x49c], R5 ;  /* 0x00049c0501007387 */ /* 0x0005e20000100800 */
[----:B-1----:R-:W-:Y:S02]  /*254d0*/  IMAD.SHL.U32 R10, R8, 0x8, RZ ;  /* 0x00000008080a7824 */ /* 0x002fe400078e00ff */
[----:B------:R-:W-:-:S03]  /*254e0*/  IMAD R6, R6, UR4, RZ ;  /* 0x0000000406067c24 */ /* 0x000fc6000f8e02ff */
[----:B------:R-:W-:Y:S01]  /*254f0*/  LOP3.LUT R10, R10, 0x38, RZ, 0xc0, !PT ;  /* 0x000000380a0a7812 */ /* 0x000fe200078ec0ff */
[----:B--2---:R-:W-:Y:S01]  /*25500*/  IMAD.WIDE.U32 R4, R0, UR4, R2 ;  /* 0x0000000400047c25 */ /* 0x004fe2000f8e0002 */
[----:B------:R-:W-:-:S03]  /*25510*/  ULDC UR4, c[0x0][0x2b8] ;  /* 0x0000ae0000047ab9 */ /* 0x000fc60000000800 */
        /* <DEDUP_REMOVED lines=9> */
[----:B------:R-:W2:Y:S04]  /*255b0*/  LDL R4, [R1+0x4a4] ;  /* 0x0004a40001047983 */ /* 0x000ea80000100800 */
[----:B------:R-:W3:Y:S04]  /*255c0*/  LDL.LU R6, [R1+0x494] ;  /* 0x0004940001067983 */ /* 0x000ee80000300800 */
[----:B------:R-:W0:Y:S01]  /*255d0*/  SHFL.IDX PT, R5, R3, RZ, 0x181f ;  /* 0x00181fff03057589 */ /* 0x000e2200000e0000 */
[----:B--2---:R-:W-:-:S03]  /*255e0*/  IMAD R2, R4, R7, RZ ;  /* 0x0000000704027224 */ /* 0x004fc600078e02ff */
[----:B------:R-:W1:Y:S01]  /*255f0*/  SHFL.IDX PT, R4, R0, RZ, 0x181f ;  /* 0x00181fff00047589 */ /* 0x000e6200000e0000 */
[----:B---3--:R-:W-:-:S03]  /*25600*/  IMAD.IADD R8, R8, 0x1, R6 ;  /* 0x0000000108087824 */ /* 0x008fc600078e0206 */
[----:B------:R-:W2:Y:S01]  /*25610*/  SHFL.IDX PT, R6, R3, 0x1, 0x181f ;  /* 0x00381f0003067f89 */ /* 0x000ea200000e0000 */
[C---:B------:R-:W-:Y:S01]  /*25620*/  VIADD R11, R8.reuse, 0x10 ;  /* 0x00000010080b7836 */ /* 0x040fe20000000000 */
[-C--:B------:R-:W-:Y:S02]  /*25630*/  ISETP.GE.AND P1, PT, R8, R2.reuse, PT ;  /* 0x000000020800720c */ /* 0x080fe40003f26270 */
[----:B------:R-:W3:Y:S02]  /*25640*/  SHFL.IDX PT, R7, R0, 0x1, 0x181f ;  /* 0x00381f0000077f89 */ /* 0x000ee400000e0000 */
[----:B------:R-:W-:Y:S02]  /*25650*/  ISETP.GE.AND P2, PT, R11, R2, PT ;  /* 0x000000020b00720c */ /* 0x000fe40003f46270 */
        /* <DEDUP_REMOVED lines=12> */
[----:B---3--:R-:W-:Y:S01]  /*25720*/  @!P2 IMAD.X R4, RZ, RZ, R7, P1 ;  /* 0x000000ffff04a224 */ /* 0x008fe200008e0607 */
        /* <DEDUP_REMOVED lines=58> */
.L_x_3465:
[----:B01----:R-:W2:Y:S04]  /*25ad0*/  LDL R4, [R1+0x494] ;  /* 0x0004940001047983 */ /* 0x003ea80000100800 */
[----:B------:R0:W5:Y:S01]  /*25ae0*/  LDL R8, [R1+0x470] ;  /* 0x0004700001087983 */ /* 0x0001620000100800 */
        /* <DEDUP_REMOVED lines=11> */
.L_x_3340:
[----:B0-----:R-:W2:Y:S01]  /*25ba0*/  LDL R2, [R1+0x470] ;  /* 0x0004700001027983 */ /* 0x001ea20000100800 */
        /* <DEDUP_REMOVED lines=37> */
.L_x_3342:
[----:B------:R-:W-:Y:S05]  /*25e00*/  BSYNC B6 ;  /* 0x0000000000067941 */ /* 0x000fea0003800000 */
.L_x_3341:
        /* <DEDUP_REMOVED lines=60> */
[----:B------:R-:W5:Y:S04]  /*261d0*/  LDL.LU R11, [R1+0x4bc] ;  /* 0x0004bc00010b7983 */ /* 0x000f680000300800 */
[----:B------:R-:W5:Y:S04]  /*261e0*/  LDL.LU R12, [R1+0x4cc] ;  /* 0x0004cc00010c7983 */ /* 0x000f680000300800 */
[----:B------:R-:W-:Y:S01]  /*261f0*/  SHFL.IDX PT, R6, R0, 0x1, 0x181f ;  /* 0x00381f0000067f89 */ /* 0x000fe200000e0000 */
[----:B--2---:R-:W-:-:S03]  /*26200*/  IMAD R3, R10, R7, RZ ;  /* 0x000000070a037224 */ /* 0x004fc600078e02ff */
[----:B------:R-:W2:Y:S02]  /*26210*/  LDL.LU R10, [R1+0x4c8] ;  /* 0x0004c800010a7983 */ /* 0x000ea40000300800 */
[-C--:B---3--:R-:W-:Y:S02]  /*26220*/  ISETP.GE.AND P5, PT, R5, R3.reuse, PT ;  /* 0x000000030500720c */ /* 0x088fe40003fa6270 */
[----:B------:R-:W0:Y:S01]  /*26230*/  SHFL.IDX PT, R5, R2, RZ, 0x181f ;  /* 0x00181fff02057589 */ /* 0x000e2200000e0000 */
[----:B----4-:R-:W-:-:S03]  /*26240*/  ISETP.GE.AND P4, PT, R4, R3, PT ;  /* 0x000000030400720c */ /* 0x010fc60003f86270 */
[----:B------:R-:W1:Y:S07]  /*26250*/  SHFL.IDX PT, R4, R0, RZ, 0x181f ;  /* 0x00181fff00047589 */ /* 0x000e6e00000e0000 */
        /* <DEDUP_REMOVED lines=55> */
[----:B0-----:R-:W0:Y:S04]  /*265d0*/  SHFL.IDX PT, R4, R2, 0x6, 0x181f ;  /* 0x00d81f0002047f89 */ /* 0x001e2800000e0000 */
[----:B------:R-:W1:Y:S01]  /*265e0*/  SHFL.IDX PT, R2, R2, 0x7, 0x181f ;  /* 0x00f81f0002027f89 */ /* 0x000e6200000e0000 */
[----:B--2---:R-:W-:-:S13]  /*265f0*/  ISETP.GE.AND P4, PT, R10, R3, PT ;  /* 0x000000030a00720c */ /* 0x004fda0003f86270 */
[----:B0-----:R-:W-:-:S05]  /*26600*/  @!P4 LEA R4, P5, R8, R4, 0x1 ;  /* 0x000000040804c211 */ /* 0x001fca00078a08ff */
[----:B------:R-:W-:Y:S02]  /*26610*/  @!P4 IMAD.X R5, RZ, RZ, R6, P5 ;  /* 0x000000ffff05c224 */ /* 0x000fe400028e0606 */
[----:B------:R0:W2:Y:S04]  /*26620*/  SHFL.IDX PT, R6, R0, 0x7, 0x181f ;  /* 0x00f81f0000067f89 */ /* 0x0000a800000e0000 */
[----:B------:R0:W-:Y:S04]  /*26630*/  @!P4 LDGSTS.E.BYPASS.LTC128B.128 [R9+0x25400], desc[UR40][R4.64], !P3 ;  /* 0x254000000409cfae */ /* 0x0001e8000d901d68 */
[----:B------:R0:W-:Y:S04]  /*26640*/  @!P4 LDGSTS.E.BYPASS.LTC128B.128 [R9+0x29400], desc[UR40][R4.64+0x80], !P2 ;  /* 0x294000800409cfae */ /* 0x0001e8000d101d68 */
[----:B------:R0:W-:Y:S04]  /*26650*/  @!P4 LDGSTS.E.BYPASS.LTC128B.128 [R9+0x2d400], desc[UR40][R4.64+0x100], !P1 ;  /* 0x2d4001000409cfae */ /* 0x0001e8000c901d68 */
[----:B-1----:R0:W-:Y:S02]  /*26660*/  @!P4 LDGSTS.E.BYPASS.LTC128B.128 [R9+0x31400], desc[UR40][R4.64+0x180], !P0 ;  /* 0x314001800409cfae */ /* 0x0021e4000c101d68 */
.L_x_3483:
[----:B0-----:R-:W3:Y:S01]  /*26670*/  LDL.LU R0, [R1+0x4d8] ;  /* 0x0004d80001007983 */ /* 0x001ee20000300800 */
[----:B------:R-:W-:Y:S01]  /*26680*/  BSSY B0, `(.L_x_3344) ;  /* 0x000000d000007945 */ /* 0x000fe20003800000 */
[----:B---3--:R-:W-:-:S13]  /*26690*/  ISETP.GE.AND P4, PT, R0, R3, PT ;  /* 0x000000030000720c */ /* 0x008fda0003f86270 */
[----:B------:R-:W-:Y:S05]  /*266a0*/  @P4 BRA `(.L_x_3345) ;  /* 0x0000000000284947 */ /* 0x000fea0003800000 */
[----:B------:R-:W3:Y:S01]  /*266b0*/  LDL R0, [R1+0x47c] ;  /* 0x00047c0001007983 */ /* 0x000ee20000100800 */
[----:B------:R-:W-:-:S05]  /*266c0*/  LEA R2, P4, R8, R2, 0x1 ;  /* 0x0000000208027211 */ /* 0x000fca00078808ff */
        /* <DEDUP_REMOVED lines=8> */
.L_x_3345:
[----:B------:R-:W-:Y:S05]  /*26750*/  BSYNC B0 ;  /* 0x0000000000007941 */ /* 0x000fea0003800000 */
.L_x_3344:
[----:B------:R1:W5:Y:S01]  /*26760*/  LDL R8, [R1+0x470] ;  /* 0x0004700001087983 */ /* 0x0003620000100800 */
[----:B------:R-:W-:Y:S01]  /*26770*/  PLOP3.LUT P0, PT, PT, PT, PT, 0x80, 0x0 ;  /* 0x000000000000781c */ /* 0x000fe20003f0f070 */
[----:B------:R-:W-:-:S12]  /*26780*/  NOP ;  /* 0x0000000000007918 */ /* 0x000fd80000000000 */
.L_x_3346:
[----:B0-----:R-:W3:Y:S01]  /*26790*/  LDL R2, [R1+0x470] ;  /* 0x0004700001027983 */ /* 0x001ee20000100800 */
        /* <DEDUP_REMOVED lines=18> */
.L_x_3484:
[----:B------:R-:W-:Y:S05]  /*268c0*/  BSYNC B0 ;  /* 0x0000000000007941 */ /* 0x000fea0003800000 */
.L_x_3347:
[----:B0-----:R-:W3:Y:S01]  /*268d0*/  LDL R2, [R1+0x48c] ;  /* 0x00048c0001027983 */ /* 0x001ee20000100800 */
[----:B------:R-:W-:Y:S01]  /*268e0*/  BSSY B0, `(.L_x_3349) ;  /* 0x000005f000007945 */ /* 0x000fe20003800000 */
[----:B---3--:R-:W-:-:S13]  /*268f0*/  LOP3.LUT P0, RZ, R2, 0x1, RZ, 0xc0, !PT ;  /* 0x0000000102ff7812 */ /* 0x008fda000780c0ff */
[----:B------:R-:W-:Y:S05]  /*26900*/  @!P0 BRA `(.L_x_3350) ;  /* 0x0000000400708947 */ /* 0x000fea0003800000 */
[----:B------:R-:W3:Y:S04]  /*26910*/  LDL R2, [R1+0x470] ;  /* 0x0004700001027983 */ /* 0x000ee80000100800 */
[----:B------:R-:W4:Y:S01]  /*26920*/  LDL R4, [R1+0x480] ;  /* 0x0004800001047983 */ /* 0x000f220000100800 */
[----:B------:R-:W0:Y:S01]  /*26930*/  S2R R3, SR_TID.X ;  /* 0x0000000000037919 */ /* 0x000e220000002100 */
[----:B---3--:R-:W-:Y:S02]  /*26940*/  IMAD.MOV.U32 R5, RZ, RZ, R2 ;  /* 0x000000ffff057224 */ /* 0x008fe400078e0002 */
[----:B------:R-:W3:Y:S01]  /*26950*/  LDL R2, [R1+0x474] ;  /* 0x0004740001027983 */ /* 0x000ee20000100800 */
[----:B----4-:R-:W-:Y:S01]  /*26960*/  SHF.L.U32 R0, R4, 0x1f, RZ ;  /* 0x0000001f04007819 */ /* 0x010fe200000006ff */
[----:B------:R-:W-:Y:S01]  /*26970*/  BSSY B1, `(.L_x_3351) ;  /* 0x0000006000017945 */ /* 0x000fe20003800000 */
[----:B0-----:R-:W-:-:S04]  /*26980*/  LOP3.LUT R3, R3, 0x7f, RZ, 0xc0, !PT ;  /* 0x0000007f03037812 */ /* 0x001fc800078ec0ff */
[----:B------:R-:W-:Y:S01]  /*26990*/  ISETP.NE.AND P1, PT, R3, RZ, PT ;  /* 0x000000ff0300720c */ /* 0x000fe20003f25270 */
[----:B---3--:R-:W-:-:S04]  /*269a0*/  IMAD R2, R2, 0x8, R5 ;  /* 0x0000000802027824 */ /* 0x008fc800078e0205 */
[----:B------:R-:W0:Y:S02]  /*269b0*/  SYNCS.PHASECHK.TRANS64.TRYWAIT P0, [R2+URZ+0x32460], R0 ;  /* 0x03246000020075a7 */ /* 0x000e24000800017f */
[----:B0-----:R-:W-:Y:S06]  /*269c0*/  @!P0 BRA `(.L_x_3352) ;  /* 0x00000054001c8947 */ /* 0x001fec0003800000 */
.L_x_3485:
[----:B------:R-:W-:Y:S05]  /*269d0*/  BSYNC B1 ;  /* 0x0000000000017941 */ /* 0x000fea0003800000 */
.L_x_3351:
[----:B------:R-:W-:Y:S04]  /*269e0*/  BSSY B1, `(.L_x_3353) ;  /* 0x0000009000017945 */ /* 0x000fe80003800000 */
[----:B------:R-:W-:Y:S05]  /*269f0*/  @P1 BRA `(.L_x_3354) ;  /* 0x00000000001c1947 */ /* 0x000fea0003800000 */
[----:B------:R-:W3:Y:S01]  /*26a00*/  S2R R3, SR_TID.X ;  /* 0x0000000000037919 */ /* 0x000ee20000002100 */
[----:B0-----:R-:W-:-:S04]  /*26a10*/  IMAD.MOV.U32 R0, RZ, RZ, 0xc000 ;  /* 0x0000c000ff007424 */ /* 0x001fc800078e00ff */
[----:B------:R4:W-:Y:S01]  /*26a20*/  SYNCS.ARRIVE.TRANS64 RZ, [R2+URZ+0x32450], R0 ;  /* 0x0324500002ff79a7 */ /* 0x0009e2000800003f */
[----:B---3--:R-:W-:-:S04]  /*26a30*/  LOP3.LUT R3, R3, 0x1f, RZ, 0xc0, !PT ;  /* 0x0000001f03037812 */ /* 0x008fc800078ec0ff */
[----:B------:R-:W-:-:S13]  /*26a40*/  ISETP.NE.AND P0, PT, R3, RZ, PT ;  /* 0x000000ff0300720c */ /* 0x000fda0003f05270 */
[----:B----4-:R-:W-:Y:S05]  /*26a50*/  @!P0 BRA `(.L_x_3354) ;  /* 0x0000000000048947 */ /* 0x010fea0003800000 */
[----:B------:R-:W-:Y:S01]  /*26a60*/  BPT.TRAP 0x1 ;  /* 0x000000040000795c */ /* 0x000fe20000300000 */
.L_x_3354:
[----:B------:R-:W-:Y:S05]  /*26a70*/  BSYNC B1 ;  /* 0x0000000000017941 */ /* 0x000fea0003800000 */
.L_x_3353:
[----:B------:R-:W3:Y:S04]  /*26a80*/  LDL R5, [R1+0x470] ;  /* 0x0004700001057983 */ /* 0x000ee80000100800 */
[----:B0-----:R-:W3:Y:S04]  /*26a90*/  LDL R0, [R1+0x474] ;  /* 0x0004740001007983 */ /* 0x001ee80000100800 */
[----:B------:R-:W4:Y:S04]  /*26aa0*/  LDL R4, [R1+0x488] ;  /* 0x0004880001047983 */ /* 0x000f280000100800 */
[----:B------:R-:W4:Y:S01]  /*26ab0*/  LDL.LU R3, [R1+0x4a8] ;  /* 0x0004a80001037983 */ /* 0x000f220000300800 */
[----:B------:R-:W-:Y:S01]  /*26ac0*/  UIADD3 UR4, UP0, UR38, 0x470, URZ ;  /* 0x0000047026047890 */ /* 0x000fe2000ff1e03f */
[----:B------:R-:W-:Y:S01]  /*26ad0*/  PLOP3.LUT P0, PT, PT, PT, PT, 0x80, 0x0 ;  /* 0x000000000000781c */ /* 0x000fe20003f0f070 */
[----:B------:R-:W-:Y:S01]  /*26ae0*/  VIADD R2, R2, 0x32450 ;  /* 0x0003245002027836 */ /* 0x000fe20000000000 */
[----:B------:R-:W-:Y:S01]  /*26af0*/  UMOV UR6, 0x0 ;  /* 0x0000000000067882 */ /* 0x000fe20000000000 */
[----:B------:R-:W-:Y:S01]  /*26b00*/  UIADD3.X UR5, URZ, UR39, URZ, UP0, !UPT ;  /* 0x000000273f057290 */ /* 0x000fe200087fe43f */
[----:B------:R-:W-:Y:S01]  /*26b10*/  UMOV UR7, 0x14f00000 ;  /* 0x14f0000000077882 */ /* 0x000fe20000000000 */
[----:B------:R-:W-:Y:S01]  /*26b20*/  UMOV UR10, URZ ;  /* 0x0000003f000a7c82 */ /* 0x000fe20008000000 */
[----:B---3--:R-:W-:-:S02]  /*26b30*/  IMAD R0, R0, 0xc000, R5 ;  /* 0x0000c00000007824 */ /* 0x008fc400078e0205 */
[----:B----4-:R-:W-:Y:S02]  /*26b40*/  IMAD R3, R3, 0x60, R4 ;  /* 0x0000006003037824 */ /* 0x010fe400078e0204 */
[----:B------:R-:W-:-:S07]  /*26b50*/  VIADD R4, R0, 0x400 ;  /* 0x0000040000047836 */ /* 0x000fce0000000000 */
.L_x_3355:
        /* <DEDUP_REMOVED lines=15> */
.L_x_3356:
        /* <DEDUP_REMOVED lines=15> */
.L_x_3357:
        /* <DEDUP_REMOVED lines=15> */
.L_x_3358:
        /* <DEDUP_REMOVED lines=10> */
.L_x_3350:
[----:B------:R-:W-:Y:S05]  /*26ed0*/  BSYNC B0 ;  /* 0x0000000000007941 */ /* 0x000fea0003800000 */
.L_x_3349:
[----:B------:R-:W3:Y:S04]  /*26ee0*/  LDL R4, [R1+0x498] ;  /* 0x0004980001047983 */ /* 0x000ee80000100800 */
[----:B------:R-:W4:Y:S01]  /*26ef0*/  LDL R5, [R1+0x490] ;  /* 0x0004900001057983 */ /* 0x000f220000100800 */
[----:B------:R-:W-:Y:S01]  /*26f00*/  BSSY B0, `(.L_x_3359) ;  /* 0x00001ff000007945 */ /* 0x000fe20003800000 */
[----:B---3--:R-:W-:-:S05]  /*26f10*/  VIADD R0, R4, 0xfffffffe ;  /* 0xfffffffe04007836 */ /* 0x008fca0000000000 */
[----:B----4-:R-:W-:-:S13]  /*26f20*/  ISETP.GE.AND P0, PT, R0, R5, PT ;  /* 0x000000050000720c */ /* 0x010fda0003f06270 */
[----:B------:R-:W-:Y:S05]  /*26f30*/  @!P0 BRA `(.L_x_3360) ;  /* 0x0000001c00ec8947 */ /* 0x000fea0003800000 */
[----:B------:R-:W-:Y:S01]  /*26f40*/  IMAD.MOV R2, RZ, RZ, -R4 ;  /* 0x000000ffff027224 */ /* 0x000fe200078e0a04 */
[----:B--2---:R-:W-:Y:S01]  /*26f50*/  LOP3.LUT R6, RZ, R5, RZ, 0x33, !PT ;  /* 0x00000005ff067212 */ /* 0x004fe200078e33ff */
[----:B------:R-:W-:Y:S03]  /*26f60*/  BSSY B2, `(.L_x_3361) ;  /* 0x00000ab000027945 */ /* 0x000fe60003800000 */
[----:B------:R-:W-:-:S05]  /*26f70*/  VIADDMNMX R6, R2, 0x1, R6, !PT ;  /* 0x0000000102067846 */ /* 0x000fca0007800106 */
[----:B------:R-:W-:-:S05]  /*26f80*/  IMAD.IADD R2, R4, 0x1, R6 ;  /* 0x0000000104027824 */ /* 0x000fca00078e0206 */
[----:B------:R-:W-:-:S04]  /*26f90*/  LOP3.LUT R2, R2, 0x1, RZ, 0xc0, !PT ;  /* 0x0000000102027812 */ /* 0x000fc800078ec0ff */
[----:B------:R-:W-:-:S13]  /*26fa0*/  ISETP.NE.U32.AND P0, PT, R2, 0x1, PT ;  /* 0x000000010200780c */ /* 0x000fda0003f05070 */
[----:B------:R-:W-:Y:S05]  /*26fb0*/  @P0 BRA `(.L_x_3362) ;  /* 0x0000000800940947 */ /* 0x000fea0003800000 */
[----:B------:R-:W2:Y:S04]  /*26fc0*/  LDL.LU R4, [R1+0x474] ;  /* 0x0004740001047983 */ /* 0x000ea80000300800 */
[----:B------:R-:W3:Y:S04]  /*26fd0*/  LDL.LU R7, [R1+0x480] ;  /* 0x0004800001077983 */ /* 0x000ee80000300800 */
[----:B------:R-:W4:Y:S01]  /*26fe0*/  LDL R5, [R1+0x48c] ;  /* 0x00048c0001057983 */ /* 0x000f220000100800 */
[----:B------:R-:W-:Y:S01]  /*26ff0*/  BSSY B1, `(.L_x_3363) ;  /* 0x000009f000017945 */ /* 0x000fe20003800000 */
[----:B--2---:R-:W-:-:S05]  /*27000*/  VIADD R2, R4, 0x1 ;  /* 0x0000000104027836 */ /* 0x004fca0000000000 */
[----:B------:R-:W-:-:S04]  /*27010*/  ISETP.NE.AND P0, PT, R2, 0x2, PT ;  /* 0x000000020200780c */ /* 0x000fc80003f05270 */
[----:B------:R-:W-:Y:S02]  /*27020*/  SEL R3, RZ, 0x1, P0 ;  /* 0x00000001ff037807 */ /* 0x000fe40000000000 */
[----:B-----5:R-:W-:Y:S02]  /*27030*/  SEL R8, R2, RZ, P0 ;  /* 0x000000ff02087207 */ /* 0x020fe40000000000 */
[----:B---3--:R-:W-:-:S03]  /*27040*/  LOP3.LUT R7, R7, R3, RZ, 0x3c, !PT ;  /* 0x0000000307077212 */ /* 0x008fc600078e3cff */
[----:B------:R0:W-:Y:S04]  /*27050*/  STL [R1+0x474], R8 ;  /* 0x0004740801007387 */ /* 0x0001e80000100800 */
[----:B------:R0:W-:Y:S01]  /*27060*/  STL [R1+0x480], R7 ;  /* 0x0004800701007387 */ /* 0x0001e20000100800 */
[----:B----4-:R-:W-:-:S13]  /*27070*/  LOP3.LUT P2, RZ, R5, 0x1, RZ, 0xc0, !PT ;  /* 0x0000000105ff7812 */ /* 0x010fda000784c0ff */
[----:B0-----:R-:W-:Y:S05]  /*27080*/  @!P2 BRA `(.L_x_3364) ;  /* 0x000000080054a947 */ /* 0x001fea0003800000 */
[----:B------:R-:W-:Y:S02]  /*27090*/  ULDC.64 UR4, c[0x0][0x418] ;  /* 0x0001060000047ab9 */ /* 0x000fe40000000a00 */
        /* <DEDUP_REMOVED lines=22> */
.L_x_3365:
        /* <DEDUP_REMOVED lines=9> */
.L_x_3486:
[----:B------:R-:W-:Y:S05]  /*27290*/  BSYNC B3 ;  /* 0x0000000000037941 */ /* 0x000fea0003800000 */
.L_x_3366:
        /* <DEDUP_REMOVED lines=9> */
.L_x_3369:
[----:B------:R-:W-:Y:S05]  /*27330*/  BSYNC B3 ;  /* 0x0000000000037941 */ /* 0x000fea0003800000 */
.L_x_3368:
        /* <DEDUP_REMOVED lines=14> */
.L_x_3370:
        /* <DEDUP_REMOVED lines=13> */
.L_x_3487:
[----:B------:R-:W-:Y:S05]  /*274f0*/  BSYNC B3 ;  /* 0x0000000000037941 */ /* 0x000fea0003800000 */
.L_x_3371:
[----:B------:R-:W-:Y:S01]  /*27500*/  BSSY B3, `(.L_x_3373) ;  /* 0x000000b000037945 */ /* 0x000fe20003800000 */
[----:B------:R-:W-:Y:S02]  /*27510*/  IMAD.MOV.U32 R8, RZ, RZ, 0x0 ;  /* 0x00000000ff087424 */ /* 0x000fe400078e00ff */
[----:B------:R-:W-:Y:S01]  /*27520*/  IMAD.MOV.U32 R9, RZ, RZ, 0x14f00000 ;  /* 0x14f00000ff097424 */ /* 0x000fe200078e00ff */
[----:B------:R-:W-:Y:S06]  /*27530*/  @P1 BRA `(.L_x_3374) ;  /* 0x00000000001c1947 */ /* 0x000fec0003800000 */
[----:B------:R-:W3:Y:S01]  /*27540*/  S2R R4, SR_TID.X ;  /* 0x0000000000047919 */ /* 0x000ee20000002100 */
[----:B0-2---:R-:W-:-:S04]  /*27550*/  IMAD.MOV.U32 R2, RZ, RZ, 0xc000 ;  /* 0x0000c000ff027424 */ /* 0x005fc800078e00ff */
[----:B------:R4:W-:Y:S01]  /*27560*/  SYNCS.ARRIVE.TRANS64 RZ, [R3+URZ+0x32450], R2 ;  /* 0x0324500203ff79a7 */ /* 0x0009e2000800003f */
[----:B---3--:R-:W-:-:S04]  /*27570*/  LOP3.LUT R4, R4, 0x1f, RZ, 0xc0, !PT ;  /* 0x0000001f04047812 */ /* 0x008fc800078ec0ff */
[----:B------:R-:W-:-:S13]  /*27580*/  ISETP.NE.AND P0, PT, R4, RZ, PT ;  /* 0x000000ff0400720c */ /* 0x000fda0003f05270 */
[----:B----4-:R-:W-:Y:S05]  /*27590*/  @!P0 BRA `(.L_x_3374) ;  /* 0x0000000000048947 */ /* 0x010fea0003800000 */
[----:B------:R-:W-:Y:S01]  /*275a0*/  BPT.TRAP 0x1 ;  /* 0x000000040000795c */ /* 0x000fe20000300000 */
.L_x_3374:
[----:B------:R-:W-:Y:S05]  /*275b0*/  BSYNC B3 ;  /* 0x0000000000037941 */ /* 0x000fea0003800000 */
.L_x_3373:
[----:B------:R-:W3:Y:S04]  /*275c0*/  LDL R4, [R1+0x470] ;  /* 0x0004700001047983 */ /* 0x000ee80000100800 */
[----:B0-2---:R-:W3:Y:S01]  /*275d0*/  LDL R2, [R1+0x474] ;  /* 0x0004740001027983 */ /* 0x005ee20000100800 */
        /* <DEDUP_REMOVED lines=9> */
.L_x_3375:
        /* <DEDUP_REMOVED lines=15> */
.L_x_3376:
        /* <DEDUP_REMOVED lines=15> */
.L_x_3377:
        /* <DEDUP_REMOVED lines=15> */
.L_x_3378:
        /* <DEDUP_REMOVED lines=10> */
.L_x_3364:
[----:B------:R-:W-:Y:S05]  /*279e0*/  BSYNC B1 ;  /* 0x0000000000017941 */ /* 0x000fea0003800000 */
.L_x_3363:
[----:B------:R-:W2:Y:S02]  /*279f0*/  LDL R4, [R1+0x498] ;  /* 0x0004980001047983 */ /* 0x000ea40000100800 */
[----:B--2---:R-:W-:-:S07]  /*27a00*/  VIADD R0, R4, 0xfffffffd ;  /* 0xfffffffd04007836 */ /* 0x004fce0000000000 */
.L_x_3362:
[----:B------:R-:W-:Y:S05]  /*27a10*/  BSYNC B2 ;  /* 0x0000000000027941 */ /* 0x000fea0003800000 */
.L_x_3361:
[----:B------:R-:W2:Y:S01]  /*27a20*/  LDL.LU R2, [R1+0x498] ;  /* 0x0004980001027983 */ /* 0x000ea20000300800 */
[----:B------:R-:W-:Y:S01]  /*27a30*/  VIADD R6, R6, 0xfffffffe ;  /* 0xfffffffe06067836 */ /* 0x000fe20000000000 */
[----:B--2---:R-:W-:-:S04]  /*27a40*/  LOP3.LUT R2, RZ, R2, RZ, 0x33, !PT ;  /* 0x00000002ff027212 */ /* 0x004fc800078e33ff */
[----:B------:R-:W-:-:S13]  /*27a50*/  ISETP.NE.AND P0, PT, R6, R2, PT ;  /* 0x000000020600720c */ /* 0x000fda0003f05270 */
[----:B------:R-:W-:Y:S05]  /*27a60*/  @!P0 BRA `(.L_x_3360) ;  /* 0x0000001400208947 */ /* 0x000fea0003800000 */
.L_x_3411:
[----:B------:R-:W2:Y:S04]  /*27a70*/  LDL R4, [R1+0x48c] ;  /* 0x00048c0001047983 */ /* 0x000ea80000100800 */
[----:B------:R-:W3:Y:S04]  /*27a80*/  LDL.LU R3, [R1+0x474] ;  /* 0x0004740001037983 */ /* 0x000ee80000300800 */
[----:B------:R-:W4:Y:S01]  /*27a90*/  LDL.LU R2, [R1+0x480] ;  /* 0x0004800001027983 */ /* 0x000f220000300800 */
[----:B------:R-:W-:Y:S05]  /*27aa0*/  YIELD ;  /* 0x0000000000007946 */ /* 0x000fea0003800000 */
[----:B------:R-:W-:Y:S01]  /*27ab0*/  BSSY B1, `(.L_x_3379) ;  /* 0x000009c000017945 */ /* 0x000fe20003800000 */
[----:B--2---:R-:W-:Y:S01]  /*27ac0*/  LOP3.LUT P1, RZ, R4, 0x1, RZ, 0xc0, !PT ;  /* 0x0000000104ff7812 */ /* 0x004fe2000782c0ff */
[----:B---3--:R-:W-:-:S05]  /*27ad0*/  VIADD R7, R3, 0x1 ;  /* 0x0000000103077836 */ /* 0x008fca0000000000 */
[----:B------:R-:W-:-:S04]  /*27ae0*/  ISETP.NE.AND P0, PT, R7, 0x2, PT ;  /* 0x000000020700780c */ /* 0x000fc80003f05270 */
[----:B------:R-:W-:Y:S02]  /*27af0*/  SEL R6, RZ, 0x1, P0 ;  /* 0x00000001ff067807 */ /* 0x000fe40000000000 */
[----:B------:R-:W-:Y:S02]  /*27b00*/  SEL R7, R7, RZ, P0 ;  /* 0x000000ff07077207 */ /* 0x000fe40000000000 */
[----:B----4-:R-:W-:Y:S01]  /*27b10*/  LOP3.LUT R6, R2, R6, RZ, 0x3c, !PT ;  /* 0x0000000602067212 */ /* 0x010fe200078e3cff */
        /* <DEDUP_REMOVED lines=24> */
[----:B------:R0:W5:Y:S04]  /*27ca0*/  LDG.E R17, desc[UR40][R4.64] ;  /* 0x0000002804117981 */ /* 0x000168000c1e1900 */
.L_x_3381:
        /* <DEDUP_REMOVED lines=9> */
.L_x_3488:
[----:B------:R-:W-:Y:S05]  /*27d40*/  BSYNC B2 ;  /* 0x0000000000027941 */ /* 0x000fea0003800000 */
.L_x_3382:
        /* <DEDUP_REMOVED lines=9> */
.L_x_3385:
[----:B------:R-:W-:Y:S05]  /*27de0*/  BSYNC B2 ;  /* 0x0000000000027941 */ /* 0x000fea0003800000 */
.L_x_3384:
        /* <DEDUP_REMOVED lines=13> */
.L_x_3386:
        /* <DEDUP_REMOVED lines=13> */
.L_x_3489:
[----:B------:R-:W-:Y:S05]  /*27f90*/  BSYNC B2 ;  /* 0x0000000000027941 */ /* 0x000fea0003800000 */
.L_x_3387:
        /* <DEDUP_REMOVED lines=11> */
.L_x_3390:
[----:B------:R-:W-:Y:S05]  /*28050*/  BSYNC B2 ;  /* 0x0000000000027941 */ /* 0x000fea0003800000 */
.L_x_3389:
[----:B0-2---:R-:W2:Y:S01]  /*28060*/  LDL R3, [R1+0x470] ;  /* 0x0004700001037983 */ /* 0x005ea20000100800 */
        /* <DEDUP_REMOVED lines=9> */
.L_x_3391:
        /* <DEDUP_REMOVED lines=15> */
.L_x_3392:
        /* <DEDUP_REMOVED lines=15> */
.L_x_3393:
        /* <DEDUP_REMOVED lines=15> */
.L_x_3394:
        /* <DEDUP_REMOVED lines=10> */
.L_x_3380:
[----:B------:R-:W-:Y:S05]  /*28470*/  BSYNC B1 ;  /* 0x0000000000017941 */ /* 0x000fea0003800000 */
.L_x_3379:
[----:B------:R-:W2:Y:S01]  /*28480*/  LDL R5, [R1+0x48c] ;  /* 0x00048c0001057983 */ /* 0x000ea20000100800 */
[----:B------:R-:W-:Y:S01]  /*28490*/  VIADD R7, R7, 0x1 ;  /* 0x0000000107077836 */ /* 0x000fe20000000000 */
[----:B------:R-:W-:Y:S04]  /*284a0*/  BSSY B1, `(.L_x_3395) ;  /* 0x00000a0000017945 */ /* 0x000fe80003800000 */
[----:B------:R-:W-:-:S04]  /*284b0*/  ISETP.NE.AND P0, PT, R7, 0x2, PT ;  /* 0x000000020700780c */ /* 0x000fc80003f05270 */
[----:B------:R-:W-:Y:S02]  /*284c0*/  SEL R2, RZ, 0x1, P0 ;  /* 0x00000001ff027807 */ /* 0x000fe40000000000 */
[----:B------:R-:W-:Y:S02]  /*284d0*/  SEL R9, R7, RZ, P0 ;  /* 0x000000ff07097207 */ /* 0x000fe40000000000 */
[----:B-----5:R-:W-:Y:S01]  /*284e0*/  LOP3.LUT R8, R6, R2, RZ, 0x3c, !PT ;  /* 0x0000000206087212 */ /* 0x020fe200078e3cff */
[----:B------:R-:W-:Y:S02]  /*284f0*/  VIADD R6, R0, 0xffffffff ;  /* 0xffffffff00067836 */ /* 0x000fe40000000000 */
        /* <DEDUP_REMOVED lines=28> */
.L_x_3397:
        /* <DEDUP_REMOVED lines=9> */
.L_x_3490:
[----:B------:R-:W-:Y:S05]  /*28750*/  BSYNC B2 ;  /* 0x0000000000027941 */ /* 0x000fea0003800000 */
.L_x_3398:
        /* <DEDUP_REMOVED lines=9> */
.L_x_3401:
[----:B------:R-:W-:Y:S05]  /*287f0*/  BSYNC B2 ;  /* 0x0000000000027941 */ /* 0x000fea0003800000 */
.L_x_3400:
        /* <DEDUP_REMOVED lines=14> */
.L_x_3402:
        /* <DEDUP_REMOVED lines=13> */
.L_x_3491:
[----:B------:R-:W-:Y:S05]  /*289b0*/  BSYNC B2 ;  /* 0x0000000000027941 */ /* 0x000fea0003800000 */
.L_x_3403:
        /* <DEDUP_REMOVED lines=11> */
.L_x_3406:
[----:B------:R-:W-:Y:S05]  /*28a70*/  BSYNC B2 ;  /* 0x0000000000027941 */ /* 0x000fea0003800000 */
.L_x_3405:
        /* <DEDUP_REMOVED lines=11> */
.L_x_3407:
        /* <DEDUP_REMOVED lines=15> */
.L_x_3408:
        /* <DEDUP_REMOVED lines=15> */
.L_x_3409:
        /* <DEDUP_REMOVED lines=15> */
.L_x_3410:
        /* <DEDUP_REMOVED lines=10> */
.L_x_3396:
[----:B------:R-:W-:Y:S05]  /*28ea0*/  BSYNC B1 ;  /* 0x0000000000017941 */ /* 0x000fea0003800000 */
.L_x_3395:
[----:B------:R-:W2:Y:S01]  /*28eb0*/  LDL R5, [R1+0x490] ;  /* 0x0004900001057983 */ /* 0x000ea20000100800 */
[----:B------:R-:W-:Y:S01]  /*28ec0*/  VIADD R0, R0, 0xfffffffe ;  /* 0xfffffffe00007836 */ /* 0x000fe20000000000 */
[----:B--2---:R-:W-:-:S13]  /*28ed0*/  ISETP.GT.AND P0, PT, R6, R5, PT ;  /* 0x000000050600720c */ /* 0x004fda0003f04270 */
[----:B------:R-:W-:Y:S05]  /*28ee0*/  @P0 BRA `(.L_x_3411) ;  /* 0xffffffe800e00947 */ /* 0x000fea000383ffff */
.L_x_3360:
[----:B------:R-:W-:Y:S05]  /*28ef0*/  BSYNC B0 ;  /* 0x0000000000007941 */ /* 0x000fea0003800000 */
.L_x_3359:
[----:B------:R-:W3:Y:S04]  /*28f00*/  LDL.LU R4, [R1+0x474] ;  /* 0x0004740001047983 */ /* 0x000ee80000300800 */
[----:B------:R-:W4:Y:S01]  /*28f10*/  LDL.LU R3, [R1+0x480] ;  /* 0x0004800001037983 */ /* 0x000f220000300800 */
[----:B------:R-:W0:Y:S01]  /*28f20*/  S2R R2, SR_TID.X ;  /* 0x0000000000027919 */ /* 0x000e220000002100 */
[----:B------:R-:W-:Y:S01]  /*28f30*/  BSSY B0, `(.L_x_3412) ;  /* 0x0000015000007945 */ /* 0x000fe20003800000 */
[----:B0-----:R-:W-:-:S04]  /*28f40*/  LOP3.LUT R2, R2, 0x7f, RZ, 0xc0, !PT ;  /* 0x0000007f02027812 */ /* 0x001fc800078ec0ff */
[----:B------:R-:W-:Y:S01]  /*28f50*/  ISETP.NE.AND P1, PT, R2, RZ, PT ;  /* 0x000000ff0200720c */ /* 0x000fe20003f25270 */
[----:B---3--:R-:W-:-:S05]  /*28f60*/  VIADD R0, R4, 0x1 ;  /* 0x0000000104007836 */ /* 0x008fca0000000000 */
[----:B------:R-:W-:-:S04]  /*28f70*/  ISETP.NE.AND P0, PT, R0, 0x2, PT ;  /* 0x000000020000780c */ /* 0x000fc80003f05270 */
[----:B------:R-:W-:-:S04]  /*28f80*/  SEL R2, RZ, 0x1, P0 ;  /* 0x00000001ff027807 */ /* 0x000fc80000000000 */
[----:B----4-:R-:W-:-:S05]  /*28f90*/  LOP3.LUT R3, R3, R2, RZ, 0x3c, !PT ;  /* 0x0000000203037212 */ /* 0x010fca00078e3cff */
[----:B------:R0:W-:Y:S01]  /*28fa0*/  STL [R1+0x480], R3 ;  /* 0x0004800301007387 */ /* 0x0001e20000100800 */
[----:B------:R-:W-:Y:S05]  /*28fb0*/  @P1 BRA `(.L_x_3413) ;  /* 0x0000000000301947 */ /* 0x000fea0003800000 */
[----:B0-----:R-:W0:Y:S01]  /*28fc0*/  S2R R3, SR_LANEID ;  /* 0x0000000000037919 */ /* 0x001e220000000000 */
[----:B------:R-:W-:Y:S02]  /*28fd0*/  VOTEU.ANY UR4, UPT, PT ;  /* 0x0000000000047886 */ /* 0x000fe400038e0100 */
[----:B------:R-:W0:Y:S08]  /*28fe0*/  FLO.U32 R4, UR4 ;  /* 0x0000000400047d00 */ /* 0x000e3000080e0000 */
[----:B------:R-:W3:Y:S01]  /*28ff0*/  POPC R5, UR4 ;  /* 0x0000000400057d09 */ /* 0x000ee20008000000 */
[----:B0-----:R-:W-:-:S02]  /*29000*/  ISETP.EQ.U32.AND P1, PT, R4, R3, PT ;  /* 0x000000030400720c */ /* 0x001fc40003f22070 */
[----:B------:R-:W3:Y:S11]  /*29010*/  LDC.64 R2, c[0x0][0xd60] ;  /* 0x00035800ff027b82 */ /* 0x000ef60000000a00 */
[----:B---3--:R-:W3:Y:S01]  /*29020*/  @P1 ATOMG.E.ADD.STRONG.GPU PT, R3, desc[UR40][R2.64], R5 ;  /* 0x00000005020319a8 */ /* 0x008ee200081ee1e8 */
[----:B--2---:R-:W0:Y:S02]  /*29030*/  S2R R6, SR_LTMASK ;  /* 0x0000000000067919 */ /* 0x004e240000003900 */
[----:B0-----:R-:W-:-:S04]  /*29040*/  LOP3.LUT R6, R6, UR4, RZ, 0xc0, !PT ;  /* 0x0000000406067c12 */ /* 0x001fc8000f8ec0ff */
[----:B------:R-:W0:Y:S01]  /*29050*/  POPC R7, R6 ;  /* 0x0000000600077309 */ /* 0x000e220000000000 */
[----:B---3--:R-:W0:Y:S02]  /*29060*/  SHFL.IDX PT, R4, R3, R4, 0x1f ;  /* 0x00001f0403047589 */ /* 0x008e2400000e0000 */
[----:B0-----:R-:W-:-:S07]  /*29070*/  IADD3 R16, R4, UR37, R7 ;  /* 0x0000002504107c10 */ /* 0x001fce000fffe007 */
.L_x_3413:
[----:B------:R-:W-:Y:S05]  /*29080*/  BSYNC B0 ;  /* 0x0000000000007941 */ /* 0x000fea0003800000 */
.L_x_3412:
[----:B------:R-:W-:-:S05]  /*29090*/  SEL R0, R0, RZ, P0 ;  /* 0x000000ff00007207 */ /* 0x000fca0000000000 */
[----:B------:R3:W-:Y:S02]  /*290a0*/  STL [R1+0x474], R0 ;  /* 0x0004740001007387 */ /* 0x0007e40000100800 */
.L_x_3325:
[----:B------:R-:W-:Y:S05]  /*290b0*/  BSYNC B7 ;  /* 0x0000000000077941 */ /* 0x000fea0003800000 */
.L_x_3323:
        /* <DEDUP_REMOVED lines=13> */
.L_x_3414:
        /* <DEDUP_REMOVED lines=8> */
[----:B0-----:R-:W0:Y:S02]  /*29210*/  @!P1 LDC.64 R2, c[0x0][0xd80] ;  /* 0x00036000ff029b82 */ /* 0x001e240000000a00 */
[----:B0-----:R-:W-:-:S06]  /*29220*/  @!P1 IMAD.WIDE R2, R5, 0x4, R2 ;  /* 0x0000000405029825 */ /* 0x001fcc00078e0202 */
[----:B------:R0:W2:Y:S01]  /*29230*/  @!P1 LDG.E R3, desc[UR40][R2.64] ;  /* 0x0000002802039981 */ /* 0x0000a2000c1e1900 */
[C---:B------:R-:W-:Y:S02]  /*29240*/  ISETP.GE.U32.AND P2, PT, R6.reuse, 0x2, PT ;  /* 0x000000020600780c */ /* 0x040fe40003f46070 */
[C---:B------:R-:W-:Y:S01]  /*29250*/  ISETP.GE.U32.AND P3, PT, R6.reuse, 0x4, PT ;  /* 0x000000040600780c */ /* 0x040fe20003f66070 */
[----:B------:R-:W-:Y:S01]  /*29260*/  SHFL.IDX PT, R0, R16, RZ, 0x1f ;  /* 0x00001fff10007589 */ /* 0x000fe200000e0000 */
[C---:B------:R-:W-:Y:S02]  /*29270*/  ISETP.GE.U32.AND P4, PT, R6.reuse, 0x8, PT ;  /* 0x000000080600780c */ /* 0x040fe40003f86070 */
[C---:B------:R-:W-:Y:S01]  /*29280*/  ISETP.GE.U32.AND P5, PT, R6.reuse, 0x10, PT ;  /* 0x000000100600780c */ /* 0x040fe20003fa6070 */
[----:B0-----:R-:W-:Y:S02]  /*29290*/  IMAD.MOV.U32 R2, RZ, RZ, RZ ;  /* 0x000000ffff027224 */ /* 0x001fe400078e00ff */
[----:B--2---:R-:W-:Y:S01]  /*292a0*/  @!P1 IMAD.MOV.U32 R2, RZ, RZ, R3 ;  /* 0x000000ffff029224 */ /* 0x004fe200078e0003 */
[----:B------:R-:W-:-:S04]  /*292b0*/  ISETP.NE.AND P1, PT, R6, RZ, PT ;  /* 0x000000ff0600720c */ /* 0x000fc80003f25270 */
[----:B------:R-:W0:Y:S02]  /*292c0*/  SHFL.UP PT, R14, R2, 0x1, RZ ;  /* 0x04200000020e7989 */ /* 0x000e2400000e00ff */
[----:B0-----:R-:W-:-:S05]  /*292d0*/  SEL R5, R14, RZ, P1 ;  /* 0x000000ff0e057207 */ /* 0x001fca0000800000 */
[----:B------:R-:W-:Y:S02]  /*292e0*/  IMAD.IADD R3, R2, 0x1, R5 ;  /* 0x0000000102037824 */ /* 0x000fe400078e0205 */
[----:B------:R-:W-:Y:S04]  /*292f0*/  SHFL.IDX PT, R5, R16, 0x1, 0x1f ;  /* 0x00201f0010057f89 */ /* 0x000fe800000e0000 */
        /* <DEDUP_REMOVED lines=12> */
[----:B------:R0:W2:Y:S02]  /*293c0*/  SHFL.IDX PT, R16, R3, 0x1f, 0x1f ;  /* 0x03e01f0003107f89 */ /* 0x0000a400000e0000 */
.L_x_3501:
[----:B------:R-:W-:Y:S02]  /*293d0*/  ULDC UR4, c[0x0][0xd38] ;  /* 0x00034e0000047ab9 */ /* 0x000fe40000000800 */
[----:B------:R-:W-:-:S04]  /*293e0*/  IMAD.U32 R4, RZ, RZ, UR4 ;  /* 0x00000004ff047e24 */ /* 0x000fc8000f8e00ff */
[----:B--2---:R-:W-:-:S04]  /*293f0*/  IMAD R16, R16, R4, RZ ;  /* 0x0000000410107224 */ /* 0x004fc800078e02ff */
[----:B------:R-:W-:-:S05]  /*29400*/  IMAD.IADD R5, R5, 0x1, R16 ;  /* 0x0000000105057824 */ /* 0x000fca00078e0210 */
[----:B------:R-:W-:-:S13]  /*29410*/  ISETP.GT.AND P6, PT, R5, R0, PT ;  /* 0x000000000500720c */ /* 0x000fda0003fc4270 */
[----:B------:R-:W-:Y:S05]  /*29420*/  @P6 BRA `(.L_x_3417) ;  /* 0x00000000009c6947 */ /* 0x000fea0003800000 */
.L_x_3422:
[----:B------:R-:W2:Y:S01]  /*29430*/  LDC R2, c[0x0][0xd3c] ;  /* 0x00034f00ff027b82 */ /* 0x000ea20000000800 */
[----:B------:R-:W-:-:S05]  /*29440*/  VIADD R19, R19, 0x1f ;  /* 0x0000001f13137836 */ /* 0x000fca0000000000 */
[----:B--2---:R-:W-:-:S13]  /*29450*/  ISETP.GE.AND P6, PT, R19, R2, PT ;  /* 0x000000021300720c */ /* 0x004fda0003fc6270 */
        /* <DEDUP_REMOVED lines=11> */
.L_x_3420:
[----:B------:R-:W-:Y:S05]  /*29510*/  BSYNC B0 ;  /* 0x0000000000007941 */ /* 0x000fea0003800000 */
.L_x_3419:
        /* <DEDUP_REMOVED lines=18> */
.L_x_3509:
[----:B------:R-:W-:Y:S02]  /*29640*/  ULDC UR4, c[0x0][0xd38] ;  /* 0x00034e0000047ab9 */ /* 0x000fe40000000800 */
[----:B------:R-:W-:-:S04]  /*29650*/  IMAD.U32 R4, RZ, RZ, UR4 ;  /* 0x00000004ff047e24 */ /* 0x000fc8000f8e00ff */
[----:B--2---:R-:W-:-:S04]  /*29660*/  IMAD R16, R16, R4, RZ ;  /* 0x0000000410107224 */ /* 0x004fc800078e02ff */
[----:B------:R-:W-:-:S05]  /*29670*/  IMAD.IADD R5, R16, 0x1, R5 ;  /* 0x0000000110057824 */ /* 0x000fca00078e0205 */
[----:B------:R-:W-:-:S13]  /*29680*/  ISETP.GT.AND P6, PT, R5, R0, PT ;  /* 0x000000000500720c */ /* 0x000fda0003fc4270 */
[----:B------:R-:W-:Y:S05]  /*29690*/  @!P6 BRA `(.L_x_3422) ;  /* 0xfffffffc0064e947 */ /* 0x000fea000383ffff */
.L_x_3417:
        /* <DEDUP_REMOVED lines=8> */
.L_x_3513:
[----:B------:R-:W-:Y:S01]  /*29720*/  ISETP.NE.AND P0, PT, R5, RZ, PT ;  /* 0x000000ff0500720c */ /* 0x000fe20003f05270 */
[----:B------:R-:W-:-:S12]  /*29730*/  IMAD.MOV.U32 R5, RZ, RZ, RZ ;  /* 0x000000ffff057224 */ /* 0x000fd800078e00ff */
[----:B------:R-:W-:Y:S05]  /*29740*/  @!P0 BRA `(.L_x_3424) ;  /* 0x0000000000148947 */ /* 0x000fea0003800000 */
[----:B------:R-:W-:Y:S01]  /*29750*/  UMOV UR4, 0xffffffff ;  /* 0xffffffff00047882 */ /* 0x000fe20000000000 */
[----:B------:R-:W-:Y:S02]  /*29760*/  VIADD R12, R6, 0xffffffff ;  /* 0xffffffff060c7836 */ /* 0x000fe40000000000 */
[----:B------:R-:W-:Y:S05]  /*29770*/  BRA.DIV UR4, `(.L_x_3425) ;  /* 0x0000003204807947 */ /* 0x000fea000b800000 */
[----:B0-----:R0:W4:Y:S02]  /*29780*/  SHFL.IDX PT, R3, R3, R12, 0x1f ;  /* 0x00001f0c03037589 */ /* 0x00112400000e0000 */
.L_x_3516:
[----:B----4-:R-:W-:-:S07]  /*29790*/  IMAD.MOV.U32 R5, RZ, RZ, R3 ;  /* 0x000000ffff057224 */ /* 0x010fce00078e0003 */
.L_x_3424:
[----:B0-2---:R-:W0:Y:S01]  /*297a0*/  LDC.64 R2, c[0x0][0xd90] ;  /* 0x00036400ff027b82 */ /* 0x005e220000000a00 */
[----:B------:R-:W-:-:S04]  /*297b0*/  IMAD.IADD R19, R6, 0x1, R19 ;  /* 0x0000000106137824 */ /* 0x000fc800078e0213 */
[----:B0-----:R-:W-:-:S05]  /*297c0*/  IMAD.WIDE R2, R19, 0x4, R2 ;  /* 0x0000000413027825 */ /* 0x001fca00078e0202 */
[----:B------:R-:W3:Y:S01]  /*297d0*/  LDG.E R7, desc[UR40][R2.64] ;  /* 0x0000002802077981 */ /* 0x000ee2000c1e1900 */
[----:B------:R-:W-:-:S04]  /*297e0*/  IMAD R16, R5, R4, R16 ;  /* 0x0000000405107224 */ /* 0x000fc800078e0210 */
[----:B------:R-:W-:Y:S02]  /*297f0*/  IMAD.IADD R0, R0, 0x1, -R16 ;  /* 0x0000000100007824 */ /* 0x000fe400078e0a10 */
[----:B---3--:R-:W-:-:S05]  /*29800*/  IMAD R6, R17, R7, RZ ;  /* 0x0000000711067224 */ /* 0x008fca00078e02ff */
        /* <DEDUP_REMOVED lines=59> */
.L_x_3418:
[----:B------:R-:W-:Y:S01]  /*29bc0*/  UMOV UR4, URZ ;  /* 0x0000003f00047c82 */ /* 0x000fe20008000000 */
[----:B------:R-:W-:Y:S01]  /*29bd0*/  UMOV UR5, URZ ;  /* 0x0000003f00057c82 */ /* 0x000fe20008000000 */
[----:B------:R-:W-:Y:S01]  /*29be0*/  ULDC UR6, c[0x0][0xd3c] ;  /* 0x00034f0000067ab9 */ /* 0x000fe20000000800 */
[----:B------:R-:W-:Y:S02]  /*29bf0*/  IMAD.MOV.U32 R16, RZ, RZ, R0 ;  /* 0x000000ffff107224 */ /* 0x000fe400078e0000 */
[----:B------:R-:W-:Y:S02]  /*29c00*/  IMAD.U32 R17, RZ, RZ, UR4 ;  /* 0x00000004ff117e24 */ /* 0x000fe4000f8e00ff */
[----:B------:R-:W-:Y:S02]  /*29c10*/  IMAD.U32 R18, RZ, RZ, UR5 ;  /* 0x00000005ff127e24 */ /* 0x000fe4000f8e00ff */
[----:B------:R-:W-:-:S07]  /*29c20*/  IMAD.U32 R19, RZ, RZ, UR6 ;  /* 0x00000006ff137e24 */ /* 0x000fce000f8e00ff */
.L_x_3426:
[----:B------:R2:W3:Y:S01]  /*29c30*/  LDL R2, [R1+0x470] ;  /* 0x0004700001027983 */ /* 0x0004e20000100800 */
[----:B------:R-:W4:Y:S01]  /*29c40*/  S2R R0, SR_TID.X ;  /* 0x0000000000007919 */ /* 0x000f220000002100 */
[----:B------:R-:W-:Y:S05]  /*29c50*/  WARPSYNC.ALL ;  /* 0x0000000000007948 */ /* 0x000fea0003800000 */
[----:B----4-:R-:W-:Y:S01]  /*29c60*/  LOP3.LUT R0, R0, 0x1f, RZ, 0xc0, !PT ;  /* 0x0000001f00007812 */ /* 0x010fe200078ec0ff */
[----:B------:R-:W-:Y:S03]  /*29c70*/  BAR.SYNC.DEFER_BLOCKING 0x4, 0x180 ;  /* 0x0106000000007b1d */ /* 0x000fe60000010000 */
[----:B------:R-:W-:-:S13]  /*29c80*/  ISETP.NE.AND P0, PT, R0, RZ, PT ;  /* 0x000000ff0000720c */ /* 0x000fda0003f05270 */
[----:B0-----:R-:W3:Y:S01]  /*29c90*/  @!P0 S2R R3, SR_CgaCtaId ;  /* 0x0000000000038919 */ /* 0x001ee20000008800 */
[----:B------:R-:W-:-:S04]  /*29ca0*/  @!P0 MOV R0, 0x400 ;  /* 0x0000040000008802 */ /* 0x000fc80000000f00 */
[----:B---3--:R-:W-:-:S05]  /*29cb0*/  @!P0 LEA R2, R3, R0, 0x18 ;  /* 0x0000000003028211 */ /* 0x008fca00078ec0ff */
[----:B------:R2:W-:Y:S04]  /*29cc0*/  @!P0 STS.128 [R2+0x324d0], R16 ;  /* 0x0324d01002008388 */ /* 0x0005e80000000c00 */
[----:B------:R2:W-:Y:S01]  /*29cd0*/  @!P0 STL [R1+0x470], R2 ;  /* 0x0004700201008387 */ /* 0x0005e20000100800 */
[----:B------:R-:W-:Y:S06]  /*29ce0*/  BAR.ARV 0x5, 0x180 ;  /* 0x0146000000007b1d */ /* 0x000fec0000002000 */
.L_x_3415:
[----:B------:R-:W-:Y:S02]  /*29cf0*/  ULDC UR4, c[0x0][0xd3c] ;  /* 0x00034f0000047ab9 */ /* 0x000fe40000000800 */
[----:B----4-:R-:W-:-:S13]  /*29d00*/  ISETP.GE.AND P0, PT, R19, UR4, PT ;  /* 0x0000000413007c0c */ /* 0x010fda000bf06270 */
[----:B------:R-:W-:Y:S05]  /*29d10*/  @!P0 BRA `(.L_x_3427) ;  /* 0xffffff9c00a88947 */ /* 0x000fea000383ffff */
[----:B------:R-:W-:Y:S05]  /*29d20*/  BSYNC B8 ;  /* 0x0000000000087941 */ /* 0x000fea0003800000 */
.L_x_3311:
[----:B---3--:R-:W3:Y:S01]  /*29d30*/  LDL.LU R0, [R1+0x4dc] ;  /* 0x0004dc0001007983 */ /* 0x008ee20000300800 */
[----:B------:R-:W-:Y:S01]  /*29d40*/  BSSY B0, `(.L_x_3428) ;  /* 0x000000b000007945 */ /* 0x000fe20003800000 */
[----:B------:R-:W4:Y:S01]  /*29d50*/  S2R R5, SR_CgaCtaId ;  /* 0x0000000000057919 */ /* 0x000f220000008800 */
[----:B---3--:R-:W-:-:S05]  /*29d60*/  VIADD R0, R0, 0x1 ;  /* 0x0000000100007836 */ /* 0x008fca0000000000 */
[----:B0-2---:R-:W-:-:S04]  /*29d70*/  LEA.HI R2, R0, R0, RZ, 0x1 ;  /* 0x0000000000027211 */ /* 0x005fc800078f08ff */
[----:B------:R-:W-:-:S05]  /*29d80*/  LOP3.LUT R3, R2, 0xfffffffe, RZ, 0xc0, !PT ;  /* 0xfffffffe02037812 */ /* 0x000fca00078ec0ff */
[----:B------:R-:W-:Y:S01]  /*29d90*/  IMAD.IADD R3, R0, 0x1, -R3 ;  /* 0x0000000100037824 */ /* 0x000fe200078e0a03 */
[----:B------:R-:W-:-:S04]  /*29da0*/  MOV R0, 0x400 ;  /* 0x0000040000007802 */ /* 0x000fc80000000f00 */
[----:B----4-:R-:W-:Y:S02]  /*29db0*/  LEA R0, R5, R0, 0x18 ;  /* 0x0000000005007211 */ /* 0x010fe400078ec0ff */
[----:B------:R-:W-:-:S04]  /*29dc0*/  SHF.L.U32 R3, R3, 0x1f, RZ ;  /* 0x0000001f03037819 */ /* 0x000fc800000006ff */
[----:B------:R-:W0:Y:S02]  /*29dd0*/  SYNCS.PHASECHK.TRANS64.TRYWAIT P0, [R0+URZ+0x32420], R3 ;  /* 0x03242003000075a7 */ /* 0x000e24000800017f */
[----:B0-----:R-:W-:Y:S05]  /*29de0*/  @!P0 BRA `(.L_x_3429) ;  /* 0x0000002c000c8947 */ /* 0x001fea0003800000 */
.L_x_3517:
[----:B------:R-:W-:Y:S05]  /*29df0*/  BSYNC B0 ;  /* 0x0000000000007941 */ /* 0x000fea0003800000 */
.L_x_3428:
[----:B------:R-:W-:-:S03]  /*29e00*/  UMOV UR4, 0xffffffff ;  /* 0xffffffff00047882 */ /* 0x000fc60000000000 */
[----:B------:R-:W-:Y:S05]  /*29e10*/  BRA.DIV UR4, `(.L_x_3430) ;  /* 0x0000002e04147947 */ /* 0x000fea000b800000 */
[----:B------:R-:W2:Y:S02]  /*29e20*/  S2R R2, SR_TID.X ;  /* 0x0000000000027919 */ /* 0x000ea40000002100 */
[----:B--2---:R-:W-:-:S04]  /*29e30*/  SHF.R.U32.HI R2, RZ, 0x5, R2 ;  /* 0x00000005ff027819 */ /* 0x004fc80000011602 */
[----:B------:R-:W-:-:S05]  /*29e40*/  LOP3.LUT R2, R2, 0x3, RZ, 0xc0, !PT ;  /* 0x0000000302027812 */ /* 0x000fca00078ec0ff */
[----:B------:R2:W3:Y:S02]  /*29e50*/  SHFL.IDX PT, R14, R2, RZ, 0x1f ;  /* 0x00001fff020e7589 */ /* 0x0004e400000e0000 */
.L_x_3520:
[----:B---3--:R-:W-:Y:S01]  /*29e60*/  ISETP.NE.AND P0, PT, R14, RZ, PT ;  /* 0x000000ff0e00720c */ /* 0x008fe20003f05270 */
[----:B------:R-:W-:-:S12]  /*29e70*/  BSSY B0, `(.L_x_3431) ;  /* 0x0000027000007945 */ /* 0x000fd80003800000 */
[----:B------:R-:W-:Y:S05]  /*29e80*/  @P0 BRA `(.L_x_3432) ;  /* 0x0000000000940947 */ /* 0x000fea0003800000 */
[----:B------:R-:W-:-:S03]  /*29e90*/  UMOV UR4, 0xffffffff ;  /* 0xffffffff00047882 */ /* 0x000fc60000000000 */
[----:B------:R-:W-:Y:S05]  /*29ea0*/  BRA.DIV UR4, `(.L_x_3433) ;  /* 0x0000002e04247947 */ /* 0x000fea000b800000 */
[----:B------:R-:W-:-:S13]  /*29eb0*/  ELECT P6, URZ, PT ;  /* 0x00000000003f782f */ /* 0x000fda00038c0000 */
.L_x_3523:
[----:B------:R-:W-:Y:S05]  /*29ec0*/  @!P6 BRA `(.L_x_3432) ;  /* 0x000000000084e947 */ /* 0x000fea0003800000 */
[----:B------:R-:W-:-:S06]  /*29ed0*/  ULOP3.LUT UR4, UR36, 0x2, URZ, 0xfc, !UPT ;  /* 0x0000000224047892 */ /* 0x000fcc000f8efc3f */
[----:B--2---:R-:W-:-:S05]  /*29ee0*/  IMAD.U32 R2, RZ, RZ, UR4 ;  /* 0x00000004ff027e24 */ /* 0x004fca000f8e00ff */
[----:B------:R-:W-:-:S13]  /*29ef0*/  ISETP.NE.AND P2, PT, R2, 0x3, PT ;  /* 0x000000030200780c */ /* 0x000fda0003f45270 */
[----:B------:R-:W-:Y:S05]  /*29f00*/  @!P2 BRA `(.L_x_3434) ;  /* 0x000000000004a947 */ /* 0x000fea0003800000 */
[----:B------:R-:W-:Y:S01]  /*29f10*/  BPT.TRAP 0x1 ;  /* 0x000000040000795c */ /* 0x000fe20000300000 */
.L_x_3434:
        /* <DEDUP_REMOVED lines=14> */
.L_x_3524:
[----:B------:R-:W2:Y:S02]  /*2a000*/  SYNCS.PHASECHK.TRANS64.TRYWAIT P0, [R7+URZ], R2 ;  /* 0x00000002070075a7 */ /* 0x000ea4000800017f */
[----:B--2---:R-:W-:Y:S05]  /*2a010*/  @!P0 BRA `(.L_x_3436) ;  /* 0x0000002800fc8947 */ /* 0x004fea0003800000 */
.L_x_3525:
[----:B------:R-:W-:Y:S05]  /*2a020*/  @!P2 BRA `(.L_x_3437) ;  /* 0x000000000004a947 */ /* 0x000fea0003800000 */
[----:B------:R-:W-:Y:S01]  /*2a030*/  BPT.TRAP 0x1 ;  /* 0x000000040000795c */ /* 0x000fe20000300000 */
.L_x_3437:
[----:B------:R-:W3:Y:S01]  /*2a040*/  LDL.LU R4, [R1+0x474] ;  /* 0x0004740001047983 */ /* 0x000ee20000300800 */
[----:B------:R-:W-:-:S04]  /*2a050*/  VIADD R0, R0, 0x32460 ;  /* 0x0003246000007836 */ /* 0x000fc80000000000 */
[----:B---3--:R-:W-:-:S04]  /*2a060*/  IMAD R4, R4, 0x8, R0 ;  /* 0x0000000804047824 */ /* 0x008fc800078e0200 */
[----:B------:R-:W3:Y:S02]  /*2a070*/  SYNCS.PHASECHK.TRANS64.TRYWAIT P0, [R4+URZ], R5 ;  /* 0x00000005040075a7 */ /* 0x000ee4000800017f */
[----:B---3--:R-:W-:Y:S05]  /*2a080*/  @!P0 BRA `(.L_x_3438) ;  /* 0x0000002800f48947 */ /* 0x008fea0003800000 */
.L_x_3526:
[----:B------:R-:W-:-:S07]  /*2a090*/  IMAD R3, R3, 0x8, R0 ;  /* 0x0000000803037824 */ /* 0x000fce00078e0200 */
.L_x_3439:
[----:B----4-:R4:W0:Y:S02]  /*2a0a0*/  SYNCS.PHASECHK.TRANS64.TRYWAIT P0, [R3+URZ], R2 ;  /* 0x00000002030075a7 */ /* 0x010824000800017f */
[----:B0-----:R-:W-:Y:S05]  /*2a0b0*/  @!P0 NANOSLEEP.SYNCS 0x989680 ;  /* 0x009896800000895d */ /* 0x001fea0003900000 */
[----:B------:R-:W0:Y:S02]  /*2a0c0*/  @!P0 SYNCS.PHASECHK.TRANS64 P0, [R3+URZ], R2 ;  /* 0x00000002030085a7 */ /* 0x000e24000800007f */
[----:B0-----:R-:W-:Y:S05]  /*2a0d0*/  @!P0 BRA `(.L_x_3439) ;  /* 0xfffffffc00f08947 */ /* 0x001fea000383ffff */
.L_x_3432:
[----:B------:R-:W-:Y:S05]  /*2a0e0*/  BSYNC B0 ;  /* 0x0000000000007941 */ /* 0x000fea0003800000 */
.L_x_3431:
[----:B------:R-:W-:Y:S05]  /*2a0f0*/  EXIT ;  /* 0x000000000000794d */ /* 0x000fea0003800000 */
.L_x_3188:
[----:B0-----:R-:W-:-:S04]  /*2a100*/  IMAD.U32 R9, RZ, RZ, UR46 ;  /* 0x0000002eff097e24 */ /* 0x001fc8000f8e00ff */
[----:B------:R0:W1:Y:S03]  /*2a110*/  SYNCS.PHASECHK.TRANS64.TRYWAIT P0, [R9+URZ+0x32400], R0 ;  /* 0x03240000090075a7 */ /* 0x000066000800017f */
[----:B-1----:R-:W-:Y:S05]  /*2a120*/  @!P0 NANOSLEEP.SYNCS 0x989680 ;  /* 0x009896800000895d */ /* 0x002fea0003900000 */
[----:B------:R-:W1:Y:S02]  /*2a130*/  @!P0 SYNCS.PHASECHK.TRANS64 P0, [R9+URZ+0x32400], R0 ;  /* 0x03240000090085a7 */ /* 0x000e64000800007f */
[----:B-1----:R-:W-:Y:S05]  /*2a140*/  @!P0 BRA `(.L_x_3188) ;  /* 0xfffffffc00ec8947 */ /* 0x002fea000383ffff */
[----:B------:R-:W-:Y:S05]  /*2a150*/  BRA `(.L_x_3440) ;  /* 0xfffffd8800007947 */ /* 0x000fea000383ffff */
.L_x_3195:
[----:B-1----:R1:W2:Y:S02]  /*2a160*/  SYNCS.PHASECHK.TRANS64.TRYWAIT P0, [R20+URZ], R21 ;  /* 0x00000015140075a7 */ /* 0x0022a4000800017f */
[----:B--2---:R-:W-:Y:S05]  /*2a170*/  @!P0 NANOSLEEP.SYNCS 0x989680 ;  /* 0x009896800000895d */ /* 0x004fea0003900000 */
[----:B------:R-:W2:Y:S02]  /*2a180*/  @!P0 SYNCS.PHASECHK.TRANS64 P0, [R20+URZ], R21 ;  /* 0x00000015140085a7 */ /* 0x000ea4000800007f */
[----:B--2---:R-:W-:Y:S05]  /*2a190*/  @!P0 BRA `(.L_x_3195) ;  /* 0xfffffffc00f08947 */ /* 0x004fea000383ffff */
[----:B------:R-:W-:Y:S05]  /*2a1a0*/  BRA `(.L_x_3194) ;  /* 0xfffffd8c00107947 */ /* 0x000fea000383ffff */
.L_x_3197:
[----:B0-----:R-:W-:-:S04]  /*2a1b0*/  IMAD.U32 R9, RZ, RZ, UR46 ;  /* 0x0000002eff097e24 */ /* 0x001fc8000f8e00ff */
[----:B------:R0:W1:Y:S03]  /*2a1c0*/  SYNCS.PHASECHK.TRANS64.TRYWAIT P0, [R9+URZ+0x32410], R8 ;  /* 0x03241008090075a7 */ /* 0x000066000800017f */
[----:B-1----:R-:W-:Y:S05]  /*2a1d0*/  @!P0 NANOSLEEP.SYNCS 0x989680 ;  /* 0x009896800000895d */ /* 0x002fea0003900000 */
[----:B------:R-:W1:Y:S02]  /*2a1e0*/  @!P0 SYNCS.PHASECHK.TRANS64 P0, [R9+URZ+0x32410], R8 ;  /* 0x03241008090085a7 */ /* 0x000e64000800007f */
[----:B-1----:R-:W-:Y:S05]  /*2a1f0*/  @!P0 BRA `(.L_x_3197) ;  /* 0xfffffffc00ec8947 */ /* 0x002fea000383ffff */
[----:B------:R-:W-:Y:S05]  /*2a200*/  BRA `(.L_x_3441) ;  /* 0xfffffd8c00e47947 */ /* 0x000fea000383ffff */
.L_x_3204:
[----:B-1----:R1:W2:Y:S02]  /*2a210*/  SYNCS.PHASECHK.TRANS64.TRYWAIT P0, [R8+URZ], R9 ;  /* 0x00000009080075a7 */ /* 0x0022a4000800017f */
[----:B--2---:R-:W-:Y:S05]  /*2a220*/  @!P0 NANOSLEEP.SYNCS 0x989680 ;  /* 0x009896800000895d */ /* 0x004fea0003900000 */
[----:B------:R-:W2:Y:S02]  /*2a230*/  @!P0 SYNCS.PHASECHK.TRANS64 P0, [R8+URZ], R9 ;  /* 0x00000009080085a7 */ /* 0x000ea4000800007f */
[----:B--2---:R-:W-:Y:S05]  /*2a240*/  @!P0 BRA `(.L_x_3204) ;  /* 0xfffffffc00f08947 */ /* 0x004fea000383ffff */
[----:B------:R-:W-:Y:S05]  /*2a250*/  BRA `(.L_x_3203) ;  /* 0xfffffd9000287947 */ /* 0x000fea000383ffff */
.L_x_3239:
[----:B0-----:R0:W1:Y:S02]  /*2a260*/  SYNCS.PHASECHK.TRANS64.TRYWAIT P2, [R0+URZ], R3 ;  /* 0x00000003000075a7 */ /* 0x001064000804017f */
[----:B-1----:R-:W-:Y:S05]  /*2a270*/  @!P2 NANOSLEEP.SYNCS 0x989680 ;  /* 0x009896800000a95d */ /* 0x002fea0003900000 */
[----:B------:R-:W1:Y:S02]  /*2a280*/  @!P2 SYNCS.PHASECHK.TRANS64 P2, [R0+URZ], R3 ;  /* 0x000000030000a5a7 */ /* 0x000e64000804007f */
[----:B-1----:R-:W-:Y:S05]  /*2a290*/  @!P2 BRA `(.L_x_3239) ;  /* 0xfffffffc00f0a947 */ /* 0x002fea000383ffff */
[----:B------:R-:W-:Y:S05]  /*2a2a0*/  BRA `(.L_x_3238) ;  /* 0xfffffdfc00887947 */ /* 0x000fea000383ffff */
.L_x_3246:
[----:B-1----:R1:W2:Y:S02]  /*2a2b0*/  SYNCS.PHASECHK.TRANS64.TRYWAIT P2, [R4+URZ], R5 ;  /* 0x00000005040075a7 */ /* 0x0022a4000804017f */
[----:B--2---:R-:W-:Y:S05]  /*2a2c0*/  @!P2 NANOSLEEP.SYNCS 0x989680 ;  /* 0x009896800000a95d */ /* 0x004fea0003900000 */
[----:B------:R-:W2:Y:S02]  /*2a2d0*/  @!P2 SYNCS.PHASECHK.TRANS64 P2, [R4+URZ], R5 ;  /* 0x000000050400a5a7 */ /* 0x000ea4000804007f */
[----:B--2---:R-:W-:Y:S05]  /*2a2e0*/  @!P2 BRA `(.L_x_3246) ;  /* 0xfffffffc00f0a947 */ /* 0x004fea000383ffff */
[----:B------:R-:W-:Y:S05]  /*2a2f0*/  BRA `(.L_x_3245) ;  /* 0xfffffe0000ac7947 */ /* 0x000fea000383ffff */
.L_x_3257:
[----:B-1----:R1:W2:Y:S02]  /*2a300*/  SYNCS.PHASECHK.TRANS64.TRYWAIT P1, [R0+URZ], R7 ;  /* 0x00000007000075a7 */ /* 0x0022a4000802017f */
[----:B--2---:R-:W-:Y:S05]  /*2a310*/  @!P1 NANOSLEEP.SYNCS 0x989680 ;  /* 0x009896800000995d */ /* 0x004fea0003900000 */
[----:B------:R-:W2:Y:S02]  /*2a320*/  @!P1 SYNCS.PHASECHK.TRANS64 P1, [R0+URZ], R7 ;  /* 0x00000007000095a7 */ /* 0x000ea4000802007f */
[----:B--2---:R-:W-:Y:S05]  /*2a330*/  @!P1 BRA `(.L_x_3257) ;  /* 0xfffffffc00f09947 */ /* 0x004fea000383ffff */
[----:B------:R-:W-:Y:S05]  /*2a340*/  BRA `(.L_x_3256) ;  /* 0xfffffe9800d07947 */ /* 0x000fea000383ffff */
.L_x_3264:
[----:B-1----:R1:W2:Y:S02]  /*2a350*/  SYNCS.PHASECHK.TRANS64.TRYWAIT P1, [R4+URZ], R5 ;  /* 0x00000005040075a7 */ /* 0x0022a4000802017f */
[----:B--2---:R-:W-:Y:S05]  /*2a360*/  @!P1 NANOSLEEP.SYNCS 0x989680 ;  /* 0x009896800000995d */ /* 0x004fea0003900000 */
[----:B------:R-:W2:Y:S02]  /*2a370*/  @!P1 SYNCS.PHASECHK.TRANS64 P1, [R4+URZ], R5 ;  /* 0x00000005040095a7 */ /* 0x000ea4000802007f */
[----:B--2---:R-:W-:Y:S05]  /*2a380*/  @!P1 BRA `(.L_x_3264) ;  /* 0xfffffffc00f09947 */ /* 0x004fea000383ffff */
[----:B------:R-:W-:Y:S05]  /*2a390*/  BRA `(.L_x_3263) ;  /* 0xfffffe9c00f47947 */ /* 0x000fea000383ffff */
.L_x_3331:
        /* <DEDUP_REMOVED lines=11> */
.L_x_3443:
[----:B------:R-:W-:Y:S05]  /*2a450*/  BSYNC B0 ;  /* 0x0000000000007941 */ /* 0x000fea0003800000 */
.L_x_3442:
[----:B------:R-:W-:Y:S05]  /*2a460*/  BRA `(.L_x_3444) ;  /* 0xffffffa400847947 */ /* 0x000fea000383ffff */
.L_x_3333:
[----:B------:R-:W-:Y:S01]  /*2a470*/  BSSY B0, `(.L_x_3445) ;  /* 0x0000006000007945 */ /* 0x000fe20003800000 */
[----:B------:R-:W-:-:S07]  /*2a480*/  IMAD.MOV.U32 R15, RZ, RZ, -0x1 ;  /* 0xffffffffff0f7424 */ /* 0x000fce00078e00ff */
[----:B012-4-:R-:W-:Y:S05]  /*2a490*/  WARPSYNC.COLLECTIVE R15, `(.L_x_3446) ;  /* 0x000000000f0c7348 */ /* 0x017fea0003c00000 */
[----:B------:R-:W-:Y:S02]  /*2a4a0*/  ELECT P6, UR62, PT ;  /* 0x00000000003e782f */ /* 0x000fe400038c0000 */
[----:B------:R-:W-:Y:S01]  /*2a4b0*/  MOV R14, UR62 ;  /* 0x0000003e000e7c02 */ /* 0x000fe20008000f00 */
[----:B012-4-:R-:W-:Y:S10]  /*2a4c0*/  ENDCOLLECTIVE ;  /* 0x000000000000791b */ /* 0x017ff40003800000 */
.L_x_3446:
[----:B------:R-:W-:Y:S05]  /*2a4d0*/  BSYNC B0 ;  /* 0x0000000000007941 */ /* 0x000fea0003800000 */
.L_x_3445:
[----:B------:R-:W-:Y:S05]  /*2a4e0*/  BRA `(.L_x_3447) ;  /* 0xffffffa400907947 */ /* 0x000fea000383ffff */
.L_x_3335:
[----:B--2---:R2:W3:Y:S02]  /*2a4f0*/  SYNCS.PHASECHK.TRANS64.TRYWAIT P0, [R0+URZ+0x32440], R2 ;  /* 0x03244002000075a7 */ /* 0x0044e4000800017f */
[----:B---3--:R-:W-:Y:S05]  /*2a500*/  @!P0 NANOSLEEP.SYNCS 0x989680 ;  /* 0x009896800000895d */ /* 0x008fea0003900000 */
[----:B------:R-:W3:Y:S02]  /*2a510*/  @!P0 SYNCS.PHASECHK.TRANS64 P0, [R0+URZ+0x32440], R2 ;  /* 0x03244002000085a7 */ /* 0x000ee4000800007f */
[----:B---3--:R-:W-:Y:S05]  /*2a520*/  @!P0 BRA `(.L_x_3335) ;  /* 0xfffffffc00f08947 */ /* 0x008fea000383ffff */
[----:B------:R-:W-:Y:S05]  /*2a530*/  BRA `(.L_x_3448) ;  /* 0xffffffa400f87947 */ /* 0x000fea000383ffff */
.L_x_3339:
[----:B------:R0:W5:Y:S01]  /*2a540*/  LDL R2, [R1+0x4a4] ;  /* 0x0004a40001027983 */ /* 0x0001620000100800 */
[----:B------:R-:W-:Y:S02]  /*2a550*/  IMAD.MOV.U32 R6, RZ, RZ, R11 ;  /* 0x000000ffff067224 */ /* 0x000fe400078e000b */
        /* <DEDUP_REMOVED lines=8> */
.L_x_3449:
[----:B------:R0:W-:Y:S01]  /*2a5e0*/  STL [R1+0x494], R8 ;  /* 0x0004940801007387 */ /* 0x0001e20000100800 */
[----:B------:R-:W-:Y:S02]  /*2a5f0*/  IMAD.MOV.U32 R13, RZ, RZ, R3 ;  /* 0x000000ffff0d7224 */ /* 0x000fe400078e0003 */
[----:B------:R-:W-:-:S07]  /*2a600*/  IMAD.MOV.U32 R4, RZ, RZ, R14 ;  /* 0x000000ffff047224 */ /* 0x000fce00078e000e */
[----:B0-----:R-:W-:Y:S05]  /*2a610*/  WARPSYNC.COLLECTIVE R15, `(.L_x_3450) ;  /* 0x000000000f087348 */ /* 0x001fea0003c00000 */
[----:B------:R1:W2:Y:S02]  /*2a620*/  SHFL.IDX P6, R14, R13, R12, R11 ;  /* 0x0000000c0d0e7389 */ /* 0x0002a400000c000b */
[----:B012---:R-:W-:Y:S01]  /*2a630*/  ENDCOLLECTIVE ;  /* 0x000000000000791b */ /* 0x007fe20003800000 */
.L_x_3450:
[----:B------:R-:W-:Y:S02]  /*2a640*/  IMAD.MOV.U32 R13, RZ, RZ, R0 ;  /* 0x000000ffff0d7224 */ /* 0x000fe400078e0000 */
[----:B------:R-:W-:Y:S02]  /*2a650*/  IMAD.MOV.U32 R12, RZ, RZ, 0x1 ;  /* 0x00000001ff0c7424 */ /* 0x000fe400078e00ff */
[----:B------:R-:W-:-:S07]  /*2a660*/  IMAD.MOV.U32 R5, RZ, RZ, R14 ;  /* 0x000000ffff057224 */ /* 0x000fce00078e000e */
[----:B------:R-:W-:Y:S05]  /*2a670*/  WARPSYNC.COLLECTIVE R15, `(.L_x_3451) ;  /* 0x000000000f087348 */ /* 0x000fea0003c00000 */
[----:B------:R0:W1:Y:S02]  /*2a680*/  SHFL.IDX P6, R14, R13, R12, R11 ;  /* 0x0000000c0d0e7389 */ /* 0x00006400000c000b */
[----:B01----:R-:W-:Y:S01]  /*2a690*/  ENDCOLLECTIVE ;  /* 0x000000000000791b */ /* 0x003fe20003800000 */
.L_x_3451:
[----:B------:R-:W-:Y:S02]  /*2a6a0*/  IMAD.MOV.U32 R13, RZ, RZ, R3 ;  /* 0x000000ffff0d7224 */ /* 0x000fe400078e0003 */
[----:B------:R-:W-:Y:S02]  /*2a6b0*/  IMAD R2, R2, R7, RZ ;  /* 0x0000000702027224 */ /* 0x000fe400078e02ff */
[----:B------:R-:W-:-:S07]  /*2a6c0*/  IMAD.MOV.U32 R7, RZ, RZ, R14 ;  /* 0x000000ffff077224 */ /* 0x000fce00078e000e */
[----:B------:R-:W-:Y:S05]  /*2a6d0*/  WARPSYNC.COLLECTIVE R15, `(.L_x_3452) ;  /* 0x000000000f087348 */ /* 0x000fea0003c00000 */
[----:B------:R0:W1:Y:S02]  /*2a6e0*/  SHFL.IDX P6, R14, R13, R12, R11 ;  /* 0x0000000c0d0e7389 */ /* 0x00006400000c000b */
[----:B01----:R-:W-:Y:S01]  /*2a6f0*/  ENDCOLLECTIVE ;  /* 0x000000000000791b */ /* 0x003fe20003800000 */
.L_x_3452:
[----:B------:R-:W-:-:S13]  /*2a700*/  ISETP.GE.AND P1, PT, R8, R2, PT ;  /* 0x000000020800720c */ /* 0x000fda0003f26270 */
[----:B------:R-:W-:Y:S01]  /*2a710*/  @!P1 LEA R5, P3, R10, R5, 0x1 ;  /* 0x000000050a059211 */ /* 0x000fe200078608ff */
[----:B------:R-:W-:Y:S02]  /*2a720*/  IMAD.MOV.U32 R13, RZ, RZ, R0 ;  /* 0x000000ffff0d7224 */ /* 0x000fe400078e0000 */
[----:B------:R-:W-:Y:S02]  /*2a730*/  IMAD.MOV.U32 R12, RZ, RZ, 0x2 ;  /* 0x00000002ff0c7424 */ /* 0x000fe400078e00ff */
[----:B------:R-:W-:-:S05]  /*2a740*/  @!P1 IMAD.X R4, RZ, RZ, R4, P3 ;  /* 0x000000ffff049224 */ /* 0x000fca00018e0604 */
[----:B------:R-:W-:Y:S01]  /*2a750*/  @!P1 LOP3.LUT R5, R5, R4, RZ, 0x3c, !PT ;  /* 0x0000000405059212 */ /* 0x000fe200078e3cff */
[----:B------:R-:W-:-:S07]  /*2a760*/  IMAD.MOV.U32 R6, RZ, RZ, R14 ;  /* 0x000000ffff067224 */ /* 0x000fce00078e000e */
[----:B------:R-:W-:Y:S05]  /*2a770*/  WARPSYNC.COLLECTIVE R15, `(.L_x_3453) ;  /* 0x000000000f087348 */ /* 0x000fea0003c00000 */
[----:B------:R0:W1:Y:S02]  /*2a780*/  SHFL.IDX P6, R14, R13, R12, R11 ;  /* 0x0000000c0d0e7389 */ /* 0x00006400000c000b */
[----:B01----:R-:W-:Y:S01]  /*2a790*/  ENDCOLLECTIVE ;  /* 0x000000000000791b */ /* 0x003fe20003800000 */
.L_x_3453:
[----:B------:R-:W-:-:S04]  /*2a7a0*/  @!P1 LOP3.LUT R4, R5, R4, RZ, 0x3c, !PT ;  /* 0x0000000405049212 */ /* 0x000fc800078e3cff */
[----:B------:R-:W-:-:S05]  /*2a7b0*/  @!P1 LOP3.LUT R5, R5, R4, RZ, 0x3c, !PT ;  /* 0x0000000405059212 */ /* 0x000fca00078e3cff */
[----:B------:R-:W-:Y:S01]  /*2a7c0*/  @!PT LDS RZ, [RZ] ;  /* 0x00000000fffff984 */ /* 0x000fe20000000800 */
[----:B------:R-:W-:Y:S01]  /*2a7d0*/  @!PT LDS RZ, [RZ] ;  /* 0x00000000fffff984 */ /* 0x000fe20000000800 */
[----:B------:R-:W-:Y:S01]  /*2a7e0*/  @!PT LDS RZ, [RZ] ;  /* 0x00000000fffff984 */ /* 0x000fe20000000800 */
[----:B------:R0:W-:Y:S01]  /*2a7f0*/  @!P1 LDGSTS.E.BYPASS.LTC128B.128 [R9+0x18400], desc[UR40][R4.64], !P0 ;  /* 0x1840000004099fae */ /* 0x0001e2000c101d68 */
[----:B------:R-:W-:Y:S02]  /*2a800*/  IMAD.MOV.U32 R13, RZ, RZ, R3 ;  /* 0x000000ffff0d7224 */ /* 0x000fe400078e0003 */
[----:B0-----:R-:W-:-:S05]  /*2a810*/  VIADD R5, R8, 0x10 ;  /* 0x0000001008057836 */ /* 0x001fca0000000000 */
[----:B------:R-:W-:Y:S01]  /*2a820*/  ISETP.GE.AND P2, PT, R5, R2, PT ;  /* 0x000000020500720c */ /* 0x000fe20003f46270 */
[----:B------:R0:W-:-:S12]  /*2a830*/  STL [R1+0x4b8], R5 ;  /* 0x0004b80501007387 */ /* 0x0001d80000100800 */
[----:B0-----:R-:W-:Y:S01]  /*2a840*/  @!P2 LEA R5, P1, R10, R6, 0x1 ;  /* 0x000000060a05a211 */ /* 0x001fe200078208ff */
[----:B------:R-:W-:-:S12]  /*2a850*/  IMAD.MOV.U32 R6, RZ, RZ, R14 ;  /* 0x000000ffff067224 */ /* 0x000fd800078e000e */
[----:B------:R-:W-:Y:S05]  /*2a860*/  WARPSYNC.COLLECTIVE R15, `(.L_x_3454) ;  /* 0x000000000f087348 */ /* 0x000fea0003c00000 */
[----:B------:R0:W1:Y:S02]  /*2a870*/  SHFL.IDX P6, R14, R13, R12, R11 ;  /* 0x0000000c0d0e7389 */ /* 0x00006400000c000b */
[----:B01----:R-:W-:Y:S01]  /*2a880*/  ENDCOLLECTIVE ;  /* 0x000000000000791b */ /* 0x003fe20003800000 */
.L_x_3454:
[----:B------:R-:W-:Y:S02]  /*2a890*/  @!P2 IMAD.X R4, RZ, RZ, R7, P1 ;  /* 0x000000ffff04a224 */ /* 0x000fe400008e0607 */
[----:B------:R-:W-:-:S03]  /*2a8a0*/  VIADD R7, R8, 0x20 ;  /* 0x0000002008077836 */ /* 0x000fc60000000000 */
[----:B------:R-:W-:Y:S02]  /*2a8b0*/  @!P2 LOP3.LUT R5, R5, R4, RZ, 0x3c, !PT ;  /* 0x000000040505a212 */ /* 0x000fe400078e3cff */
[----:B------:R-:W-:Y:S01]  /*2a8c0*/  ISETP.GE.AND P1, PT, R7, R2, PT ;  /* 0x000000020700720c */ /* 0x000fe20003f26270 */
[----:B------:R0:W-:Y:S01]  /*2a8d0*/  STL [R1+0x4bc], R7 ;  /* 0x0004bc0701007387 */ /* 0x0001e20000100800 */
[----:B------:R-:W-:Y:S01]  /*2a8e0*/  @!P2 LOP3.LUT R4, R5, R4, RZ, 0x3c, !PT ;  /* 0x000000040504a212 */ /* 0x000fe200078e3cff */
[----:B------:R-:W-:-:S03]  /*2a8f0*/  IMAD.MOV.U32 R13, RZ, RZ, R0 ;  /* 0x000000ffff0d7224 */ /* 0x000fc600078e0000 */
[----:B------:R-:W-:Y:S01]  /*2a900*/  @!P2 LOP3.LUT R5, R5, R4, RZ, 0x3c, !PT ;  /* 0x000000040505a212 */ /* 0x000fe200078e3cff */
[----:B------:R-:W-:-:S04]  /*2a910*/  IMAD.MOV.U32 R12, RZ, RZ, 0x3 ;  /* 0x00000003ff0c7424 */ /* 0x000fc800078e00ff */
[----:B------:R-:W-:Y:S01]  /*2a920*/  @!PT LDS RZ, [RZ] ;  /* 0x00000000fffff984 */ /* 0x000fe20000000800 */
[----:B------:R-:W-:Y:S01]  /*2a930*/  @!PT LDS RZ, [RZ] ;  /* 0x00000000fffff984 */ /* 0x000fe20000000800 */
[----:B------:R-:W-:Y:S01]  /*2a940*/  @!PT LDS RZ, [RZ] ;  /* 0x00000000fffff984 */ /* 0x000fe20000000800 */
[----:B------:R1:W-:Y:S01]  /*2a950*/  @!P2 LDGSTS.E.BYPASS.LTC128B.128 [R9+0x18c00], desc[UR40][R4.64], !P0 ;  /* 0x18c000000409afae */ /* 0x0003e2000c101d68 */
[----:B0-----:R-:W-:-:S05]  /*2a960*/  VIADD R7, R8, 0x30 ;  /* 0x0000003008077836 */ /* 0x001fca0000000000 */
[----:B------:R0:W-:Y:S01]  /*2a970*/  STL [R1+0x4c8], R7 ;  /* 0x0004c80701007387 */ /* 0x0001e20000100800 */
[----:B-1----:R-:W-:-:S07]  /*2a980*/  IMAD.MOV.U32 R4, RZ, RZ, R14 ;  /* 0x000000ffff047224 */ /* 0x002fce00078e000e */
[----:B0-----:R-:W-:Y:S05]  /*2a990*/  WARPSYNC.COLLECTIVE R15, `(.L_x_3455) ;  /* 0x000000000f087348 */ /* 0x001fea0003c00000 */
[----:B------:R1:W2:Y:S02]  /*2a9a0*/  SHFL.IDX P6, R14, R13, R12, R11 ;  /* 0x0000000c0d0e7389 */ /* 0x0002a400000c000b */
[----:B012---:R-:W-:Y:S01]  /*2a9b0*/  ENDCOLLECTIVE ;  /* 0x000000000000791b */ /* 0x007fe20003800000 */
.L_x_3455:
        /* <DEDUP_REMOVED lines=10> */
.L_x_3456:
        /* <DEDUP_REMOVED lines=13> */
.L_x_3457:
        /* <DEDUP_REMOVED lines=10> */
.L_x_3458:
        /* <DEDUP_REMOVED lines=13> */
.L_x_3459:
        /* <DEDUP_REMOVED lines=10> */
.L_x_3460:
        /* <DEDUP_REMOVED lines=13> */
.L_x_3461:
        /* <DEDUP_REMOVED lines=10> */
.L_x_3462:
        /* <DEDUP_REMOVED lines=11> */
.L_x_3463:
        /* <DEDUP_REMOVED lines=10> */
.L_x_3464:
[----:B------:R-:W-:Y:S01]  /*2b000*/  @!PT LDS RZ, [RZ] ;  /* 0x00000000fffff984 */ /* 0x000fe20000000800 */
[----:B------:R-:W-:Y:S01]  /*2b010*/  @!PT LDS RZ, [RZ] ;  /* 0x00000000fffff984 */ /* 0x000fe20000000800 */
[----:B------:R-:W-:Y:S01]  /*2b020*/  @!PT LDS RZ, [RZ] ;  /* 0x00000000fffff984 */ /* 0x000fe20000000800 */
[----:B------:R1:W-:Y:S01]  /*2b030*/  @!P1 LDGSTS.E.BYPASS.LTC128B.128 [R9+0x1b400], desc[UR40][R4.64], !P0 ;  /* 0x1b40000004099fae */ /* 0x0003e2000c101d68 */
[----:B------:R-:W-:Y:S01]  /*2b040*/  IMAD.MOV.U32 R3, RZ, RZ, R14 ;  /* 0x000000ffff037224 */ /* 0x000fe200078e000e */
[----:B------:R-:W-:Y:S06]  /*2b050*/  BRA `(.L_x_3465) ;  /* 0xffffffa8009c7947 */ /* 0x000fec000383ffff */
.L_x_3343:
[----:B------:R-:W2:Y:S04]  /*2b060*/  LDL.LU R3, [R1+0x4a4] ;  /* 0x0004a40001037983 */ /* 0x000ea80000300800 */
[----:B------:R-:W3:Y:S04]  /*2b070*/  LDL.LU R6, [R1+0x494] ;  /* 0x0004940001067983 */ /* 0x000ee80000300800 */
[----:B------:R-:W4:Y:S04]  /*2b080*/  LDL.LU R15, [R1+0x4b8] ;  /* 0x0004b800010f7983 */ /* 0x000f280000300800 */
[----:B------:R-:W5:Y:S04]  /*2b090*/  LDL.LU R9, [R1+0x48c] ;  /* 0x00048c0001097983 */ /* 0x000f680000300800 */
[----:B------:R-:W5:Y:S04]  /*2b0a0*/  LDL.LU R14, [R1+0x4bc] ;  /* 0x0004bc00010e7983 */ /* 0x000f680000300800 */
[----:B------:R-:W5:Y:S04]  /*2b0b0*/  LDL.LU R13, [R1+0x4c8] ;  /* 0x0004c800010d7983 */ /* 0x000f680000300800 */
[----:B------:R-:W5:Y:S04]  /*2b0c0*/  LDL.LU R11, [R1+0x4d0] ;  /* 0x0004d000010b7983 */ /* 0x000f680000300800 */
[----:B------:R-:W5:Y:S04]  /*2b0d0*/  LDL.LU R12, [R1+0x4cc] ;  /* 0x0004cc00010c7983 */ /* 0x000f680000300800 */
[----:B------:R-:W5:Y:S01]  /*2b0e0*/  LDL.LU R10, [R1+0x4d4] ;  /* 0x0004d400010a7983 */ /* 0x000f620000300800 */
[----:B------:R-:W-:Y:S01]  /*2b0f0*/  BSSY B0, `(.L_x_3466) ;  /* 0x000001b000007945 */ /* 0x000fe20003800000 */
[----:B--2---:R-:W-:-:S05]  /*2b100*/  IMAD R3, R3, R7, RZ ;  /* 0x0000000703037224 */ /* 0x004fca00078e02ff */
[-C--:B---3--:R-:W-:Y:S02]  /*2b110*/  ISETP.GE.AND P4, PT, R6, R3.reuse, PT ;  /* 0x000000030600720c */ /* 0x088fe40003f86270 */
[----:B----4-:R-:W-:Y:S02]  /*2b120*/  ISETP.GE.AND P5, PT, R15, R3, PT ;  /* 0x000000030f00720c */ /* 0x010fe40003fa6270 */
[----:B-----5:R-:W-:-:S09]  /*2b130*/  LOP3.LUT R9, R9, 0xffffffef, RZ, 0xc0, !PT ;  /* 0xffffffef09097812 */ /* 0x020fd200078ec0ff */
[----:B------:R-:W-:Y:S02]  /*2b140*/  @P4 LOP3.LUT R9, R9, 0x10, RZ, 0xfc, !PT ;  /* 0x0000001009094812 */ /* 0x000fe400078efcff */
[----:B------:R-:W-:Y:S02]  /*2b150*/  ISETP.GE.AND P6, PT, R14, R3, PT ;  /* 0x000000030e00720c */ /* 0x000fe40003fc6270 */
[----:B------:R-:W-:-:S04]  /*2b160*/  LOP3.LUT R9, R9, 0xfffffff7, RZ, 0xc0, !PT ;  /* 0xfffffff709097812 */ /* 0x000fc800078ec0ff */
[----:B------:R-:W-:Y:S02]  /*2b170*/  @P5 LOP3.LUT R9, R9, 0x8, RZ, 0xfc, !PT ;  /* 0x0000000809095812 */ /* 0x000fe400078efcff */
[----:B------:R-:W-:Y:S02]  /*2b180*/  ISETP.GE.AND P4, PT, R13, R3, PT ;  /* 0x000000030d00720c */ /* 0x000fe40003f86270 */
[----:B------:R-:W-:-:S04]  /*2b190*/  LOP3.LUT R9, R9, 0xfffffffb, RZ, 0xc0, !PT ;  /* 0xfffffffb09097812 */ /* 0x000fc800078ec0ff */
[----:B------:R-:W-:Y:S02]  /*2b1a0*/  @P6 LOP3.LUT R9, R9, 0x4, RZ, 0xfc, !PT ;  /* 0x0000000409096812 */ /* 0x000fe400078efcff */
[----:B------:R-:W-:Y:S02]  /*2b1b0*/  ISETP.GE.AND P6, PT, R11, R3, PT ;  /* 0x000000030b00720c */ /* 0x000fe40003fc6270 */
[----:B------:R-:W-:-:S04]  /*2b1c0*/  LOP3.LUT R9, R9, 0xfffffffd, RZ, 0xc0, !PT ;  /* 0xfffffffd09097812 */ /* 0x000fc800078ec0ff */
[----:B------:R-:W-:-:S04]  /*2b1d0*/  @P4 LOP3.LUT R9, R9, 0x2, RZ, 0xfc, !PT ;  /* 0x0000000209094812 */ /* 0x000fc800078efcff */
[----:B------:R-:W-:-:S04]  /*2b1e0*/  LOP3.LUT R9, R9, 0xffffffdf, RZ, 0xc0, !PT ;  /* 0xffffffdf09097812 */ /* 0x000fc800078ec0ff */
[----:B------:R-:W-:-:S05]  /*2b1f0*/  @P6 LOP3.LUT R9, R9, 0x20, RZ, 0xfc, !PT ;  /* 0x0000002009096812 */ /* 0x000fca00078efcff */
[----:B------:R0:W-:Y:S01]  /*2b200*/  STL [R1+0x48c], R9 ;  /* 0x00048c0901007387 */ /* 0x0001e20000100800 */
[-C--:B------:R-:W-:Y:S01]  /*2b210*/  ISETP.GE.AND P5, PT, R12, R3.reuse, PT ;  /* 0x000000030c00720c */ /* 0x080fe20003fa6270 */
[----:B------:R-:W-:Y:S01]  /*2b220*/  IMAD.MOV.U32 R13, RZ, RZ, R0 ;  /* 0x000000ffff0d7224 */ /* 0x000fe200078e0000 */
[----:B------:R-:W-:Y:S01]  /*2b230*/  ISETP.GE.AND P4, PT, R10, R3, PT ;  /* 0x000000030a00720c */ /* 0x000fe20003f86270 */
[----:B------:R-:W-:Y:S02]  /*2b240*/  IMAD.MOV.U32 R12, RZ, RZ, RZ ;  /* 0x000000ffff0c7224 */ /* 0x000fe400078e00ff */
[----:B------:R-:W-:Y:S02]  /*2b250*/  IMAD.MOV.U32 R11, RZ, RZ, 0x181f ;  /* 0x0000181fff0b7424 */ /* 0x000fe400078e00ff */
[----:B------:R-:W-:-:S08]  /*2b260*/  IMAD.MOV.U32 R15, RZ, RZ, -0x1 ;  /* 0xffffffffff0f7424 */ /* 0x000fd000078e00ff */
[----:B0-----:R-:W-:Y:S05]  /*2b270*/  WARPSYNC.COLLECTIVE R15, `(.L_x_3467) ;  /* 0x000000000f087348 */ /* 0x001fea0003c00000 */
[----:B------:R1:W2:Y:S02]  /*2b280*/  SHFL.IDX P6, R14, R13, R12, R11 ;  /* 0x0000000c0d0e7389 */ /* 0x0002a400000c000b */
[----:B012---:R-:W-:Y:S01]  /*2b290*/  ENDCOLLECTIVE ;  /* 0x000000000000791b */ /* 0x007fe20003800000 */
.L_x_3467:
[----:B------:R-:W-:Y:S05]  /*2b2a0*/  BSYNC B0 ;  /* 0x0000000000007941 */ /* 0x000fea0003800000 */
.L_x_3466:
[----:B------:R0:W5:Y:S04]  /*2b2b0*/  LDL.LU R9, [R1+0x48c] ;  /* 0x00048c0001097983 */ /* 0x0001680000300800 */
[----:B------:R0:W5:Y:S01]  /*2b2c0*/  LDL R7, [R1+0x47c] ;  /* 0x00047c0001077983 */ /* 0x0001620000100800 */
[----:B------:R-:W-:Y:S02]  /*2b2d0*/  IMAD.MOV.U32 R13, RZ, RZ, R2 ;  /* 0x000000ffff0d7224 */ /* 0x000fe400078e0002 */
[----:B------:R-:W-:Y:S02]  /*2b2e0*/  IMAD.MOV.U32 R12, RZ, RZ, RZ ;  /* 0x000000ffff0c7224 */ /* 0x000fe400078e00ff */
[----:B------:R-:W-:Y:S02]  /*2b2f0*/  IMAD.MOV.U32 R11, RZ, RZ, 0x181f ;  /* 0x0000181fff0b7424 */ /* 0x000fe400078e00ff */
[----:B------:R-:W-:-:S02]  /*2b300*/  IMAD.MOV.U32 R15, RZ, RZ, -0x1 ;  /* 0xffffffffff0f7424 */ /* 0x000fc400078e00ff */
[----:B0-----:R-:W-:-:S07]  /*2b310*/  IMAD.MOV.U32 R4, RZ, RZ, R14 ;  /* 0x000000ffff047224 */ /* 0x001fce00078e000e */
[----:B-----5:R-:W-:Y:S05]  /*2b320*/  WARPSYNC.COLLECTIVE R15, `(.L_x_3468) ;  /* 0x000000000f087348 */ /* 0x020fea0003c00000 */
[----:B------:R0:W1:Y:S02]  /*2b330*/  SHFL.IDX P6, R14, R13, R12, R11 ;  /* 0x0000000c0d0e7389 */ /* 0x00006400000c000b */
[----:B01---5:R-:W-:Y:S01]  /*2b340*/  ENDCOLLECTIVE ;  /* 0x000000000000791b */ /* 0x023fe20003800000 */
.L_x_3468:
[----:B------:R-:W-:Y:S02]  /*2b350*/  IMAD.MOV.U32 R13, RZ, RZ, R0 ;  /* 0x000000ffff0d7224 */ /* 0x000fe400078e0000 */
[----:B------:R-:W-:Y:S02]  /*2b360*/  IMAD.MOV.U32 R12, RZ, RZ, 0x1 ;  /* 0x00000001ff0c7424 */ /* 0x000fe400078e00ff */
[----:B------:R-:W-:Y:S01]  /*2b370*/  IMAD.MOV.U32 R5, RZ, RZ, R14 ;  /* 0x000000ffff057224 */ /* 0x000fe200078e000e */
[----:B------:R-:W-:-:S04]  /*2b380*/  LOP3.LUT R9, R9, 0xffbfffff, RZ, 0xc0, !PT ;  /* 0xffbfffff09097812 */ /* 0x000fc800078ec0ff */
[----:B------:R-:W-:-:S04]  /*2b390*/  @P5 LOP3.LUT R9, R9, 0x400000, RZ, 0xfc, !PT ;  /* 0x0040000009095812 */ /* 0x000fc800078efcff */
[C---:B------:R-:W-:Y:S02]  /*2b3a0*/  LOP3.LUT P5, RZ, R9.reuse, 0x10, RZ, 0xc0, !PT ;  /* 0x0000001009ff7812 */ /* 0x040fe400078ac0ff */
[----:B------:R-:W-:-:S04]  /*2b3b0*/  LOP3.LUT R9, R9, 0xffdfffff, RZ, 0xc0, !PT ;  /* 0xffdfffff09097812 */ /* 0x000fc800078ec0ff */
[----:B------:R-:W-:-:S04]  /*2b3c0*/  @P4 LOP3.LUT R9, R9, 0x200000, RZ, 0xfc, !PT ;  /* 0x0020000009094812 */ /* 0x000fc800078efcff */
[----:B------:R-:W-:Y:S01]  /*2b3d0*/  LOP3.LUT P4, RZ, R9, 0x8, RZ, 0xc0, !PT ;  /* 0x0000000809ff7812 */ /* 0x000fe2000788c0ff */
[----:B------:R0:W-:Y:S02]  /*2b3e0*/  STL [R1+0x48c], R9 ;  /* 0x00048c0901007387 */ /* 0x0001e40000100800 */
[----:B------:R-:W-:-:S05]  /*2b3f0*/  @!P5 LEA R5, P6, R8, R5, 0x1 ;  /* 0x000000050805d211 */ /* 0x000fca00078c08ff */
[----:B------:R-:W-:-:S05]  /*2b400*/  @!P5 IMAD.X R4, RZ, RZ, R4, P6 ;  /* 0x000000ffff04d224 */ /* 0x000fca00030e0604 */
[----:B0-----:R-:W-:-:S07]  /*2b410*/  @!P5 LOP3.LUT R5, R5, R4, RZ, 0x3c, !PT ;  /* 0x000000040505d212 */ /* 0x001fce00078e3cff */
[----:B------:R-:W-:Y:S05]  /*2b420*/  WARPSYNC.COLLECTIVE R15, `(.L_x_3469) ;  /* 0x000000000f087348 */ /* 0x000fea0003c00000 */
[----:B------:R0:W1:Y:S02]  /*2b430*/  SHFL.IDX P6, R14, R13, R12, R11 ;  /* 0x0000000c0d0e7389 */ /* 0x00006400000c000b */
[----:B01----:R-:W-:Y:S01]  /*2b440*/  ENDCOLLECTIVE ;  /* 0x000000000000791b */ /* 0x003fe20003800000 */
.L_x_3469:
        /* <DEDUP_REMOVED lines=15> */
.L_x_3470:
        /* <DEDUP_REMOVED lines=12> */
.L_x_3471:
        /* <DEDUP_REMOVED lines=12> */
.L_x_3472:
        /* <DEDUP_REMOVED lines=12> */
.L_x_3473:
        /* <DEDUP_REMOVED lines=12> */
.L_x_3474:
        /* <DEDUP_REMOVED lines=12> */
.L_x_3475:
        /* <DEDUP_REMOVED lines=12> */
.L_x_3476:
        /* <DEDUP_REMOVED lines=12> */
.L_x_3477:
        /* <DEDUP_REMOVED lines=11> */
.L_x_3478:
        /* <DEDUP_REMOVED lines=16> */
.L_x_3479:
[----:B------:R-:W-:Y:S02]  /*2bc30*/  IMAD.MOV.U32 R13, RZ, RZ, R2 ;  /* 0x000000ffff0d7224 */ /* 0x000fe400078e0002 */
[----:B------:R-:W-:-:S07]  /*2bc40*/  IMAD.MOV.U32 R6, RZ, RZ, R14 ;  /* 0x000000ffff067224 */ /* 0x000fce00078e000e */
[----:B------:R-:W-:Y:S05]  /*2bc50*/  WARPSYNC.COLLECTIVE R15, `(.L_x_3480) ;  /* 0x000000000f087348 */ /* 0x000fea0003c00000 */
[----:B------:R0:W1:Y:S02]  /*2bc60*/  SHFL.IDX P6, R14, R13, R12, R11 ;  /* 0x0000000c0d0e7389 */ /* 0x00006400000c000b */
[----:B01----:R-:W-:Y:S01]  /*2bc70*/  ENDCOLLECTIVE ;  /* 0x000000000000791b */ /* 0x003fe20003800000 */
.L_x_3480:
[----:B------:R-:W-:Y:S02]  /*2bc80*/  IMAD.MOV.U32 R13, RZ, RZ, R0 ;  /* 0x000000ffff0d7224 */ /* 0x000fe400078e0000 */
[----:B------:R-:W-:Y:S02]  /*2bc90*/  IMAD.MOV.U32 R12, RZ, RZ, 0x7 ;  /* 0x00000007ff0c7424 */ /* 0x000fe400078e00ff */
[----:B------:R-:W-:-:S07]  /*2bca0*/  IMAD.MOV.U32 R4, RZ, RZ, R14 ;  /* 0x000000ffff047224 */ /* 0x000fce00078e000e */
[----:B------:R-:W-:Y:S05]  /*2bcb0*/  WARPSYNC.COLLECTIVE R15, `(.L_x_3481) ;  /* 0x000000000f087348 */ /* 0x000fea0003c00000 */
[----:B------:R0:W1:Y:S02]  /*2bcc0*/  SHFL.IDX P6, R14, R13, R12, R11 ;  /* 0x0000000c0d0e7389 */ /* 0x00006400000c000b */
[----:B01----:R-:W-:Y:S01]  /*2bcd0*/  ENDCOLLECTIVE ;  /* 0x000000000000791b */ /* 0x003fe20003800000 */
.L_x_3481:
        /* <DEDUP_REMOVED lines=14> */
.L_x_3482:
[----:B------:R-:W-:Y:S01]  /*2bdc0*/  IMAD.MOV.U32 R2, RZ, RZ, R14 ;  /* 0x000000ffff027224 */ /* 0x000fe200078e000e */
[----:B------:R-:W-:Y:S06]  /*2bdd0*/  BRA `(.L_x_3483) ;  /* 0xffffffa800247947 */ /* 0x000fec000383ffff */
.L_x_3348:
[----:B0-----:R-:W3:Y:S02]  /*2bde0*/  LDL R2, [R1+0x470] ;  /* 0x0004700001027983 */ /* 0x001ee40000100800 */
[----:B---3--:R0:W3:Y:S02]  /*2bdf0*/  SYNCS.PHASECHK.TRANS64.TRYWAIT P0, [R2+URZ+0x32420], R0 ;  /* 0x03242000020075a7 */ /* 0x0080e4000800017f */
[----:B---3--:R-:W-:Y:S05]  /*2be00*/  @!P0 NANOSLEEP.SYNCS 0x989680 ;  /* 0x009896800000895d */ /* 0x008fea0003900000 */
[----:B------:R-:W3:Y:S02]  /*2be10*/  @!P0 SYNCS.PHASECHK.TRANS64 P0, [R2+URZ+0x32420], R0 ;  /* 0x03242000020085a7 */ /* 0x000ee4000800007f */
[----:B---3--:R-:W-:Y:S05]  /*2be20*/  @!P0 BRA `(.L_x_3348) ;  /* 0xfffffffc00ec8947 */ /* 0x008fea000383ffff */
[----:B------:R-:W-:Y:S05]  /*2be30*/  BRA `(.L_x_3484) ;  /* 0xffffffa800a07947 */ /* 0x000fea000383ffff */
.L_x_3352:
[----:B0-----:R0:W3:Y:S02]  /*2be40*/  SYNCS.PHASECHK.TRANS64.TRYWAIT P0, [R2+URZ+0x32460], R0 ;  /* 0x03246000020075a7 */ /* 0x0010e4000800017f */
[----:B---3--:R-:W-:Y:S05]  /*2be50*/  @!P0 NANOSLEEP.SYNCS 0x989680 ;  /* 0x009896800000895d */ /* 0x008fea0003900000 */
[----:B------:R-:W3:Y:S02]  /*2be60*/  @!P0 SYNCS.PHASECHK.TRANS64 P0, [R2+URZ+0x32460], R0 ;  /* 0x03246000020085a7 */ /* 0x000ee4000800007f */
[----:B---3--:R-:W-:Y:S05]  /*2be70*/  @!P0 BRA `(.L_x_3352) ;  /* 0xfffffffc00f08947 */ /* 0x008fea000383ffff */
[----:B------:R-:W-:Y:S05]  /*2be80*/  BRA `(.L_x_3485) ;  /* 0xffffffa800d07947 */ /* 0x000fea000383ffff */
.L_x_3367:
[----:B0-----:R0:W2:Y:S02]  /*2be90*/  SYNCS.PHASECHK.TRANS64.TRYWAIT P0, [R3+URZ+0x32440], R2 ;  /* 0x03244002030075a7 */ /* 0x0010a4000800017f */
[----:B--2---:R-:W-:Y:S05]  /*2bea0*/  @!P0 NANOSLEEP.SYNCS 0x989680 ;  /* 0x009896800000895d */ /* 0x004fea0003900000 */
[----:B------:R-:W2:Y:S02]  /*2beb0*/  @!P0 SYNCS.PHASECHK.TRANS64 P0, [R3+URZ+0x32440], R2 ;  /* 0x03244002030085a7 */ /* 0x000ea4000800007f */
[----:B--2---:R-:W-:Y:S05]  /*2bec0*/  @!P0 BRA `(.L_x_3367) ;  /* 0xfffffffc00f08947 */ /* 0x004fea000383ffff */
[----:B------:R-:W-:Y:S05]  /*2bed0*/  BRA `(.L_x_3486) ;  /* 0xffffffb000ec7947 */ /* 0x000fea000383ffff */
.L_x_3372:
[----:B--2---:R2:W3:Y:S02]  /*2bee0*/  SYNCS.PHASECHK.TRANS64.TRYWAIT P0, [R3+URZ+0x32460], R2 ;  /* 0x03246002030075a7 */ /* 0x0044e4000800017f */
[----:B---3--:R-:W-:Y:S05]  /*2bef0*/  @!P0 NANOSLEEP.SYNCS 0x989680 ;  /* 0x009896800000895d */ /* 0x008fea0003900000 */
[----:B------:R-:W3:Y:S02]  /*2bf00*/  @!P0 SYNCS.PHASECHK.TRANS64 P0, [R3+URZ+0x32460], R2 ;  /* 0x03246002030085a7 */ /* 0x000ee4000800007f */
[----:B---3--:R-:W-:Y:S05]  /*2bf10*/  @!P0 BRA `(.L_x_3372) ;  /* 0xfffffffc00f08947 */ /* 0x008fea000383ffff */
[----:B------:R-:W-:Y:S05]  /*2bf20*/  BRA `(.L_x_3487) ;  /* 0xffffffb400707947 */ /* 0x000fea000383ffff */
.L_x_3383:
[----:B0-----:R0:W2:Y:S02]  /*2bf30*/  SYNCS.PHASECHK.TRANS64.TRYWAIT P0, [R2+URZ+0x32440], R3 ;  /* 0x03244003020075a7 */ /* 0x0010a4000800017f */
[----:B--2---:R-:W-:Y:S05]  /*2bf40*/  @!P0 NANOSLEEP.SYNCS 0x989680 ;  /* 0x009896800000895d */ /* 0x004fea0003900000 */
[----:B------:R-:W2:Y:S02]  /*2bf50*/  @!P0 SYNCS.PHASECHK.TRANS64 P0, [R2+URZ+0x32440], R3 ;  /* 0x03244003020085a7 */ /* 0x000ea4000800007f */
[----:B--2---:R-:W-:Y:S05]  /*2bf60*/  @!P0 BRA `(.L_x_3383) ;  /* 0xfffffffc00f08947 */ /* 0x004fea000383ffff */
[----:B------:R-:W-:Y:S05]  /*2bf70*/  BRA `(.L_x_3488) ;  /* 0xffffffbc00707947 */ /* 0x000fea000383ffff */
.L_x_3388:
[----:B--2---:R2:W3:Y:S02]  /*2bf80*/  SYNCS.PHASECHK.TRANS64.TRYWAIT P0, [R2+URZ+0x32460], R3 ;  /* 0x03246003020075a7 */ /* 0x0044e4000800017f */
[----:B---3--:R-:W-:Y:S05]  /*2bf90*/  @!P0 NANOSLEEP.SYNCS 0x989680 ;  /* 0x009896800000895d */ /* 0x008fea0003900000 */
[----:B------:R-:W3:Y:S02]  /*2bfa0*/  @!P0 SYNCS.PHASECHK.TRANS64 P0, [R2+URZ+0x32460], R3 ;  /* 0x03246003020085a7 */ /* 0x000ee4000800007f */
[----:B---3--:R-:W-:Y:S05]  /*2bfb0*/  @!P0 BRA `(.L_x_3388) ;  /* 0xfffffffc00f08947 */ /* 0x008fea000383ffff */
[----:B------:R-:W-:Y:S05]  /*2bfc0*/  BRA `(.L_x_3489) ;  /* 0xffffffbc00f07947 */ /* 0x000fea000383ffff */
.L_x_3399:
[----:B0-----:R0:W2:Y:S02]  /*2bfd0*/  SYNCS.PHASECHK.TRANS64.TRYWAIT P0, [R3+URZ+0x32440], R2 ;  /* 0x03244002030075a7 */ /* 0x0010a4000800017f */
[----:B--2---:R-:W-:Y:S05]  /*2bfe0*/  @!P0 NANOSLEEP.SYNCS 0x989680 ;  /* 0x009896800000895d */ /* 0x004fea0003900000 */
[----:B------:R-:W2:Y:S02]  /*2bff0*/  @!P0 SYNCS.PHASECHK.TRANS64 P0, [R3+URZ+0x32440], R2 ;  /* 0x03244002030085a7 */ /* 0x000ea4000800007f */
[----:B--2---:R-:W-:Y:S05]  /*2c000*/  @!P0 BRA `(.L_x_3399) ;  /* 0xfffffffc00f08947 */ /* 0x004fea000383ffff */
[----:B------:R-:W-:Y:S05]  /*2c010*/  BRA `(.L_x_3490) ;  /* 0xffffffc400cc7947 */ /* 0x000fea000383ffff */
.L_x_3404:
[----:B--2---:R2:W3:Y:S02]  /*2c020*/  SYNCS.PHASECHK.TRANS64.TRYWAIT P0, [R3+URZ+0x32460], R2 ;  /* 0x03246002030075a7 */ /* 0x0044e4000800017f */
[----:B---3--:R-:W-:Y:S05]  /*2c030*/  @!P0 NANOSLEEP.SYNCS 0x989680 ;  /* 0x009896800000895d */ /* 0x008fea0003900000 */
[----:B------:R-:W3:Y:S02]  /*2c040*/  @!P0 SYNCS.PHASECHK.TRANS64 P0, [R3+URZ+0x32460], R2 ;  /* 0x03246002030085a7 */ /* 0x000ee4000800007f */
[----:B---3--:R-:W-:Y:S05]  /*2c050*/  @!P0 BRA `(.L_x_3404) ;  /* 0xfffffffc00f08947 */ /* 0x008fea000383ffff */
[----:B------:R-:W-:Y:S05]  /*2c060*/  BRA `(.L_x_3491) ;  /* 0xffffffc800507947 */ /* 0x000fea000383ffff */
.L_x_3416:
[----:B------:R-:W-:Y:S01]  /*2c070*/  BSSY B0, `(.L_x_3492) ;  /* 0x0000008000007945 */ /* 0x000fe20003800000 */
[----:B------:R-:W-:Y:S02]  /*2c080*/  IMAD.MOV.U32 R13, RZ, RZ, R16 ;  /* 0x000000ffff0d7224 */ /* 0x000fe400078e0010 */
[----:B------:R-:W-:Y:S02]  /*2c090*/  IMAD.MOV.U32 R12, RZ, RZ, RZ ;  /* 0x000000ffff0c7224 */ /* 0x000fe400078e00ff */
[----:B------:R-:W-:Y:S02]  /*2c0a0*/  IMAD.MOV.U32 R11, RZ, RZ, 0x1f ;  /* 0x0000001fff0b7424 */ /* 0x000fe400078e00ff */
[----:B------:R-:W-:-:S07]  /*2c0b0*/  IMAD.MOV.U32 R15, RZ, RZ, -0x1 ;  /* 0xffffffffff0f7424 */ /* 0x000fce00078e00ff */
[----:B01---5:R-:W-:Y:S05]  /*2c0c0*/  WARPSYNC.COLLECTIVE R15, `(.L_x_3493) ;  /* 0x000000000f087348 */ /* 0x023fea0003c00000 */
[----:B------:R2:W3:Y:S02]  /*2c0d0*/  SHFL.IDX P6, R14, R13, R12, R11 ;  /* 0x0000000c0d0e7389 */ /* 0x0004e400000c000b */
[----:B0123-5:R-:W-:Y:S01]  /*2c0e0*/  ENDCOLLECTIVE ;  /* 0x000000000000791b */ /* 0x02ffe20003800000 */
.L_x_3493:
[----:B------:R-:W-:Y:S05]  /*2c0f0*/  BSYNC B0 ;  /* 0x0000000000007941 */ /* 0x000fea0003800000 */
.L_x_3492:
        /* <DEDUP_REMOVED lines=9> */
.L_x_3494:
        /* <DEDUP_REMOVED lines=18> */
.L_x_3495:
[----:B------:R-:W-:Y:S01]  /*2c2b0*/  IMAD.MOV.U32 R12, RZ, RZ, 0x2 ;  /* 0x00000002ff0c7424 */ /* 0x000fe200078e00ff */
[----:B------:R-:W-:-:S05]  /*2c2c0*/  SEL R7, R14, RZ, P1 ;  /* 0x000000ff0e077207 */ /* 0x000fca0000800000 */
[----:B------:R-:W-:-:S04]  /*2c2d0*/  IMAD.IADD R3, R2, 0x1, R7 ;  /* 0x0000000102037824 */ /* 0x000fc800078e0207 */
[----:B------:R-:W-:-:S07]  /*2c2e0*/  IMAD.MOV.U32 R13, RZ, RZ, R3 ;  /* 0x000000ffff0d7224 */ /* 0x000fce00078e0003 */
[----:B------:R-:W-:Y:S05]  /*2c2f0*/  WARPSYNC.COLLECTIVE R15, `(.L_x_3496) ;  /* 0x000000000f087348 */ /* 0x000fea0003c00000 */
[----:B------:R0:W1:Y:S02]  /*2c300*/  SHFL.UP P6, R14, R13, R12, R11 ;  /* 0x0400000c0d0e7389 */ /* 0x00006400000c000b */
[----:B01----:R-:W-:Y:S01]  /*2c310*/  ENDCOLLECTIVE ;  /* 0x000000000000791b */ /* 0x003fe20003800000 */
.L_x_3496:
        /* <DEDUP_REMOVED lines=8> */
.L_x_3497:
        /* <DEDUP_REMOVED lines=8> */
.L_x_3498:
        /* <DEDUP_REMOVED lines=8> */
.L_x_3499:
        /* <DEDUP_REMOVED lines=9> */
.L_x_3500:
[----:B------:R-:W-:Y:S01]  /*2c530*/  IMAD.MOV.U32 R16, RZ, RZ, R14 ;  /* 0x000000ffff107224 */ /* 0x000fe200078e000e */
[----:B------:R-:W-:Y:S06]  /*2c540*/  BRA `(.L_x_3501) ;  /* 0xffffffcc00a07947 */ /* 0x000fec000383ffff */
.L_x_3421:
        /* <DEDUP_REMOVED lines=8> */
.L_x_3503:
[----:B------:R-:W-:Y:S05]  /*2c5d0*/  BSYNC B0 ;  /* 0x0000000000007941 */ /* 0x000fea0003800000 */
.L_x_3502:
        /* <DEDUP_REMOVED lines=9> */
.L_x_3504:
[----:B------:R-:W-:Y:S01]  /*2c670*/  IMAD.MOV.U32 R12, RZ, RZ, 0x4 ;  /* 0x00000004ff0c7424 */ /* 0x000fe200078e00ff */
[----:B------:R-:W-:-:S05]  /*2c680*/  SEL R14, R14, RZ, P2 ;  /* 0x000000ff0e0e7207 */ /* 0x000fca0001000000 */
[----:B------:R-:W-:-:S04]  /*2c690*/  IMAD.IADD R3, R3, 0x1, R14 ;  /* 0x0000000103037824 */ /* 0x000fc800078e020e */
[----:B------:R-:W-:-:S07]  /*2c6a0*/  IMAD.MOV.U32 R13, RZ, RZ, R3 ;  /* 0x000000ffff0d7224 */ /* 0x000fce00078e0003 */
[----:B------:R-:W-:Y:S05]  /*2c6b0*/  WARPSYNC.COLLECTIVE R15, `(.L_x_3505) ;  /* 0x000000000f087348 */ /* 0x000fea0003c00000 */
[----:B------:R0:W1:Y:S02]  /*2c6c0*/  SHFL.UP P6, R14, R13, R12, R11 ;  /* 0x0400000c0d0e7389 */ /* 0x00006400000c000b */
[----:B01----:R-:W-:Y:S01]  /*2c6d0*/  ENDCOLLECTIVE ;  /* 0x000000000000791b */ /* 0x003fe20003800000 */
.L_x_3505:
[----:B------:R-:W-:Y:S01]  /*2c6e0*/  IMAD.MOV.U32 R12, RZ, RZ, 0x8 ;  /* 0x00000008ff0c7424 */ /* 0x000fe200078e00ff */
[----:B------:R-:W-:-:S05]  /*2c6f0*/  SEL R14, R14, RZ, P3 ;  /* 0x000000ff0e0e7207 */ /* 0x000fca0001800000 */
[----:B------:R-:W-:-:S04]  /*2c700*/  IMAD.IADD R3, R3, 0x1, R14 ;  /* 0x0000000103037824 */ /* 0x000fc800078e020e */
[----:B------:R-:W-:-:S07]  /*2c710*/  IMAD.MOV.U32 R13, RZ, RZ, R3 ;  /* 0x000000ffff0d7224 */ /* 0x000fce00078e0003 */
[----:B------:R-:W-:Y:S05]  /*2c720*/  WARPSYNC.COLLECTIVE R15, `(.L_x_3506) ;  /* 0x000000000f087348 */ /* 0x000fea0003c00000 */
[----:B------:R0:W1:Y:S02]  /*2c730*/  SHFL.UP P6, R14, R13, R12, R11 ;  /* 0x0400000c0d0e7389 */ /* 0x00006400000c000b */
[----:B01----:R-:W-:Y:S01]  /*2c740*/  ENDCOLLECTIVE ;  /* 0x000000000000791b */ /* 0x003fe20003800000 */
.L_x_3506:
[----:B------:R-:W-:Y:S01]  /*2c750*/  IMAD.MOV.U32 R12, RZ, RZ, 0x10 ;  /* 0x00000010ff0c7424 */ /* 0x000fe200078e00ff */
[----:B------:R-:W-:-:S05]  /*2c760*/  SEL R14, R14, RZ, P4 ;  /* 0x000000ff0e0e7207 */ /* 0x000fca0002000000 */
[----:B------:R-:W-:-:S04]  /*2c770*/  IMAD.IADD R3, R3, 0x1, R14 ;  /* 0x0000000103037824 */ /* 0x000fc800078e020e */
[----:B------:R-:W-:-:S07]  /*2c780*/  IMAD.MOV.U32 R13, RZ, RZ, R3 ;  /* 0x000000ffff0d7224 */ /* 0x000fce00078e0003 */
[----:B------:R-:W-:Y:S05]  /*2c790*/  WARPSYNC.COLLECTIVE R15, `(.L_x_3507) ;  /* 0x000000000f087348 */ /* 0x000fea0003c00000 */
[----:B------:R0:W1:Y:S02]  /*2c7a0*/  SHFL.UP P6, R14, R13, R12, R11 ;  /* 0x0400000c0d0e7389 */ /* 0x00006400000c000b */
[----:B01----:R-:W-:Y:S01]  /*2c7b0*/  ENDCOLLECTIVE ;  /* 0x000000000000791b */ /* 0x003fe20003800000 */
.L_x_3507:
        /* <DEDUP_REMOVED lines=8> */
.L_x_3508:
[----:B------:R-:W-:Y:S01]  /*2c840*/  IMAD.MOV.U32 R16, RZ, RZ, R14 ;  /* 0x000000ffff107224 */ /* 0x000fe200078e000e */
[----:B------:R-:W-:Y:S06]  /*2c850*/  BRA `(.L_x_3509) ;  /* 0xffffffcc00787947 */ /* 0x000fec000383ffff */
.L_x_3423:
[----:B------:R-:W-:Y:S01]  /*2c860*/  BSSY B0, `(.L_x_3510) ;  /* 0x0000006000007945 */ /* 0x000fe20003800000 */
[----:B------:R-:W-:Y:S01]  /*2c870*/  PLOP3.LUT P6, PT, P6, PT, PT, 0x8, 0x0 ;  /* 0x000000000000781c */ /* 0x000fe200037ce170 */
[----:B------:R-:W-:-:S12]  /*2c880*/  IMAD.MOV.U32 R15, RZ, RZ, -0x1 ;  /* 0xffffffffff0f7424 */ /* 0x000fd800078e00ff */
[----:B01---5:R-:W-:Y:S05]  /*2c890*/  WARPSYNC.COLLECTIVE R15, `(.L_x_3511) ;  /* 0x000000000f087348 */ /* 0x023fea0003c00000 */
[----:B------:R-:W-:Y:S01]  /*2c8a0*/  VOTE.ANY R14, PT, P6 ;  /* 0x00000000000e7806 */ /* 0x000fe200030e0100 */
[----:B01---5:R-:W-:Y:S06]  /*2c8b0*/  ENDCOLLECTIVE ;  /* 0x000000000000791b */ /* 0x023fec0003800000 */
.L_x_3511:
[----:B------:R-:W-:Y:S05]  /*2c8c0*/  BSYNC B0 ;  /* 0x0000000000007941 */ /* 0x000fea0003800000 */
.L_x_3510:
        /* <DEDUP_REMOVED lines=9> */
.L_x_3512:
[----:B------:R-:W-:Y:S01]  /*2c960*/  IMAD.MOV.U32 R17, RZ, RZ, R14 ;  /* 0x000000ffff117224 */ /* 0x000fe200078e000e */
[----:B------:R-:W-:Y:S06]  /*2c970*/  BRA `(.L_x_3513) ;  /* 0xffffffcc00687947 */ /* 0x000fec000383ffff */
.L_x_3425:
[----:B------:R-:W-:Y:S01]  /*2c980*/  BSSY B0, `(.L_x_3514) ;  /* 0x0000007000007945 */ /* 0x000fe20003800000 */
[----:B------:R-:W-:Y:S02]  /*2c990*/  IMAD.MOV.U32 R13, RZ, RZ, R3 ;  /* 0x000000ffff0d7224 */ /* 0x000fe400078e0003 */
[----:B------:R-:W-:Y:S02]  /*2c9a0*/  IMAD.MOV.U32 R11, RZ, RZ, 0x1f ;  /* 0x0000001fff0b7424 */ /* 0x000fe400078e00ff */
[----:B------:R-:W-:-:S07]  /*2c9b0*/  IMAD.MOV.U32 R15, RZ, RZ, -0x1 ;  /* 0xffffffffff0f7424 */ /* 0x000fce00078e00ff */
[----:B0123-5:R-:W-:Y:S05]  /*2c9c0*/  WARPSYNC.COLLECTIVE R15, `(.L_x_3515) ;  /* 0x000000000f087348 */ /* 0x02ffea0003c00000 */
[----:B------:R4:W0:Y:S02]  /*2c9d0*/  SHFL.IDX P6, R14, R13, R12, R11 ;  /* 0x0000000c0d0e7389 */ /* 0x00082400000c000b */
[----:B012345:R-:W-:Y:S01]  /*2c9e0*/  ENDCOLLECTIVE ;  /* 0x000000000000791b */ /* 0x03ffe20003800000 */
.L_x_3515:
[----:B------:R-:W-:Y:S05]  /*2c9f0*/  BSYNC B0 ;  /* 0x0000000000007941 */ /* 0x000fea0003800000 */
.L_x_3514:
[----:B------:R-:W-:Y:S01]  /*2ca00*/  IMAD.MOV.U32 R3, RZ, RZ, R14 ;  /* 0x000000ffff037224 */ /* 0x000fe200078e000e */
[----:B------:R-:W-:Y:S06]  /*2ca10*/  BRA `(.L_x_3516) ;  /* 0xffffffcc005c7947 */ /* 0x000fec000383ffff */
.L_x_3429:
[----:B0-----:R0:W2:Y:S02]  /*2ca20*/  SYNCS.PHASECHK.TRANS64.TRYWAIT P0, [R0+URZ+0x32420], R3 ;  /* 0x03242003000075a7 */ /* 0x0010a4000800017f */
[----:B--2---:R-:W-:Y:S05]  /*2ca30*/  @!P0 NANOSLEEP.SYNCS 0x989680 ;  /* 0x009896800000895d */ /* 0x004fea0003900000 */
[----:B------:R-:W2:Y:S02]  /*2ca40*/  @!P0 SYNCS.PHASECHK.TRANS64 P0, [R0+URZ+0x32420], R3 ;  /* 0x03242003000085a7 */ /* 0x000ea4000800007f */
[----:B--2---:R-:W-:Y:S05]  /*2ca50*/  @!P0 BRA `(.L_x_3429) ;  /* 0xfffffffc00f08947 */ /* 0x004fea000383ffff */
[----:B------:R-:W-:Y:S05]  /*2ca60*/  BRA `(.L_x_3517) ;  /* 0xffffffd000e07947 */ /* 0x000fea000383ffff */
.L_x_3430:
        /* <DEDUP_REMOVED lines=11> */
.L_x_3519:
[----:B------:R-:W-:Y:S05]  /*2cb20*/  BSYNC B0 ;  /* 0x0000000000007941 */ /* 0x000fea0003800000 */
.L_x_3518:
[----:B------:R-:W-:Y:S05]  /*2cb30*/  BRA `(.L_x_3520) ;  /* 0xffffffd000c87947 */ /* 0x000fea000383ffff */
.L_x_3433:
[----:B------:R-:W-:Y:S01]  /*2cb40*/  BSSY B1, `(.L_x_3521) ;  /* 0x0000006000017945 */ /* 0x000fe20003800000 */
[----:B------:R-:W-:-:S07]  /*2cb50*/  IMAD.MOV.U32 R15, RZ, RZ, -0x1 ;  /* 0xffffffffff0f7424 */ /* 0x000fce00078e00ff */
[----:B012--5:R-:W-:Y:S05]  /*2cb60*/  WARPSYNC.COLLECTIVE R15, `(.L_x_3522) ;  /* 0x000000000f0c7348 */ /* 0x027fea0003c00000 */
[----:B------:R-:W-:Y:S02]  /*2cb70*/  ELECT P6, UR62, PT ;  /* 0x00000000003e782f */ /* 0x000fe400038c0000 */
[----:B------:R-:W-:Y:S01]  /*2cb80*/  MOV R14, UR62 ;  /* 0x0000003e000e7c02 */ /* 0x000fe20008000f00 */
[----:B012--5:R-:W-:Y:S10]  /*2cb90*/  ENDCOLLECTIVE ;  /* 0x000000000000791b */ /* 0x027ff40003800000 */
.L_x_3522:
[----:B------:R-:W-:Y:S05]  /*2cba0*/  BSYNC B1 ;  /* 0x0000000000017941 */ /* 0x000fea0003800000 */
.L_x_3521:
[----:B------:R-:W-:Y:S05]  /*2cbb0*/  BRA `(.L_x_3523) ;  /* 0xffffffd000c07947 */ /* 0x000fea000383ffff */
.L_x_3435:
[----:B0-----:R0:W2:Y:S02]  /*2cbc0*/  SYNCS.PHASECHK.TRANS64.TRYWAIT P0, [R6+URZ], R5 ;  /* 0x00000005060075a7 */ /* 0x0010a4000800017f */
[----:B--2---:R-:W-:Y:S05]  /*2cbd0*/  @!P0 NANOSLEEP.SYNCS 0x989680 ;  /* 0x009896800000895d */ /* 0x004fea0003900000 */
[----:B------:R-:W2:Y:S02]  /*2cbe0*/  @!P0 SYNCS.PHASECHK.TRANS64 P0, [R6+URZ], R5 ;  /* 0x00000005060085a7 */ /* 0x000ea4000800007f */
[----:B--2---:R-:W-:Y:S05]  /*2cbf0*/  @!P0 BRA `(.L_x_3435) ;  /* 0xfffffffc00f08947 */ /* 0x004fea000383ffff */
[----:B------:R-:W-:Y:S05]  /*2cc00*/  BRA `(.L_x_3524) ;  /* 0xffffffd000fc7947 */ /* 0x000fea000383ffff */
.L_x_3436:
[----:B--2---:R2:W3:Y:S02]  /*2cc10*/  SYNCS.PHASECHK.TRANS64.TRYWAIT P0, [R7+URZ], R2 ;  /* 0x00000002070075a7 */ /* 0x0044e4000800017f */
[----:B---3--:R-:W-:Y:S05]  /*2cc20*/  @!P0 NANOSLEEP.SYNCS 0x989680 ;  /* 0x009896800000895d */ /* 0x008fea0003900000 */
[----:B------:R-:W3:Y:S02]  /*2cc30*/  @!P0 SYNCS.PHASECHK.TRANS64 P0, [R7+URZ], R2 ;  /* 0x00000002070085a7 */ /* 0x000ee4000800007f */
[----:B---3--:R-:W-:Y:S05]  /*2cc40*/  @!P0 BRA `(.L_x_3436) ;  /* 0xfffffffc00f08947 */ /* 0x008fea000383ffff */
[----:B------:R-:W-:Y:S05]  /*2cc50*/  BRA `(.L_x_3525) ;  /* 0xffffffd000f07947 */ /* 0x000fea000383ffff */
.L_x_3438:
[----:B---3--:R3:W4:Y:S02]  /*2cc60*/  SYNCS.PHASECHK.TRANS64.TRYWAIT P0, [R4+URZ], R5 ;  /* 0x00000005040075a7 */ /* 0x008724000800017f */
[----:B----4-:R-:W-:Y:S05]  /*2cc70*/  @!P0 NANOSLEEP.SYNCS 0x989680 ;  /* 0x009896800000895d */ /* 0x010fea0003900000 */
[----:B------:R-:W4:Y:S02]  /*2cc80*/  @!P0 SYNCS.PHASECHK.TRANS64 P0, [R4+URZ], R5 ;  /* 0x00000005040085a7 */ /* 0x000f24000800007f */
[----:B----4-:R-:W-:Y:S05]  /*2cc90*/  @!P0 BRA `(.L_x_3438) ;  /* 0xfffffffc00f08947 */ /* 0x010fea000383ffff */
[----:B------:R-:W-:Y:S05]  /*2cca0*/  BRA `(.L_x_3526) ;  /* 0xffffffd000f87947 */ /* 0x000fea000383ffff */
        .type           $_ZN7cutlass13device_kernelIN5flash11enable_sm90INS1_16FlashAttnFwdSm90INS1_25CollectiveMainloopFwdSm90ILi2EN4cute5tupleIJNS5_1CILi1EEES8_S8_EEENS6_IJNS7_ILi128EEENS7_ILi96EEENS7_ILi64EEEEEELi256ENS_10bfloat16_tEfNS_4arch4Sm90ELb0ELb1ELb1ELb1ELb0ELb0ELb1ELb1ELb0ELb1ELb0ELb0EEENS1_21CollectiveEpilogueFwdINS6_IJSA_NS7_ILi256EEESB_EEES9_SE_SG_Li256ELb1ELb1ELb0ELb0EEENS1_36VarlenDynamicPersistentTileSchedulerILi128ELi96ELi256ELi128ELb0ELb1ELb1ELb1ELb0ELb1EEEEEEEEEvNT_6ParamsE$_ZZN5flash25CollectiveMainloopFwdSm90ILi2EN4cute5tupleIJNS1_1CILi1EEES4_S4_EEENS2_IJNS3_ILi128EEENS3_ILi96EEENS3_ILi64EEEEEELi256EN7cutlass10bfloat16_tEfNSA_4arch4Sm90ELb0ELb1ELb1ELb1ELb0ELb0ELb1ELb1ELb0ELb1ELb0ELb0EE3mmaINS_16FlashAttnFwdSm90ISE_NS_21CollectiveEpilogueFwdINS2_IJS6_NS3_ILi256EEES7_EEES5_SB_SD_Li256ELb1ELb1ELb0ELb0EEENS_36VarlenDynamicPersistentTileSchedulerILi128ELi96ELi256ELi128ELb0ELb1ELb1ELb1ELb0ELb1EEEE13SharedStorageENS1_6TensorINS1_11ArrayEngineIfLm128EEENS1_6LayoutINS2_IJNS2_IJNS3_ILi2EEEST_NS3_ILi32EEEEEES4_S4_EEENS2_IJNS2_IJS4_ST_NS3_ILi4EEEEEENS3_ILi0EEESZ_EEEEEEENS_7SoftmaxILi2ELi0EEEEEbRKNSE_6ParamsENSA_25PipelineTmaAsyncNoClusterILi2ENSA_16PipelineTmaAsyncILi2EEEEES1B_RNSA_13PipelineStateILj2EEERT0_RT1_iRiRKNS_16SeqlenInfoQKNewKILb1ELb0EEENS2_IJiiiiEEERT_ENKUliT_T0_T1_E_clIZSF_ISO_S12_S14_EbS17_S1B_S1B_S1E_S1G_S1I_iS1J_S1N_S1O_S1Q_EUlRS1R_iE1_NS3_ILb0EEENS3_ILb1EEEEEDaiS1R_S1S_S1T_,@function
        .size           $_ZN7cutlass13device_kernelIN5flash11enable_sm90INS1_16FlashAttnFwdSm90INS1_25CollectiveMainloopFwdSm90ILi2EN4cute5tupleIJNS5_1CILi1EEES8_S8_EEENS6_IJNS7_ILi128EEENS7_ILi96EEENS7_ILi64EEEEEELi256ENS_10bfloat16_tEfNS_4arch4Sm90ELb0ELb1ELb1ELb1ELb0ELb0ELb1ELb1ELb0ELb1ELb0ELb0EEENS1_21CollectiveEpilogueFwdINS6_IJSA_NS7_ILi256EEESB_EEES9_SE_SG_Li256ELb1ELb1ELb0ELb0EEENS1_36VarlenDynamicPersistentTileSchedulerILi128ELi96ELi256ELi128ELb0ELb1ELb1ELb1ELb0ELb1EEEEEEEEEvNT_6ParamsE$_ZZN5flash25CollectiveMainloopFwdSm90ILi2EN4cute5tupleIJNS1_1CILi1EEES4_S4_EEENS2_IJNS3_ILi128EEENS3_ILi96EEENS3_ILi64EEEEEELi256EN7cutlass10bfloat16_tEfNSA_4arch4Sm90ELb0ELb1ELb1ELb1ELb0ELb0ELb1ELb1ELb0ELb1ELb0ELb0EE3mmaINS_16FlashAttnFwdSm90ISE_NS_21CollectiveEpilogueFwdINS2_IJS6_NS3_ILi256EEES7_EEES5_SB_SD_Li256ELb1ELb1ELb0ELb0EEENS_36VarlenDynamicPersistentTileSchedulerILi128ELi96ELi256ELi128ELb0ELb1ELb1ELb1ELb0ELb1EEEE13SharedStorageENS1_6TensorINS1_11ArrayEngineIfLm128EEENS1_6LayoutINS2_IJNS2_IJNS3_ILi2EEEST_NS3_ILi32EEEEEES4_S4_EEENS2_IJNS2_IJS4_ST_NS3_ILi4EEEEEENS3_ILi0EEESZ_EEEEEEENS_7SoftmaxILi2ELi0EEEEEbRKNSE_6ParamsENSA_25PipelineTmaAsyncNoClusterILi2ENSA_16PipelineTmaAsyncILi2EEEEES1B_RNSA_13PipelineStateILj2EEERT0_RT1_iRiRKNS_16SeqlenInfoQKNewKILb1ELb0EEENS2_IJiiiiEEERT_ENKUliT_T0_T1_E_clIZSF_ISO_S12_S14_EbS17_S1B_S1B_S1E_S1G_S1I_iS1J_S1N_S1O_S1Q_EUlRS1R_iE1_NS3_ILb0EEENS3_ILb1EEEEEDaiS1R_S1S_S1T_,(.L_x_6041 - $_ZN7cutlass13device_kernelIN5flash11enable_sm90INS1_16FlashAttnFwdSm90INS1_25CollectiveMainloopFwdSm90ILi2EN4cute5tupleIJNS5_1CILi1EEES8_S8_EEENS6_IJNS7_ILi128EEENS7_ILi96EEENS7_ILi64EEEEEELi256ENS_10bfloat16_tEfNS_4arch4Sm90ELb0ELb1ELb1ELb1ELb0ELb0ELb1ELb1ELb0ELb1ELb0ELb0EEENS1_21CollectiveEpilogueFwdINS6_IJSA_NS7_ILi256EEESB_EEES9_SE_SG_Li256ELb1ELb1ELb0ELb0EEENS1_36VarlenDynamicPersistentTileSchedulerILi128ELi96ELi256ELi128ELb0ELb1ELb1ELb1ELb0ELb1EEEEEEEEEvNT_6ParamsE$_ZZN5flash25CollectiveMainloopFwdSm90ILi2EN4cute5tupleIJNS1_1CILi1EEES4_S4_EEENS2_IJNS3_ILi128EEENS3_ILi96EEENS3_ILi64EEEEEELi256EN7cutlass10bfloat16_tEfNSA_4arch4Sm90ELb0ELb1ELb1ELb1ELb0ELb0ELb1ELb1ELb0ELb1ELb0ELb0EE3mmaINS_16FlashAttnFwdSm90ISE_NS_21CollectiveEpilogueFwdINS2_IJS6_NS3_ILi256EEES7_EEES5_SB_SD_Li256ELb1ELb1ELb0ELb0EEENS_36VarlenDynamicPersistentTileSchedulerILi128ELi96ELi256ELi128ELb0ELb1ELb1ELb1ELb0ELb1EEEE13SharedStorageENS1_6TensorINS1_11ArrayEngineIfLm128EEENS1_6LayoutINS2_IJNS2_IJNS3_ILi2EEEST_NS3_ILi32EEEEEES4_S4_EEENS2_IJNS2_IJS4_ST_NS3_ILi4EEEEEENS3_ILi0EEESZ_EEEEEEENS_7SoftmaxILi2ELi0EEEEEbRKNSE_6ParamsENSA_25PipelineTmaAsyncNoClusterILi2ENSA_16PipelineTmaAsyncILi2EEEEES1B_RNSA_13PipelineStateILj2EEERT0_RT1_iRiRKNS_16SeqlenInfoQKNewKILb1ELb0EEENS2_IJiiiiEEERT_ENKUliT_T0_T1_E_clIZSF_ISO_S12_S14_EbS17_S1B_S1B_S1E_S1G_S1I_iS1J_S1N_S1O_S1Q_EUlRS1R_iE1_NS3_ILb0EEENS3_ILb1EEEEEDaiS1R_S1S_S1T_)
$_ZN7cutlass13device_kernelIN5flash11enable_sm90INS1_16FlashAttnFwdSm90INS1_25CollectiveMainloopFwdSm90ILi2EN4cute5tupleIJNS5_1CILi1EEES8_S8_EEENS6_IJNS7_ILi128EEENS7_ILi96EEENS7_ILi64EEEEEELi256ENS_10bfloat16_tEfNS_4arch4Sm90ELb0ELb1ELb1ELb1ELb0ELb0ELb1ELb1ELb0ELb1ELb0ELb0EEENS1_21CollectiveEpilogueFwdINS6_IJSA_NS7_ILi256EEESB_EEES9_SE_SG_Li256ELb1ELb1ELb0ELb0EEENS1_36VarlenDynamicPersistentTileSchedulerILi128ELi96ELi256ELi128ELb0ELb1ELb1ELb1ELb0ELb1EEEEEEEEEvNT_6ParamsE$_ZZN5flash25CollectiveMainloopFwdSm90ILi2EN4cute5tupleIJNS1_1CILi1EEES4_S4_EEENS2_IJNS3_ILi128EEENS3_ILi96EEENS3_ILi64EEEEEELi256EN7cutlass10bfloat16_tEfNSA_4arch4Sm90ELb0ELb1ELb1ELb1ELb0ELb0ELb1ELb1ELb0ELb1ELb0ELb0EE3mmaINS_16FlashAttnFwdSm90ISE_NS_21CollectiveEpilogueFwdINS2_IJS6_NS3_ILi256EEES7_EEES5_SB_SD_Li256ELb1ELb1ELb0ELb0EEENS_36VarlenDynamicPersistentTileSchedulerILi128ELi96ELi256ELi128ELb0ELb1ELb1ELb1ELb0ELb1EEEE13SharedStorageENS1_6TensorINS1_11ArrayEngineIfLm128EEENS1_6LayoutINS2_IJNS2_IJNS3_ILi2EEEST_NS3_ILi32EEEEEES4_S4_EEENS2_IJNS2_IJS4_ST_NS3_ILi4EEEEEENS3_ILi0EEESZ_EEEEEEENS_7SoftmaxILi2ELi0EEEEEbRKNSE_6ParamsENSA_25PipelineTmaAsyncNoClusterILi2ENSA_16PipelineTmaAsyncILi2EEEEES1B_RNSA_13PipelineStateILj2EEERT0_RT1_iRiRKNS_16SeqlenInfoQKNewKILb1ELb0EEENS2_IJiiiiEEERT_ENKUliT_T0_T1_E_clIZSF_ISO_S12_S14_EbS17_S1B_S1B_S1E_S1G_S1I_iS1J_S1N_S1O_S1Q_EUlRS1R_iE1_NS3_ILb0EEENS3_ILb1EEEEEDaiS1R_S1S_S1T_:
        /* <DEDUP_REMOVED lines=46> */
.L_x_3528:
[----:B------:R-:W-:Y:S05]  /*2cf90*/  BSYNC B3 ;  /* 0x0000000000037941 */ /* 0x000fea0003800000 */
.L_x_3527:
        /* <DEDUP_REMOVED lines=17> */
.L_x_3530:
[----:B------:R-:W-:Y:S05]  /*2d0b0*/  BSYNC B3 ;  /* 0x0000000000037941 */ /* 0x000fea0003800000 */
.L_x_3529:
        /* <DEDUP_REMOVED lines=10> */
.L_x_3532:
[----:B------:R-:W-:Y:S05]  /*2d160*/  BSYNC B3 ;  /* 0x0000000000037941 */ /* 0x000fea0003800000 */
.L_x_3531:
        /* <DEDUP_REMOVED lines=92> */
.L_x_3535:
[----:B------:R-:W-:Y:S05]  /*2d730*/  BSYNC B3 ;  /* 0x0000000000037941 */ /* 0x000fea0003800000 */
.L_x_3534:
        /* <DEDUP_REMOVED lines=17> */
.L_x_3537:
[----:B------:R-:W-:Y:S05]  /*2d850*/  BSYNC B3 ;  /* 0x0000000000037941 */ /* 0x000fea0003800000 */
.L_x_3536:
        /* <DEDUP_REMOVED lines=10> */
.L_x_3539:
[----:B------:R-:W-:Y:S05]  /*2d900*/  BSYNC B3 ;  /* 0x0000000000037941 */ /* 0x000fea0003800000 */
.L_x_3538:
        /* <DEDUP_REMOVED lines=324> */
[----:B------:R-:W3:Y:S02]  /*2ed50*/  LD.E R78, desc[UR4][R2.64] ;  /* 0x00000004024e7980 */ /* 0x000ee4000c101900 */
        /* <DEDUP_REMOVED lines=19> */
[----:B------:R-:W-:-:S02]  /*2ee90*/  FMUL.FTZ R34, R49, R75 ;  /* 0x0000004b31227220 */ /* 0x000fc40000410000 */
[----:B------:R0:W1:Y:S01]  /*2eea0*/  MUFU.TANH R81, R35 ;  /* 0x0000002300517308 */ /* 0x0000620000002400 */
[-C--:B------:R-:W-:Y:S01]  /*2eeb0*/  FMUL.FTZ R21, R25, R75.reuse ;  /* 0x0000004b19157220 */ /* 0x080fe20000410000 */
[-C--:B------:R-:W-:Y:S01]  /*2eec0*/  FMUL.FTZ R25, R29, R75.reuse ;  /* 0x0000004b1d197220 */ /* 0x080fe20000410000 */
[----:B------:R-:W-:-:S05]  /*2eed0*/  FMUL.FTZ R29, R37, R75 ;  /* 0x0000004b251d7220 */ /* 0x000fca0000410000 */
[----:B------:R2:W4:Y:S01]  /*2eee0*/  MUFU.TANH R79, R34 ;  /* 0x00000022004f7308 */ /* 0x0005220000002400 */
[----:B0-----:R-:W-:-:S04]  /*2eef0*/  SHF.R.S32.HI R35, RZ, 0x1f, R76 ;  /* 0x0000001fff237819 */ /* 0x001fc8000001144c */
[----:B--2---:R-:W-:Y:S01]  /*2ef00*/  LEA.HI R34, R35, R76, RZ, 0x7 ;  /* 0x0000004c23227211 */ /* 0x004fe200078f38ff */
[----:B------:R-:W-:-:S03]  /*2ef10*/  FMUL.FTZ R8, R24, R75 ;  /* 0x0000004b18087220 */ /* 0x000fc60000410000 */
[----:B------:R-:W-:Y:S01]  /*2ef20*/  LOP3.LUT R37, R34, 0xffffff80, RZ, 0xc0, !PT ;  /* 0xffffff8022257812 */ /* 0x000fe200078ec0ff */
[-C--:B------:R-:W-:Y:S01]  /*2ef30*/  FMUL.FTZ R24, R28, R75.reuse ;  /* 0x0000004b1c187220 */ /* 0x080fe20000410000 */
[-C--:B------:R-:W-:Y:S01]  /*2ef40*/  FMUL.FTZ R28, R36, R75.reuse ;  /* 0x0000004b241c7220 */ /* 0x080fe20000410000 */
[-C--:B------:R-:W-:Y:S02]  /*2ef50*/  FMUL.FTZ R36, R53, R75.reuse ;  /* 0x0000004b35247220 */ /* 0x080fe40000410000 */
[----:B------:R-:W-:Y:S02]  /*2ef60*/  IMAD.IADD R37, R76, 0x1, -R37 ;  /* 0x000000014c257824 */ /* 0x000fe400078e0a25 */
[----:B------:R0:W2:Y:S01]  /*2ef70*/  MUFU.TANH R82, R36 ;  /* 0x0000002400527308 */ /* 0x0000a20000002400 */
[----:B------:R-:W-:Y:S01]  /*2ef80*/  LEA.HI R35, R35, R76, RZ, 0x2 ;  /* 0x0000004c23237211 */ /* 0x000fe200078f10ff */
[-C--:B------:R-:W-:Y:S01]  /*2ef90*/  FMUL.FTZ R15, R38, R75.reuse ;  /* 0x0000004b260f7220 */ /* 0x080fe20000410000 */
[-C--:B------:R-:W-:Y:S01]  /*2efa0*/  FMUL.FTZ R12, R31, R75.reuse ;  /* 0x0000004b1f0c7220 */ /* 0x080fe20000410000 */
[----:B0-----:R-:W-:Y:S01]  /*2efb0*/  SHF.R.S32.HI R36, RZ, 0x1f, R37 ;  /* 0x0000001fff247819 */ /* 0x001fe20000011425 */
[----:B------:R-:W-:Y:S01]  /*2efc0*/  FMUL.FTZ R18, R39, R75 ;  /* 0x0000004b27127220 */ /* 0x000fe20000410000 */
[----:B------:R-:W-:-:S02]  /*2efd0*/  LOP3.LUT R35, R35, 0xfffffffc, RZ, 0xc0, !PT ;  /* 0xfffffffc23237812 */ /* 0x000fc400078ec0ff */
[C---:B------:R-:W-:Y:S01]  /*2efe0*/  LEA.HI R38, R36.reuse, R37, RZ, 0x2 ;  /* 0x0000002524267211 */ /* 0x040fe200078f10ff */
[----:B------:R-:W-:Y:S01]  /*2eff0*/  FMUL.FTZ R31, R41, R75 ;  /* 0x0000004b291f7220 */ /* 0x000fe20000410000 */
[----:B------:R-:W-:Y:S02]  /*2f000*/  LEA.HI R39, R36, R37, RZ, 0x5 ;  /* 0x0000002524277211 */ /* 0x000fe400078f28ff */
[--C-:B------:R-:W-:Y:S02]  /*2f010*/  SHF.R.S32.HI R36, RZ, 0x2, R38.reuse ;  /* 0x00000002ff247819 */ /* 0x100fe40000011426 */
[----:B------:R-:W-:Y:S01]  /*2f020*/  SHF.R.S32.HI R41, RZ, 0x1f, R38 ;  /* 0x0000001fff297819 */ /* 0x000fe20000011426 */
[----:B------:R-:W-:Y:S01]  /*2f030*/  IMAD.IADD R76, R76, 0x1, -R35 ;  /* 0x000000014c4c7824 */ /* 0x000fe200078e0a23 */
[----:B------:R-:W-:Y:S02]  /*2f040*/  SHF.R.S32.HI R35, RZ, 0x7, R34 ;  /* 0x00000007ff237819 */ /* 0x000fe40000011422 */
[----:B------:R-:W-:-:S02]  /*2f050*/  LEA.HI R41, R41, R36, RZ, 0x3 ;  /* 0x0000002429297211 */ /* 0x000fc400078f18ff */
[----:B------:R-:W-:Y:S02]  /*2f060*/  SHF.R.S32.HI R39, RZ, 0x5, R39 ;  /* 0x00000005ff277819 */ /* 0x000fe40000011427 */
[----:B------:R-:W-:Y:S02]  /*2f070*/  LEA.HI R34, R34, R35, RZ, 0x1 ;  /* 0x0000002322227211 */ /* 0x000fe400078f08ff */
[----:B------:R-:W-:Y:S01]  /*2f080*/  LOP3.LUT R41, R41, 0xfffffff8, RZ, 0xc0, !PT ;  /* 0xfffffff829297812 */ /* 0x000fe200078ec0ff */
[----:B---3--:R-:W-:Y:S01]  /*2f090*/  IMAD R78, R78, 0x8, R39 ;  /* 0x000000084e4e7824 */ /* 0x008fe200078e0227 */
[----:B------:R-:W-:Y:S02]  /*2f0a0*/  LOP3.LUT R34, R34, 0x3fffffe, RZ, 0xc0, !PT ;  /* 0x03fffffe22227812 */ /* 0x000fe400078ec0ff */
[----:B------:R-:W-:Y:S01]  /*2f0b0*/  LEA.HI R39, R76, R76, RZ, 0x1 ;  /* 0x0000004c4c277211 */ /* 0x000fe200078f08ff */
[----:B------:R-:W-:Y:S02]  /*2f0c0*/  IMAD.IADD R41, R36, 0x1, -R41 ;  /* 0x0000000124297824 */ /* 0x000fe400078e0a29 */
[----:B------:R-:W-:Y:S01]  /*2f0d0*/  IMAD.IADD R34, R35, 0x1, -R34 ;  /* 0x0000000123227824 */ /* 0x000fe200078e0a22 */
[----:B------:R-:W-:Y:S01]  /*2f0e0*/  LOP3.LUT R39, R39, 0x1ffffffe, RZ, 0xc0, !PT ;  /* 0x1ffffffe27277812 */ /* 0x000fe200078ec0ff */
[----:B------:R-:W-:-:S02]  /*2f0f0*/  IMAD.U32 R41, R78, 0x10, R41 ;  /* 0x000000104e297824 */ /* 0x000fc400078e0029 */
[-C--:B------:R-:W-:Y:S02]  /*2f100*/  FMUL.FTZ R53, R55, R75.reuse ;  /* 0x0000004b37357220 */ /* 0x080fe40000410000 */
[----:B------:R-:W-:Y:S02]  /*2f110*/  IMAD.IADD R39, R76, 0x1, -R39 ;  /* 0x000000014c277824 */ /* 0x000fe400078e0a27 */
[----:B------:R-:W-:Y:S02]  /*2f120*/  IMAD R34, R34, 0x40, R41 ;  /* 0x0000004022227824 */ /* 0x000fe400078e0229 */
[----:B------:R-:W-:Y:S02]  /*2f130*/  FMUL.FTZ R55, R59, R75 ;  /* 0x0000004b3b377220 */ /* 0x000fe40000410000 */
[----:B------:R-:W-:-:S04]  /*2f140*/  IMAD R59, R39, 0x8, R34 ;  /* 0x00000008273b7824 */ /* 0x000fc800078e0222 */
[----:B------:R-:W-:-:S05]  /*2f150*/  @P1 IMAD.HI.U32 R80, R59, R80, RZ ;  /* 0x000000503b501227 */ /* 0x000fca00078e00ff */
[----:B------:R-:W-:Y:S01]  /*2f160*/  @P1 SHF.R.U32.HI R59, RZ, R77, R80 ;  /* 0x0000004dff3b1219 */ /* 0x000fe20000011650 */
[-C--:B------:R-:W-:Y:S01]  /*2f170*/  FMUL.FTZ R20, R48, R75.reuse ;  /* 0x0000004b30147220 */ /* 0x080fe20000410000 */
[-C--:B------:R-:W-:Y:S01]  /*2f180*/  FMUL.FTZ R56, R56, R75.reuse ;  /* 0x0000004b38387220 */ /* 0x080fe20000410000 */
[-C--:B------:R-:W-:Y:S01]  /*2f190*/  FMUL.FTZ R57, R57, R75.reuse ;  /* 0x0000004b39397220 */ /* 0x080fe20000410000 */
[----:B------:R-:W-:Y:S01]  /*2f1a0*/  LOP3.LUT R38, R38, 0x7ffffffc, RZ, 0xc0, !PT ;  /* 0x7ffffffc26267812 */ /* 0x000fe200078ec0ff */
[----:B------:R-:W0:Y:S01]  /*2f1b0*/  SHFL.IDX PT, R39, R59, RZ, 0x1c1f ;  /* 0x001c1fff3b277589 */ /* 0x000e2200000e0000 */
[-C--:B------:R-:W-:Y:S01]  /*2f1c0*/  FMUL.FTZ R9, R27, R75.reuse ;  /* 0x0000004b1b097220 */ /* 0x080fe20000410000 */
[----:B------:R-:W-:Y:S02]  /*2f1d0*/  IMAD.MOV.U32 R35, RZ, RZ, -0x60 ;  /* 0xffffffa0ff237424 */ /* 0x000fe400078e00ff */
        /* <DEDUP_REMOVED lines=18> */
[-C--:B---3--:R-:W-:Y:S01]  /*2f300*/  FMUL.FTZ R20, R63, R75.reuse ;  /* 0x0000004b3f147220 */ /* 0x088fe20000410000 */
[-C--:B------:R-:W-:Y:S01]  /*2f310*/  FMUL.FTZ R64, R64, R75.reuse ;  /* 0x0000004b40407220 */ /* 0x080fe20000410000 */
[-C--:B------:R-:W-:Y:S01]  /*2f320*/  FMUL.FTZ R65, R65, R75.reuse ;  /* 0x0000004b41417220 */ /* 0x080fe20000410000 */
[-C--:B------:R-:W-:Y:S01]  /*2f330*/  FMUL.FTZ R50, R66, R75.reuse ;  /* 0x0000004b42327220 */ /* 0x080fe20000410000 */
[----:B------:R3:W0:Y:S01]  /*2f340*/  MUFU.TANH R84, R57 ;  /* 0x0000003900547308 */ /* 0x0006220000002400 */
[-C--:B------:R-:W-:Y:S01]  /*2f350*/  FMUL.FTZ R51, R67, R75.reuse ;  /* 0x0000004b43337220 */ /* 0x080fe20000410000 */
[-C--:B------:R-:W-:Y:S01]  /*2f360*/  FMUL.FTZ R68, R68, R75.reuse ;  /* 0x0000004b44447220 */ /* 0x080fe20000410000 */
[-C--:B------:R-:W-:Y:S01]  /*2f370*/  FMUL.FTZ R69, R69, R75.reuse ;  /* 0x0000004b45457220 */ /* 0x080fe20000410000 */
[----:B-1----:R-:W-:Y:S01]  /*2f380*/  FMUL.FTZ R56, R70, R75 ;  /* 0x0000004b46387220 */ /* 0x002fe20000410000 */
[----:B------:R-:W-:-:S02]  /*2f390*/  IMAD.IADD R38, R37, 0x1, -R38 ;  /* 0x0000000125267824 */ /* 0x000fc400078e0a26 */
[----:B------:R-:W-:Y:S02]  /*2f3a0*/  IMAD R35, R10, R35, 0x1 ;  /* 0x000000010a237424 */ /* 0x000fe400078e0223 */
[-C--:B---3--:R-:W-:Y:S01]  /*2f3b0*/  FMUL.FTZ R57, R71, R75.reuse ;  /* 0x0000004b47397220 */ /* 0x088fe20000410000 */
[----:B------:R-:W-:Y:S01]  /*2f3c0*/  FMUL.FTZ R44, R44, R75 ;  /* 0x0000004b2c2c7220 */ /* 0x000fe20000410000 */
[----:B------:R-:W-:Y:S01]  /*2f3d0*/  IMAD R35, R38, -0x2, R35 ;  /* 0xfffffffe26237824 */ /* 0x000fe200078e0223 */
[----:B------:R-:W1:Y:S04]  /*2f3e0*/  MUFU.TANH R8, R8 ;  /* 0x0000000800087308 */ /* 0x000e680000002400 */
[----:B------:R-:W-:-:S04]  /*2f3f0*/  IADD3 R37, -R6, R35, R3 ;  /* 0x0000002306257210 */ /* 0x000fc80007ffe103 */
[----:B------:R-:W3:Y:S01]  /*2f400*/  MUFU.TANH R21, R21 ;  /* 0x0000001500157308 */ /* 0x000ee20000002400 */
        /* <DEDUP_REMOVED lines=63> */
.L_x_3546:
[----:B------:R-:W-:Y:S05]  /*2f800*/  BSYNC B5 ;  /* 0x0000000000057941 */ /* 0x000fea0003800000 */
.L_x_3545:
[----:B------:R-:W-:Y:S01]  /*2f810*/  LOP3.LUT R34, RZ, R34, RZ, 0x33, !PT ;  /* 0x00000022ff227212 */ /* 0x000fe200078e33ff */
[----:B------:R-:W-:Y:S06]  /*2f820*/  BRA `(.L_x_3547) ;  /* 0x0000000000287947 */ /* 0x000fec0003800000 */
.L_x_3544:
        /* <DEDUP_REMOVED lines=10> */
.L_x_3547:
[----:B------:R-:W-:Y:S05]  /*2f8d0*/  BSYNC B4 ;  /* 0x0000000000047941 */ /* 0x000fea0003800000 */
.L_x_3543:
[----:B------:R-:W-:-:S05]  /*2f8e0*/  IMAD R35, R7, R34, R66 ;  /* 0x0000002207237224 */ /* 0x000fca00078e0242 */
[----:B------:R-:W-:Y:S02]  /*2f8f0*/  VIMNMX R62, R62, R35, !PT ;  /* 0x000000233e3e7248 */ /* 0x000fe40007fe0100 */
[----:B------:R-:W-:-:S07]  /*2f900*/  VIADDMNMX R60, R35, R7, R60, PT ;  /* 0x00000007233c7246 */ /* 0x000fce000380013c */
.L_x_3542:
[----:B------:R-:W-:Y:S05]  /*2f910*/  BSYNC B3 ;  /* 0x0000000000037941 */ /* 0x000fea0003800000 */
.L_x_3541:
        /* <DEDUP_REMOVED lines=90> */
[----:B-1----:R-:W-:Y:S02]  /*2fec0*/  FSEL R27, R85, -INF , !P3 ;  /* 0xff800000551b7808 */ /* 0x002fe40005800000 */
        /* <DEDUP_REMOVED lines=46> */
.L_x_3553:
[----:B------:R-:W-:Y:S05]  /*301b0*/  BSYNC B5 ;  /* 0x0000000000057941 */ /* 0x000fea0003800000 */
.L_x_3552:
[----:B------:R-:W-:Y:S01]  /*301c0*/  LOP3.LUT R6, RZ, R6, RZ, 0x33, !PT ;  /* 0x00000006ff067212 */ /* 0x000fe200078e33ff */
[----:B------:R-:W-:Y:S06]  /*301d0*/  BRA `(.L_x_3554) ;  /* 0x0000000000287947 */ /* 0x000fec0003800000 */
.L_x_3551:
        /* <DEDUP_REMOVED lines=10> */
.L_x_3554:
[----:B------:R-:W-:Y:S05]  /*30280*/  BSYNC B4 ;  /* 0x0000000000047941 */ /* 0x000fea0003800000 */
.L_x_3550:
[----:B------:R-:W-:-:S05]  /*30290*/  IMAD R6, R7, R6, R66 ;  /* 0x0000000607067224 */ /* 0x000fca00078e0242 */
[----:B------:R-:W-:Y:S02]  /*302a0*/  VIADDMNMX R62, R6, R7, R62, PT ;  /* 0x00000007063e7246 */ /* 0x000fe4000380013e */
[----:B------:R-:W-:-:S07]  /*302b0*/  VIMNMX R63, R63, R6, !PT ;  /* 0x000000063f3f7248 */ /* 0x000fce0007fe0100 */
.L_x_3549:
[----:B------:R-:W-:Y:S05]  /*302c0*/  BSYNC B3 ;  /* 0x0000000000037941 */ /* 0x000fea0003800000 */
.L_x_3548:
        /* <DEDUP_REMOVED lines=135> */
[----:B------:R-:W-:Y:S01]  /*30b40*/  FMNMX.FTZ R9, R58, R9, !PT ;  /* 0x000000093a097209 */ /* 0x000fe20007810000 */
[----:B------:R-:W2:Y:S01]  /*30b50*/  LD.E R66, desc[UR4][R6.64+0x20] ;  /* 0x0000200406427980 */ /* 0x000ea2000c101900 */
        /* <DEDUP_REMOVED lines=93> */
[----:B------:R-:W-:Y:S01]  /*31130*/  FFMA.FTZ R156, R20, R69, -R66 ;  /* 0x00000045149c7223 */ /* 0x000fe20000010842 */
[----:B0-----:R-:W-:-:S05]  /*31140*/  FADD.FTZ R8, R218, R63 ;  /* 0x0000003fda087221 */ /* 0x001fca0000010000 */
[----:B------:R-:W0:Y:S01]  /*31150*/  MUFU.EX2 R21, R37 ;  /* 0x0000002500157308 */ /* 0x000e220000000800 */
[----:B-1----:R-:W-:Y:S01]  /*31160*/  FADD.FTZ R24, R216, R7 ;  /* 0x00000007d8187221 */ /* 0x002fe20000010000 */
[----:B------:R-:W-:-:S06]  /*31170*/  FFMA.FTZ R12, R18, R69, -R66 ;  /* 0x00000045120c7223 */ /* 0x000fcc0000010842 */
[----:B------:R-:W1:Y:S01]  /*31180*/  MUFU.EX2 R15, R6 ;  /* 0x00000006000f7308 */ /* 0x000e620000000800 */
[----:B------:R-:W-:Y:S01]  /*31190*/  FFMA.FTZ R11, R19, R69, -R66 ;  /* 0x00000045130b7223 */ /* 0x000fe20000010842 */
[----:B--2---:R-:W-:-:S06]  /*311a0*/  FADD.FTZ R7, R217, R8 ;  /* 0x00000008d9077221 */ /* 0x004fcc0000010000 */
[----:B------:R-:W2:Y:S01]  /*311b0*/  MUFU.EX2 R20, R38 ;  /* 0x0000002600147308 */ /* 0x000ea20000000800 */
[----:B-----5:R-:W-:-:S07]  /*311c0*/  FADD.FTZ R24, R155, R24 ;  /* 0x000000189b187221 */ /* 0x020fce0000010000 */
        /* <DEDUP_REMOVED lines=487> */
[----:B--2---:R-:W2:Y:S01]  /*33040*/  LD.E R3, desc[UR6][R6.64+0x1fc] ;  /* 0x0001fc0606037980 */ /* 0x004ea2000c101900 */
[----:B------:R-:W-:Y:S01]  /*33050*/  LEA.HI R28, R203, 0x8, RZ, 0x19 ;  /* 0x00000008cb1c7811 */ /* 0x000fe200078fc8ff */
[----:B--2---:R-:W-:-:S05]  /*33060*/  FMUL.FTZ R29, R32, R3 ;  /* 0x00000003201d7220 */ /* 0x004fca0000410000 */
[----:B------:R2:W-:Y:S04]  /*33070*/  ST.E desc[UR4][R6.64+0x1fc], R29 ;  /* 0x0001fc1d06007985 */ /* 0x0005e8000c101904 */
[----:B------:R-:W3:Y:S01]  /*33080*/  LDL.64 R2, [R0+0x80] ;  /* 0x0000800000027983 */ /* 0x000ee20000100a00 */
[----:B------:R4:W-:Y:S06]  /*33090*/  BAR.SYNC.DEFER_BLOCKING R28, 0x100 ;  /* 0x0004001c0000751d */ /* 0x0009ec0000010000 */
[----:B------:R-:W5:Y:S04]  /*330a0*/  LDL.64 R26, [R0] ;  /* 0x00000000001a7983 */ /* 0x000f680000100a00 */
[----:B-1----:R-:W2:Y:S04]  /*330b0*/  LDL.64 R24, [R0+0x98] ;  /* 0x0000980000187983 */ /* 0x002ea80000100a00 */
[----:B0-----:R-:W4:Y:S04]  /*330c0*/  LDL.64 R8, [R0+0x88] ;  /* 0x0000880000087983 */ /* 0x001f280000100a00 */
[----:B---3--:R-:W3:Y:S04]  /*330d0*/  LD.E R31, desc[UR4][R2.64] ;  /* 0x00000004021f7980 */ /* 0x008ee8000c101900 */
[----:B-----5:R-:W5:Y:S04]  /*330e0*/  LD.E R221, desc[UR6][R26.64] ;  /* 0x000000061add7980 */ /* 0x020f68000c101900 */
[----:B--2---:R-:W5:Y:S04]  /*330f0*/  LD.E.64 R6, desc[UR4][R24.64] ;  /* 0x0000000418067980 */ /* 0x004f68000c101b00 */
        /* <DEDUP_REMOVED lines=13> */
[----:B-1----:R-:W4:Y:S04]  /*331d0*/  LD.E R27, desc[UR6][R2.64+0x1c] ;  /* 0x00001c06021b7980 */ /* 0x002f28000c101900 */
[----:B----4-:R1:W-:Y:S04]  /*331e0*/  ST.E desc[UR4][R2.64+0x1c], R27 ;  /* 0x00001c1b02007985 */ /* 0x0103e8000c101904 */
[----:B--2---:R-:W2:Y:S04]  /*331f0*/  LD.E R25, desc[UR6][R2.64+0x20] ;  /* 0x0000200602197980 */ /* 0x004ea8000c101900 */
[----:B--2---:R2:W-:Y:S04]  /*33200*/  ST.E desc[UR4][R2.64+0x20], R25 ;  /* 0x0000201902007985 */ /* 0x0045e8000c101904 */
[----:B0-----:R-:W4:Y:S04]  /*33210*/  LD.E R29, desc[UR6][R2.64+0x24] ;  /* 0x00002406021d7980 */ /* 0x001f28000c101900 */
[----:B----4-:R0:W-:Y:S04]  /*33220*/  ST.E desc[UR4][R2.64+0x24], R29 ;  /* 0x0000241d02007985 */ /* 0x0101e8000c101904 */
[----:B---3--:R-:W3:Y:S04]  /*33230*/  LD.E R31, desc[UR6][R2.64+0x28] ;  /* 0x00002806021f7980 */ /* 0x008ee8000c101900 */
        /* <DEDUP_REMOVED lines=230> */
[----:B----4-:R-:W-:Y:S04]  /*340a0*/  ST.E desc[UR4][R2.64+0x1f4], R29 ;  /* 0x0001f41d02007985 */ /* 0x010fe8000c101904 */
        /* <DEDUP_REMOVED lines=37> */
[----:B------:R-:W4:Y:S04]  /*34300*/  LD.E R24, desc[UR30][R2.64] ;  /* 0x0000001e02187980 */ /* 0x000f28000c101900 */
[----:B--2---:R-:W4:Y:S04]  /*34310*/  LD.E R25, desc[UR32][R2.64+0x4] ;  /* 0x0000042002197980 */ /* 0x004f28000c101900 */
[----:B------:R-:W4:Y:S04]  /*34320*/  LD.E R26, desc[UR34][R2.64+0x8] ;  /* 0x00000822021a7980 */ /* 0x000f28000c101900 */
[----:B0-----:R-:W4:Y:S04]  /*34330*/  LD.E R27, desc[UR46][R2.64+0xc] ;  /* 0x00000c2e021b7980 */ /* 0x001f28000c101900 */
        /* <DEDUP_REMOVED lines=123> */
[----:B------:R-:W4:Y:S01]  /*34af0*/  LD.E R151, desc[UR54][R2.64+0x1fc] ;  /* 0x0001fc3602977980 */ /* 0x000f22000c101900 */
[----:B-----5:R-:W-:Y:S01]  /*34b00*/  IMAD R6, R221, 0xc00, R6 ;  /* 0x00000c00dd067824 */ /* 0x020fe200078e0206 */
        /* <DEDUP_REMOVED lines=28> */
[----:B----4-:R-:W-:-:S06]  /*34cd0*/  WARPGROUP.ARRIVE ;  /* 0x00000000000079c5 */ /* 0x010fcc0000000000 */
        /* <DEDUP_REMOVED lines=23> */
[----:B------:R-:W-:Y:S02]  /*34e50*/  R2UR UR6, R4 ;  /* 0x00000000040672ca */ /* 0x000fe400000e0000 */
[----:B------:R-:W-:-:S09]  /*34e60*/  R2UR UR7, R5 ;  /* 0x00000000050772ca */ /* 0x000fd200000e0000 */
        /* <DEDUP_REMOVED lines=3857> */
[----:B------:R-:W-:-:S04]  /*43f80*/  R2UR UR7, R7 ;  /* 0x00000000070772ca */ /* 0x000fc800000e0000 */
[----:B------:R-:W-:Y:S02]  /*43f90*/  R2UR UR6, R6 ;  /* 0x00000000060672ca */ /* 0x000fe400000e0000 */
[----:B------:R-:W-:Y:S02]  /*43fa0*/  F2FP.BF16.F32.PACK_AB R152, R187, R188 ;  /* 0x000000bcbb98723e */ /* 0x000fe400000010ff */
        /* <DEDUP_REMOVED lines=1175> */
.L_x_3555:
[----:B------:R-:W-:-:S04]  /*48920*/  IMAD.MOV.U32 R215, RZ, RZ, 0x0 ;  /* 0x00000000ffd77424 */ /* 0x000fc800078e00ff */
[----:B01----:R-:W-:Y:S05]  /*48930*/  RET.REL.NODEC R214 `(_ZN7cutlass13device_kernelIN5flash11enable_sm90INS1_16FlashAttnFwdSm90INS1_25CollectiveMainloopFwdSm90ILi2EN4cute5tupleIJNS5_1CILi1EEES8_S8_EEENS6_IJNS7_ILi128EEENS7_ILi96EEENS7_ILi64EEEEEELi256ENS_10bfloat16_tEfNS_4arch4Sm90ELb0ELb1ELb1ELb1ELb0ELb0ELb1ELb1ELb0ELb1ELb0ELb0EEENS1_21CollectiveEpilogueFwdINS6_IJSA_NS7_ILi256EEESB_EEES9_SE_SG_Li256ELb1ELb1ELb0ELb0EEENS1_36VarlenDynamicPersistentTileSchedulerILi128ELi96ELi256ELi128ELb0ELb1ELb1ELb1ELb0ELb1EEEEEEEEEvNT_6ParamsE) ;  /* 0xfffffb74d6b07950 */ /* 0x003fea0003c3ffff */
.L_x_3533:
[----:B0-----:R0:W1:Y:S02]  /*48940*/  SYNCS.PHASECHK.TRANS64.TRYWAIT P1, [R2+URZ], R3 ;  /* 0x00000003020075a7 */ /* 0x001064000802017f */
[----:B-1----:R-:W-:Y:S05]  /*48950*/  @!P1 NANOSLEEP.SYNCS 0x989680 ;  /* 0x009896800000995d */ /* 0x002fea0003900000 */
[----:B------:R-:W1:Y:S02]  /*48960*/  @!P1 SYNCS.PHASECHK.TRANS64 P1, [R2+URZ], R3 ;  /* 0x00000003020095a7 */ /* 0x000e64000802007f */
[----:B-1----:R-:W-:Y:S05]  /*48970*/  @!P1 BRA `(.L_x_3533) ;  /* 0xfffffffc00f09947 */ /* 0x002fea000383ffff */
[----:B------:R-:W-:Y:S05]  /*48980*/  BRA `(.L_x_3532) ;  /* 0xfffffe4400f47947 */ /* 0x000fea000383ffff */
.L_x_3540:
[----:B0-----:R0:W1:Y:S02]  /*48990*/  SYNCS.PHASECHK.TRANS64.TRYWAIT P1, [R8+URZ], R9 ;  /* 0x00000009080075a7 */ /* 0x001064000802017f */
[----:B-1----:R-:W-:Y:S05]  /*489a0*/  @!P1 NANOSLEEP.SYNCS 0x989680 ;  /* 0x009896800000995d */ /* 0x002fea0003900000 */
[----:B------:R-:W1:Y:S02]  /*489b0*/  @!P1 SYNCS.PHASECHK.TRANS64 P1, [R8+URZ], R9 ;  /* 0x00000009080095a7 */ /* 0x000e64000802007f */
[----:B-1----:R-:W-:Y:S05]  /*489c0*/  @!P1 BRA `(.L_x_3540) ;  /* 0xfffffffc00f09947 */ /* 0x002fea000383ffff */
[----:B------:R-:W-:Y:S05]  /*489d0*/  BRA `(.L_x_3539) ;  /* 0xfffffe4c00c87947 */ /* 0x000fea000383ffff */
.L_x_3556:
        /* <DEDUP_REMOVED lines=10> */
.L_x_6041:


//--------------------- .text._ZN7cutlass13device_kernelIN5flash11enable_sm90INS1_16FlashAttnFwdSm90INS1_25CollectiveMainloopFwdSm90ILi2EN4cute5tupleIJNS5_1CILi1EEES8_S8_EEENS6_IJNS7_ILi128EEENS7_ILi96EEENS7_ILi64EEEEEELi256ENS_10bfloat16_tEfNS_4arch4Sm90ELb0ELb1ELb1ELb1ELb0ELb1ELb1ELb1ELb0ELb1ELb0ELb0EEENS1_21CollectiveEpilogueFwdINS6_IJSA_NS7_ILi256EEESB_EEES9_SE_SG_Li256ELb1ELb1ELb0ELb0EEENS1_36VarlenDynamicPersistentTileSchedulerILi128ELi96ELi256ELi128ELb0ELb1ELb1ELb1ELb0ELb1EEEEEEEEEvNT_6ParamsE --------------------------
	.section	.text._ZN7cutlass13device_kernelIN5flash11enable_sm90INS1_16FlashAttnFwdSm90INS1_25CollectiveMainloopFwdSm90ILi2EN4cute5tupleIJNS5_1CILi1EEES8_S8_EEENS6_IJNS7_ILi128EEENS7_ILi96EEENS7_ILi64EEEEEELi256ENS_10bfloat16_tEfNS_4arch4Sm90ELb0ELb1ELb1ELb1ELb0ELb1ELb1ELb1ELb0ELb1ELb0ELb0EEENS1_21CollectiveEpilogueFwdINS6_IJSA_NS7_ILi256EEESB_EEES9_SE_SG_Li256ELb1ELb1ELb0ELb0EEENS1_36VarlenDynamicPersistentTileSchedulerILi128ELi96ELi256ELi128ELb0ELb1ELb1ELb1ELb0ELb1EEEEEEEEEvNT_6ParamsE,"ax",@progbits
	.align	128
.text._ZN7cutlass13device_kernelIN5flash11enable_sm90INS1_16FlashAttnFwdSm90INS1_25CollectiveMainloopFwdSm90ILi2EN4cute5tupleIJNS5_1CILi1EEES8_S8_EEENS6_IJNS7_ILi128EEENS7_ILi96EEENS7_ILi64EEEEEELi256ENS_10bfloat16_tEfNS_4arch4Sm90ELb0ELb1ELb1ELb1ELb0ELb1ELb1ELb1ELb0ELb1ELb0ELb0EEENS1_21CollectiveEpilogueFwdINS6_IJSA_NS7_ILi256EEESB_EEES9_SE_SG_Li256ELb1ELb1ELb0ELb0EEENS1_36VarlenDynamicPersistentTileSchedulerILi128ELi96ELi256ELi128ELb0ELb1ELb1ELb1ELb0ELb1EEEEEEEEEvNT_6ParamsE:
        .type           _ZN7cutlass13device_kernelIN5flash11enable_sm90INS1_16FlashAttnFwdSm90INS1_25CollectiveMainloopFwdSm90ILi2EN4cute5tupleIJNS5_1CILi1EEES8_S8_EEENS6_IJNS7_ILi128EEENS7_ILi96EEENS7_ILi64EEEEEELi256ENS_10bfloat16_tEfNS_4arch4Sm90ELb0ELb1ELb1ELb1ELb0ELb1ELb1ELb1ELb0ELb1ELb0ELb0EEENS1_21CollectiveEpilogueFwdINS6_IJSA_NS7_ILi256EEESB_EEES9_SE_SG_Li256ELb1ELb1ELb0ELb0EEENS1_36VarlenDynamicPersistentTileSchedulerILi128ELi96ELi256ELi128ELb0ELb1ELb1ELb1ELb0ELb1EEEEEEEEEvNT_6ParamsE,@function
        .size           _ZN7cutlass13device_kernelIN5flash11enable_sm90INS1_16FlashAttnFwdSm90INS1_25CollectiveMainloopFwdSm90ILi2EN4cute5tupleIJNS5_1CILi1EEES8_S8_EEENS6_IJNS7_ILi128EEENS7_ILi96EEENS7_ILi64EEEEEELi256ENS_10bfloat16_tEfNS_4arch4Sm90ELb0ELb1ELb1ELb1ELb0ELb1ELb1ELb1ELb0ELb1ELb0ELb0EEENS1_21CollectiveEpilogueFwdINS6_IJSA_NS7_ILi256EEESB_EEES9_SE_SG_Li256ELb1ELb1ELb0ELb0EEENS1_36VarlenDynamicPersistentTileSchedulerILi128ELi96ELi256ELi128ELb0ELb1ELb1ELb1ELb0ELb1EEEEEEEEEvNT_6ParamsE,(.L_x_6043 - _ZN7cutlass13device_kernelIN5flash11enable_sm90INS1_16FlashAttnFwdSm90INS1_25CollectiveMainloopFwdSm90ILi2EN4cute5tupleIJNS5_1CILi1EEES8_S8_EEENS6_IJNS7_ILi128EEENS7_ILi96EEENS7_ILi64EEEEEELi256ENS_10bfloat16_tEfNS_4arch4Sm90ELb0ELb1ELb1ELb1ELb0ELb1ELb1ELb1ELb0ELb1ELb0ELb0EEENS1_21CollectiveEpilogueFwdINS6_IJSA_NS7_ILi256EEESB_EEES9_SE_SG_Li256ELb1ELb1ELb0ELb0EEENS1_36VarlenDynamicPersistentTileSchedulerILi128ELi96ELi256ELi128ELb0ELb1ELb1ELb1ELb0ELb1EEEEEEEEEvNT_6ParamsE)
        .other          _ZN7cutlass13device_kernelIN5flash11enable_sm90INS1_16FlashAttnFwdSm90INS1_25CollectiveMainloopFwdSm90ILi2EN4cute5tupleIJNS5_1CILi1EEES8_S8_EEENS6_IJNS7_ILi128EEENS7_ILi96EEENS7_ILi64EEEEEELi256ENS_10bfloat16_tEfNS_4arch4Sm90ELb0ELb1ELb1ELb1ELb0ELb1ELb1ELb1ELb0ELb1ELb0ELb0EEENS1_21CollectiveEpilogueFwdINS6_IJSA_NS7_ILi256EEESB_EEES9_SE_SG_Li256ELb1ELb1ELb0ELb0EEENS1_36VarlenDynamicPersistentTileSchedulerILi128ELi96ELi256ELi128ELb0ELb1ELb1ELb1ELb0ELb1EEEEEEEEEvNT_6ParamsE,@"STO_CUDA_ENTRY STV_DEFAULT"
_ZN7cutlass13device_kernelIN5flash11enable_sm90INS1_16FlashAttnFwdSm90INS1_25CollectiveMainloopFwdSm90ILi2EN4cute5tupleIJNS5_1CILi1EEES8_S8_EEENS6_IJNS7_ILi128EEENS7_ILi96EEENS7_ILi64EEEEEELi256ENS_10bfloat16_tEfNS_4arch4Sm90ELb0ELb1ELb1ELb1ELb0ELb1ELb1ELb1ELb0ELb1ELb0ELb0EEENS1_21CollectiveEpilogueFwdINS6_IJSA_NS7_ILi256EEESB_EEES9_SE_SG_Li256ELb1ELb1ELb0ELb0EEENS1_36VarlenDynamicPersistentTileSchedulerILi128ELi96ELi256ELi128ELb0ELb1ELb1ELb1ELb0ELb1EEEEEEEEEvNT_6ParamsE:
[----:B------:R-:W0:Y:S02]  /*0000*/  LDC R1, c[0x0][0x28] ;  /* 0x00000a00ff017b82 */ /* 0x000e240000000800 */
[----:B0-----:R-:W-:-:S05]  /*0010*/  VIADD R1, R1, 0xfffffb10 ;  /* 0xfffffb1001017836 */ /* 0x001fca0000000000 */
[----:B------:R-:W-:Y:S01]  /*0020*/  R2UR UR4, R1 ;  /* 0x00000000010472ca */ /* 0x000fe200000e0000 */
[----:B------:R-:W0:Y:S01]  /*0030*/  S2R R3, SR_TID.X ;  /* 0x0000000000037919 */ /* 0x000e220000002100 */
[----:B------:R-:W-:Y:S01]  /*0040*/  ELECT P0, URZ, PT ;  /* 0x00000000003f782f */ /* 0x000fe20003800000 */
[----:B------:R-:W-:Y:S01]  /*0050*/  BSSY B0, `(.L_x_3557) ;  /* 0x0000018000007945 */ /* 0x000fe20003800000 */
[----:B------:R-:W-:Y:S01]  /*0060*/  ULDC UR37, c[0x0][0x20] ;  /* 0x0000080000257ab9 */ /* 0x000fe20000000800 */
[----:B------:R-:W-:-:S08]  /*0070*/  ULDC UR36, c[0x0][0x24] ;  /* 0x0000090000247ab9 */ /* 0x000fd00000000800 */
[----:B------:R-:W-:-:S04]  /*0080*/  UIADD3 UR37, UP0, UR4, UR37, URZ ;  /* 0x0000002504257290 */ /* 0x000fc8000ff1e03f */
[----:B------:R-:W-:Y:S01]  /*0090*/  UIADD3.X UR36, URZ, UR36, URZ, UP0, !UPT ;  /* 0x000000243f247290 */ /* 0x000fe200087fe43f */
        /* <DEDUP_REMOVED lines=19> */
.L_x_3558:
[----:B------:R-:W-:Y:S05]  /*01d0*/  BSYNC B0 ;  /* 0x0000000000007941 */ /* 0x000fea0003800000 */
.L_x_3557:
        /* <DEDUP_REMOVED lines=43> */
.L_x_3559:
        /* <DEDUP_REMOVED lines=22> */
.L_x_3560:
        /* <DEDUP_REMOVED lines=18> */
.L_x_3561:
        /* <DEDUP_REMOVED lines=22> */
.L_x_3562:
        /* <DEDUP_REMOVED lines=22> */
.L_x_3563:
[----:B------:R-:W-:Y:S01]  /*09d0*/  PLOP3.LUT P0, PT, PT, PT, UP0, 0x80, 0x0 ;  /* 0x000000000000781c */ /* 0x000fe20003f0f008 */
[----:B------:R-:W-:Y:S01]  /*09e0*/  UMOV UR38, 0x1 ;  /* 0x0000000100267882 */ /* 0x000fe20000000000 */
[----:B------:R-:W-:Y:S01]  /*09f0*/  NOP ;  /* 0x0000000000007918 */ /* 0x000fe20000000000 */
[----:B------:R-:W-:Y:S01]  /*0a00*/  USEL UR38, UR38, 0x2, !UP0 ;  /* 0x0000000226267887 */ /* 0x000fe2000c000000 */
[----:B------:R-:W-:Y:S01]  /*0a10*/  BSSY B9, `(.L_x_3564) ;  /* 0x000370a000097945 */ /* 0x000fe20003800000 */
[----:B------:R-:W-:Y:S01]  /*0a20*/  ULDC.64 UR42, c[0x0][0x208] ;  /* 0x00008200002a7ab9 */ /* 0x000fe20000000a00 */
[----:B------:R-:W-:Y:S02]  /*0a30*/  IMAD.U32 R16, RZ, RZ, UR37 ;  /* 0x00000025ff107e24 */ /* 0x000fe4000f8e00ff */
[----:B------:R-:W-:Y:S01]  /*0a40*/  IMAD.U32 R17, RZ, RZ, UR36 ;  /* 0x00000024ff117e24 */ /* 0x000fe2000f8e00ff */
[----:B0123--:R-:W-:Y:S06]  /*0a50*/  BAR.SYNC.DEFER_BLOCKING 0x0 ;  /* 0x0000000000007b1d */ /* 0x00ffec0000010000 */
[----:B------:R-:W-:Y:S05]  /*0a60*/  @!P0 BRA `(.L_x_3565) ;  /* 0x000002e000b08947 */ /* 0x000fea0003800000 */
.L_x_3566:
[----:B------:R-:W-:-:S08]  /*0a70*/  NOP ;  /* 0x0000000000007918 */ /* 0x000fd00000000000 */
[----:B------:R-:W0:Y:S02]  /*0a80*/  USETMAXREG.TRY_ALLOC.CTAPOOL UP0, 0xf0 ;  /* 0x000000f0000079c8 */ /* 0x000e240008000600 */
[----:B0-----:R-:W-:-:S13]  /*0a90*/  PLOP3.LUT P0, PT, PT, PT, UP0, 0x80, 0x0 ;  /* 0x000000000000781c */ /* 0x001fda0003f0f008 */
[----:B------:R-:W-:Y:S05]  /*0aa0*/  @!P0 BRA `(.L_x_3566) ;  /* 0xfffffffc00f08947 */ /* 0x000fea000383ffff */
[----:B------:R-:W2:Y:S01]  /*0ab0*/  LDL.LU R2, [R1+0x49c] ;  /* 0x00049c0001027983 */ /* 0x000ea20000300800 */
[----:B------:R-:W0:Y:S01]  /*0ac0*/  S2UR UR5, SR_CgaCtaId ;  /* 0x00000000000579c3 */ /* 0x000e220000008800 */
[----:B------:R-:W-:Y:S01]  /*0ad0*/  UMOV UR4, 0x400 ;  /* 0x0000040000047882 */ /* 0x000fe20000000000 */
[----:B------:R-:W-:Y:S01]  /*0ae0*/  UIADD3 UR39, UP0, UR37, 0x218, URZ ;  /* 0x0000021825277890 */ /* 0x000fe2000ff1e03f */
[----:B------:R-:W1:Y:S01]  /*0af0*/  S2R R0, SR_TID.X ;  /* 0x0000000000007919 */ /* 0x000e620000002100 */
[----:B------:R-:W-:Y:S02]  /*0b00*/  UIADD3 UR46, UP1, UR37, 0x224, URZ ;  /* 0x00000224252e7890 */ /* 0x000fe4000ff3e03f */
[----:B------:R-:W-:Y:S01]  /*0b10*/  UIADD3.X UR47, URZ, UR36, URZ, UP0, !UPT ;  /* 0x000000243f2f7290 */ /* 0x000fe200087fe43f */
[----:B------:R-:W-:Y:S01]  /*0b20*/  STL.64 [R1+0x218], RZ ;  /* 0x000218ff01007387 */ /* 0x000fe20000100a00 */
[----:B------:R-:W-:-:S03]  /*0b30*/  UIADD3.X UR48, URZ, UR36, URZ, UP1, !UPT ;  /* 0x000000243f307290 */ /* 0x000fc60008ffe43f */
[----:B------:R-:W-:Y:S04]  /*0b40*/  STL [R1+0x220], RZ ;  /* 0x000220ff01007387 */ /* 0x000fe80000100800 */
[----:B------:R-:W-:Y:S01]  /*0b50*/  STL [R1+0x224], RZ ;  /* 0x000224ff01007387 */ /* 0x000fe20000100800 */
[----:B0-----:R-:W-:-:S06]  /*0b60*/  ULEA UR4, UR5, UR4, 0x18 ;  /* 0x0000000405047291 */ /* 0x001fcc000f8ec03f */
[----:B------:R-:W-:Y:S01]  /*0b70*/  IMAD.U32 R144, RZ, RZ, UR4 ;  /* 0x00000004ff907e24 */ /* 0x000fe2000f8e00ff */
[----:B------:R-:W-:Y:S06]  /*0b80*/  BAR.ARV 0x8, 0x180 ;  /* 0x0206000000007b1d */ /* 0x000fec0000002000 */
[----:B-1----:R-:W-:Y:S01]  /*0b90*/  SHF.R.U32.HI R11, RZ, 0x7, R0 ;  /* 0x00000007ff0b7819 */ /* 0x002fe20000011600 */
[----:B------:R-:W-:-:S03]  /*0ba0*/  ULDC UR4, c[0x0][0xd3c] ;  /* 0x00034f0000047ab9 */ /* 0x000fc60000000800 */
[----:B------:R-:W-:-:S13]  /*0bb0*/  ISETP.NE.AND P0, PT, R11, 0x1, PT ;  /* 0x000000010b00780c */ /* 0x000fda0003f05270 */
[----:B------:R-:W-:Y:S08]  /*0bc0*/  @!P0 BAR.ARV 0x9, 0x100 ;  /* 0x0244000000008b1d */ /* 0x000ff00000002000 */
[----:B------:R-:W-:Y:S06]  /*0bd0*/  BAR.SYNC.DEFER_BLOCKING 0x5, 0x180 ;  /* 0x0146000000007b1d */ /* 0x000fec0000010000 */
[----:B------:R-:W0:Y:S02]  /*0be0*/  LDS.128 R120, [R144+0x324d0] ;  /* 0x0324d00090787984 */ /* 0x000e240000000c00 */
[----:B------:R-:W-:Y:S06]  /*0bf0*/  BAR.ARV 0x4, 0x180 ;  /* 0x0106000000007b1d */ /* 0x000fec0000002000 */
[----:B--2---:R-:W-:-:S04]  /*0c00*/  LOP3.LUT R2, R2, 0xffefffff, RZ, 0xc0, !PT ;  /* 0xffefffff02027812 */ /* 0x004fc800078ec0ff */
[----:B------:R-:W-:Y:S02]  /*0c10*/  @P0 LOP3.LUT R2, R2, 0x100000, RZ, 0xfc, !PT ;  /* 0x0010000002020812 */ /* 0x000fe400078efcff */
[----:B0-----:R-:W-:-:S03]  /*0c20*/  ISETP.GE.AND P0, PT, R123, UR4, PT ;  /* 0x000000047b007c0c */ /* 0x001fc6000bf06270 */
[----:B------:R0:W-:Y:S10]  /*0c30*/  STL [R1+0x49c], R2 ;  /* 0x00049c0201007387 */ /* 0x0001f40000100800 */
[----:B0-----:R-:W-:Y:S05]  /*0c40*/  @P0 BRA `(.L_x_3567) ;  /* 0x0000036c00980947 */ /* 0x001fea0003800000 */
[----:B------:R-:W-:Y:S01]  /*0c50*/  VIADD R201, R0, 0xffffff80 ;  /* 0xffffff8000c97836 */ /* 0x000fe20000000000 */
[C---:B------:R-:W-:Y:S01]  /*0c60*/  IADD3 R188, -R11.reuse, 0xb, RZ ;  /* 0x0000000b0bbc7810 */ /* 0x040fe20007ffe1ff */
[----:B------:R-:W-:Y:S02]  /*0c70*/  VIADD R180, R11, 0x8 ;  /* 0x000000080bb47836 */ /* 0x000fe40000000000 */
[----:B------:R-:W-:Y:S01]  /*0c80*/  IMAD.MOV.U32 R152, RZ, RZ, RZ ;  /* 0x000000ffff987224 */ /* 0x000fe200078e00ff */
[----:B------:R-:W-:Y:S01]  /*0c90*/  SHF.R.S32.HI R0, RZ, 0x1f, R201 ;  /* 0x0000001fff007819 */ /* 0x000fe200000114c9 */
[----:B------:R-:W-:-:S03]  /*0ca0*/  IMAD.MOV.U32 R157, RZ, RZ, RZ ;  /* 0x000000ffff9d7224 */ /* 0x000fc600078e00ff */
[CC--:B------:R-:W-:Y:S02]  /*0cb0*/  LEA.HI R2, R0.reuse, R201.reuse, RZ, 0x7 ;  /* 0x000000c900027211 */ /* 0x0c0fe400078f38ff */
[-C--:B------:R-:W-:Y:S02]  /*0cc0*/  LEA.HI R7, R0, R201.reuse, RZ, 0x4 ;  /* 0x000000c900077211 */ /* 0x080fe400078f20ff */
[----:B------:R-:W-:Y:S02]  /*0cd0*/  LOP3.LUT R226, R2, 0xffffff80, RZ, 0xc0, !PT ;  /* 0xffffff8002e27812 */ /* 0x000fe400078ec0ff */
[----:B------:R-:W-:Y:S02]  /*0ce0*/  SHF.R.S32.HI R233, RZ, 0x7, R2 ;  /* 0x00000007ffe97819 */ /* 0x000fe40000011402 */
[----:B------:R-:W-:Y:S01]  /*0cf0*/  LEA.HI R9, R0, R201, RZ, 0x5 ;  /* 0x000000c900097211 */ /* 0x000fe200078f28ff */
[----:B------:R-:W-:Y:S01]  /*0d00*/  IMAD.IADD R226, R201, 0x1, -R226 ;  /* 0x00000001c9e27824 */ /* 0x000fe200078e0ae2 */
[----:B------:R-:W-:-:S02]  /*0d10*/  LEA.HI R2, R2, R233, RZ, 0x1 ;  /* 0x000000e902027211 */ /* 0x000fc400078f08ff */
[----:B------:R-:W-:Y:S02]  /*0d20*/  SHF.R.S32.HI R10, RZ, 0x4, R7 ;  /* 0x00000004ff0a7819 */ /* 0x000fe40000011407 */
        /* <DEDUP_REMOVED lines=9> */
[C---:B------:R-:W-:Y:S02]  /*0dc0*/  LOP3.LUT R8, R7.reuse, 0x3fffff0, RZ, 0xc0, !PT ;  /* 0x03fffff007087812 */ /* 0x040fe400078ec0ff */
[----:B------:R-:W-:Y:S02]  /*0dd0*/  LOP3.LUT R6, R6, 0xfffffff8, RZ, 0xc0, !PT ;  /* 0xfffffff806067812 */ /* 0x000fe400078ec0ff */
[----:B------:R-:W-:Y:S01]  /*0de0*/  LEA.HI R7, R7, R10, RZ, 0x1 ;  /* 0x0000000a07077211 */ /* 0x000fe200078f08ff */
[----:B------:R-:W-:Y:S01]  /*0df0*/  IMAD.IADD R8, R201, 0x1, -R8 ;  /* 0x00000001c9087824 */ /* 0x000fe200078e0a08 */
[----:B------:R-:W-:Y:S01]  /*0e00*/  SHF.R.S32.HI R9, RZ, 0x5, R9 ;  /* 0x00000005ff097819 */ /* 0x000fe20000011409 */
[----:B------:R-:W-:Y:S01]  /*0e10*/  IMAD.IADD R6, R5, 0x1, -R6 ;  /* 0x0000000105067824 */ /* 0x000fe200078e0a06 */
[----:B------:R-:W-:-:S03]  /*0e20*/  LOP3.LUT R7, R7, 0x1ffffffe, RZ, 0xc0, !PT ;  /* 0x1ffffffe07077812 */ /* 0x000fc600078ec0ff */
[----:B------:R-:W-:Y:S02]  /*0e30*/  IMAD R3, R3, 0x10, R6 ;  /* 0x0000001003037824 */ /* 0x000fe400078e0206 */
[----:B------:R-:W-:Y:S02]  /*0e40*/  IMAD.IADD R7, R10, 0x1, -R7 ;  /* 0x000000010a077824 */ /* 0x000fe400078e0a07 */
[----:B------:R-:W-:Y:S01]  /*0e50*/  IMAD R192, R2, 0x40, R3 ;  /* 0x0000004002c07824 */ /* 0x000fe200078e0203 */
[CC--:B------:R-:W-:Y:S01]  /*0e60*/  LEA.HI R2, R0.reuse, R201.reuse, RZ, 0x2 ;  /* 0x000000c900027211 */ /* 0x0c0fe200078f10ff */
[C---:B------:R-:W-:Y:S01]  /*0e70*/  IMAD R8, R9.reuse, 0x10, R8 ;  /* 0x0000001009087824 */ /* 0x040fe200078e0208 */
[----:B------:R-:W-:Y:S01]  /*0e80*/  LEA.HI R3, R0, R201, RZ, 0x3 ;  /* 0x000000c900037211 */ /* 0x000fe200078f18ff */
[----:B------:R-:W-:Y:S01]  /*0e90*/  IMAD.SHL.U32 R167, R9, 0x200, RZ ;  /* 0x0000020009a77824 */ /* 0x000fe200078e00ff */
[----:B------:R-:W-:Y:S01]  /*0ea0*/  LOP3.LUT R0, R2, 0xfffffffc, RZ, 0xc0, !PT ;  /* 0xfffffffc02007812 */ /* 0x000fe200078ec0ff */
[----:B------:R-:W-:Y:S01]  /*0eb0*/  IMAD R8, R8, 0x8, R7 ;  /* 0x0000000808087824 */ /* 0x000fe200078e0207 */
[----:B------:R-:W-:-:S02]  /*0ec0*/  SHF.R.S32.HI R153, RZ, 0x2, R2 ;  /* 0x00000002ff997819 */ /* 0x000fc40000011402 */
[----:B------:R-:W-:Y:S01]  /*0ed0*/  SHF.R.S32.HI R2, RZ, 0x1f, R2 ;  /* 0x0000001fff027819 */ /* 0x000fe20000011402 */
[----:B------:R-:W-:Y:S01]  /*0ee0*/  IMAD.IADD R221, R201, 0x1, -R0 ;  /* 0x00000001c9dd7824 */ /* 0x000fe200078e0a00 */
[----:B------:R-:W-:Y:S01]  /*0ef0*/  LOP3.LUT R6, R3, 0xfffffff8, RZ, 0xc0, !PT ;  /* 0xfffffff803067812 */ /* 0x000fe200078ec0ff */
[----:B------:R-:W-:Y:S01]  /*0f00*/  VIADD R156, R153, 0x40 ;  /* 0x00000040999c7836 */ /* 0x000fe20000000000 */
[----:B------:R-:W-:Y:S01]  /*0f10*/  LEA.HI R2, R2, R153, RZ, 0x3 ;  /* 0x0000009902027211 */ /* 0x000fe200078f18ff */
[----:B------:R-:W-:Y:S01]  /*0f20*/  IMAD.SHL.U32 R22, R221, 0x8, RZ ;  /* 0x00000008dd167824 */ /* 0x000fe200078e00ff */
[----:B------:R-:W-:Y:S01]  /*0f30*/  SHF.R.S32.HI R210, RZ, 0x3, R3 ;  /* 0x00000003ffd27819 */ /* 0x000fe20000011403 */
[----:B------:R-:W-:Y:S01]  /*0f40*/  IMAD.IADD R3, R201, 0x1, -R6 ;  /* 0x00000001c9037824 */ /* 0x000fe200078e0a06 */
[----:B------:R-:W-:Y:S01]  /*0f50*/  LOP3.LUT R2, R2, 0xfffffff8, RZ, 0xc0, !PT ;  /* 0xfffffff802027812 */ /* 0x000fe200078ec0ff */
[----:B------:R-:W-:Y:S01]  /*0f60*/  IMAD.SHL.U32 R172, R156, 0x40, RZ ;  /* 0x000000409cac7824 */ /* 0x000fe200078e00ff */
[----:B------:R-:W-:Y:S01]  /*0f70*/  LEA.HI R0, R221, R221, RZ, 0x1 ;  /* 0x000000dddd007211 */ /* 0x000fe200078f08ff */
[C---:B------:R-:W-:Y:S01]  /*0f80*/  IMAD.SHL.U32 R160, R3.reuse, 0x8, RZ ;  /* 0x0000000803a07824 */ /* 0x040fe200078e00ff */
[----:B------:R-:W-:Y:S01]  /*0f90*/  SHF.R.S32.HI R164, RZ, 0x1f, R153 ;  /* 0x0000001fffa47819 */ /* 0x000fe20000011499 */
[----:B------:R-:W-:Y:S01]  /*0fa0*/  IMAD R220, R3, 0x20, R210 ;  /* 0x0000002003dc7824 */ /* 0x000fe200078e02d2 */
[----:B------:R-:W-:Y:S01]  /*0fb0*/  SHF.R.S32.HI R3, RZ, 0x1f, R156 ;  /* 0x0000001fff037819 */ /* 0x000fe2000001149c */
[----:B------:R-:W-:Y:S01]  /*0fc0*/  IMAD.IADD R223, R153, 0x1, -R2 ;  /* 0x0000000199df7824 */ /* 0x000fe200078e0a02 */
[----:B------:R-:W-:Y:S01]  /*0fd0*/  LOP3.LUT R0, R0, 0x1ffffffe, RZ, 0xc0, !PT ;  /* 0x1ffffffe00007812 */ /* 0x000fe200078ec0ff */
[----:B------:R-:W-:Y:S01]  /*0fe0*/  IMAD.SHL.U32 R154, R221, 0x4, RZ ;  /* 0x00000004dd9a7824 */ /* 0x000fe200078e00ff */
[----:B------:R-:W-:Y:S01]  /*0ff0*/  LEA.HI R2, R3, R156, RZ, 0x3 ;  /* 0x0000009c03027211 */ /* 0x000fe200078f18ff */
[----:B------:R-:W-:Y:S01]  /*1000*/  IMAD.SHL.U32 R166, R223, 0x40, RZ ;  /* 0x00000040dfa67824 */ /* 0x000fe200078e00ff */
[----:B------:R-:W-:Y:S01]  /*1010*/  LOP3.LUT R172, R172, 0x1c0, RZ, 0xc0, !PT ;  /* 0x000001c0acac7812 */ /* 0x000fe200078ec0ff */
[----:B------:R-:W-:Y:S01]  /*1020*/  IMAD.IADD R5, R221, 0x1, -R0 ;  /* 0x00000001dd057824 */ /* 0x000fe200078e0a00 */
[----:B------:R-:W-:Y:S01]  /*1030*/  LOP3.LUT R3, R4, 0x7ffffffc, RZ, 0xc0, !PT ;  /* 0x7ffffffc04037812 */ /* 0x000fe200078ec0ff */
[----:B------:R-:W-:Y:S01]  /*1040*/  IMAD.SHL.U32 R2, R2, 0x40, RZ ;  /* 0x0000004002027824 */ /* 0x000fe200078e00ff */
[----:B------:R-:W-:Y:S01]  /*1050*/  LOP3.LUT R166, R166, 0x1c0, RZ, 0xc0, !PT ;  /* 0x000001c0a6a67812 */ /* 0x000fe200078ec0ff */
[----:B------:R-:W-:Y:S01]  /*1060*/  VIADD R158, R154, 0x10 ;  /* 0x000000109a9e7836 */ /* 0x000fe20000000000 */
[----:B------:R-:W-:Y:S01]  /*1070*/  SHF.R.U32.HI R174, RZ, 0x3, R172 ;  /* 0x00000003ffae7819 */ /* 0x000fe200000116ac */
[----:B------:R-:W-:Y:S01]  /*1080*/  VIADD R162, R160, 0x40 ;  /* 0x00000040a0a27836 */ /* 0x000fe20000000000 */
[--C-:B------:R-:W-:Y:S01]  /*1090*/  LOP3.LUT R4, R172, 0x38, R22.reuse, 0xf8, !PT ;  /* 0x00000038ac047812 */ /* 0x100fe200078ef816 */
[----:B------:R-:W-:Y:S01]  /*10a0*/  VIADD R161, R160, 0x80 ;  /* 0x00000080a0a17836 */ /* 0x000fe20000000000 */
[----:B------:R-:W-:Y:S01]  /*10b0*/  LOP3.LUT R175, R2, 0xfffffe00, RZ, 0xc0, !PT ;  /* 0xfffffe0002af7812 */ /* 0x000fe200078ec0ff */
[----:B------:R-:W-:Y:S01]  /*10c0*/  VIADD R163, R160, 0xc0 ;  /* 0x000000c0a0a37836 */ /* 0x000fe20000000000 */
[----:B------:R-:W-:Y:S01]  /*10d0*/  LOP3.LUT R0, R166, 0x18, R22, 0xf8, !PT ;  /* 0x00000018a6007812 */ /* 0x000fe200078ef816 */
[----:B------:R-:W-:Y:S01]  /*10e0*/  IMAD.IADD R3, R226, 0x1, -R3 ;  /* 0x00000001e2037824 */ /* 0x000fe200078e0a03 */
[----:B------:R-:W-:Y:S01]  /*10f0*/  SHF.R.U32.HI R173, RZ, 0x3, R166 ;  /* 0x00000003ffad7819 */ /* 0x000fe200000116a6 */
[----:B------:R-:W-:Y:S01]  /*1100*/  IMAD.SHL.U32 R235, R8, 0x8, RZ ;  /* 0x0000000808eb7824 */ /* 0x000fe200078e00ff */
[----:B------:R-:W-:Y:S01]  /*1110*/  LOP3.LUT R7, R175, R4, R174, 0xf6, !PT ;  /* 0x00000004af077212 */ /* 0x000fe200078ef6ae */
[----:B------:R-:W-:Y:S01]  /*1120*/  IMAD.SHL.U32 R193, R3, 0x2, RZ ;  /* 0x0000000203c17824 */ /* 0x000fe200078e00ff */
[----:B------:R-:W-:Y:S01]  /*1130*/  LOP3.LUT R227, R0, R173, RZ, 0x3c, !PT ;  /* 0x000000ad00e37212 */ /* 0x000fe200078e3cff */
[----:B------:R-:W-:Y:S01]  /*1140*/  IMAD R234, R5, 0x8, R192 ;  /* 0x0000000805ea7824 */ /* 0x000fe200078e02c0 */
[----:B------:R-:W-:Y:S01]  /*1150*/  SHF.R.S32.HI R176, RZ, 0x1f, R156 ;  /* 0x0000001fffb07819 */ /* 0x000fe2000001149c */
[----:B------:R-:W-:Y:S01]  /*1160*/  IMAD R224, R7, 0x2, R144 ;  /* 0x0000000207e07824 */ /* 0x000fe200078e0290 */
[----:B------:R-:W-:-:S02]  /*1170*/  SHF.R.S32.HI R23, RZ, 0x1f, R22 ;  /* 0x0000001fff177819 */ /* 0x000fc40000011416 */
[----:B------:R-:W-:Y:S02]  /*1180*/  SHF.R.S32.HI R184, RZ, 0x1f, R160 ;  /* 0x0000001fffb87819 */ /* 0x000fe400000114a0 */
[----:B------:R-:W-:Y:S02]  /*1190*/  SHF.R.S32.HI R222, RZ, 0x1f, R158 ;  /* 0x0000001fffde7819 */ /* 0x000fe4000001149e */
[----:B------:R-:W-:Y:S02]  /*11a0*/  SHF.R.S32.HI R183, RZ, 0x1f, R162 ;  /* 0x0000001fffb77819 */ /* 0x000fe400000114a2 */
[----:B------:R-:W-:Y:S02]  /*11b0*/  SHF.R.S32.HI R182, RZ, 0x1f, R161 ;  /* 0x0000001fffb67819 */ /* 0x000fe400000114a1 */
[----:B------:R-:W-:Y:S02]  /*11c0*/  SHF.R.S32.HI R181, RZ, 0x1f, R163 ;  /* 0x0000001fffb57819 */ /* 0x000fe400000114a3 */
[----:B------:R-:W-:-:S07]  /*11d0*/  LOP3.LUT R159, R227, R167, RZ, 0xfc, !PT ;  /* 0x000000a7e39f7212 */ /* 0x000fce00078efcff */
.L_x_3782:
        /* <DEDUP_REMOVED lines=12> */
[----:B------:R-:W1:Y:S01]  /*12a0*/  @P1 LDC.64 R2, c[0x0][0xb20] ;  /* 0x0002c800ff021b82 */ /* 0x000e620000000a00 */
[----:B------:R-:W-:Y:S01]  /*12b0*/  ISETP.NE.AND.EX P0, PT, RZ, UR5, PT, P0 ;  /* 0x00000005ff007c0c */ /* 0x000fe2000bf05300 */
[----:B0--3--:R-:W-:-:S06]  /*12c0*/  IMAD.WIDE R8, R123, 0x4, R4 ;  /* 0x000000047b087825 */ /* 0x009fcc00078e0204 */
        /* <DEDUP_REMOVED lines=28> */
.L_x_3568:
        /* <DEDUP_REMOVED lines=10> */
.L_x_3569:
[----:B------:R-:W-:Y:S05]  /*1530*/  @!P0 BRA `(.L_x_3570) ;  /* 0x00000000000c8947 */ /* 0x000fea0003800000 */
[----:B------:R-:W2:Y:S04]  /*1540*/  LDG.E R3, desc[UR42][R8.64] ;  /* 0x0000002a08037981 */ /* 0x000ea8000c1e1900 */
[----:B------:R-:W2:Y:S02]  /*1550*/  LDG.E R28, desc[UR42][R8.64+0x4] ;  /* 0x0000042a081c7981 */ /* 0x000ea4000c1e1900 */
[----:B--2---:R-:W-:-:S07]  /*1560*/  IMAD.IADD R28, R28, 0x1, -R3 ;  /* 0x000000011c1c7824 */ /* 0x004fce00078e0a03 */
.L_x_3570:
[----:B------:R-:W-:Y:S01]  /*1570*/  ULDC.64 UR4, c[0x0][0xb08] ;  /* 0x0002c20000047ab9 */ /* 0x000fe20000000a00 */
[----:B------:R-:W1:Y:S01]  /*1580*/  LDC R8, c[0x0][0x448] ;  /* 0x00011200ff087b82 */ /* 0x000e620000000800 */
[----:B------:R-:W-:-:S04]  /*1590*/  ISETP.NE.U32.AND P0, PT, RZ, UR4, PT ;  /* 0x00000004ff007c0c */ /* 0x000fc8000bf05070 */
[----:B------:R-:W-:Y:S01]  /*15a0*/  ISETP.NE.AND.EX P0, PT, RZ, UR5, PT, P0 ;  /* 0x00000005ff007c0c */ /* 0x000fe2000bf05300 */
[----:B------:R-:W-:Y:S02]  /*15b0*/  ULDC.64 UR4, c[0x0][0xb28] ;  /* 0x0002ca0000047ab9 */ /* 0x000fe40000000a00 */
[----:B------:R-:W-:Y:S01]  /*15c0*/  ISETP.NE.U32.AND P1, PT, RZ, UR4, PT ;  /* 0x00000004ff007c0c */ /* 0x000fe2000bf25070 */
[----:B0----5:R-:W-:Y:S01]  /*15d0*/  IMAD.MOV.U32 R2, RZ, RZ, R28 ;  /* 0x000000ffff027224 */ /* 0x021fe200078e001c */
[----:B------:R-:W0:Y:S02]  /*15e0*/  LDC.64 R12, c[0x0][0xad8] ;  /* 0x0002b600ff0c7b82 */ /* 0x000e240000000a00 */
[----:B------:R-:W-:-:S06]  /*15f0*/  ISETP.NE.AND.EX P1, PT, RZ, UR5, PT, P1 ;  /* 0x00000005ff007c0c */ /* 0x000fcc000bf25310 */
[----:B------:R-:W2:Y:S08]  /*1600*/  @P0 LDC.64 R4, c[0x0][0xb08] ;  /* 0x0002c200ff040b82 */ /* 0x000eb00000000a00 */
[----:B------:R-:W3:Y:S01]  /*1610*/  @P1 LDC.64 R6, c[0x0][0xb28] ;  /* 0x0002ca00ff061b82 */ /* 0x000ee20000000a00 */
[----:B--2---:R-:W-:-:S05]  /*1620*/  @P0 IMAD.WIDE R4, R123, 0x4, R4 ;  /* 0x000000047b040825 */ /* 0x004fca00078e0204 */
[----:B------:R-:W2:Y:S04]  /*1630*/  @P0 LDG.E R0, desc[UR42][R4.64] ;  /* 0x0000002a04000981 */ /* 0x000ea8000c1e1900 */
[----:B------:R-:W2:Y:S01]  /*1640*/  @P0 LDG.E R3, desc[UR42][R4.64+0x4] ;  /* 0x0000042a04030981 */ /* 0x000ea2000c1e1900 */
[----:B---3--:R-:W-:-:S05]  /*1650*/  @P1 IMAD.WIDE R6, R123, 0x4, R6 ;  /* 0x000000047b061825 */ /* 0x008fca00078e0206 */
[----:B------:R3:W5:Y:S01]  /*1660*/  @P1 LDG.E R2, desc[UR42][R6.64] ;  /* 0x0000002a06021981 */ /* 0x000762000c1e1900 */
[----:B-1----:R-:W-:Y:S01]  /*1670*/  ISETP.NE.AND P1, PT, R8, 0x1, PT ;  /* 0x000000010800780c */ /* 0x002fe20003f25270 */
[----:B------:R-:W-:Y:S01]  /*1680*/  IMAD.SHL.U32 R177, R121, 0x80, RZ ;  /* 0x0000008079b17824 */ /* 0x000fe200078e00ff */
[----:B0-----:R-:W-:Y:S01]  /*1690*/  ISETP.GE.AND P2, PT, R13, 0x1, PT ;  /* 0x000000010d00780c */ /* 0x001fe20003f46270 */
[----:B------:R-:W-:-:S10]  /*16a0*/  IMAD.IADD R11, R28, 0x1, -R11 ;  /* 0x000000011c0b7824 */ /* 0x000fd400078e0a0b */
[----:B------:R-:W0:Y:S08]  /*16b0*/  @P1 LDC R8, c[0x0][0x44c] ;  /* 0x00011300ff081b82 */ /* 0x000e300000000800 */
[----:B------:R-:W1:Y:S01]  /*16c0*/  @P1 LDC R9, c[0x0][0x450] ;  /* 0x00011400ff091b82 */ /* 0x000e620000000800 */
[----:B--2---:R-:W-:Y:S02]  /*16d0*/  @P0 IMAD.IADD R58, R3, 0x1, -R0 ;  /* 0x00000001033a0824 */ /* 0x004fe400078e0a00 */
[----:B------:R-:W-:-:S02]  /*16e0*/  VIADD R3, R177, 0x7f ;  /* 0x0000007fb1037836 */ /* 0x000fc40000000000 */
[----:B------:R-:W-:Y:S02]  /*16f0*/  IMAD.IADD R25, R11, 0x1, R58 ;  /* 0x000000010b197824 */ /* 0x000fe400078e023a */
[----:B0-----:R-:W-:-:S03]  /*1700*/  @P1 IMAD.HI.U32 R4, R3, R8, RZ ;  /* 0x0000000803041227 */ /* 0x001fc600078e00ff */
[C---:B------:R-:W-:Y:S01]  /*1710*/  IADD3 R187, R25.reuse, 0x1, -R24 ;  /* 0x0000000119bb7810 */ /* 0x040fe20007ffe818 */
[----:B------:R-:W-:Y:S01]  /*1720*/  VIADD R0, R25, 0x5f ;  /* 0x0000005f19007836 */ /* 0x000fe20000000000 */
[----:B-1----:R-:W-:-:S03]  /*1730*/  @P1 SHF.R.U32.HI R3, RZ, R9, R4 ;  /* 0x00000009ff031219 */ /* 0x002fc60000011604 */
[----:B------:R-:W-:-:S04]  /*1740*/  IMAD.HI R0, R0, 0x2aaaaaab, RZ ;  /* 0x2aaaaaab00007827 */ /* 0x000fc800078e02ff */
[----:B---3--:R-:W-:Y:S01]  /*1750*/  IMAD.IADD R7, R187, 0x1, R3 ;  /* 0x00000001bb077824 */ /* 0x008fe200078e0203 */
[----:B------:R-:W-:-:S04]  /*1760*/  SHF.R.U32.HI R185, RZ, 0x1f, R0 ;  /* 0x0000001fffb97819 */ /* 0x000fc80000011600 */
        /* <DEDUP_REMOVED lines=14> */
.L_x_3573:
[----:B------:R-:W-:-:S13]  /*1850*/  ISETP.NE.AND P0, PT, R13, 0x1, PT ;  /* 0x000000010d00780c */ /* 0x000fda0003f05270 */
[----:B------:R-:W0:Y:S02]  /*1860*/  @P0 LDC.64 R4, c[0x0][0xae0] ;  /* 0x0002b800ff040b82 */ /* 0x000e240000000a00 */
[----:B0-----:R-:W-:-:S05]  /*1870*/  @P0 IMAD.HI.U32 R4, R3, R4, RZ ;  /* 0x0000000403040227 */ /* 0x001fca00078e00ff */
[----:B------:R-:W-:-:S07]  /*1880*/  @P0 SHF.R.U32.HI R3, RZ, R5, R4 ;  /* 0x00000005ff030219 */ /* 0x000fce0000011604 */
.L_x_3574:
[----:B------:R-:W-:Y:S05]  /*1890*/  BSYNC B0 ;  /* 0x0000000000007941 */ /* 0x000fea0003800000 */
.L_x_3572:
[----:B------:R-:W-:-:S05]  /*18a0*/  IMAD R3, R3, R13, R13 ;  /* 0x0000000d03037224 */ /* 0x000fca00078e020d */
[----:B------:R-:W-:-:S07]  /*18b0*/  VIMNMX R0, R0, R3, PT ;  /* 0x0000000300007248 */ /* 0x000fce0003fe0100 */
.L_x_3571:
[----:B------:R-:W0:Y:S01]  /*18c0*/  @P1 LDC R4, c[0x0][0x44c] ;  /* 0x00011300ff041b82 */ /* 0x000e220000000800 */
[----:B------:R-:W-:Y:S01]  /*18d0*/  IMAD.MOV.U32 R3, RZ, RZ, R177 ;  /* 0x000000ffff037224 */ /* 0x000fe200078e00b1 */
[----:B------:R-:W-:Y:S01]  /*18e0*/  ULDC UR4, c[0x0][0xad4] ;  /* 0x0002b50000047ab9 */ /* 0x000fe20000000800 */
[----:B------:R-:W-:-:S05]  /*18f0*/  IMAD.IADD R186, R25, 0x1, -R24 ;  /* 0x0000000119ba7824 */ /* 0x000fca00078e0a18 */
[----:B------:R-:W1:Y:S01]  /*1900*/  @P1 LDC R5, c[0x0][0x450] ;  /* 0x00011400ff051b82 */ /* 0x000e620000000800 */
[----:B0-----:R-:W-:-:S05]  /*1910*/  @P1 IMAD.HI.U32 R4, R177, R4, RZ ;  /* 0x00000004b1041227 */ /* 0x001fca00078e00ff */
[----:B-1----:R-:W-:-:S05]  /*1920*/  @P1 SHF.R.U32.HI R3, RZ, R5, R4 ;  /* 0x00000005ff031219 */ /* 0x002fca0000011604 */
        /* <DEDUP_REMOVED lines=13> */
.L_x_3577:
[----:B------:R-:W-:-:S13]  /*1a00*/  ISETP.NE.AND P0, PT, R13, 0x1, PT ;  /* 0x000000010d00780c */ /* 0x000fda0003f05270 */
[----:B------:R-:W0:Y:S02]  /*1a10*/  @P0 LDC.64 R6, c[0x0][0xae0] ;  /* 0x0002b800ff060b82 */ /* 0x000e240000000a00 */
[----:B0-----:R-:W-:-:S05]  /*1a20*/  @P0 IMAD.HI.U32 R6, R3, R6, RZ ;  /* 0x0000000603060227 */ /* 0x001fca00078e00ff */
[----:B------:R-:W-:-:S07]  /*1a30*/  @P0 SHF.R.U32.HI R3, RZ, R7, R6 ;  /* 0x00000007ff030219 */ /* 0x000fce0000011606 */
.L_x_3578:
[----:B------:R-:W-:Y:S05]  /*1a40*/  BSYNC B0 ;  /* 0x0000000000007941 */ /* 0x000fea0003800000 */
.L_x_3576:
[----:B------:R-:W-:-:S05]  /*1a50*/  IMAD R3, R3, R13, RZ ;  /* 0x0000000d03037224 */ /* 0x000fca00078e02ff */
[----:B------:R-:W-:-:S07]  /*1a60*/  VIMNMX R4, R4, R3, !PT ;  /* 0x0000000304047248 */ /* 0x000fce0007fe0100 */
.L_x_3575:
        /* <DEDUP_REMOVED lines=44> */
.L_x_3581:
[----:B------:R-:W-:Y:S05]  /*1d30*/  BSYNC B6 ;  /* 0x0000000000067941 */ /* 0x000fea0003800000 */
.L_x_3580:
        /* <DEDUP_REMOVED lines=20> */
.L_x_3583:
[----:B------:R-:W-:Y:S05]  /*1e80*/  BSYNC B6 ;  /* 0x0000000000067941 */ /* 0x000fea0003800000 */
.L_x_3582:
        /* <DEDUP_REMOVED lines=8> */
[----:B------:R-:W-:Y:S01]  /*1f10*/  SHF.R.S32.HI R10, RZ, 0x1f, R122 ;  /* 0x0000001fff0a7819 */ /* 0x000fe2000001147a */
[C---:B------:R-:W-:Y:S02]  /*1f20*/  VIADD R60, R22.reuse, 0x20 ;  /* 0x00000020163c7836 */ /* 0x040fe40000000000 */
[C---:B------:R-:W-:Y:S01]  /*1f30*/  VIADD R11, R22.reuse, 0xc0 ;  /* 0x000000c0160b7836 */ /* 0x040fe20000000000 */
[----:B------:R-:W2:Y:S08]  /*1f40*/  LDC R73, c[0x0][0x3f4] ;  /* 0x0000fd00ff497b82 */ /* 0x000eb00000000800 */
[----:B------:R-:W3:Y:S01]  /*1f50*/  @P0 LDC.64 R4, c[0x0][0xaf0] ;  /* 0x0002bc00ff040b82 */ /* 0x000ee20000000a00 */
[----:B------:R-:W-:-:S02]  /*1f60*/  VIADD R61, R22, 0x40 ;  /* 0x00000040163d7836 */ /* 0x000fc40000000000 */
[C---:B------:R-:W-:Y:S02]  /*1f70*/  VIADD R62, R22.reuse, 0x60 ;  /* 0x00000060163e7836 */ /* 0x040fe40000000000 */
[----:B------:R-:W-:-:S03]  /*1f80*/  VIADD R12, R22, 0xe0 ;  /* 0x000000e0160c7836 */ /* 0x000fc60000000000 */
[----:B------:R-:W4:Y:S08]  /*1f90*/  LDC.64 R14, c[0x0][0x408] ;  /* 0x00010200ff0e7b82 */ /* 0x000f300000000a00 */
[----:B------:R-:W2:Y:S01]  /*1fa0*/  LDC.64 R54, c[0x0][0x3f8] ;  /* 0x0000fe00ff367b82 */ /* 0x000ea20000000a00 */
[----:B---3--:R-:W-:-:S05]  /*1fb0*/  @P0 IMAD.WIDE R4, R123, 0x4, R4 ;  /* 0x000000047b040825 */ /* 0x008fca00078e0204 */
[----:B------:R3:W3:Y:S01]  /*1fc0*/  @P0 LDG.E R123, desc[UR42][R4.64] ;  /* 0x0000002a047b0981 */ /* 0x0006e2000c1e1900 */
[----:B------:R-:W-:Y:S01]  /*1fd0*/  SHF.R.S32.HI R43, RZ, 0x1f, R56 ;  /* 0x0000001fff2b7819 */ /* 0x000fe20000011438 */
[-C--:B-1----:R-:W-:Y:S01]  /*1fe0*/  IMAD.WIDE.U32 R6, R56, R8.reuse, RZ ;  /* 0x0000000838067225 */ /* 0x082fe200078e00ff */
[----:B------:R-:W-:Y:S02]  /*1ff0*/  ISETP.NE.U32.AND P0, PT, RZ, UR6, PT ;  /* 0x00000006ff007c0c */ /* 0x000fe4000bf05070 */
[----:B0-----:R-:W-:Y:S01]  /*2000*/  SHF.R.U32.HI R21, RZ, 0x7, R21 ;  /* 0x00000007ff157819 */ /* 0x001fe20000011615 */
[----:B------:R-:W-:Y:S01]  /*2010*/  IMAD R0, R43, R8, RZ ;  /* 0x000000082b007224 */ /* 0x000fe200078e02ff */
[----:B------:R-:W-:Y:S01]  /*2020*/  ISETP.NE.AND.EX P0, PT, RZ, UR7, PT, P0 ;  /* 0x00000007ff007c0c */ /* 0x000fe2000bf05300 */
[----:B------:R-:W-:Y:S01]  /*2030*/  VIADD R63, R22, 0x80 ;  /* 0x00000080163f7836 */ /* 0x000fe20000000000 */
[----:B------:R-:W-:Y:S01]  /*2040*/  ISETP.NE.AND P6, PT, R21, 0x1, PT ;  /* 0x000000011500780c */ /* 0x000fe20003fc5270 */
[----:B------:R-:W-:Y:S01]  /*2050*/  IMAD R3, R56, R9, R0 ;  /* 0x0000000938037224 */ /* 0x000fe200078e0200 */
[----:B------:R-:W-:Y:S01]  /*2060*/  SHF.R.S32.HI R155, RZ, 0x1f, R154 ;  /* 0x0000001fff9b7819 */ /* 0x000fe2000001149a */
[----:B------:R-:W-:Y:S01]  /*2070*/  VIADD R64, R22, 0xa0 ;  /* 0x000000a016407836 */ /* 0x000fe20000000000 */
[----:B------:R-:W-:Y:S01]  /*2080*/  SHF.L.U64.HI R65, R8, 0x6, R9 ;  /* 0x0000000608417819 */ /* 0x000fe20000010209 */
[----:B------:R-:W-:Y:S01]  /*2090*/  IMAD.IADD R7, R7, 0x1, R3 ;  /* 0x0000000107077824 */ /* 0x000fe200078e0203 */
[----:B----4-:R-:W-:Y:S01]  /*20a0*/  SHF.L.U64.HI R67, R14, 0x6, R15 ;  /* 0x000000060e437819 */ /* 0x010fe2000001020f */
[----:B------:R-:W-:Y:S01]  /*20b0*/  IMAD R3, R10, UR4, RZ ;  /* 0x000000040a037c24 */ /* 0x000fe2000f8e02ff */
[----:B--2---:R-:W-:Y:S01]  /*20c0*/  SHF.L.U64.HI R69, R54, 0x6, R55 ;  /* 0x0000000636457819 */ /* 0x004fe20000010237 */
[----:B---3--:R-:W-:-:S04]  /*20d0*/  IMAD.WIDE.U32 R4, R122, UR4, R6 ;  /* 0x000000047a047c25 */ /* 0x008fc8000f8e0006 */
[----:B------:R-:W-:Y:S01]  /*20e0*/  IMAD R3, R122, UR5, R3 ;  /* 0x000000057a037c24 */ /* 0x000fe2000f8e0203 */
[----:B------:R-:W-:Y:S01]  /*20f0*/  ULDC.64 UR4, c[0x0][0x310] ;  /* 0x0000c40000047ab9 */ /* 0x000fe20000000a00 */
[----:B------:R-:W-:-:S04]  /*2100*/  IMAD.WIDE.U32 R6, R153, R8, R22 ;  /* 0x0000000899067225 */ /* 0x000fc800078e0016 */
[----:B------:R-:W-:Y:S02]  /*2110*/  IMAD.IADD R5, R5, 0x1, R3 ;  /* 0x0000000105057824 */ /* 0x000fe400078e0203 */
[-C--:B------:R-:W-:Y:S02]  /*2120*/  IMAD R28, R164, R54.reuse, RZ ;  /* 0x00000036a41c7224 */ /* 0x080fe400078e02ff */
[----:B------:R-:W-:Y:S02]  /*2130*/  IMAD.MOV.U32 R71, RZ, RZ, 0x20 ;  /* 0x00000020ff477424 */ /* 0x000fe400078e00ff */
[C---:B------:R-:W-:Y:S02]  /*2140*/  IMAD R35, R153.reuse, R55, R28 ;  /* 0x0000003799237224 */ /* 0x040fe400078e021c */
[----:B------:R-:W-:-:S04]  /*2150*/  IMAD.WIDE.U32 R28, R153, R54, R22 ;  /* 0x00000036991c7225 */ /* 0x000fc800078e0016 */
[----:B------:R-:W-:Y:S02]  /*2160*/  IMAD.IADD R29, R35, 0x1, R29 ;  /* 0x00000001231d7824 */ /* 0x000fe400078e021d */
[----:B------:R-:W-:Y:S02]  /*2170*/  IMAD R37, R9, 0x60, RZ ;  /* 0x0000006009257824 */ /* 0x000fe400078e02ff */
[----:B-----5:R-:W-:-:S04]  /*2180*/  IMAD.WIDE.U32 R52, R2, R54, R28 ;  /* 0x0000003602347225 */ /* 0x020fc800078e001c */
[----:B------:R-:W-:Y:S02]  /*2190*/  IMAD.SHL.U32 R66, R8, 0x40, RZ ;  /* 0x0000004008427824 */ /* 0x000fe400078e00ff */
[----:B------:R-:W-:Y:S02]  /*21a0*/  IMAD R75, R15, 0x60, RZ ;  /* 0x000000600f4b7824 */ /* 0x000fe400078e02ff */
[----:B------:R-:W-:Y:S02]  /*21b0*/  IMAD.SHL.U32 R68, R14, 0x40, RZ ;  /* 0x000000400e447824 */ /* 0x000fe400078e00ff */
[----:B------:R-:W-:Y:S02]  /*21c0*/  IMAD.U32 R72, RZ, RZ, UR38 ;  /* 0x00000026ff487e24 */ /* 0x000fe4000f8e00ff */
[----:B------:R-:W-:-:S03]  /*21d0*/  IMAD.SHL.U32 R70, R54, 0x40, RZ ;  /* 0x0000004036467824 */ /* 0x000fc600078e00ff */
[----:B------:R-:W-:Y:S02]  /*21e0*/  LOP3.LUT R72, R72, 0x1, RZ, 0xfc, !PT ;  /* 0x0000000148487812 */ /* 0x000fe400078efcff */
        /* <DEDUP_REMOVED lines=12> */
[----:B------:R-:W-:Y:S01]  /*22b0*/  ISETP.GE.AND P2, PT, R60, UR4, PT ;  /* 0x000000043c007c0c */ /* 0x000fe2000bf46270 */
[----:B------:R-:W-:Y:S01]  /*22c0*/  IMAD R0, R153, R9, R0 ;  /* 0x0000000999007224 */ /* 0x000fe200078e0200 */
[----:B------:R-:W-:Y:S01]  /*22d0*/  ISETP.GE.AND P1, PT, R22, UR4, PT ;  /* 0x0000000416007c0c */ /* 0x000fe2000bf26270 */
[----:B------:R-:W-:Y:S01]  /*22e0*/  IMAD.WIDE.U32 R8, R8, 0x60, RZ ;  /* 0x0000006008087825 */ /* 0x000fe200078e00ff */
[----:B------:R-:W-:Y:S01]  /*22f0*/  SEL R6, RZ, 0xffffffff, P2 ;  /* 0xffffffffff067807 */ /* 0x000fe20001000000 */
[----:B------:R-:W-:Y:S01]  /*2300*/  ULDC.64 UR6, c[0x0][0x330] ;  /* 0x0000cc0000067ab9 */ /* 0x000fe20000000a00 */
[----:B------:R-:W-:Y:S01]  /*2310*/  IADD3.X R0, R59, R7, R0, P0, !PT ;  /* 0x000000073b007210 */ /* 0x000fe200007fe400 */
[----:B------:R-:W-:Y:S01]  /*2320*/  IMAD R7, R10, UR6, RZ ;  /* 0x000000060a077c24 */ /* 0x000fe2000f8e02ff */
[----:B------:R-:W-:Y:S01]  /*2330*/  ISETP.GE.AND P0, PT, R11, UR4, PT ;  /* 0x000000040b007c0c */ /* 0x000fe2000bf06270 */
[----:B------:R-:W-:Y:S01]  /*2340*/  IMAD.SHL.U32 R11, R6, 0x2, RZ ;  /* 0x00000002060b7824 */ /* 0x000fe200078e00ff */
[----:B------:R-:W-:Y:S01]  /*2350*/  SEL R10, RZ, 0x1, P1 ;  /* 0x00000001ff0a7807 */ /* 0x000fe20000800000 */
[C---:B------:R-:W-:Y:S01]  /*2360*/  IMAD R13, R122.reuse, UR7, R7 ;  /* 0x000000077a0d7c24 */ /* 0x040fe2000f8e0207 */
[----:B------:R-:W-:Y:S01]  /*2370*/  ISETP.GE.AND P1, PT, R61, UR4, PT ;  /* 0x000000043d007c0c */ /* 0x000fe2000bf26270 */
[----:B------:R-:W-:Y:S01]  /*2380*/  IMAD.WIDE.U32 R6, R122, UR6, R22 ;  /* 0x000000067a067c25 */ /* 0x000fe2000f8e0016 */
[----:B------:R-:W-:-:S02]  /*2390*/  ISETP.GE.AND P2, PT, R62, UR4, PT ;  /* 0x000000043e007c0c */ /* 0x000fc4000bf46270 */
[----:B------:R-:W-:Y:S01]  /*23a0*/  ISETP.GE.AND P3, PT, R12, UR4, PT ;  /* 0x000000040c007c0c */ /* 0x000fe2000bf66270 */
[----:B------:R-:W-:Y:S01]  /*23b0*/  IMAD.IADD R7, R7, 0x1, R13 ;  /* 0x0000000107077824 */ /* 0x000fe200078e020d */
[----:B------:R-:W-:Y:S01]  /*23c0*/  LOP3.LUT R10, R11, 0x2, R10, 0xe2, !PT ;  /* 0x000000020b0a7812 */ /* 0x000fe200078ee20a */
[----:B------:R-:W-:Y:S01]  /*23d0*/  IMAD.IADD R74, R9, 0x1, R37 ;  /* 0x00000001094a7824 */ /* 0x000fe200078e0225 */
        /* <DEDUP_REMOVED lines=8> */
[----:B------:R-:W-:Y:S01]  /*2460*/  IMAD.WIDE.U32 R20, R153, R14, R22 ;  /* 0x0000000e99147225 */ /* 0x000fe200078e0016 */
[----:B------:R-:W-:-:S02]  /*2470*/  SEL R12, RZ, 0x20, P2 ;  /* 0x00000020ff0c7807 */ /* 0x000fc40001000000 */
[----:B------:R-:W-:Y:S01]  /*2480*/  IADD3 R56, P2, R153, R56, RZ ;  /* 0x0000003899387210 */ /* 0x000fe20007f5e0ff */
[----:B------:R-:W-:Y:S01]  /*2490*/  IMAD R41, R123, UR5, R13 ;  /* 0x000000057b297c24 */ /* 0x000fe2000f8e020d */
[----:B------:R-:W-:Y:S01]  /*24a0*/  LOP3.LUT R11, R12, R10, R11, 0xfe, !PT ;  /* 0x0000000a0c0b7212 */ /* 0x000fe200078efe0b */
[----:B------:R-:W-:Y:S01]  /*24b0*/  IMAD.WIDE.U32 R12, R153, R14, R154 ;  /* 0x0000000e990c7225 */ /* 0x000fe200078e009a */
[----:B------:R-:W-:Y:S02]  /*24c0*/  SEL R10, RZ, 0x40, P0 ;  /* 0x00000040ff0a7807 */ /* 0x000fe40000000000 */
[----:B------:R-:W-:Y:S01]  /*24d0*/  ISETP.GE.AND P0, PT, R22, R73, PT ;  /* 0x000000491600720c */ /* 0x000fe20003f06270 */
[----:B------:R-:W-:Y:S01]  /*24e0*/  IMAD.MOV.U32 R30, RZ, RZ, R20 ;  /* 0x000000ffff1e7224 */ /* 0x000fe200078e0014 */
[----:B------:R-:W-:Y:S01]  /*24f0*/  LOP3.LUT R88, R11, R10, RZ, 0xfc, !PT ;  /* 0x0000000a0b587212 */ /* 0x000fe200078efcff */
[----:B------:R-:W-:Y:S01]  /*2500*/  IMAD R10, R164, R14, RZ ;  /* 0x0000000ea40a7224 */ /* 0x000fe200078e02ff */
[----:B------:R-:W-:Y:S01]  /*2510*/  SEL R33, R73, RZ, P0 ;  /* 0x000000ff49217207 */ /* 0x000fe20000000000 */
[----:B------:R-:W-:Y:S01]  /*2520*/  IMAD.WIDE.U32 R6, R123, UR4, R6 ;  /* 0x000000047b067c25 */ /* 0x000fe2000f8e0006 */
[----:B------:R-:W-:Y:S01]  /*2530*/  LOP3.LUT P1, RZ, R223, 0x4, RZ, 0xc0, !PT ;  /* 0x00000004dfff7812 */ /* 0x000fe2000782c0ff */
[----:B------:R-:W-:Y:S01]  /*2540*/  ULDC UR4, c[0x0][0x2f4] ;  /* 0x0000bd0000047ab9 */ /* 0x000fe20000000800 */
[----:B------:R-:W-:Y:S01]  /*2550*/  SEL R87, RZ, 0xffffff80, P3 ;  /* 0xffffff80ff577807 */ /* 0x000fe20001800000 */
[----:B------:R-:W-:Y:S01]  /*2560*/  IMAD R31, R153, R15, R10 ;  /* 0x0000000f991f7224 */ /* 0x000fe200078e020a */
[----:B------:R-:W-:Y:S01]  /*2570*/  SEL R71, R71, 0xffffffe0, !P1 ;  /* 0xffffffe047477807 */ /* 0x000fe20004800000 */
[----:B------:R-:W-:Y:S01]  /*2580*/  IMAD.WIDE.U32 R10, R153, R54, R154 ;  /* 0x00000036990a7225 */ /* 0x000fe200078e009a */
[----:B------:R-:W-:-:S02]  /*2590*/  LOP3.LUT R87, R88, 0x80, R87, 0xc8, !PT ;  /* 0x0000008058577812 */ /* 0x000fc400078ec857 */
[C---:B------:R-:W-:Y:S01]  /*25a0*/  ISETP.GE.AND P1, PT, R22.reuse, UR4, PT ;  /* 0x0000000416007c0c */ /* 0x040fe2000bf26270 */
[----:B------:R-:W-:Y:S01]  /*25b0*/  IMAD.IADD R33, R22, 0x1, R33 ;  /* 0x0000000116217824 */ /* 0x000fe200078e0221 */
[----:B------:R-:W-:Y:S01]  /*25c0*/  LOP3.LUT R88, R88, 0x40, RZ, 0xc0, !PT ;  /* 0x0000004058587812 */ /* 0x000fe200078ec0ff */
[----:B------:R-:W-:Y:S02]  /*25d0*/  IMAD.IADD R13, R13, 0x1, R31 ;  /* 0x000000010d0d7824 */ /* 0x000fe400078e021f */
[----:B------:R-:W-:Y:S01]  /*25e0*/  IMAD.IADD R31, R31, 0x1, R21 ;  /* 0x000000011f1f7824 */ /* 0x000fe200078e0215 */
[----:B------:R-:W-:Y:S01]  /*25f0*/  SHF.R.S32.HI R32, RZ, 0x1f, R33 ;  /* 0x0000001fff207819 */ /* 0x000fe20000011421 */
[----:B------:R-:W-:Y:S01]  /*2600*/  IMAD.IADD R21, R11, 0x1, R35 ;  /* 0x000000010b157824 */ /* 0x000fe200078e0223 */
[----:B------:R-:W-:Y:S01]  /*2610*/  SHF.R.S32.HI R35, RZ, 0x1f, R2 ;  /* 0x0000001fff237819 */ /* 0x000fe20000011402 */
[----:B------:R-:W-:Y:S01]  /*2620*/  IMAD.MOV.U32 R20, RZ, RZ, R10 ;  /* 0x000000ffff147224 */ /* 0x000fe200078e000a */
[----:B------:R-:W-:Y:S01]  /*2630*/  LEA.HI R33, R32, R33, RZ, 0x3 ;  /* 0x0000002120217211 */ /* 0x000fe200078f18ff */
[----:B------:R-:W-:Y:S01]  /*2640*/  IMAD.X R57, R164, 0x1, R43, P2 ;  /* 0x00000001a4397824 */ /* 0x000fe200010e062b */
[----:B------:R-:W-:Y:S01]  /*2650*/  ISETP.GE.AND P2, PT, R60, UR4, PT ;  /* 0x000000043c007c0c */ /* 0x000fe2000bf46270 */
[C---:B------:R-:W-:Y:S01]  /*2660*/  IMAD R10, R35.reuse, R14, RZ ;  /* 0x0000000e230a7224 */ /* 0x040fe200078e02ff */
[--C-:B------:R-:W-:Y:S01]  /*2670*/  LOP3.LUT R28, R166, 0x38, R33.reuse, 0xf8, !PT ;  /* 0x00000038a61c7812 */ /* 0x100fe200078ef821 */
[----:B------:R-:W-:Y:S01]  /*2680*/  IMAD R35, R35, R54, RZ ;  /* 0x0000003623237224 */ /* 0x000fe200078e02ff */
[----:B------:R-:W-:Y:S01]  /*2690*/  LOP3.LUT R29, R172, 0x38, R33, 0xf8, !PT ;  /* 0x00000038ac1d7812 */ /* 0x000fe200078ef821 */
[----:B------:R-:W-:Y:S01]  /*26a0*/  IMAD R39, R2, R15, R10 ;  /* 0x0000000f02277224 */ /* 0x000fe200078e020a */
[----:B------:R-:W-:Y:S01]  /*26b0*/  LOP3.LUT R28, R28, R173, RZ, 0x3c, !PT ;  /* 0x000000ad1c1c7212 */ /* 0x000fe200078e3cff */
[----:B------:R-:W-:Y:S01]  /*26c0*/  IMAD.WIDE.U32 R10, R2, R14, R12 ;  /* 0x0000000e020a7225 */ /* 0x000fe200078e000c */
[----:B------:R-:W-:-:S02]  /*26d0*/  LOP3.LUT R82, R33, 0xfffffff8, RZ, 0xc0, !PT ;  /* 0xfffffff821527812 */ /* 0x000fc400078ec0ff */
[----:B------:R-:W-:Y:S01]  /*26e0*/  SHF.R.S32.HI R81, RZ, 0x3, R33 ;  /* 0x00000003ff517819 */ /* 0x000fe20000011421 */
[C---:B------:R-:W-:Y:S01]  /*26f0*/  IMAD.WIDE.U32 R12, R2.reuse, R14, R30 ;  /* 0x0000000e020c7225 */ /* 0x040fe200078e001e */
[----:B------:R-:W-:Y:S02]  /*2700*/  LOP3.LUT R30, R29, R174, RZ, 0x3c, !PT ;  /* 0x000000ae1d1e7212 */ /* 0x000fe400078e3cff */
[----:B------:R-:W-:Y:S01]  /*2710*/  SHF.R.S32.HI R83, RZ, 0x1f, R82 ;  /* 0x0000001fff537819 */ /* 0x000fe20000011452 */
[C---:B------:R-:W-:Y:S02]  /*2720*/  IMAD R35, R2.reuse, R55, R35 ;  /* 0x0000003702237224 */ /* 0x040fe400078e0223 */
[----:B------:R-:W-:Y:S02]  /*2730*/  IMAD R31, R55, 0x60, RZ ;  /* 0x00000060371f7824 */ /* 0x000fe400078e02ff */
[----:B------:R-:W-:-:S04]  /*2740*/  IMAD.WIDE.U32 R20, R2, R54, R20 ;  /* 0x0000003602147225 */ /* 0x000fc800078e0014 */
[----:B------:R-:W-:-:S04]  /*2750*/  IMAD.WIDE.U32 R14, R14, 0x60, RZ ;  /* 0x000000600e0e7825 */ /* 0x000fc800078e00ff */
[----:B------:R-:W-:-:S04]  /*2760*/  IMAD.WIDE.U32 R54, R54, 0x60, RZ ;  /* 0x0000006036367825 */ /* 0x000fc800078e00ff */
[----:B------:R-:W-:Y:S02]  /*2770*/  IMAD.SHL.U32 R73, R73, 0x2, RZ ;  /* 0x0000000249497824 */ /* 0x000fe400078e00ff */
        /* <DEDUP_REMOVED lines=8> */
[----:B------:R-:W-:-:S07]  /*2800*/  IMAD.IADD R86, R7, 0x1, R41 ;  /* 0x0000000107567824 */ /* 0x000fce00078e0229 */
.L_x_3631:
        /* <DEDUP_REMOVED lines=10> */
[----:B------:R-:W-:Y:S01]  /*28b0*/  IMAD R98, R152, 0x1800, R159 ;  /* 0x0000180098627824 */ /* 0x000fe200078e029f */
[----:B------:R-:W-:Y:S01]  /*28c0*/  IADD3 R30, P5, R3, R94, RZ ;  /* 0x0000005e031e7210 */ /* 0x000fe20007fbe0ff */
[----:B------:R-:W-:Y:S02]  /*28d0*/  IMAD.IADD R99, R95, 0x1, R29 ;  /* 0x000000015f637824 */ /* 0x000fe400078e021d */
[----:B------:R-:W-:Y:S02]  /*28e0*/  IMAD.IADD R29, R159, 0x1, R71 ;  /* 0x000000019f1d7824 */ /* 0x000fe400078e0247 */
[----:B------:R-:W-:Y:S01]  /*28f0*/  IMAD.X R31, R99, 0x1, R0, P5 ;  /* 0x00000001631f7824 */ /* 0x000fe200028e0600 */
[----:B------:R-:W-:Y:S01]  /*2900*/  IADD3.X R28, R0, R99, R65, P3, P4 ;  /* 0x00000063001c7210 */ /* 0x000fe20001fe8441 */
[----:B------:R-:W-:Y:S01]  /*2910*/  IMAD R96, R152, 0x1800, R29 ;  /* 0x0000180098607824 */ /* 0x000fe200078e021d */
[-C--:B0-----:R-:W-:Y:S01]  /*2920*/  LEA R36, P3, R26, R92.reuse, 0x1 ;  /* 0x0000005c1a247211 */ /* 0x081fe200078608ff */
[--C-:B------:R-:W-:Y:S01]  /*2930*/  IMAD R98, R98, 0x2, R19.reuse ;  /* 0x0000000262627824 */ /* 0x100fe200078e0213 */
[----:B------:R-:W-:Y:S01]  /*2940*/  LEA R38, P5, R30, R92, 0x1 ;  /* 0x0000005c1e267211 */ /* 0x000fe200078a08ff */
[----:B------:R-:W-:Y:S01]  /*2950*/  IMAD R96, R96, 0x2, R19 ;  /* 0x0000000260607824 */ /* 0x000fe200078e0213 */
[----:B------:R-:W-:Y:S01]  /*2960*/  LEA.HI.X R37, R26, R93, R28, 0x1, P3 ;  /* 0x0000005d1a257211 */ /* 0x000fe200018f0c1c */
[----:B------:R-:W-:Y:S01]  /*2970*/  IMAD.MOV.U32 R26, RZ, RZ, R41 ;  /* 0x000000ffff1a7224 */ /* 0x000fe200078e0029 */
[----:B-1----:R-:W-:-:S02]  /*2980*/  ISETP.GE.AND P3, PT, R97, 0x1, PT ;  /* 0x000000016100780c */ /* 0x002fc40003f66270 */
        /* <DEDUP_REMOVED lines=45> */
.L_x_3588:
[----:B------:R-:W-:Y:S05]  /*2c60*/  BSYNC B1 ;  /* 0x0000000000017941 */ /* 0x000fea0003800000 */
.L_x_3587:
        /* <DEDUP_REMOVED lines=28> */
.L_x_3590:
[----:B------:R-:W-:Y:S05]  /*2e30*/  BSYNC B1 ;  /* 0x0000000000017941 */ /* 0x000fea0003800000 */
.L_x_3589:
        /* <DEDUP_REMOVED lines=17> */
[--C-:B------:R-:W-:Y:S01]  /*2f50*/  PRMT R93, R93, 0x5410, R92.reuse ;  /* 0x000054105d5d7816 */ /* 0x100fe2000000005c */
        /* <DEDUP_REMOVED lines=15> */
.L_x_3591:
[----:B------:R-:W-:Y:S01]  /*3050*/  IMAD R89, R152, 0x8, R144 ;  /* 0x0000000898597824 */ /* 0x000fe200078e0290 */
[----:B------:R-:W-:Y:S01]  /*3060*/  SHF.L.U32 R100, R157, 0x1f, RZ ;  /* 0x0000001f9d647819 */ /* 0x000fe200000006ff */
[----:B------:R-:W-:Y:S03]  /*3070*/  BSSY B1, `(.L_x_3592) ;  /* 0x0000003000017945 */ /* 0x000fe60003800000 */
[----:B------:R-:W0:Y:S02]  /*3080*/  SYNCS.PHASECHK.TRANS64.TRYWAIT P6, [R89+URZ+0x32490], R100 ;  /* 0x03249064590075a7 */ /* 0x000e2400080c017f */
[----:B0-----:R-:W-:Y:S05]  /*3090*/  @!P6 BRA `(.L_x_3593) ;  /* 0x00000348008ce947 */ /* 0x001fea0003800000 */
.L_x_3965:
[----:B------:R-:W-:Y:S05]  /*30a0*/  BSYNC B1 ;  /* 0x0000000000017941 */ /* 0x000fea0003800000 */
.L_x_3592:
        /* <DEDUP_REMOVED lines=14> */
[C---:B------:R-:W-:Y:S02]  /*3190*/  PRMT R99, R101.reuse, 0x5410, R99 ;  /* 0x0000541065637816 */ /* 0x040fe40000000063 */
        /* <DEDUP_REMOVED lines=39> */
.L_x_3599:
[----:B------:R-:W-:Y:S05]  /*3410*/  BSYNC B3 ;  /* 0x0000000000037941 */ /* 0x000fea0003800000 */
.L_x_3598:
[----:B--2---:R1:W-:Y:S02]  /*3420*/  STG.E.128 desc[UR42][R38.64], R28 ;  /* 0x0000001c26007986 */ /* 0x0043e4000c101d2a */
.L_x_3597:
[----:B------:R-:W-:Y:S05]  /*3430*/  BSYNC B2 ;  /* 0x0000000000027941 */ /* 0x000fea0003800000 */
.L_x_3596:
        /* <DEDUP_REMOVED lines=31> */
[----:B------:R-:W-:Y:S02]  /*3630*/  IMAD.U32 R29, R28, 0x10000, RZ ;  /* 0x000100001c1d7824 */ /* 0x000fe400078e00ff */
[----:B------:R-:W-:Y:S01]  /*3640*/  FFMA.FTZ R31, R44, R51, -R31 ;  /* 0x000000332c1f7223 */ /* 0x000fe2000001081f */
[----:B------:R-:W-:Y:S01]  /*3650*/  LOP3.LUT R28, R28, 0xffff0000, RZ, 0xc0, !PT ;  /* 0xffff00001c1c7812 */ /* 0x000fe200078ec0ff */
[----:B------:R-:W-:Y:S01]  /*3660*/  FFMA.FTZ R44, R44, R103, R45 ;  /* 0x000000672c2c7223 */ /* 0x000fe2000001002d */
[C---:B------:R-:W-:Y:S01]  /*3670*/  FMUL.FTZ R45, R47.reuse, R102 ;  /* 0x000000662f2d7220 */ /* 0x040fe20000410000 */
[-C--:B------:R-:W-:Y:S01]  /*3680*/  FMUL.FTZ R47, R47, R50.reuse ;  /* 0x000000322f2f7220 */ /* 0x080fe20000410000 */
[C---:B------:R-:W-:Y:S01]  /*3690*/  FFMA.FTZ R105, R30.reuse, R49, -R105 ;  /* 0x000000311e697223 */ /* 0x040fe20000010869 */
[----:B------:R-:W-:Y:S01]  /*36a0*/  FFMA.FTZ R104, R30, R101, R104 ;  /* 0x000000651e687223 */ /* 0x000fe20000010068 */
[----:B------:R-:W-:Y:S01]  /*36b0*/  FMUL.FTZ R30, R28, R99 ;  /* 0x000000631c1e7220 */ /* 0x000fe20000410000 */
[----:B------:R-:W-:Y:S01]  /*36c0*/  FFMA.FTZ R45, R46, R50, -R45 ;  /* 0x000000322e2d7223 */ /* 0x000fe2000001082d */
[----:B------:R-:W-:Y:S01]  /*36d0*/  FMUL.FTZ R28, R28, R48 ;  /* 0x000000301c1c7220 */ /* 0x000fe20000410000 */
[----:B------:R-:W-:Y:S01]  /*36e0*/  FFMA.FTZ R46, R46, R102, R47 ;  /* 0x000000662e2e7223 */ /* 0x000fe2000001002f */
[C---:B------:R-:W-:Y:S01]  /*36f0*/  FFMA.FTZ R30, R29.reuse, R48, -R30 ;  /* 0x000000301d1e7223 */ /* 0x040fe2000001081e */
[----:B------:R-:W-:Y:S01]  /*3700*/  F2FP.BF16.F32.PACK_AB R104, R104, R105 ;  /* 0x000000696868723e */ /* 0x000fe200000010ff */
[----:B------:R-:W-:Y:S01]  /*3710*/  FFMA.FTZ R29, R29, R99, R28 ;  /* 0x000000631d1d7223 */ /* 0x000fe2000001001c */
[----:B------:R-:W-:-:S02]  /*3720*/  F2FP.BF16.F32.PACK_AB R44, R44, R31 ;  /* 0x0000001f2c2c723e */ /* 0x000fc400000010ff */
[----:B------:R-:W-:Y:S02]  /*3730*/  F2FP.BF16.F32.PACK_AB R45, R46, R45 ;  /* 0x0000002d2e2d723e */ /* 0x000fe400000010ff */
[----:B------:R-:W-:Y:S01]  /*3740*/  F2FP.BF16.F32.PACK_AB R28, R29, R30 ;  /* 0x0000001e1d1c723e */ /* 0x000fe200000010ff */
[----:B------:R-:W-:Y:S02]  /*3750*/  IMAD.MOV.U32 R30, RZ, RZ, R44 ;  /* 0x000000ffff1e7224 */ /* 0x000fe400078e002c */
[----:B------:R-:W-:Y:S02]  /*3760*/  IMAD.MOV.U32 R31, RZ, RZ, R45 ;  /* 0x000000ffff1f7224 */ /* 0x000fe400078e002d */
[----:B------:R-:W-:-:S07]  /*3770*/  IMAD.MOV.U32 R29, RZ, RZ, R104 ;  /* 0x000000ffff1d7224 */ /* 0x000fce00078e0068 */
.L_x_3601:
[----:B------:R-:W-:Y:S05]  /*3780*/  BSYNC B2 ;  /* 0x0000000000027941 */ /* 0x000fea0003800000 */
.L_x_3600:
[----:B--2---:R2:W-:Y:S02]  /*3790*/  STG.E.128 desc[UR42][R38.64+0x40], R28 ;  /* 0x0000401c26007986 */ /* 0x0045e4000c101d2a */
.L_x_3595:
[----:B------:R-:W-:Y:S05]  /*37a0*/  BSYNC B1 ;  /* 0x0000000000017941 */ /* 0x000fea0003800000 */
.L_x_3594:
        /* <DEDUP_REMOVED lines=53> */
.L_x_3606:
[----:B------:R-:W-:Y:S05]  /*3b00*/  BSYNC B2 ;  /* 0x0000000000027941 */ /* 0x000fea0003800000 */
.L_x_3605:
[----:B--2---:R3:W-:Y:S02]  /*3b10*/  STG.E.128 desc[UR42][R36.64], R28 ;  /* 0x0000001c24007986 */ /* 0x0047e4000c101d2a */
.L_x_3604:
[----:B------:R-:W-:Y:S05]  /*3b20*/  BSYNC B1 ;  /* 0x0000000000017941 */ /* 0x000fea0003800000 */
.L_x_3603:
        /* <DEDUP_REMOVED lines=51> */
.L_x_3608:
[----:B------:R-:W-:Y:S05]  /*3e60*/  BSYNC B1 ;  /* 0x0000000000017941 */ /* 0x000fea0003800000 */
.L_x_3607:
[----:B--2---:R4:W-:Y:S01]  /*3e70*/  STG.E.128 desc[UR42][R36.64+0x40], R28 ;  /* 0x0000401c24007986 */ /* 0x0049e2000c101d2a */
[----:B------:R-:W-:Y:S05]  /*3e80*/  BRA `(.L_x_3602) ;  /* 0x0000001400b47947 */ /* 0x000fea0003800000 */
.L_x_3586:
        /* <DEDUP_REMOVED lines=30> */
[----:B-1----:R-:W-:-:S04]  /*4070*/  @!P3 LEA R44, P4, R42, R40, 0x1 ;  /* 0x000000282a2cb211 */ /* 0x002fc800078808ff */
[----:B------:R-:W-:Y:S01]  /*4080*/  @!P3 LEA.HI.X R45, R42, R41, R43, 0x1, P4 ;  /* 0x000000292a2db211 */ /* 0x000fe200020f0c2b */
[----:B------:R2:W4:Y:S01]  /*4090*/  @!P3 LDG.E.128 R36, desc[UR42][R46.64] ;  /* 0x0000002a2e24b981 */ /* 0x000522000c1e1d00 */
[----:B------:R-:W-:Y:S02]  /*40a0*/  CS2R R42, SRZ ;  /* 0x00000000002a7805 */ /* 0x000fe4000001ff00 */
        /* <DEDUP_REMOVED lines=38> */
.L_x_3609:
        /* <DEDUP_REMOVED lines=9> */
.L_x_3966:
[----:B------:R-:W-:Y:S05]  /*43a0*/  BSYNC B1 ;  /* 0x0000000000017941 */ /* 0x000fea0003800000 */
.L_x_3610:
        /* <DEDUP_REMOVED lines=11> */
[----:B------:R-:W-:Y:S01]  /*4460*/  LEA.HI R44, R45, R44, RZ, 0x4 ;  /* 0x0000002c2d2c7211 */ /* 0x000fe200078f20ff */
[----:B------:R-:W-:Y:S01]  /*4470*/  IMAD R45, R152, 0x1800, R84 ;  /* 0x00001800982d7824 */ /* 0x000fe200078e0254 */
[----:B------:R-:W-:Y:S02]  /*4480*/  IADD3.X R106, R59, R108, R83, P5, P6 ;  /* 0x0000006c3b6a7210 */ /* 0x000fe40002fec453 */
[----:B------:R-:W-:Y:S01]  /*4490*/  LEA.HI.SX32 R44, R44, R81, 0x1c ;  /* 0x000000512c2c7211 */ /* 0x000fe200078fe2ff */
[----:B------:R-:W-:-:S04]  /*44a0*/  IMAD R45, R45, 0x2, R144 ;  /* 0x000000022d2d7824 */ /* 0x000fc800078e0290 */
        /* <DEDUP_REMOVED lines=25> */
[----:B------:R-:W-:Y:S01]  /*4640*/  SHF.R.U64 R118, R30, 0x10, R31 ;  /* 0x000000101e767819 */ /* 0x000fe2000000121f */
[C---:B------:R-:W-:Y:S01]  /*4650*/  IMAD.U32 R30, R45.reuse, 0x10000, RZ ;  /* 0x000100002d1e7824 */ /* 0x040fe200078e00ff */
[----:B------:R-:W-:Y:S01]  /*4660*/  LOP3.LUT R31, R45, 0xffff0000, RZ, 0xc0, !PT ;  /* 0xffff00002d1f7812 */ /* 0x000fe200078ec0ff */
[----:B------:R-:W-:Y:S01]  /*4670*/  FMUL.FTZ R127, R35, R123 ;  /* 0x0000007b237f7220 */ /* 0x000fe20000410000 */
[----:B------:R-:W-:Y:S01]  /*4680*/  LOP3.LUT R45, R49, 0xffff0000, RZ, 0xc0, !PT ;  /* 0xffff0000312d7812 */ /* 0x000fe200078ec0ff */
[-C--:B------:R-:W-:Y:S01]  /*4690*/  FMUL.FTZ R129, R35, R117.reuse ;  /* 0x0000007523817220 */ /* 0x080fe20000410000 */
[----:B------:R-:W-:Y:S01]  /*46a0*/  LOP3.LUT R122, R122, 0xffff0000, RZ, 0xc0, !PT ;  /* 0xffff00007a7a7812 */ /* 0x000fe200078ec0ff */
[----:B------:R-:W-:Y:S01]  /*46b0*/  FFMA.FTZ R127, R30, R117, -R127 ;  /* 0x000000751e7f7223 */ /* 0x000fe2000001087f */
[----:B------:R-:W-:Y:S01]  /*46c0*/  PRMT R125, R126, 0x5410, R125 ;  /* 0x000054107e7d7816 */ /* 0x000fe2000000007d */
[----:B------:R-:W-:Y:S01]  /*46d0*/  FFMA.FTZ R129, R30, R123, R129 ;  /* 0x0000007b1e817223 */ /* 0x000fe20000010081 */
[----:B------:R-:W-:Y:S01]  /*46e0*/  LOP3.LUT R116, R116, 0xffff0000, RZ, 0xc0, !PT ;  /* 0xffff000074747812 */ /* 0x000fe200078ec0ff */
[----:B------:R-:W-:Y:S01]  /*46f0*/  FMUL.FTZ R126, R45, R122 ;  /* 0x0000007a2d7e7220 */ /* 0x000fe20000410000 */
[----:B------:R-:W-:Y:S01]  /*4700*/  IMAD.U32 R49, R51, 0x10000, RZ ;  /* 0x0001000033317824 */ /* 0x000fe200078e00ff */
[----:B------:R-:W-:Y:S01]  /*4710*/  SHF.R.U64 R120, R32, 0x10, R33 ;  /* 0x0000001020787819 */ /* 0x000fe20000001221 */
[----:B------:R-:W-:-:S02]  /*4720*/  IMAD.U32 R35, R125, 0x10000, RZ ;  /* 0x000100007d237824 */ /* 0x000fc400078e00ff */
[-C--:B------:R-:W-:Y:S01]  /*4730*/  FMUL.FTZ R130, R45, R116.reuse ;  /* 0x000000742d827220 */ /* 0x080fe20000410000 */
[----:B------:R-:W-:Y:S02]  /*4740*/  IMAD.U32 R30, R119, 0x10000, RZ ;  /* 0x00010000771e7824 */ /* 0x000fe400078e00ff */
[----:B------:R-:W-:Y:S01]  /*4750*/  FFMA.FTZ R128, R31, R116, -R126 ;  /* 0x000000741f807223 */ /* 0x000fe2000001087e */
[----:B------:R-:W-:Y:S01]  /*4760*/  IMAD.U32 R32, R47, 0x10000, RZ ;  /* 0x000100002f207824 */ /* 0x000fe200078e00ff */
[----:B------:R-:W-:Y:S01]  /*4770*/  LOP3.LUT R51, R51, 0xffff0000, RZ, 0xc0, !PT ;  /* 0xffff000033337812 */ /* 0x000fe200078ec0ff */
[-C--:B------:R-:W-:Y:S01]  /*4780*/  FMUL.FTZ R45, R49, R35.reuse ;  /* 0x00000023312d7220 */ /* 0x080fe20000410000 */
[----:B------:R-:W-:Y:S01]  /*4790*/  LOP3.LUT R126, R125, 0xffff0000, RZ, 0xc0, !PT ;  /* 0xffff00007d7e7812 */ /* 0x000fe200078ec0ff */
[----:B------:R-:W-:Y:S01]  /*47a0*/  FMUL.FTZ R132, R49, R30 ;  /* 0x0000001e31847220 */ /* 0x000fe20000410000 */
[----:B------:R-:W-:Y:S01]  /*47b0*/  LOP3.LUT R116, R119, 0xffff0000, RZ, 0xc0, !PT ;  /* 0xffff000077747812 */ /* 0x000fe200078ec0ff */
[----:B------:R-:W-:Y:S01]  /*47c0*/  FFMA.FTZ R130, R31, R122, R130 ;  /* 0x0000007a1f827223 */ /* 0x000fe20000010082 */
[----:B------:R-:W-:Y:S01]  /*47d0*/  PRMT R120, R110, 0x5432, R120 ;  /* 0x000054326e787816 */ /* 0x000fe20000000078 */
[C---:B------:R-:W-:Y:S01]  /*47e0*/  FFMA.FTZ R117, R32.reuse, R30, -R45 ;  /* 0x0000001e20757223 */ /* 0x040fe2000001082d */
[----:B------:R-:W-:Y:S01]  /*47f0*/  LOP3.LUT R33, R47, 0xffff0000, RZ, 0xc0, !PT ;  /* 0xffff00002f217812 */ /* 0x000fe200078ec0ff */
[----:B------:R-:W-:Y:S01]  /*4800*/  FFMA.FTZ R132, R32, R35, R132 ;  /* 0x0000002320847223 */ /* 0x000fe20000010084 */
[----:B------:R-:W-:Y:S01]  /*4810*/  LOP3.LUT R48, R48, 0xffff0000, RZ, 0xc0, !PT ;  /* 0xffff000030307812 */ /* 0x000fe200078ec0ff */
[C---:B------:R-:W-:Y:S01]  /*4820*/  FMUL.FTZ R32, R51.reuse, R126 ;  /* 0x0000007e33207220 */ /* 0x040fe20000410000 */
[-C--:B------:R-:W-:Y:S01]  /*4830*/  FMUL.FTZ R122, R51, R116.reuse ;  /* 0x00000074337a7220 */ /* 0x080fe20000410000 */
[C---:B------:R-:W-:Y:S01]  /*4840*/  LOP3.LUT R35, R120.reuse, 0xffff0000, RZ, 0xc0, !PT ;  /* 0xffff000078237812 */ /* 0x040fe200078ec0ff */
[----:B------:R-:W-:Y:S01]  /*4850*/  IMAD.U32 R31, R120, 0x10000, RZ ;  /* 0x00010000781f7824 */ /* 0x000fe200078e00ff */
[----:B------:R-:W-:Y:S01]  /*4860*/  LOP3.LUT R44, R44, 0xffff0000, RZ, 0xc0, !PT ;  /* 0xffff00002c2c7812 */ /* 0x000fe200078ec0ff */
[C---:B------:R-:W-:Y:S01]  /*4870*/  IMAD.U32 R30, R115.reuse, 0x10000, RZ ;  /* 0x00010000731e7824 */ /* 0x040fe200078e00ff */
[----:B------:R-:W-:Y:S01]  /*4880*/  LOP3.LUT R115, R115, 0xffff0000, RZ, 0xc0, !PT ;  /* 0xffff000073737812 */ /* 0x000fe200078ec0ff */
[C---:B------:R-:W-:Y:S01]  /*4890*/  FFMA.FTZ R116, R33.reuse, R116, -R32 ;  /* 0x0000007421747223 */ /* 0x040fe20000010820 */
[----:B------:R-:W-:Y:S01]  /*48a0*/  FFMA.FTZ R51, R33, R126, R122 ;  /* 0x0000007e21337223 */ /* 0x000fe2000001007a */
[----:B------:R-:W-:Y:S01]  /*48b0*/  FMUL.FTZ R32, R34, R31 ;  /* 0x0000001f22207220 */ /* 0x000fe20000410000 */
[----:B------:R-:W-:Y:S01]  /*48c0*/  FMUL.FTZ R33, R48, R35 ;  /* 0x0000002330217220 */ /* 0x000fe20000410000 */
[----:B------:R-:W-:Y:S01]  /*48d0*/  PRMT R124, R109, 0x5432, R124 ;  /* 0x000054326d7c7816 */ /* 0x000fe2000000007c */
[----:B------:R-:W-:Y:S01]  /*48e0*/  FMUL.FTZ R34, R34, R30 ;  /* 0x0000001e22227220 */ /* 0x000fe20000410000 */
[----:B------:R-:W-:Y:S01]  /*48f0*/  PRMT R118, R105, 0x5432, R118 ;  /* 0x0000543269767816 */ /* 0x000fe20000000076 */
[----:B------:R-:W-:Y:S01]  /*4900*/  FMUL.FTZ R45, R48, R115 ;  /* 0x00000073302d7220 */ /* 0x000fe20000410000 */
[----:B------:R-:W-:-:S02]  /*4910*/  IMAD.U32 R47, R50, 0x10000, RZ ;  /* 0x00010000322f7824 */ /* 0x000fc400078e00ff */
[----:B------:R-:W-:Y:S01]  /*4920*/  FFMA.FTZ R115, R44, R115, -R33 ;  /* 0x000000732c737223 */ /* 0x000fe20000010821 */
[----:B------:R-:W-:Y:S01]  /*4930*/  LOP3.LUT R50, R50, 0xffff0000, RZ, 0xc0, !PT ;  /* 0xffff000032327812 */ /* 0x000fe200078ec0ff */
[C---:B------:R-:W-:Y:S01]  /*4940*/  FFMA.FTZ R32, R29.reuse, R30, -R32 ;  /* 0x0000001e1d207223 */ /* 0x040fe20000010820 */
[----:B------:R-:W-:Y:S01]  /*4950*/  FFMA.FTZ R34, R29, R31, R34 ;  /* 0x0000001f1d227223 */ /* 0x000fe20000010022 */
[C---:B------:R-:W-:Y:S01]  /*4960*/  LOP3.LUT R33, R124.reuse, 0xffff0000, RZ, 0xc0, !PT ;  /* 0xffff00007c217812 */ /* 0x040fe200078ec0ff */
[----:B------:R-:W-:Y:S01]  /*4970*/  IMAD.U32 R30, R124, 0x10000, RZ ;  /* 0x000100007c1e7824 */ /* 0x000fe200078e00ff */
[C---:B------:R-:W-:Y:S01]  /*4980*/  LOP3.LUT R31, R118.reuse, 0xffff0000, RZ, 0xc0, !PT ;  /* 0xffff0000761f7812 */ /* 0x040fe200078ec0ff */
[----:B------:R-:W-:Y:S02]  /*4990*/  IMAD.U32 R29, R118, 0x10000, RZ ;  /* 0x00010000761d7824 */ /* 0x000fe400078e00ff */
[----:B------:R-:W-:Y:S01]  /*49a0*/  FFMA.FTZ R45, R44, R35, R45 ;  /* 0x000000232c2d7223 */ /* 0x000fe2000001002d */
[----:B------:R-:W-:Y:S01]  /*49b0*/  LOP3.LUT R46, R46, 0xffff0000, RZ, 0xc0, !PT ;  /* 0xffff00002e2e7812 */ /* 0x000fe200078ec0ff */
[CC--:B------:R-:W-:Y:S01]  /*49c0*/  FMUL.FTZ R35, R47.reuse, R30.reuse ;  /* 0x0000001e2f237220 */ /* 0x0c0fe20000410000 */
[C---:B------:R-:W-:Y:S01]  /*49d0*/  FMUL.FTZ R49, R50.reuse, R33 ;  /* 0x0000002132317220 */ /* 0x040fe20000410000 */
[----:B------:R-:W-:Y:S01]  /*49e0*/  FMUL.FTZ R47, R47, R29 ;  /* 0x0000001d2f2f7220 */ /* 0x000fe20000410000 */
[----:B------:R-:W-:Y:S01]  /*49f0*/  FMUL.FTZ R50, R50, R31 ;  /* 0x0000001f32327220 */ /* 0x000fe20000410000 */
[----:B------:R-:W-:Y:S01]  /*4a00*/  FFMA.FTZ R35, R28, R29, -R35 ;  /* 0x0000001d1c237223 */ /* 0x000fe20000010823 */
[----:B------:R-:W-:Y:S01]  /*4a10*/  F2FP.BF16.F32.PACK_AB R127, R128, R127 ;  /* 0x0000007f807f723e */ /* 0x000fe200000010ff */
[----:B------:R-:W-:Y:S01]  /*4a20*/  FFMA.FTZ R47, R28, R30, R47 ;  /* 0x0000001e1c2f7223 */ /* 0x000fe2000001002f */
[C---:B------:R-:W-:Y:S01]  /*4a30*/  FFMA.FTZ R50, R46.reuse, R33, R50 ;  /* 0x000000212e327223 */ /* 0x040fe20000010032 */
[----:B------:R-:W-:Y:S01]  /*4a40*/  FFMA.FTZ R28, R46, R31, -R49 ;  /* 0x0000001f2e1c7223 */ /* 0x000fe20000010831 */
[----:B------:R-:W-:-:S02]  /*4a50*/  F2FP.BF16.F32.PACK_AB R116, R116, R117 ;  /* 0x000000757474723e */ /* 0x000fc400000010ff */
[----:B------:R-:W-:Y:S01]  /*4a60*/  F2FP.BF16.F32.PACK_AB R48, R45, R34 ;  /* 0x000000222d30723e */ /* 0x000fe200000010ff */
[----:B------:R-:W-:Y:S01]  /*4a70*/  IMAD.MOV.U32 R45, RZ, RZ, R127 ;  /* 0x000000ffff2d7224 */ /* 0x000fe200078e007f */
[----:B------:R-:W-:Y:S01]  /*4a80*/  F2FP.BF16.F32.PACK_AB R50, R50, R47 ;  /* 0x0000002f3232723e */ /* 0x000fe200000010ff */
[----:B------:R-:W-:Y:S01]  /*4a90*/  IMAD.MOV.U32 R47, RZ, RZ, R116 ;  /* 0x000000ffff2f7224 */ /* 0x000fe200078e0074 */
[----:B------:R-:W-:Y:S02]  /*4aa0*/  F2FP.BF16.F32.PACK_AB R49, R130, R129 ;  /* 0x000000818231723e */ /* 0x000fe400000010ff */
[----:B------:R-:W-:Y:S02]  /*4ab0*/  F2FP.BF16.F32.PACK_AB R51, R51, R132 ;  /* 0x000000843333723e */ /* 0x000fe400000010ff */
[----:B------:R-:W-:Y:S02]  /*4ac0*/  F2FP.BF16.F32.PACK_AB R44, R115, R32 ;  /* 0x00000020732c723e */ /* 0x000fe400000010ff */
[----:B------:R-:W-:-:S07]  /*4ad0*/  F2FP.BF16.F32.PACK_AB R46, R28, R35 ;  /* 0x000000231c2e723e */ /* 0x000fce00000010ff */
.L_x_3615:
[----:B------:R-:W-:Y:S05]  /*4ae0*/  BSYNC B2 ;  /* 0x0000000000027941 */ /* 0x000fea0003800000 */
.L_x_3614:
[----:B------:R-:W-:Y:S02]  /*4af0*/  ISETP.GE.AND P5, PT, R103, R102, PT ;  /* 0x000000666700720c */ /* 0x000fe40003fa6270 */
[----:B------:R-:W-:-:S11]  /*4b00*/  P2R R29, PR, RZ, 0x1 ;  /* 0x00000001ff1d7803 */ /* 0x000fd60000000000 */
[--C-:B------:R-:W-:Y:S02]  /*4b10*/  @!P5 SHF.R.S32.HI R28, RZ, 0x1f, R103.reuse ;  /* 0x0000001fff1cd819 */ /* 0x100fe40000011467 */
[----:B------:R-:W-:-:S04]  /*4b20*/  @!P5 IADD3 R98, P0, P6, R4, R98, R103 ;  /* 0x000000620462d210 */ /* 0x000fc80007e1e067 */
[----:B------:R-:W-:Y:S02]  /*4b30*/  @!P5 IADD3.X R108, R59, R108, R28, P0, P6 ;  /* 0x0000006c3b6cd210 */ /* 0x000fe400007ec41c */
[-C--:B------:R-:W-:Y:S02]  /*4b40*/  LEA R28, P6, R101, R92.reuse, 0x1 ;  /* 0x0000005c651c7211 */ /* 0x080fe400078c08ff */
[----:B------:R-:W-:Y:S02]  /*4b50*/  ISETP.NE.AND P0, PT, R29, RZ, PT ;  /* 0x000000ff1d00720c */ /* 0x000fe40003f05270 */
[----:B------:R-:W-:Y:S02]  /*4b60*/  LEA.HI.X R29, R101, R93, R106, 0x1, P6 ;  /* 0x0000005d651d7211 */ /* 0x000fe400030f0c6a */
[----:B------:R-:W-:-:S03]  /*4b70*/  @!P5 LEA R30, P6, R98, R92, 0x1 ;  /* 0x0000005c621ed211 */ /* 0x000fc600078c08ff */
[----:B-1----:R1:W-:Y:S01]  /*4b80*/  STG.E.128 desc[UR42][R28.64], R44 ;  /* 0x0000002c1c007986 */ /* 0x0023e2000c101d2a */
[----:B------:R-:W-:-:S05]  /*4b90*/  @!P5 LEA.HI.X R31, R98, R93, R108, 0x1, P6 ;  /* 0x0000005d621fd211 */ /* 0x000fca00030f0c6c */
[----:B--2---:R1:W-:Y:S04]  /*4ba0*/  @!P5 STG.E.128 desc[UR42][R30.64], R48 ;  /* 0x000000301e00d986 */ /* 0x0043e8000c101d2a */
.L_x_3613:
[----:B------:R-:W-:Y:S05]  /*4bb0*/  BSYNC B1 ;  /* 0x0000000000017941 */ /* 0x000fea0003800000 */
.L_x_3612:
        /* <DEDUP_REMOVED lines=10> */
[----:B------:R-:W-:-:S04]  /*4c60*/  LEA R44, P5, R28, R92, 0x1 ;  /* 0x0000005c1c2c7211 */ /* 0x000fc800078a08ff */
[----:B------:R-:W-:Y:S02]  /*4c70*/  LEA.HI.X R45, R28, R93, R29, 0x1, P5 ;  /* 0x0000005d1c2d7211 */ /* 0x000fe400028f0c1d */
[----:B------:R-:W-:-:S04]  /*4c80*/  SHF.R.S32.HI R29, RZ, 0x1f, R104 ;  /* 0x0000001fff1d7819 */ /* 0x000fc80000011468 */
[----:B------:R-:W-:-:S04]  /*4c90*/  LEA.HI R104, R29, R104, RZ, 0x4 ;  /* 0x000000681d687211 */ /* 0x000fc800078f20ff */
[----:B------:R-:W-:-:S05]  /*4ca0*/  LEA.HI.SX32 R47, R104, R81, 0x1c ;  /* 0x00000051682f7211 */ /* 0x000fca00078fe2ff */
[----:B------:R-:W-:-:S05]  /*4cb0*/  IMAD.SHL.U32 R47, R47, 0x8, RZ ;  /* 0x000000082f2f7824 */ /* 0x000fca00078e00ff */
[----:B------:R-:W-:-:S04]  /*4cc0*/  LOP3.LUT R29, R172, 0x38, R47, 0xf8, !PT ;  /* 0x00000038ac1d7812 */ /* 0x000fc800078ef82f */
[----:B------:R-:W-:Y:S01]  /*4cd0*/  LOP3.LUT R28, R29, R174, RZ, 0x3c, !PT ;  /* 0x000000ae1d1c7212 */ /* 0x000fe200078e3cff */
[----:B------:R-:W-:-:S04]  /*4ce0*/  IMAD R29, R152, 0x1800, R85 ;  /* 0x00001800981d7824 */ /* 0x000fc800078e0255 */
[----:B------:R-:W-:Y:S02]  /*4cf0*/  IMAD.IADD R31, R175, 0x1, R28 ;  /* 0x00000001af1f7824 */ /* 0x000fe400078e021c */
        /* <DEDUP_REMOVED lines=8> */
[----:B------:R-:W-:Y:S02]  /*4d80*/  PRMT R110, R110, 0x5410, R51 ;  /* 0x000054106e6e7816 */ /* 0x000fe40000000033 */
[----:B------:R-:W-:Y:S02]  /*4d90*/  PRMT R114, R114, 0x5410, R49 ;  /* 0x0000541072727816 */ /* 0x000fe40000000031 */
[----:B------:R-:W-:Y:S01]  /*4da0*/  SHF.R.U64 R50, R40, 0x10, R41 ;  /* 0x0000001028327819 */ /* 0x000fe20000001229 */
[----:B--2---:R-:W-:Y:S01]  /*4db0*/  IMAD.U32 R40, R33, 0x10000, RZ ;  /* 0x0001000021287824 */ /* 0x004fe200078e00ff */
[----:B------:R-:W-:Y:S01]  /*4dc0*/  SHF.R.U32.HI R99, RZ, 0x10, R43 ;  /* 0x00000010ff637819 */ /* 0x000fe2000001162b */
[----:B------:R-:W-:Y:S01]  /*4dd0*/  IMAD.U32 R51, R114, 0x10000, RZ ;  /* 0x0001000072337824 */ /* 0x000fe200078e00ff */
[----:B------:R-:W-:Y:S01]  /*4de0*/  SHF.R.U32.HI R96, RZ, 0x10, R39 ;  /* 0x00000010ff607819 */ /* 0x000fe20000011627 */
[----:B------:R-:W-:Y:S01]  /*4df0*/  IMAD.U32 R49, R110, 0x10000, RZ ;  /* 0x000100006e317824 */ /* 0x000fe200078e00ff */
[----:B------:R-:W-:Y:S01]  /*4e00*/  SHF.R.U64 R104, R36, 0x10, R37 ;  /* 0x0000001024687819 */ /* 0x000fe20000001225 */
[----:B-1----:R-:W-:Y:S01]  /*4e10*/  IMAD.U32 R36, R29, 0x10000, RZ ;  /* 0x000100001d247824 */ /* 0x002fe200078e00ff */
[----:B------:R-:W-:Y:S01]  /*4e20*/  SHF.R.U64 R48, R42, 0x10, R43 ;  /* 0x000000102a307819 */ /* 0x000fe2000000122b */
[----:B------:R-:W-:Y:S01]  /*4e30*/  FMUL.FTZ R97, R40, R51 ;  /* 0x0000003328617220 */ /* 0x000fe20000410000 */
[----:B------:R-:W-:Y:S01]  /*4e40*/  PRMT R112, R112, 0x5410, R99 ;  /* 0x0000541070707816 */ /* 0x000fe20000000063 */
[----:B------:R-:W-:Y:S01]  /*4e50*/  FMUL.FTZ R99, R40, R49 ;  /* 0x0000003128637220 */ /* 0x000fe20000410000 */
[----:B------:R-:W-:Y:S01]  /*4e60*/  LOP3.LUT R41, R33, 0xffff0000, RZ, 0xc0, !PT ;  /* 0xffff000021297812 */ /* 0x000fe200078ec0ff */
[----:B------:R-:W-:Y:S01]  /*4e70*/  IMAD.U32 R42, R35, 0x10000, RZ ;  /* 0x00010000232a7824 */ /* 0x000fe200078e00ff */
[----:B------:R-:W-:Y:S01]  /*4e80*/  LOP3.LUT R110, R110, 0xffff0000, RZ, 0xc0, !PT ;  /* 0xffff00006e6e7812 */ /* 0x000fe200078ec0ff */
[----:B------:R-:W-:Y:S01]  /*4e90*/  FFMA.FTZ R99, R36, R51, R99 ;  /* 0x0000003324637223 */ /* 0x000fe20000010063 */
[----:B------:R-:W-:-:S02]  /*4ea0*/  LOP3.LUT R114, R114, 0xffff0000, RZ, 0xc0, !PT ;  /* 0xffff000072727812 */ /* 0x000fc400078ec0ff */
[----:B------:R-:W-:Y:S02]  /*4eb0*/  PRMT R107, R107, 0x5410, R96 ;  /* 0x000054106b6b7816 */ /* 0x000fe40000000060 */
[----:B------:R-:W-:Y:S01]  /*4ec0*/  PRMT R111, R111, 0x5410, R48 ;  /* 0x000054106f6f7816 */ /* 0x000fe20000000030 */
[----:B------:R-:W-:Y:S01]  /*4ed0*/  FFMA.FTZ R48, R36, R49, -R97 ;  /* 0x0000003124307223 */ /* 0x000fe20000010861 */
[----:B------:R-:W-:Y:S01]  /*4ee0*/  LOP3.LUT R37, R29, 0xffff0000, RZ, 0xc0, !PT ;  /* 0xffff00001d257812 */ /* 0x000fe200078ec0ff */
[C---:B------:R-:W-:Y:S02]  /*4ef0*/  IMAD.U32 R97, R112.reuse, 0x10000, RZ ;  /* 0x0001000070617824 */ /* 0x040fe400078e00ff */
[----:B------:R-:W-:Y:S01]  /*4f00*/  FMUL.FTZ R36, R41, R110 ;  /* 0x0000006e29247220 */ /* 0x000fe20000410000 */
[----:B------:R-:W-:Y:S01]  /*4f10*/  LOP3.LUT R43, R35, 0xffff0000, RZ, 0xc0, !PT ;  /* 0xffff0000232b7812 */ /* 0x000fe200078ec0ff */
[-C--:B------:R-:W-:Y:S01]  /*4f20*/  FMUL.FTZ R40, R41, R114.reuse ;  /* 0x0000007229287220 */ /* 0x080fe20000410000 */
[----:B------:R-:W-:Y:S01]  /*4f30*/  LOP3.LUT R112, R112, 0xffff0000, RZ, 0xc0, !PT ;  /* 0xffff000070707812 */ /* 0x000fe200078ec0ff */
[----:B------:R-:W-:Y:S01]  /*4f40*/  IMAD.U32 R49, R107, 0x10000, RZ ;  /* 0x000100006b317824 */ /* 0x000fe200078e00ff */
[----:B------:R-:W-:Y:S01]  /*4f50*/  PRMT R113, R113, 0x5410, R50 ;  /* 0x0000541071717816 */ /* 0x000fe20000000032 */
[C---:B------:R-:W-:Y:S01]  /*4f60*/  FFMA.FTZ R114, R37.reuse, R114, R36 ;  /* 0x0000007225727223 */ /* 0x040fe20000010024 */
[----:B------:R-:W-:Y:S01]  /*4f70*/  SHF.R.U64 R98, R38, 0x10, R39 ;  /* 0x0000001026627819 */ /* 0x000fe20000001227 */
[C---:B------:R-:W-:Y:S01]  /*4f80*/  IMAD.U32 R38, R32.reuse, 0x10000, RZ ;  /* 0x0001000020267824 */ /* 0x040fe200078e00ff */
[----:B------:R-:W-:Y:S01]  /*4f90*/  LOP3.LUT R39, R32, 0xffff0000, RZ, 0xc0, !PT ;  /* 0xffff000020277812 */ /* 0x000fe200078ec0ff */
[----:B------:R-:W-:Y:S01]  /*4fa0*/  FFMA.FTZ R51, R37, R110, -R40 ;  /* 0x0000006e25337223 */ /* 0x000fe20000010828 */
[----:B------:R-:W-:Y:S01]  /*4fb0*/  LOP3.LUT R33, R31, 0xffff0000, RZ, 0xc0, !PT ;  /* 0xffff00001f217812 */ /* 0x000fe200078ec0ff */
[C---:B------:R-:W-:Y:S01]  /*4fc0*/  FMUL.FTZ R41, R42.reuse, R97 ;  /* 0x000000612a297220 */ /* 0x040fe20000410000 */
[----:B------:R-:W-:Y:S01]  /*4fd0*/  LOP3.LUT R36, R107, 0xffff0000, RZ, 0xc0, !PT ;  /* 0xffff00006b247812 */ /* 0x000fe200078ec0ff */
[----:B------:R-:W-:Y:S01]  /*4fe0*/  IMAD.U32 R32, R31, 0x10000, RZ ;  /* 0x000100001f207824 */ /* 0x000fe200078e00ff */
[----:B------:R-:W-:Y:S01]  /*4ff0*/  PRMT R109, R109, 0x5410, R104 ;  /* 0x000054106d6d7816 */ /* 0x000fe20000000068 */
[----:B------:R-:W-:Y:S01]  /*5000*/  FMUL.FTZ R42, R42, R49 ;  /* 0x000000312a2a7220 */ /* 0x000fe20000410000 */
[----:B------:R-:W-:Y:S01]  /*5010*/  FMUL.FTZ R40, R43, R112 ;  /* 0x000000702b287220 */ /* 0x000fe20000410000 */
[----:B------:R-:W-:-:S02]  /*5020*/  IMAD.U32 R37, R113, 0x10000, RZ ;  /* 0x0001000071257824 */ /* 0x000fc400078e00ff */
[C---:B------:R-:W-:Y:S01]  /*5030*/  FFMA.FTZ R49, R32.reuse, R49, -R41 ;  /* 0x0000003120317223 */ /* 0x040fe20000010829 */
[----:B------:R-:W-:Y:S01]  /*5040*/  FFMA.FTZ R42, R32, R97, R42 ;  /* 0x00000061202a7223 */ /* 0x000fe2000001002a */
[-C--:B------:R-:W-:Y:S01]  /*5050*/  FMUL.FTZ R96, R43, R36.reuse ;  /* 0x000000242b607220 */ /* 0x080fe20000410000 */
[----:B------:R-:W-:Y:S01]  /*5060*/  FFMA.FTZ R50, R33, R36, -R40 ;  /* 0x0000002421327223 */ /* 0x000fe20000010828 */
[----:B------:R-:W-:Y:S01]  /*5070*/  IMAD.U32 R29, R28, 0x10000, RZ ;  /* 0x000100001c1d7824 */ /* 0x000fe200078e00ff */
[----:B------:R-:W-:Y:S01]  /*5080*/  LOP3.LUT R113, R113, 0xffff0000, RZ, 0xc0, !PT ;  /* 0xffff000071717812 */ /* 0x000fe200078ec0ff */
[----:B------:R-:W-:Y:S02]  /*5090*/  IMAD.U32 R32, R109, 0x10000, RZ ;  /* 0x000100006d207824 */ /* 0x000fe400078e00ff */
[----:B------:R-:W-:Y:S01]  /*50a0*/  FMUL.FTZ R36, R38, R37 ;  /* 0x0000002526247220 */ /* 0x000fe20000410000 */
[----:B------:R-:W-:Y:S01]  /*50b0*/  PRMT R105, R105, 0x5410, R98 ;  /* 0x0000541069697816 */ /* 0x000fe20000000062 */
[----:B------:R-:W-:Y:S01]  /*50c0*/  FFMA.FTZ R43, R33, R112, R96 ;  /* 0x00000070212b7223 */ /* 0x000fe20000010060 */
[----:B------:R-:W-:Y:S01]  /*50d0*/  LOP3.LUT R109, R109, 0xffff0000, RZ, 0xc0, !PT ;  /* 0xffff00006d6d7812 */ /* 0x000fe200078ec0ff */
[----:B------:R-:W-:Y:S01]  /*50e0*/  FFMA.FTZ R33, R29, R32, -R36 ;  /* 0x000000201d217223 */ /* 0x000fe20000010824 */
[----:B------:R-:W-:Y:S01]  /*50f0*/  LOP3.LUT R28, R28, 0xffff0000, RZ, 0xc0, !PT ;  /* 0xffff00001c1c7812 */ /* 0x000fe200078ec0ff */
[----:B------:R-:W-:-:S02]  /*5100*/  IMAD.U32 R35, R34, 0x10000, RZ ;  /* 0x0001000022237824 */ /* 0x000fc400078e00ff */
[----:B------:R-:W-:Y:S01]  /*5110*/  FMUL.FTZ R38, R38, R32 ;  /* 0x0000002026267220 */ /* 0x000fe20000410000 */
[----:B------:R-:W-:Y:S01]  /*5120*/  FMUL.FTZ R41, R39, R113 ;  /* 0x0000007127297220 */ /* 0x000fe20000410000 */
[----:B------:R-:W-:Y:S01]  /*5130*/  IMAD.U32 R36, R111, 0x10000, RZ ;  /* 0x000100006f247824 */ /* 0x000fe200078e00ff */
[----:B------:R-:W-:Y:S01]  /*5140*/  LOP3.LUT R34, R34, 0xffff0000, RZ, 0xc0, !PT ;  /* 0xffff000022227812 */ /* 0x000fe200078ec0ff */
[----:B------:R-:W-:Y:S01]  /*5150*/  FMUL.FTZ R39, R39, R109 ;  /* 0x0000006d27277220 */ /* 0x000fe20000410000 */
[----:B------:R-:W-:Y:S01]  /*5160*/  IMAD.U32 R32, R105, 0x10000, RZ ;  /* 0x0001000069207824 */ /* 0x000fe200078e00ff */
[----:B------:R-:W-:Y:S01]  /*5170*/  LOP3.LUT R111, R111, 0xffff0000, RZ, 0xc0, !PT ;  /* 0xffff00006f6f7812 */ /* 0x000fe200078ec0ff */
[C---:B------:R-:W-:Y:S01]  /*5180*/  IMAD.U32 R31, R30.reuse, 0x10000, RZ ;  /* 0x000100001e1f7824 */ /* 0x040fe200078e00ff */
[----:B------:R-:W-:Y:S01]  /*5190*/  LOP3.LUT R105, R105, 0xffff0000, RZ, 0xc0, !PT ;  /* 0xffff000069697812 */ /* 0x000fe200078ec0ff */
[----:B------:R-:W-:Y:S01]  /*51a0*/  FFMA.FTZ R38, R29, R37, R38 ;  /* 0x000000251d267223 */ /* 0x000fe20000010026 */
[----:B------:R-:W-:Y:S01]  /*51b0*/  LOP3.LUT R30, R30, 0xffff0000, RZ, 0xc0, !PT ;  /* 0xffff00001e1e7812 */ /* 0x000fe200078ec0ff */
[C---:B------:R-:W-:Y:S01]  /*51c0*/  FFMA.FTZ R40, R28.reuse, R109, -R41 ;  /* 0x0000006d1c287223 */ /* 0x040fe20000010829 */
[----:B------:R-:W-:Y:S01]  /*51d0*/  FFMA.FTZ R39, R28, R113, R39 ;  /* 0x000000711c277223 */ /* 0x000fe20000010027 */
        /* <DEDUP_REMOVED lines=18> */
[----:B------:R-:W-:Y:S01]  /*5300*/  F2FP.BF16.F32.PACK_AB R32, R39, R38 ;  /* 0x000000262720723e */ /* 0x000fe200000010ff */
[----:B------:R-:W-:-:S07]  /*5310*/  IMAD.MOV.U32 R35, RZ, RZ, R42 ;  /* 0x000000ffff237224 */ /* 0x000fce00078e002a */
.L_x_3617:
[----:B------:R-:W-:Y:S05]  /*5320*/  BSYNC B1 ;  /* 0x0000000000017941 */ /* 0x000fea0003800000 */
.L_x_3616:
        /* <DEDUP_REMOVED lines=10> */
.L_x_3585:
[----:B------:R-:W-:-:S13]  /*53d0*/  ISETP.NE.AND P3, PT, R72, 0x3, PT ;  /* 0x000000034800780c */ /* 0x000fda0003f65270 */
[----:B------:R-:W-:Y:S05]  /*53e0*/  @!P3 BRA `(.L_x_3618) ;  /* 0x000000000004b947 */ /* 0x000fea0003800000 */
[----:B------:R-:W-:Y:S01]  /*53f0*/  BPT.TRAP 0x1 ;  /* 0x000000040000795c */ /* 0x000fe20000300000 */
.L_x_3618:
[----:B------:R-:W-:Y:S01]  /*5400*/  IMAD R89, R152, 0x8, R144 ;  /* 0x0000000898597824 */ /* 0x000fe200078e0290 */
[----:B------:R-:W-:Y:S01]  /*5410*/  SHF.L.U32 R100, R157, 0x1f, RZ ;  /* 0x0000001f9d647819 */ /* 0x000fe200000006ff */
[----:B------:R-:W-:Y:S01]  /*5420*/  IMAD R91, R26, -0x60, R58 ;  /* 0xffffffa01a5b7824 */ /* 0x000fe200078e023a */
[----:B------:R-:W-:Y:S02]  /*5430*/  BSSY B1, `(.L_x_3619) ;  /* 0x0000004000017945 */ /* 0x000fe40003800000 */
[----:B------:R-:W0:Y:S02]  /*5440*/  SYNCS.PHASECHK.TRANS64.TRYWAIT P4, [R89+URZ+0x32490], R100 ;  /* 0x03249064590075a7 */ /* 0x000e24000808017f */
[----:B------:R-:W-:Y:S01]  /*5450*/  VIMNMX R91, R91, 0x60, PT ;  /* 0x000000605b5b7848 */ /* 0x000fe20003fe0100 */
[----:B0-----:R-:W-:Y:S06]  /*5460*/  @!P4 BRA `(.L_x_3620) ;  /* 0x0000032400c0c947 */ /* 0x001fec0003800000 */
.L_x_3967:
[----:B------:R-:W-:Y:S05]  /*5470*/  BSYNC B1 ;  /* 0x0000000000017941 */ /* 0x000fea0003800000 */
.L_x_3619:
        /* <DEDUP_REMOVED lines=8> */
.L_x_3622:
[----:B------:R-:W-:Y:S05]  /*5500*/  BSYNC B1 ;  /* 0x0000000000017941 */ /* 0x000fea0003800000 */
.L_x_3621:
[----:B------:R-:W-:Y:S05]  /*5510*/  @P4 BRA `(.L_x_3602) ;  /* 0x0000000000104947 */ /* 0x000fea0003800000 */
[----:B-1----:R-:W1:Y:S04]  /*5520*/  @!P1 LDS.128 R28, [R98+0x2000] ;  /* 0x00200000621c9984 */ /* 0x002e680000000c00 */
[----:B------:R-:W2:Y:S04]  /*5530*/  @!P2 LDS.128 R32, [R96+0x2000] ;  /* 0x002000006020a984 */ /* 0x000ea80000000c00 */
[----:B-1----:R1:W-:Y:S04]  /*5540*/  @!P1 STG.E.128 desc[UR42][R36.64], R28 ;  /* 0x0000001c24009986 */ /* 0x0023e8000c101d2a */
[----:B--2---:R1:W-:Y:S02]  /*5550*/  @!P2 STG.E.128 desc[UR42][R36.64+0x40], R32 ;  /* 0x000040202400a986 */ /* 0x0043e4000c101d2a */
.L_x_3602:
[----:B------:R-:W-:Y:S05]  /*5560*/  BSYNC B0 ;  /* 0x0000000000007941 */ /* 0x000fea0003800000 */
.L_x_3584:
        /* <DEDUP_REMOVED lines=17> */
.L_x_3624:
[----:B------:R-:W-:Y:S05]  /*5680*/  BSYNC B0 ;  /* 0x0000000000007941 */ /* 0x000fea0003800000 */
.L_x_3623:
[----:B------:R-:W2:Y:S01]  /*5690*/  SYNCS.PHASECHK.TRANS64.TRYWAIT P3, [R89+URZ+0x324b0], R100 ;  /* 0x0324b064590075a7 */ /* 0x000ea2000806017f */
[----:B------:R-:W-:Y:S01]  /*56a0*/  ULDC UR49, c[0x0][0x320] ;  /* 0x0000c80000317ab9 */ /* 0x000fe20000000800 */
[----:B------:R-:W-:Y:S01]  /*56b0*/  ULDC.64 UR44, c[0x0][0x328] ;  /* 0x0000ca00002c7ab9 */ /* 0x000fe20000000a00 */
[----:B------:R-:W-:Y:S01]  /*56c0*/  ULDC.64 UR40, c[0x0][0x318] ;  /* 0x0000c60000287ab9 */ /* 0x000fe20000000a00 */
[----:B------:R-:W-:Y:S01]  /*56d0*/  BSSY B0, `(.L_x_3625) ;  /* 0x0000003000007945 */ /* 0x000fe20003800000 */
[----:B-1----:R-:W-:-:S03]  /*56e0*/  IMAD R28, R152, 0x6000, R159 ;  /* 0x00006000981c7824 */ /* 0x002fc600078e029f */
[----:B--2---:R-:W-:Y:S05]  /*56f0*/  @!P3 BRA `(.L_x_3626) ;  /* 0x000003240030b947 */ /* 0x004fea0003800000 */
.L_x_3968:
[----:B------:R-:W-:Y:S05]  /*5700*/  BSYNC B0 ;  /* 0x0000000000007941 */ /* 0x000fea0003800000 */
.L_x_3625:
        /* <DEDUP_REMOVED lines=39> */
.L_x_3628:
[----:B------:R-:W-:Y:S05]  /*5980*/  BSYNC B0 ;  /* 0x0000000000007941 */ /* 0x000fea0003800000 */
.L_x_3627:
        /* <DEDUP_REMOVED lines=37> */
.L_x_3630:
[----:B------:R-:W-:Y:S05]  /*5be0*/  BSYNC B0 ;  /* 0x0000000000007941 */ /* 0x000fea0003800000 */
.L_x_3629:
        /* <DEDUP_REMOVED lines=22> */
.L_x_3579:
[----:B------:R-:W0:Y:S01]  /*5d50*/  S2R R0, SR_TID.X ;  /* 0x0000000000007919 */ /* 0x000e220000002100 */
[----:B------:R-:W1:Y:S01]  /*5d60*/  LDC R15, c[0x0][0x448] ;  /* 0x00011200ff0f7b82 */ /* 0x000e620000000800 */
[----:B------:R-:W-:Y:S01]  /*5d70*/  IMAD.MOV.U32 R12, RZ, RZ, 0x3000 ;  /* 0x00003000ff0c7424 */ /* 0x000fe200078e00ff */
[----:B------:R-:W2:Y:S01]  /*5d80*/  S2R R3, SR_SWINHI ;  /* 0x0000000000037919 */ /* 0x000ea20000002f00 */
[----:B------:R-:W-:Y:S02]  /*5d90*/  IMAD.U32 R13, RZ, RZ, UR38 ;  /* 0x00000026ff0d7e24 */ /* 0x000fe4000f8e00ff */
[----:B------:R-:W-:Y:S01]  /*5da0*/  IMAD.MOV.U32 R9, RZ, RZ, 0x100 ;  /* 0x00000100ff097424 */ /* 0x000fe200078e00ff */
[----:B------:R-:W-:Y:S02]  /*5db0*/  STL [R1+0x70], R121 ;  /* 0x0000707901007387 */ /* 0x000fe40000100800 */
[----:B------:R-:W3:Y:S01]  /*5dc0*/  LDC R14, c[0x0][0xa80] ;  /* 0x0002a000ff0e7b82 */ /* 0x000ee20000000800 */
[----:B------:R-:W-:Y:S01]  /*5dd0*/  IMAD.MOV.U32 R10, RZ, RZ, 0x1 ;  /* 0x00000001ff0a7424 */ /* 0x000fe200078e00ff */
[----:B------:R4:W-:Y:S01]  /*5de0*/  STL.64 [R1+0x18], R12 ;  /* 0x0000180c01007387 */ /* 0x0009e20000100a00 */
[----:B------:R-:W-:-:S02]  /*5df0*/  IMAD.MOV.U32 R11, RZ, RZ, RZ ;  /* 0x000000ffff0b7224 */ /* 0x000fc400078e00ff */
[----:B------:R-:W-:Y:S01]  /*5e00*/  IMAD.MOV.U32 R4, RZ, RZ, 0xc000 ;  /* 0x0000c000ff047424 */ /* 0x000fe200078e00ff */
[----:B------:R-:W-:Y:S01]  /*5e10*/  STL.128 [R1+0x440], RZ ;  /* 0x000440ff01007387 */ /* 0x000fe20000100c00 */
[----:B------:R-:W-:Y:S02]  /*5e20*/  IMAD.U32 R5, RZ, RZ, UR38 ;  /* 0x00000026ff057e24 */ /* 0x000fe4000f8e00ff */
[----:B------:R-:W-:Y:S01]  /*5e30*/  IMAD.MOV.U32 R7, RZ, RZ, 0x100 ;  /* 0x00000100ff077424 */ /* 0x000fe200078e00ff */
[----:B------:R-:W-:Y:S01]  /*5e40*/  STL.128 [R1+0x450], RZ ;  /* 0x000450ff01007387 */ /* 0x000fe20000100c00 */
[----:B------:R-:W-:Y:S02]  /*5e50*/  IMAD.MOV.U32 R18, RZ, RZ, 0x1 ;  /* 0x00000001ff127424 */ /* 0x000fe400078e00ff */
[----:B------:R-:W-:Y:S01]  /*5e60*/  IMAD.MOV.U32 R19, RZ, RZ, RZ ;  /* 0x000000ffff137224 */ /* 0x000fe200078e00ff */
[----:B------:R-:W-:Y:S01]  /*5e70*/  STL.128 [R1+0x230], RZ ;  /* 0x000230ff01007387 */ /* 0x000fe20000100c00 */
[----:B------:R-:W-:-:S02]  /*5e80*/  IMAD.U32 R36, RZ, RZ, UR37 ;  /* 0x00000025ff247e24 */ /* 0x000fc4000f8e00ff */
[----:B------:R-:W-:Y:S01]  /*5e90*/  IMAD.U32 R72, RZ, RZ, UR37 ;  /* 0x00000025ff487e24 */ /* 0x000fe2000f8e00ff */
[----:B------:R-:W-:Y:S01]  /*5ea0*/  STL.128 [R1+0x240], RZ ;  /* 0x000240ff01007387 */ /* 0x000fe20000100c00 */
[----:B0-----:R-:W-:-:S03]  /*5eb0*/  LOP3.LUT R0, R0, 0x7f, RZ, 0xc0, !PT ;  /* 0x0000007f00007812 */ /* 0x001fc600078ec0ff */
[----:B---3--:R-:W-:Y:S01]  /*5ec0*/  STL [R1+0x460], R14 ;  /* 0x0004600e01007387 */ /* 0x008fe20000100800 */
[----:B------:R-:W-:Y:S02]  /*5ed0*/  IADD3 R72, P5, R72, 0x70, RZ ;  /* 0x0000007048487810 */ /* 0x000fe40007fbe0ff */
[----:B------:R-:W-:Y:S01]  /*5ee0*/  ISETP.NE.AND P1, PT, R0, RZ, PT ;  /* 0x000000ff0000720c */ /* 0x000fe20003f25270 */
[----:B------:R-:W-:Y:S01]  /*5ef0*/  STL.128 [R1+0x250], RZ ;  /* 0x000250ff01007387 */ /* 0x000fe20000100c00 */
[----:B------:R-:W-:Y:S02]  /*5f00*/  MOV R30, R144 ;  /* 0x00000090001e7202 */ /* 0x000fe40000000f00 */
[----:B--2---:R-:W-:Y:S02]  /*5f10*/  MOV R31, R3 ;  /* 0x00000003001f7202 */ /* 0x004fe40000000f00 */
[----:B------:R-:W-:Y:S01]  /*5f20*/  SEL R8, RZ, 0x1, P1 ;  /* 0x00000001ff087807 */ /* 0x000fe20000800000 */
[----:B------:R-:W-:Y:S01]  /*5f30*/  STL.128 [R1+0x260], RZ ;  /* 0x000260ff01007387 */ /* 0x000fe20000100c00 */
[----:B----4-:R-:W-:-:S02]  /*5f40*/  IADD3 R12, P1, R30, 0x32430, RZ ;  /* 0x000324301e0c7810 */ /* 0x010fc40007f3e0ff */
[C---:B------:R-:W-:Y:S01]  /*5f50*/  IADD3 R0, P3, R30.reuse, 0x32450, RZ ;  /* 0x000324501e007810 */ /* 0x040fe20007f7e0ff */
[----:B------:R-:W-:Y:S01]  /*5f60*/  IMAD.MOV.U32 R6, RZ, RZ, R8 ;  /* 0x000000ffff067224 */ /* 0x000fe200078e0008 */
[C---:B------:R-:W-:Y:S01]  /*5f70*/  IADD3 R3, P4, R30.reuse, 0x32460, RZ ;  /* 0x000324601e037810 */ /* 0x040fe20007f9e0ff */
[--C-:B------:R-:W-:Y:S01]  /*5f80*/  IMAD.X R13, RZ, RZ, R31.reuse, P1 ;  /* 0x000000ffff0d7224 */ /* 0x100fe200008e061f */
[----:B-1----:R-:W-:Y:S01]  /*5f90*/  ISETP.NE.AND P1, PT, R15, 0x1, PT ;  /* 0x000000010f00780c */ /* 0x002fe20003f25270 */
[----:B------:R0:W-:Y:S04]  /*5fa0*/  STL.128 [R1+0x20], R8 ;  /* 0x0000200801007387 */ /* 0x0001e80000100c00 */
[----:B------:R1:W-:Y:S04]  /*5fb0*/  STL.128 [R1+0x50], R4 ;  /* 0x0000500401007387 */ /* 0x0003e80000100c00 */
[----:B------:R-:W-:Y:S04]  /*5fc0*/  STL.64 [R1+0x8], R12 ;  /* 0x0000080c01007387 */ /* 0x000fe80000100a00 */
[----:B------:R-:W-:Y:S01]  /*5fd0*/  STL.128 [R1+0x270], RZ ;  /* 0x000270ff01007387 */ /* 0x000fe20000100c00 */
[--C-:B0-----:R-:W-:Y:S01]  /*5fe0*/  IMAD.X R11, RZ, RZ, R31.reuse, P3 ;  /* 0x000000ffff0b7224 */ /* 0x101fe200018e061f */
[----:B------:R-:W-:Y:S01]  /*5ff0*/  IADD3 R8, P2, R30, 0x32440, RZ ;  /* 0x000324401e087810 */ /* 0x000fe20007f5e0ff */
[----:B------:R-:W-:Y:S01]  /*6000*/  IMAD.X R10, RZ, RZ, R31, P4 ;  /* 0x000000ffff0a7224 */ /* 0x000fe200020e061f */
[----:B------:R-:W-:Y:S01]  /*6010*/  STL.128 [R1+0x280], RZ ;  /* 0x000280ff01007387 */ /* 0x000fe20000100c00 */
[----:B-1----:R-:W-:Y:S01]  /*6020*/  IMAD.MOV.U32 R4, RZ, RZ, R0 ;  /* 0x000000ffff047224 */ /* 0x002fe200078e0000 */
[----:B------:R-:W-:Y:S01]  /*6030*/  IADD3 R36, P4, R36, 0x38, RZ ;  /* 0x0000003824247810 */ /* 0x000fe20007f9e0ff */
[----:B------:R-:W-:Y:S01]  /*6040*/  IMAD.MOV.U32 R5, RZ, RZ, R11 ;  /* 0x000000ffff057224 */ /* 0x000fe200078e000b */
[----:B------:R-:W-:Y:S01]  /*6050*/  STL.128 [R1+0x290], RZ ;  /* 0x000290ff01007387 */ /* 0x000fe20000100c00 */
[----:B------:R-:W-:-:S02]  /*6060*/  IMAD.MOV.U32 R6, RZ, RZ, R3 ;  /* 0x000000ffff067224 */ /* 0x000fc400078e0003 */
[----:B------:R-:W-:Y:S01]  /*6070*/  IMAD.MOV.U32 R7, RZ, RZ, R10 ;  /* 0x000000ffff077224 */ /* 0x000fe200078e000a */
[----:B------:R-:W0:Y:S01]  /*6080*/  @P1 LDC R3, c[0x0][0x44c] ;  /* 0x00011300ff031b82 */ /* 0x000e220000000800 */
[----:B------:R-:W-:Y:S01]  /*6090*/  IMAD.X R9, RZ, RZ, R31, P2 ;  /* 0x000000ffff097224 */ /* 0x000fe200010e061f */
[----:B------:R-:W-:Y:S01]  /*60a0*/  STL.128 [R1+0x2a0], RZ ;  /* 0x0002a0ff01007387 */ /* 0x000fe20000100c00 */
[----:B------:R-:W-:-:S03]  /*60b0*/  VIADD R0, R177, 0x7f ;  /* 0x0000007fb1007836 */ /* 0x000fc60000000000 */
[----:B------:R1:W-:Y:S04]  /*60c0*/  STL.128 [R1+0x40], R4 ;  /* 0x0000400401007387 */ /* 0x0003e80000100c00 */
[----:B------:R2:W-:Y:S04]  /*60d0*/  STL.64 [R1+0x68], R6 ;  /* 0x0000680601007387 */ /* 0x0005e80000100a00 */
[----:B------:R-:W-:Y:S04]  /*60e0*/  STL.64 [R1+0x10], R8 ;  /* 0x0000100801007387 */ /* 0x000fe80000100a00 */
[----:B------:R-:W-:Y:S01]  /*60f0*/  STL.64 [R1+0x30], R8 ;  /* 0x0000300801007387 */ /* 0x000fe20000100a00 */
[----:B-1----:R-:W1:Y:S03]  /*6100*/  @P1 LDC R4, c[0x0][0x450] ;  /* 0x00011400ff041b82 */ /* 0x002e660000000800 */
[----:B------:R-:W-:Y:S01]  /*6110*/  STL.128 [R1+0x2b0], RZ ;  /* 0x0002b0ff01007387 */ /* 0x000fe20000100c00 */
[----:B0-----:R-:W-:-:S03]  /*6120*/  @P1 IMAD.HI.U32 R3, R0, R3, RZ ;  /* 0x0000000300031227 */ /* 0x001fc600078e00ff */
[----:B------:R-:W-:Y:S01]  /*6130*/  STL.128 [R1+0x2c0], RZ ;  /* 0x0002c0ff01007387 */ /* 0x000fe20000100c00 */
[----:B--2---:R-:W0:Y:S03]  /*6140*/  LDC.64 R6, c[0x0][0xad8] ;  /* 0x0002b600ff067b82 */ /* 0x004e260000000a00 */
[----:B------:R-:W-:Y:S04]  /*6150*/  STL.128 [R1+0x2d0], RZ ;  /* 0x0002d0ff01007387 */ /* 0x000fe80000100c00 */
[----:B------:R-:W-:Y:S04]  /*6160*/  STL.128 [R1+0x2e0], RZ ;  /* 0x0002e0ff01007387 */ /* 0x000fe80000100c00 */
[----:B------:R-:W-:Y:S04]  /*6170*/  STL.128 [R1+0x2f0], RZ ;  /* 0x0002f0ff01007387 */ /* 0x000fe80000100c00 */
[----:B------:R-:W-:Y:S01]  /*6180*/  STL.128 [R1+0x300], RZ ;  /* 0x000300ff01007387 */ /* 0x000fe20000100c00 */
[----:B-1----:R-:W-:-:S03]  /*6190*/  @P1 SHF.R.U32.HI R0, RZ, R4, R3 ;  /* 0x00000004ff001219 */ /* 0x002fc60000011603 */
[----:B------:R-:W-:Y:S04]  /*61a0*/  STL.128 [R1+0x310], RZ ;  /* 0x000310ff01007387 */ /* 0x000fe80000100c00 */
[----:B------:R-:W-:Y:S01]  /*61b0*/  STL.128 [R1+0x320], RZ ;  /* 0x000320ff01007387 */ /* 0x000fe20000100c00 */
[----:B0-----:R-:W-:-:S03]  /*61c0*/  ISETP.GE.AND P6, PT, R7, 0x1, PT ;  /* 0x000000010700780c */ /* 0x001fc60003fc6270 */
[----:B------:R-:W-:Y:S04]  /*61d0*/  STL.128 [R1+0x330], RZ ;  /* 0x000330ff01007387 */ /* 0x000fe80000100c00 */
        /* <DEDUP_REMOVED lines=15> */
[----:B------:R-:W-:Y:S04]  /*62d0*/  STL.64 [R1], RZ ;  /* 0x000000ff01007387 */ /* 0x000fe80000100a00 */
[----:B------:R-:W-:Y:S04]  /*62e0*/  STL.64 [R1+0x38], RZ ;  /* 0x000038ff01007387 */ /* 0x000fe80000100a00 */
[----:B------:R0:W-:Y:S02]  /*62f0*/  STL.64 [R1+0x60], R18 ;  /* 0x0000601201007387 */ /* 0x0001e40000100a00 */
[----:B0-----:R-:W-:-:S02]  /*6300*/  IMAD.U32 R19, RZ, RZ, UR37 ;  /* 0x00000025ff137e24 */ /* 0x001fc4000f8e00ff */
[----:B------:R-:W-:-:S03]  /*6310*/  IMAD.U32 R18, RZ, RZ, UR37 ;  /* 0x00000025ff127e24 */ /* 0x000fc6000f8e00ff */
[----:B------:R-:W-:Y:S02]  /*6320*/  IADD3 R19, P2, R19, 0x440, RZ ;  /* 0x0000044013137810 */ /* 0x000fe40007f5e0ff */
[----:B------:R-:W-:Y:S01]  /*6330*/  IADD3 R18, P3, R18, 0x230, RZ ;  /* 0x0000023012127810 */ /* 0x000fe20007f7e0ff */
[----:B------:R-:W-:-:S12]  /*6340*/  @P0 BRA `(.L_x_3632) ;  /* 0x00000000000c0947 */ /* 0x000fd80003800000 */
[----:B------:R-:W0:Y:S01]  /*6350*/  FENCE.VIEW.ASYNC.G ;  /* 0x00000000000073c6 */ /* 0x000e220000000100 */
[----:B------:R-:W-:Y:S05]  /*6360*/  WARPSYNC.ALL ;  /* 0x0000000000007948 */ /* 0x000fea0003800000 */
[----:B0-----:R-:W-:Y:S06]  /*6370*/  BAR.ARV 0xc, 0x180 ;  /* 0x0306000000007b1d */ /* 0x001fec0000002000 */
.L_x_3632:
[----:B------:R-:W-:Y:S02]  /*6380*/  IMAD.IADD R3, R187, 0x1, R0 ;  /* 0x00000001bb037824 */ /* 0x000fe400078e0200 */
[----:B------:R-:W-:Y:S02]  /*6390*/  IMAD.X R44, RZ, RZ, UR36, P2 ;  /* 0x00000024ff2c7e24 */ /* 0x000fe400090e06ff */
[----:B------:R-:W-:Y:S02]  /*63a0*/  IMAD.X R47, RZ, RZ, UR36, P3 ;  /* 0x00000024ff2f7e24 */ /* 0x000fe400098e06ff */
[----:B------:R-:W-:Y:S02]  /*63b0*/  IMAD.X R45, RZ, RZ, UR36, P4 ;  /* 0x00000024ff2d7e24 */ /* 0x000fe4000a0e06ff */
[----:B------:R-:W-:Y:S02]  /*63c0*/  IMAD.X R73, RZ, RZ, UR36, P5 ;  /* 0x00000024ff497e24 */ /* 0x000fe4000a8e06ff */
        /* <DEDUP_REMOVED lines=13> */
.L_x_3635:
[----:B------:R-:W-:-:S13]  /*64a0*/  ISETP.NE.AND P0, PT, R7, 0x1, PT ;  /* 0x000000010700780c */ /* 0x000fda0003f05270 */
[----:B------:R-:W0:Y:S02]  /*64b0*/  @P0 LDC.64 R4, c[0x0][0xae0] ;  /* 0x0002b800ff040b82 */ /* 0x000e240000000a00 */
[----:B0-----:R-:W-:-:S05]  /*64c0*/  @P0 IMAD.HI.U32 R4, R0, R4, RZ ;  /* 0x0000000400040227 */ /* 0x001fca00078e00ff */
[----:B------:R-:W-:-:S07]  /*64d0*/  @P0 SHF.R.U32.HI R0, RZ, R5, R4 ;  /* 0x00000005ff000219 */ /* 0x000fce0000011604 */
.L_x_3636:
[----:B------:R-:W-:Y:S05]  /*64e0*/  BSYNC B0 ;  /* 0x0000000000007941 */ /* 0x000fea0003800000 */
.L_x_3634:
[----:B------:R-:W-:-:S05]  /*64f0*/  IMAD R3, R0, R7, R7 ;  /* 0x0000000700037224 */ /* 0x000fca00078e0207 */
[----:B------:R-:W-:-:S07]  /*6500*/  VIMNMX R6, R6, R3, PT ;  /* 0x0000000306067248 */ /* 0x000fce0003fe0100 */
.L_x_3633:
[----:B------:R-:W0:Y:S01]  /*6510*/  @P1 LDC R0, c[0x0][0x44c] ;  /* 0x00011300ff001b82 */ /* 0x000e220000000800 */
[----:B------:R-:W-:Y:S01]  /*6520*/  VIADD R6, R6, 0x5f ;  /* 0x0000005f06067836 */ /* 0x000fe20000000000 */
[----:B------:R-:W-:Y:S01]  /*6530*/  ULDC UR4, c[0x0][0xad4] ;  /* 0x0002b50000047ab9 */ /* 0x000fe20000000800 */
[----:B------:R-:W-:Y:S02]  /*6540*/  IMAD.MOV.U32 R5, RZ, RZ, R177 ;  /* 0x000000ffff057224 */ /* 0x000fe400078e00b1 */
[----:B------:R-:W-:-:S03]  /*6550*/  IMAD.HI R6, R6, 0x2aaaaaab, RZ ;  /* 0x2aaaaaab06067827 */ /* 0x000fc600078e02ff */
[----:B------:R-:W1:Y:S02]  /*6560*/  @P1 LDC R9, c[0x0][0x450] ;  /* 0x00011400ff091b82 */ /* 0x000e640000000800 */
[----:B------:R-:W-:-:S04]  /*6570*/  SHF.R.U32.HI R3, RZ, 0x1f, R6 ;  /* 0x0000001fff037819 */ /* 0x000fc80000011606 */
[----:B------:R-:W-:-:S04]  /*6580*/  LEA.HI.SX32 R6, R6, R3, 0x1c ;  /* 0x0000000306067211 */ /* 0x000fc800078fe2ff */
[----:B------:R-:W-:Y:S01]  /*6590*/  VIMNMX R185, R185, R6, PT ;  /* 0x00000006b9b97248 */ /* 0x000fe20003fe0100 */
        /* <DEDUP_REMOVED lines=15> */
.L_x_3639:
[----:B------:R-:W-:-:S13]  /*6690*/  ISETP.NE.AND P0, PT, R7, 0x1, PT ;  /* 0x000000010700780c */ /* 0x000fda0003f05270 */
[----:B------:R-:W0:Y:S02]  /*66a0*/  @P0 LDC.64 R4, c[0x0][0xae0] ;  /* 0x0002b800ff040b82 */ /* 0x000e240000000a00 */
[----:B0-----:R-:W-:-:S05]  /*66b0*/  @P0 IMAD.HI.U32 R4, R0, R4, RZ ;  /* 0x0000000400040227 */ /* 0x001fca00078e00ff */
[----:B------:R-:W-:-:S07]  /*66c0*/  @P0 SHF.R.U32.HI R0, RZ, R5, R4 ;  /* 0x00000005ff000219 */ /* 0x000fce0000011604 */
.L_x_3640:
[----:B------:R-:W-:Y:S05]  /*66d0*/  BSYNC B0 ;  /* 0x0000000000007941 */ /* 0x000fea0003800000 */
.L_x_3638:
[----:B------:R-:W-:-:S05]  /*66e0*/  IMAD R0, R0, R7, RZ ;  /* 0x0000000700007224 */ /* 0x000fca00078e02ff */
[----:B------:R-:W-:-:S07]  /*66f0*/  VIMNMX R3, R3, R0, !PT ;  /* 0x0000000003037248 */ /* 0x000fce0007fe0100 */
.L_x_3637:
[----:B------:R-:W-:Y:S01]  /*6700*/  IMAD.HI R3, R3, 0x2aaaaaab, RZ ;  /* 0x2aaaaaab03037827 */ /* 0x000fe200078e02ff */
[----:B------:R-:W-:-:S04]  /*6710*/  PLOP3.LUT P0, PT, PT, PT, PT, 0x80, 0x0 ;  /* 0x000000000000781c */ /* 0x000fc80003f0f070 */
[----:B------:R-:W-:-:S04]  /*6720*/  SHF.R.U32.HI R0, RZ, 0x1f, R3 ;  /* 0x0000001fff007819 */ /* 0x000fc80000011603 */
[----:B------:R-:W-:-:S04]  /*6730*/  LEA.HI.SX32 R0, R3, R0, 0x1c ;  /* 0x0000000003007211 */ /* 0x000fc800078fe2ff */
[----:B------:R-:W-:-:S04]  /*6740*/  VIMNMX R165, RZ, R0, !PT ;  /* 0x00000000ffa57248 */ /* 0x000fc80007fe0100 */
[----:B------:R-:W-:-:S13]  /*6750*/  ISETP.GT.AND P1, PT, R185, R165, PT ;  /* 0x000000a5b900720c */ /* 0x000fda0003f24270 */
[----:B------:R-:W-:Y:S05]  /*6760*/  @!P1 BRA `(.L_x_3641) ;  /* 0x0000025400c09947 */ /* 0x000fea0003800000 */
[----:B------:R0:W-:Y:S01]  /*6770*/  STL.64 [R1+0x78], RZ ;  /* 0x000078ff01007387 */ /* 0x0001e20000100a00 */
[----:B------:R-:W-:Y:S01]  /*6780*/  IMAD.U32 R34, RZ, RZ, UR37 ;  /* 0x00000025ff227e24 */ /* 0x000fe2000f8e00ff */
[----:B------:R-:W-:Y:S01]  /*6790*/  UMOV UR4, 0xffffffff ;  /* 0xffffffff00047882 */ /* 0x000fe20000000000 */
[----:B------:R-:W-:Y:S02]  /*67a0*/  IMAD.U32 R35, RZ, RZ, UR37 ;  /* 0x00000025ff237e24 */ /* 0x000fe4000f8e00ff */
[----:B------:R-:W-:Y:S01]  /*67b0*/  IMAD.U32 R32, RZ, RZ, UR37 ;  /* 0x00000025ff207e24 */ /* 0x000fe2000f8e00ff */
[----:B------:R-:W-:Y:S01]  /*67c0*/  IADD3 R34, P0, R34, 0x118, RZ ;  /* 0x0000011822227810 */ /* 0x000fe20007f1e0ff */
[----:B------:R-:W-:Y:S01]  /*67d0*/  IMAD.U32 R40, RZ, RZ, UR37 ;  /* 0x00000025ff287e24 */ /* 0x000fe2000f8e00ff */
[----:B------:R-:W-:Y:S01]  /*67e0*/  IADD3 R35, P1, R35, 0x110, RZ ;  /* 0x0000011023237810 */ /* 0x000fe20007f3e0ff */
[----:B------:R-:W-:Y:S01]  /*67f0*/  IMAD.U32 R50, RZ, RZ, UR37 ;  /* 0x00000025ff327e24 */ /* 0x000fe2000f8e00ff */
[----:B------:R-:W-:Y:S01]  /*6800*/  IADD3 R32, P2, R32, 0xa8, RZ ;  /* 0x000000a820207810 */ /* 0x000fe20007f5e0ff */
[----:B------:R-:W-:Y:S01]  /*6810*/  IMAD.X R43, RZ, RZ, UR36, P0 ;  /* 0x00000024ff2b7e24 */ /* 0x000fe200080e06ff */
[----:B------:R-:W-:Y:S01]  /*6820*/  IADD3 R40, P3, R40, 0x78, RZ ;  /* 0x0000007828287810 */ /* 0x000fe20007f7e0ff */
[----:B------:R-:W-:Y:S01]  /*6830*/  IMAD.X R46, RZ, RZ, UR36, P1 ;  /* 0x00000024ff2e7e24 */ /* 0x000fe200088e06ff */
[----:B------:R-:W-:Y:S01]  /*6840*/  IADD3 R50, P4, R50, 0x80, RZ ;  /* 0x0000008032327810 */ /* 0x000fe20007f9e0ff */
[----:B------:R-:W-:-:S02]  /*6850*/  IMAD.X R33, RZ, RZ, UR36, P2 ;  /* 0x00000024ff217e24 */ /* 0x000fc400090e06ff */
[----:B------:R-:W-:Y:S02]  /*6860*/  IMAD.X R41, RZ, RZ, UR36, P3 ;  /* 0x00000024ff297e24 */ /* 0x000fe400098e06ff */
[----:B------:R-:W-:Y:S01]  /*6870*/  IMAD.X R49, RZ, RZ, UR36, P4 ;  /* 0x00000024ff317e24 */ /* 0x000fe2000a0e06ff */
[----:B0-----:R-:W-:Y:S07]  /*6880*/  BRA.DIV UR4, `(.L_x_3642) ;  /* 0x0000031204e07947 */ /* 0x001fee000b800000 */
[----:B------:R0:W1:Y:S02]  /*6890*/  SHFL.IDX PT, R14, R233, RZ, 0x1f ;  /* 0x00001fffe90e7589 */ /* 0x00006400000e0000 */
.L_x_3971:
[----:B-1----:R-:W-:Y:S01]  /*68a0*/  LEA.HI R0, R14, R14, RZ, 0x1 ;  /* 0x0000000e0e007211 */ /* 0x002fe200078f08ff */
[C---:B------:R-:W-:Y:S01]  /*68b0*/  VIADD R61, R144.reuse, 0x18400 ;  /* 0x00018400903d7836 */ /* 0x040fe20000000000 */
[----:B------:R-:W-:Y:S01]  /*68c0*/  STL.128 [R1+0xb0], RZ ;  /* 0x0000b0ff01007387 */ /* 0x000fe20000100c00 */
[----:B------:R-:W-:Y:S01]  /*68d0*/  VIADD R8, R144, 0x400 ;  /* 0x0000040090087836 */ /* 0x000fe20000000000 */
[----:B------:R-:W-:Y:S01]  /*68e0*/  LOP3.LUT R3, R0, 0x7fffe, RZ, 0xc0, !PT ;  /* 0x0007fffe00037812 */ /* 0x000fe200078ec0ff */
[----:B------:R-:W-:Y:S01]  /*68f0*/  IMAD.MOV.U32 R4, RZ, RZ, 0x1 ;  /* 0x00000001ff047424 */ /* 0x000fe200078e00ff */
[----:B------:R-:W-:Y:S01]  /*6900*/  STL.128 [R1+0xc0], RZ ;  /* 0x0000c0ff01007387 */ /* 0x000fe20000100c00 */
[----:B------:R-:W-:Y:S01]  /*6910*/  IMAD.MOV.U32 R5, RZ, RZ, RZ ;  /* 0x000000ffff057224 */ /* 0x000fe200078e00ff */
[----:B------:R-:W-:Y:S01]  /*6920*/  SHF.R.U32.HI R8, RZ, 0x4, R8 ;  /* 0x00000004ff087819 */ /* 0x000fe20000011608 */
[----:B------:R-:W-:Y:S01]  /*6930*/  IMAD.IADD R0, R14, 0x1, -R3 ;  /* 0x000000010e007824 */ /* 0x000fe200078e0a03 */
[----:B------:R-:W-:Y:S01]  /*6940*/  STL.128 [R1+0xd0], RZ ;  /* 0x0000d0ff01007387 */ /* 0x000fe20000100c00 */
[----:B------:R-:W-:Y:S01]  /*6950*/  VIADD R3, R144, 0x1c400 ;  /* 0x0001c40090037836 */ /* 0x000fe20000000000 */
[----:B------:R-:W-:Y:S01]  /*6960*/  LOP3.LUT R8, R8, 0x3fff, RZ, 0xc0, !PT ;  /* 0x00003fff08087812 */ /* 0x000fe200078ec0ff */
[----:B------:R-:W-:Y:S01]  /*6970*/  IMAD R0, R0, 0x2000, R61 ;  /* 0x0000200000007824 */ /* 0x000fe200078e023d */
[----:B------:R-:W-:Y:S01]  /*6980*/  STL.128 [R1+0xe0], RZ ;  /* 0x0000e0ff01007387 */ /* 0x000fe20000100c00 */
[----:B------:R-:W-:Y:S01]  /*6990*/  IMAD.MOV.U32 R6, RZ, RZ, 0x1 ;  /* 0x00000001ff067424 */ /* 0x000fe200078e00ff */
[----:B------:R-:W-:Y:S01]  /*69a0*/  SHF.R.U32.HI R3, RZ, 0x4, R3 ;  /* 0x00000004ff037819 */ /* 0x000fe20000011603 */
[----:B------:R-:W-:Y:S01]  /*69b0*/  VIADD R9, R0, 0xa000 ;  /* 0x0000a00000097836 */ /* 0x000fe20000000000 */
[----:B------:R-:W-:Y:S01]  /*69c0*/  SHF.R.U32.HI R0, RZ, 0x4, R0 ;  /* 0x00000004ff007819 */ /* 0x000fe20000011600 */
[----:B------:R-:W-:Y:S01]  /*69d0*/  IMAD.MOV.U32 R7, RZ, RZ, RZ ;  /* 0x000000ffff077224 */ /* 0x000fe200078e00ff */
[----:B------:R-:W-:Y:S01]  /*69e0*/  LOP3.LUT R3, R3, 0x3fff, RZ, 0xc0, !PT ;  /* 0x00003fff03037812 */ /* 0x000fe200078ec0ff */
[----:B------:R-:W-:Y:S01]  /*69f0*/  IMAD.MOV.U32 R12, RZ, RZ, 0x1 ;  /* 0x00000001ff0c7424 */ /* 0x000fe200078e00ff */
[----:B------:R-:W-:Y:S01]  /*6a00*/  SHF.R.U32.HI R9, RZ, 0x4, R9 ;  /* 0x00000004ff097819 */ /* 0x000fe20000011609 */
[----:B------:R-:W-:Y:S01]  /*6a10*/  IMAD.MOV.U32 R13, RZ, RZ, RZ ;  /* 0x000000ffff0d7224 */ /* 0x000fe200078e00ff */
[----:B------:R-:W-:Y:S01]  /*6a20*/  LOP3.LUT R3, R3, 0x10000, RZ, 0xfc, !PT ;  /* 0x0001000003037812 */ /* 0x000fe200078efcff */
[----:B------:R1:W-:Y:S01]  /*6a30*/  STL.128 [R1+0x80], R4 ;  /* 0x0000800401007387 */ /* 0x0003e20000100c00 */
[----:B------:R-:W-:Y:S01]  /*6a40*/  LOP3.LUT R9, R9, 0x3fff, RZ, 0xc0, !PT ;  /* 0x00003fff09097812 */ /* 0x000fe200078ec0ff */
[----:B------:R-:W-:Y:S01]  /*6a50*/  IMAD.MOV.U32 R11, RZ, RZ, 0x40000040 ;  /* 0x40000040ff0b7424 */ /* 0x000fe200078e00ff */
[----:B------:R-:W-:Y:S01]  /*6a60*/  LOP3.LUT R0, R0, 0x3fff, RZ, 0xc0, !PT ;  /* 0x00003fff00007812 */ /* 0x000fe200078ec0ff */
[----:B------:R2:W-:Y:S01]  /*6a70*/  STL.64 [R1+0x90], R12 ;  /* 0x0000900c01007387 */ /* 0x0005e20000100a00 */
[----:B------:R-:W-:Y:S01]  /*6a80*/  LOP3.LUT R10, R8, 0x10000, RZ, 0xfc, !PT ;  /* 0x00010000080a7812 */ /* 0x000fe200078efcff */
[----:B------:R-:W-:Y:S01]  /*6a90*/  IMAD.U32 R38, RZ, RZ, UR37 ;  /* 0x00000025ff267e24 */ /* 0x000fe2000f8e00ff */
[----:B------:R-:W-:Y:S01]  /*6aa0*/  LOP3.LUT P0, RZ, R61, 0x1bf, RZ, 0xc0, !PT ;  /* 0x000001bf3dff7812 */ /* 0x000fe2000780c0ff */
[----:B------:R3:W-:Y:S01]  /*6ab0*/  STL.128 [R1+0xf0], RZ ;  /* 0x0000f0ff01007387 */ /* 0x0007e20000100c00 */
[----:B------:R-:W-:Y:S01]  /*6ac0*/  IMAD.U32 R39, RZ, RZ, UR37 ;  /* 0x00000025ff277e24 */ /* 0x000fe2000f8e00ff */
[----:B------:R-:W-:Y:S01]  /*6ad0*/  BSSY B6, `(.L_x_3643) ;  /* 0x000002b000067945 */ /* 0x000fe20003800000 */
[----:B------:R-:W-:Y:S01]  /*6ae0*/  IMAD.U32 R37, RZ, RZ, UR37 ;  /* 0x00000025ff257e24 */ /* 0x000fe2000f8e00ff */
[----:B------:R3:W-:Y:S01]  /*6af0*/  STL.128 [R1+0x100], RZ ;  /* 0x000100ff01007387 */ /* 0x0007e20000100c00 */
[----:B------:R-:W-:Y:S01]  /*6b00*/  IMAD.U32 R28, RZ, RZ, UR37 ;  /* 0x00000025ff1c7e24 */ /* 0x000fe2000f8e00ff */
[----:B------:R-:W-:Y:S01]  /*6b10*/  IADD3 R38, P1, R38, 0x88, RZ ;  /* 0x0000008826267810 */ /* 0x000fe20007f3e0ff */
[----:B------:R-:W-:Y:S01]  /*6b20*/  IMAD.U32 R52, RZ, RZ, UR37 ;  /* 0x00000025ff347e24 */ /* 0x000fe2000f8e00ff */
[----:B-1----:R-:W-:Y:S01]  /*6b30*/  LOP3.LUT R6, R8, 0x3000000, RZ, 0xfc, !PT ;  /* 0x0300000008067812 */ /* 0x002fe200078efcff */
[----:B------:R-:W-:Y:S01]  /*6b40*/  IMAD.MOV.U32 R4, RZ, RZ, R3 ;  /* 0x000000ffff047224 */ /* 0x000fe200078e0003 */
[----:B------:R-:W-:Y:S01]  /*6b50*/  LOP3.LUT R8, R9, 0x10000, RZ, 0xfc, !PT ;  /* 0x0001000009087812 */ /* 0x000fe200078efcff */
[----:B------:R-:W-:Y:S01]  /*6b60*/  IMAD.MOV.U32 R5, RZ, RZ, 0x40000040 ;  /* 0x40000040ff057424 */ /* 0x000fe200078e00ff */
[----:B--2---:R-:W-:Y:S01]  /*6b70*/  LOP3.LUT R12, R0, 0x10000, RZ, 0xfc, !PT ;  /* 0x00010000000c7812 */ /* 0x004fe200078efcff */
[----:B------:R-:W-:Y:S01]  /*6b80*/  IMAD.MOV.U32 R7, RZ, RZ, 0x40000040 ;  /* 0x40000040ff077424 */ /* 0x000fe200078e00ff */
[----:B------:R-:W-:Y:S01]  /*6b90*/  IADD3 R39, P2, R39, 0x90, RZ ;  /* 0x0000009027277810 */ /* 0x000fe20007f5e0ff */
[----:B------:R-:W-:Y:S01]  /*6ba0*/  IMAD.MOV.U32 R13, RZ, RZ, 0x40000040 ;  /* 0x40000040ff0d7424 */ /* 0x000fe200078e00ff */
[----:B------:R-:W-:Y:S01]  /*6bb0*/  IADD3 R37, P3, R37, 0x98, RZ ;  /* 0x0000009825257810 */ /* 0x000fe20007f7e0ff */
[----:B------:R-:W-:Y:S01]  /*6bc0*/  IMAD.MOV.U32 R9, RZ, RZ, 0x40000040 ;  /* 0x40000040ff097424 */ /* 0x000fe200078e00ff */
[----:B------:R3:W-:Y:S01]  /*6bd0*/  STL.128 [R1+0xa0], R4 ;  /* 0x0000a00401007387 */ /* 0x0007e20000100c00 */
[----:B------:R-:W-:Y:S01]  /*6be0*/  IADD3 R28, P4, R28, 0xa0, RZ ;  /* 0x000000a01c1c7810 */ /* 0x000fe20007f9e0ff */
[----:B------:R-:W-:Y:S01]  /*6bf0*/  IMAD.X R53, RZ, RZ, UR36, P1 ;  /* 0x00000024ff357e24 */ /* 0x000fe200088e06ff */
[----:B------:R-:W-:Y:S01]  /*6c00*/  IADD3 R52, P5, R52, 0xb0, RZ ;  /* 0x000000b034347810 */ /* 0x000fe20007fbe0ff */
[----:B------:R3:W-:Y:S01]  /*6c10*/  STL.64 [R1+0x98], R12 ;  /* 0x0000980c01007387 */ /* 0x0007e20000100a00 */
[----:B------:R-:W-:-:S02]  /*6c20*/  IMAD.X R54, RZ, RZ, UR36, P2 ;  /* 0x00000024ff367e24 */ /* 0x000fc400090e06ff */
[----:B------:R-:W-:Y:S01]  /*6c30*/  IMAD.X R48, RZ, RZ, UR36, P3 ;  /* 0x00000024ff307e24 */ /* 0x000fe200098e06ff */
[----:B------:R3:W-:Y:S01]  /*6c40*/  STL.128 [R1+0x110], R8 ;  /* 0x0001100801007387 */ /* 0x0007e20000100c00 */
[----:B------:R-:W-:Y:S02]  /*6c50*/  IMAD.X R57, RZ, RZ, UR36, P4 ;  /* 0x00000024ff397e24 */ /* 0x000fe4000a0e06ff */
[----:B------:R-:W-:Y:S01]  /*6c60*/  IMAD.X R51, RZ, RZ, UR36, P5 ;  /* 0x00000024ff337e24 */ /* 0x000fe2000a8e06ff */
[----:B------:R-:W-:Y:S06]  /*6c70*/  @!P0 BRA `(.L_x_3644) ;  /* 0x0000000000408947 */ /* 0x000fec0003800000 */
[----:B------:R-:W-:Y:S01]  /*6c80*/  MOV R0, 0x0 ;  /* 0x0000000000007802 */ /* 0x000fe20000000f00 */
[----:B------:R-:W-:Y:S01]  /*6c90*/  ULDC.64 UR4, c[0x4][0x98] ;  /* 0x0100260000047ab9 */ /* 0x000fe20000000a00 */
[----:B------:R-:W-:Y:S01]  /*6ca0*/  ULDC.64 UR6, c[0x4][0xa0] ;  /* 0x0100280000067ab9 */ /* 0x000fe20000000a00 */
[----:B---3--:R-:W-:Y:S01]  /*6cb0*/  IMAD.U32 R4, RZ, RZ, UR4 ;  /* 0x00000004ff047e24 */ /* 0x008fe2000f8e00ff */
        /* <DEDUP_REMOVED lines=12> */
.L_x_3644:
[----:B------:R-:W-:Y:S05]  /*6d80*/  BSYNC B6 ;  /* 0x0000000000067941 */ /* 0x000fea0003800000 */
.L_x_3643:
[----:B------:R-:W1:Y:S01]  /*6d90*/  S2R R29, SR_TID.X ;  /* 0x00000000001d7919 */ /* 0x000e620000002100 */
[----:B---3--:R-:W2:Y:S01]  /*6da0*/  LDC.64 R10, c[0x0][0xad0] ;  /* 0x0002b400ff0a7b82 */ /* 0x008ea20000000a00 */
[----:B------:R-:W-:Y:S01]  /*6db0*/  UIADD3 UR5, UP0, UR37, 0x120, URZ ;  /* 0x0000012025057890 */ /* 0x000fe2000ff1e03f */
[----:B------:R-:W-:Y:S01]  /*6dc0*/  IMAD.MOV.U32 R8, RZ, RZ, RZ ;  /* 0x000000ffff087224 */ /* 0x000fe200078e00ff */
[----:B------:R-:W-:Y:S01]  /*6dd0*/  STL.64 [R1+0x120], R192 ;  /* 0x000120c001007387 */ /* 0x000fe20000100a00 */
[----:B------:R-:W-:Y:S01]  /*6de0*/  IMAD.U32 R42, RZ, RZ, UR37 ;  /* 0x00000025ff2a7e24 */ /* 0x000fe2000f8e00ff */
[----:B------:R-:W-:Y:S02]  /*6df0*/  UIADD3.X UR6, URZ, UR36, URZ, UP0, !UPT ;  /* 0x000000243f067290 */ /* 0x000fe400087fe43f */
[----:B------:R-:W-:Y:S01]  /*6e00*/  UIADD3 UR4, UP0, UR37, 0x16c, URZ ;  /* 0x0000016c25047890 */ /* 0x000fe2000ff1e03f */
[----:B------:R-:W3:Y:S01]  /*6e10*/  LDC.64 R20, c[0x0][0xad8] ;  /* 0x0002b600ff147b82 */ /* 0x000ee20000000a00 */
[----:B------:R-:W-:Y:S01]  /*6e20*/  IMAD.U32 R12, RZ, RZ, UR5 ;  /* 0x00000005ff0c7e24 */ /* 0x000fe2000f8e00ff */
[----:B------:R-:W-:Y:S01]  /*6e30*/  STL.U8 [R1+0x138], RZ ;  /* 0x000138ff01007387 */ /* 0x000fe20000100000 */
[----:B------:R-:W-:Y:S01]  /*6e40*/  UIADD3.X UR5, URZ, UR36, URZ, UP0, !UPT ;  /* 0x000000243f057290 */ /* 0x000fe200087fe43f */
[----:B------:R-:W-:Y:S01]  /*6e50*/  IMAD.U32 R13, RZ, RZ, UR6 ;  /* 0x00000006ff0d7e24 */ /* 0x000fe2000f8e00ff */
[----:B------:R-:W-:Y:S01]  /*6e60*/  IADD3 R42, P4, R42, 0x170, RZ ;  /* 0x000001702a2a7810 */ /* 0x000fe20007f9e0ff */
[----:B------:R-:W-:Y:S01]  /*6e70*/  IMAD.U32 R14, RZ, RZ, UR4 ;  /* 0x00000004ff0e7e24 */ /* 0x000fe2000f8e00ff */
[----:B------:R-:W-:Y:S01]  /*6e80*/  ULDC UR4, c[0x0][0x3f4] ;  /* 0x0000fd0000047ab9 */ /* 0x000fe20000000800 */
[----:B------:R-:W4:Y:S01]  /*6e90*/  LDC.64 R58, c[0x0][0xae0] ;  /* 0x0002b800ff3a7b82 */ /* 0x000f220000000a00 */
[----:B------:R-:W-:Y:S01]  /*6ea0*/  IMAD.U32 R15, RZ, RZ, UR5 ;  /* 0x00000005ff0f7e24 */ /* 0x000fe2000f8e00ff */
[----:B------:R-:W-:Y:S01]  /*6eb0*/  STL.64 [R1+0x128], R12 ;  /* 0x0001280c01007387 */ /* 0x000fe20000100a00 */
[----:B------:R-:W-:-:S03]  /*6ec0*/  ISETP.LT.AND P0, PT, RZ, UR4, PT ;  /* 0x00000004ff007c0c */ /* 0x000fc6000bf01270 */
[----:B------:R-:W-:Y:S02]  /*6ed0*/  STL.64 [R1+0x170], R14 ;  /* 0x0001700e01007387 */ /* 0x000fe40000100a00 */
[----:B------:R-:W0:Y:S01]  /*6ee0*/  LDC R6, c[0x0][0x450] ;  /* 0x00011400ff067b82 */ /* 0x000e220000000800 */
[----:B--2---:R-:W-:Y:S01]  /*6ef0*/  IMAD.MOV.U32 R26, RZ, RZ, R11 ;  /* 0x000000ffff1a7224 */ /* 0x004fe200078e000b */
[----:B------:R2:W-:Y:S01]  /*6f00*/  STL.64 [R1+0x130], R40 ;  /* 0x0001302801007387 */ /* 0x0005e20000100a00 */
[----:B------:R-:W-:Y:S02]  /*6f10*/  IMAD.MOV.U32 R7, RZ, RZ, R10 ;  /* 0x000000ffff077224 */ /* 0x000fe400078e000a */
[----:B-1----:R-:W-:-:S03]  /*6f20*/  VIADD R201, R29, 0xffffff80 ;  /* 0xffffff801dc97836 */ /* 0x002fc60000000000 */
[----:B------:R-:W0:Y:S01]  /*6f30*/  LDC.64 R4, c[0x0][0x448] ;  /* 0x00011200ff047b82 */ /* 0x000e220000000a00 */
[----:B---3--:R-:W-:Y:S02]  /*6f40*/  IMAD.MOV.U32 R27, RZ, RZ, R20 ;  /* 0x000000ffff1b7224 */ /* 0x008fe400078e0014 */
[----:B------:R-:W-:Y:S01]  /*6f50*/  IMAD.MOV.U32 R9, RZ, RZ, R21 ;  /* 0x000000ffff097224 */ /* 0x000fe200078e0015 */
[----:B------:R1:W-:Y:S01]  /*6f60*/  STL [R1+0x13c], R201 ;  /* 0x00013cc901007387 */ /* 0x0003e20000100800 */
[----:B------:R-:W-:Y:S02]  /*6f70*/  IMAD.U32 R29, RZ, RZ, UR37 ;  /* 0x00000025ff1d7e24 */ /* 0x000fe4000f8e00ff */
[----:B--2---:R-:W-:Y:S01]  /*6f80*/  IMAD.U32 R40, RZ, RZ, UR37 ;  /* 0x00000025ff287e24 */ /* 0x004fe2000f8e00ff */
[----:B------:R1:W-:Y:S01]  /*6f90*/  STL.128 [R1+0x140], R24 ;  /* 0x0001401801007387 */ /* 0x0003e20000100c00 */
[----:B----4-:R-:W-:Y:S01]  /*6fa0*/  IMAD.MOV.U32 R10, RZ, RZ, R58 ;  /* 0x000000ffff0a7224 */ /* 0x010fe200078e003a */
[----:B------:R-:W-:Y:S01]  /*6fb0*/  IADD3 R29, P2, R29, 0x138, RZ ;  /* 0x000001381d1d7810 */ /* 0x000fe20007f5e0ff */
[----:B------:R-:W-:Y:S01]  /*6fc0*/  IMAD.MOV.U32 R11, RZ, RZ, R59 ;  /* 0x000000ffff0b7224 */ /* 0x000fe200078e003b */
[----:B------:R-:W-:Y:S01]  /*6fd0*/  IADD3 R40, P1, R40, 0x13c, RZ ;  /* 0x0000013c28287810 */ /* 0x000fe20007f3e0ff */
[----:B------:R-:W-:-:S02]  /*6fe0*/  IMAD.U32 R41, RZ, RZ, UR37 ;  /* 0x00000025ff297e24 */ /* 0x000fc4000f8e00ff */
[----:B------:R-:W-:Y:S01]  /*6ff0*/  IMAD.X R58, RZ, RZ, UR36, P2 ;  /* 0x00000024ff3a7e24 */ /* 0x000fe200090e06ff */
[----:B------:R1:W-:Y:S01]  /*7000*/  STL.128 [R1+0x150], R8 ;  /* 0x0001500801007387 */ /* 0x0003e20000100c00 */
[----:B------:R-:W-:Y:S01]  /*7010*/  IMAD.X R55, RZ, RZ, UR36, P1 ;  /* 0x00000024ff377e24 */ /* 0x000fe200088e06ff */
[----:B------:R-:W-:Y:S01]  /*7020*/  IADD3 R41, P3, R41, 0x128, RZ ;  /* 0x0000012829297810 */ /* 0x000fe20007f7e0ff */
[----:B------:R-:W-:-:S04]  /*7030*/  IMAD.X R59, RZ, RZ, UR36, P4 ;  /* 0x00000024ff3b7e24 */ /* 0x000fc8000a0e06ff */
[----:B------:R-:W-:Y:S01]  /*7040*/  IMAD.X R56, RZ, RZ, UR36, P3 ;  /* 0x00000024ff387e24 */ /* 0x000fe200098e06ff */
[----:B0-----:R1:W-:Y:S01]  /*7050*/  STL.128 [R1+0x160], R4 ;  /* 0x0001600401007387 */ /* 0x0013e20000100c00 */
[----:B------:R-:W-:Y:S06]  /*7060*/  @P0 BRA `(.L_x_3645) ;  /* 0x0000000000400947 */ /* 0x000fec0003800000 */
[----:B------:R-:W2:Y:S02]  /*7070*/  LDL R3, [R1+0x224] ;  /* 0x0002240001037983 */ /* 0x000ea40000100800 */
[----:B--2---:R-:W-:-:S04]  /*7080*/  LEA.HI R0, R3, R3, RZ, 0x1 ;  /* 0x0000000303007211 */ /* 0x004fc800078f08ff */
        /* <DEDUP_REMOVED lines=8> */
.L_x_3648:
[----:B--2---:R2:W3:Y:S02]  /*7110*/  SYNCS.PHASECHK.TRANS64.TRYWAIT P0, [R144+URZ+0x32400], R3 ;  /* 0x03240003900075a7 */ /* 0x0044e4000800017f */
[----:B---3--:R-:W-:Y:S05]  /*7120*/  @!P0 NANOSLEEP.SYNCS 0x989680 ;  /* 0x009896800000895d */ /* 0x008fea0003900000 */
[----:B------:R-:W3:Y:S02]  /*7130*/  @!P0 SYNCS.PHASECHK.TRANS64 P0, [R144+URZ+0x32400], R3 ;  /* 0x03240003900085a7 */ /* 0x000ee4000800007f */
[----:B---3--:R-:W-:Y:S05]  /*7140*/  @!P0 BRA `(.L_x_3648) ;  /* 0xfffffffc00f08947 */ /* 0x008fea000383ffff */
.L_x_3647:
[----:B------:R-:W-:Y:S05]  /*7150*/  BSYNC B0 ;  /* 0x0000000000007941 */ /* 0x000fea0003800000 */
.L_x_3646:
[----:B------:R-:W-:Y:S05]  /*7160*/  BRA `(.L_x_3649) ;  /* 0x0000002c004c7947 */ /* 0x000fea0003800000 */
.L_x_3645:
[----:B------:R-:W-:Y:S01]  /*7170*/  LOP3.LUT P0, RZ, R61, 0x3ff, RZ, 0xc0, !PT ;  /* 0x000003ff3dff7812 */ /* 0x000fe2000780c0ff */
[----:B------:R-:W-:Y:S01]  /*7180*/  ULDC.64 UR4, c[0x0][0x3f8] ;  /* 0x0000fe0000047ab9 */ /* 0x000fe20000000a00 */
[----:B-----5:R-:W-:Y:S01]  /*7190*/  SHF.R.S32.HI R0, RZ, 0x1f, R2 ;  /* 0x0000001fff007819 */ /* 0x020fe20000011402 */
[----:B------:R-:W-:Y:S01]  /*71a0*/  ULDC.64 UR6, c[0x0][0x408] ;  /* 0x0001020000067ab9 */ /* 0x000fe20000000a00 */
[----:B------:R-:W-:Y:S01]  /*71b0*/  IMAD.WIDE.U32 R60, R2, UR4, RZ ;  /* 0x00000004023c7c25 */ /* 0x000fe2000f8e00ff */
[----:B------:R-:W-:Y:S03]  /*71c0*/  BSSY B6, `(.L_x_3650) ;  /* 0x0000019000067945 */ /* 0x000fe60003800000 */
[C---:B------:R-:W-:Y:S02]  /*71d0*/  IMAD R3, R0.reuse, UR4, RZ ;  /* 0x0000000400037c24 */ /* 0x040fe4000f8e02ff */
[----:B-1----:R-:W-:-:S02]  /*71e0*/  IMAD R5, R0, UR6, RZ ;  /* 0x0000000600057c24 */ /* 0x002fc4000f8e02ff */
        /* <DEDUP_REMOVED lines=22> */
.L_x_3651:
[----:B------:R-:W-:Y:S05]  /*7350*/  BSYNC B6 ;  /* 0x0000000000067941 */ /* 0x000fea0003800000 */
.L_x_3650:
[----:B------:R-:W2:Y:S01]  /*7360*/  LDL R0, [R1+0x70] ;  /* 0x0000700001007983 */ /* 0x000ea20000100800 */
[----:B------:R-:W-:Y:S01]  /*7370*/  ULDC.U8 UR4, c[0x0][0x410] ;  /* 0x0001040000047ab9 */ /* 0x000fe20000000000 */
[----:B------:R-:W-:Y:S01]  /*7380*/  BSSY B0, `(.L_x_3652) ;  /* 0x00002a9000007945 */ /* 0x000fe20003800000 */
[----:B------:R-:W-:Y:S01]  /*7390*/  ISETP.NE.AND P0, PT, RZ, UR4, PT ;  /* 0x00000004ff007c0c */ /* 0x000fe2000bf05270 */
[----:B--2---:R-:W-:-:S12]  /*73a0*/  IMAD R0, R0, 0x80, R153 ;  /* 0x0000008000007824 */ /* 0x004fd800078e0299 */
[----:B------:R-:W-:Y:S05]  /*73b0*/  @!P0 BRA `(.L_x_3653) ;  /* 0x00000014006c8947 */ /* 0x000fea0003800000 */
[----:B------:R-:W0:Y:S01]  /*73c0*/  LDC R67, c[0x0][0x448] ;  /* 0x00011200ff437b82 */ /* 0x000e220000000800 */
[----:B------:R-:W-:Y:S01]  /*73d0*/  IMAD R5, R221, 0x40, R0 ;  /* 0x00000040dd057824 */ /* 0x000fe200078e0200 */
[----:B------:R-:W-:Y:S01]  /*73e0*/  ULDC.64 UR4, c[0x0][0x3f8] ;  /* 0x0000fe0000047ab9 */ /* 0x000fe20000000a00 */
[----:B------:R-:W-:Y:S01]  /*73f0*/  ULDC.64 UR6, c[0x0][0x408] ;  /* 0x0001020000067ab9 */ /* 0x000fe20000000a00 */
[----:B------:R-:W-:Y:S02]  /*7400*/  IMAD.MOV.U32 R6, RZ, RZ, R60 ;  /* 0x000000ffff067224 */ /* 0x000fe400078e003c */
[----:B------:R-:W-:Y:S01]  /*7410*/  IMAD.MOV.U32 R7, RZ, RZ, R25 ;  /* 0x000000ffff077224 */ /* 0x000fe200078e0019 */
[----:B0-----:R-:W-:-:S13]  /*7420*/  ISETP.NE.AND P0, PT, R67, 0x1, PT ;  /* 0x000000014300780c */ /* 0x001fda0003f05270 */
[----:B------:R-:W0:Y:S08]  /*7430*/  @P0 LDC R2, c[0x0][0x44c] ;  /* 0x00011300ff020b82 */ /* 0x000e300000000800 */
[----:B------:R-:W1:Y:S01]  /*7440*/  @P0 LDC R3, c[0x0][0x450] ;  /* 0x00011400ff030b82 */ /* 0x000e620000000800 */
[----:B0-----:R-:W-:-:S05]  /*7450*/  @P0 IMAD.HI.U32 R2, R5, R2, RZ ;  /* 0x0000000205020227 */ /* 0x001fca00078e00ff */
[----:B-1----:R-:W-:Y:S01]  /*7460*/  @P0 SHF.R.U32.HI R5, RZ, R3, R2 ;  /* 0x00000003ff050219 */ /* 0x002fe20000011602 */
[----:B------:R-:W-:Y:S02]  /*7470*/  IMAD.MOV.U32 R2, RZ, RZ, R26 ;  /* 0x000000ffff027224 */ /* 0x000fe400078e001a */
[----:B------:R-:W-:Y:S01]  /*7480*/  IMAD.MOV.U32 R3, RZ, RZ, R63 ;  /* 0x000000ffff037224 */ /* 0x000fe200078e003f */
[----:B------:R-:W-:Y:S01]  /*7490*/  SHF.R.S32.HI R4, RZ, 0x1f, R5 ;  /* 0x0000001fff047819 */ /* 0x000fe20000011405 */
[----:B------:R-:W-:-:S04]  /*74a0*/  IMAD.WIDE.U32 R6, R5, UR4, R6 ;  /* 0x0000000405067c25 */ /* 0x000fc8000f8e0006 */
[C---:B------:R-:W-:Y:S02]  /*74b0*/  IMAD R8, R4.reuse, UR4, RZ ;  /* 0x0000000404087c24 */ /* 0x040fe4000f8e02ff */
[----:B------:R-:W-:Y:S02]  /*74c0*/  IMAD R4, R4, UR6, RZ ;  /* 0x0000000604047c24 */ /* 0x000fe4000f8e02ff */
[C---:B------:R-:W-:Y:S01]  /*74d0*/  IMAD R9, R5.reuse, UR5, R8 ;  /* 0x0000000505097c24 */ /* 0x040fe2000f8e0208 */
[----:B------:R-:W-:Y:S01]  /*74e0*/  ULDC.64 UR4, c[0x0][0x3e8] ;  /* 0x0000fa0000047ab9 */ /* 0x000fe20000000a00 */
[----:B------:R-:W-:-:S04]  /*74f0*/  IMAD.WIDE.U32 R2, R5, UR6, R2 ;  /* 0x0000000605027c25 */ /* 0x000fc8000f8e0002 */
[----:B------:R-:W-:Y:S01]  /*7500*/  IMAD R11, R5, UR7, R4 ;  /* 0x00000007050b7c24 */ /* 0x000fe2000f8e0204 */
[----:B------:R-:W-:Y:S01]  /*7510*/  ULDC.64 UR6, c[0x0][0x400] ;  /* 0x0001000000067ab9 */ /* 0x000fe20000000a00 */
[----:B------:R-:W-:Y:S01]  /*7520*/  IMAD.IADD R5, R7, 0x1, R9 ;  /* 0x0000000107057824 */ /* 0x000fe200078e0209 */
[----:B------:R-:W-:Y:S01]  /*7530*/  LEA R4, P0, R6, UR4, 0x1 ;  /* 0x0000000406047c11 */ /* 0x000fe2000f8008ff */
[----:B------:R-:W-:Y:S01]  /*7540*/  IMAD.IADD R7, R3, 0x1, R11 ;  /* 0x0000000103077824 */ /* 0x000fe200078e020b */
[----:B------:R-:W-:Y:S01]  /*7550*/  LEA R8, P1, R2, UR6, 0x1 ;  /* 0x0000000602087c11 */ /* 0x000fe2000f8208ff */
[----:B------:R-:W-:Y:S01]  /*7560*/  UMOV UR4, 0xffffffff ;  /* 0xffffffff00047882 */ /* 0x000fe20000000000 */
[----:B------:R-:W-:Y:S02]  /*7570*/  LEA.HI.X R6, R6, UR5, R5, 0x1, P0 ;  /* 0x0000000506067c11 */ /* 0x000fe400080f0c05 */
[----:B------:R-:W-:Y:S01]  /*7580*/  LEA.HI.X R7, R2, UR7, R7, 0x1, P1 ;  /* 0x0000000702077c11 */ /* 0x000fe200088f0c07 */
[----:B------:R-:W-:Y:S08]  /*7590*/  BRA.DIV UR4, `(.L_x_3654) ;  /* 0x0000030604c47947 */ /* 0x000ff0000b800000 */
[----:B------:R0:W1:Y:S04]  /*75a0*/  SHFL.IDX PT, R3, R6, RZ, 0x1c1f ;  /* 0x001c1fff06037589 */ /* 0x00006800000e0000 */
[----:B------:R0:W2:Y:S04]  /*75b0*/  SHFL.IDX PT, R2, R4, RZ, 0x1c1f ;  /* 0x001c1fff04027589 */ /* 0x0000a800000e0000 */
[----:B------:R0:W3:Y:S04]  /*75c0*/  SHFL.IDX PT, R5, R7, RZ, 0x1c1f ;  /* 0x001c1fff07057589 */ /* 0x0000e800000e0000 */
[----:B------:R0:W4:Y:S02]  /*75d0*/  SHFL.IDX PT, R14, R8, RZ, 0x1c1f ;  /* 0x001c1fff080e7589 */ /* 0x00012400000e0000 */
.L_x_3977:
        /* <DEDUP_REMOVED lines=9> */
[----:B------:R-:W-:Y:S02]  /*7670*/  CS2R R60, SRZ ;  /* 0x00000000003c7805 */ /* 0x000fe4000001ff00 */
[----:B------:R-:W-:Y:S02]  /*7680*/  ISETP.GE.AND P3, PT, R158, UR4, PT ;  /* 0x000000049e007c0c */ /* 0x000fe4000bf66270 */
[----:B------:R-:W-:Y:S01]  /*7690*/  ISETP.GE.AND P2, PT, R154, UR4, PT ;  /* 0x000000049a007c0c */ /* 0x000fe2000bf46270 */
[----:B---3--:R-:W-:-:S10]  /*76a0*/  IMAD.MOV.U32 R15, RZ, RZ, R5 ;  /* 0x000000ffff0f7224 */ /* 0x008fd400078e0005 */
[C---:B------:R-:W-:Y:S01]  /*76b0*/  @!P3 IMAD.SHL.U32 R21, R158.reuse, 0x2, RZ ;  /* 0x000000029e15b824 */ /* 0x040fe200078e00ff */
[----:B------:R-:W-:Y:S01]  /*76c0*/  @!P3 SHF.L.U64.HI R26, R158, 0x1, R222 ;  /* 0x000000019e1ab819 */ /* 0x000fe200000102de */
[----:B-12---:R-:W-:-:S03]  /*76d0*/  @!P2 IMAD.WIDE R10, R154, 0x2, R2 ;  /* 0x000000029a0aa825 */ /* 0x006fc600078e0202 */
[-C--:B------:R-:W-:Y:S02]  /*76e0*/  @!P3 IADD3 R2, P0, R2, R21.reuse, RZ ;  /* 0x000000150202b210 */ /* 0x080fe40007f1e0ff */
[----:B----4-:R-:W-:Y:S02]  /*76f0*/  @!P3 IADD3 R20, P1, R14, R21, RZ ;  /* 0x000000150e14b210 */ /* 0x010fe40007f3e0ff */
[----:B------:R-:W-:Y:S02]  /*7700*/  CS2R R62, SRZ ;  /* 0x00000000003e7805 */ /* 0x000fe4000001ff00 */
[----:B------:R-:W-:Y:S01]  /*7710*/  CS2R R24, SRZ ;  /* 0x0000000000187805 */ /* 0x000fe2000001ff00 */
[--C-:B------:R-:W-:Y:S01]  /*7720*/  @!P3 IMAD.X R3, R3, 0x1, R26.reuse, P0 ;  /* 0x000000010303b824 */ /* 0x100fe200000e061a */
[----:B------:R1:W5:Y:S01]  /*7730*/  @!P2 LD.E.64 R60, desc[UR42][R10.64] ;  /* 0x0000002a0a3ca980 */ /* 0x000362000c101b00 */
[----:B------:R-:W-:Y:S01]  /*7740*/  @!P3 IMAD.X R21, R5, 0x1, R26, P1 ;  /* 0x000000010515b824 */ /* 0x000fe200008e061a */
[----:B------:R-:W-:Y:S01]  /*7750*/  CS2R R26, SRZ ;  /* 0x00000000001a7805 */ /* 0x000fe2000001ff00 */
[----:B------:R-:W-:Y:S01]  /*7760*/  @!P2 IMAD.WIDE R12, R154, 0x2, R14 ;  /* 0x000000029a0ca825 */ /* 0x000fe200078e020e */
[----:B------:R1:W5:Y:S04]  /*7770*/  @!P3 LD.E.64 R24, desc[UR42][R2.64] ;  /* 0x0000002a0218b980 */ /* 0x000368000c101b00 */
[----:B------:R1:W5:Y:S04]  /*7780*/  @!P2 LD.E.64 R62, desc[UR42][R12.64] ;  /* 0x0000002a0c3ea980 */ /* 0x000368000c101b00 */
[----:B------:R1:W5:Y:S02]  /*7790*/  @!P3 LD.E.64 R26, desc[UR42][R20.64] ;  /* 0x0000002a141ab980 */ /* 0x000364000c101b00 */
.L_x_3656:
[----:B------:R-:W-:Y:S05]  /*77a0*/  BSYNC B1 ;  /* 0x0000000000017941 */ /* 0x000fea0003800000 */
.L_x_3655:
[----:B-12--5:R-:W-:Y:S01]  /*77b0*/  IMAD.MOV.U32 R2, RZ, RZ, R24 ;  /* 0x000000ffff027224 */ /* 0x026fe200078e0018 */
[----:B------:R-:W-:Y:S01]  /*77c0*/  UMOV UR4, 0xffffffff ;  /* 0xffffffff00047882 */ /* 0x000fe20000000000 */
[----:B------:R-:W-:Y:S01]  /*77d0*/  IMAD.MOV.U32 R3, RZ, RZ, R25 ;  /* 0x000000ffff037224 */ /* 0x000fe200078e0019 */
        /* <DEDUP_REMOVED lines=9> */
[----:B------:R-:W-:-:S04]  /*7870*/  PRMT R77, R2, 0x5410, R3 ;  /* 0x00005410024d7816 */ /* 0x000fc80000000003 */
[----:B------:R-:W-:Y:S01]  /*7880*/  PRMT R69, R5, 0x5410, R9 ;  /* 0x0000541005457816 */ /* 0x000fe20000000009 */
[----:B------:R-:W-:Y:S06]  /*7890*/  BRA.DIV UR4, `(.L_x_3657) ;  /* 0x0000030604747947 */ /* 0x000fec000b800000 */
[----:B------:R1:W2:Y:S04]  /*78a0*/  SHFL.IDX PT, R5, R6, 0x1, 0x1c1f ;  /* 0x003c1f0006057f89 */ /* 0x0002a800000e0000 */
[----:B0-----:R-:W0:Y:S04]  /*78b0*/  SHFL.IDX PT, R4, R4, 0x1, 0x1c1f ;  /* 0x003c1f0004047f89 */ /* 0x001e2800000e0000 */
[----:B------:R-:W3:Y:S04]  /*78c0*/  SHFL.IDX PT, R7, R7, 0x1, 0x1c1f ;  /* 0x003c1f0007077f89 */ /* 0x000ee800000e0000 */
[----:B----4-:R1:W4:Y:S02]  /*78d0*/  SHFL.IDX PT, R14, R8, 0x1, 0x1c1f ;  /* 0x003c1f00080e7f89 */ /* 0x01032400000e0000 */
.L_x_3983:
[----:B------:R-:W5:Y:S01]  /*78e0*/  LDL R3, [R1+0x224] ;  /* 0x0002240001037983 */ /* 0x000f620000100800 */
[----:B------:R-:W-:Y:S01]  /*78f0*/  VIADD R0, R0, 0x40 ;  /* 0x0000004000007836 */ /* 0x000fe20000000000 */
[----:B------:R-:W-:Y:S01]  /*7900*/  BSSY B1, `(.L_x_3658) ;  /* 0x000001e000017945 */ /* 0x000fe20003800000 */
[----:B-1----:R-:W-:Y:S02]  /*7910*/  CS2R R8, SRZ ;  /* 0x0000000000087805 */ /* 0x002fe4000001ff00 */
[----:B------:R-:W-:Y:S02]  /*7920*/  CS2R R10, SRZ ;  /* 0x00000000000a7805 */ /* 0x000fe4000001ff00 */
[----:B------:R-:W-:Y:S02]  /*7930*/  ISETP.GE.AND P0, PT, R0, R67, PT ;  /* 0x000000430000720c */ /* 0x000fe40003f06270 */
[----:B-----5:R-:W-:-:S04]  /*7940*/  LEA.HI R2, R3, R3, RZ, 0x1 ;  /* 0x0000000303027211 */ /* 0x020fc800078f08ff */
[----:B------:R-:W-:-:S05]  /*7950*/  LOP3.LUT R2, R2, 0xfffffffe, RZ, 0xc0, !PT ;  /* 0xfffffffe02027812 */ /* 0x000fca00078ec0ff */
[----:B------:R-:W-:Y:S01]  /*7960*/  IMAD.IADD R0, R3, 0x1, -R2 ;  /* 0x0000000103007824 */ /* 0x000fe200078e0a02 */
[----:B------:R-:W-:-:S04]  /*7970*/  CS2R R2, SRZ ;  /* 0x0000000000027805 */ /* 0x000fc8000001ff00 */
[----:B------:R-:W-:Y:S01]  /*7980*/  SHF.L.U32 R13, R0, 0x1f, RZ ;  /* 0x0000001f000d7819 */ /* 0x000fe200000006ff */
[----:B------:R-:W-:Y:S06]  /*7990*/  @P0 BRA `(.L_x_3659) ;  /* 0x0000000000500947 */ /* 0x000fec0003800000 */
[----:B------:R-:W-:Y:S01]  /*79a0*/  ULDC UR4, c[0x0][0x3f4] ;  /* 0x0000fd0000047ab9 */ /* 0x000fe20000000800 */
[----:B------:R-:W-:Y:S02]  /*79b0*/  CS2R R8, SRZ ;  /* 0x0000000000087805 */ /* 0x000fe4000001ff00 */
[----:B------:R-:W-:Y:S02]  /*79c0*/  ISETP.GE.AND P3, PT, R158, UR4, PT ;  /* 0x000000049e007c0c */ /* 0x000fe4000bf66270 */
[----:B------:R-:W-:Y:S01]  /*79d0*/  ISETP.GE.AND P2, PT, R154, UR4, PT ;  /* 0x000000049a007c0c */ /* 0x000fe2000bf46270 */
[----:B---3--:R-:W-:Y:S01]  /*79e0*/  IMAD.MOV.U32 R15, RZ, RZ, R7 ;  /* 0x000000ffff0f7224 */ /* 0x008fe200078e0007 */
[----:B------:R-:W-:-:S09]  /*79f0*/  CS2R R10, SRZ ;  /* 0x00000000000a7805 */ /* 0x000fd2000001ff00 */
[C---:B------:R-:W-:Y:S01]  /*7a00*/  @!P3 IMAD.SHL.U32 R3, R158.reuse, 0x2, RZ ;  /* 0x000000029e03b824 */ /* 0x040fe200078e00ff */
[----:B------:R-:W-:Y:S01]  /*7a10*/  @!P3 SHF.L.U64.HI R0, R158, 0x1, R222 ;  /* 0x000000019e00b819 */ /* 0x000fe200000102de */
[----:B0-2---:R-:W-:-:S03]  /*7a20*/  @!P2 IMAD.WIDE R64, R154, 0x2, R4 ;  /* 0x000000029a40a825 */ /* 0x005fc600078e0204 */
[-C--:B------:R-:W-:Y:S02]  /*7a30*/  @!P3 IADD3 R4, P0, R4, R3.reuse, RZ ;  /* 0x000000030404b210 */ /* 0x080fe40007f1e0ff */
[----:B----4-:R-:W-:Y:S02]  /*7a40*/  @!P3 IADD3 R6, P1, R14, R3, RZ ;  /* 0x000000030e06b210 */ /* 0x010fe40007f3e0ff */
[----:B------:R-:W-:Y:S02]  /*7a50*/  CS2R R20, SRZ ;  /* 0x0000000000147805 */ /* 0x000fe4000001ff00 */
[----:B------:R-:W-:Y:S01]  /*7a60*/  CS2R R2, SRZ ;  /* 0x0000000000027805 */ /* 0x000fe2000001ff00 */
[----:B------:R-:W-:Y:S01]  /*7a70*/  @!P2 IMAD.WIDE R14, R154, 0x2, R14 ;  /* 0x000000029a0ea825 */ /* 0x000fe200078e020e */
[----:B------:R1:W5:Y:S03]  /*7a80*/  @!P2 LD.E.64 R8, desc[UR42][R64.64] ;  /* 0x0000002a4008a980 */ /* 0x000366000c101b00 */
[--C-:B------:R-:W-:Y:S01]  /*7a90*/  @!P3 IMAD.X R5, R5, 0x1, R0.reuse, P0 ;  /* 0x000000010505b824 */ /* 0x100fe200000e0600 */
[----:B------:R1:W5:Y:S01]  /*7aa0*/  @!P2 LD.E.64 R10, desc[UR42][R14.64] ;  /* 0x0000002a0e0aa980 */ /* 0x000362000c101b00 */
[----:B------:R-:W-:-:S03]  /*7ab0*/  @!P3 IMAD.X R7, R7, 0x1, R0, P1 ;  /* 0x000000010707b824 */ /* 0x000fc600008e0600 */
[----:B------:R1:W5:Y:S04]  /*7ac0*/  @!P3 LD.E.64 R20, desc[UR42][R4.64] ;  /* 0x0000002a0414b980 */ /* 0x000368000c101b00 */
[----:B------:R1:W5:Y:S02]  /*7ad0*/  @!P3 LD.E.64 R2, desc[UR42][R6.64] ;  /* 0x0000002a0602b980 */ /* 0x000364000c101b00 */
.L_x_3659:
[----:B------:R-:W-:Y:S05]  /*7ae0*/  BSYNC B1 ;  /* 0x0000000000017941 */ /* 0x000fea0003800000 */
.L_x_3658:
[----:B------:R-:W0:Y:S01]  /*7af0*/  SYNCS.PHASECHK.TRANS64.TRYWAIT P0, [R144+URZ+0x32400], R13 ;  /* 0x0324000d900075a7 */ /* 0x000e22000800017f */
[----:B------:R-:W-:Y:S04]  /*7b00*/  BSSY B1, `(.L_x_3660) ;  /* 0x0000002000017945 */ /* 0x000fe80003800000 */
[----:B0-----:R-:W-:Y:S05]  /*7b10*/  @!P0 BRA `(.L_x_3661) ;  /* 0x0000030400448947 */ /* 0x001fea0003800000 */
.L_x_3984:
[----:B------:R-:W-:Y:S05]  /*7b20*/  BSYNC B1 ;  /* 0x0000000000017941 */ /* 0x000fea0003800000 */
.L_x_3660:
[----:B-1----:R-:W4:Y:S01]  /*7b30*/  LDL R6, [R1+0x70] ;  /* 0x0000700001067983 */ /* 0x002f220000100800 */
[----:B------:R-:W-:Y:S01]  /*7b40*/  LOP3.LUT P0, RZ, R223, 0x4, RZ, 0xc0, !PT ;  /* 0x00000004dfff7812 */ /* 0x000fe2000780c0ff */
[----:B--2---:R-:W-:Y:S01]  /*7b50*/  IMAD.IADD R5, R167, 0x1, R227 ;  /* 0x00000001a7057824 */ /* 0x004fe200078e02e3 */
[----:B------:R-:W-:Y:S01]  /*7b60*/  BSSY B1, `(.L_x_3662) ;  /* 0x000007a000017945 */ /* 0x000fe20003800000 */
[----:B---3-5:R-:W-:Y:S02]  /*7b70*/  IMAD.MOV.U32 R7, RZ, RZ, R8 ;  /* 0x000000ffff077224 */ /* 0x028fe400078e0008 */
[----:B------:R-:W-:Y:S02]  /*7b80*/  IMAD R144, R5, 0x2, R144 ;  /* 0x0000000205907824 */ /* 0x000fe400078e0290 */
[----:B------:R-:W-:Y:S02]  /*7b90*/  IMAD.MOV.U32 R5, RZ, RZ, R20 ;  /* 0x000000ffff057224 */ /* 0x000fe400078e0014 */
[----:B------:R-:W-:-:S02]  /*7ba0*/  VIADD R4, R144, 0x18400 ;  /* 0x0001840090047836 */ /* 0x000fc40000000000 */
[----:B------:R-:W-:Y:S01]  /*7bb0*/  VIADD R0, R144, 0x18440 ;  /* 0x0001844090007836 */ /* 0x000fe20000000000 */
[----:B------:R-:W-:Y:S01]  /*7bc0*/  PRMT R12, R5, 0x5410, R7 ;  /* 0x00005410050c7816 */ /* 0x000fe20000000007 */
[----:B------:R-:W-:Y:S02]  /*7bd0*/  @P0 VIADD R0, R4, 0xffffffc0 ;  /* 0xffffffc004000836 */ /* 0x000fe40000000000 */
[----:B------:R-:W-:Y:S02]  /*7be0*/  IMAD.MOV.U32 R5, RZ, RZ, R9 ;  /* 0x000000ffff057224 */ /* 0x000fe400078e0009 */
[----:B------:R-:W-:-:S03]  /*7bf0*/  IMAD.MOV.U32 R7, RZ, RZ, R11 ;  /* 0x000000ffff077224 */ /* 0x000fc600078e000b */
[----:B------:R-:W-:Y:S01]  /*7c00*/  PRMT R78, R5, 0x7610, R78 ;  /* 0x00007610054e7816 */ /* 0x000fe2000000004e */
[----:B------:R-:W-:-:S05]  /*7c10*/  IMAD.MOV.U32 R5, RZ, RZ, R3 ;  /* 0x000000ffff057224 */ /* 0x000fca00078e0003 */
[----:B----4-:R-:W-:Y:S01]  /*7c20*/  PRMT R14, R5, 0x5410, R7 ;  /* 0x00005410050e7816 */ /* 0x010fe20000000007 */
[----:B------:R-:W-:Y:S02]  /*7c30*/  IMAD R4, R6, -0x80, R67 ;  /* 0xffffff8006047824 */ /* 0x000fe400078e0243 */
[----:B------:R-:W-:-:S03]  /*7c40*/  IMAD.MOV.U32 R6, RZ, RZ, R21 ;  /* 0x000000ffff067224 */ /* 0x000fc600078e0015 */
[----:B------:R-:W-:Y:S01]  /*7c50*/  VIMNMX R74, R4, 0x80, PT ;  /* 0x00000080044a7848 */ /* 0x000fe20003fe0100 */
[----:B------:R-:W-:Y:S01]  /*7c60*/  IMAD.MOV.U32 R4, RZ, RZ, R2 ;  /* 0x000000ffff047224 */ /* 0x000fe200078e0002 */
[----:B------:R-:W-:Y:S01]  /*7c70*/  PRMT R13, R6, 0x7610, R13 ;  /* 0x00007610060d7816 */ /* 0x000fe2000000000d */
[----:B------:R-:W-:Y:S01]  /*7c80*/  IMAD.MOV.U32 R6, RZ, RZ, R10 ;  /* 0x000000ffff067224 */ /* 0x000fe200078e000a */
[----:B------:R-:W-:Y:S02]  /*7c90*/  ISETP.GE.AND P0, PT, R153, R74, PT ;  /* 0x0000004a9900720c */ /* 0x000fe40003f06270 */
[----:B------:R-:W-:Y:S02]  /*7ca0*/  PRMT R15, R4, 0x7610, R15 ;  /* 0x00007610040f7816 */ /* 0x000fe4000000000f */
[----:B------:R-:W-:-:S09]  /*7cb0*/  PRMT R13, R13, 0x5410, R6 ;  /* 0x000054100d0d7816 */ /* 0x000fd20000000006 */
[----:B------:R-:W-:Y:S05]  /*7cc0*/  @P0 BRA `(.L_x_3663) ;  /* 0x00000004008c0947 */ /* 0x000fea0003800000 */
[----:B------:R-:W0:Y:S01]  /*7cd0*/  LDC R5, c[0x0][0x3f4] ;  /* 0x0000fd00ff057b82 */ /* 0x000e220000000800 */
[----:B------:R-:W-:Y:S01]  /*7ce0*/  BSSY B2, `(.L_x_3664) ;  /* 0x0000032000027945 */ /* 0x000fe20003800000 */
[-C--:B0-----:R-:W-:Y:S02]  /*7cf0*/  ISETP.GE.AND P0, PT, R154, R5.reuse, PT ;  /* 0x000000059a00720c */ /* 0x081fe40003f06270 */
[----:B------:R-:W-:-:S11]  /*7d00*/  ISETP.GE.AND P1, PT, R158, R5, PT ;  /* 0x000000059e00720c */ /* 0x000fd60003f26270 */
[----:B------:R-:W-:Y:S05]  /*7d10*/  @P0 BRA `(.L_x_3665) ;  /* 0x0000000000b80947 */ /* 0x000fea0003800000 */
[----:B------:R-:W0:Y:S01]  /*7d20*/  LDS.128 R4, [R144+0x18400] ;  /* 0x0184000090047984 */ /* 0x000e220000000c00 */
[----:B------:R-:W-:Y:S02]  /*7d30*/  SHF.R.U32.HI R68, RZ, 0x10, R63 ;  /* 0x00000010ff447819 */ /* 0x000fe4000001163f */
[----:B------:R-:W-:Y:S02]  /*7d40*/  SHF.R.U32.HI R65, RZ, 0x10, R61 ;  /* 0x00000010ff417819 */ /* 0x000fe4000001163d */
[----:B------:R-:W-:Y:S02]  /*7d50*/  SHF.R.U64 R67, R62, 0x10, R63 ;  /* 0x000000103e437819 */ /* 0x000fe4000000123f */
[----:B------:R-:W-:Y:S02]  /*7d60*/  PRMT R68, R69, 0x5432, R68 ;  /* 0x0000543245447816 */ /* 0x000fe40000000044 */
[----:B------:R-:W-:Y:S02]  /*7d70*/  SHF.R.U64 R64, R60, 0x10, R61 ;  /* 0x000000103c407819 */ /* 0x000fe4000000123d */
[----:B------:R-:W-:-:S02]  /*7d80*/  PRMT R65, R66, 0x5410, R65 ;  /* 0x0000541042417816 */ /* 0x000fc40000000041 */
[----:B------:R-:W-:Y:S01]  /*7d90*/  PRMT R67, R69, 0x5410, R67 ;  /* 0x0000541045437816 */ /* 0x000fe20000000043 */
[----:B------:R-:W-:Y:S01]  /*7da0*/  IMAD.U32 R69, R68, 0x10000, RZ ;  /* 0x0001000044457824 */ /* 0x000fe200078e00ff */
[----:B------:R-:W-:Y:S01]  /*7db0*/  PRMT R64, R66, 0x5432, R64 ;  /* 0x0000543242407816 */ /* 0x000fe20000000040 */
[C---:B------:R-:W-:Y:S01]  /*7dc0*/  IMAD.U32 R66, R65.reuse, 0x10000, RZ ;  /* 0x0001000041427824 */ /* 0x040fe200078e00ff */
[----:B------:R-:W-:Y:S02]  /*7dd0*/  LOP3.LUT R68, R68, 0xffff0000, RZ, 0xc0, !PT ;  /* 0xffff000044447812 */ /* 0x000fe400078ec0ff */
[----:B------:R-:W-:Y:S02]  /*7de0*/  LOP3.LUT R65, R65, 0xffff0000, RZ, 0xc0, !PT ;  /* 0xffff000041417812 */ /* 0x000fe400078ec0ff */
[C---:B0-----:R-:W-:Y:S01]  /*7df0*/  LOP3.LUT R61, R6.reuse, 0xffff0000, RZ, 0xc0, !PT ;  /* 0xffff0000063d7812 */ /* 0x041fe200078ec0ff */
        /* <DEDUP_REMOVED lines=32> */
.L_x_3665:
[----:B------:R-:W-:Y:S05]  /*8000*/  BSYNC B2 ;  /* 0x0000000000027941 */ /* 0x000fea0003800000 */
.L_x_3664:
[----:B------:R-:W-:Y:S05]  /*8010*/  @P1 BRA `(.L_x_3663) ;  /* 0x0000000000b81947 */ /* 0x000fea0003800000 */
[----:B0-----:R-:W0:Y:S01]  /*8020*/  LDS.128 R4, [R0] ;  /* 0x0000000000047984 */ /* 0x001e220000000c00 */
[----:B------:R-:W-:Y:S02]  /*8030*/  SHF.R.U32.HI R64, RZ, 0x10, R27 ;  /* 0x00000010ff407819 */ /* 0x000fe4000001161b */
[----:B------:R-:W-:Y:S02]  /*8040*/  SHF.R.U32.HI R61, RZ, 0x10, R25 ;  /* 0x00000010ff3d7819 */ /* 0x000fe40000011619 */
[----:B------:R-:W-:Y:S02]  /*8050*/  PRMT R64, R77, 0x5432, R64 ;  /* 0x000054324d407816 */ /* 0x000fe40000000040 */
[----:B------:R-:W-:Y:S02]  /*8060*/  PRMT R61, R76, 0x5410, R61 ;  /* 0x000054104c3d7816 */ /* 0x000fe4000000003d */
[----:B------:R-:W-:Y:S01]  /*8070*/  SHF.R.U64 R60, R24, 0x10, R25 ;  /* 0x00000010183c7819 */ /* 0x000fe20000001219 */
[----:B------:R-:W-:Y:S01]  /*8080*/  IMAD.U32 R65, R64, 0x10000, RZ ;  /* 0x0001000040417824 */ /* 0x000fe200078e00ff */
[----:B------:R-:W-:Y:S01]  /*8090*/  SHF.R.U64 R63, R26, 0x10, R27 ;  /* 0x000000101a3f7819 */ /* 0x000fe2000000121b */
[----:B------:R-:W-:Y:S01]  /*80a0*/  IMAD.U32 R62, R61, 0x10000, RZ ;  /* 0x000100003d3e7824 */ /* 0x000fe200078e00ff */
[----:B------:R-:W-:-:S02]  /*80b0*/  LOP3.LUT R64, R64, 0xffff0000, RZ, 0xc0, !PT ;  /* 0xffff000040407812 */ /* 0x000fc400078ec0ff */
[----:B------:R-:W-:Y:S02]  /*80c0*/  LOP3.LUT R61, R61, 0xffff0000, RZ, 0xc0, !PT ;  /* 0xffff00003d3d7812 */ /* 0x000fe400078ec0ff */
[----:B------:R-:W-:Y:S02]  /*80d0*/  PRMT R60, R76, 0x5432, R60 ;  /* 0x000054324c3c7816 */ /* 0x000fe4000000003c */
[----:B------:R-:W-:Y:S02]  /*80e0*/  PRMT R63, R77, 0x5410, R63 ;  /* 0x000054104d3f7816 */ /* 0x000fe4000000003f */
[C---:B0-----:R-:W-:Y:S01]  /*80f0*/  LOP3.LUT R25, R6.reuse, 0xffff0000, RZ, 0xc0, !PT ;  /* 0xffff000006197812 */ /* 0x041fe200078ec0ff */
[----:B------:R-:W-:Y:S01]  /*8100*/  IMAD.U32 R24, R6, 0x10000, RZ ;  /* 0x0001000006187824 */ /* 0x000fe200078e00ff */
        /* <DEDUP_REMOVED lines=31> */
.L_x_3663:
[----:B------:R-:W-:Y:S05]  /*8300*/  BSYNC B1 ;  /* 0x0000000000017941 */ /* 0x000fea0003800000 */
.L_x_3662:
[----:B------:R-:W-:-:S13]  /*8310*/  ISETP.GE.AND P0, PT, R156, R74, PT ;  /* 0x0000004a9c00720c */ /* 0x000fda0003f06270 */
[----:B------:R-:W-:Y:S05]  /*8320*/  @P0 BRA `(.L_x_3666) ;  /* 0x0000001800b80947 */ /* 0x000fea0003800000 */
[----:B01----:R-:W0:Y:S01]  /*8330*/  LDC R5, c[0x0][0x3f4] ;  /* 0x0000fd00ff057b82 */ /* 0x003e220000000800 */
[----:B------:R-:W-:Y:S01]  /*8340*/  BSSY B1, `(.L_x_3667) ;  /* 0x0000032000017945 */ /* 0x000fe20003800000 */
[-C--:B0-----:R-:W-:Y:S02]  /*8350*/  ISETP.GE.AND P0, PT, R154, R5.reuse, PT ;  /* 0x000000059a00720c */ /* 0x081fe40003f06270 */
[----:B------:R-:W-:-:S11]  /*8360*/  ISETP.GE.AND P1, PT, R158, R5, PT ;  /* 0x000000059e00720c */ /* 0x000fd60003f26270 */
[----:B------:R-:W-:Y:S05]  /*8370*/  @P0 BRA `(.L_x_3668) ;  /* 0x0000000000b80947 */ /* 0x000fea0003800000 */
[----:B------:R-:W0:Y:S01]  /*8380*/  LDS.128 R4, [R144+0x1a400] ;  /* 0x01a4000090047984 */ /* 0x000e220000000c00 */
        /* <DEDUP_REMOVED lines=45> */
.L_x_3668:
[----:B------:R-:W-:Y:S05]  /*8660*/  BSYNC B1 ;  /* 0x0000000000017941 */ /* 0x000fea0003800000 */
.L_x_3667:
[----:B------:R-:W-:Y:S05]  /*8670*/  @P1 BRA `(.L_x_3666) ;  /* 0x0000001400e41947 */ /* 0x000fea0003800000 */
[----:B0-----:R-:W0:Y:S01]  /*8680*/  LDS.128 R4, [R0+0x2000] ;  /* 0x0020000000047984 */ /* 0x001e220000000c00 */
[----:B------:R-:W-:Y:S02]  /*8690*/  SHF.R.U64 R2, R2, 0x10, R3 ;  /* 0x0000001002027819 */ /* 0x000fe40000001203 */
[----:B------:R-:W-:Y:S02]  /*86a0*/  SHF.R.U64 R9, R20, 0x10, R21 ;  /* 0x0000001014097819 */ /* 0x000fe40000001215 */
[----:B------:R-:W-:Y:S02]  /*86b0*/  SHF.R.U32.HI R3, RZ, 0x10, R3 ;  /* 0x00000010ff037819 */ /* 0x000fe40000011603 */
[----:B------:R-:W-:Y:S02]  /*86c0*/  SHF.R.U32.HI R20, RZ, 0x10, R21 ;  /* 0x00000010ff147819 */ /* 0x000fe40000011615 */
[----:B------:R-:W-:Y:S02]  /*86d0*/  PRMT R14, R14, 0x5410, R3 ;  /* 0x000054100e0e7816 */ /* 0x000fe40000000003 */
[----:B------:R-:W-:-:S02]  /*86e0*/  PRMT R13, R13, 0x5410, R20 ;  /* 0x000054100d0d7816 */ /* 0x000fc40000000014 */
[----:B------:R-:W-:Y:S01]  /*86f0*/  PRMT R12, R12, 0x5410, R9 ;  /* 0x000054100c0c7816 */ /* 0x000fe20000000009 */
[C---:B------:R-:W-:Y:S01]  /*8700*/  IMAD.U32 R21, R14.reuse, 0x10000, RZ ;  /* 0x000100000e157824 */ /* 0x040fe200078e00ff */
[C---:B------:R-:W-:Y:S01]  /*8710*/  LOP3.LUT R10, R13.reuse, 0xffff0000, RZ, 0xc0, !PT ;  /* 0xffff00000d0a7812 */ /* 0x040fe200078ec0ff */
[----:B------:R-:W-:Y:S01]  /*8720*/  IMAD.U32 R11, R13, 0x10000, RZ ;  /* 0x000100000d0b7824 */ /* 0x000fe200078e00ff */
        /* <DEDUP_REMOVED lines=10> */
[----:B------:R-:W-:Y:S01]  /*87d0*/  FMUL.FTZ R24, R7, R14 ;  /* 0x0000000e07187220 */ /* 0x000fe20000410000 */
[----:B------:R-:W-:-:S02]  /*87e0*/  IMAD.U32 R4, R5, 0x10000, RZ ;  /* 0x0001000005047824 */ /* 0x000fc400078e00ff */
[C---:B------:R-:W-:Y:S01]  /*87f0*/  FFMA.FTZ R13, R8.reuse, R11, -R13 ;  /* 0x0000000b080d7223 */ /* 0x040fe2000001080d */
[----:B------:R-:W-:Y:S01]  /*8800*/  FFMA.FTZ R20, R8, R21, R6 ;  /* 0x0000001508147223 */ /* 0x000fe20000010006 */
[-C--:B------:R-:W-:Y:S01]  /*8810*/  FMUL.FTZ R8, R7, R10.reuse ;  /* 0x0000000a07087220 */ /* 0x080fe20000410000 */
        /* <DEDUP_REMOVED lines=19> */
[----:B------:R2:W-:Y:S01]  /*8950*/  STS.128 [R0+0x2000], R4 ;  /* 0x0020000400007388 */ /* 0x0005e20000000c00 */
[----:B------:R-:W-:Y:S05]  /*8960*/  BRA `(.L_x_3666) ;  /* 0x0000001400287947 */ /* 0x000fea0003800000 */
.L_x_3653:
        /* <DEDUP_REMOVED lines=41> */
[----:B--2---:R-:W-:Y:S01]  /*8c00*/  @!P1 IMAD.X R7, R2, 0x1, R9, P2 ;  /* 0x0000000102079824 */ /* 0x004fe200010e0609 */
[----:B---3--:R-:W-:-:S04]  /*8c10*/  @!P1 IADD3 R14, P2, R14, R5, RZ ;  /* 0x000000050e0e9210 */ /* 0x008fc80007f5e0ff */
[----:B------:R-:W2:Y:S01]  /*8c20*/  @!P1 LD.E.128 R24, desc[UR42][R6.64] ;  /* 0x0000002a06189980 */ /* 0x000ea2000c101d00 */
[----:B----4-:R-:W-:-:S04]  /*8c30*/  @!P1 IMAD.X R3, R4, 0x1, R9, P2 ;  /* 0x0000000104039824 */ /* 0x010fc800010e0609 */
[----:B------:R-:W-:-:S05]  /*8c40*/  @!P1 IMAD.MOV.U32 R15, RZ, RZ, R3 ;  /* 0x000000ffff0f9224 */ /* 0x000fca00078e0003 */
[----:B------:R0:W3:Y:S01]  /*8c50*/  @!P1 LD.E.128 R4, desc[UR42][R14.64] ;  /* 0x0000002a0e049980 */ /* 0x0000e2000c101d00 */
[----:B------:R-:W-:Y:S02]  /*8c60*/  CS2R R60, SRZ ;  /* 0x00000000003c7805 */ /* 0x000fe4000001ff00 */
[----:B------:R-:W-:Y:S02]  /*8c70*/  CS2R R62, SRZ ;  /* 0x00000000003e7805 */ /* 0x000fe4000001ff00 */
[----:B------:R-:W-:Y:S01]  /*8c80*/  CS2R R20, SRZ ;  /* 0x0000000000147805 */ /* 0x000fe2000001ff00 */
[----:B0-----:R0:W1:Y:S01]  /*8c90*/  SHFL.IDX PT, R14, R64, 0x1, 0x1c1f ;  /* 0x003c1f00400e7f89 */ /* 0x00106200000e0000 */
[----:B--2---:R-:W-:Y:S02]  /*8ca0*/  @!P1 IMAD.MOV.U32 R60, RZ, RZ, R24 ;  /* 0x000000ffff3c9224 */ /* 0x004fe400078e0018 */
[----:B------:R-:W-:Y:S01]  /*8cb0*/  @!P1 IMAD.MOV.U32 R61, RZ, RZ, R25 ;  /* 0x000000ffff3d9224 */ /* 0x000fe200078e0019 */
[----:B------:R-:W2:Y:S01]  /*8cc0*/  SHFL.IDX PT, R24, R10, 0x1, 0x1c1f ;  /* 0x003c1f000a187f89 */ /* 0x000ea200000e0000 */
[----:B------:R-:W-:-:S02]  /*8cd0*/  IMAD.MOV.U32 R2, RZ, RZ, R60 ;  /* 0x000000ffff027224 */ /* 0x000fc400078e003c */
[----:B------:R-:W-:Y:S01]  /*8ce0*/  IMAD.MOV.U32 R3, RZ, RZ, R61 ;  /* 0x000000ffff037224 */ /* 0x000fe200078e003d */
[----:B------:R4:W0:Y:S01]  /*8cf0*/  SHFL.IDX PT, R25, R8, 0x1, 0x1c1f ;  /* 0x003c1f0008197f89 */ /* 0x00082200000e0000 */
[----:B------:R-:W-:Y:S01]  /*8d00*/  @!P1 IMAD.MOV.U32 R62, RZ, RZ, R26 ;  /* 0x000000ffff3e9224 */ /* 0x000fe200078e001a */
[----:B------:R-:W-:Y:S01]  /*8d10*/  PRMT R66, R66, 0x5410, R2 ;  /* 0x0000541042427816 */ /* 0x000fe20000000002 */
[----:B------:R-:W-:Y:S01]  /*8d20*/  @!P1 IMAD.MOV.U32 R63, RZ, RZ, R27 ;  /* 0x000000ffff3f9224 */ /* 0x000fe200078e001b */
[----:B------:R-:W-:Y:S02]  /*8d30*/  PRMT R70, R3, 0x7610, R70 ;  /* 0x0000761003467816 */ /* 0x000fe40000000046 */
[----:B------:R-:W-:Y:S01]  /*8d40*/  CS2R R2, SRZ ;  /* 0x0000000000027805 */ /* 0x000fe2000001ff00 */
[----:B---3--:R-:W-:Y:S01]  /*8d50*/  @!P1 IMAD.MOV.U32 R20, RZ, RZ, R6 ;  /* 0x000000ffff149224 */ /* 0x008fe200078e0006 */
[----:B------:R3:W1:Y:S01]  /*8d60*/  SHFL.IDX PT, R26, R65, 0x1, 0x1c1f ;  /* 0x003c1f00411a7f89 */ /* 0x00066200000e0000 */
[----:B------:R-:W-:-:S02]  /*8d70*/  @!P1 IMAD.MOV.U32 R2, RZ, RZ, R4 ;  /* 0x000000ffff029224 */ /* 0x000fc400078e0004 */
[----:B------:R-:W-:Y:S02]  /*8d80*/  @!P1 IMAD.MOV.U32 R3, RZ, RZ, R5 ;  /* 0x000000ffff039224 */ /* 0x000fe400078e0005 */
[----:B------:R-:W-:Y:S02]  /*8d90*/  @!P1 IMAD.MOV.U32 R21, RZ, RZ, R7 ;  /* 0x000000ffff159224 */ /* 0x000fe400078e0007 */
[----:B------:R-:W-:Y:S02]  /*8da0*/  IMAD.MOV.U32 R9, RZ, RZ, R62 ;  /* 0x000000ffff097224 */ /* 0x000fe400078e003e */
[----:B------:R-:W-:Y:S02]  /*8db0*/  IMAD.MOV.U32 R11, RZ, RZ, R63 ;  /* 0x000000ffff0b7224 */ /* 0x000fe400078e003f */
[----:B------:R-:W-:Y:S01]  /*8dc0*/  IMAD.MOV.U32 R4, RZ, RZ, R2 ;  /* 0x000000ffff047224 */ /* 0x000fe200078e0002 */
[----:B------:R-:W-:Y:S01]  /*8dd0*/  PRMT R66, R9, 0x7610, R66 ;  /* 0x0000761009427816 */ /* 0x000fe20000000042 */
[----:B------:R-:W-:Y:S01]  /*8de0*/  IMAD.MOV.U32 R5, RZ, RZ, R3 ;  /* 0x000000ffff057224 */ /* 0x000fe200078e0003 */
[----:B------:R-:W-:Y:S01]  /*8df0*/  PRMT R68, R11, 0x7610, R68 ;  /* 0x000076100b447816 */ /* 0x000fe20000000044 */
[----:B------:R-:W-:Y:S01]  /*8e00*/  IMAD.MOV.U32 R6, RZ, RZ, R20 ;  /* 0x000000ffff067224 */ /* 0x000fe200078e0014 */
[----:B0-----:R-:W-:Y:S01]  /*8e10*/  PRMT R64, R64, 0x5410, R4 ;  /* 0x0000541040407816 */ /* 0x001fe20000000004 */
[----:B------:R-:W-:Y:S01]  /*8e20*/  IMAD.MOV.U32 R7, RZ, RZ, R21 ;  /* 0x000000ffff077224 */ /* 0x000fe200078e0015 */
[----:B------:R-:W-:-:S02]  /*8e30*/  PRMT R76, R5, 0x7610, R76 ;  /* 0x00007610054c7816 */ /* 0x000fc4000000004c */
[----:B----4-:R-:W-:Y:S02]  /*8e40*/  CS2R R8, SRZ ;  /* 0x0000000000087805 */ /* 0x010fe4000001ff00 */
[----:B------:R-:W-:Y:S02]  /*8e50*/  PRMT R79, R6, 0x7610, R79 ;  /* 0x00007610064f7816 */ /* 0x000fe4000000004f */
[----:B-123--:R-:W-:-:S07]  /*8e60*/  PRMT R65, R65, 0x5410, R7 ;  /* 0x0000541041417816 */ /* 0x00efce0000000007 */
.L_x_3994:
[----:B------:R-:W2:Y:S01]  /*8e70*/  LDL R5, [R1+0x224] ;  /* 0x0002240001057983 */ /* 0x000ea20000100800 */
[----:B------:R-:W-:Y:S01]  /*8e80*/  VIADD R0, R0, 0x40 ;  /* 0x0000004000007836 */ /* 0x000fe20000000000 */
[----:B------:R-:W-:Y:S01]  /*8e90*/  BSSY B1, `(.L_x_3670) ;  /* 0x0000016000017945 */ /* 0x000fe20003800000 */
[----:B------:R-:W-:Y:S02]  /*8ea0*/  CS2R R10, SRZ ;  /* 0x00000000000a7805 */ /* 0x000fe4000001ff00 */
[----:B------:R-:W-:Y:S02]  /*8eb0*/  CS2R R6, SRZ ;  /* 0x0000000000067805 */ /* 0x000fe4000001ff00 */
[----:B------:R-:W-:Y:S02]  /*8ec0*/  ISETP.GE.AND P1, PT, R0, R67, PT ;  /* 0x000000430000720c */ /* 0x000fe40003f26270 */
[----:B--2---:R-:W-:-:S04]  /*8ed0*/  LEA.HI R4, R5, R5, RZ, 0x1 ;  /* 0x0000000505047211 */ /* 0x004fc800078f08ff */
[----:B------:R-:W-:-:S05]  /*8ee0*/  LOP3.LUT R4, R4, 0xfffffffe, RZ, 0xc0, !PT ;  /* 0xfffffffe04047812 */ /* 0x000fca00078ec0ff */
[----:B------:R-:W-:Y:S01]  /*8ef0*/  IMAD.IADD R0, R5, 0x1, -R4 ;  /* 0x0000000105007824 */ /* 0x000fe200078e0a04 */
[----:B------:R-:W-:-:S04]  /*8f00*/  CS2R R4, SRZ ;  /* 0x0000000000047805 */ /* 0x000fc8000001ff00 */
        /* <DEDUP_REMOVED lines=8> */
[-C--:B------:R-:W-:Y:S02]  /*8f90*/  IADD3 R4, P1, R25, R8.reuse, RZ ;  /* 0x0000000819047210 */ /* 0x080fe40007f3e0ff */
[----:B------:R-:W-:-:S03]  /*8fa0*/  IADD3 R8, P2, R14, R8, RZ ;  /* 0x000000080e087210 */ /* 0x000fc60007f5e0ff */
[--C-:B------:R-:W-:Y:S02]  /*8fb0*/  IMAD.X R5, R24, 0x1, R7.reuse, P1 ;  /* 0x0000000118057824 */ /* 0x100fe400008e0607 */
[----:B------:R-:W-:-:S04]  /*8fc0*/  IMAD.X R9, R26, 0x1, R7, P2 ;  /* 0x000000011a097824 */ /* 0x000fc800010e0607 */
[----:B------:R-:W5:Y:S04]  /*8fd0*/  LD.E.128 R4, desc[UR42][R4.64] ;  /* 0x0000002a04047980 */ /* 0x000f68000c101d00 */
[----:B------:R-:W5:Y:S02]  /*8fe0*/  LD.E.128 R8, desc[UR42][R8.64] ;  /* 0x0000002a08087980 */ /* 0x000f64000c101d00 */
.L_x_3671:
[----:B------:R-:W-:Y:S05]  /*8ff0*/  BSYNC B1 ;  /* 0x0000000000017941 */ /* 0x000fea0003800000 */
.L_x_3670:
[----:B------:R-:W0:Y:S01]  /*9000*/  SYNCS.PHASECHK.TRANS64.TRYWAIT P1, [R144+URZ+0x32400], R13 ;  /* 0x0324000d900075a7 */ /* 0x000e22000802017f */
[----:B------:R-:W-:Y:S04]  /*9010*/  BSSY B1, `(.L_x_3672) ;  /* 0x0000002000017945 */ /* 0x000fe80003800000 */
[----:B0-----:R-:W-:Y:S05]  /*9020*/  @!P1 BRA `(.L_x_3673) ;  /* 0x000002f400809947 */ /* 0x001fea0003800000 */
.L_x_3995:
[----:B------:R-:W-:Y:S05]  /*9030*/  BSYNC B1 ;  /* 0x0000000000017941 */ /* 0x000fea0003800000 */
.L_x_3672:
[----:B------:R-:W2:Y:S01]  /*9040*/  LDL R0, [R1+0x70] ;  /* 0x0000700001007983 */ /* 0x000ea20000100800 */
[----:B-----5:R-:W-:Y:S01]  /*9050*/  IMAD.MOV.U32 R12, RZ, RZ, R8 ;  /* 0x000000ffff0c7224 */ /* 0x020fe200078e0008 */
[----:B------:R-:W-:Y:S01]  /*9060*/  BSSY B1, `(.L_x_3674) ;  /* 0x0000077000017945 */ /* 0x000fe20003800000 */
[----:B0-----:R-:W-:Y:S02]  /*9070*/  IMAD.MOV.U32 R13, RZ, RZ, R9 ;  /* 0x000000ffff0d7224 */ /* 0x001fe400078e0009 */
[----:B------:R-:W-:Y:S01]  /*9080*/  IMAD.MOV.U32 R14, RZ, RZ, R5 ;  /* 0x000000ffff0e7224 */ /* 0x000fe200078e0005 */
[----:B------:R-:W-:Y:S01]  /*9090*/  PRMT R64, R12, 0x7610, R64 ;  /* 0x000076100c407816 */ /* 0x000fe20000000040 */
[----:B------:R-:W-:Y:S01]  /*90a0*/  IMAD.MOV.U32 R12, RZ, RZ, R11 ;  /* 0x000000ffff0c7224 */ /* 0x000fe200078e000b */
[----:B------:R-:W-:Y:S01]  /*90b0*/  PRMT R65, R13, 0x7610, R65 ;  /* 0x000076100d417816 */ /* 0x000fe20000000041 */
[----:B------:R-:W-:Y:S01]  /*90c0*/  IMAD.MOV.U32 R13, RZ, RZ, R4 ;  /* 0x000000ffff0d7224 */ /* 0x000fe200078e0004 */
[----:B------:R-:W-:Y:S01]  /*90d0*/  PRMT R87, R87, 0x5410, R14 ;  /* 0x0000541057577816 */ /* 0x000fe2000000000e */
[----:B------:R-:W-:-:S02]  /*90e0*/  IMAD.MOV.U32 R88, RZ, RZ, R6 ;  /* 0x000000ffff587224 */ /* 0x000fc400078e0006 */
[----:B------:R-:W-:Y:S01]  /*90f0*/  IMAD.MOV.U32 R89, RZ, RZ, R7 ;  /* 0x000000ffff597224 */ /* 0x000fe200078e0007 */
[----:B------:R-:W-:Y:S01]  /*9100*/  PRMT R86, R86, 0x5410, R13 ;  /* 0x0000541056567816 */ /* 0x000fe2000000000d */
[----:B--2---:R-:W-:-:S05]  /*9110*/  IMAD R0, R0, -0x80, R67 ;  /* 0xffffff8000007824 */ /* 0x004fca00078e0243 */
[----:B------:R-:W-:-:S04]  /*9120*/  VIMNMX R0, R0, 0x80, PT ;  /* 0x0000008000007848 */ /* 0x000fc80003fe0100 */
[-C--:B------:R-:W-:Y:S02]  /*9130*/  ISETP.GE.OR P1, PT, R153, R0.reuse, P0 ;  /* 0x000000009900720c */ /* 0x080fe40000726670 */
[----:B------:R-:W-:Y:S01]  /*9140*/  ISETP.GE.OR P0, PT, R156, R0, P0 ;  /* 0x000000009c00720c */ /* 0x000fe20000706670 */
[----:B------:R-:W-:-:S05]  /*9150*/  IMAD.MOV.U32 R0, RZ, RZ, R10 ;  /* 0x000000ffff007224 */ /* 0x000fca00078e000a */
[----:B------:R-:W-:-:S05]  /*9160*/  PRMT R85, R0, 0x5410, R12 ;  /* 0x0000541000557816 */ /* 0x000fca000000000c */
[----:B------:R-:W-:Y:S05]  /*9170*/  @P1 BRA `(.L_x_3675) ;  /* 0x0000000400941947 */ /* 0x000fea0003800000 */
[----:B------:R-:W-:Y:S01]  /*9180*/  IMAD.IADD R13, R22, 0x1, R69 ;  /* 0x00000001160d7824 */ /* 0x000fe200078e0245 */
[----:B------:R-:W-:Y:S02]  /*9190*/  LOP3.LUT R0, R166, 0x38, R22, 0xf8, !PT ;  /* 0x00000038a6007812 */ /* 0x000fe400078ef816 */
[----:B------:R-:W-:Y:S02]  /*91a0*/  SHF.R.U64 R74, R2, 0x10, R3 ;  /* 0x00000010024a7819 */ /* 0x000fe40000001203 */
[----:B------:R-:W-:Y:S02]  /*91b0*/  LOP3.LUT R12, R166, 0x38, R13, 0xf8, !PT ;  /* 0x00000038a60c7812 */ /* 0x000fe400078ef80d */
[-C--:B------:R-:W-:Y:S02]  /*91c0*/  LOP3.LUT R0, R0, R173.reuse, RZ, 0x3c, !PT ;  /* 0x000000ad00007212 */ /* 0x080fe400078e3cff */
[----:B------:R-:W-:Y:S02]  /*91d0*/  LOP3.LUT R12, R12, R173, RZ, 0x3c, !PT ;  /* 0x000000ad0c0c7212 */ /* 0x000fe400078e3cff */
[----:B------:R-:W-:Y:S01]  /*91e0*/  SHF.R.U32.HI R75, RZ, 0x10, R3 ;  /* 0x00000010ff4b7819 */ /* 0x000fe20000011603 */
[C---:B------:R-:W-:Y:S01]  /*91f0*/  IMAD.IADD R13, R167.reuse, 0x1, R0 ;  /* 0x00000001a70d7824 */ /* 0x040fe200078e0200 */
[--C-:B------:R-:W-:Y:S01]  /*9200*/  SHF.R.U64 R0, R60, 0x10, R61.reuse ;  /* 0x000000103c007819 */ /* 0x100fe2000000123d */
[----:B------:R-:W-:Y:S01]  /*9210*/  IMAD.IADD R25, R167, 0x1, R12 ;  /* 0x00000001a7197824 */ /* 0x000fe200078e020c */
[----:B------:R-:W-:Y:S01]  /*9220*/  SHF.R.U32.HI R67, RZ, 0x10, R61 ;  /* 0x00000010ff437819 */ /* 0x000fe2000001163d */
[--C-:B------:R-:W-:Y:S01]  /*9230*/  IMAD R82, R13, 0x2, R144.reuse ;  /* 0x000000020d527824 */ /* 0x100fe200078e0290 */
[--C-:B------:R-:W-:Y:S01]  /*9240*/  SHF.R.U64 R71, R62, 0x10, R63.reuse ;  /* 0x000000103e477819 */ /* 0x100fe2000000123f */
[----:B------:R-:W-:Y:S01]  /*9250*/  IMAD R84, R25, 0x2, R144 ;  /* 0x0000000219547824 */ /* 0x000fe200078e0290 */
[----:B------:R-:W-:-:S02]  /*9260*/  SHF.R.U32.HI R61, RZ, 0x10, R63 ;  /* 0x00000010ff3d7819 */ /* 0x000fc4000001163f */
[----:B------:R-:W0:Y:S01]  /*9270*/  LDS.128 R12, [R82+0x18400] ;  /* 0x01840000520c7984 */ /* 0x000e220000000c00 */
[----:B------:R-:W-:Y:S02]  /*9280*/  PRMT R63, R66, 0x5432, R0 ;  /* 0x00005432423f7816 */ /* 0x000fe40000000000 */
[----:B------:R-:W-:Y:S01]  /*9290*/  PRMT R74, R64, 0x5432, R74 ;  /* 0x00005432404a7816 */ /* 0x000fe2000000004a */
[----:B------:R-:W1:Y:S01]  /*92a0*/  LDS.128 R24, [R84+0x18400] ;  /* 0x0184000054187984 */ /* 0x000e620000000c00 */
[----:B------:R-:W-:Y:S02]  /*92b0*/  PRMT R75, R76, 0x5410, R75 ;  /* 0x000054104c4b7816 */ /* 0x000fe4000000004b */
[----:B------:R-:W-:Y:S02]  /*92c0*/  PRMT R67, R70, 0x5410, R67 ;  /* 0x0000541046437816 */ /* 0x000fe40000000043 */
[--C-:B------:R-:W-:Y:S01]  /*92d0*/  SHF.R.U64 R77, R20, 0x10, R21.reuse ;  /* 0x00000010144d7819 */ /* 0x100fe20000001215 */
[----:B------:R-:W-:Y:S01]  /*92e0*/  IMAD.U32 R76, R75, 0x10000, RZ ;  /* 0x000100004b4c7824 */ /* 0x000fe200078e00ff */
[----:B------:R-:W-:-:S02]  /*92f0*/  SHF.R.U32.HI R78, RZ, 0x10, R21 ;  /* 0x00000010ff4e7819 */ /* 0x000fc40000011615 */
[----:B------:R-:W-:Y:S01]  /*9300*/  PRMT R70, R66, 0x5410, R71 ;  /* 0x0000541042467816 */ /* 0x000fe20000000047 */
[----:B------:R-:W-:Y:S01]  /*9310*/  IMAD.U32 R71, R74, 0x10000, RZ ;  /* 0x000100004a477824 */ /* 0x000fe200078e00ff */
[----:B------:R-:W-:Y:S01]  /*9320*/  PRMT R77, R79, 0x5410, R77 ;  /* 0x000054104f4d7816 */ /* 0x000fe2000000004d */
[----:B------:R-:W-:Y:S01]  /*9330*/  IMAD.U32 R66, R63, 0x10000, RZ ;  /* 0x000100003f427824 */ /* 0x000fe200078e00ff */
[----:B------:R-:W-:Y:S02]  /*9340*/  PRMT R78, R65, 0x5432, R78 ;  /* 0x00005432414e7816 */ /* 0x000fe4000000004e */
[----:B------:R-:W-:Y:S02]  /*9350*/  PRMT R68, R68, 0x5410, R61 ;  /* 0x0000541044447816 */ /* 0x000fe4000000003d */
[----:B------:R-:W-:Y:S02]  /*9360*/  LOP3.LUT R63, R63, 0xffff0000, RZ, 0xc0, !PT ;  /* 0xffff00003f3f7812 */ /* 0x000fe400078ec0ff */
[----:B------:R-:W-:Y:S01]  /*9370*/  LOP3.LUT R75, R75, 0xffff0000, RZ, 0xc0, !PT ;  /* 0xffff00004b4b7812 */ /* 0x000fe200078ec0ff */
        /* <DEDUP_REMOVED lines=9> */
[----:B------:R-:W-:Y:S01]  /*9410*/  FMUL.FTZ R81, R21, R66 ;  /* 0x0000004215517220 */ /* 0x000fe20000410000 */
[----:B------:R-:W-:-:S02]  /*9420*/  IMAD.U32 R21, R67, 0x10000, RZ ;  /* 0x0001000043157824 */ /* 0x000fc400078e00ff */
[----:B------:R-:W-:Y:S01]  /*9430*/  FMUL.FTZ R80, R60, R76 ;  /* 0x0000004c3c507220 */ /* 0x000fe20000410000 */
[----:B------:R-:W-:Y:S01]  /*9440*/  FFMA.FTZ R66, R0, R66, -R79 ;  /* 0x0000004200427223 */ /* 0x000fe2000001084f */
[----:B------:R-:W-:Y:S02]  /*9450*/  IMAD.U32 R62, R27, 0x10000, RZ ;  /* 0x000100001b3e7824 */ /* 0x000fe400078e00ff */
[-C--:B------:R-:W-:Y:S01]  /*9460*/  FMUL.FTZ R60, R60, R21.reuse ;  /* 0x000000153c3c7220 */ /* 0x080fe20000410000 */
[----:B------:R-:W-:Y:S02]  /*9470*/  IMAD.U32 R79, R78, 0x10000, RZ ;  /* 0x000100004e4f7824 */ /* 0x000fe400078e00ff */
[----:B------:R-:W-:Y:S01]  /*9480*/  FFMA.FTZ R80, R3, R21, -R80 ;  /* 0x0000001503507223 */ /* 0x000fe20000010850 */
[----:B------:R-:W-:Y:S01]  /*9490*/  FFMA.FTZ R81, R0, R71, R81 ;  /* 0x0000004700517223 */ /* 0x000fe20000010051 */
[----:B------:R-:W-:Y:S01]  /*94a0*/  LOP3.LUT R21, R74, 0xffff0000, RZ, 0xc0, !PT ;  /* 0xffff00004a157812 */ /* 0x000fe200078ec0ff */
[----:B------:R-:W-:-:S02]  /*94b0*/  IMAD.U32 R71, R68, 0x10000, RZ ;  /* 0x0001000044477824 */ /* 0x000fc400078e00ff */
[C---:B------:R-:W-:Y:S01]  /*94c0*/  FMUL.FTZ R83, R62.reuse, R79 ;  /* 0x0000004f3e537220 */ /* 0x040fe20000410000 */
[----:B------:R-:W-:Y:S02]  /*94d0*/  IMAD.U32 R20, R15, 0x10000, RZ ;  /* 0x000100000f147824 */ /* 0x000fe400078e00ff */
[----:B------:R-:W-:Y:S01]  /*94e0*/  FFMA.FTZ R60, R3, R76, R60 ;  /* 0x0000004c033c7223 */ /* 0x000fe2000001003c */
[----:B------:R-:W-:Y:S01]  /*94f0*/  FMUL.FTZ R62, R62, R71 ;  /* 0x000000473e3e7220 */ /* 0x000fe20000410000 */
[----:B------:R-:W-:Y:S01]  /*9500*/  FMUL.FTZ R3, R24, R21 ;  /* 0x0000001518037220 */ /* 0x000fe20000410000 */
[----:B------:R-:W-:Y:S01]  /*9510*/  LOP3.LUT R67, R67, 0xffff0000, RZ, 0xc0, !PT ;  /* 0xffff000043437812 */ /* 0x000fe200078ec0ff */
[----:B------:R-:W-:Y:S01]  /*9520*/  FFMA.FTZ R83, R20, R71, -R83 ;  /* 0x0000004714537223 */ /* 0x000fe20000010853 */
[----:B------:R-:W-:Y:S01]  /*9530*/  FMUL.FTZ R71, R24, R63 ;  /* 0x0000003f18477220 */ /* 0x000fe20000410000 */
[----:B------:R-:W-:Y:S01]  /*9540*/  FFMA.FTZ R79, R20, R79, R62 ;  /* 0x0000004f144f7223 */ /* 0x000fe2000001003e */
[----:B------:R-:W-:Y:S01]  /*9550*/  FFMA.FTZ R63, R2, R63, -R3 ;  /* 0x0000003f023f7223 */ /* 0x000fe20000010803 */
[C---:B------:R-:W-:Y:S01]  /*9560*/  FMUL.FTZ R3, R25.reuse, R75 ;  /* 0x0000004b19037220 */ /* 0x040fe20000410000 */
[----:B------:R-:W-:Y:S01]  /*9570*/  FMUL.FTZ R62, R25, R67 ;  /* 0x00000043193e7220 */ /* 0x000fe20000410000 */
[----:B------:R-:W-:-:S02]  /*9580*/  IMAD.U32 R61, R26, 0x10000, RZ ;  /* 0x000100001a3d7824 */ /* 0x000fc400078e00ff */
[----:B------:R-:W-:Y:S01]  /*9590*/  FFMA.FTZ R24, R2, R21, R71 ;  /* 0x0000001502187223 */ /* 0x000fe20000010047 */
[----:B------:R-:W-:Y:S02]  /*95a0*/  IMAD.U32 R20, R77, 0x10000, RZ ;  /* 0x000100004d147824 */ /* 0x000fe400078e00ff */
[----:B------:R-:W-:Y:S01]  /*95b0*/  FFMA.FTZ R67, R12, R67, -R3 ;  /* 0x000000430c437223 */ /* 0x000fe20000010803 */
[----:B------:R-:W-:Y:S02]  /*95c0*/  IMAD.U32 R0, R70, 0x10000, RZ ;  /* 0x0001000046007824 */ /* 0x000fe400078e00ff */
[----:B------:R-:W-:Y:S01]  /*95d0*/  FFMA.FTZ R25, R12, R75, R62 ;  /* 0x0000004b0c197223 */ /* 0x000fe2000001003e */
[----:B------:R-:W-:Y:S01]  /*95e0*/  IMAD.U32 R13, R14, 0x10000, RZ ;  /* 0x000100000e0d7824 */ /* 0x000fe200078e00ff */
[----:B------:R-:W-:Y:S01]  /*95f0*/  LOP3.LUT R26, R26, 0xffff0000, RZ, 0xc0, !PT ;  /* 0xffff00001a1a7812 */ /* 0x000fe200078ec0ff */
[----:B------:R-:W-:Y:S01]  /*9600*/  FMUL.FTZ R2, R61, R20 ;  /* 0x000000143d027220 */ /* 0x000fe20000410000 */
[----:B------:R-:W-:Y:S01]  /*9610*/  LOP3.LUT R27, R27, 0xffff0000, RZ, 0xc0, !PT ;  /* 0xffff00001b1b7812 */ /* 0x000fe200078ec0ff */
[-C--:B------:R-:W-:Y:S01]  /*9620*/  FMUL.FTZ R12, R61, R0.reuse ;  /* 0x000000003d0c7220 */ /* 0x080fe20000410000 */
[----:B------:R-:W-:Y:S01]  /*9630*/  LOP3.LUT R77, R77, 0xffff0000, RZ, 0xc0, !PT ;  /* 0xffff00004d4d7812 */ /* 0x000fe200078ec0ff */
[C---:B------:R-:W-:Y:S01]  /*9640*/  FFMA.FTZ R2, R13.reuse, R0, -R2 ;  /* 0x000000000d027223 */ /* 0x040fe20000010802 */
[----:B------:R-:W-:Y:S01]  /*9650*/  LOP3.LUT R78, R78, 0xffff0000, RZ, 0xc0, !PT ;  /* 0xffff00004e4e7812 */ /* 0x000fe200078ec0ff */
[----:B------:R-:W-:Y:S01]  /*9660*/  FFMA.FTZ R20, R13, R20, R12 ;  /* 0x000000140d147223 */ /* 0x000fe2000001000c */
[----:B------:R-:W-:Y:S01]  /*9670*/  LOP3.LUT R3, R70, 0xffff0000, RZ, 0xc0, !PT ;  /* 0xffff000046037812 */ /* 0x000fe200078ec0ff */
[----:B------:R-:W-:Y:S01]  /*9680*/  FMUL.FTZ R13, R26, R77 ;  /* 0x0000004d1a0d7220 */ /* 0x000fe20000410000 */
[----:B------:R-:W-:Y:S01]  /*9690*/  LOP3.LUT R68, R68, 0xffff0000, RZ, 0xc0, !PT ;  /* 0xffff000044447812 */ /* 0x000fe200078ec0ff */
[----:B------:R-:W-:Y:S01]  /*96a0*/  FMUL.FTZ R0, R27, R78 ;  /* 0x0000004e1b007220 */ /* 0x000fe20000410000 */
[----:B------:R-:W-:Y:S01]  /*96b0*/  LOP3.LUT R14, R14, 0xffff0000, RZ, 0xc0, !PT ;  /* 0xffff00000e0e7812 */ /* 0x000fe200078ec0ff */
[-C--:B------:R-:W-:Y:S01]  /*96c0*/  FMUL.FTZ R26, R26, R3.reuse ;  /* 0x000000031a1a7220 */ /* 0x080fe20000410000 */
[----:B------:R-:W-:Y:S01]  /*96d0*/  LOP3.LUT R15, R15, 0xffff0000, RZ, 0xc0, !PT ;  /* 0xffff00000f0f7812 */ /* 0x000fe200078ec0ff */
[----:B------:R-:W-:Y:S01]  /*96e0*/  FMUL.FTZ R27, R27, R68 ;  /* 0x000000441b1b7220 */ /* 0x000fe20000410000 */
[----:B------:R-:W-:Y:S01]  /*96f0*/  F2FP.BF16.F32.PACK_AB R12, R63, R66 ;  /* 0x000000423f0c723e */ /* 0x000fe200000010ff */
        /* <DEDUP_REMOVED lines=8> */
[----:B------:R-:W-:Y:S01]  /*9780*/  F2FP.BF16.F32.PACK_AB R25, R25, R60 ;  /* 0x0000003c1919723e */ /* 0x000fe200000010ff */
[----:B------:R0:W-:Y:S01]  /*9790*/  STS.128 [R82+0x18400], R12 ;  /* 0x0184000c52007388 */ /* 0x0001e20000000c00 */
[----:B------:R-:W-:Y:S02]  /*97a0*/  F2FP.BF16.F32.PACK_AB R26, R77, R20 ;  /* 0x000000144d1a723e */ /* 0x000fe400000010ff */
[----:B------:R-:W-:-:S05]  /*97b0*/  F2FP.BF16.F32.PACK_AB R27, R78, R79 ;  /* 0x0000004f4e1b723e */ /* 0x000fca00000010ff */
[----:B------:R0:W-:Y:S02]  /*97c0*/  STS.128 [R84+0x18400], R24 ;  /* 0x0184001854007388 */ /* 0x0001e40000000c00 */
.L_x_3675:
[----:B------:R-:W-:Y:S05]  /*97d0*/  BSYNC B1 ;  /* 0x0000000000017941 */ /* 0x000fea0003800000 */
.L_x_3674:
[----:B------:R-:W-:Y:S01]  /*97e0*/  PRMT R2, R88, 0x5410, R89 ;  /* 0x0000541058027816 */ /* 0x000fe20000000059 */
[----:B------:R-:W-:Y:S06]  /*97f0*/  @P0 BRA `(.L_x_3666) ;  /* 0x0000000400840947 */ /* 0x000fec0003800000 */
[----:B------:R-:W-:Y:S01]  /*9800*/  IMAD.IADD R3, R22, 0x1, R69 ;  /* 0x0000000116037824 */ /* 0x000fe200078e0245 */
[----:B0-----:R-:W0:Y:S01]  /*9810*/  LDS.128 R12, [R224+0x18400] ;  /* 0x01840000e00c7984 */ /* 0x001e220000000c00 */
[--C-:B------:R-:W-:Y:S02]  /*9820*/  SHF.R.U64 R20, R4, 0x10, R5.reuse ;  /* 0x0000001004147819 */ /* 0x100fe40000001205 */
[----:B------:R-:W-:Y:S02]  /*9830*/  SHF.R.U32.HI R60, RZ, 0x10, R5 ;  /* 0x00000010ff3c7819 */ /* 0x000fe40000011605 */
[----:B------:R-:W-:Y:S02]  /*9840*/  LOP3.LUT R3, R172, 0x38, R3, 0xf8, !PT ;  /* 0x00000038ac037812 */ /* 0x000fe400078ef803 */
[----:B------:R-:W-:Y:S02]  /*9850*/  SHF.R.U64 R5, R8, 0x10, R9 ;  /* 0x0000001008057819 */ /* 0x000fe40000001209 */
[----:B------:R-:W-:-:S02]  /*9860*/  LOP3.LUT R0, R3, R174, RZ, 0x3c, !PT ;  /* 0x000000ae03007212 */ /* 0x000fc400078e3cff */
[----:B------:R-:W-:Y:S02]  /*9870*/  SHF.R.U32.HI R8, RZ, 0x10, R9 ;  /* 0x00000010ff087819 */ /* 0x000fe40000011609 */
[----:B------:R-:W-:Y:S01]  /*9880*/  PRMT R64, R64, 0x5410, R5 ;  /* 0x0000541040407816 */ /* 0x000fe20000000005 */
[----:B------:R-:W-:Y:S01]  /*9890*/  IMAD.IADD R3, R175, 0x1, R0 ;  /* 0x00000001af037824 */ /* 0x000fe200078e0200 */
[----:B------:R-:W-:Y:S02]  /*98a0*/  PRMT R20, R86, 0x5432, R20 ;  /* 0x0000543256147816 */ /* 0x000fe40000000014 */
[----:B------:R-:W-:Y:S01]  /*98b0*/  PRMT R65, R65, 0x5410, R8 ;  /* 0x0000541041417816 */ /* 0x000fe20000000008 */
[----:B------:R-:W-:Y:S01]  /*98c0*/  IMAD R3, R3, 0x2, R144 ;  /* 0x0000000203037824 */ /* 0x000fe200078e0290 */
[----:B------:R-:W-:Y:S01]  /*98d0*/  SHF.R.U64 R63, R10, 0x10, R11 ;  /* 0x000000100a3f7819 */ /* 0x000fe2000000120b */
[----:B------:R-:W-:Y:S01]  /*98e0*/  IMAD.U32 R21, R20, 0x10000, RZ ;  /* 0x0001000014157824 */ /* 0x000fe200078e00ff */
[----:B------:R-:W-:-:S02]  /*98f0*/  SHF.R.U64 R61, R6, 0x10, R7 ;  /* 0x00000010063d7819 */ /* 0x000fc40000001207 */
[----:B------:R-:W1:Y:S01]  /*9900*/  LDS.128 R24, [R3+0x18400] ;  /* 0x0184000003187984 */ /* 0x000e620000000c00 */
[----:B------:R-:W-:Y:S02]  /*9910*/  SHF.R.U32.HI R62, RZ, 0x10, R7 ;  /* 0x00000010ff3e7819 */ /* 0x000fe40000011607 */
[----:B------:R-:W-:Y:S02]  /*9920*/  SHF.R.U32.HI R66, RZ, 0x10, R11 ;  /* 0x00000010ff427819 */ /* 0x000fe4000001160b */
[----:B------:R-:W-:Y:S02]  /*9930*/  PRMT R60, R87, 0x5432, R60 ;  /* 0x00005432573c7816 */ /* 0x000fe4000000003c */
[C---:B------:R-:W-:Y:S02]  /*9940*/  PRMT R61, R2.reuse, 0x5410, R61 ;  /* 0x00005410023d7816 */ /* 0x040fe4000000003d */
[----:B------:R-:W-:Y:S02]  /*9950*/  PRMT R62, R2, 0x5432, R62 ;  /* 0x00005432023e7816 */ /* 0x000fe4000000003e */
[----:B------:R-:W-:-:S02]  /*9960*/  PRMT R66, R85, 0x5432, R66 ;  /* 0x0000543255427816 */ /* 0x000fc40000000042 */
        /* <DEDUP_REMOVED lines=14> */
[----:B------:R-:W-:-:S02]  /*9a50*/  IMAD.U32 R25, R64, 0x10000, RZ ;  /* 0x0001000040197824 */ /* 0x000fc400078e00ff */
[----:B------:R-:W-:Y:S01]  /*9a60*/  FMUL.FTZ R69, R8, R21 ;  /* 0x0000001508457220 */ /* 0x000fe20000410000 */
[C---:B------:R-:W-:Y:S01]  /*9a70*/  IMAD.U32 R11, R26.reuse, 0x10000, RZ ;  /* 0x000100001a0b7824 */ /* 0x040fe200078e00ff */
[----:B------:R-:W-:Y:S01]  /*9a80*/  LOP3.LUT R13, R26, 0xffff0000, RZ, 0xc0, !PT ;  /* 0xffff00001a0d7812 */ /* 0x000fe200078ec0ff */
[----:B------:R-:W-:Y:S01]  /*9a90*/  FMUL.FTZ R67, R8, R25 ;  /* 0x0000001908437220 */ /* 0x000fe20000410000 */
[C---:B------:R-:W-:Y:S01]  /*9aa0*/  IMAD.U32 R15, R27.reuse, 0x10000, RZ ;  /* 0x000100001b0f7824 */ /* 0x040fe200078e00ff */
[----:B------:R-:W-:Y:S01]  /*9ab0*/  LOP3.LUT R26, R27, 0xffff0000, RZ, 0xc0, !PT ;  /* 0xffff00001b1a7812 */ /* 0x000fe200078ec0ff */
[----:B------:R-:W-:Y:S02]  /*9ac0*/  IMAD.U32 R27, R65, 0x10000, RZ ;  /* 0x00010000411b7824 */ /* 0x000fe400078e00ff */
[----:B------:R-:W-:Y:S01]  /*9ad0*/  FFMA.FTZ R67, R0, R21, -R67 ;  /* 0x0000001500437223 */ /* 0x000fe20000010843 */
[----:B------:R-:W-:Y:S02]  /*9ae0*/  IMAD.U32 R21, R60, 0x10000, RZ ;  /* 0x000100003c157824 */ /* 0x000fe400078e00ff */
[----:B------:R-:W-:Y:S01]  /*9af0*/  FFMA.FTZ R69, R0, R25, R69 ;  /* 0x0000001900457223 */ /* 0x000fe20000010045 */
[----:B------:R-:W-:-:S02]  /*9b00*/  IMAD.U32 R8, R66, 0x10000, RZ ;  /* 0x0001000042087824 */ /* 0x000fc400078e00ff */
[----:B------:R-:W-:Y:S01]  /*9b10*/  FMUL.FTZ R71, R10, R27 ;  /* 0x0000001b0a477220 */ /* 0x000fe20000410000 */
[----:B------:R-:W-:Y:S02]  /*9b20*/  IMAD.U32 R0, R62, 0x10000, RZ ;  /* 0x000100003e007824 */ /* 0x000fe400078e00ff */
[----:B------:R-:W-:Y:S01]  /*9b30*/  FMUL.FTZ R25, R10, R21 ;  /* 0x000000150a197220 */ /* 0x000fe20000410000 */
[C---:B------:R-:W-:Y:S01]  /*9b40*/  FMUL.FTZ R10, R15.reuse, R8 ;  /* 0x000000080f0a7220 */ /* 0x040fe20000410000 */
[----:B------:R-:W-:Y:S01]  /*9b50*/  LOP3.LUT R64, R64, 0xffff0000, RZ, 0xc0, !PT ;  /* 0xffff000040407812 */ /* 0x000fe200078ec0ff */
[-C--:B------:R-:W-:Y:S01]  /*9b60*/  FMUL.FTZ R15, R15, R0.reuse ;  /* 0x000000000f0f7220 */ /* 0x080fe20000410000 */
[C---:B------:R-:W-:Y:S01]  /*9b70*/  FFMA.FTZ R25, R4.reuse, R27, R25 ;  /* 0x0000001b04197223 */ /* 0x040fe20000010019 */
[----:B------:R-:W-:Y:S01]  /*9b80*/  FFMA.FTZ R71, R4, R21, -R71 ;  /* 0x0000001504477223 */ /* 0x000fe20000010847 */
[C---:B------:R-:W-:Y:S01]  /*9b90*/  FFMA.FTZ R21, R7.reuse, R0, -R10 ;  /* 0x0000000007157223 */ /* 0x040fe2000001080a */
[----:B------:R-:W-:Y:S01]  /*9ba0*/  FFMA.FTZ R27, R7, R8, R15 ;  /* 0x00000008071b7223 */ /* 0x000fe2000001000f */
[----:B------:R-:W-:Y:S01]  /*9bb0*/  FMUL.FTZ R15, R9, R64 ;  /* 0x00000040090f7220 */ /* 0x000fe20000410000 */
[----:B------:R-:W-:Y:S01]  /*9bc0*/  LOP3.LUT R65, R65, 0xffff0000, RZ, 0xc0, !PT ;  /* 0xffff000041417812 */ /* 0x000fe200078ec0ff */
[-C--:B------:R-:W-:Y:S01]  /*9bd0*/  FMUL.FTZ R9, R9, R20.reuse ;  /* 0x0000001409097220 */ /* 0x080fe20000410000 */
[----:B------:R-:W-:Y:S01]  /*9be0*/  LOP3.LUT R7, R60, 0xffff0000, RZ, 0xc0, !PT ;  /* 0xffff00003c077812 */ /* 0x000fe200078ec0ff */
[----:B------:R-:W-:Y:S01]  /*9bf0*/  FFMA.FTZ R20, R2, R20, -R15 ;  /* 0x0000001402147223 */ /* 0x000fe2000001080f */
[----:B------:R-:W-:-:S02]  /*9c00*/  IMAD.U32 R4, R63, 0x10000, RZ ;  /* 0x000100003f047824 */ /* 0x000fc400078e00ff */
[C---:B------:R-:W-:Y:S01]  /*9c10*/  FMUL.FTZ R15, R24.reuse, R65 ;  /* 0x00000041180f7220 */ /* 0x040fe20000410000 */
[----:B------:R-:W-:Y:S02]  /*9c20*/  IMAD.U32 R0, R61, 0x10000, RZ ;  /* 0x000100003d007824 */ /* 0x000fe400078e00ff */
[-C--:B------:R-:W-:Y:S01]  /*9c30*/  FMUL.FTZ R24, R24, R7.reuse ;  /* 0x0000000718187220 */ /* 0x080fe20000410000 */
[----:B------:R-:W-:Y:S01]  /*9c40*/  FFMA.FTZ R8, R2, R64, R9 ;  /* 0x0000004002087223 */ /* 0x000fe20000010009 */
[----:B------:R-:W-:Y:S01]  /*9c50*/  FMUL.FTZ R10, R11, R4 ;  /* 0x000000040b0a7220 */ /* 0x000fe20000410000 */
[C---:B------:R-:W-:Y:S01]  /*9c60*/  FFMA.FTZ R2, R12.reuse, R7, -R15 ;  /* 0x000000070c027223 */ /* 0x040fe2000001080f */
[----:B------:R-:W-:Y:S01]  /*9c70*/  FFMA.FTZ R24, R12, R65, R24 ;  /* 0x000000410c187223 */ /* 0x000fe20000010018 */
[----:B------:R-:W-:Y:S01]  /*9c80*/  LOP3.LUT R61, R61, 0xffff0000, RZ, 0xc0, !PT ;  /* 0xffff00003d3d7812 */ /* 0x000fe200078ec0ff */
[-C--:B------:R-:W-:Y:S01]  /*9c90*/  FMUL.FTZ R12, R11, R0.reuse ;  /* 0x000000000b0c7220 */ /* 0x080fe20000410000 */
[----:B------:R-:W-:Y:S01]  /*9ca0*/  LOP3.LUT R63, R63, 0xffff0000, RZ, 0xc0, !PT ;  /* 0xffff00003f3f7812 */ /* 0x000fe200078ec0ff */
[C---:B------:R-:W-:Y:S01]  /*9cb0*/  FFMA.FTZ R10, R5.reuse, R0, -R10 ;  /* 0x00000000050a7223 */ /* 0x040fe2000001080a */
[----:B------:R-:W-:Y:S01]  /*9cc0*/  LOP3.LUT R9, R66, 0xffff0000, RZ, 0xc0, !PT ;  /* 0xffff000042097812 */ /* 0x000fe200078ec0ff */
[----:B------:R-:W-:Y:S01]  /*9cd0*/  FFMA.FTZ R12, R5, R4, R12 ;  /* 0x00000004050c7223 */ /* 0x000fe2000001000c */
[----:B------:R-:W-:Y:S01]  /*9ce0*/  LOP3.LUT R7, R62, 0xffff0000, RZ, 0xc0, !PT ;  /* 0xffff00003e077812 */ /* 0x000fe200078ec0ff */
[C---:B------:R-:W-:Y:S01]  /*9cf0*/  FMUL.FTZ R0, R13.reuse, R61 ;  /* 0x0000003d0d007220 */ /* 0x040fe20000410000 */
[----:B------:R-:W-:Y:S01]  /*9d00*/  FMUL.FTZ R5, R13, R63 ;  /* 0x0000003f0d057220 */ /* 0x000fe20000410000 */
[----:B------:R-:W-:Y:S01]  /*9d10*/  FMUL.FTZ R11, R26, R9 ;  /* 0x000000091a0b7220 */ /* 0x000fe20000410000 */
[----:B------:R-:W-:Y:S01]  /*9d20*/  F2FP.BF16.F32.PACK_AB R4, R20, R67 ;  /* 0x000000431404723e */ /* 0x000fe200000010ff */
[----:B------:R-:W-:Y:S01]  /*9d30*/  FMUL.FTZ R26, R26, R7 ;  /* 0x000000071a1a7220 */ /* 0x000fe20000410000 */
[C---:B------:R-:W-:Y:S01]  /*9d40*/  FFMA.FTZ R63, R6.reuse, R63, R0 ;  /* 0x0000003f063f7223 */ /* 0x040fe20000010000 */
[----:B------:R-:W-:Y:S01]  /*9d50*/  FFMA.FTZ R61, R6, R61, -R5 ;  /* 0x0000003d063d7223 */ /* 0x000fe20000010805 */
        /* <DEDUP_REMOVED lines=11> */
.L_x_3666:
[----:B------:R-:W-:Y:S05]  /*9e10*/  BSYNC B0 ;  /* 0x0000000000007941 */ /* 0x000fea0003800000 */
.L_x_3652:
[----:B------:R-:W-:Y:S01]  /*9e20*/  @!PT LDS RZ, [RZ] ;  /* 0x00000000fffff984 */ /* 0x000fe20000000800 */
[----:B------:R-:W-:Y:S01]  /*9e30*/  @!PT LDS RZ, [RZ] ;  /* 0x00000000fffff984 */ /* 0x000fe20000000800 */
[----:B------:R-:W-:Y:S01]  /*9e40*/  @!PT LDS RZ, [RZ] ;  /* 0x00000000fffff984 */ /* 0x000fe20000000800 */
[----:B------:R-:W-:Y:S01]  /*9e50*/  @!PT LDS RZ, [RZ] ;  /* 0x00000000fffff984 */ /* 0x000fe20000000800 */
[----:B------:R3:W-:Y:S06]  /*9e60*/  MEMBAR.ALL.CTA ;  /* 0x0000000000007992 */ /* 0x0007ec0000008000 */
[----:B---3--:R-:W3:Y:S01]  /*9e70*/  FENCE.VIEW.ASYNC.S ;  /* 0x00000000000073c6 */ /* 0x008ee20000000000 */
[----:B------:R-:W-:Y:S05]  /*9e80*/  WARPSYNC.ALL ;  /* 0x0000000000007948 */ /* 0x000fea0003800000 */
[----:B---3--:R-:W-:Y:S06]  /*9e90*/  BAR.SYNC.DEFER_BLOCKING 0xd, 0x100 ;  /* 0x0344000000007b1d */ /* 0x008fec0000010000 */
.L_x_3649:
[----:B012---:R-:W-:Y:S01]  /*9ea0*/  IMAD.MOV.U32 R4, RZ, RZ, R50 ;  /* 0x000000ffff047224 */ /* 0x007fe200078e0032 */
[----:B------:R-:W-:Y:S05]  /*9eb0*/  WARPSYNC.ALL ;  /* 0x0000000000007948 */ /* 0x000fea0003800000 */
[----:B------:R-:W-:Y:S01]  /*9ec0*/  IMAD.MOV.U32 R5, RZ, RZ, R49 ;  /* 0x000000ffff057224 */ /* 0x000fe200078e0031 */
[----:B------:R-:W-:Y:S01]  /*9ed0*/  UIADD3 UR4, UP0, UR37, 0x430, URZ ;  /* 0x0000043025047890 */ /* 0x000fe2000ff1e03f */
[----:B------:R-:W-:Y:S01]  /*9ee0*/  IMAD.MOV.U32 R6, RZ, RZ, R29 ;  /* 0x000000ffff067224 */ /* 0x000fe200078e001d */
[----:B------:R-:W-:Y:S01]  /*9ef0*/  STL.64 [R1+0x210], R32 ;  /* 0x0002102001007387 */ /* 0x000fe20000100a00 */
[----:B------:R-:W-:Y:S01]  /*9f00*/  IMAD.MOV.U32 R7, RZ, RZ, R58 ;  /* 0x000000ffff077224 */ /* 0x000fe200078e003a */
[----:B------:R-:W-:Y:S01]  /*9f10*/  UIADD3.X UR5, URZ, UR36, URZ, UP0, !UPT ;  /* 0x000000243f057290 */ /* 0x000fe200087fe43f */
[----:B------:R-:W-:Y:S01]  /*9f20*/  IMAD.U32 R0, RZ, RZ, UR46 ;  /* 0x0000002eff007e24 */ /* 0x000fe2000f8e00ff */
[----:B------:R-:W-:Y:S01]  /*9f30*/  BSSY B0, `(.L_x_3676) ;  /* 0x0000031000007945 */ /* 0x000fe20003800000 */
[----:B------:R-:W-:Y:S01]  /*9f40*/  IMAD.U32 R3, RZ, RZ, UR48 ;  /* 0x00000030ff037e24 */ /* 0x000fe2000f8e00ff */
[----:B------:R0:W-:Y:S01]  /*9f50*/  STL.128 [R1+0x180], R4 ;  /* 0x0001800401007387 */ /* 0x0001e20000100c00 */
[----:B------:R-:W-:Y:S01]  /*9f60*/  IMAD.MOV.U32 R8, RZ, RZ, R39 ;  /* 0x000000ffff087224 */ /* 0x000fe200078e0027 */
[----:B------:R-:W-:Y:S01]  /*9f70*/  MOV R236, 0xa240 ;  /* 0x0000a24000ec7802 */ /* 0x000fe20000000f00 */
[----:B------:R-:W-:-:S02]  /*9f80*/  IMAD.MOV.U32 R9, RZ, RZ, R54 ;  /* 0x000000ffff097224 */ /* 0x000fc400078e0036 */
[----:B------:R-:W-:Y:S02]  /*9f90*/  IMAD.MOV.U32 R10, RZ, RZ, R35 ;  /* 0x000000ffff0a7224 */ /* 0x000fe400078e0023 */
[----:B------:R-:W-:Y:S02]  /*9fa0*/  IMAD.MOV.U32 R11, RZ, RZ, R46 ;  /* 0x000000ffff0b7224 */ /* 0x000fe400078e002e */
[----:B------:R-:W-:Y:S02]  /*9fb0*/  IMAD.MOV.U32 R29, RZ, RZ, R57 ;  /* 0x000000ffff1d7224 */ /* 0x000fe400078e0039 */
[----:B-----5:R-:W-:Y:S01]  /*9fc0*/  IMAD.U32 R2, RZ, RZ, UR37 ;  /* 0x00000025ff027e24 */ /* 0x020fe2000f8e00ff */
[----:B------:R1:W-:Y:S03]  /*9fd0*/  STL.128 [R1+0x1c0], R8 ;  /* 0x0001c00801007387 */ /* 0x0003e60000100c00 */
[----:B------:R-:W-:Y:S01]  /*9fe0*/  VIADD R2, R2, 0x178 ;  /* 0x0000017802027836 */ /* 0x000fe20000000000 */
[----:B------:R-:W-:Y:S01]  /*9ff0*/  STL.128 [R1+0x1a0], R28 ;  /* 0x0001a01c01007387 */ /* 0x000fe20000100c00 */
[----:B0-----:R-:W-:-:S02]  /*a000*/  IMAD.MOV.U32 R4, RZ, RZ, R42 ;  /* 0x000000ffff047224 */ /* 0x001fc400078e002a */
[----:B------:R-:W-:Y:S02]  /*a010*/  IMAD.MOV.U32 R5, RZ, RZ, R59 ;  /* 0x000000ffff057224 */ /* 0x000fe400078e003b */
[----:B------:R-:W-:Y:S02]  /*a020*/  IMAD.MOV.U32 R6, RZ, RZ, R19 ;  /* 0x000000ffff067224 */ /* 0x000fe400078e0013 */
[----:B------:R-:W-:Y:S02]  /*a030*/  IMAD.MOV.U32 R7, RZ, RZ, R44 ;  /* 0x000000ffff077224 */ /* 0x000fe400078e002c */
[----:B------:R-:W-:-:S03]  /*a040*/  IMAD.MOV.U32 R19, RZ, RZ, R48 ;  /* 0x000000ffff137224 */ /* 0x000fc600078e0030 */
[----:B------:R0:W-:Y:S01]  /*a050*/  STL.128 [R1+0x1e0], R4 ;  /* 0x0001e00401007387 */ /* 0x0001e20000100c00 */
[----:B-1----:R-:W-:Y:S02]  /*a060*/  IMAD.U32 R8, RZ, RZ, UR39 ;  /* 0x00000027ff087e24 */ /* 0x002fe4000f8e00ff */
[----:B------:R-:W-:-:S05]  /*a070*/  IMAD.U32 R9, RZ, RZ, UR47 ;  /* 0x0000002fff097e24 */ /* 0x000fca000f8e00ff */
[----:B------:R-:W-:Y:S01]  /*a080*/  STL.64 [R1+0x178], R8 ;  /* 0x0001780801007387 */ /* 0x000fe20000100a00 */
[----:B0-----:R-:W-:Y:S02]  /*a090*/  IMAD.MOV.U32 R4, RZ, RZ, R41 ;  /* 0x000000ffff047224 */ /* 0x001fe400078e0029 */
[----:B------:R-:W-:Y:S02]  /*a0a0*/  IMAD.MOV.U32 R5, RZ, RZ, R56 ;  /* 0x000000ffff057224 */ /* 0x000fe400078e0038 */
[----:B------:R-:W-:Y:S02]  /*a0b0*/  IMAD.MOV.U32 R6, RZ, RZ, R18 ;  /* 0x000000ffff067224 */ /* 0x000fe400078e0012 */
[----:B------:R-:W-:Y:S02]  /*a0c0*/  IMAD.MOV.U32 R7, RZ, RZ, R47 ;  /* 0x000000ffff077224 */ /* 0x000fe400078e002f */
[----:B------:R-:W-:-:S03]  /*a0d0*/  IMAD.MOV.U32 R18, RZ, RZ, R37 ;  /* 0x000000ffff127224 */ /* 0x000fc600078e0025 */
[----:B------:R0:W-:Y:S04]  /*a0e0*/  STL.128 [R1+0x1f0], R4 ;  /* 0x0001f00401007387 */ /* 0x0001e80000100c00 */
[----:B------:R-:W-:Y:S01]  /*a0f0*/  STL.128 [R1+0x190], R16 ;  /* 0x0001901001007387 */ /* 0x000fe20000100c00 */
[----:B0-----:R-:W-:Y:S02]  /*a100*/  IMAD.MOV.U32 R4, RZ, RZ, R38 ;  /* 0x000000ffff047224 */ /* 0x001fe400078e0026 */
[----:B------:R-:W-:Y:S02]  /*a110*/  IMAD.MOV.U32 R5, RZ, RZ, R53 ;  /* 0x000000ffff057224 */ /* 0x000fe400078e0035 */
[----:B------:R-:W-:Y:S02]  /*a120*/  IMAD.MOV.U32 R6, RZ, RZ, R52 ;  /* 0x000000ffff067224 */ /* 0x000fe400078e0034 */
[----:B------:R-:W-:-:S05]  /*a130*/  IMAD.MOV.U32 R7, RZ, RZ, R51 ;  /* 0x000000ffff077224 */ /* 0x000fca00078e0033 */
[----:B------:R0:W-:Y:S02]  /*a140*/  STL.128 [R1+0x200], R4 ;  /* 0x0002000401007387 */ /* 0x0001e40000100c00 */
[----:B0-----:R-:W-:Y:S02]  /*a150*/  IMAD.MOV.U32 R6, RZ, RZ, R36 ;  /* 0x000000ffff067224 */ /* 0x001fe400078e0024 */
[----:B------:R-:W-:Y:S02]  /*a160*/  IMAD.MOV.U32 R7, RZ, RZ, R45 ;  /* 0x000000ffff077224 */ /* 0x000fe400078e002d */
[----:B------:R-:W-:Y:S02]  /*a170*/  IMAD.MOV.U32 R4, RZ, RZ, R0 ;  /* 0x000000ffff047224 */ /* 0x000fe400078e0000 */
[----:B------:R-:W-:Y:S02]  /*a180*/  IMAD.MOV.U32 R5, RZ, RZ, R3 ;  /* 0x000000ffff057224 */ /* 0x000fe400078e0003 */
[----:B------:R-:W-:-:S02]  /*a190*/  IMAD.U32 R0, RZ, RZ, UR4 ;  /* 0x00000004ff007e24 */ /* 0x000fc4000f8e00ff */
[----:B------:R-:W-:Y:S01]  /*a1a0*/  IMAD.U32 R3, RZ, RZ, UR5 ;  /* 0x00000005ff037e24 */ /* 0x000fe2000f8e00ff */
[----:B------:R0:W-:Y:S02]  /*a1b0*/  STL.128 [R1+0x1b0], R4 ;  /* 0x0001b00401007387 */ /* 0x0001e40000100c00 */
[----:B0-----:R-:W-:Y:S02]  /*a1c0*/  IMAD.MOV.U32 R4, RZ, RZ, R34 ;  /* 0x000000ffff047224 */ /* 0x001fe400078e0022 */
[----:B------:R-:W-:Y:S02]  /*a1d0*/  IMAD.MOV.U32 R5, RZ, RZ, R43 ;  /* 0x000000ffff057224 */ /* 0x000fe400078e002b */
[----:B------:R-:W-:Y:S02]  /*a1e0*/  IMAD.MOV.U32 R6, RZ, RZ, R0 ;  /* 0x000000ffff067224 */ /* 0x000fe400078e0000 */
[----:B------:R-:W-:Y:S02]  /*a1f0*/  IMAD.MOV.U32 R7, RZ, RZ, R3 ;  /* 0x000000ffff077224 */ /* 0x000fe400078e0003 */
[----:B------:R-:W-:-:S03]  /*a200*/  VIADD R0, R185, 0xffffffff ;  /* 0xffffffffb9007836 */ /* 0x000fc60000000000 */
[----:B------:R0:W-:Y:S01]  /*a210*/  STL.128 [R1+0x1d0], R4 ;  /* 0x0001d00401007387 */ /* 0x0001e20000100c00 */
[----:B------:R0:W-:Y:S06]  /*a220*/  BAR.SYNC.DEFER_BLOCKING R180, 0x100 ;  /* 0x000400b40000751d */ /* 0x0001ec0000010000 */
[----:B0-----:R-:W-:Y:S05]  /*a230*/  CALL.REL.NOINC `($_ZN7cutlass13device_kernelIN5flash11enable_sm90INS1_16FlashAttnFwdSm90INS1_25CollectiveMainloopFwdSm90ILi2EN4cute5tupleIJNS5_1CILi1EEES8_S8_EEENS6_IJNS7_ILi128EEENS7_ILi96EEENS7_ILi64EEEEEELi256ENS_10bfloat16_tEfNS_4arch4Sm90ELb0ELb1ELb1ELb1ELb0ELb1ELb1ELb1ELb0ELb1ELb0ELb0EEENS1_21CollectiveEpilogueFwdINS6_IJSA_NS7_ILi256EEESB_EEES9_SE_SG_Li256ELb1ELb1ELb0ELb0EEENS1_36VarlenDynamicPersistentTileSchedulerILi128ELi96ELi256ELi128ELb0ELb1ELb1ELb1ELb0ELb1EEEEEEEEEvNT_6ParamsE$_ZZN5flash25CollectiveMainloopFwdSm90ILi2EN4cute5tupleIJNS1_1CILi1EEES4_S4_EEENS2_IJNS3_ILi128EEENS3_ILi96EEENS3_ILi64EEEEEELi256EN7cutlass10bfloat16_tEfNSA_4arch4Sm90ELb0ELb1ELb1ELb1ELb0ELb1ELb1ELb1ELb0ELb1ELb0ELb0EE3mmaINS_16FlashAttnFwdSm90ISE_NS_21CollectiveEpilogueFwdINS2_IJS6_NS3_ILi256EEES7_EEES5_SB_SD_Li256ELb1ELb1ELb0ELb0EEENS_36VarlenDynamicPersistentTileSchedulerILi128ELi96ELi256ELi128ELb0ELb1ELb1ELb1ELb0ELb1EEEE13SharedStorageENS1_6TensorINS1_11ArrayEngineIfLm128EEENS1_6LayoutINS2_IJNS2_IJNS3_ILi2EEEST_NS3_ILi32EEEEEES4_S4_EEENS2_IJNS2_IJS4_ST_NS3_ILi4EEEEEENS3_ILi0EEESZ_EEEEEEENS_7SoftmaxILi2ELi0EEEEEbRKNSE_6ParamsENSA_25PipelineTmaAsyncNoClusterILi2ENSA_16PipelineTmaAsyncILi2EEEEES1B_RNSA_13PipelineStateILj2EEERT0_RT1_iRiRKNS_16SeqlenInfoQKNewKILb1ELb1EEENS2_IJiiiiEEERT_ENKUliT_T0_T1_E_clIZSF_ISO_S12_S14_EbS17_S1B_S1B_S1E_S1G_S1I_iS1J_S1N_S1O_S1Q_EUlRS1R_iE0_NS3_ILb1EEES1Y_EEDaiS1R_S1S_S1T_) ;  /* 0x0000031400c47944 */ /* 0x001fea0003c00000 */
[----:B------:R-:W-:Y:S05]  /*a240*/  BSYNC B0 ;  /* 0x0000000000007941 */ /* 0x000fea0003800000 */
.L_x_3676:
[----:B------:R-:W2:Y:S01]  /*a250*/  LDL R2, [R1+0x70] ;  /* 0x0000700001027983 */ /* 0x000ea20000100800 */
[----:B------:R-:W0:Y:S08]  /*a260*/  LDC R0, c[0x0][0x448] ;  /* 0x00011200ff007b82 */ /* 0x000e300000000800 */
[----:B------:R-:W1:Y:S01]  /*a270*/  LDC.64 R6, c[0x0][0xad8] ;  /* 0x0002b600ff067b82 */ /* 0x000e620000000a00 */
[----:B0-----:R-:W-:-:S13]  /*a280*/  ISETP.NE.AND P0, PT, R0, 0x1, PT ;  /* 0x000000010000780c */ /* 0x001fda0003f05270 */
[----:B------:R-:W0:Y:S08]  /*a290*/  @P0 LDC R3, c[0x0][0x44c] ;  /* 0x00011300ff030b82 */ /* 0x000e300000000800 */
[----:B------:R-:W3:Y:S01]  /*a2a0*/  @P0 LDC R5, c[0x0][0x450] ;  /* 0x00011400ff050b82 */ /* 0x000ee20000000800 */
[----:B--2---:R-:W-:-:S04]  /*a2b0*/  IMAD.SHL.U32 R2, R2, 0x80, RZ ;  /* 0x0000008002027824 */ /* 0x004fc800078e00ff */
[----:B0-----:R-:W-:-:S04]  /*a2c0*/  @P0 IMAD.HI.U32 R0, R2, R3, RZ ;  /* 0x0000000302000227 */ /* 0x001fc800078e00ff */
[----:B------:R-:W-:Y:S01]  /*a2d0*/  IMAD.MOV.U32 R3, RZ, RZ, R2 ;  /* 0x000000ffff037224 */ /* 0x000fe200078e0002 */
[----:B---3--:R-:W-:Y:S01]  /*a2e0*/  @P0 SHF.R.U32.HI R3, RZ, R5, R0 ;  /* 0x00000005ff030219 */ /* 0x008fe20000011600 */
[----:B------:R-:W-:Y:S01]  /*a2f0*/  VIADD R0, R185, 0xfffffffe ;  /* 0xfffffffeb9007836 */ /* 0x000fe20000000000 */
[----:B-1----:R-:W-:-:S03]  /*a300*/  ISETP.GE.AND P0, PT, R7, 0x1, PT ;  /* 0x000000010700780c */ /* 0x002fc60003f06270 */
[----:B------:R-:W-:-:S04]  /*a310*/  IMAD.IADD R5, R186, 0x1, R3 ;  /* 0x00000001ba057824 */ /* 0x000fc800078e0203 */
[----:B------:R-:W-:-:S06]  /*a320*/  IMAD.IADD R6, R5, 0x1, R6 ;  /* 0x0000000105067824 */ /* 0x000fcc00078e0206 */
[----:B------:R-:W-:Y:S05]  /*a330*/  @!P0 BRA `(.L_x_3677) ;  /* 0x0000000000488947 */ /* 0x000fea0003800000 */
        /* <DEDUP_REMOVED lines=11> */
.L_x_3679:
[----:B------:R-:W-:-:S13]  /*a3f0*/  ISETP.NE.AND P0, PT, R7, 0x1, PT ;  /* 0x000000010700780c */ /* 0x000fda0003f05270 */
[----:B------:R-:W0:Y:S02]  /*a400*/  @P0 LDC.64 R4, c[0x0][0xae0] ;  /* 0x0002b800ff040b82 */ /* 0x000e240000000a00 */
[----:B0-----:R-:W-:-:S05]  /*a410*/  @P0 IMAD.HI.U32 R4, R3, R4, RZ ;  /* 0x0000000403040227 */ /* 0x001fca00078e00ff */
[----:B------:R-:W-:-:S07]  /*a420*/  @P0 SHF.R.U32.HI R3, RZ, R5, R4 ;  /* 0x00000005ff030219 */ /* 0x000fce0000011604 */
.L_x_3680:
[----:B------:R-:W-:Y:S05]  /*a430*/  BSYNC B0 ;  /* 0x0000000000007941 */ /* 0x000fea0003800000 */
.L_x_3678:
[----:B------:R-:W-:-:S05]  /*a440*/  IMAD R3, R3, R7, R7 ;  /* 0x0000000703037224 */ /* 0x000fca00078e0207 */
[----:B------:R-:W-:-:S07]  /*a450*/  VIMNMX R6, R6, R3, PT ;  /* 0x0000000306067248 */ /* 0x000fce0003fe0100 */
.L_x_3677:
[----:B------:R-:W-:-:S05]  /*a460*/  IMAD.HI R6, R6, 0x2aaaaaab, RZ ;  /* 0x2aaaaaab06067827 */ /* 0x000fca00078e02ff */
[----:B------:R-:W-:-:S04]  /*a470*/  SHF.R.U32.HI R3, RZ, 0x1f, R6 ;  /* 0x0000001fff037819 */ /* 0x000fc80000011606 */
[----:B------:R-:W-:-:S04]  /*a480*/  LEA.HI.SX32 R6, R6, R3, 0x1c ;  /* 0x0000000306067211 */ /* 0x000fc800078fe2ff */
[----:B------:R-:W-:-:S04]  /*a490*/  VIMNMX R3, R165, R6, !PT ;  /* 0x00000006a5037248 */ /* 0x000fc80007fe0100 */
[----:B------:R-:W-:-:S13]  /*a4a0*/  ISETP.GE.AND P0, PT, R0, R3, PT ;  /* 0x000000030000720c */ /* 0x000fda0003f06270 */
[----:B------:R-:W-:Y:S05]  /*a4b0*/  @!P0 BRA `(.L_x_3681) ;  /* 0x000000b000688947 */ /* 0x000fea0003800000 */
.L_x_3708:
        /* <DEDUP_REMOVED lines=16> */
[----:B-1----:R-:W-:Y:S01]  /*a5c0*/  @!P0 IMAD.MOV.U32 R5, RZ, RZ, RZ ;  /* 0x000000ffff058224 */ /* 0x002fe200078e00ff */
[----:B--2---:R-:W-:-:S04]  /*a5d0*/  LOP3.LUT R2, R2, 0x1, RZ, 0xfc, !PT ;  /* 0x0000000102027812 */ /* 0x004fc800078efcff */
[----:B------:R-:W-:-:S13]  /*a5e0*/  ISETP.NE.AND P1, PT, R2, 0x3, PT ;  /* 0x000000030200780c */ /* 0x000fda0003f25270 */
[----:B0-----:R-:W-:Y:S05]  /*a5f0*/  @!P1 BRA `(.L_x_3683) ;  /* 0x0000000000049947 */ /* 0x001fea0003800000 */
[----:B------:R-:W-:Y:S01]  /*a600*/  BPT.TRAP 0x1 ;  /* 0x000000040000795c */ /* 0x000fe20000300000 */
.L_x_3683:
[----:B------:R-:W-:Y:S05]  /*a610*/  BSYNC B0 ;  /* 0x0000000000007941 */ /* 0x000fea0003800000 */
.L_x_3682:
        /* <DEDUP_REMOVED lines=13> */
.L_x_3685:
[----:B------:R-:W-:Y:S05]  /*a6f0*/  BSYNC B0 ;  /* 0x0000000000007941 */ /* 0x000fea0003800000 */
.L_x_3684:
        /* <DEDUP_REMOVED lines=8> */
.L_x_3687:
[----:B------:R-:W-:Y:S05]  /*a780*/  BSYNC B0 ;  /* 0x0000000000007941 */ /* 0x000fea0003800000 */
.L_x_3686:
[----:B------:R-:W2:Y:S04]  /*a790*/  LD.E R5, desc[UR42][R16.64+0x218] ;  /* 0x0002182a10057980 */ /* 0x000ea8000c101900 */
[----:B------:R-:W2:Y:S01]  /*a7a0*/  LDL.64 R8, [R1+0xa0] ;  /* 0x0000a00001087983 */ /* 0x000ea20000100a00 */
[----:B------:R-:W-:Y:S05]  /*a7b0*/  WARPSYNC.ALL ;  /* 0x0000000000007948 */ /* 0x000fea0003800000 */
[----:B------:R-:W3:Y:S04]  /*a7c0*/  LDL.64 R14, [R1+0x98] ;  /* 0x00009800010e7983 */ /* 0x000ee80000100a00 */
[----:B0----5:R-:W4:Y:S04]  /*a7d0*/  LDL.64 R6, [R1+0x98] ;  /* 0x0000980001067983 */ /* 0x021f280000100a00 */
        /* <DEDUP_REMOVED lines=15> */
[----:B------:R-:W-:Y:S02]  /*a8d0*/  R2UR UR5, R15 ;  /* 0x000000000f0572ca */ /* 0x000fe400000e0000 */
[----:B------:R-:W3:Y:S11]  /*a8e0*/  LDL R15, [R1+0x54] ;  /* 0x00005400010f7983 */ /* 0x000ef60000100800 */
[----:B------:R-:W-:Y:S01]  /*a8f0*/  HGMMA.64x96x16.F32.BF16 R24, gdesc[UR4], RZ, !UPT, gsb0 ;  /* 0x01600000041879f0 */ /* 0x000fe2000c0018ff */
[----:B----4-:R-:W-:Y:S01]  /*a900*/  VIADD R6, R6, 0x2 ;  /* 0x0000000206067836 */ /* 0x010fe20000000000 */
[----:B------:R-:W-:-:S02]  /*a910*/  R2UR UR6, R8 ;  /* 0x00000000080672ca */ /* 0x000fc400000e0000 */
[----:B------:R-:W-:Y:S02]  /*a920*/  R2UR UR7, R9 ;  /* 0x00000000090772ca */ /* 0x000fe400000e0000 */
[----:B------:R-:W-:Y:S02]  /*a930*/  R2UR UR4, R6 ;  /* 0x00000000060472ca */ /* 0x000fe400000e0000 */
[----:B------:R-:W-:Y:S01]  /*a940*/  R2UR UR5, R7 ;  /* 0x00000000070572ca */ /* 0x000fe200000e0000 */
[----:B------:R-:W-:Y:S02]  /*a950*/  VIADD R10, R10, 0x4 ;  /* 0x000000040a0a7836 */ /* 0x000fe40000000000 */
[----:B------:R-:W-:Y:S02]  /*a960*/  VIADD R6, R4, 0x4 ;  /* 0x0000000404067836 */ /* 0x000fe40000000000 */
[----:B------:R-:W-:Y:S01]  /*a970*/  IMAD.MOV.U32 R7, RZ, RZ, R9 ;  /* 0x000000ffff077224 */ /* 0x000fe200078e0009 */
[----:B------:R-:W-:-:S02]  /*a980*/  WARPGROUP.DEPBAR.LE gsb0, 0x0 ;  /* 0x00008000000079c5 */ /* 0x000fc40000010000 */
        /* <DEDUP_REMOVED lines=25> */
[----:B0-----:R-:W-:Y:S05]  /*ab20*/  @!P1 BRA `(.L_x_3690) ;  /* 0x0000000000049947 */ /* 0x001fea0003800000 */
[----:B------:R-:W-:Y:S01]  /*ab30*/  BPT.TRAP 0x1 ;  /* 0x000000040000795c */ /* 0x000fe20000300000 */
.L_x_3690:
[----:B------:R-:W-:Y:S05]  /*ab40*/  BSYNC B0 ;  /* 0x0000000000007941 */ /* 0x000fea0003800000 */
.L_x_3689:
        /* <DEDUP_REMOVED lines=10> */
.L_x_3692:
[----:B------:R-:W-:Y:S05]  /*abf0*/  BSYNC B0 ;  /* 0x0000000000007941 */ /* 0x000fea0003800000 */
.L_x_3691:
[----:B------:R-:W-:Y:S04]  /*ac00*/  BSSY B0, `(.L_x_3693) ;  /* 0x0000006000007945 */ /* 0x000fe80003800000 */
[----:B-1----:R-:W-:Y:S05]  /*ac10*/  @P0 BRA `(.L_x_3694) ;  /* 0x0000000000100947 */ /* 0x002fea0003800000 */
[----:B-----5:R-:W-:Y:S01]  /*ac20*/  IMAD R4, R4, 0x8, R7 ;  /* 0x0000000804047824 */ /* 0x020fe200078e0207 */
[----:B0-----:R-:W-:-:S04]  /*ac30*/  SHF.L.U32 R5, R6, 0x1f, RZ ;  /* 0x0000001f06057819 */ /* 0x001fc800000006ff */
[----:B------:R-:W0:Y:S02]  /*ac40*/  SYNCS.PHASECHK.TRANS64.TRYWAIT P0, [R4+URZ], R5 ;  /* 0x00000005040075a7 */ /* 0x000e24000800017f */
[----:B0-----:R-:W-:Y:S05]  /*ac50*/  @!P0 BRA `(.L_x_3695) ;  /* 0x000002d8009c8947 */ /* 0x001fea0003800000 */
.L_x_3694:
[----:B------:R-:W-:Y:S05]  /*ac60*/  BSYNC B0 ;  /* 0x0000000000007941 */ /* 0x000fea0003800000 */
.L_x_3693:
[----:B0-----:R-:W2:Y:S04]  /*ac70*/  LDL R5, [R1+0x90] ;  /* 0x0000900001057983 */ /* 0x001ea80000100800 */
[----:B------:R-:W3:Y:S04]  /*ac80*/  LD.E R15, desc[UR42][R16.64+0x218] ;  /* 0x0002182a100f7980 */ /* 0x000ee8000c101900 */
[----:B------:R-:W3:Y:S04]  /*ac90*/  LDL.64 R20, [R1+0x118] ;  /* 0x0001180001147983 */ /* 0x000ee80000100a00 */
[----:B-----5:R-:W4:Y:S04]  /*aca0*/  LDL.64 R6, [R1+0x110] ;  /* 0x0001100001067983 */ /* 0x020f280000100a00 */
[----:B------:R-:W4:Y:S04]  /*acb0*/  LDL.64 R8, [R1+0x110] ;  /* 0x0001100001087983 */ /* 0x000f280000100a00 */
[----:B------:R-:W4:Y:S04]  /*acc0*/  LDL.64 R10, [R1+0x110] ;  /* 0x00011000010a7983 */ /* 0x000f280000100a00 */
[----:B------:R-:W4:Y:S01]  /*acd0*/  LDL.64 R12, [R1+0x110] ;  /* 0x00011000010c7983 */ /* 0x000f220000100a00 */
[----:B------:R-:W-:Y:S05]  /*ace0*/  WARPSYNC.ALL ;  /* 0x0000000000007948 */ /* 0x000fea0003800000 */
[----:B------:R-:W-:Y:S01]  /*acf0*/  WARPGROUP.ARRIVE ;  /* 0x00000000000079c5 */ /* 0x000fe20000000000 */
[----:B--2---:R-:W-:Y:S01]  /*ad00*/  ISETP.NE.U32.AND P0, PT, R5, RZ, PT ;  /* 0x000000ff0500720c */ /* 0x004fe20003f05070 */
[----:B---3--:R-:W-:-:S02]  /*ad10*/  IMAD R4, R15, 0xc00, R20 ;  /* 0x00000c000f047824 */ /* 0x008fc400078e0214 */
[----:B------:R-:W-:Y:S01]  /*ad20*/  IMAD.MOV.U32 R5, RZ, RZ, R21 ;  /* 0x000000ffff057224 */ /* 0x000fe200078e0015 */
[----:B------:R-:W2:Y:S01]  /*ad30*/  LDL.64 R14, [R1+0x110] ;  /* 0x00011000010e7983 */ /* 0x000ea20000100a00 */
[----:B----4-:R-:W-:Y:S02]  /*ad40*/  R2UR UR4, R6 ;  /* 0x00000000060472ca */ /* 0x010fe400000e0000 */
[----:B------:R-:W-:Y:S02]  /*ad50*/  R2UR UR6, R4 ;  /* 0x00000000040672ca */ /* 0x000fe400000e0000 */
[----:B------:R-:W-:Y:S02]  /*ad60*/  R2UR UR7, R5 ;  /* 0x00000000050772ca */ /* 0x000fe400000e0000 */
[----:B------:R-:W-:Y:S02]  /*ad70*/  R2UR UR5, R7 ;  /* 0x00000000070572ca */ /* 0x000fe400000e0000 */
[----:B------:R-:W-:-:S11]  /*ad80*/  VOTEU.ANY UP0, P0 ;  /* 0x00000000003f7886 */ /* 0x000fd60000000100 */
        /* <DEDUP_REMOVED lines=129> */
[----:B---3--:R-:W-:Y:S01]  /*b5a0*/  VIADD R8, R8, 0xc02 ;  /* 0x00000c0208087836 */ /* 0x008fe20000000000 */
[----:B------:R-:W-:Y:S02]  /*b5b0*/  WARPGROUP.DEPBAR.LE gsb0, 0x0 ;  /* 0x00008000000079c5 */ /* 0x000fe40000010000 */
[----:B------:R-:W-:-:S09]  /*b5c0*/  WARPGROUP.ARRIVE ;  /* 0x00000000000079c5 */ /* 0x000fd20000000000 */
[----:B------:R-:W-:Y:S01]  /*b5d0*/  HGMMA.64x96x16.F32.BF16 R24, gdesc[UR4], R24, gsb0 ;  /* 0x01600000041879f0 */ /* 0x000fe20008001818 */
[----:B------:R-:W-:Y:S01]  /*b5e0*/  VIADD R20, R4, 0x902 ;  /* 0x0000090204147836 */ /* 0x000fe20000000000 */
        /* <DEDUP_REMOVED lines=22> */
[----:B------:R-:W0:Y:S01]  /*b750*/  S2R R72, SR_TID.X ;  /* 0x0000000000487919 */ /* 0x000e220000002100 */
[----:B------:R-:W-:Y:S04]  /*b760*/  STL [R1+0x90], R2 ;  /* 0x0000900201007387 */ /* 0x000fe80000100800 */
[----:B------:R-:W-:Y:S01]  /*b770*/  STL [R1+0x90], R2 ;  /* 0x0000900201007387 */ /* 0x000fe20000100800 */
[----:B------:R-:W-:-:S02]  /*b780*/  WARPGROUP.DEPBAR.LE gsb0, 0x0 ;  /* 0x00008000000079c5 */ /* 0x000fc40000010000 */
[----:B------:R-:W-:-:S06]  /*b790*/  WARPGROUP.ARRIVE ;  /* 0x00000000000079c5 */ /* 0x000fcc0000000000 */
[----:B------:R-:W-:Y:S01]  /*b7a0*/  HGMMA.64x96x16.F32.BF16 R24, gdesc[UR4], R24, gsb0 ;  /* 0x01600000041879f0 */ /* 0x000fe20008001818 */
[----:B0-----:R-:W-:Y:S01]  /*b7b0*/  LOP3.LUT R72, R72, 0x7f, RZ, 0xc0, !PT ;  /* 0x0000007f48487812 */ /* 0x001fe200078ec0ff */
[----:B------:R-:W-:Y:S03]  /*b7c0*/  STL [R1+0x90], R2 ;  /* 0x0000900201007387 */ /* 0x000fe60000100800 */
[----:B------:R-:W-:Y:S01]  /*b7d0*/  ISETP.NE.AND P0, PT, R72, RZ, PT ;  /* 0x000000ff4800720c */ /* 0x000fe20003f05270 */
        /* <DEDUP_REMOVED lines=22> */
[----:B------:R-:W3:Y:S04]  /*b940*/  LDL R72, [R1+0x13c] ;  /* 0x00013c0001487983 */ /* 0x000ee80000100800 */
[----:B------:R-:W4:Y:S04]  /*b950*/  LDL R73, [R1+0x70] ;  /* 0x0000700001497983 */ /* 0x000f280000100800 */
[----:B------:R-:W3:Y:S04]  /*b960*/  LDL.64 R12, [R1+0x160] ;  /* 0x00016000010c7983 */ /* 0x000ee80000100a00 */
[----:B------:R-:W4:Y:S04]  /*b970*/  LDL R74, [R1+0x168] ;  /* 0x00016800014a7983 */ /* 0x000f280000100800 */
[----:B------:R-:W4:Y:S04]  /*b980*/  LDL.128 R8, [R1+0x150] ;  /* 0x0001500001087983 */ /* 0x000f280000100c00 */
[----:B-1----:R-:W4:Y:S04]  /*b990*/  LDL.128 R4, [R1+0x140] ;  /* 0x0001400001047983 */ /* 0x002f280000100c00 */
[----:B--2---:R-:W2:Y:S01]  /*b9a0*/  LD.E R21, desc[UR42][R20.64] ;  /* 0x0000002a14157980 */ /* 0x004ea2000c101900 */
[----:B---3--:R-:W-:-:S02]  /*b9b0*/  ISETP.NE.AND P1, PT, R12, 0x1, PT ;  /* 0x000000010c00780c */ /* 0x008fc40003f25270 */
[----:B----4-:R-:W-:Y:S01]  /*b9c0*/  ISETP.GE.AND P2, PT, R9, 0x1, PT ;  /* 0x000000010900780c */ /* 0x010fe20003f46270 */
[----:B------:R-:W-:Y:S01]  /*b9d0*/  BSSY B0, `(.L_x_3696) ;  /* 0x000009e000007945 */ /* 0x000fe20003800000 */
        /* <DEDUP_REMOVED lines=10> */
[----:B------:R1:W2:Y:S01]  /*ba80*/  MUFU.TANH R82, R41 ;  /* 0x0000002900527308 */ /* 0x0002a20000002400 */
[-C--:B------:R-:W-:Y:S01]  /*ba90*/  FMUL.FTZ R19, R25, R21.reuse ;  /* 0x0000001519137220 */ /* 0x080fe20000410000 */
[----:B------:R-:W-:Y:S01]  /*baa0*/  FMUL.FTZ R25, R31, R21 ;  /* 0x000000151f197220 */ /* 0x000fe20000410000 */
[----:B-1----:R-:W-:-:S05]  /*bab0*/  SHF.R.S32.HI R41, RZ, 0x1f, R72 ;  /* 0x0000001fff297819 */ /* 0x002fca0000011448 */
[----:B------:R1:W3:Y:S01]  /*bac0*/  MUFU.TANH R81, R40 ;  /* 0x0000002800517308 */ /* 0x0002e20000002400 */
[-C--:B------:R-:W-:Y:S01]  /*bad0*/  FMUL.FTZ R31, R43, R21.reuse ;  /* 0x000000152b1f7220 */ /* 0x080fe20000410000 */
[-C--:B------:R-:W-:Y:S01]  /*bae0*/  FMUL.FTZ R14, R24, R21.reuse ;  /* 0x00000015180e7220 */ /* 0x080fe20000410000 */
[----:B-1----:R-:W-:Y:S01]  /*baf0*/  LEA.HI R40, R41, R72, RZ, 0x7 ;  /* 0x0000004829287211 */ /* 0x002fe200078f38ff */
[----:B------:R-:W-:-:S03]  /*bb00*/  FMUL.FTZ R24, R30, R21 ;  /* 0x000000151e187220 */ /* 0x000fc60000410000 */
[----:B------:R-:W-:Y:S01]  /*bb10*/  LOP3.LUT R43, R40, 0xffffff80, RZ, 0xc0, !PT ;  /* 0xffffff80282b7812 */ /* 0x000fe200078ec0ff */
[-C--:B------:R-:W-:Y:S01]  /*bb20*/  FMUL.FTZ R30, R42, R21.reuse ;  /* 0x000000152a1e7220 */ /* 0x080fe20000410000 */
[----:B------:R-:W-:-:S03]  /*bb30*/  FMUL.FTZ R42, R53, R21 ;  /* 0x00000015352a7220 */ /* 0x000fc60000410000 */
[----:B------:R-:W-:Y:S01]  /*bb40*/  IMAD.IADD R43, R72, 0x1, -R43 ;  /* 0x00000001482b7824 */ /* 0x000fe200078e0a2b */
[----:B------:R1:W4:Y:S01]  /*bb50*/  MUFU.TANH R83, R42 ;  /* 0x0000002a00537308 */ /* 0x0003220000002400 */
[-C--:B------:R-:W-:Y:S01]  /*bb60*/  FMUL.FTZ R20, R28, R21.reuse ;  /* 0x000000151c147220 */ /* 0x080fe20000410000 */
[-C--:B------:R-:W-:Y:S01]  /*bb70*/  FMUL.FTZ R28, R38, R21.reuse ;  /* 0x00000015261c7220 */ /* 0x080fe20000410000 */
[-C--:B------:R-:W-:Y:S01]  /*bb80*/  FMUL.FTZ R38, R44, R21.reuse ;  /* 0x000000152c267220 */ /* 0x080fe20000410000 */
[----:B------:R-:W-:Y:S02]  /*bb90*/  LEA.HI R41, R41, R72, RZ, 0x2 ;  /* 0x0000004829297211 */ /* 0x000fe400078f10ff */
[----:B-1----:R-:W-:Y:S01]  /*bba0*/  SHF.R.S32.HI R42, RZ, 0x1f, R43 ;  /* 0x0000001fff2a7819 */ /* 0x002fe2000001142b */
[-C--:B------:R-:W-:Y:S01]  /*bbb0*/  FMUL.FTZ R76, R29, R21.reuse ;  /* 0x000000151d4c7220 */ /* 0x080fe20000410000 */
[----:B------:R-:W-:Y:S02]  /*bbc0*/  FMUL.FTZ R29, R39, R21 ;  /* 0x00000015271d7220 */ /* 0x000fe40000410000 */
[----:B------:R-:W-:Y:S01]  /*bbd0*/  LEA.HI R44, R42, R43, RZ, 0x2 ;  /* 0x0000002b2a2c7211 */ /* 0x000fe200078f10ff */
[-C--:B------:R-:W-:Y:S01]  /*bbe0*/  FMUL.FTZ R39, R45, R21.reuse ;  /* 0x000000152d277220 */ /* 0x080fe20000410000 */
[----:B------:R-:W-:Y:S01]  /*bbf0*/  FMUL.FTZ R75, R46, R21 ;  /* 0x000000152e4b7220 */ /* 0x000fe20000410000 */
[----:B------:R-:W-:-:S02]  /*bc00*/  LOP3.LUT R41, R41, 0xfffffffc, RZ, 0xc0, !PT ;  /* 0xfffffffc29297812 */ /* 0x000fc400078ec0ff */
        /* <DEDUP_REMOVED lines=19> */
[----:B------:R-:W-:-:S04]  /*bd40*/  @P1 IMAD.HI.U32 R13, R46, R13, RZ ;  /* 0x0000000d2e0d1227 */ /* 0x000fc800078e00ff */
[-C--:B------:R-:W-:Y:S01]  /*bd50*/  FMUL.FTZ R77, R32, R21.reuse ;  /* 0x00000015204d7220 */ /* 0x080fe20000410000 */
[----:B------:R-:W-:Y:S01]  /*bd60*/  FMUL.FTZ R32, R48, R21 ;  /* 0x0000001530207220 */ /* 0x000fe20000410000 */
[----:B------:R-:W-:-:S03]  /*bd70*/  @P1 SHF.R.U32.HI R46, RZ, R74, R13 ;  /* 0x0000004aff2e1219 */ /* 0x000fc6000001160d */
[----:B------:R1:W0:Y:S01]  /*bd80*/  MUFU.TANH R79, R32 ;  /* 0x00000020004f7308 */ /* 0x0002220000002400 */
[----:B------:R-:W-:Y:S01]  /*bd90*/  LOP3.LUT R44, R44, 0x7ffffffc, RZ, 0xc0, !PT ;  /* 0x7ffffffc2c2c7812 */ /* 0x000fe200078ec0ff */
[----:B------:R-:W-:Y:S01]  /*bda0*/  IMAD.MOV.U32 R41, RZ, RZ, -0x60 ;  /* 0xffffffa0ff297424 */ /* 0x000fe200078e00ff */
[----:B------:R-:W2:Y:S01]  /*bdb0*/  SHFL.IDX PT, R40, R46, RZ, 0x1c1f ;  /* 0x001c1fff2e287589 */ /* 0x000ea200000e0000 */
[-C--:B------:R-:W-:Y:S01]  /*bdc0*/  FMUL.FTZ R48, R50, R21.reuse ;  /* 0x0000001532307220 */ /* 0x080fe20000410000 */
[-C--:B-1----:R-:W-:Y:S01]  /*bdd0*/  FMUL.FTZ R32, R57, R21.reuse ;  /* 0x0000001539207220 */ /* 0x082fe20000410000 */
        /* <DEDUP_REMOVED lines=21> */
[----:B------:R-:W-:Y:S01]  /*bf30*/  FMUL.FTZ R21, R71, R21 ;  /* 0x0000001547157220 */ /* 0x000fe20000410000 */
[----:B------:R-:W-:Y:S01]  /*bf40*/  IMAD R41, R0, R41, 0x1 ;  /* 0x0000000100297424 */ /* 0x000fe200078e0229 */
[----:B------:R-:W1:Y:S03]  /*bf50*/  MUFU.TANH R14, R14 ;  /* 0x0000000e000e7308 */ /* 0x000e660000002400 */
[----:B------:R-:W-:Y:S01]  /*bf60*/  IMAD R41, R44, -0x2, R41 ;  /* 0xfffffffe2c297824 */ /* 0x000fe200078e0229 */
[----:B------:R-:W-:-:S04]  /*bf70*/  LOP3.LUT R43, RZ, R6, RZ, 0x33, !PT ;  /* 0x00000006ff2b7212 */ /* 0x000fc800078e33ff */
[----:B------:R-:W0:Y:S01]  /*bf80*/  MUFU.TANH R19, R19 ;  /* 0x0000001300137308 */ /* 0x000e220000002400 */
[----:B------:R-:W-:-:S07]  /*bf90*/  IADD3 R12, -R4, R41, R5 ;  /* 0x00000029040c7210 */ /* 0x000fce0007ffe105 */
        /* <DEDUP_REMOVED lines=40> */
[----:B------:R-:W0:Y:S01]  /*c220*/  MUFU.TANH R21, R21 ;  /* 0x0000001500157308 */ /* 0x000e220000002400 */
[----:B------:R-:W-:-:S02]  /*c230*/  IMAD.IADD R44, R12, 0x1, R7 ;  /* 0x000000010c2c7824 */ /* 0x000fc400078e0207 */
[----:B------:R-:W-:Y:S02]  /*c240*/  IMAD.IADD R43, R12, 0x1, R43 ;  /* 0x000000010c2b7824 */ /* 0x000fe400078e022b */
[----:B------:R-:W-:Y:S02]  /*c250*/  IMAD R67, R0, -0x60, R8 ;  /* 0xffffffa000437824 */ /* 0x000fe400078e0208 */
[----:B------:R-:W-:Y:S02]  /*c260*/  VIADD R71, R41, 0xffffffff ;  /* 0xffffffff29477836 */ /* 0x000fe40000000000 */
[--C-:B--2---:R-:W-:Y:S02]  /*c270*/  IMAD.IADD R6, R44, 0x1, R40.reuse ;  /* 0x000000012c067824 */ /* 0x104fe400078e0228 */
[----:B------:R-:W-:Y:S01]  /*c280*/  IMAD.IADD R7, R43, 0x1, R40 ;  /* 0x000000012b077824 */ /* 0x000fe200078e0228 */
[----:B-1-34-:R-:W-:Y:S06]  /*c290*/  @!P2 BRA `(.L_x_3697) ;  /* 0x000000000044a947 */ /* 0x01afec0003800000 */
[----:B------:R-:W-:Y:S01]  /*c2a0*/  IADD3 R8, -R4, R5, R40 ;  /* 0x0000000504087210 */ /* 0x000fe20007ffe128 */
[----:B------:R-:W-:Y:S03]  /*c2b0*/  BSSY B1, `(.L_x_3698) ;  /* 0x000000c000017945 */ /* 0x000fe60003800000 */
[----:B------:R-:W-:-:S13]  /*c2c0*/  ISETP.GT.AND P1, PT, R8, -0x1, PT ;  /* 0xffffffff0800780c */ /* 0x000fda0003f24270 */
[----:B------:R-:W-:Y:S05]  /*c2d0*/  @P1 BRA `(.L_x_3699) ;  /* 0x0000000000181947 */ /* 0x000fea0003800000 */
[----:B------:R-:W-:Y:S02]  /*c2e0*/  ISETP.NE.AND P1, PT, R9, 0x1, PT ;  /* 0x000000010900780c */ /* 0x000fe40003f25270 */
[----:B------:R-:W-:-:S11]  /*c2f0*/  LOP3.LUT R41, RZ, R8, RZ, 0x33, !PT ;  /* 0x00000008ff297212 */ /* 0x000fd600078e33ff */
[----:B------:R-:W-:-:S05]  /*c300*/  @P1 IMAD.HI.U32 R8, R41, R10, RZ ;  /* 0x0000000a29081227 */ /* 0x000fca00078e00ff */
[----:B------:R-:W-:-:S04]  /*c310*/  @P1 SHF.R.U32.HI R41, RZ, R11, R8 ;  /* 0x0000000bff291219 */ /* 0x000fc80000011608 */
[----:B------:R-:W-:Y:S01]  /*c320*/  LOP3.LUT R8, RZ, R41, RZ, 0x33, !PT ;  /* 0x00000029ff087212 */ /* 0x000fe200078e33ff */
[----:B------:R-:W-:Y:S06]  /*c330*/  BRA `(.L_x_3700) ;  /* 0x00000000000c7947 */ /* 0x000fec0003800000 */
.L_x_3699:
[----:B------:R-:W-:-:S13]  /*c340*/  ISETP.NE.AND P1, PT, R9, 0x1, PT ;  /* 0x000000010900780c */ /* 0x000fda0003f25270 */
[----:B------:R-:W-:-:S05]  /*c350*/  @P1 IMAD.HI.U32 R12, R8, R10, RZ ;  /* 0x0000000a080c1227 */ /* 0x000fca00078e00ff */
[----:B------:R-:W-:-:S07]  /*c360*/  @P1 SHF.R.U32.HI R8, RZ, R11, R12 ;  /* 0x0000000bff081219 */ /* 0x000fce000001160c */
.L_x_3700:
[----:B------:R-:W-:Y:S05]  /*c370*/  BSYNC B1 ;  /* 0x0000000000017941 */ /* 0x000fea0003800000 */
.L_x_3698:
[----:B------:R-:W-:-:S05]  /*c380*/  IMAD R8, R8, R9, R71 ;  /* 0x0000000908087224 */ /* 0x000fca00078e0247 */
[----:B------:R-:W-:Y:S02]  /*c390*/  VIMNMX R7, R7, R8, !PT ;  /* 0x0000000807077248 */ /* 0x000fe40007fe0100 */
[----:B------:R-:W-:-:S07]  /*c3a0*/  VIADDMNMX R6, R8, R9, R6, PT ;  /* 0x0000000908067246 */ /* 0x000fce0003800106 */
.L_x_3697:
[----:B------:R-:W-:Y:S05]  /*c3b0*/  BSYNC B0 ;  /* 0x0000000000007941 */ /* 0x000fea0003800000 */
.L_x_3696:
[C---:B------:R-:W-:Y:S01]  /*c3c0*/  ISETP.GE.AND P1, PT, R67.reuse, 0x9, PT ;  /* 0x000000094300780c */ /* 0x040fe20003f26270 */
[----:B------:R-:W1:Y:S01]  /*c3d0*/  SHFL.IDX PT, R46, R46, 0x1, 0x1c1f ;  /* 0x003c1f002e2e7f89 */ /* 0x000e6200000e0000 */
[----:B------:R-:W-:Y:S01]  /*c3e0*/  ISETP.GE.AND P2, PT, R67, 0x2, PT ;  /* 0x000000024300780c */ /* 0x000fe20003f46270 */
[----:B------:R-:W-:Y:S01]  /*c3f0*/  BSSY B0, `(.L_x_3701) ;  /* 0x0000087000007945 */ /* 0x000fe20003800000 */
[----:B------:R-:W-:Y:S02]  /*c400*/  P2R R73, PR, RZ, 0x2 ;  /* 0x00000002ff497803 */ /* 0x000fe40000000000 */
[----:B------:R-:W-:Y:S02]  /*c410*/  ISETP.GT.AND P1, PT, R7, 0x8, !P1 ;  /* 0x000000080700780c */ /* 0x000fe40004f24270 */
[----:B------:R-:W-:Y:S02]  /*c420*/  P2R R41, PR, RZ, 0x4 ;  /* 0x00000004ff297803 */ /* 0x000fe40000000000 */
[----:B------:R-:W-:-:S02]  /*c430*/  ISETP.LT.OR P1, PT, R6, 0x9, P1 ;  /* 0x000000090600780c */ /* 0x000fc40000f21670 */
[----:B------:R-:W-:Y:S02]  /*c440*/  ISETP.GT.AND P2, PT, R7, 0x1, !P2 ;  /* 0x000000010700780c */ /* 0x000fe40005744270 */
[----:B------:R-:W-:Y:S02]  /*c450*/  ISETP.GE.AND P3, PT, R67, 0xa, PT ;  /* 0x0000000a4300780c */ /* 0x000fe40003f66270 */
[----:B0-----:R-:W-:Y:S02]  /*c460*/  FSEL R170, R20, -INF , !P1 ;  /* 0xff80000014aa7808 */ /* 0x001fe40004800000 */
[----:B------:R-:W-:Y:S02]  /*c470*/  ISETP.LT.OR P2, PT, R6, 0x2, P2 ;  /* 0x000000020600780c */ /* 0x000fe40001741670 */
[----:B------:R-:W-:Y:S02]  /*c480*/  ISETP.GT.AND P1, PT, R7, 0x9, !P3 ;  /* 0x000000090700780c */ /* 0x000fe40005f24270 */
[----:B------:R-:W-:-:S02]  /*c490*/  FSEL R168, R19, -INF , !P2 ;  /* 0xff80000013a87808 */ /* 0x000fc40005000000 */
[----:B------:R-:W-:Y:S01]  /*c4a0*/  ISETP.LT.OR P1, PT, R6, 0xa, P1 ;  /* 0x0000000a0600780c */ /* 0x000fe20000f21670 */
[----:B-1----:R-:W-:Y:S01]  /*c4b0*/  IMAD.IADD R8, R44, 0x1, R46 ;  /* 0x000000012c087824 */ /* 0x002fe200078e022e */
        /* <DEDUP_REMOVED lines=75> */
[----:B------:R-:W-:Y:S02]  /*c970*/  P2R R19, PR, RZ, 0x8 ;  /* 0x00000008ff137803 */ /* 0x000fe40000000000 */
[----:B------:R-:W-:-:S02]  /*c980*/  FSEL R40, R85, -INF , !P1 ;  /* 0xff80000055287808 */ /* 0x000fc40004800000 */
        /* <DEDUP_REMOVED lines=38> */
.L_x_3704:
[----:B------:R-:W-:-:S13]  /*cbf0*/  ISETP.NE.AND P6, PT, R9, 0x1, PT ;  /* 0x000000010900780c */ /* 0x000fda0003fc5270 */
[----:B------:R-:W-:-:S05]  /*cc00*/  @P6 IMAD.HI.U32 R10, R4, R10, RZ ;  /* 0x0000000a040a6227 */ /* 0x000fca00078e00ff */
[----:B------:R-:W-:-:S07]  /*cc10*/  @P6 SHF.R.U32.HI R4, RZ, R11, R10 ;  /* 0x0000000bff046219 */ /* 0x000fce000001160a */
.L_x_3705:
[----:B------:R-:W-:Y:S05]  /*cc20*/  BSYNC B1 ;  /* 0x0000000000017941 */ /* 0x000fea0003800000 */
.L_x_3703:
[----:B------:R-:W-:-:S05]  /*cc30*/  IMAD R4, R4, R9, R71 ;  /* 0x0000000904047224 */ /* 0x000fca00078e0247 */
[----:B------:R-:W-:Y:S02]  /*cc40*/  VIADDMNMX R8, R4, R9, R8, PT ;  /* 0x0000000904087246 */ /* 0x000fe40003800108 */
[----:B------:R-:W-:-:S07]  /*cc50*/  VIMNMX R7, R7, R4, !PT ;  /* 0x0000000407077248 */ /* 0x000fce0007fe0100 */
.L_x_3702:
[----:B------:R-:W-:Y:S05]  /*cc60*/  BSYNC B0 ;  /* 0x0000000000007941 */ /* 0x000fea0003800000 */
.L_x_3701:
[----:B------:R-:W-:Y:S02]  /*cc70*/  ISETP.GT.AND P5, PT, R7, RZ, !P5 ;  /* 0x000000ff0700720c */ /* 0x000fe40006fa4270 */
        /* <DEDUP_REMOVED lines=59> */
[----:B------:R-:W-:Y:S01]  /*d030*/  ISETP.NE.AND P5, PT, R93, RZ, PT ;  /* 0x000000ff5d00720c */ /* 0x000fe20003fa5270 */
[----:B------:R-:W2:Y:S03]  /*d040*/  LDL R52, [R1+0x460] ;  /* 0x0004600001347983 */ /* 0x000ea60000100800 */
        /* <DEDUP_REMOVED lines=11> */
[C---:B------:R-:W-:Y:S02]  /*d100*/  ISETP.GT.AND P5, PT, R7.reuse, 0x48, !P6 ;  /* 0x000000480700780c */ /* 0x040fe400077a4270 */
[----:B------:R-:W-:Y:S02]  /*d110*/  ISETP.NE.AND P6, PT, R14, RZ, PT ;  /* 0x000000ff0e00720c */ /* 0x000fe40003fc5270 */
[----:B------:R-:W3:Y:S01]  /*d120*/  LDL.64 R14, [R1+0x440] ;  /* 0x00044000010e7983 */ /* 0x000ee20000100a00 */
[----:B------:R-:W-:Y:S02]  /*d130*/  ISETP.LT.OR P5, PT, R8, 0x49, P5 ;  /* 0x000000490800780c */ /* 0x000fe40002fa1670 */
[----:B------:R-:W-:Y:S02]  /*d140*/  ISETP.GT.AND P1, PT, R7, 0x49, !P1 ;  /* 0x000000490700780c */ /* 0x000fe40004f24270 */
[----:B------:R-:W-:-:S02]  /*d150*/  FSEL R24, R59, -INF , !P5 ;  /* 0xff8000003b187808 */ /* 0x000fc40006800000 */
[C---:B------:R-:W-:Y:S02]  /*d160*/  ISETP.GT.AND P2, PT, R7.reuse, 0x50, !P2 ;  /* 0x000000500700780c */ /* 0x040fe40005744270 */
[C---:B------:R-:W-:Y:S02]  /*d170*/  ISETP.LT.OR P1, PT, R8.reuse, 0x4a, P1 ;  /* 0x0000004a0800780c */ /* 0x040fe40000f21670 */
[C---:B------:R-:W-:Y:S02]  /*d180*/  ISETP.GT.AND P3, PT, R7.reuse, 0x51, !P3 ;  /* 0x000000510700780c */ /* 0x040fe40005f64270 */
[----:B------:R-:W-:Y:S02]  /*d190*/  ISETP.LT.OR P2, PT, R8, 0x51, P2 ;  /* 0x000000510800780c */ /* 0x000fe40001741670 */
[----:B------:R-:W-:Y:S02]  /*d1a0*/  FSEL R48, R32, -INF , !P1 ;  /* 0xff80000020307808 */ /* 0x000fe40004800000 */
[----:B------:R-:W-:-:S02]  /*d1b0*/  ISETP.GT.AND P4, PT, R7, 0x58, !P4 ;  /* 0x000000580700780c */ /* 0x000fc40006784270 */
[----:B------:R-:W-:Y:S02]  /*d1c0*/  ISETP.LT.OR P3, PT, R8, 0x52, P3 ;  /* 0x000000520800780c */ /* 0x000fe40001f61670 */
[----:B------:R-:W-:Y:S02]  /*d1d0*/  FSEL R32, R50, -INF , !P2 ;  /* 0xff80000032207808 */ /* 0x000fe40005000000 */
[----:B------:R-:W-:Y:S02]  /*d1e0*/  ISETP.GT.AND P1, PT, R7, 0x59, !P6 ;  /* 0x000000590700780c */ /* 0x000fe40007724270 */
[C---:B------:R-:W-:Y:S02]  /*d1f0*/  ISETP.LT.OR P4, PT, R8.reuse, 0x59, P4 ;  /* 0x000000590800780c */ /* 0x040fe40002781670 */
[----:B------:R-:W-:Y:S02]  /*d200*/  FSEL R49, R51, -INF , !P3 ;  /* 0xff80000033317808 */ /* 0x000fe40005800000 */
[----:B------:R-:W-:-:S02]  /*d210*/  ISETP.LT.OR P1, PT, R8, 0x5a, P1 ;  /* 0x0000005a0800780c */ /* 0x000fc40000f21670 */
[----:B------:R-:W-:Y:S02]  /*d220*/  FSEL R50, R13, -INF , !P4 ;  /* 0xff8000000d327808 */ /* 0x000fe40006000000 */
[----:B------:R-:W-:Y:S02]  /*d230*/  FSEL R51, R21, -INF , !P1 ;  /* 0xff80000015337808 */ /* 0x000fe40004800000 */
[----:B---3--:R-:W-:-:S04]  /*d240*/  FMNMX.FTZ R4, R82, R14, !PT ;  /* 0x0000000e52047209 */ /* 0x008fc80007810000 */
        /* <DEDUP_REMOVED lines=50> */
[----:B------:R-:W3:Y:S01]  /*d570*/  LDL.64 R4, [R1+0x450] ;  /* 0x0004500001047983 */ /* 0x000ee20000100a00 */
[----:B0-----:R-:W-:-:S03]  /*d580*/  FMNMX.FTZ R8, R9, R10, !PT ;  /* 0x0000000a09087209 */ /* 0x001fc60007810000 */
[----:B------:R0:W-:Y:S04]  /*d590*/  STL.64 [R1+0x440], R6 ;  /* 0x0004400601007387 */ /* 0x0001e80000100a00 */
[----:B------:R-:W4:Y:S04]  /*d5a0*/  LDL R10, [R1+0x444] ;  /* 0x00044400010a7983 */ /* 0x000f280000100800 */
[----:B------:R-:W-:Y:S04]  /*d5b0*/  STL [R1+0x440], R8 ;  /* 0x0004400801007387 */ /* 0x000fe80000100800 */
[----:B------:R-:W2:Y:S04]  /*d5c0*/  LDL R11, [R1+0x440] ;  /* 0x00044000010b7983 */ /* 0x000ea80000100800 */
[----:B----4-:R-:W1:Y:S01]  /*d5d0*/  SHFL.BFLY PT, R7, R10, 0x2, 0x1f ;  /* 0x0c401f000a077f89 */ /* 0x010e6200000e0000 */
[----:B--2---:R-:W-:Y:S01]  /*d5e0*/  FMUL.FTZ R9, R52, R11 ;  /* 0x0000000b34097220 */ /* 0x004fe20000410000 */
[----:B------:R-:W-:-:S04]  /*d5f0*/  FSETP.NEU.FTZ.AND P1, PT, R11, -INF , PT ;  /* 0xff8000000b00780b */ /* 0x000fc80003f3d000 */
[----:B------:R-:W-:-:S05]  /*d600*/  FSEL R9, R9, RZ, P1 ;  /* 0x000000ff09097208 */ /* 0x000fca0000800000 */
[----:B0-----:R-:W-:Y:S01]  /*d610*/  FFMA.FTZ R6, R80, R52, -R9 ;  /* 0x0000003450067223 */ /* 0x001fe20000010809 */
[----:B-1----:R-:W-:-:S03]  /*d620*/  FMNMX.FTZ R7, R7, R10, !PT ;  /* 0x0000000a07077209 */ /* 0x002fc60007810000 */
[----:B------:R0:W-:Y:S02]  /*d630*/  MUFU.EX2 R47, R6 ;  /* 0x00000006002f7308 */ /* 0x0001e40000000800 */
[----:B0-----:R-:W0:Y:S01]  /*d640*/  SHFL.BFLY PT, R6, R7, 0x1, 0x1f ;  /* 0x0c201f0007067f89 */ /* 0x001e2200000e0000 */
[----:B------:R-:W-:Y:S01]  /*d650*/  FSEL R11, R11, RZ, P1 ;  /* 0x000000ff0b0b7208 */ /* 0x000fe20000800000 */
[-CC-:B------:R-:W-:Y:S01]  /*d660*/  FFMA.FTZ R13, R82, R52.reuse, -R9.reuse ;  /* 0x00000034520d7223 */ /* 0x180fe20000010809 */
[----:B------:R-:W-:-:S03]  /*d670*/  FFMA.FTZ R21, R34, R52, -R9 ;  /* 0x0000003422157223 */ /* 0x000fc60000010809 */
[----:B------:R-:W-:Y:S01]  /*d680*/  FADD.FTZ R11, R14, -R11 ;  /* 0x8000000b0e0b7221 */ /* 0x000fe20000010000 */
[----:B0-----:R-:W-:-:S04]  /*d690*/  FMNMX.FTZ R6, R7, R6, !PT ;  /* 0x0000000607067209 */ /* 0x001fc80007810000 */
[C---:B------:R-:W-:Y:S01]  /*d6a0*/  FSETP.NEU.FTZ.AND P1, PT, R6.reuse, -INF , PT ;  /* 0xff8000000600780b */ /* 0x040fe20003f3d000 */
[----:B------:R-:W-:-:S03]  /*d6b0*/  FMUL.FTZ R7, R6, R52 ;  /* 0x0000003406077220 */ /* 0x000fc60000410000 */
[----:B------:R-:W-:Y:S02]  /*d6c0*/  FSEL R8, R6, RZ, P1 ;  /* 0x000000ff06087208 */ /* 0x000fe40000800000 */
[----:B------:R-:W-:-:S03]  /*d6d0*/  FSEL R7, R7, RZ, P1 ;  /* 0x000000ff07077208 */ /* 0x000fc60000800000 */
[----:B------:R-:W-:Y:S01]  /*d6e0*/  FADD.FTZ R15, R15, -R8 ;  /* 0x800000080f0f7221 */ /* 0x000fe20000010000 */
[-C--:B------:R-:W-:Y:S01]  /*d6f0*/  FMUL.FTZ R11, R11, R52.reuse ;  /* 0x000000340b0b7220 */ /* 0x080fe20000410000 */
[-C--:B------:R-:W-:Y:S01]  /*d700*/  FFMA.FTZ R34, R44, R52.reuse, -R7 ;  /* 0x000000342c227223 */ /* 0x080fe20000010807 */
[-CC-:B------:R-:W-:Y:S01]  /*d710*/  FFMA.FTZ R168, R168, R52.reuse, -R9.reuse ;  /* 0x00000034a8a87223 */ /* 0x180fe20000010809 */
[----:B------:R-:W-:Y:S01]  /*d720*/  FMUL.FTZ R15, R52, R15 ;  /* 0x0000000f340f7220 */ /* 0x000fe20000410000 */
[-C--:B------:R-:W-:Y:S01]  /*d730*/  FFMA.FTZ R185, R36, R52.reuse, -R9 ;  /* 0x0000003424b97223 */ /* 0x080fe20000010809 */
[-CC-:B------:R-:W-:Y:S01]  /*d740*/  FFMA.FTZ R169, R46, R52.reuse, -R7.reuse ;  /* 0x000000342ea97223 */ /* 0x180fe20000010807 */
[----:B------:R-:W-:Y:S01]  /*d750*/  MUFU.EX2 R13, R13 ;  /* 0x0000000d000d7308 */ /* 0x000fe20000000800 */
[-C--:B------:R-:W-:Y:S01]  /*d760*/  FFMA.FTZ R208, R30, R52.reuse, -R7 ;  /* 0x000000341ed07223 */ /* 0x080fe20000010807 */
[-C--:B------:R-:W-:Y:S01]  /*d770*/  FFMA.FTZ R170, R170, R52.reuse, -R9 ;  /* 0x00000034aaaa7223 */ /* 0x080fe20000010809 */
[----:B------:R-:W-:-:S05]  /*d780*/  FFMA.FTZ R171, R43, R52, -R7 ;  /* 0x000000342bab7223 */ /* 0x000fca0000010807 */
[----:B------:R-:W3:Y:S01]  /*d790*/  MUFU.EX2 R36, R11 ;  /* 0x0000000b00247308 */ /* 0x000ee20000000800 */
[-CC-:B------:R-:W-:Y:S01]  /*d7a0*/  FFMA.FTZ R186, R20, R52.reuse, -R9.reuse ;  /* 0x0000003414ba7223 */ /* 0x180fe20000010809 */
[----:B------:R-:W-:-:S06]  /*d7b0*/  FFMA.FTZ R20, R12, R52, -R9 ;  /* 0x000000340c147223 */ /* 0x000fcc0000010809 */
[----:B------:R-:W-:Y:S01]  /*d7c0*/  MUFU.EX2 R34, R34 ;  /* 0x0000002200227308 */ /* 0x000fe20000000800 */
[----:B------:R-:W-:-:S07]  /*d7d0*/  FFMA.FTZ R12, R41, R52, -R7 ;  /* 0x00000034290c7223 */ /* 0x000fce0000010807 */
[----:B------:R-:W0:Y:S01]  /*d7e0*/  MUFU.EX2 R30, R15 ;  /* 0x0000000f001e7308 */ /* 0x000e220000000800 */
[----:B------:R-:W-:-:S07]  /*d7f0*/  FFMA.FTZ R230, R78, R52, -R9 ;  /* 0x000000344ee67223 */ /* 0x000fce0000010809 */
[----:B------:R-:W1:Y:S01]  /*d800*/  MUFU.EX2 R168, R168 ;  /* 0x000000a800a87308 */ /* 0x000e620000000800 */
[----:B------:R-:W-:-:S07]  /*d810*/  FFMA.FTZ R219, R45, R52, -R7 ;  /* 0x000000342ddb7223 */ /* 0x000fce0000010807 */
[----:B------:R-:W2:Y:S01]  /*d820*/  MUFU.EX2 R169, R169 ;  /* 0x000000a900a97308 */ /* 0x000ea20000000800 */
[----:B------:R-:W-:-:S07]  /*d830*/  FFMA.FTZ R231, R76, R52, -R9 ;  /* 0x000000344ce77223 */ /* 0x000fce0000010809 */
[----:B------:R-:W4:Y:S01]  /*d840*/  MUFU.EX2 R170, R170 ;  /* 0x000000aa00aa7308 */ /* 0x000f220000000800 */
[----:B------:R-:W-:-:S07]  /*d850*/  FFMA.FTZ R225, R39, R52, -R7 ;  /* 0x0000003427e17223 */ /* 0x000fce0000010807 */
[----:B------:R-:W5:Y:S01]  /*d860*/  MUFU.EX2 R171, R171 ;  /* 0x000000ab00ab7308 */ /* 0x000f620000000800 */
        /* <DEDUP_REMOVED lines=15> */
[----:B------:R-:W-:Y:S01]  /*d960*/  FFMA.FTZ R196, R38, R52, -R9 ;  /* 0x0000003426c47223 */ /* 0x000fe20000010809 */
[----:B---3--:R-:W-:Y:S01]  /*d970*/  FFMA.FTZ R9, R36, R4, R13 ;  /* 0x0000000424097223 */ /* 0x008fe2000001000d */
[----:B0-----:R-:W-:Y:S01]  /*d980*/  FFMA.FTZ R4, R5, R30, R34 ;  /* 0x0000001e05047223 */ /* 0x001fe20000010022 */
[----:B------:R-:W-:-:S03]  /*d990*/  FFMA.FTZ R217, R35, R52, -R7 ;  /* 0x0000003423d97223 */ /* 0x000fc60000010807 */
[----:B------:R-:W0:Y:S01]  /*d9a0*/  MUFU.EX2 R219, R219 ;  /* 0x000000db00db7308 */ /* 0x000e220000000800 */
[----:B-1----:R-:W-:Y:S01]  /*d9b0*/  FADD.FTZ R9, R168, R9 ;  /* 0x00000009a8097221 */ /* 0x002fe20000010000 */
[----:B--2---:R-:W-:Y:S01]  /*d9c0*/  FADD.FTZ R4, R169, R4 ;  /* 0x00000004a9047221 */ /* 0x004fe20000010000 */
[----:B------:R-:W-:-:S05]  /*d9d0*/  FFMA.FTZ R218, R37, R52, -R7 ;  /* 0x0000003425da7223 */ /* 0x000fca0000010807 */
[----:B------:R-:W1:Y:S01]  /*d9e0*/  MUFU.EX2 R231, R231 ;  /* 0x000000e700e77308 */ /* 0x000e620000000800 */
[----:B----4-:R-:W-:Y:S01]  /*d9f0*/  FADD.FTZ R8, R170, R9 ;  /* 0x00000009aa087221 */ /* 0x010fe20000010000 */
[----:B-----5:R-:W-:-:S06]  /*da00*/  FADD.FTZ R5, R171, R4 ;  /* 0x00000004ab057221 */ /* 0x020fcc0000010000 */
[----:B------:R-:W2:Y:S01]  /*da10*/  MUFU.EX2 R225, R225 ;  /* 0x000000e100e17308 */ /* 0x000ea20000000800 */
[----:B------:R-:W-:Y:S01]  /*da20*/  FFMA.FTZ R211, R33, R52, -R7 ;  /* 0x0000003421d37223 */ /* 0x000fe20000010807 */
[----:B------:R-:W-:-:S06]  /*da30*/  FADD.FTZ R9, R47, R8 ;  /* 0x000000082f097221 */ /* 0x000fcc0000010000 */
[----:B------:R-:W3:Y:S01]  /*da40*/  MUFU.EX2 R228, R228 ;  /* 0x000000e400e47308 */ /* 0x000ee20000000800 */
[----:B------:R-:W-:Y:S01]  /*da50*/  FADD.FTZ R4, R12, R5 ;  /* 0x000000050c047221 */ /* 0x000fe20000010000 */
[----:B------:R-:W-:-:S06]  /*da60*/  FFMA.FTZ R212, R31, R52, -R7 ;  /* 0x000000341fd47223 */ /* 0x000fcc0000010807 */
[----:B------:R-:W4:Y:S01]  /*da70*/  MUFU.EX2 R217, R217 ;  /* 0x000000d900d97308 */ /* 0x000f220000000800 */
[----:B------:R-:W-:Y:S01]  /*da80*/  FADD.FTZ R8, R230, R9 ;  /* 0x00000009e6087221 */ /* 0x000fe20000010000 */
[----:B0-----:R-:W-:-:S06]  /*da90*/  FADD.FTZ R4, R219, R4 ;  /* 0x00000004db047221 */ /* 0x001fcc0000010000 */
[----:B------:R-:W0:Y:S08]  /*daa0*/  MUFU.EX2 R229, R229 ;  /* 0x000000e500e57308 */ /* 0x000e300000000800 */
[----:B------:R-:W5:Y:S01]  /*dab0*/  MUFU.EX2 R218, R218 ;  /* 0x000000da00da7308 */ /* 0x000f620000000800 */
[----:B-1----:R-:W-:Y:S01]  /*dac0*/  FADD.FTZ R5, R231, R8 ;  /* 0x00000008e7057221 */ /* 0x002fe20000010000 */
[----:B--2---:R-:W-:-:S06]  /*dad0*/  FADD.FTZ R4, R225, R4 ;  /* 0x00000004e1047221 */ /* 0x004fcc0000010000 */
[----:B------:R-:W1:Y:S01]  /*dae0*/  MUFU.EX2 R216, R216 ;  /* 0x000000d800d87308 */ /* 0x000e620000000800 */
[----:B------:R-:W-:-:S07]  /*daf0*/  FFMA.FTZ R209, R18, R52, -R7 ;  /* 0x0000003412d17223 */ /* 0x000fce0000010807 */
[----:B------:R-:W2:Y:S01]  /*db00*/  MUFU.EX2 R211, R211 ;  /* 0x000000d300d37308 */ /* 0x000ea20000000800 */
[----:B---3--:R-:W-:Y:S01]  /*db10*/  FADD.FTZ R8, R228, R5 ;  /* 0x00000005e4087221 */ /* 0x008fe20000010000 */
[----:B----4-:R-:W-:-:S06]  /*db20*/  FADD.FTZ R5, R217, R4 ;  /* 0x00000004d9057221 */ /* 0x010fcc0000010000 */
[----:B------:R-:W3:Y:S01]  /*db30*/  MUFU.EX2 R215, R215 ;  /* 0x000000d700d77308 */ /* 0x000ee20000000800 */
[----:B------:R-:W-:-:S07]  /*db40*/  FFMA.FTZ R202, R29, R52, -R7 ;  /* 0x000000341dca7223 */ /* 0x000fce0000010807 */
[----:B------:R-:W4:Y:S01]  /*db50*/  MUFU.EX2 R212, R212 ;  /* 0x000000d400d47308 */ /* 0x000f220000000800 */
[----:B0-----:R-:W-:Y:S01]  /*db60*/  FADD.FTZ R9, R229, R8 ;  /* 0x00000008e5097221 */ /* 0x001fe20000010000 */
[----:B-----5:R-:W-:-:S06]  /*db70*/  FADD.FTZ R4, R218, R5 ;  /* 0x00000005da047221 */ /* 0x020fcc0000010000 */
[----:B------:R-:W0:Y:S01]  /*db80*/  MUFU.EX2 R214, R214 ;  /* 0x000000d600d67308 */ /* 0x000e220000000800 */
[----:B------:R-:W-:-:S07]  /*db90*/  FFMA.FTZ R203, R28, R52, -R7 ;  /* 0x000000341ccb7223 */ /* 0x000fce0000010807 */
        /* <DEDUP_REMOVED lines=53> */
[----:B------:R-:W3:Y:S08]  /*def0*/  MUFU.EX2 R186, R186 ;  /* 0x000000ba00ba7308 */ /* 0x000ef00000000800 */
[----:B------:R-:W4:Y:S01]  /*df00*/  MUFU.EX2 R19, R19 ;  /* 0x0000001300137308 */ /* 0x000f220000000800 */
[----:B0-----:R-:W-:Y:S01]  /*df10*/  FADD.FTZ R4, R196, R5 ;  /* 0x00000005c4047221 */ /* 0x001fe20000010000 */
[----:B-----5:R-:W-:-:S06]  /*df20*/  FADD.FTZ R7, R190, R7 ;  /* 0x00000007be077221 */ /* 0x020fcc0000010000 */
[----:B------:R-:W0:Y:S08]  /*df30*/  MUFU.EX2 R20, R20 ;  /* 0x0000001400147308 */ /* 0x000e300000000800 */
[----:B------:R-:W5:Y:S01]  /*df40*/  MUFU.EX2 R14, R14 ;  /* 0x0000000e000e7308 */ /* 0x000f620000000800 */
[----:B-1----:R-:W-:Y:S01]  /*df50*/  FADD.FTZ R5, R185, R4 ;  /* 0x00000004b9057221 */ /* 0x002fe20000010000 */
[----:B--2---:R-:W-:-:S06]  /*df60*/  FADD.FTZ R4, R18, R7 ;  /* 0x0000000712047221 */ /* 0x004fcc0000010000 */
[----:B------:R-:W1:Y:S08]  /*df70*/  MUFU.EX2 R21, R21 ;  /* 0x0000001500157308 */ /* 0x000e700000000800 */
[----:B------:R-:W2:Y:S01]  /*df80*/  MUFU.EX2 R15, R15 ;  /* 0x0000000f000f7308 */ /* 0x000ea20000000800 */
[----:B---3--:R-:W-:Y:S01]  /*df90*/  FADD.FTZ R5, R186, R5 ;  /* 0x00000005ba057221 */ /* 0x008fe20000010000 */
[----:B----4-:R-:W-:-:S03]  /*dfa0*/  FADD.FTZ R7, R19, R4 ;  /* 0x0000000413077221 */ /* 0x010fc60000010000 */
[----:B0-----:R-:W-:Y:S01]  /*dfb0*/  FADD.FTZ R8, R20, R5 ;  /* 0x0000000514087221 */ /* 0x001fe20000010000 */
[----:B-----5:R-:W-:-:S03]  /*dfc0*/  FADD.FTZ R4, R14, R7 ;  /* 0x000000070e047221 */ /* 0x020fc60000010000 */
[----:B-1----:R-:W-:Y:S01]  /*dfd0*/  FADD.FTZ R8, R21, R8 ;  /* 0x0000000815087221 */ /* 0x002fe20000010000 */
[----:B------:R-:W-:Y:S01]  /*dfe0*/  STL [R1+0x444], R6 ;  /* 0x0004440601007387 */ /* 0x000fe20000100800 */
[----:B--2---:R-:W-:-:S05]  /*dff0*/  FADD.FTZ R9, R15, R4 ;  /* 0x000000040f097221 */ /* 0x004fca0000010000 */
[----:B------:R0:W-:Y:S04]  /*e000*/  STL.64 [R1+0x450], R8 ;  /* 0x0004500801007387 */ /* 0x0001e80000100a00 */
[----:B------:R-:W2:Y:S01]  /*e010*/  LD.E R7, desc[UR42][R16.64+0x230] ;  /* 0x0002302a10077980 */ /* 0x000ea2000c101900 */
[----:B------:R-:W-:-:S04]  /*e020*/  UIADD3 UR4, UP0, UR37, 0x230, URZ ;  /* 0x0000023025047890 */ /* 0x000fc8000ff1e03f */
[----:B------:R-:W-:Y:S02]  /*e030*/  ULOP3.LUT UR5, UR4, 0x4, URZ, 0xfc, !UPT ;  /* 0x0000000404057892 */ /* 0x000fe4000f8efc3f */
[----:B------:R-:W-:-:S04]  /*e040*/  UIADD3.X UR6, URZ, UR36, URZ, UP0, !UPT ;  /* 0x000000243f067290 */ /* 0x000fc800087fe43f */
[----:B------:R-:W-:Y:S02]  /*e050*/  IMAD.U32 R4, RZ, RZ, UR5 ;  /* 0x00000005ff047e24 */ /* 0x000fe4000f8e00ff */
[----:B------:R-:W-:Y:S02]  /*e060*/  IMAD.U32 R5, RZ, RZ, UR6 ;  /* 0x00000006ff057e24 */ /* 0x000fe4000f8e00ff */
[----:B--2---:R-:W-:-:S05]  /*e070*/  FMUL.FTZ R7, R36, R7 ;  /* 0x0000000724077220 */ /* 0x004fca0000410000 */
[----:B------:R1:W-:Y:S04]  /*e080*/  ST.E desc[UR42][R16.64+0x230], R7 ;  /* 0x0002300710007985 */ /* 0x0003e8000c10192a */
[----:B------:R-:W2:Y:S02]  /*e090*/  LD.E R10, desc[UR42][R4.64] ;  /* 0x0000002a040a7980 */ /* 0x000ea4000c101900 */
[----:B--2---:R-:W-:-:S05]  /*e0a0*/  FMUL.FTZ R11, R36, R10 ;  /* 0x0000000a240b7220 */ /* 0x004fca0000410000 */
[----:B------:R2:W-:Y:S04]  /*e0b0*/  ST.E desc[UR42][R4.64], R11 ;  /* 0x0000000b04007985 */ /* 0x0005e8000c10192a */
[----:B0-----:R-:W3:Y:S04]  /*e0c0*/  LD.E R9, desc[UR42][R16.64+0x240] ;  /* 0x0002402a10097980 */ /* 0x001ee8000c101900 */
[----:B------:R-:W4:Y:S04]  /*e0d0*/  LD.E R143, desc[UR42][R16.64+0x424] ;  /* 0x0004242a108f7980 */ /* 0x000f28000c101900 */
[----:B------:R-:W5:Y:S04]  /*e0e0*/  LD.E R25, desc[UR42][R16.64+0x244] ;  /* 0x0002442a10197980 */ /* 0x000f68000c101900 */
[----:B------:R-:W5:Y:S04]  /*e0f0*/  LD.E R27, desc[UR42][R16.64+0x250] ;  /* 0x0002502a101b7980 */ /* 0x000f68000c101900 */
[----:B------:R-:W5:Y:S04]  /*e100*/  LD.E R29, desc[UR42][R16.64+0x254] ;  /* 0x0002542a101d7980 */ /* 0x000f68000c101900 */
[----:B------:R-:W5:Y:S04]  /*e110*/  LD.E R31, desc[UR42][R16.64+0x260] ;  /* 0x0002602a101f7980 */ /* 0x000f68000c101900 */
[----:B------:R-:W5:Y:S04]  /*e120*/  LD.E R33, desc[UR42][R16.64+0x264] ;  /* 0x0002642a10217980 */ /* 0x000f68000c101900 */
[----:B-1----:R-:W5:Y:S04]  /*e130*/  LD.E R7, desc[UR42][R16.64+0x270] ;  /* 0x0002702a10077980 */ /* 0x002f68000c101900 */
[----:B------:R-:W5:Y:S04]  /*e140*/  LD.E R35, desc[UR42][R16.64+0x274] ;  /* 0x0002742a10237980 */ /* 0x000f68000c101900 */
[----:B------:R-:W5:Y:S04]  /*e150*/  LD.E R37, desc[UR42][R16.64+0x280] ;  /* 0x0002802a10257980 */ /* 0x000f68000c101900 */
[----:B--2---:R-:W2:Y:S04]  /*e160*/  LD.E R11, desc[UR42][R16.64+0x284] ;  /* 0x0002842a100b7980 */ /* 0x004ea8000c101900 */
        /* <DEDUP_REMOVED lines=51> */
[----:B------:R-:W-:-:S06]  /*e4a0*/  ULOP3.LUT UR5, UR4, 0x8, URZ, 0xfc, !UPT ;  /* 0x0000000804057892 */ /* 0x000fcc000f8efc3f */
[----:B------:R-:W-:Y:S02]  /*e4b0*/  IMAD.U32 R8, RZ, RZ, UR5 ;  /* 0x00000005ff087e24 */ /* 0x000fe4000f8e00ff */
[C---:B---3--:R-:W-:Y:S01]  /*e4c0*/  FMUL.FTZ R9, R36.reuse, R9 ;  /* 0x0000000924097220 */ /* 0x048fe20000410000 */
[----:B----4-:R-:W-:-:S04]  /*e4d0*/  FMUL.FTZ R143, R36, R143 ;  /* 0x0000008f248f7220 */ /* 0x010fc80000410000 */
[----:B------:R0:W-:Y:S01]  /*e4e0*/  ST.E desc[UR42][R16.64+0x240], R9 ;  /* 0x0002400910007985 */ /* 0x0001e2000c10192a */
[C---:B-----5:R-:W-:Y:S01]  /*e4f0*/  FMUL.FTZ R25, R36.reuse, R25 ;  /* 0x0000001924197220 */ /* 0x060fe20000410000 */
[C---:B------:R-:W-:Y:S01]  /*e500*/  FMUL.FTZ R27, R36.reuse, R27 ;  /* 0x0000001b241b7220 */ /* 0x040fe20000410000 */
[C---:B------:R-:W-:Y:S01]  /*e510*/  FMUL.FTZ R29, R36.reuse, R29 ;  /* 0x0000001d241d7220 */ /* 0x040fe20000410000 */
[----:B0-----:R-:W-:Y:S02]  /*e520*/  IMAD.U32 R9, RZ, RZ, UR6 ;  /* 0x00000006ff097e24 */ /* 0x001fe4000f8e00ff */
[C---:B------:R-:W-:Y:S01]  /*e530*/  FMUL.FTZ R31, R36.reuse, R31 ;  /* 0x0000001f241f7220 */ /* 0x040fe20000410000 */
[C---:B------:R-:W-:Y:S01]  /*e540*/  FMUL.FTZ R33, R36.reuse, R33 ;  /* 0x0000002124217220 */ /* 0x040fe20000410000 */
[C---:B------:R-:W-:Y:S01]  /*e550*/  FMUL.FTZ R7, R36.reuse, R7 ;  /* 0x0000000724077220 */ /* 0x040fe20000410000 */
[C---:B------:R-:W-:Y:S01]  /*e560*/  FMUL.FTZ R35, R36.reuse, R35 ;  /* 0x0000002324237220 */ /* 0x040fe20000410000 */
[C---:B------:R-:W-:Y:S01]  /*e570*/  FMUL.FTZ R37, R36.reuse, R37 ;  /* 0x0000002524257220 */ /* 0x040fe20000410000 */
[C---:B--2---:R-:W-:Y:S01]  /*e580*/  FMUL.FTZ R11, R36.reuse, R11 ;  /* 0x0000000b240b7220 */ /* 0x044fe20000410000 */
        /* <DEDUP_REMOVED lines=112> */
[----:B0-----:R-:W2:Y:S01]  /*ec90*/  LD.E R11, desc[UR42][R8.64] ;  /* 0x0000002a080b7980 */ /* 0x001ea2000c101900 */
[----:B------:R-:W-:Y:S01]  /*eca0*/  ULOP3.LUT UR4, UR4, 0xc, URZ, 0xfc, !UPT ;  /* 0x0000000c04047892 */ /* 0x000fe2000f8efc3f */
[----:B------:R-:W-:-:S05]  /*ecb0*/  IMAD.U32 R7, RZ, RZ, UR6 ;  /* 0x00000006ff077e24 */ /* 0x000fca000f8e00ff */
[----:B------:R-:W-:Y:S02]  /*ecc0*/  IMAD.U32 R6, RZ, RZ, UR4 ;  /* 0x00000004ff067e24 */ /* 0x000fe4000f8e00ff */
[----:B--2---:R-:W-:-:S05]  /*ecd0*/  FMUL.FTZ R11, R30, R11 ;  /* 0x0000000b1e0b7220 */ /* 0x004fca0000410000 */
[----:B------:R0:W-:Y:S04]  /*ece0*/  ST.E desc[UR42][R8.64], R11 ;  /* 0x0000000b08007985 */ /* 0x0001e8000c10192a */
[----:B------:R-:W2:Y:S02]  /*ecf0*/  LD.E R25, desc[UR42][R6.64] ;  /* 0x0000002a06197980 */ /* 0x000ea4000c101900 */
[----:B--2---:R-:W-:-:S05]  /*ed00*/  FMUL.FTZ R25, R30, R25 ;  /* 0x000000191e197220 */ /* 0x004fca0000410000 */
[----:B------:R1:W-:Y:S04]  /*ed10*/  ST.E desc[UR42][R6.64], R25 ;  /* 0x0000001906007985 */ /* 0x0003e8000c10192a */
[----:B------:R-:W2:Y:S04]  /*ed20*/  LD.E R147, desc[UR42][R16.64+0x42c] ;  /* 0x00042c2a10937980 */ /* 0x000ea8000c101900 */
[----:B------:R-:W3:Y:S04]  /*ed30*/  LD.E R27, desc[UR42][R16.64+0x248] ;  /* 0x0002482a101b7980 */ /* 0x000ee8000c101900 */
[----:B------:R-:W4:Y:S04]  /*ed40*/  LD.E R29, desc[UR42][R16.64+0x24c] ;  /* 0x00024c2a101d7980 */ /* 0x000f28000c101900 */
[----:B------:R-:W5:Y:S04]  /*ed50*/  LD.E R31, desc[UR42][R16.64+0x258] ;  /* 0x0002582a101f7980 */ /* 0x000f68000c101900 */
[----:B------:R-:W5:Y:S04]  /*ed60*/  LD.E R33, desc[UR42][R16.64+0x25c] ;  /* 0x00025c2a10217980 */ /* 0x000f68000c101900 */
[----:B------:R-:W5:Y:S04]  /*ed70*/  LD.E R35, desc[UR42][R16.64+0x268] ;  /* 0x0002682a10237980 */ /* 0x000f68000c101900 */
[----:B------:R-:W5:Y:S04]  /*ed80*/  LD.E R37, desc[UR42][R16.64+0x26c] ;  /* 0x00026c2a10257980 */ /* 0x000f68000c101900 */
[----:B0-----:R-:W5:Y:S04]  /*ed90*/  LD.E R11, desc[UR42][R16.64+0x278] ;  /* 0x0002782a100b7980 */ /* 0x001f68000c101900 */
        /* <DEDUP_REMOVED lines=54> */
[C---:B--2---:R-:W-:Y:S01]  /*f100*/  FMUL.FTZ R147, R30.reuse, R147 ;  /* 0x000000931e937220 */ /* 0x044fe20000410000 */
[C---:B---3--:R-:W-:Y:S01]  /*f110*/  FMUL.FTZ R27, R30.reuse, R27 ;  /* 0x0000001b1e1b7220 */ /* 0x048fe20000410000 */
        /* <DEDUP_REMOVED lines=121> */
[----:B------:R-:W-:Y:S01]  /*f8b0*/  ST.E desc[UR42][R16.64+0x428], R145 ;  /* 0x0004289110007985 */ /* 0x000fe2000c10192a */
[----:B------:R2:W-:Y:S06]  /*f8c0*/  BAR.SYNC.DEFER_BLOCKING R180, 0x100 ;  /* 0x000400b40000751d */ /* 0x0005ec0000010000 */
[----:B0-----:R-:W3:Y:S04]  /*f8d0*/  LD.E R27, desc[UR42][R16.64+0x230] ;  /* 0x0002302a101b7980 */ /* 0x001ee8000c101900 */
[----:B-1----:R-:W4:Y:S04]  /*f8e0*/  LD.E R25, desc[UR42][R16.64+0x218] ;  /* 0x0002182a10197980 */ /* 0x002f28000c101900 */
[----:B------:R-:W4:Y:S04]  /*f8f0*/  LD.E.64 R10, desc[UR42][R16.64+0xa8] ;  /* 0x0000a82a100a7980 */ /* 0x000f28000c101b00 */
[----:B---3--:R0:W-:Y:S04]  /*f900*/  ST.E desc[UR42][R16.64+0x230], R27 ;  /* 0x0002301b10007985 */ /* 0x0081e8000c10192a */
[----:B------:R-:W3:Y:S04]  /*f910*/  LD.E R29, desc[UR42][R4.64] ;  /* 0x0000002a041d7980 */ /* 0x000ee8000c101900 */
[----:B---3--:R1:W-:Y:S04]  /*f920*/  ST.E desc[UR42][R4.64], R29 ;  /* 0x0000001d04007985 */ /* 0x0083e8000c10192a */
[----:B------:R-:W3:Y:S04]  /*f930*/  LD.E R31, desc[UR42][R8.64] ;  /* 0x0000002a081f7980 */ /* 0x000ee8000c101900 */
[----:B---3--:R3:W-:Y:S04]  /*f940*/  ST.E desc[UR42][R8.64], R31 ;  /* 0x0000001f08007985 */ /* 0x0087e8000c10192a */
[----:B------:R-:W5:Y:S04]  /*f950*/  LD.E R33, desc[UR42][R6.64] ;  /* 0x0000002a06217980 */ /* 0x000f68000c101900 */
[----:B-----5:R5:W-:Y:S04]  /*f960*/  ST.E desc[UR42][R6.64], R33 ;  /* 0x0000002106007985 */ /* 0x020be8000c10192a */
[----:B------:R-:W2:Y:S04]  /*f970*/  LD.E R35, desc[UR42][R16.64+0x240] ;  /* 0x0002402a10237980 */ /* 0x000ea8000c101900 */
[----:B------:R-:W4:Y:S04]  /*f980*/  LD.E R37, desc[UR42][R16.64+0x244] ;  /* 0x0002442a10257980 */ /* 0x000f28000c101900 */
[----:B0-----:R-:W4:Y:S04]  /*f990*/  LD.E R27, desc[UR42][R16.64+0x248] ;  /* 0x0002482a101b7980 */ /* 0x001f28000c101900 */
[----:B------:R-:W4:Y:S04]  /*f9a0*/  LD.E R39, desc[UR42][R16.64+0x24c] ;  /* 0x00024c2a10277980 */ /* 0x000f28000c101900 */
[----:B------:R-:W4:Y:S04]  /*f9b0*/  LD.E R41, desc[UR42][R16.64+0x250] ;  /* 0x0002502a10297980 */ /* 0x000f28000c101900 */
[----:B------:R-:W4:Y:S04]  /*f9c0*/  LD.E R43, desc[UR42][R16.64+0x254] ;  /* 0x0002542a102b7980 */ /* 0x000f28000c101900 */
[----:B-1----:R-:W4:Y:S04]  /*f9d0*/  LD.E R29, desc[UR42][R16.64+0x258] ;  /* 0x0002582a101d7980 */ /* 0x002f28000c101900 */
[----:B------:R-:W4:Y:S04]  /*f9e0*/  LD.E R45, desc[UR42][R16.64+0x25c] ;  /* 0x00025c2a102d7980 */ /* 0x000f28000c101900 */
[----:B---3--:R-:W3:Y:S04]  /*f9f0*/  LD.E R31, desc[UR42][R16.64+0x260] ;  /* 0x0002602a101f7980 */ /* 0x008ee8000c101900 */
[----:B------:R-:W3:Y:S04]  /*fa00*/  LD.E R49, desc[UR42][R16.64+0x264] ;  /* 0x0002642a10317980 */ /* 0x000ee8000c101900 */
        /* <DEDUP_REMOVED lines=114> */
[----:B--2---:R-:W-:Y:S04]  /*10130*/  ST.E desc[UR42][R16.64+0x240], R35 ;  /* 0x0002402310007985 */ /* 0x004fe8000c10192a */
[----:B----4-:R-:W-:Y:S04]  /*10140*/  ST.E desc[UR42][R16.64+0x244], R37 ;  /* 0x0002442510007985 */ /* 0x010fe8000c10192a */
[----:B------:R-:W-:Y:S04]  /*10150*/  ST.E desc[UR42][R16.64+0x248], R27 ;  /* 0x0002481b10007985 */ /* 0x000fe8000c10192a */
[----:B------:R-:W-:Y:S04]  /*10160*/  ST.E desc[UR42][R16.64+0x24c], R39 ;  /* 0x00024c2710007985 */ /* 0x000fe8000c10192a */
[----:B------:R-:W-:Y:S04]  /*10170*/  ST.E desc[UR42][R16.64+0x250], R41 ;  /* 0x0002502910007985 */ /* 0x000fe8000c10192a */
[----:B------:R-:W-:Y:S04]  /*10180*/  ST.E desc[UR42][R16.64+0x254], R43 ;  /* 0x0002542b10007985 */ /* 0x000fe8000c10192a */
[----:B------:R-:W-:Y:S04]  /*10190*/  ST.E desc[UR42][R16.64+0x258], R29 ;  /* 0x0002581d10007985 */ /* 0x000fe8000c10192a */
[----:B------:R-:W-:Y:S04]  /*101a0*/  ST.E desc[UR42][R16.64+0x25c], R45 ;  /* 0x00025c2d10007985 */ /* 0x000fe8000c10192a */
[----:B---3--:R-:W-:Y:S04]  /*101b0*/  ST.E desc[UR42][R16.64+0x260], R31 ;  /* 0x0002601f10007985 */ /* 0x008fe8000c10192a */
[----:B------:R-:W-:Y:S04]  /*101c0*/  ST.E desc[UR42][R16.64+0x264], R49 ;  /* 0x0002643110007985 */ /* 0x000fe8000c10192a */
        /* <DEDUP_REMOVED lines=114> */
[----:B0-----:R-:W5:Y:S01]  /*108f0*/  LDL R24, [R1+0x88] ;  /* 0x0000880001187983 */ /* 0x001f620000100800 */
[----:B------:R-:W-:Y:S01]  /*10900*/  IMAD R10, R25, 0xc00, R10 ;  /* 0x00000c00190a7824 */ /* 0x000fe200078e020a */
[----:B------:R-:W-:-:S02]  /*10910*/  F2FP.BF16.F32.PACK_AB R170, R47, R170 ;  /* 0x000000aa2faa723e */ /* 0x000fc400000010ff */
[----:B------:R-:W-:Y:S01]  /*10920*/  F2FP.BF16.F32.PACK_AB R169, R169, R34 ;  /* 0x00000022a9a9723e */ /* 0x000fe200000010ff */
[----:B-1----:R-:W5:Y:S04]  /*10930*/  LD.E R28, desc[UR42][R16.64+0x240] ;  /* 0x0002402a101c7980 */ /* 0x002f68000c101900 */
[----:B------:R-:W5:Y:S04]  /*10940*/  LD.E R29, desc[UR42][R16.64+0x244] ;  /* 0x0002442a101d7980 */ /* 0x000f68000c101900 */
[----:B--2---:R-:W2:Y:S04]  /*10950*/  LD.E R30, desc[UR42][R16.64+0x248] ;  /* 0x0002482a101e7980 */ /* 0x004ea8000c101900 */
[----:B------:R-:W2:Y:S04]  /*10960*/  LD.E R31, desc[UR42][R16.64+0x24c] ;  /* 0x00024c2a101f7980 */ /* 0x000ea8000c101900 */
[----:B---3--:R-:W2:Y:S04]  /*10970*/  LD.E R32, desc[UR42][R16.64+0x250] ;  /* 0x0002502a10207980 */ /* 0x008ea8000c101900 */
[----:B------:R-:W2:Y:S04]  /*10980*/  LD.E R33, desc[UR42][R16.64+0x254] ;  /* 0x0002542a10217980 */ /* 0x000ea8000c101900 */
[----:B------:R-:W2:Y:S04]  /*10990*/  LD.E R34, desc[UR42][R16.64+0x258] ;  /* 0x0002582a10227980 */ /* 0x000ea8000c101900 */
        /* <DEDUP_REMOVED lines=67> */
[----:B------:R-:W-:-:S03]  /*10dd0*/  ISETP.NE.U32.AND P1, PT, R24, RZ, PT ;  /* 0x000000ff1800720c */ /* 0x000fc60003f25070 */
        /* <DEDUP_REMOVED lines=54> */
[----:B------:R-:W-:-:S02]  /*11140*/  R2UR UR6, R10 ;  /* 0x000000000a0672ca */ /* 0x000fc400000e0000 */
[----:B------:R-:W-:Y:S02]  /*11150*/  R2UR UR7, R11 ;  /* 0x000000000b0772ca */ /* 0x000fe400000e0000 */
[----:B------:R-:W-:Y:S02]  /*11160*/  F2FP.BF16.F32.PACK_AB R168, R168, R13 ;  /* 0x0000000da8a8723e */ /* 0x000fe400000010ff */
[----:B------:R-:W-:Y:S01]  /*11170*/  F2FP.BF16.F32.PACK_AB R171, R12, R171 ;  /* 0x000000ab0cab723e */ /* 0x000fe200000010ff */
[----:B------:R-:W-:Y:S01]  /*11180*/  VOTEU.ANY UP0, P1 ;  /* 0x00000000003f7886 */ /* 0x000fe20000800100 */
[----:B------:R-:W-:Y:S02]  /*11190*/  VIADD R12, R10, 0x80 ;  /* 0x000000800a0c7836 */ /* 0x000fe40000000000 */
[----:B------:R-:W-:Y:S01]  /*111a0*/  IMAD.MOV.U32 R13, RZ, RZ, R11 ;  /* 0x000000ffff0d7224 */ /* 0x000fe200078e000b */
[----:B--2---:R-:W-:-:S06]  /*111b0*/  WARPGROUP.ARRIVE ;  /* 0x00000000000079c5 */ /* 0x004fcc0000000000 */
[----:B------:R-:W-:Y:S01]  /*111c0*/  HGMMA.64x256x16.F32.BF16 R24, R168, gdesc[UR4].tnspB, R24, UP0, gsb0 ;  /* 0x43e00004a8187df0 */ /* 0x000fe2000b801818 */
[----:B------:R-:W-:Y:S02]  /*111d0*/  R2UR UR6, R12 ;  /* 0x000000000c0672ca */ /* 0x000fe400000e0000 */
[----:B------:R-:W-:Y:S01]  /*111e0*/  R2UR UR7, R13 ;  /* 0x000000000d0772ca */ /* 0x000fe200000e0000 */
[----:B------:R-:W-:Y:S02]  /*111f0*/  VIADD R12, R10, 0x100 ;  /* 0x000001000a0c7836 */ /* 0x000fe40000000000 */
[----:B------:R-:W-:Y:S01]  /*11200*/  IMAD.MOV.U32 R13, RZ, RZ, R11 ;  /* 0x000000ffff0d7224 */ /* 0x000fe200078e000b */
[----:B------:R-:W-:Y:S02]  /*11210*/  WARPGROUP.DEPBAR.LE gsb0, 0x0 ;  /* 0x00008000000079c5 */ /* 0x000fe40000010000 */
[----:B------:R-:W-:Y:S01]  /*11220*/  ST.E desc[UR42][R16.64+0x230], R24 ;  /* 0x0002301810007985 */ /* 0x000fe2000c10192a */
[----:B------:R-:W-:-:S02]  /*11230*/  F2FP.BF16.F32.PACK_AB R168, R231, R230 ;  /* 0x000000e6e7a8723e */ /* 0x000fc400000010ff */
[----:B------:R-:W-:Y:S01]  /*11240*/  F2FP.BF16.F32.PACK_AB R170, R229, R228 ;  /* 0x000000e4e5aa723e */ /* 0x000fe200000010ff */
[----:B------:R-:W-:Y:S01]  /*11250*/  ST.E desc[UR42][R4.64], R25 ;  /* 0x0000001904007985 */ /* 0x000fe2000c10192a */
        /* <DEDUP_REMOVED lines=130> */
[----:B------:R-:W-:Y:S01]  /*11a80*/  R2UR UR6, R12 ;  /* 0x000000000c0672ca */ /* 0x000fe200000e0000 */
[----:B------:R-:W-:Y:S01]  /*11a90*/  STL [R1+0x88], R2 ;  /* 0x0000880201007387 */ /* 0x000fe20000100800 */
        /* <DEDUP_REMOVED lines=281> */
[----:B------:R-:W-:Y:S01]  /*12c30*/  VIADD R10, R10, 0x280 ;  /* 0x000002800a0a7836 */ /* 0x000fe20000000000 */
[----:B------:R-:W-:Y:S02]  /*12c40*/  WARPGROUP.DEPBAR.LE gsb0, 0x0 ;  /* 0x00008000000079c5 */ /* 0x000fe40000010000 */
[----:B------:R-:W-:Y:S01]  /*12c50*/  ST.E desc[UR42][R16.64+0x230], R24 ;  /* 0x0002301810007985 */ /* 0x000fe2000c10192a */
[----:B------:R-:W-:Y:S02]  /*12c60*/  F2FP.BF16.F32.PACK_AB R168, R198, R197 ;  /* 0x000000c5c6a8723e */ /* 0x000fe400000010ff */
[----:B------:R-:W-:Y:S01]  /*12c70*/  F2FP.BF16.F32.PACK_AB R170, R196, R195 ;  /* 0x000000c3c4aa723e */ /* 0x000fe200000010ff */
[----:B------:R-:W-:Y:S01]  /*12c80*/  ST.E desc[UR42][R4.64], R25 ;  /* 0x0000001904007985 */ /* 0x000fe2000c10192a */
        /* <DEDUP_REMOVED lines=398> */
[----:B------:R-:W-:Y:S04]  /*14570*/  STL [R1+0x88], R2 ;  /* 0x0000880201007387 */ /* 0x000fe80000100800 */
[----:B------:R-:W3:Y:S04]  /*14580*/  LD.E R11, desc[UR42][R16.64+0x230] ;  /* 0x0002302a100b7980 */ /* 0x000ee8000c101900 */
[----:B---3--:R3:W-:Y:S04]  /*14590*/  ST.E desc[UR42][R16.64+0x230], R11 ;  /* 0x0002300b10007985 */ /* 0x0087e8000c10192a */
[----:B------:R-:W4:Y:S04]  /*145a0*/  LD.E R13, desc[UR42][R4.64] ;  /* 0x0000002a040d7980 */ /* 0x000f28000c101900 */
[----:B----4-:R4:W-:Y:S04]  /*145b0*/  ST.E desc[UR42][R4.64], R13 ;  /* 0x0000000d04007985 */ /* 0x0109e8000c10192a */
[----:B------:R-:W5:Y:S04]  /*145c0*/  LD.E R15, desc[UR42][R8.64] ;  /* 0x0000002a080f7980 */ /* 0x000f68000c101900 */
[----:B-----5:R5:W-:Y:S04]  /*145d0*/  ST.E desc[UR42][R8.64], R15 ;  /* 0x0000000f08007985 */ /* 0x020be8000c10192a */
[----:B------:R-:W2:Y:S04]  /*145e0*/  LD.E R19, desc[UR42][R6.64] ;  /* 0x0000002a06137980 */ /* 0x000ea8000c101900 */
[----:B--2---:R2:W-:Y:S04]  /*145f0*/  ST.E desc[UR42][R6.64], R19 ;  /* 0x0000001306007985 */ /* 0x0045e8000c10192a */
[----:B------:R-:W2:Y:S04]  /*14600*/  LD.E R21, desc[UR42][R16.64+0x240] ;  /* 0x0002402a10157980 */ /* 0x000ea8000c101900 */
[----:B0-----:R-:W2:Y:S04]  /*14610*/  LD.E R25, desc[UR42][R16.64+0x244] ;  /* 0x0002442a10197980 */ /* 0x001ea8000c101900 */
[----:B-1----:R-:W2:Y:S04]  /*14620*/  LD.E R27, desc[UR42][R16.64+0x248] ;  /* 0x0002482a101b7980 */ /* 0x002ea8000c101900 */
[----:B------:R-:W2:Y:S04]  /*14630*/  LD.E R29, desc[UR42][R16.64+0x24c] ;  /* 0x00024c2a101d7980 */ /* 0x000ea8000c101900 */
[----:B---3--:R-:W3:Y:S04]  /*14640*/  LD.E R11, desc[UR42][R16.64+0x250] ;  /* 0x0002502a100b7980 */ /* 0x008ee8000c101900 */
[----:B------:R-:W3:Y:S04]  /*14650*/  LD.E R31, desc[UR42][R16.64+0x254] ;  /* 0x0002542a101f7980 */ /* 0x000ee8000c101900 */
[----:B----4-:R-:W4:Y:S04]  /*14660*/  LD.E R5, desc[UR42][R16.64+0x258] ;  /* 0x0002582a10057980 */ /* 0x010f28000c101900 */
[----:B------:R-:W4:Y:S04]  /*14670*/  LD.E R13, desc[UR42][R16.64+0x25c] ;  /* 0x00025c2a100d7980 */ /* 0x000f28000c101900 */
[----:B-----5:R-:W5:Y:S04]  /*14680*/  LD.E R9, desc[UR42][R16.64+0x260] ;  /* 0x0002602a10097980 */ /* 0x020f68000c101900 */
        /* <DEDUP_REMOVED lines=115> */
[----:B------:R0:W-:Y:S04]  /*14dc0*/  ST.E desc[UR42][R16.64+0x240], R21 ;  /* 0x0002401510007985 */ /* 0x0001e8000c10192a */
[----:B------:R0:W-:Y:S04]  /*14dd0*/  ST.E desc[UR42][R16.64+0x244], R25 ;  /* 0x0002441910007985 */ /* 0x0001e8000c10192a */
[----:B------:R0:W-:Y:S04]  /*14de0*/  ST.E desc[UR42][R16.64+0x248], R27 ;  /* 0x0002481b10007985 */ /* 0x0001e8000c10192a */
[----:B------:R0:W-:Y:S04]  /*14df0*/  ST.E desc[UR42][R16.64+0x24c], R29 ;  /* 0x00024c1d10007985 */ /* 0x0001e8000c10192a */
[----:B---3--:R0:W-:Y:S04]  /*14e00*/  ST.E desc[UR42][R16.64+0x250], R11 ;  /* 0x0002500b10007985 */ /* 0x0081e8000c10192a */
[----:B------:R0:W-:Y:S04]  /*14e10*/  ST.E desc[UR42][R16.64+0x254], R31 ;  /* 0x0002541f10007985 */ /* 0x0001e8000c10192a */
[----:B----4-:R0:W-:Y:S04]  /*14e20*/  ST.E desc[UR42][R16.64+0x258], R5 ;  /* 0x0002580510007985 */ /* 0x0101e8000c10192a */
[----:B------:R0:W-:Y:S04]  /*14e30*/  ST.E desc[UR42][R16.64+0x25c], R13 ;  /* 0x00025c0d10007985 */ /* 0x0001e8000c10192a */
[----:B-----5:R0:W-:Y:S04]  /*14e40*/  ST.E desc[UR42][R16.64+0x260], R9 ;  /* 0x0002600910007985 */ /* 0x0201e8000c10192a */
[----:B------:R0:W-:Y:S04]  /*14e50*/  ST.E desc[UR42][R16.64+0x264], R15 ;  /* 0x0002640f10007985 */ /* 0x0001e8000c10192a */
[----:B--2---:R0:W-:Y:S04]  /*14e60*/  ST.E desc[UR42][R16.64+0x268], R7 ;  /* 0x0002680710007985 */ /* 0x0041e8000c10192a */
        /* <DEDUP_REMOVED lines=121> */
.L_x_3707:
[----:B------:R-:W-:Y:S05]  /*15600*/  BSYNC B0 ;  /* 0x0000000000007941 */ /* 0x000fea0003800000 */
.L_x_3706:
[C---:B------:R-:W-:Y:S01]  /*15610*/  ISETP.GT.AND P0, PT, R0.reuse, R3, PT ;  /* 0x000000030000720c */ /* 0x040fe20003f04270 */
[----:B------:R-:W-:-:S12]  /*15620*/  VIADD R0, R0, 0xffffffff ;  /* 0xffffffff00007836 */ /* 0x000fd80000000000 */
[----:B------:R-:W-:Y:S05]  /*15630*/  @P0 BRA `(.L_x_3708) ;  /* 0xffffff4c00a00947 */ /* 0x000fea000383ffff */
[----:B01----:R-:W2:Y:S02]  /*15640*/  LDL R2, [R1+0x70] ;  /* 0x0000700001027983 */ /* 0x003ea40000100800 */
[----:B--2---:R-:W-:-:S07]  /*15650*/  IMAD.SHL.U32 R2, R2, 0x80, RZ ;  /* 0x0000008002027824 */ /* 0x004fce00078e00ff */
.L_x_3681:
        /* <DEDUP_REMOVED lines=10> */
[----:B------:R-:W-:-:S04]  /*15700*/  IMAD.IADD R2, R187, 0x1, R2 ;  /* 0x00000001bb027824 */ /* 0x000fc800078e0202 */
        /* <DEDUP_REMOVED lines=12> */
.L_x_3711:
[----:B------:R-:W-:-:S13]  /*157d0*/  ISETP.NE.AND P0, PT, R7, 0x1, PT ;  /* 0x000000010700780c */ /* 0x000fda0003f05270 */
[----:B------:R-:W0:Y:S02]  /*157e0*/  @P0 LDC.64 R4, c[0x0][0xae0] ;  /* 0x0002b800ff040b82 */ /* 0x000e240000000a00 */
[----:B0-----:R-:W-:-:S05]  /*157f0*/  @P0 IMAD.HI.U32 R4, R2, R4, RZ ;  /* 0x0000000402040227 */ /* 0x001fca00078e00ff */
[----:B------:R-:W-:-:S07]  /*15800*/  @P0 SHF.R.U32.HI R2, RZ, R5, R4 ;  /* 0x00000005ff020219 */ /* 0x000fce0000011604 */
.L_x_3712:
[----:B------:R-:W-:Y:S05]  /*15810*/  BSYNC B0 ;  /* 0x0000000000007941 */ /* 0x000fea0003800000 */
.L_x_3710:
[----:B------:R-:W-:-:S05]  /*15820*/  IMAD R2, R2, R7, RZ ;  /* 0x0000000702027224 */ /* 0x000fca00078e02ff */
[----:B------:R-:W-:-:S07]  /*15830*/  VIMNMX R3, R3, R2, !PT ;  /* 0x0000000203037248 */ /* 0x000fce0007fe0100 */
.L_x_3709:
[----:B------:R-:W-:-:S04]  /*15840*/  VIADD R3, R3, 0x5f ;  /* 0x0000005f03037836 */ /* 0x000fc80000000000 */
[----:B------:R-:W-:-:S05]  /*15850*/  IMAD.HI R3, R3, 0x2aaaaaab, RZ ;  /* 0x2aaaaaab03037827 */ /* 0x000fca00078e02ff */
[----:B------:R-:W-:-:S04]  /*15860*/  SHF.R.U32.HI R2, RZ, 0x1f, R3 ;  /* 0x0000001fff027819 */ /* 0x000fc80000011603 */
[----:B------:R-:W-:-:S04]  /*15870*/  LEA.HI.SX32 R2, R3, R2, 0x1c ;  /* 0x0000000203027211 */ /* 0x000fc800078fe2ff */
[----:B------:R-:W-:-:S04]  /*15880*/  VIMNMX R4, R165, R2, !PT ;  /* 0x00000002a5047248 */ /* 0x000fc80007fe0100 */
[----:B------:R-:W-:-:S13]  /*15890*/  ISETP.GE.AND P0, PT, R0, R4, PT ;  /* 0x000000040000720c */ /* 0x000fda0003f06270 */
[----:B------:R-:W-:Y:S05]  /*158a0*/  @!P0 BRA `(.L_x_3713) ;  /* 0x0000009c00c48947 */ /* 0x000fea0003800000 */
[----:B------:R0:W5:Y:S01]  /*158b0*/  LDL.64 R2, [R1+0x178] ;  /* 0x0001780001027983 */ /* 0x0001620000100a00 */
[----:B------:R-:W-:-:S07]  /*158c0*/  IMAD.MOV.U32 R5, RZ, RZ, R0 ;  /* 0x000000ffff057224 */ /* 0x000fce00078e0000 */
.L_x_3730:
        /* <DEDUP_REMOVED lines=19> */
[----:B---3--:R-:W-:Y:S01]  /*15a00*/  @!P1 IMAD.MOV.U32 R7, RZ, RZ, RZ ;  /* 0x000000ffff079224 */ /* 0x008fe200078e00ff */
[----:B--2---:R-:W-:-:S04]  /*15a10*/  LOP3.LUT R0, R0, 0x1, RZ, 0xfc, !PT ;  /* 0x0000000100007812 */ /* 0x004fc800078efcff */
[----:B------:R-:W-:-:S13]  /*15a20*/  ISETP.NE.AND P2, PT, R0, 0x3, PT ;  /* 0x000000030000780c */ /* 0x000fda0003f45270 */
[----:B-1----:R-:W-:Y:S05]  /*15a30*/  @!P2 BRA `(.L_x_3715) ;  /* 0x000000000004a947 */ /* 0x002fea0003800000 */
[----:B------:R-:W-:Y:S01]  /*15a40*/  BPT.TRAP 0x1 ;  /* 0x000000040000795c */ /* 0x000fe20000300000 */
.L_x_3715:
[----:B------:R-:W-:Y:S05]  /*15a50*/  BSYNC B0 ;  /* 0x0000000000007941 */ /* 0x000fea0003800000 */
.L_x_3714:
        /* <DEDUP_REMOVED lines=13> */
.L_x_3717:
[----:B------:R-:W-:Y:S05]  /*15b30*/  BSYNC B0 ;  /* 0x0000000000007941 */ /* 0x000fea0003800000 */
.L_x_3716:
        /* <DEDUP_REMOVED lines=8> */
.L_x_3719:
[----:B------:R-:W-:Y:S05]  /*15bc0*/  BSYNC B0 ;  /* 0x0000000000007941 */ /* 0x000fea0003800000 */
.L_x_3718:
        /* <DEDUP_REMOVED lines=59> */
.L_x_3722:
[----:B------:R-:W-:Y:S05]  /*15f80*/  BSYNC B0 ;  /* 0x0000000000007941 */ /* 0x000fea0003800000 */
.L_x_3721:
        /* <DEDUP_REMOVED lines=10> */
.L_x_3724:
[----:B------:R-:W-:Y:S05]  /*16030*/  BSYNC B0 ;  /* 0x0000000000007941 */ /* 0x000fea0003800000 */
.L_x_3723:
[----:B------:R-:W-:Y:S04]  /*16040*/  BSSY B0, `(.L_x_3725) ;  /* 0x0000006000007945 */ /* 0x000fe80003800000 */
[----:B--2---:R-:W-:Y:S05]  /*16050*/  @P1 BRA `(.L_x_3726) ;  /* 0x0000000000101947 */ /* 0x004fea0003800000 */
[----:B-----5:R-:W-:Y:S01]  /*16060*/  IMAD R6, R6, 0x8, R9 ;  /* 0x0000000806067824 */ /* 0x020fe200078e0209 */
[----:B-1----:R-:W-:-:S04]  /*16070*/  SHF.L.U32 R7, R8, 0x1f, RZ ;  /* 0x0000001f08077819 */ /* 0x002fc800000006ff */
[----:B------:R-:W1:Y:S02]  /*16080*/  SYNCS.PHASECHK.TRANS64.TRYWAIT P1, [R6+URZ], R7 ;  /* 0x00000007060075a7 */ /* 0x000e64000802017f */
[----:B-1----:R-:W-:Y:S05]  /*16090*/  @!P1 BRA `(.L_x_3727) ;  /* 0x0000022400b49947 */ /* 0x002fea0003800000 */
.L_x_3726:
[----:B------:R-:W-:Y:S05]  /*160a0*/  BSYNC B0 ;  /* 0x0000000000007941 */ /* 0x000fea0003800000 */
.L_x_3725:
[----:B-1----:R-:W2:Y:S04]  /*160b0*/  LDL R7, [R1+0x90] ;  /* 0x0000900001077983 */ /* 0x002ea80000100800 */
        /* <DEDUP_REMOVED lines=173> */
[----:B------:R-:W1:Y:S01]  /*16b90*/  S2R R74, SR_TID.X ;  /* 0x00000000004a7919 */ /* 0x000e620000002100 */
[----:B------:R-:W-:Y:S04]  /*16ba0*/  STL [R1+0x90], R0 ;  /* 0x0000900001007387 */ /* 0x000fe80000100800 */
[----:B------:R-:W-:Y:S01]  /*16bb0*/  STL [R1+0x90], R0 ;  /* 0x0000900001007387 */ /* 0x000fe20000100800 */
[----:B------:R-:W-:-:S02]  /*16bc0*/  WARPGROUP.DEPBAR.LE gsb0, 0x0 ;  /* 0x00008000000079c5 */ /* 0x000fc40000010000 */
[----:B------:R-:W-:-:S06]  /*16bd0*/  WARPGROUP.ARRIVE ;  /* 0x00000000000079c5 */ /* 0x000fcc0000000000 */
[----:B------:R-:W-:Y:S01]  /*16be0*/  HGMMA.64x96x16.F32.BF16 R24, gdesc[UR4], R24, gsb0 ;  /* 0x01600000041879f0 */ /* 0x000fe20008001818 */
[----:B-1----:R-:W-:Y:S01]  /*16bf0*/  LOP3.LUT R74, R74, 0x7f, RZ, 0xc0, !PT ;  /* 0x0000007f4a4a7812 */ /* 0x002fe200078ec0ff */
        /* <DEDUP_REMOVED lines=24> */
[----:B--2---:R-:W2:Y:S04]  /*16d80*/  LD.E.64 R6, desc[UR42][R16.64+0x440] ;  /* 0x0004402a10067980 */ /* 0x004ea8000c101b00 */
[----:B---3--:R-:W3:Y:S01]  /*16d90*/  LD.E R12, desc[UR42][R12.64] ;  /* 0x0000002a0c0c7980 */ /* 0x008ee2000c101900 */
[----:B------:R-:W-:-:S04]  /*16da0*/  UIADD3 UR4, UP0, UR37, 0x440, URZ ;  /* 0x0000044025047890 */ /* 0x000fc8000ff1e03f */
[----:B------:R-:W-:Y:S02]  /*16db0*/  ULOP3.LUT UR4, UR4, 0x4, URZ, 0xfc, !UPT ;  /* 0x0000000404047892 */ /* 0x000fe4000f8efc3f */
[----:B------:R-:W-:Y:S01]  /*16dc0*/  UIADD3.X UR5, URZ, UR36, URZ, UP0, !UPT ;  /* 0x000000243f057290 */ /* 0x000fe200087fe43f */
[-C--:B---3--:R-:W-:Y:S01]  /*16dd0*/  FMUL.FTZ R11, R24, R12.reuse ;  /* 0x0000000c180b7220 */ /* 0x088fe20000410000 */
[-C--:B------:R-:W-:Y:S01]  /*16de0*/  FMUL.FTZ R10, R25, R12.reuse ;  /* 0x0000000c190a7220 */ /* 0x080fe20000410000 */
[----:B------:R-:W-:-:S04]  /*16df0*/  FMUL.FTZ R20, R28, R12 ;  /* 0x0000000c1c147220 */ /* 0x000fc80000410000 */
[----:B------:R-:W2:Y:S01]  /*16e00*/  MUFU.TANH R11, R11 ;  /* 0x0000000b000b7308 */ /* 0x000ea20000002400 */
[-C--:B------:R-:W-:Y:S01]  /*16e10*/  FMUL.FTZ R21, R29, R12.reuse ;  /* 0x0000000c1d157220 */ /* 0x080fe20000410000 */
[----:B------:R-:W-:-:S06]  /*16e20*/  FMUL.FTZ R29, R32, R12 ;  /* 0x0000000c201d7220 */ /* 0x000fcc0000410000 */
[----:B------:R-:W3:Y:S01]  /*16e30*/  MUFU.TANH R10, R10 ;  /* 0x0000000a000a7308 */ /* 0x000ee20000002400 */
[-C--:B------:R-:W-:Y:S01]  /*16e40*/  FMUL.FTZ R13, R30, R12.reuse ;  /* 0x0000000c1e0d7220 */ /* 0x080fe20000410000 */
[----:B------:R-:W-:-:S06]  /*16e50*/  FMUL.FTZ R30, R33, R12 ;  /* 0x0000000c211e7220 */ /* 0x000fcc0000410000 */
[----:B------:R-:W4:Y:S01]  /*16e60*/  MUFU.TANH R20, R20 ;  /* 0x0000001400147308 */ /* 0x000f220000002400 */
[-C--:B------:R-:W-:Y:S01]  /*16e70*/  FMUL.FTZ R19, R38, R12.reuse ;  /* 0x0000000c26137220 */ /* 0x080fe20000410000 */
[----:B------:R-:W-:Y:S01]  /*16e80*/  FMUL.FTZ R38, R41, R12 ;  /* 0x0000000c29267220 */ /* 0x000fe20000410000 */
[----:B--2---:R-:W-:-:S05]  /*16e90*/  FMNMX.FTZ R41, R11, R6, !PT ;  /* 0x000000060b297209 */ /* 0x004fca0007810000 */
[----:B------:R-:W2:Y:S01]  /*16ea0*/  MUFU.TANH R21, R21 ;  /* 0x0000001500157308 */ /* 0x000ea20000002400 */
[-C--:B------:R-:W-:Y:S01]  /*16eb0*/  FMUL.FTZ R33, R36, R12.reuse ;  /* 0x0000000c24217220 */ /* 0x080fe20000410000 */
[----:B------:R-:W-:Y:S01]  /*16ec0*/  FMUL.FTZ R15, R34, R12 ;  /* 0x0000000c220f7220 */ /* 0x000fe20000410000 */
[----:B---3--:R-:W-:-:S05]  /*16ed0*/  FMNMX.FTZ R41, R10, R41, !PT ;  /* 0x000000290a297209 */ /* 0x008fca0007810000 */
[----:B------:R-:W3:Y:S01]  /*16ee0*/  MUFU.TANH R29, R29 ;  /* 0x0000001d001d7308 */ /* 0x000ee20000002400 */
[-C--:B------:R-:W-:Y:S01]  /*16ef0*/  FMUL.FTZ R34, R37, R12.reuse ;  /* 0x0000000c25227220 */ /* 0x080fe20000410000 */
[-C--:B------:R-:W-:Y:S01]  /*16f00*/  FMUL.FTZ R25, R42, R12.reuse ;  /* 0x0000000c2a197220 */ /* 0x080fe20000410000 */
[----:B------:R-:W-:-:S05]  /*16f10*/  FMUL.FTZ R42, R48, R12 ;  /* 0x0000000c302a7220 */ /* 0x000fca0000410000 */
[----:B------:R-:W0:Y:S01]  /*16f20*/  MUFU.TANH R30, R30 ;  /* 0x0000001e001e7308 */ /* 0x000e220000002400 */
[----:B----4-:R-:W-:Y:S01]  /*16f30*/  FMNMX.FTZ R48, R20, R41, !PT ;  /* 0x0000002914307209 */ /* 0x010fe20007810000 */
[----:B------:R-:W-:-:S06]  /*16f40*/  FMUL.FTZ R37, R40, R12 ;  /* 0x0000000c28257220 */ /* 0x000fcc0000410000 */
[----:B------:R-:W4:Y:S01]  /*16f50*/  MUFU.TANH R33, R33 ;  /* 0x0000002100217308 */ /* 0x000f220000002400 */
[----:B--2---:R-:W-:Y:S01]  /*16f60*/  FMNMX.FTZ R48, R21, R48, !PT ;  /* 0x0000003015307209 */ /* 0x004fe20007810000 */
[----:B------:R-:W-:-:S06]  /*16f70*/  FMUL.FTZ R24, R39, R12 ;  /* 0x0000000c27187220 */ /* 0x000fcc0000410000 */
[----:B------:R-:W2:Y:S01]  /*16f80*/  MUFU.TANH R34, R34 ;  /* 0x0000002200227308 */ /* 0x000ea20000002400 */
[----:B---3--:R-:W-:Y:S01]  /*16f90*/  FMNMX.FTZ R41, R29, R48, !PT ;  /* 0x000000301d297209 */ /* 0x008fe20007810000 */
[----:B------:R-:W-:-:S06]  /*16fa0*/  FMUL.FTZ R39, R44, R12 ;  /* 0x0000000c2c277220 */ /* 0x000fcc0000410000 */
[----:B------:R-:W3:Y:S01]  /*16fb0*/  MUFU.TANH R37, R37 ;  /* 0x0000002500257308 */ /* 0x000ee20000002400 */
[----:B0-----:R-:W-:Y:S01]  /*16fc0*/  FMNMX.FTZ R48, R30, R41, !PT ;  /* 0x000000291e307209 */ /* 0x001fe20007810000 */
[-C--:B------:R-:W-:Y:S01]  /*16fd0*/  FMUL.FTZ R40, R45, R12.reuse ;  /* 0x0000000c2d287220 */ /* 0x080fe20000410000 */
[----:B------:R-:W-:-:S05]  /*16fe0*/  FMUL.FTZ R28, R47, R12 ;  /* 0x0000000c2f1c7220 */ /* 0x000fca0000410000 */
[----:B------:R-:W0:Y:S01]  /*16ff0*/  MUFU.TANH R38, R38 ;  /* 0x0000002600267308 */ /* 0x000e220000002400 */
[----:B----4-:R-:W-:Y:S01]  /*17000*/  FMNMX.FTZ R47, R33, R48, !PT ;  /* 0x00000030212f7209 */ /* 0x010fe20007810000 */
[-C--:B------:R-:W-:Y:S01]  /*17010*/  FMUL.FTZ R8, R26, R12.reuse ;  /* 0x0000000c1a087220 */ /* 0x080fe20000410000 */
[----:B------:R-:W-:-:S05]  /*17020*/  FMUL.FTZ R26, R43, R12 ;  /* 0x0000000c2b1a7220 */ /* 0x000fca0000410000 */
[----:B------:R-:W4:Y:S01]  /*17030*/  MUFU.TANH R39, R39 ;  /* 0x0000002700277308 */ /* 0x000f220000002400 */
[----:B--2---:R-:W-:Y:S01]  /*17040*/  FMNMX.FTZ R48, R34, R47, !PT ;  /* 0x0000002f22307209 */ /* 0x004fe20007810000 */
[----:B------:R-:W-:-:S06]  /*17050*/  FMUL.FTZ R43, R49, R12 ;  /* 0x0000000c312b7220 */ /* 0x000fcc0000410000 */
[----:B------:R-:W2:Y:S01]  /*17060*/  MUFU.TANH R40, R40 ;  /* 0x0000002800287308 */ /* 0x000ea20000002400 */
[----:B---3--:R-:W-:Y:S01]  /*17070*/  FMNMX.FTZ R47, R37, R48, !PT ;  /* 0x00000030252f7209 */ /* 0x008fe20007810000 */
[-C--:B------:R-:W-:Y:S01]  /*17080*/  FMUL.FTZ R44, R52, R12.reuse ;  /* 0x0000000c342c7220 */ /* 0x080fe20000410000 */
[----:B------:R-:W-:-:S05]  /*17090*/  FMUL.FTZ R9, R27, R12 ;  /* 0x0000000c1b097220 */ /* 0x000fca0000410000 */
[----:B------:R-:W3:Y:S01]  /*170a0*/  MUFU.TANH R42, R42 ;  /* 0x0000002a002a7308 */ /* 0x000ee20000002400 */
[----:B0-----:R-:W-:Y:S01]  /*170b0*/  FMNMX.FTZ R48, R38, R47, !PT ;  /* 0x0000002f26307209 */ /* 0x001fe20007810000 */
[-C--:B------:R-:W-:Y:S01]  /*170c0*/  FMUL.FTZ R45, R53, R12.reuse ;  /* 0x0000000c352d7220 */ /* 0x080fe20000410000 */
[----:B------:R-:W-:-:S05]  /*170d0*/  FMUL.FTZ R27, R46, R12 ;  /* 0x0000000c2e1b7220 */ /* 0x000fca0000410000 */
[----:B------:R-:W0:Y:S01]  /*170e0*/  MUFU.TANH R43, R43 ;  /* 0x0000002b002b7308 */ /* 0x000e220000002400 */
[----:B----4-:R-:W-:Y:S01]  /*170f0*/  FMNMX.FTZ R47, R39, R48, !PT ;  /* 0x00000030272f7209 */ /* 0x010fe20007810000 */
[----:B------:R-:W-:-:S06]  /*17100*/  FMUL.FTZ R46, R56, R12 ;  /* 0x0000000c382e7220 */ /* 0x000fcc0000410000 */
[----:B------:R-:W4:Y:S01]  /*17110*/  MUFU.TANH R8, R8 ;  /* 0x0000000800087308 */ /* 0x000f220000002400 */
[----:B------:R-:W-:Y:S01]  /*17120*/  FMUL.FTZ R14, R31, R12 ;  /* 0x0000000c1f0e7220 */ /* 0x000fe20000410000 */
[----:B--2---:R-:W-:-:S06]  /*17130*/  FMNMX.FTZ R47, R40, R47, !PT ;  /* 0x0000002f282f7209 */ /* 0x004fcc0007810000 */
[----:B------:R-:W2:Y:S01]  /*17140*/  MUFU.TANH R44, R44 ;  /* 0x0000002c002c7308 */ /* 0x000ea20000002400 */
[----:B------:R-:W-:Y:S01]  /*17150*/  FMUL.FTZ R52, R57, R12 ;  /* 0x0000000c39347220 */ /* 0x000fe20000410000 */
[----:B---3--:R-:W-:-:S06]  /*17160*/  FMNMX.FTZ R48, R42, R47, !PT ;  /* 0x0000002f2a307209 */ /* 0x008fcc0007810000 */
[----:B------:R-:W3:Y:S08]  /*17170*/  MUFU.TANH R9, R9 ;  /* 0x0000000900097308 */ /* 0x000ef00000002400 */
[----:B------:R-:W1:Y:S01]  /*17180*/  MUFU.TANH R45, R45 ;  /* 0x0000002d002d7308 */ /* 0x000e620000002400 */
[-C--:B------:R-:W-:Y:S01]  /*17190*/  FMUL.FTZ R60, R60, R12.reuse ;  /* 0x0000000c3c3c7220 */ /* 0x080fe20000410000 */
[----:B------:R-:W-:-:S06]  /*171a0*/  FMUL.FTZ R18, R35, R12 ;  /* 0x0000000c23127220 */ /* 0x000fcc0000410000 */
[----:B------:R-:W1:Y:S01]  /*171b0*/  MUFU.TANH R13, R13 ;  /* 0x0000000d000d7308 */ /* 0x000e620000002400 */
[----:B0-----:R-:W-:Y:S01]  /*171c0*/  FMNMX.FTZ R47, R43, R48, !PT ;  /* 0x000000302b2f7209 */ /* 0x001fe20007810000 */
[----:B------:R-:W-:-:S06]  /*171d0*/  FMUL.FTZ R61, R61, R12 ;  /* 0x0000000c3d3d7220 */ /* 0x000fcc0000410000 */
[----:B------:R-:W0:Y:S01]  /*171e0*/  MUFU.TANH R46, R46 ;  /* 0x0000002e002e7308 */ /* 0x000e220000002400 */
[----:B------:R-:W-:Y:S01]  /*171f0*/  FMUL.FTZ R31, R50, R12 ;  /* 0x0000000c321f7220 */ /* 0x000fe20000410000 */
[----:B----4-:R-:W-:-:S06]  /*17200*/  FMNMX.FTZ R48, R8, R7, !PT ;  /* 0x0000000708307209 */ /* 0x010fcc0007810000 */
[----:B------:R-:W4:Y:S01]  /*17210*/  MUFU.TANH R14, R14 ;  /* 0x0000000e000e7308 */ /* 0x000f220000002400 */
[----:B--2---:R-:W-:-:S07]  /*17220*/  FMNMX.FTZ R50, R44, R47, !PT ;  /* 0x0000002f2c327209 */ /* 0x004fce0007810000 */
[----:B------:R-:W2:Y:S01]  /*17230*/  MUFU.TANH R52, R52 ;  /* 0x0000003400347308 */ /* 0x000ea20000002400 */
[----:B------:R-:W-:Y:S01]  /*17240*/  FMUL.FTZ R64, R64, R12 ;  /* 0x0000000c40407220 */ /* 0x000fe20000410000 */
[----:B---3--:R-:W-:-:S06]  /*17250*/  FMNMX.FTZ R48, R9, R48, !PT ;  /* 0x0000003009307209 */ /* 0x008fcc0007810000 */
[----:B------:R-:W3:Y:S01]  /*17260*/  MUFU.TANH R15, R15 ;  /* 0x0000000f000f7308 */ /* 0x000ee20000002400 */
[----:B-1----:R-:W-:Y:S01]  /*17270*/  FMNMX.FTZ R49, R45, R50, !PT ;  /* 0x000000322d317209 */ /* 0x002fe20007810000 */
[----:B------:R-:W-:-:S06]  /*17280*/  FMUL.FTZ R65, R65, R12 ;  /* 0x0000000c41417220 */ /* 0x000fcc0000410000 */
[----:B------:R-:W1:Y:S01]  /*17290*/  MUFU.TANH R73, R60 ;  /* 0x0000003c00497308 */ /* 0x000e620000002400 */
[----:B------:R-:W-:-:S07]  /*172a0*/  FMNMX.FTZ R47, R13, R48, !PT ;  /* 0x000000300d2f7209 */ /* 0x000fce0007810000 */
[----:B------:R-:W1:Y:S01]  /*172b0*/  MUFU.TANH R18, R18 ;  /* 0x0000001200127308 */ /* 0x000e620000002400 */
[----:B0-----:R-:W-:-:S07]  /*172c0*/  FMNMX.FTZ R49, R46, R49, !PT ;  /* 0x000000312e317209 */ /* 0x001fce0007810000 */
[----:B------:R-:W0:Y:S01]  /*172d0*/  MUFU.TANH R61, R61 ;  /* 0x0000003d003d7308 */ /* 0x000e220000002400 */
[----:B------:R-:W-:Y:S01]  /*172e0*/  FMUL.FTZ R68, R68, R12 ;  /* 0x0000000c44447220 */ /* 0x000fe20000410000 */
[----:B----4-:R-:W-:-:S06]  /*172f0*/  FMNMX.FTZ R48, R14, R47, !PT ;  /* 0x0000002f0e307209 */ /* 0x010fcc0007810000 */
[----:B------:R-:W4:Y:S01]  /*17300*/  MUFU.TANH R19, R19 ;  /* 0x0000001300137308 */ /* 0x000f220000002400 */
[----:B--2---:R-:W-:Y:S01]  /*17310*/  FMNMX.FTZ R50, R52, R49, !PT ;  /* 0x0000003134327209 */ /* 0x004fe20007810000 */
[----:B------:R-:W-:-:S06]  /*17320*/  FMUL.FTZ R69, R69, R12 ;  /* 0x0000000c45457220 */ /* 0x000fcc0000410000 */
[----:B------:R-:W2:Y:S01]  /*17330*/  MUFU.TANH R75, R64 ;  /* 0x00000040004b7308 */ /* 0x000ea20000002400 */
[----:B---3--:R-:W-:Y:S02]  /*17340*/  FMNMX.FTZ R47, R15, R48, !PT ;  /* 0x000000300f2f7209 */ /* 0x008fe40007810000 */
[----:B-1----:R-:W-:-:S05]  /*17350*/  FMNMX.FTZ R50, R73, R50, !PT ;  /* 0x0000003249327209 */ /* 0x002fca0007810000 */
[----:B------:R-:W1:Y:S01]  /*17360*/  MUFU.TANH R65, R65 ;  /* 0x0000004100417308 */ /* 0x000e620000002400 */
[----:B------:R-:W-:-:S07]  /*17370*/  FMNMX.FTZ R48, R18, R47, !PT ;  /* 0x0000002f12307209 */ /* 0x000fce0007810000 */
[----:B------:R-:W3:Y:S01]  /*17380*/  MUFU.TANH R24, R24 ;  /* 0x0000001800187308 */ /* 0x000ee20000002400 */
[----:B0-----:R-:W-:-:S07]  /*17390*/  FMNMX.FTZ R50, R61, R50, !PT ;  /* 0x000000323d327209 */ /* 0x001fce0007810000 */
[----:B------:R-:W0:Y:S01]  /*173a0*/  MUFU.TANH R77, R68 ;  /* 0x00000044004d7308 */ /* 0x000e220000002400 */
[----:B----4-:R-:W-:-:S07]  /*173b0*/  FMNMX.FTZ R49, R19, R48, !PT ;  /* 0x0000003013317209 */ /* 0x010fce0007810000 */
[----:B------:R-:W4:Y:S01]  /*173c0*/  MUFU.TANH R25, R25 ;  /* 0x0000001900197308 */ /* 0x000f220000002400 */
[----:B--2---:R-:W-:-:S07]  /*173d0*/  FMNMX.FTZ R48, R75, R50, !PT ;  /* 0x000000324b307209 */ /* 0x004fce0007810000 */
[----:B------:R-:W2:Y:S01]  /*173e0*/  MUFU.TANH R69, R69 ;  /* 0x0000004500457308 */ /* 0x000ea20000002400 */
[----:B------:R-:W-:-:S07]  /*173f0*/  FMUL.FTZ R35, R54, R12 ;  /* 0x0000000c36237220 */ /* 0x000fce0000410000 */
[----:B------:R-:W2:Y:S01]  /*17400*/  MUFU.TANH R26, R26 ;  /* 0x0000001a001a7308 */ /* 0x000ea20000002400 */
[----:B-1----:R-:W-:Y:S01]  /*17410*/  FMNMX.FTZ R54, R65, R48, !PT ;  /* 0x0000003041367209 */ /* 0x002fe20007810000 */
[----:B------:R-:W-:Y:S01]  /*17420*/  FMUL.FTZ R32, R51, R12 ;  /* 0x0000000c33207220 */ /* 0x000fe20000410000 */
[----:B---3--:R-:W-:-:S05]  /*17430*/  FMNMX.FTZ R50, R24, R49, !PT ;  /* 0x0000003118327209 */ /* 0x008fca0007810000 */
[----:B------:R-:W1:Y:S01]  /*17440*/  MUFU.TANH R27, R27 ;  /* 0x0000001b001b7308 */ /* 0x000e620000002400 */
[----:B0-----:R-:W-:Y:S02]  /*17450*/  FMNMX.FTZ R54, R77, R54, !PT ;  /* 0x000000364d367209 */ /* 0x001fe40007810000 */
[----:B----4-:R-:W-:-:S05]  /*17460*/  FMNMX.FTZ R49, R25, R50, !PT ;  /* 0x0000003219317209 */ /* 0x010fca0007810000 */
[----:B------:R-:W0:Y:S01]  /*17470*/  MUFU.TANH R28, R28 ;  /* 0x0000001c001c7308 */ /* 0x000e220000002400 */
[----:B--2---:R-:W-:Y:S01]  /*17480*/  FMNMX.FTZ R57, R69, R54, !PT ;  /* 0x0000003645397209 */ /* 0x004fe20007810000 */
[----:B------:R-:W-:Y:S01]  /*17490*/  FMUL.FTZ R36, R55, R12 ;  /* 0x0000000c37247220 */ /* 0x000fe20000410000 */
[----:B------:R-:W-:-:S05]  /*174a0*/  FMNMX.FTZ R50, R26, R49, !PT ;  /* 0x000000311a327209 */ /* 0x000fca0007810000 */
[----:B------:R-:W2:Y:S01]  /*174b0*/  MUFU.TANH R31, R31 ;  /* 0x0000001f001f7308 */ /* 0x000ea20000002400 */
[----:B-1----:R-:W-:Y:S01]  /*174c0*/  FMNMX.FTZ R51, R27, R50, !PT ;  /* 0x000000321b337209 */ /* 0x002fe20007810000 */
[----:B------:R-:W1:Y:S06]  /*174d0*/  SHFL.BFLY PT, R56, R57, 0x2, 0x1f ;  /* 0x0c401f0039387f89 */ /* 0x000e6c00000e0000 */
[----:B------:R-:W3:Y:S01]  /*174e0*/  MUFU.TANH R32, R32 ;  /* 0x0000002000207308 */ /* 0x000ee20000002400 */
[----:B------:R-:W-:Y:S01]  /*174f0*/  FMUL.FTZ R41, R58, R12 ;  /* 0x0000000c3a297220 */ /* 0x000fe20000410000 */
[----:B0-----:R-:W-:-:S06]  /*17500*/  FMNMX.FTZ R54, R28, R51, !PT ;  /* 0x000000331c367209 */ /* 0x001fcc0007810000 */
[----:B------:R-:W0:Y:S01]  /*17510*/  MUFU.TANH R35, R35 ;  /* 0x0000002300237308 */ /* 0x000e220000002400 */
[----:B------:R-:W-:Y:S01]  /*17520*/  FMUL.FTZ R47, R59, R12 ;  /* 0x0000000c3b2f7220 */ /* 0x000fe20000410000 */
[----:B--2---:R-:W-:-:S06]  /*17530*/  FMNMX.FTZ R51, R31, R54, !PT ;  /* 0x000000361f337209 */ /* 0x004fcc0007810000 */
[----:B------:R-:W2:Y:S01]  /*17540*/  MUFU.TANH R36, R36 ;  /* 0x0000002400247308 */ /* 0x000ea20000002400 */
[----:B------:R-:W-:Y:S01]  /*17550*/  FMUL.FTZ R48, R62, R12 ;  /* 0x0000000c3e307220 */ /* 0x000fe20000410000 */
[----:B---3--:R-:W-:-:S06]  /*17560*/  FMNMX.FTZ R54, R32, R51, !PT ;  /* 0x0000003320367209 */ /* 0x008fcc0007810000 */
        /* <DEDUP_REMOVED lines=10> */
[----:B-1----:R-:W-:Y:S01]  /*17610*/  FMNMX.FTZ R56, R57, R56, !PT ;  /* 0x0000003839387209 */ /* 0x002fe20007810000 */
[----:B------:R-:W-:Y:S01]  /*17620*/  FMUL.FTZ R53, R70, R12 ;  /* 0x0000000c46357220 */ /* 0x000fe20000410000 */
[----:B0-----:R-:W-:-:S05]  /*17630*/  FMNMX.FTZ R55, R47, R54, !PT ;  /* 0x000000362f377209 */ /* 0x001fca0007810000 */
[----:B------:R-:W0:Y:S01]  /*17640*/  MUFU.TANH R50, R50 ;  /* 0x0000003200327308 */ /* 0x000e220000002400 */
[----:B------:R-:W1:Y:S01]  /*17650*/  SHFL.BFLY PT, R63, R56, 0x1, 0x1f ;  /* 0x0c201f00383f7f89 */ /* 0x000e6200000e0000 */
[----:B------:R-:W-:Y:S01]  /*17660*/  FMUL.FTZ R12, R71, R12 ;  /* 0x0000000c470c7220 */ /* 0x000fe20000410000 */
[----:B--2---:R-:W-:-:S05]  /*17670*/  FMNMX.FTZ R54, R48, R55, !PT ;  /* 0x0000003730367209 */ /* 0x004fca0007810000 */
[----:B------:R-:W2:Y:S01]  /*17680*/  MUFU.TANH R51, R51 ;  /* 0x0000003300337308 */ /* 0x000ea20000002400 */
[----:B---3--:R-:W-:-:S07]  /*17690*/  FMNMX.FTZ R55, R49, R54, !PT ;  /* 0x0000003631377209 */ /* 0x008fce0007810000 */
[----:B------:R-:W3:Y:S01]  /*176a0*/  MUFU.TANH R53, R53 ;  /* 0x0000003500357308 */ /* 0x000ee20000002400 */
[----:B0-----:R-:W-:-:S07]  /*176b0*/  FMNMX.FTZ R54, R50, R55, !PT ;  /* 0x0000003732367209 */ /* 0x001fce0007810000 */
[----:B------:R-:W0:Y:S01]  /*176c0*/  MUFU.TANH R12, R12 ;  /* 0x0000000c000c7308 */ /* 0x000e220000002400 */
[----:B--2---:R-:W-:Y:S01]  /*176d0*/  FMNMX.FTZ R54, R51, R54, !PT ;  /* 0x0000003633367209 */ /* 0x004fe20007810000 */
[----:B------:R-:W-:Y:S01]  /*176e0*/  IMAD.U32 R58, RZ, RZ, UR4 ;  /* 0x00000004ff3a7e24 */ /* 0x000fe2000f8e00ff */
[----:B-1----:R-:W-:Y:S01]  /*176f0*/  FMNMX.FTZ R63, R56, R63, !PT ;  /* 0x0000003f383f7209 */ /* 0x002fe20007810000 */
[----:B------:R-:W-:Y:S01]  /*17700*/  IMAD.U32 R59, RZ, RZ, UR5 ;  /* 0x00000005ff3b7e24 */ /* 0x000fe2000f8e00ff */
[----:B---3--:R-:W-:Y:S01]  /*17710*/  FMNMX.FTZ R55, R53, R54, !PT ;  /* 0x0000003635377209 */ /* 0x008fe20007810000 */
[----:B------:R-:W-:Y:S03]  /*17720*/  ST.E desc[UR42][R16.64+0x440], R57 ;  /* 0x0004403910007985 */ /* 0x000fe6000c10192a */
[----:B0-----:R-:W-:-:S05]  /*17730*/  FMNMX.FTZ R55, R12, R55, !PT ;  /* 0x000000370c377209 */ /* 0x001fca0007810000 */
[----:B------:R-:W-:Y:S04]  /*17740*/  ST.E desc[UR42][R58.64], R55 ;  /* 0x000000373a007985 */ /* 0x000fe8000c10192a */
[----:B------:R-:W-:Y:S04]  /*17750*/  ST.E desc[UR42][R16.64+0x440], R63 ;  /* 0x0004403f10007985 */ /* 0x000fe8000c10192a */
[----:B------:R-:W2:Y:S04]  /*17760*/  LD.E R54, desc[UR42][R58.64] ;  /* 0x0000002a3a367980 */ /* 0x000ea8000c101900 */
[----:B--2---:R-:W0:Y:S02]  /*17770*/  SHFL.BFLY PT, R67, R54, 0x2, 0x1f ;  /* 0x0c401f0036437f89 */ /* 0x004e2400000e0000 */
[----:B0-----:R-:W-:-:S05]  /*17780*/  FMNMX.FTZ R67, R54, R67, !PT ;  /* 0x0000004336437209 */ /* 0x001fca0007810000 */
[----:B------:R-:W0:Y:S02]  /*17790*/  SHFL.BFLY PT, R56, R67, 0x1, 0x1f ;  /* 0x0c201f0043387f89 */ /* 0x000e2400000e0000 */
[----:B0-----:R-:W-:-:S05]  /*177a0*/  FMNMX.FTZ R71, R67, R56, !PT ;  /* 0x0000003843477209 */ /* 0x001fca0007810000 */
[----:B------:R0:W-:Y:S04]  /*177b0*/  ST.E desc[UR42][R58.64], R71 ;  /* 0x000000473a007985 */ /* 0x0001e8000c10192a */
[----:B------:R-:W2:Y:S04]  /*177c0*/  LD.E R56, desc[UR42][R16.64+0x460] ;  /* 0x0004602a10387980 */ /* 0x000ea8000c101900 */
[----:B------:R-:W3:Y:S04]  /*177d0*/  LD.E R79, desc[UR42][R16.64+0x440] ;  /* 0x0004402a104f7980 */ /* 0x000ee8000c101900 */
[----:B------:R-:W4:Y:S04]  /*177e0*/  LD.E R60, desc[UR42][R16.64+0x450] ;  /* 0x0004502a103c7980 */ /* 0x000f28000c101900 */
[----:B------:R-:W4:Y:S04]  /*177f0*/  LD.E R62, desc[UR42][R16.64+0x454] ;  /* 0x0004542a103e7980 */ /* 0x000f28000c101900 */
[----:B------:R-:W4:Y:S01]  /*17800*/  LD.E R55, desc[UR42][R16.64+0x230] ;  /* 0x0002302a10377980 */ /* 0x000f22000c101900 */
[----:B------:R-:W-:Y:S01]  /*17810*/  FADD.FTZ R7, R7, -R71 ;  /* 0x8000004707077221 */ /* 0x000fe20000010000 */
[----:B------:R-:W-:-:S04]  /*17820*/  UIADD3 UR4, UP0, UR37, 0x230, URZ ;  /* 0x0000023025047890 */ /* 0x000fc8000ff1e03f */
[----:B------:R-:W-:Y:S02]  /*17830*/  ULOP3.LUT UR6, UR4, 0x4, URZ, 0xfc, !UPT ;  /* 0x0000000404067892 */ /* 0x000fe4000f8efc3f */
[----:B------:R-:W-:Y:S01]  /*17840*/  UIADD3.X UR5, URZ, UR36, URZ, UP0, !UPT ;  /* 0x000000243f057290 */ /* 0x000fe200087fe43f */
[----:B--2---:R-:W-:Y:S01]  /*17850*/  FMUL.FTZ R54, R56, R7 ;  /* 0x0000000738367220 */ /* 0x004fe20000410000 */
[-C--:B0-----:R-:W-:Y:S01]  /*17860*/  FMUL.FTZ R71, R71, R56.reuse ;  /* 0x0000003847477220 */ /* 0x081fe20000410000 */
[----:B---3--:R-:W-:Y:S01]  /*17870*/  FADD.FTZ R7, R6, -R79 ;  /* 0x8000004f06077221 */ /* 0x008fe20000010000 */
[-C--:B------:R-:W-:Y:S02]  /*17880*/  FMUL.FTZ R79, R79, R56.reuse ;  /* 0x000000384f4f7220 */ /* 0x080fe40000410000 */
[-C--:B------:R-:W-:Y:S01]  /*17890*/  FFMA.FTZ R169, R8, R56.reuse, -R71 ;  /* 0x0000003808a97223 */ /* 0x080fe20000010847 */
[-C--:B------:R-:W-:Y:S01]  /*178a0*/  FMUL.FTZ R7, R7, R56.reuse ;  /* 0x0000003807077220 */ /* 0x080fe20000410000 */
[-CC-:B------:R-:W-:Y:S01]  /*178b0*/  FFMA.FTZ R168, R11, R56.reuse, -R79.reuse ;  /* 0x000000380ba87223 */ /* 0x180fe2000001084f */
[-CC-:B------:R-:W-:Y:S01]  /*178c0*/  FFMA.FTZ R57, R10, R56.reuse, -R79.reuse ;  /* 0x000000380a397223 */ /* 0x180fe2000001084f */
[-C--:B------:R-:W-:Y:S01]  /*178d0*/  FFMA.FTZ R232, R30, R56.reuse, -R79 ;  /* 0x000000381ee87223 */ /* 0x080fe2000001084f */
[-C--:B------:R-:W-:Y:S01]  /*178e0*/  FFMA.FTZ R30, R9, R56.reuse, -R71 ;  /* 0x00000038091e7223 */ /* 0x080fe20000010847 */
[----:B------:R-:W-:Y:S01]  /*178f0*/  MUFU.EX2 R54, R54 ;  /* 0x0000003600367308 */ /* 0x000fe20000000800 */
[-C--:B------:R-:W-:Y:S01]  /*17900*/  FFMA.FTZ R170, R20, R56.reuse, -R79 ;  /* 0x0000003814aa7223 */ /* 0x080fe2000001084f */
[----:B------:R-:W-:-:S06]  /*17910*/  FFMA.FTZ R171, R13, R56, -R71 ;  /* 0x000000380dab7223 */ /* 0x000fcc0000010847 */
[----:B------:R-:W-:Y:S01]  /*17920*/  MUFU.EX2 R7, R7 ;  /* 0x0000000700077308 */ /* 0x000fe20000000800 */
[----:B------:R-:W-:-:S07]  /*17930*/  FFMA.FTZ R59, R21, R56, -R79 ;  /* 0x00000038153b7223 */ /* 0x000fce000001084f */
[----:B------:R-:W4:Y:S01]  /*17940*/  MUFU.EX2 R168, R168 ;  /* 0x000000a800a87308 */ /* 0x000f220000000800 */
[----:B------:R-:W-:-:S07]  /*17950*/  FFMA.FTZ R14, R14, R56, -R71 ;  /* 0x000000380e0e7223 */ /* 0x000fce0000010847 */
[----:B------:R-:W0:Y:S01]  /*17960*/  MUFU.EX2 R169, R169 ;  /* 0x000000a900a97308 */ /* 0x000e220000000800 */
[----:B------:R-:W-:-:S07]  /*17970*/  FFMA.FTZ R231, R29, R56, -R79 ;  /* 0x000000381de77223 */ /* 0x000fce000001084f */
[----:B------:R-:W1:Y:S01]  /*17980*/  MUFU.EX2 R57, R57 ;  /* 0x0000003900397308 */ /* 0x000e620000000800 */
[----:B------:R-:W-:-:S07]  /*17990*/  FFMA.FTZ R229, R15, R56, -R71 ;  /* 0x000000380fe57223 */ /* 0x000fce0000010847 */
[----:B------:R-:W2:Y:S01]  /*179a0*/  MUFU.EX2 R30, R30 ;  /* 0x0000001e001e7308 */ /* 0x000ea20000000800 */
[----:B------:R-:W-:-:S07]  /*179b0*/  FFMA.FTZ R230, R18, R56, -R71 ;  /* 0x0000003812e67223 */ /* 0x000fce0000010847 */
[----:B------:R-:W3:Y:S08]  /*179c0*/  MUFU.EX2 R170, R170 ;  /* 0x000000aa00aa7308 */ /* 0x000ef00000000800 */
[----:B------:R-:W3:Y:S01]  /*179d0*/  MUFU.EX2 R171, R171 ;  /* 0x000000ab00ab7308 */ /* 0x000ee20000000800 */
[----:B----4-:R-:W-:Y:S01]  /*179e0*/  FFMA.FTZ R60, R7, R60, R168 ;  /* 0x0000003c073c7223 */ /* 0x010fe200000100a8 */
[----:B------:R-:W-:-:S06]  /*179f0*/  FFMA.FTZ R225, R33, R56, -R79 ;  /* 0x0000003821e17223 */ /* 0x000fcc000001084f */
[----:B------:R-:W4:Y:S01]  /*17a00*/  MUFU.EX2 R59, R59 ;  /* 0x0000003b003b7308 */ /* 0x000f220000000800 */
[----:B0-----:R-:W-:Y:S01]  /*17a10*/  FFMA.FTZ R9, R54, R62, R169 ;  /* 0x0000003e36097223 */ /* 0x001fe200000100a9 */
[----:B------:R-:W-:-:S06]  /*17a20*/  FFMA.FTZ R218, R19, R56, -R71 ;  /* 0x0000003813da7223 */ /* 0x000fcc0000010847 */
[----:B------:R-:W0:Y:S01]  /*17a30*/  MUFU.EX2 R14, R14 ;  /* 0x0000000e000e7308 */ /* 0x000e220000000800 */
[----:B-1----:R-:W-:Y:S01]  /*17a40*/  FADD.FTZ R11, R57, R60 ;  /* 0x0000003c390b7221 */ /* 0x002fe20000010000 */
[----:B------:R-:W-:-:S06]  /*17a50*/  FFMA.FTZ R228, R34, R56, -R79 ;  /* 0x0000003822e47223 */ /* 0x000fcc000001084f */
[----:B------:R-:W1:Y:S01]  /*17a60*/  MUFU.EX2 R231, R231 ;  /* 0x000000e700e77308 */ /* 0x000e620000000800 */
[----:B--2---:R-:W-:Y:S01]  /*17a70*/  FADD.FTZ R6, R30, R9 ;  /* 0x000000091e067221 */ /* 0x004fe20000010000 */
[----:B------:R-:W-:-:S06]  /*17a80*/  FFMA.FTZ R219, R24, R56, -R71 ;  /* 0x0000003818db7223 */ /* 0x000fcc0000010847 */
[----:B------:R-:W2:Y:S01]  /*17a90*/  MUFU.EX2 R229, R229 ;  /* 0x000000e500e57308 */ /* 0x000ea20000000800 */
[----:B---3--:R-:W-:Y:S01]  /*17aa0*/  FADD.FTZ R8, R170, R11 ;  /* 0x0000000baa087221 */ /* 0x008fe20000010000 */
[----:B------:R-:W-:-:S06]  /*17ab0*/  FFMA.FTZ R216, R37, R56, -R79 ;  /* 0x0000003825d87223 */ /* 0x000fcc000001084f */
[----:B------:R-:W3:Y:S01]  /*17ac0*/  MUFU.EX2 R232, R232 ;  /* 0x000000e800e87308 */ /* 0x000ee20000000800 */
[----:B------:R-:W-:Y:S01]  /*17ad0*/  FADD.FTZ R9, R171, R6 ;  /* 0x00000006ab097221 */ /* 0x000fe20000010000 */
[----:B------:R-:W-:-:S06]  /*17ae0*/  FFMA.FTZ R214, R25, R56, -R71 ;  /* 0x0000003819d67223 */ /* 0x000fcc0000010847 */
[----:B------:R-:W3:Y:S01]  /*17af0*/  MUFU.EX2 R230, R230 ;  /* 0x000000e600e67308 */ /* 0x000ee20000000800 */
[----:B----4-:R-:W-:Y:S01]  /*17b00*/  FADD.FTZ R8, R59, R8 ;  /* 0x000000083b087221 */ /* 0x010fe20000010000 */
[----:B------:R-:W-:-:S06]  /*17b10*/  FFMA.FTZ R217, R38, R56, -R79 ;  /* 0x0000003826d97223 */ /* 0x000fcc000001084f */
[----:B------:R-:W4:Y:S01]  /*17b20*/  MUFU.EX2 R225, R225 ;  /* 0x000000e100e17308 */ /* 0x000f220000000800 */
[----:B0-----:R-:W-:Y:S01]  /*17b30*/  FADD.FTZ R6, R14, R9 ;  /* 0x000000090e067221 */ /* 0x001fe20000010000 */
        /* <DEDUP_REMOVED lines=57> */
[----:B--2---:R-:W-:-:S06]  /*17ed0*/  FADD.FTZ R9, R206, R9 ;  /* 0x00000009ce097221 */ /* 0x004fcc0000010000 */
[----:B------:R-:W1:Y:S01]  /*17ee0*/  MUFU.EX2 R198, R198 ;  /* 0x000000c600c67308 */ /* 0x000e620000000800 */
[-C--:B------:R-:W-:Y:S01]  /*17ef0*/  FFMA.FTZ R194, R61, R56.reuse, -R79 ;  /* 0x000000383dc27223 */ /* 0x080fe2000001084f */
[----:B------:R-:W-:-:S06]  /*17f00*/  FFMA.FTZ R191, R49, R56, -R71 ;  /* 0x0000003831bf7223 */ /* 0x000fcc0000010847 */
[----:B------:R-:W2:Y:S01]  /*17f10*/  MUFU.EX2 R196, R196 ;  /* 0x000000c400c47308 */ /* 0x000ea20000000800 */
[----:B---3--:R-:W-:Y:S01]  /*17f20*/  FADD.FTZ R11, R203, R6 ;  /* 0x00000006cb0b7221 */ /* 0x008fe20000010000 */
[----:B------:R-:W-:-:S06]  /*17f30*/  FADD.FTZ R9, R200, R9 ;  /* 0x00000009c8097221 */ /* 0x000fcc0000010000 */
[----:B------:R-:W3:Y:S01]  /*17f40*/  MUFU.EX2 R199, R199 ;  /* 0x000000c700c77308 */ /* 0x000ee20000000800 */
[-C--:B------:R-:W-:Y:S01]  /*17f50*/  FFMA.FTZ R187, R75, R56.reuse, -R79 ;  /* 0x000000384bbb7223 */ /* 0x080fe2000001084f */
[----:B------:R-:W-:-:S06]  /*17f60*/  FFMA.FTZ R185, R50, R56, -R71 ;  /* 0x0000003832b97223 */ /* 0x000fcc0000010847 */
[----:B------:R-:W3:Y:S01]  /*17f70*/  MUFU.EX2 R197, R197 ;  /* 0x000000c500c57308 */ /* 0x000ee20000000800 */
[----:B----4-:R-:W-:Y:S01]  /*17f80*/  FADD.FTZ R11, R204, R11 ;  /* 0x0000000bcc0b7221 */ /* 0x010fe20000010000 */
[----:B0-----:R-:W-:-:S06]  /*17f90*/  FADD.FTZ R9, R202, R9 ;  /* 0x00000009ca097221 */ /* 0x001fcc0000010000 */
[----:B------:R-:W0:Y:S01]  /*17fa0*/  MUFU.EX2 R195, R195 ;  /* 0x000000c300c37308 */ /* 0x000e220000000800 */
[-C--:B------:R-:W-:Y:S01]  /*17fb0*/  FFMA.FTZ R189, R65, R56.reuse, -R79 ;  /* 0x0000003841bd7223 */ /* 0x080fe2000001084f */
[----:B------:R-:W-:-:S06]  /*17fc0*/  FFMA.FTZ R186, R51, R56, -R71 ;  /* 0x0000003833ba7223 */ /* 0x000fcc0000010847 */
[----:B------:R-:W4:Y:S01]  /*17fd0*/  MUFU.EX2 R190, R190 ;  /* 0x000000be00be7308 */ /* 0x000f220000000800 */
        /* <DEDUP_REMOVED lines=12> */
[----:B0-----:R-:W-:Y:S01]  /*180a0*/  FADD.FTZ R11, R195, R6 ;  /* 0x00000006c30b7221 */ /* 0x001fe20000010000 */
[----:B----4-:R-:W-:-:S06]  /*180b0*/  FADD.FTZ R6, R190, R9 ;  /* 0x00000009be067221 */ /* 0x010fcc0000010000 */
[----:B------:R-:W0:Y:S08]  /*180c0*/  MUFU.EX2 R189, R189 ;  /* 0x000000bd00bd7308 */ /* 0x000e300000000800 */
[----:B------:R-:W4:Y:S01]  /*180d0*/  MUFU.EX2 R186, R186 ;  /* 0x000000ba00ba7308 */ /* 0x000f220000000800 */
[----:B-1----:R-:W-:Y:S01]  /*180e0*/  FADD.FTZ R8, R194, R11 ;  /* 0x0000000bc2087221 */ /* 0x002fe20000010000 */
[----:B--2---:R-:W-:-:S06]  /*180f0*/  FADD.FTZ R6, R191, R6 ;  /* 0x00000006bf067221 */ /* 0x004fcc0000010000 */
[----:B------:R-:W1:Y:S08]  /*18100*/  MUFU.EX2 R20, R20 ;  /* 0x0000001400147308 */ /* 0x000e700000000800 */
[----:B------:R-:W2:Y:S01]  /*18110*/  MUFU.EX2 R18, R18 ;  /* 0x0000001200127308 */ /* 0x000ea20000000800 */
[----:B---3--:R-:W-:Y:S01]  /*18120*/  FADD.FTZ R8, R187, R8 ;  /* 0x00000008bb087221 */ /* 0x008fe20000010000 */
[----:B------:R-:W-:-:S06]  /*18130*/  FADD.FTZ R9, R185, R6 ;  /* 0x00000006b9097221 */ /* 0x000fcc0000010000 */
[----:B------:R-:W3:Y:S08]  /*18140*/  MUFU.EX2 R21, R21 ;  /* 0x0000001500157308 */ /* 0x000ef00000000800 */
[----:B------:R-:W3:Y:S01]  /*18150*/  MUFU.EX2 R19, R19 ;  /* 0x0000001300137308 */ /* 0x000ee20000000800 */
[----:B0-----:R-:W-:Y:S01]  /*18160*/  FADD.FTZ R11, R189, R8 ;  /* 0x00000008bd0b7221 */ /* 0x001fe20000010000 */
[----:B----4-:R-:W-:-:S03]  /*18170*/  FADD.FTZ R9, R186, R9 ;  /* 0x00000009ba097221 */ /* 0x010fc60000010000 */
[----:B-1----:R-:W-:Y:S01]  /*18180*/  FADD.FTZ R6, R20, R11 ;  /* 0x0000000b14067221 */ /* 0x002fe20000010000 */
[----:B--2---:R-:W-:Y:S01]  /*18190*/  FADD.FTZ R8, R18, R9 ;  /* 0x0000000912087221 */ /* 0x004fe20000010000 */
[----:B------:R-:W-:Y:S01]  /*181a0*/  FMUL.FTZ R55, R7, R55 ;  /* 0x0000003707377220 */ /* 0x000fe20000410000 */
[----:B------:R-:W-:Y:S02]  /*181b0*/  IMAD.U32 R10, RZ, RZ, UR6 ;  /* 0x00000006ff0a7e24 */ /* 0x000fe4000f8e00ff */
[----:B---3--:R-:W-:Y:S01]  /*181c0*/  FADD.FTZ R9, R21, R6 ;  /* 0x0000000615097221 */ /* 0x008fe20000010000 */
[----:B------:R-:W-:Y:S01]  /*181d0*/  IMAD.U32 R11, RZ, RZ, UR5 ;  /* 0x00000005ff0b7e24 */ /* 0x000fe2000f8e00ff */
[----:B------:R-:W-:Y:S01]  /*181e0*/  ST.E desc[UR42][R16.64+0x230], R55 ;  /* 0x0002303710007985 */ /* 0x000fe2000c10192a */
[----:B------:R-:W-:-:S03]  /*181f0*/  FADD.FTZ R13, R19, R8 ;  /* 0x00000008130d7221 */ /* 0x000fc60000010000 */
[----:B------:R-:W-:Y:S04]  /*18200*/  ST.E desc[UR42][R16.64+0x450], R9 ;  /* 0x0004500910007985 */ /* 0x000fe8000c10192a */
[----:B------:R0:W-:Y:S04]  /*18210*/  ST.E desc[UR42][R16.64+0x454], R13 ;  /* 0x0004540d10007985 */ /* 0x0001e8000c10192a */
[----:B------:R-:W2:Y:S02]  /*18220*/  LD.E R6, desc[UR42][R10.64] ;  /* 0x0000002a0a067980 */ /* 0x000ea4000c101900 */
[----:B--2---:R-:W-:-:S05]  /*18230*/  FMUL.FTZ R15, R7, R6 ;  /* 0x00000006070f7220 */ /* 0x004fca0000410000 */
[----:B------:R1:W-:Y:S04]  /*18240*/  ST.E desc[UR42][R10.64], R15 ;  /* 0x0000000f0a007985 */ /* 0x0003e8000c10192a */
[----:B------:R-:W0:Y:S04]  /*18250*/  LD.E R8, desc[UR42][R16.64+0x244] ;  /* 0x0002442a10087980 */ /* 0x000e28000c101900 */
[----:B------:R-:W2:Y:S04]  /*18260*/  LD.E R6, desc[UR42][R16.64+0x240] ;  /* 0x0002402a10067980 */ /* 0x000ea8000c101900 */
[----:B------:R-:W3:Y:S04]  /*18270*/  LD.E R144, desc[UR42][R16.64+0x424] ;  /* 0x0004242a10907980 */ /* 0x000ee8000c101900 */
[----:B------:R-:W1:Y:S04]  /*18280*/  LD.E R12, desc[UR42][R16.64+0x250] ;  /* 0x0002502a100c7980 */ /* 0x000e68000c101900 */
        /* <DEDUP_REMOVED lines=58> */
[----:B------:R-:W-:Y:S01]  /*18630*/  ULOP3.LUT UR6, UR4, 0x8, URZ, 0xfc, !UPT ;  /* 0x0000000804067892 */ /* 0x000fe2000f8efc3f */
[C---:B0-----:R-:W-:Y:S01]  /*18640*/  FMUL.FTZ R13, R7.reuse, R8 ;  /* 0x00000008070d7220 */ /* 0x041fe20000410000 */
[----:B--2---:R-:W-:-:S04]  /*18650*/  FMUL.FTZ R9, R7, R6 ;  /* 0x0000000607097220 */ /* 0x004fc80000410000 */
[----:B------:R0:W-:Y:S01]  /*18660*/  ST.E desc[UR42][R16.64+0x244], R13 ;  /* 0x0002440d10007985 */ /* 0x0001e2000c10192a */
[----:B---3--:R-:W-:-:S03]  /*18670*/  FMUL.FTZ R33, R7, R144 ;  /* 0x0000009007217220 */ /* 0x008fc60000410000 */
[----:B------:R2:W-:Y:S01]  /*18680*/  ST.E desc[UR42][R16.64+0x240], R9 ;  /* 0x0002400910007985 */ /* 0x0005e2000c10192a */
[C---:B-1----:R-:W-:Y:S01]  /*18690*/  FMUL.FTZ R15, R7.reuse, R12 ;  /* 0x0000000c070f7220 */ /* 0x042fe20000410000 */
[C---:B----4-:R-:W-:Y:S01]  /*186a0*/  FMUL.FTZ R25, R7.reuse, R24 ;  /* 0x0000001807197220 */ /* 0x050fe20000410000 */
[C---:B------:R-:W-:Y:S01]  /*186b0*/  FMUL.FTZ R27, R7.reuse, R26 ;  /* 0x0000001a071b7220 */ /* 0x040fe20000410000 */
[C---:B0-----:R-:W-:Y:S01]  /*186c0*/  FMUL.FTZ R13, R7.reuse, R36 ;  /* 0x00000024070d7220 */ /* 0x041fe20000410000 */
[C---:B--2---:R-:W-:Y:S01]  /*186d0*/  FMUL.FTZ R9, R7.reuse, R34 ;  /* 0x0000002207097220 */ /* 0x044fe20000410000 */
[----:B------:R0:W-:Y:S01]  /*186e0*/  ST.E desc[UR42][R16.64+0x424], R33 ;  /* 0x0004242110007985 */ /* 0x0001e2000c10192a */
[----:B------:R-:W-:-:S03]  /*186f0*/  FMUL.FTZ R29, R7, R28 ;  /* 0x0000001c071d7220 */ /* 0x000fc60000410000 */
[----:B------:R1:W-:Y:S01]  /*18700*/  ST.E desc[UR42][R16.64+0x250], R15 ;  /* 0x0002500f10007985 */ /* 0x0003e2000c10192a */
[----:B------:R-:W-:-:S03]  /*18710*/  FMUL.FTZ R31, R7, R32 ;  /* 0x00000020071f7220 */ /* 0x000fc60000410000 */
[----:B------:R2:W-:Y:S04]  /*18720*/  ST.E desc[UR42][R16.64+0x254], R25 ;  /* 0x0002541910007985 */ /* 0x0005e8000c10192a */
[----:B------:R3:W-:Y:S01]  /*18730*/  ST.E desc[UR42][R16.64+0x260], R27 ;  /* 0x0002601b10007985 */ /* 0x0007e2000c10192a */
[C---:B0-----:R-:W-:Y:S01]  /*18740*/  FMUL.FTZ R33, R7.reuse, R38 ;  /* 0x0000002607217220 */ /* 0x041fe20000410000 */
[C---:B------:R-:W-:Y:S02]  /*18750*/  FMUL.FTZ R35, R7.reuse, R40 ;  /* 0x0000002807237220 */ /* 0x040fe40000410000 */
        /* <DEDUP_REMOVED lines=79> */
[----:B------:R0:W-:Y:S01]  /*18c50*/  ST.E desc[UR42][R16.64+0x394], R15 ;  /* 0x0003940f10007985 */ /* 0x0001e2000c10192a */
[C---:B------:R-:W-:Y:S01]  /*18c60*/  FMUL.FTZ R37, R7.reuse, R142 ;  /* 0x0000008e07257220 */ /* 0x040fe20000410000 */
[----:B------:R-:W-:Y:S02]  /*18c70*/  IMAD.U32 R8, RZ, RZ, UR6 ;  /* 0x00000006ff087e24 */ /* 0x000fe4000f8e00ff */
        /* <DEDUP_REMOVED lines=15> */
[----:B---3--:R-:W-:Y:S01]  /*18d70*/  FMUL.FTZ R13, R7, R136 ;  /* 0x00000088070d7220 */ /* 0x008fe20000410000 */
[----:B0-----:R-:W-:Y:S01]  /*18d80*/  IMAD.U32 R9, RZ, RZ, UR5 ;  /* 0x00000005ff097e24 */ /* 0x001fe2000f8e00ff */
[----:B------:R0:W-:Y:S04]  /*18d90*/  ST.E desc[UR42][R16.64+0x3e0], R15 ;  /* 0x0003e00f10007985 */ /* 0x0001e8000c10192a */
[----:B------:R1:W-:Y:S04]  /*18da0*/  ST.E desc[UR42][R16.64+0x3e4], R25 ;  /* 0x0003e41910007985 */ /* 0x0003e8000c10192a */
[----:B------:R-:W-:Y:S04]  /*18db0*/  ST.E desc[UR42][R16.64+0x3f0], R29 ;  /* 0x0003f01d10007985 */ /* 0x000fe8000c10192a */
[----:B------:R-:W-:Y:S04]  /*18dc0*/  ST.E desc[UR42][R16.64+0x3f4], R31 ;  /* 0x0003f41f10007985 */ /* 0x000fe8000c10192a */
[----:B------:R-:W-:Y:S04]  /*18dd0*/  ST.E desc[UR42][R16.64+0x400], R27 ;  /* 0x0004001b10007985 */ /* 0x000fe8000c10192a */
[----:B------:R2:W-:Y:S04]  /*18de0*/  ST.E desc[UR42][R16.64+0x404], R13 ;  /* 0x0004040d10007985 */ /* 0x0005e8000c10192a */
[----:B------:R3:W-:Y:S04]  /*18df0*/  ST.E desc[UR42][R16.64+0x410], R33 ;  /* 0x0004102110007985 */ /* 0x0007e8000c10192a */
[----:B------:R4:W-:Y:S04]  /*18e00*/  ST.E desc[UR42][R16.64+0x414], R35 ;  /* 0x0004142310007985 */ /* 0x0009e8000c10192a */
[----:B------:R-:W-:Y:S04]  /*18e10*/  ST.E desc[UR42][R16.64+0x420], R37 ;  /* 0x0004202510007985 */ /* 0x000fe8000c10192a */
[----:B0-----:R-:W2:Y:S01]  /*18e20*/  LD.E R15, desc[UR42][R8.64] ;  /* 0x0000002a080f7980 */ /* 0x001ea2000c101900 */
[----:B------:R-:W-:Y:S01]  /*18e30*/  ULOP3.LUT UR4, UR4, 0xc, URZ, 0xfc, !UPT ;  /* 0x0000000c04047892 */ /* 0x000fe2000f8efc3f */
[----:B------:R-:W-:-:S05]  /*18e40*/  IMAD.U32 R7, RZ, RZ, UR5 ;  /* 0x00000005ff077e24 */ /* 0x000fca000f8e00ff */
[----:B------:R-:W-:Y:S02]  /*18e50*/  IMAD.U32 R6, RZ, RZ, UR4 ;  /* 0x00000004ff067e24 */ /* 0x000fe4000f8e00ff */
[----:B--2---:R-:W-:-:S05]  /*18e60*/  FMUL.FTZ R15, R54, R15 ;  /* 0x0000000f360f7220 */ /* 0x004fca0000410000 */
[----:B------:R0:W-:Y:S04]  /*18e70*/  ST.E desc[UR42][R8.64], R15 ;  /* 0x0000000f08007985 */ /* 0x0001e8000c10192a */
[----:B-1----:R-:W2:Y:S02]  /*18e80*/  LD.E R25, desc[UR42][R6.64] ;  /* 0x0000002a06197980 */ /* 0x002ea4000c101900 */
[----:B--2---:R-:W-:-:S05]  /*18e90*/  FMUL.FTZ R25, R54, R25 ;  /* 0x0000001936197220 */ /* 0x004fca0000410000 */
[----:B------:R1:W-:Y:S04]  /*18ea0*/  ST.E desc[UR42][R6.64], R25 ;  /* 0x0000001906007985 */ /* 0x0003e8000c10192a */
[----:B------:R-:W2:Y:S04]  /*18eb0*/  LD.E R147, desc[UR42][R16.64+0x42c] ;  /* 0x00042c2a10937980 */ /* 0x000ea8000c101900 */
[----:B------:R-:W2:Y:S04]  /*18ec0*/  LD.E R13, desc[UR42][R16.64+0x248] ;  /* 0x0002482a100d7980 */ /* 0x000ea8000c101900 */
[----:B------:R-:W2:Y:S04]  /*18ed0*/  LD.E R27, desc[UR42][R16.64+0x24c] ;  /* 0x00024c2a101b7980 */ /* 0x000ea8000c101900 */
[----:B------:R-:W2:Y:S04]  /*18ee0*/  LD.E R29, desc[UR42][R16.64+0x258] ;  /* 0x0002582a101d7980 */ /* 0x000ea8000c101900 */
[----:B------:R-:W2:Y:S04]  /*18ef0*/  LD.E R31, desc[UR42][R16.64+0x25c] ;  /* 0x00025c2a101f7980 */ /* 0x000ea8000c101900 */
[----:B---3--:R-:W3:Y:S04]  /*18f00*/  LD.E R33, desc[UR42][R16.64+0x268] ;  /* 0x0002682a10217980 */ /* 0x008ee8000c101900 */
[----:B----4-:R-:W4:Y:S04]  /*18f10*/  LD.E R35, desc[UR42][R16.64+0x26c] ;  /* 0x00026c2a10237980 */ /* 0x010f28000c101900 */
[----:B0-----:R-:W4:Y:S04]  /*18f20*/  LD.E R15, desc[UR42][R16.64+0x278] ;  /* 0x0002782a100f7980 */ /* 0x001f28000c101900 */
[----:B------:R-:W4:Y:S04]  /*18f30*/  LD.E R37, desc[UR42][R16.64+0x27c] ;  /* 0x00027c2a10257980 */ /* 0x000f28000c101900 */
[----:B------:R-:W4:Y:S04]  /*18f40*/  LD.E R39, desc[UR42][R16.64+0x288] ;  /* 0x0002882a10277980 */ /* 0x000f28000c101900 */
[----:B-1----:R-:W4:Y:S04]  /*18f50*/  LD.E R25, desc[UR42][R16.64+0x28c] ;  /* 0x00028c2a10197980 */ /* 0x002f28000c101900 */
        /* <DEDUP_REMOVED lines=51> */
[C---:B--2---:R-:W-:Y:S01]  /*19290*/  FMUL.FTZ R147, R54.reuse, R147 ;  /* 0x0000009336937220 */ /* 0x044fe20000410000 */
[C---:B------:R-:W-:Y:S01]  /*192a0*/  FMUL.FTZ R13, R54.reuse, R13 ;  /* 0x0000000d360d7220 */ /* 0x040fe20000410000 */
[C---:B------:R-:W-:Y:S01]  /*192b0*/  FMUL.FTZ R27, R54.reuse, R27 ;  /* 0x0000001b361b7220 */ /* 0x040fe20000410000 */
[C---:B------:R-:W-:Y:S01]  /*192c0*/  FMUL.FTZ R29, R54.reuse, R29 ;  /* 0x0000001d361d7220 */ /* 0x040fe20000410000 */
[C---:B------:R-:W-:Y:S01]  /*192d0*/  FMUL.FTZ R31, R54.reuse, R31 ;  /* 0x0000001f361f7220 */ /* 0x040fe20000410000 */
[C---:B---3--:R-:W-:Y:S01]  /*192e0*/  FMUL.FTZ R33, R54.reuse, R33 ;  /* 0x0000002136217220 */ /* 0x048fe20000410000 */
[C---:B----4-:R-:W-:Y:S01]  /*192f0*/  FMUL.FTZ R35, R54.reuse, R35 ;  /* 0x0000002336237220 */ /* 0x050fe20000410000 */
        /* <DEDUP_REMOVED lines=118> */
[----:B0-----:R-:W2:Y:S04]  /*19a60*/  LD.E R27, desc[UR42][R16.64+0x230] ;  /* 0x0002302a101b7980 */ /* 0x001ea8000c101900 */
[----:B-1----:R-:W4:Y:S04]  /*19a70*/  LD.E R15, desc[UR42][R2.64] ;  /* 0x0000002a020f7980 */ /* 0x002f28000c101900 */
[----:B------:R-:W4:Y:S04]  /*19a80*/  LD.E.64 R12, desc[UR42][R16.64+0xa8] ;  /* 0x0000a82a100c7980 */ /* 0x000f28000c101b00 */
[----:B--2---:R0:W-:Y:S04]  /*19a90*/  ST.E desc[UR42][R16.64+0x230], R27 ;  /* 0x0002301b10007985 */ /* 0x0041e8000c10192a */
[----:B------:R-:W2:Y:S04]  /*19aa0*/  LD.E R29, desc[UR42][R10.64] ;  /* 0x0000002a0a1d7980 */ /* 0x000ea8000c101900 */
[----:B--2---:R1:W-:Y:S04]  /*19ab0*/  ST.E desc[UR42][R10.64], R29 ;  /* 0x0000001d0a007985 */ /* 0x0043e8000c10192a */
[----:B------:R-:W2:Y:S04]  /*19ac0*/  LD.E R31, desc[UR42][R8.64] ;  /* 0x0000002a081f7980 */ /* 0x000ea8000c101900 */
[----:B--2---:R2:W-:Y:S04]  /*19ad0*/  ST.E desc[UR42][R8.64], R31 ;  /* 0x0000001f08007985 */ /* 0x0045e8000c10192a */
[----:B------:R-:W3:Y:S04]  /*19ae0*/  LD.E R33, desc[UR42][R6.64] ;  /* 0x0000002a06217980 */ /* 0x000ee8000c101900 */
[----:B---3--:R3:W-:Y:S04]  /*19af0*/  ST.E desc[UR42][R6.64], R33 ;  /* 0x0000002106007985 */ /* 0x0087e8000c10192a */
[----:B------:R-:W4:Y:S04]  /*19b00*/  LD.E R35, desc[UR42][R16.64+0x240] ;  /* 0x0002402a10237980 */ /* 0x000f28000c101900 */
[----:B------:R-:W4:Y:S04]  /*19b10*/  LD.E R37, desc[UR42][R16.64+0x244] ;  /* 0x0002442a10257980 */ /* 0x000f28000c101900 */
[----:B------:R-:W4:Y:S04]  /*19b20*/  LD.E R25, desc[UR42][R16.64+0x248] ;  /* 0x0002482a10197980 */ /* 0x000f28000c101900 */
[----:B0-----:R-:W4:Y:S04]  /*19b30*/  LD.E R27, desc[UR42][R16.64+0x24c] ;  /* 0x00024c2a101b7980 */ /* 0x001f28000c101900 */
[----:B-1----:R-:W4:Y:S04]  /*19b40*/  LD.E R29, desc[UR42][R16.64+0x250] ;  /* 0x0002502a101d7980 */ /* 0x002f28000c101900 */
[----:B------:R-:W4:Y:S04]  /*19b50*/  LD.E R39, desc[UR42][R16.64+0x254] ;  /* 0x0002542a10277980 */ /* 0x000f28000c101900 */
[----:B--2---:R-:W2:Y:S04]  /*19b60*/  LD.E R31, desc[UR42][R16.64+0x258] ;  /* 0x0002582a101f7980 */ /* 0x004ea8000c101900 */
[----:B------:R-:W2:Y:S04]  /*19b70*/  LD.E R41, desc[UR42][R16.64+0x25c] ;  /* 0x00025c2a10297980 */ /* 0x000ea8000c101900 */
[----:B---3--:R-:W3:Y:S04]  /*19b80*/  LD.E R33, desc[UR42][R16.64+0x260] ;  /* 0x0002602a10217980 */ /* 0x008ee8000c101900 */
[----:B------:R-:W3:Y:S04]  /*19b90*/  LD.E R43, desc[UR42][R16.64+0x264] ;  /* 0x0002642a102b7980 */ /* 0x000ee8000c101900 */
        /* <DEDUP_REMOVED lines=65> */
[----:B----4-:R0:W-:Y:S04]  /*19fb0*/  ST.E desc[UR42][R16.64+0x240], R35 ;  /* 0x0002402310007985 */ /* 0x0101e8000c10192a */
[----:B------:R1:W-:Y:S04]  /*19fc0*/  ST.E desc[UR42][R16.64+0x244], R37 ;  /* 0x0002442510007985 */ /* 0x0003e8000c10192a */
[----:B------:R-:W4:Y:S04]  /*19fd0*/  LD.E R50, desc[UR42][R16.64+0x374] ;  /* 0x0003742a10327980 */ /* 0x000f28000c101900 */
[----:B0-----:R-:W4:Y:S04]  /*19fe0*/  LD.E R35, desc[UR42][R16.64+0x270] ;  /* 0x0002702a10237980 */ /* 0x001f28000c101900 */
        /* <DEDUP_REMOVED lines=53> */
[----:B---3--:R-:W-:Y:S04]  /*1a340*/  ST.E desc[UR42][R16.64+0x260], R33 ;  /* 0x0002602110007985 */ /* 0x008fe8000c10192a */
        /* <DEDUP_REMOVED lines=115> */
[----:B0-----:R-:W4:Y:S01]  /*1aa80*/  LDL R24, [R1+0x88] ;  /* 0x0000880001187983 */ /* 0x001f220000100800 */
[----:B------:R-:W-:-:S02]  /*1aa90*/  F2FP.BF16.F32.PACK_AB R168, R57, R168 ;  /* 0x000000a839a8723e */ /* 0x000fc400000010ff */
[----:B------:R-:W-:Y:S01]  /*1aaa0*/  F2FP.BF16.F32.PACK_AB R169, R30, R169 ;  /* 0x000000a91ea9723e */ /* 0x000fe200000010ff */
[----:B-1----:R-:W4:Y:S01]  /*1aab0*/  LD.E R28, desc[UR42][R16.64+0x240] ;  /* 0x0002402a101c7980 */ /* 0x002f22000c101900 */
[----:B------:R-:W-:-:S03]  /*1aac0*/  F2FP.BF16.F32.PACK_AB R170, R59, R170 ;  /* 0x000000aa3baa723e */ /* 0x000fc600000010ff */
[----:B------:R-:W4:Y:S04]  /*1aad0*/  LD.E R29, desc[UR42][R16.64+0x244] ;  /* 0x0002442a101d7980 */ /* 0x000f28000c101900 */
[----:B------:R-:W4:Y:S04]  /*1aae0*/  LD.E R30, desc[UR42][R16.64+0x248] ;  /* 0x0002482a101e7980 */ /* 0x000f28000c101900 */
[----:B------:R-:W4:Y:S04]  /*1aaf0*/  LD.E R31, desc[UR42][R16.64+0x24c] ;  /* 0x00024c2a101f7980 */ /* 0x000f28000c101900 */
        /* <DEDUP_REMOVED lines=126> */
[----:B------:R-:W-:-:S04]  /*1b2e0*/  R2UR UR7, R13 ;  /* 0x000000000d0772ca */ /* 0x000fc800000e0000 */
[----:B------:R-:W-:Y:S02]  /*1b2f0*/  R2UR UR6, R12 ;  /* 0x000000000c0672ca */ /* 0x000fe400000e0000 */
        /* <DEDUP_REMOVED lines=833> */
[----:B------:R-:W4:Y:S04]  /*1e710*/  LD.E R13, desc[UR42][R16.64+0x230] ;  /* 0x0002302a100d7980 */ /* 0x000f28000c101900 */
[----:B----4-:R4:W-:Y:S04]  /*1e720*/  ST.E desc[UR42][R16.64+0x230], R13 ;  /* 0x0002300d10007985 */ /* 0x0109e8000c10192a */
[----:B------:R-:W2:Y:S04]  /*1e730*/  LD.E R15, desc[UR42][R10.64] ;  /* 0x0000002a0a0f7980 */ /* 0x000ea8000c101900 */
[----:B--2---:R2:W-:Y:S04]  /*1e740*/  ST.E desc[UR42][R10.64], R15 ;  /* 0x0000000f0a007985 */ /* 0x0045e8000c10192a */
[----:B------:R-:W3:Y:S04]  /*1e750*/  LD.E R19, desc[UR42][R8.64] ;  /* 0x0000002a08137980 */ /* 0x000ee8000c101900 */
[----:B---3--:R3:W-:Y:S04]  /*1e760*/  ST.E desc[UR42][R8.64], R19 ;  /* 0x0000001308007985 */ /* 0x0087e8000c10192a */
[----:B------:R-:W4:Y:S04]  /*1e770*/  LD.E R21, desc[UR42][R6.64] ;  /* 0x0000002a06157980 */ /* 0x000f28000c101900 */
[----:B----4-:R4:W-:Y:S04]  /*1e780*/  ST.E desc[UR42][R6.64], R21 ;  /* 0x0000001506007985 */ /* 0x0109e8000c10192a */
[----:B0-----:R-:W4:Y:S04]  /*1e790*/  LD.E R25, desc[UR42][R16.64+0x240] ;  /* 0x0002402a10197980 */ /* 0x001f28000c101900 */
[----:B-1----:R-:W4:Y:S04]  /*1e7a0*/  LD.E R27, desc[UR42][R16.64+0x244] ;  /* 0x0002442a101b7980 */ /* 0x002f28000c101900 */
[----:B------:R-:W4:Y:S04]  /*1e7b0*/  LD.E R29, desc[UR42][R16.64+0x248] ;  /* 0x0002482a101d7980 */ /* 0x000f28000c101900 */
[----:B------:R-:W4:Y:S04]  /*1e7c0*/  LD.E R31, desc[UR42][R16.64+0x24c] ;  /* 0x00024c2a101f7980 */ /* 0x000f28000c101900 */
[----:B------:R-:W4:Y:S04]  /*1e7d0*/  LD.E R13, desc[UR42][R16.64+0x250] ;  /* 0x0002502a100d7980 */ /* 0x000f28000c101900 */
[----:B------:R-:W4:Y:S04]  /*1e7e0*/  LD.E R33, desc[UR42][R16.64+0x254] ;  /* 0x0002542a10217980 */ /* 0x000f28000c101900 */
[----:B--2---:R-:W2:Y:S04]  /*1e7f0*/  LD.E R11, desc[UR42][R16.64+0x258] ;  /* 0x0002582a100b7980 */ /* 0x004ea8000c101900 */
[----:B------:R-:W2:Y:S04]  /*1e800*/  LD.E R15, desc[UR42][R16.64+0x25c] ;  /* 0x00025c2a100f7980 */ /* 0x000ea8000c101900 */
[----:B---3--:R-:W3:Y:S04]  /*1e810*/  LD.E R9, desc[UR42][R16.64+0x260] ;  /* 0x0002602a10097980 */ /* 0x008ee8000c101900 */
[----:B------:R-:W3:Y:S04]  /*1e820*/  LD.E R19, desc[UR42][R16.64+0x264] ;  /* 0x0002642a10137980 */ /* 0x000ee8000c101900 */
        /* <DEDUP_REMOVED lines=120> */
[----:B--2---:R0:W-:Y:S04]  /*1efb0*/  ST.E desc[UR42][R16.64+0x258], R11 ;  /* 0x0002580b10007985 */ /* 0x0041e8000c10192a */
[----:B------:R0:W-:Y:S04]  /*1efc0*/  ST.E desc[UR42][R16.64+0x25c], R15 ;  /* 0x00025c0f10007985 */ /* 0x0001e8000c10192a */
[----:B---3--:R0:W-:Y:S04]  /*1efd0*/  ST.E desc[UR42][R16.64+0x260], R9 ;  /* 0x0002600910007985 */ /* 0x0081e8000c10192a */
[----:B------:R0:W-:Y:S04]  /*1efe0*/  ST.E desc[UR42][R16.64+0x264], R19 ;  /* 0x0002641310007985 */ /* 0x0001e8000c10192a */
        /* <DEDUP_REMOVED lines=122> */
.L_x_3729:
[----:B------:R-:W-:Y:S05]  /*1f790*/  BSYNC B0 ;  /* 0x0000000000007941 */ /* 0x000fea0003800000 */
.L_x_3728:
[----:B------:R-:W-:Y:S05]  /*1f7a0*/  @P0 BRA `(.L_x_3730) ;  /* 0xffffff6000480947 */ /* 0x000fea000383ffff */
[----:B01----:R-:W-:-:S07]  /*1f7b0*/  IMAD.MOV.U32 R0, RZ, RZ, R5 ;  /* 0x000000ffff007224 */ /* 0x003fce00078e0005 */
.L_x_3713:
[----:B------:R-:W-:-:S13]  /*1f7c0*/  ISETP.GE.AND P0, PT, R0, R165, PT ;  /* 0x000000a50000720c */ /* 0x000fda0003f06270 */
[----:B------:R-:W-:Y:S05]  /*1f7d0*/  @!P0 BRA `(.L_x_3731) ;  /* 0x000000b000d08947 */ /* 0x000fea0003800000 */
[----:B------:R0:W5:Y:S02]  /*1f7e0*/  LDL.64 R2, [R1+0x178] ;  /* 0x0001780001027983 */ /* 0x0001640000100a00 */
.L_x_3758:
        /* <DEDUP_REMOVED lines=21> */
.L_x_3733:
[----:B------:R-:W-:Y:S05]  /*1f940*/  BSYNC B0 ;  /* 0x0000000000007941 */ /* 0x000fea0003800000 */
.L_x_3732:
        /* <DEDUP_REMOVED lines=13> */
.L_x_3735:
[----:B------:R-:W-:Y:S05]  /*1fa20*/  BSYNC B0 ;  /* 0x0000000000007941 */ /* 0x000fea0003800000 */
.L_x_3734:
        /* <DEDUP_REMOVED lines=8> */
.L_x_3737:
[----:B------:R-:W-:Y:S05]  /*1fab0*/  BSYNC B0 ;  /* 0x0000000000007941 */ /* 0x000fea0003800000 */
.L_x_3736:
[----:B-1---5:R-:W2:Y:S04]  /*1fac0*/  LD.E R7, desc[UR42][R2.64] ;  /* 0x0000002a02077980 */ /* 0x022ea8000c101900 */
[----:B------:R-:W2:Y:S01]  /*1fad0*/  LDL.64 R10, [R1+0xa0] ;  /* 0x0000a000010a7983 */ /* 0x000ea20000100a00 */
[----:B------:R-:W-:Y:S05]  /*1fae0*/  WARPSYNC.ALL ;  /* 0x0000000000007948 */ /* 0x000fea0003800000 */
[----:B------:R-:W3:Y:S04]  /*1faf0*/  LDL.64 R4, [R1+0x98] ;  /* 0x0000980001047983 */ /* 0x000ee80000100a00 */
[----:B------:R-:W4:Y:S04]  /*1fb00*/  LDL.64 R8, [R1+0x98] ;  /* 0x0000980001087983 */ /* 0x000f280000100a00 */
        /* <DEDUP_REMOVED lines=8> */
[----:B------:R-:W-:Y:S01]  /*1fb90*/  VIADD R10, R6, 0x2 ;  /* 0x00000002060a7836 */ /* 0x000fe20000000000 */
[----:B------:R1:W-:Y:S01]  /*1fba0*/  STL [R1+0x80], RZ ;  /* 0x000080ff01007387 */ /* 0x0003e20000100800 */
[----:B---3--:R-:W-:Y:S02]  /*1fbb0*/  R2UR UR4, R4 ;  /* 0x00000000040472ca */ /* 0x008fe400000e0000 */
[----:B------:R-:W-:-:S13]  /*1fbc0*/  R2UR UR5, R5 ;  /* 0x00000000050572ca */ /* 0x000fda00000e0000 */
[----:B------:R-:W-:Y:S01]  /*1fbd0*/  HGMMA.64x96x16.F32.BF16 R24, gdesc[UR4], RZ, !UPT, gsb0 ;  /* 0x01600000041879f0 */ /* 0x000fe2000c0018ff */
[----:B----4-:R-:W-:Y:S02]  /*1fbe0*/  VIADD R8, R8, 0x2 ;  /* 0x0000000208087836 */ /* 0x010fe40000000000 */
[----:B------:R-:W-:Y:S01]  /*1fbf0*/  IMAD.MOV.U32 R4, RZ, RZ, 0x1 ;  /* 0x00000001ff047424 */ /* 0x000fe200078e00ff */
[----:B------:R-:W-:Y:S02]  /*1fc00*/  R2UR UR6, R10 ;  /* 0x000000000a0672ca */ /* 0x000fe400000e0000 */
[----:B------:R-:W-:Y:S02]  /*1fc10*/  R2UR UR7, R11 ;  /* 0x000000000b0772ca */ /* 0x000fe400000e0000 */
[----:B------:R-:W-:Y:S02]  /*1fc20*/  R2UR UR4, R8 ;  /* 0x00000000080472ca */ /* 0x000fe400000e0000 */
[----:B------:R-:W-:Y:S01]  /*1fc30*/  R2UR UR5, R9 ;  /* 0x00000000090572ca */ /* 0x000fe200000e0000 */
[----:B------:R1:W-:Y:S04]  /*1fc40*/  STL [R1+0x80], R4 ;  /* 0x0000800401007387 */ /* 0x0003e80000100800 */
[----:B------:R1:W-:Y:S04]  /*1fc50*/  STL [R1+0x80], R4 ;  /* 0x0000800401007387 */ /* 0x0003e80000100800 */
[----:B------:R1:W-:Y:S04]  /*1fc60*/  STL [R1+0x80], R4 ;  /* 0x0000800401007387 */ /* 0x0003e80000100800 */
[----:B------:R1:W-:Y:S01]  /*1fc70*/  STL [R1+0x80], R4 ;  /* 0x0000800401007387 */ /* 0x0003e20000100800 */
[----:B------:R-:W-:-:S03]  /*1fc80*/  WARPGROUP.DEPBAR.LE gsb0, 0x0 ;  /* 0x00008000000079c5 */ /* 0x000fc60000010000 */
[----:B------:R1:W5:Y:S04]  /*1fc90*/  LD.E R5, desc[UR42][R2.64] ;  /* 0x0000002a02057980 */ /* 0x000368000c101900 */
[----:B------:R1:W5:Y:S01]  /*1fca0*/  LD.E R7, desc[UR42][R2.64+0x4] ;  /* 0x0000042a02077980 */ /* 0x000362000c101900 */
[----:B------:R-:W-:-:S06]  /*1fcb0*/  WARPGROUP.ARRIVE ;  /* 0x00000000000079c5 */ /* 0x000fcc0000000000 */
        /* <DEDUP_REMOVED lines=12> */
[----:B--2---:R-:W-:Y:S02]  /*1fd80*/  VIADD R14, R14, 0x6 ;  /* 0x000000060e0e7836 */ /* 0x004fe40000000000 */
[----:B------:R-:W-:Y:S01]  /*1fd90*/  IMAD.MOV.U32 R9, RZ, RZ, R11 ;  /* 0x000000ffff097224 */ /* 0x000fe200078e000b */
[----:B------:R-:W-:Y:S02]  /*1fda0*/  R2UR UR6, R8 ;  /* 0x00000000080672ca */ /* 0x000fe400000e0000 */
[----:B------:R-:W-:Y:S02]  /*1fdb0*/  R2UR UR4, R14 ;  /* 0x000000000e0472ca */ /* 0x000fe400000e0000 */
[----:B------:R-:W-:Y:S02]  /*1fdc0*/  R2UR UR7, R9 ;  /* 0x00000000090772ca */ /* 0x000fe400000e0000 */
[----:B------:R-:W-:-:S02]  /*1fdd0*/  R2UR UR5, R15 ;  /* 0x000000000f0572ca */ /* 0x000fc400000e0000 */
[----:B------:R-:W-:Y:S01]  /*1fde0*/  LOP3.LUT R18, R18, 0x1, RZ, 0xfc, !PT ;  /* 0x0000000112127812 */ /* 0x000fe200078efcff */
[----:B------:R-:W-:Y:S02]  /*1fdf0*/  WARPGROUP.DEPBAR.LE gsb0, 0x0 ;  /* 0x00008000000079c5 */ /* 0x000fe40000010000 */
[----:B------:R-:W-:-:S08]  /*1fe00*/  WARPGROUP.ARRIVE ;  /* 0x00000000000079c5 */ /* 0x000fd00000000000 */
[----:B------:R-:W-:Y:S01]  /*1fe10*/  HGMMA.64x96x16.F32.BF16 R24, gdesc[UR4], R24, gsb0 ;  /* 0x01600000041879f0 */ /* 0x000fe20008001818 */
[----:B------:R-:W-:Y:S01]  /*1fe20*/  ISETP.NE.AND P1, PT, R18, 0x3, PT ;  /* 0x000000031200780c */ /* 0x000fe20003f25270 */
[----:B------:R-:W-:Y:S01]  /*1fe30*/  BSSY B0, `(.L_x_3739) ;  /* 0x0000004000007945 */ /* 0x000fe20003800000 */
[----:B------:R-:W-:-:S11]  /*1fe40*/  WARPGROUP.DEPBAR.LE gsb0, 0x0 ;  /* 0x00008000000079c5 */ /* 0x000fd60000010000 */
[----:B-1----:R-:W-:Y:S05]  /*1fe50*/  @!P1 BRA `(.L_x_3740) ;  /* 0x0000000000049947 */ /* 0x002fea0003800000 */
[----:B------:R-:W-:Y:S01]  /*1fe60*/  BPT.TRAP 0x1 ;  /* 0x000000040000795c */ /* 0x000fe20000300000 */
.L_x_3740:
[----:B------:R-:W-:Y:S05]  /*1fe70*/  BSYNC B0 ;  /* 0x0000000000007941 */ /* 0x000fea0003800000 */
.L_x_3739:
        /* <DEDUP_REMOVED lines=10> */
.L_x_3742:
[----:B------:R-:W-:Y:S05]  /*1ff20*/  BSYNC B0 ;  /* 0x0000000000007941 */ /* 0x000fea0003800000 */
.L_x_3741:
[----:B------:R-:W-:Y:S04]  /*1ff30*/  BSSY B0, `(.L_x_3743) ;  /* 0x0000006000007945 */ /* 0x000fe80003800000 */
[----:B--2---:R-:W-:Y:S05]  /*1ff40*/  @P0 BRA `(.L_x_3744) ;  /* 0x0000000000100947 */ /* 0x004fea0003800000 */
[----:B-----5:R-:W-:Y:S01]  /*1ff50*/  IMAD R6, R6, 0x8, R8 ;  /* 0x0000000806067824 */ /* 0x020fe200078e0208 */
[----:B------:R-:W-:-:S04]  /*1ff60*/  SHF.L.U32 R7, R7, 0x1f, RZ ;  /* 0x0000001f07077819 */ /* 0x000fc800000006ff */
[----:B------:R-:W2:Y:S02]  /*1ff70*/  SYNCS.PHASECHK.TRANS64.TRYWAIT P0, [R6+URZ], R7 ;  /* 0x00000007060075a7 */ /* 0x000ea4000800017f */
[----:B--2---:R-:W-:Y:S05]  /*1ff80*/  @!P0 BRA `(.L_x_3745) ;  /* 0x0000018800208947 */ /* 0x004fea0003800000 */
.L_x_3744:
[----:B------:R-:W-:Y:S05]  /*1ff90*/  BSYNC B0 ;  /* 0x0000000000007941 */ /* 0x000fea0003800000 */
.L_x_3743:
[----:B------:R-:W3:Y:S04]  /*1ffa0*/  LD.E R19, desc[UR42][R2.64] ;  /* 0x0000002a02137980 */ /* 0x000ee8000c101900 */
[----:B--2--5:R-:W3:Y:S04]  /*1ffb0*/  LDL.64 R6, [R1+0x118] ;  /* 0x0001180001067983 */ /* 0x024ee80000100a00 */
[----:B-1----:R-:W2:Y:S04]  /*1ffc0*/  LDL R5, [R1+0x90] ;  /* 0x0000900001057983 */ /* 0x002ea80000100800 */
[----:B------:R-:W4:Y:S04]  /*1ffd0*/  LDL.64 R8, [R1+0x110] ;  /* 0x0001100001087983 */ /* 0x000f280000100a00 */
[----:B------:R-:W4:Y:S04]  /*1ffe0*/  LDL.64 R10, [R1+0x110] ;  /* 0x00011000010a7983 */ /* 0x000f280000100a00 */
[----:B------:R-:W4:Y:S04]  /*1fff0*/  LDL.64 R12, [R1+0x110] ;  /* 0x00011000010c7983 */ /* 0x000f280000100a00 */
[----:B------:R-:W4:Y:S01]  /*20000*/  LDL.64 R14, [R1+0x110] ;  /* 0x00011000010e7983 */ /* 0x000f220000100a00 */
[----:B------:R-:W-:Y:S05]  /*20010*/  WARPSYNC.ALL ;  /* 0x0000000000007948 */ /* 0x000fea0003800000 */
[----:B------:R-:W-:Y:S01]  /*20020*/  WARPGROUP.ARRIVE ;  /* 0x00000000000079c5 */ /* 0x000fe20000000000 */
[----:B---3--:R-:W-:Y:S01]  /*20030*/  IMAD R6, R19, 0xc00, R6 ;  /* 0x00000c0013067824 */ /* 0x008fe200078e0206 */
[----:B------:R-:W-:Y:S01]  /*20040*/  R2UR UR7, R7 ;  /* 0x00000000070772ca */ /* 0x000fe200000e0000 */
[----:B------:R-:W3:Y:S01]  /*20050*/  LDL.64 R18, [R1+0x110] ;  /* 0x0001100001127983 */ /* 0x000ee20000100a00 */
[----:B--2---:R-:W-:-:S02]  /*20060*/  ISETP.NE.U32.AND P0, PT, R5, RZ, PT ;  /* 0x000000ff0500720c */ /* 0x004fc40003f05070 */
        /* <DEDUP_REMOVED lines=143> */
[----:B----4-:R-:W-:-:S02]  /*20960*/  VIADD R12, R12, 0xc04 ;  /* 0x00000c040c0c7836 */ /* 0x010fc40000000000 */
        /* <DEDUP_REMOVED lines=49> */
[----:B------:R-:W4:Y:S04]  /*20c80*/  LDL R74, [R1+0x13c] ;  /* 0x00013c00014a7983 */ /* 0x000f280000100800 */
[----:B------:R-:W2:Y:S04]  /*20c90*/  LDL R75, [R1+0x70] ;  /* 0x00007000014b7983 */ /* 0x000ea80000100800 */
[----:B------:R-:W4:Y:S04]  /*20ca0*/  LDL.64 R6, [R1+0x160] ;  /* 0x0001600001067983 */ /* 0x000f280000100a00 */
[----:B------:R-:W2:Y:S04]  /*20cb0*/  LDL R76, [R1+0x168] ;  /* 0x00016800014c7983 */ /* 0x000ea80000100800 */
[----:B------:R-:W2:Y:S04]  /*20cc0*/  LDL.128 R12, [R1+0x150] ;  /* 0x00015000010c7983 */ /* 0x000ea80000100c00 */
[----:B------:R-:W2:Y:S04]  /*20cd0*/  LDL.128 R8, [R1+0x140] ;  /* 0x0001400001087983 */ /* 0x000ea80000100c00 */
[----:B---3--:R-:W3:Y:S01]  /*20ce0*/  LD.E R72, desc[UR42][R72.64] ;  /* 0x0000002a48487980 */ /* 0x008ee2000c101900 */
[----:B----4-:R-:W-:-:S02]  /*20cf0*/  ISETP.NE.AND P1, PT, R6, 0x1, PT ;  /* 0x000000010600780c */ /* 0x010fc40003f25270 */
[----:B--2---:R-:W-:Y:S01]  /*20d00*/  ISETP.GE.AND P2, PT, R13, 0x1, PT ;  /* 0x000000010d00780c */ /* 0x004fe20003f46270 */
[----:B------:R-:W-:Y:S01]  /*20d10*/  BSSY B0, `(.L_x_3746) ;  /* 0x000009e000007945 */ /* 0x000fe20003800000 */
[-C--:B---3--:R-:W-:Y:S01]  /*20d20*/  FMUL.FTZ R20, R25, R72.reuse ;  /* 0x0000004819147220 */ /* 0x088fe20000410000 */
[-C--:B------:R-:W-:Y:S01]  /*20d30*/  FMUL.FTZ R25, R31, R72.reuse ;  /* 0x000000481f197220 */ /* 0x080fe20000410000 */
[-C--:B------:R-:W-:Y:S01]  /*20d40*/  FMUL.FTZ R31, R43, R72.reuse ;  /* 0x000000482b1f7220 */ /* 0x080fe20000410000 */
[----:B------:R-:W-:Y:S01]  /*20d50*/  SHF.R.S32.HI R43, RZ, 0x1f, R74 ;  /* 0x0000001fff2b7819 */ /* 0x000fe2000001144a */
[-C--:B------:R-:W-:Y:S01]  /*20d60*/  FMUL.FTZ R21, R28, R72.reuse ;  /* 0x000000481c157220 */ /* 0x080fe20000410000 */
[-C--:B------:R-:W-:Y:S01]  /*20d70*/  FMUL.FTZ R28, R38, R72.reuse ;  /* 0x00000048261c7220 */ /* 0x080fe20000410000 */
[-C--:B------:R-:W-:Y:S01]  /*20d80*/  FMUL.FTZ R38, R44, R72.reuse ;  /* 0x000000482c267220 */ /* 0x080fe20000410000 */
[----:B------:R-:W-:Y:S01]  /*20d90*/  FMUL.FTZ R53, R53, R72 ;  /* 0x0000004835357220 */ /* 0x000fe20000410000 */
[----:B------:R-:W-:-:S03]  /*20da0*/  LEA.HI R44, R43, R74, RZ, 0x7 ;  /* 0x0000004a2b2c7211 */ /* 0x000fc600078f38ff */
[----:B------:R2:W3:Y:S01]  /*20db0*/  MUFU.TANH R83, R53 ;  /* 0x0000003500537308 */ /* 0x0004e20000002400 */
[----:B------:R-:W-:Y:S01]  /*20dc0*/  FMUL.FTZ R48, R48, R72 ;  /* 0x0000004830307220 */ /* 0x000fe20000410000 */
[----:B--2---:R-:W-:-:S06]  /*20dd0*/  LOP3.LUT R53, R44, 0xffffff80, RZ, 0xc0, !PT ;  /* 0xffffff802c357812 */ /* 0x004fcc00078ec0ff */
[----:B------:R2:W4:Y:S01]  /*20de0*/  MUFU.TANH R79, R48 ;  /* 0x00000030004f7308 */ /* 0x0005220000002400 */
[----:B------:R-:W-:Y:S02]  /*20df0*/  IMAD.IADD R53, R74, 0x1, -R53 ;  /* 0x000000014a357824 */ /* 0x000fe400078e0a35 */
[-C--:B------:R-:W-:Y:S01]  /*20e00*/  FMUL.FTZ R5, R24, R72.reuse ;  /* 0x0000004818057220 */ /* 0x080fe20000410000 */
[-C--:B------:R-:W-:Y:S01]  /*20e10*/  FMUL.FTZ R24, R30, R72.reuse ;  /* 0x000000481e187220 */ /* 0x080fe20000410000 */
[-C--:B------:R-:W-:Y:S01]  /*20e20*/  FMUL.FTZ R30, R42, R72.reuse ;  /* 0x000000482a1e7220 */ /* 0x080fe20000410000 */
[----:B--2---:R-:W-:Y:S01]  /*20e30*/  SHF.R.S32.HI R48, RZ, 0x1f, R53 ;  /* 0x0000001fff307819 */ /* 0x004fe20000011435 */
[-C--:B------:R-:W-:Y:S01]  /*20e40*/  FMUL.FTZ R73, R29, R72.reuse ;  /* 0x000000481d497220 */ /* 0x080fe20000410000 */
[-C--:B------:R-:W-:Y:S01]  /*20e50*/  FMUL.FTZ R42, R50, R72.reuse ;  /* 0x00000048322a7220 */ /* 0x080fe20000410000 */
[-C--:B------:R-:W-:Y:S01]  /*20e60*/  FMUL.FTZ R52, R52, R72.reuse ;  /* 0x0000004834347220 */ /* 0x080fe20000410000 */
[-C--:B------:R-:W-:Y:S01]  /*20e70*/  FMUL.FTZ R29, R39, R72.reuse ;  /* 0x00000048271d7220 */ /* 0x080fe20000410000 */
[----:B------:R-:W-:Y:S01]  /*20e80*/  LEA.HI R50, R48, R53, RZ, 0x2 ;  /* 0x0000003530327211 */ /* 0x000fe200078f10ff */
[-C--:B------:R-:W-:Y:S01]  /*20e90*/  FMUL.FTZ R39, R46, R72.reuse ;  /* 0x000000482e277220 */ /* 0x080fe20000410000 */
[-C--:B------:R-:W-:Y:S01]  /*20ea0*/  FMUL.FTZ R46, R54, R72.reuse ;  /* 0x00000048362e7220 */ /* 0x080fe20000410000 */
[----:B------:R-:W-:Y:S01]  /*20eb0*/  FMUL.FTZ R57, R57, R72 ;  /* 0x0000004839397220 */ /* 0x000fe20000410000 */
[----:B------:R2:W0:Y:S01]  /*20ec0*/  MUFU.TANH R82, R52 ;  /* 0x0000003400527308 */ /* 0x0004220000002400 */
[----:B------:R-:W-:-:S02]  /*20ed0*/  LEA.HI R54, R43, R74, RZ, 0x2 ;  /* 0x0000004a2b367211 */ /* 0x000fc400078f10ff */
[--C-:B------:R-:W-:Y:S02]  /*20ee0*/  SHF.R.S32.HI R43, RZ, 0x1f, R50.reuse ;  /* 0x0000001fff2b7819 */ /* 0x100fe40000011432 */
[----:B--2---:R-:W-:-:S03]  /*20ef0*/  SHF.R.S32.HI R52, RZ, 0x2, R50 ;  /* 0x00000002ff347819 */ /* 0x004fc60000011432 */
[----:B------:R2:W0:Y:S01]  /*20f00*/  MUFU.TANH R85, R57 ;  /* 0x0000003900557308 */ /* 0x0004220000002400 */
[----:B------:R-:W-:Y:S02]  /*20f10*/  LEA.HI R48, R48, R53, RZ, 0x5 ;  /* 0x0000003530307211 */ /* 0x000fe400078f28ff */
[----:B--2---:R-:W-:Y:S02]  /*20f20*/  LOP3.LUT R57, R54, 0xfffffffc, RZ, 0xc0, !PT ;  /* 0xfffffffc36397812 */ /* 0x004fe400078ec0ff */
[----:B------:R-:W-:Y:S02]  /*20f30*/  LEA.HI R54, R43, R52, RZ, 0x3 ;  /* 0x000000342b367211 */ /* 0x000fe400078f18ff */
[----:B------:R-:W-:Y:S01]  /*20f40*/  SHF.R.S32.HI R43, RZ, 0x7, R44 ;  /* 0x00000007ff2b7819 */ /* 0x000fe2000001142c */
[----:B------:R-:W-:Y:S01]  /*20f50*/  IMAD.IADD R74, R74, 0x1, -R57 ;  /* 0x000000014a4a7824 */ /* 0x000fe200078e0a39 */
[----:B------:R-:W-:Y:S02]  /*20f60*/  LOP3.LUT R57, R54, 0xfffffff8, RZ, 0xc0, !PT ;  /* 0xfffffff836397812 */ /* 0x000fe400078ec0ff */
[----:B------:R-:W-:-:S02]  /*20f70*/  LEA.HI R44, R44, R43, RZ, 0x1 ;  /* 0x0000002b2c2c7211 */ /* 0x000fc400078f08ff */
        /* <DEDUP_REMOVED lines=11> */
[----:B------:R-:W-:-:S05]  /*21030*/  @P1 IMAD.HI.U32 R7, R6, R7, RZ ;  /* 0x0000000706071227 */ /* 0x000fca00078e00ff */
[----:B------:R-:W-:Y:S01]  /*21040*/  @P1 SHF.R.U32.HI R6, RZ, R76, R7 ;  /* 0x0000004cff061219 */ /* 0x000fe20000011607 */
[-C--:B------:R-:W-:Y:S01]  /*21050*/  FMUL.FTZ R18, R26, R72.reuse ;  /* 0x000000481a127220 */ /* 0x080fe20000410000 */
[-C--:B------:R-:W-:Y:S01]  /*21060*/  FMUL.FTZ R19, R27, R72.reuse ;  /* 0x000000481b137220 */ /* 0x080fe20000410000 */
[----:B------:R-:W-:Y:S01]  /*21070*/  LOP3.LUT R50, R50, 0x7ffffffc, RZ, 0xc0, !PT ;  /* 0x7ffffffc32327812 */ /* 0x000fe200078ec0ff */
[-C--:B------:R-:W-:Y:S01]  /*21080*/  FMUL.FTZ R26, R34, R72.reuse ;  /* 0x00000048221a7220 */ /* 0x080fe20000410000 */
[----:B------:R-:W2:Y:S01]  /*21090*/  SHFL.IDX PT, R52, R6, RZ, 0x1c1f ;  /* 0x001c1fff06347589 */ /* 0x000ea200000e0000 */
        /* <DEDUP_REMOVED lines=13> */
[----:B------:R-:W-:Y:S02]  /*21170*/  IMAD.IADD R50, R53, 0x1, -R50 ;  /* 0x0000000135327824 */ /* 0x000fe400078e0a32 */
        /* <DEDUP_REMOVED lines=10> */
[----:B------:R-:W-:Y:S01]  /*21220*/  FMUL.FTZ R48, R70, R72 ;  /* 0x0000004846307220 */ /* 0x000fe20000410000 */
[----:B------:R-:W-:-:S02]  /*21230*/  IMAD R7, R0, R7, 0x1 ;  /* 0x0000000100077424 */ /* 0x000fc400078e0207 */
[-C--:B------:R-:W-:Y:S01]  /*21240*/  FMUL.FTZ R53, R71, R72.reuse ;  /* 0x0000004847357220 */ /* 0x080fe20000410000 */
[-C--:B------:R-:W-:Y:S01]  /*21250*/  FMUL.FTZ R56, R56, R72.reuse ;  /* 0x0000004838387220 */ /* 0x080fe20000410000 */
[-C--:B------:R-:W-:Y:S01]  /*21260*/  FMUL.FTZ R60, R60, R72.reuse ;  /* 0x000000483c3c7220 */ /* 0x080fe20000410000 */
[-C--:B------:R-:W-:Y:S01]  /*21270*/  FMUL.FTZ R64, R64, R72.reuse ;  /* 0x0000004840407220 */ /* 0x080fe20000410000 */
[----:B------:R-:W-:Y:S01]  /*21280*/  FMUL.FTZ R68, R68, R72 ;  /* 0x0000004844447220 */ /* 0x000fe20000410000 */
[----:B------:R-:W-:Y:S01]  /*21290*/  IMAD R7, R50, -0x2, R7 ;  /* 0xfffffffe32077824 */ /* 0x000fe200078e0207 */
[----:B------:R-:W1:Y:S01]  /*212a0*/  MUFU.TANH R5, R5 ;  /* 0x0000000500057308 */ /* 0x000e620000002400 */
[----:B------:R-:W-:-:S03]  /*212b0*/  LOP3.LUT R57, RZ, R10, RZ, 0x33, !PT ;  /* 0x0000000aff397212 */ /* 0x000fc600078e33ff */
[----:B------:R-:W-:-:S04]  /*212c0*/  IADD3 R50, -R8, R7, R9 ;  /* 0x0000000708327210 */ /* 0x000fc80007ffe109 */
        /* <DEDUP_REMOVED lines=44> */
[----:B------:R-:W-:Y:S02]  /*21590*/  VIADD R86, R7, 0xffffffff ;  /* 0xffffffff07567836 */ /* 0x000fe40000000000 */
[----:B------:R-:W-:Y:S02]  /*215a0*/  IMAD R75, R0, -0x60, R12 ;  /* 0xffffffa0004b7824 */ /* 0x000fe400078e020c */
        /* <DEDUP_REMOVED lines=13> */
.L_x_3749:
[----:B------:R-:W-:-:S13]  /*21680*/  ISETP.NE.AND P1, PT, R13, 0x1, PT ;  /* 0x000000010d00780c */ /* 0x000fda0003f25270 */
[----:B------:R-:W-:-:S05]  /*21690*/  @P1 IMAD.HI.U32 R12, R10, R14, RZ ;  /* 0x0000000e0a0c1227 */ /* 0x000fca00078e00ff */
[----:B------:R-:W-:-:S07]  /*216a0*/  @P1 SHF.R.U32.HI R10, RZ, R15, R12 ;  /* 0x0000000fff0a1219 */ /* 0x000fce000001160c */
.L_x_3750:
[----:B------:R-:W-:Y:S05]  /*216b0*/  BSYNC B1 ;  /* 0x0000000000017941 */ /* 0x000fea0003800000 */
.L_x_3748:
[----:B------:R-:W-:-:S05]  /*216c0*/  IMAD R10, R10, R13, R86 ;  /* 0x0000000d0a0a7224 */ /* 0x000fca00078e0256 */
[----:B------:R-:W-:Y:S02]  /*216d0*/  VIMNMX R7, R7, R10, !PT ;  /* 0x0000000a07077248 */ /* 0x000fe40007fe0100 */
[----:B------:R-:W-:-:S07]  /*216e0*/  VIADDMNMX R80, R10, R13, R80, PT ;  /* 0x0000000d0a507246 */ /* 0x000fce0003800150 */
.L_x_3747:
[----:B------:R-:W-:Y:S05]  /*216f0*/  BSYNC B0 ;  /* 0x0000000000007941 */ /* 0x000fea0003800000 */
.L_x_3746:
        /* <DEDUP_REMOVED lines=14> */
[C---:B------:R-:W-:Y:S01]  /*217e0*/  ISETP.LT.OR P1, PT, R80.reuse, 0xa, P1 ;  /* 0x0000000a5000780c */ /* 0x040fe20000f21670 */
        /* <DEDUP_REMOVED lines=116> */
.L_x_3754:
[----:B------:R-:W-:-:S13]  /*21f30*/  ISETP.NE.AND P6, PT, R13, 0x1, PT ;  /* 0x000000010d00780c */ /* 0x000fda0003fc5270 */
[----:B------:R-:W-:-:S05]  /*21f40*/  @P6 IMAD.HI.U32 R14, R8, R14, RZ ;  /* 0x0000000e080e6227 */ /* 0x000fca00078e00ff */
[----:B------:R-:W-:-:S07]  /*21f50*/  @P6 SHF.R.U32.HI R8, RZ, R15, R14 ;  /* 0x0000000fff086219 */ /* 0x000fce000001160e */
.L_x_3755:
[----:B------:R-:W-:Y:S05]  /*21f60*/  BSYNC B1 ;  /* 0x0000000000017941 */ /* 0x000fea0003800000 */
.L_x_3753:
[----:B------:R-:W-:-:S05]  /*21f70*/  IMAD R8, R8, R13, R86 ;  /* 0x0000000d08087224 */ /* 0x000fca00078e0256 */
[----:B------:R-:W-:Y:S02]  /*21f80*/  VIADDMNMX R80, R8, R13, R80, PT ;  /* 0x0000000d08507246 */ /* 0x000fe40003800150 */
[----:B------:R-:W-:-:S07]  /*21f90*/  VIMNMX R57, R57, R8, !PT ;  /* 0x0000000839397248 */ /* 0x000fce0007fe0100 */
.L_x_3752:
[----:B------:R-:W-:Y:S05]  /*21fa0*/  BSYNC B0 ;  /* 0x0000000000007941 */ /* 0x000fea0003800000 */
.L_x_3751:
[----:B------:R-:W2:Y:S01]  /*21fb0*/  LD.E.64 R6, desc[UR42][R16.64+0x440] ;  /* 0x0004402a10067980 */ /* 0x000ea2000c101b00 */
        /* <DEDUP_REMOVED lines=69> */
[----:B------:R-:W3:Y:S03]  /*22410*/  LD.E R49, desc[UR42][R16.64+0x450] ;  /* 0x0004502a10317980 */ /* 0x000ee6000c101900 */
[----:B------:R-:W-:-:S04]  /*22420*/  ISETP.GT.AND P5, PT, R57, 0x41, !P5 ;  /* 0x000000413900780c */ /* 0x000fc80006fa4270 */
[----:B------:R-:W-:-:S04]  /*22430*/  ISETP.LT.OR P5, PT, R80, 0x42, P5 ;  /* 0x000000425000780c */ /* 0x000fc80002fa1670 */
[----:B------:R-:W-:Y:S02]  /*22440*/  FSEL R8, R51, -INF , !P5 ;  /* 0xff80000033087808 */ /* 0x000fe40006800000 */
[C---:B------:R-:W-:Y:S01]  /*22450*/  ISETP.GT.AND P5, PT, R57.reuse, 0x48, !P6 ;  /* 0x000000483900780c */ /* 0x040fe200077a4270 */
[----:B------:R-:W4:Y:S01]  /*22460*/  LD.E R51, desc[UR42][R16.64+0x454] ;  /* 0x0004542a10337980 */ /* 0x000f22000c101900 */
[----:B------:R-:W-:Y:S02]  /*22470*/  ISETP.GT.AND P1, PT, R57, 0x49, !P1 ;  /* 0x000000493900780c */ /* 0x000fe40004f24270 */
[----:B------:R-:W-:Y:S02]  /*22480*/  ISETP.LT.OR P5, PT, R80, 0x49, P5 ;  /* 0x000000495000780c */ /* 0x000fe40002fa1670 */
[----:B--2---:R-:W-:Y:S02]  /*22490*/  FMNMX.FTZ R19, R168, R6, !PT ;  /* 0x00000006a8137209 */ /* 0x004fe40007810000 */
[----:B------:R-:W-:-:S02]  /*224a0*/  FSEL R9, R55, -INF , !P5 ;  /* 0xff80000037097808 */ /* 0x000fc40006800000 */
[----:B------:R-:W-:Y:S02]  /*224b0*/  FMNMX.FTZ R19, R78, R19, !PT ;  /* 0x000000134e137209 */ /* 0x000fe40007810000 */
[C---:B------:R-:W-:Y:S02]  /*224c0*/  ISETP.GT.AND P2, PT, R57.reuse, 0x50, !P2 ;  /* 0x000000503900780c */ /* 0x040fe40005744270 */
[----:B------:R-:W-:Y:S02]  /*224d0*/  FMNMX.FTZ R19, R76, R19, !PT ;  /* 0x000000134c137209 */ /* 0x000fe40007810000 */
[----:B------:R-:W-:Y:S02]  /*224e0*/  ISETP.GT.AND P3, PT, R57, 0x51, !P3 ;  /* 0x000000513900780c */ /* 0x000fe40005f64270 */
[----:B------:R-:W-:Y:S02]  /*224f0*/  FMNMX.FTZ R19, R74, R19, !PT ;  /* 0x000000134a137209 */ /* 0x000fe40007810000 */
[----:B------:R-:W-:-:S02]  /*22500*/  ISETP.NE.AND P6, PT, R59, RZ, PT ;  /* 0x000000ff3b00720c */ /* 0x000fc40003fc5270 */
        /* <DEDUP_REMOVED lines=31> */
[----:B------:R-:W-:Y:S01]  /*22700*/  FMNMX.FTZ R42, R31, R42, !PT ;  /* 0x0000002a1f2a7209 */ /* 0x000fe20007810000 */
[----:B------:R-:W0:Y:S03]  /*22710*/  SHFL.BFLY PT, R46, R39, 0x1, 0x1f ;  /* 0x0c201f00272e7f89 */ /* 0x000e2600000e0000 */
[----:B------:R-:W-:-:S04]  /*22720*/  FMNMX.FTZ R19, R27, R42, !PT ;  /* 0x0000002a1b137209 */ /* 0x000fc80007810000 */
[----:B------:R-:W-:-:S04]  /*22730*/  FMNMX.FTZ R42, R26, R19, !PT ;  /* 0x000000131a2a7209 */ /* 0x000fc80007810000 */
[----:B------:R-:W-:-:S04]  /*22740*/  FMNMX.FTZ R19, R25, R42, !PT ;  /* 0x0000002a19137209 */ /* 0x000fc80007810000 */
[----:B------:R-:W-:-:S04]  /*22750*/  FMNMX.FTZ R19, R24, R19, !PT ;  /* 0x0000001318137209 */ /* 0x000fc80007810000 */
[----:B------:R-:W-:-:S04]  /*22760*/  FMNMX.FTZ R42, R18, R19, !PT ;  /* 0x00000013122a7209 */ /* 0x000fc80007810000 */
[----:B------:R-:W-:-:S04]  /*22770*/  FMNMX.FTZ R19, R15, R42, !PT ;  /* 0x0000002a0f137209 */ /* 0x000fc80007810000 */
[----:B------:R-:W-:Y:S02]  /*22780*/  FMNMX.FTZ R19, R14, R19, !PT ;  /* 0x000000130e137209 */ /* 0x000fe40007810000 */
[----:B0-----:R-:W-:Y:S02]  /*22790*/  FMNMX.FTZ R45, R39, R46, !PT ;  /* 0x0000002e272d7209 */ /* 0x001fe40007810000 */
[C---:B------:R-:W-:Y:S02]  /*227a0*/  ISETP.LT.OR P1, PT, R80.reuse, 0x4a, P1 ;  /* 0x0000004a5000780c */ /* 0x040fe40000f21670 */
[C---:B------:R-:W-:Y:S02]  /*227b0*/  ISETP.LT.OR P2, PT, R80.reuse, 0x51, P2 ;  /* 0x000000515000780c */ /* 0x040fe40001741670 */
[----:B------:R-:W-:Y:S02]  /*227c0*/  ISETP.GT.AND P4, PT, R57, 0x58, !P4 ;  /* 0x000000583900780c */ /* 0x000fe40006784270 */
[----:B------:R-:W-:Y:S01]  /*227d0*/  ISETP.LT.OR P3, PT, R80, 0x52, P3 ;  /* 0x000000525000780c */ /* 0x000fe20001f61670 */
[----:B------:R-:W-:Y:S01]  /*227e0*/  ST.E desc[UR42][R16.64+0x440], R41 ;  /* 0x0004402910007985 */ /* 0x000fe2000c10192a */
[----:B------:R-:W-:-:S02]  /*227f0*/  FMNMX.FTZ R46, R8, R19, !PT ;  /* 0x00000013082e7209 */ /* 0x000fc40007810000 */
[----:B------:R-:W-:Y:S01]  /*22800*/  FSEL R42, R32, -INF , !P1 ;  /* 0xff800000202a7808 */ /* 0x000fe20004800000 */
[----:B------:R-:W2:Y:S01]  /*22810*/  LD.E R39, desc[UR42][R16.64+0x460] ;  /* 0x0004602a10277980 */ /* 0x000ea2000c101900 */
[----:B------:R-:W-:Y:S02]  /*22820*/  FMNMX.FTZ R19, R9, R46, !PT ;  /* 0x0000002e09137209 */ /* 0x000fe40007810000 */
[----:B------:R-:W-:Y:S02]  /*22830*/  FSEL R32, R43, -INF , !P2 ;  /* 0xff8000002b207808 */ /* 0x000fe40005000000 */
[----:B------:R-:W-:Y:S02]  /*22840*/  FMNMX.FTZ R19, R42, R19, !PT ;  /* 0x000000132a137209 */ /* 0x000fe40007810000 */
[----:B------:R-:W-:Y:S02]  /*22850*/  ISETP.LT.OR P4, PT, R80, 0x59, P4 ;  /* 0x000000595000780c */ /* 0x000fe40002781670 */
[----:B------:R-:W-:Y:S01]  /*22860*/  FSEL R44, R44, -INF , !P3 ;  /* 0xff8000002c2c7808 */ /* 0x000fe20005800000 */
[----:B------:R0:W-:Y:S01]  /*22870*/  ST.E desc[UR42][R16.64+0x440], R45 ;  /* 0x0004402d10007985 */ /* 0x0001e2000c10192a */
[----:B------:R-:W-:-:S02]  /*22880*/  ISETP.GT.AND P1, PT, R57, 0x59, !P6 ;  /* 0x000000593900780c */ /* 0x000fc40007724270 */
[----:B------:R-:W-:Y:S01]  /*22890*/  FMNMX.FTZ R19, R32, R19, !PT ;  /* 0x0000001320137209 */ /* 0x000fe20007810000 */
[----:B------:R-:W2:Y:S01]  /*228a0*/  LD.E R82, desc[UR42][R16.64+0x440] ;  /* 0x0004402a10527980 */ /* 0x000ea2000c101900 */
[----:B------:R-:W-:Y:S02]  /*228b0*/  ISETP.LT.OR P1, PT, R80, 0x5a, P1 ;  /* 0x0000005a5000780c */ /* 0x000fe40000f21670 */
[----:B------:R-:W-:Y:S01]  /*228c0*/  FSEL R46, R48, -INF , !P4 ;  /* 0xff800000302e7808 */ /* 0x000fe20006000000 */
[----:B------:R-:W5:Y:S01]  /*228d0*/  LD.E R43, desc[UR42][R16.64+0x230] ;  /* 0x0002302a102b7980 */ /* 0x000f62000c101900 */
[----:B------:R-:W-:Y:S02]  /*228e0*/  FMNMX.FTZ R19, R44, R19, !PT ;  /* 0x000000132c137209 */ /* 0x000fe40007810000 */
[----:B------:R-:W-:Y:S02]  /*228f0*/  FSEL R48, R53, -INF , !P1 ;  /* 0xff80000035307808 */ /* 0x000fe40004800000 */
[----:B------:R-:W-:-:S04]  /*22900*/  FMNMX.FTZ R19, R46, R19, !PT ;  /* 0x000000132e137209 */ /* 0x000fc80007810000 */
[----:B------:R-:W-:-:S05]  /*22910*/  FMNMX.FTZ R19, R48, R19, !PT ;  /* 0x0000001330137209 */ /* 0x000fca0007810000 */
[----:B------:R-:W-:Y:S04]  /*22920*/  ST.E desc[UR42][R16.64+0x444], R19 ;  /* 0x0004441310007985 */ /* 0x000fe8000c10192a */
[----:B0-----:R-:W3:Y:S01]  /*22930*/  LD.E R45, desc[UR42][R16.64+0x444] ;  /* 0x0004442a102d7980 */ /* 0x001ee2000c101900 */
[----:B------:R-:W-:-:S04]  /*22940*/  UIADD3 UR4, UP0, UR37, 0x230, URZ ;  /* 0x0000023025047890 */ /* 0x000fc8000ff1e03f */
[----:B------:R-:W-:Y:S02]  /*22950*/  ULOP3.LUT UR5, UR4, 0x4, URZ, 0xfc, !UPT ;  /* 0x0000000404057892 */ /* 0x000fe4000f8efc3f */
[----:B------:R-:W-:Y:S01]  /*22960*/  UIADD3.X UR7, URZ, UR36, URZ, UP0, !UPT ;  /* 0x000000243f077290 */ /* 0x000fe200087fe43f */
[C---:B--2---:R-:W-:Y:S01]  /*22970*/  FMUL.FTZ R41, R82.reuse, R39 ;  /* 0x0000002752297220 */ /* 0x044fe20000410000 */
[----:B------:R-:W-:-:S04]  /*22980*/  FSETP.NEU.FTZ.AND P1, PT, R82, -INF , PT ;  /* 0xff8000005200780b */ /* 0x000fc80003f3d000 */
[----:B------:R-:W-:-:S05]  /*22990*/  FSEL R47, R41, RZ, P1 ;  /* 0x000000ff292f7208 */ /* 0x000fca0000800000 */
[-CC-:B------:R-:W-:Y:S02]  /*229a0*/  FFMA.FTZ R205, R56, R39.reuse, -R47.reuse ;  /* 0x0000002738cd7223 */ /* 0x180fe4000001082f */
[----:B---3--:R-:W0:Y:S01]  /*229b0*/  SHFL.BFLY PT, R56, R45, 0x2, 0x1f ;  /* 0x0c401f002d387f89 */ /* 0x008e2200000e0000 */
[----:B------:R-:W-:Y:S01]  /*229c0*/  FFMA.FTZ R185, R11, R39, -R47 ;  /* 0x000000270bb97223 */ /* 0x000fe2000001082f */
[----:B0-----:R-:W-:-:S05]  /*229d0*/  FMNMX.FTZ R56, R45, R56, !PT ;  /* 0x000000382d387209 */ /* 0x001fca0007810000 */
[----:B------:R-:W0:Y:S01]  /*229e0*/  SHFL.BFLY PT, R19, R56, 0x1, 0x1f ;  /* 0x0c201f0038137f89 */ /* 0x000e2200000e0000 */
[----:B------:R-:W-:Y:S01]  /*229f0*/  FSEL R11, R82, RZ, P1 ;  /* 0x000000ff520b7208 */ /* 0x000fe20000800000 */
[----:B------:R-:W-:-:S04]  /*22a00*/  FFMA.FTZ R194, R20, R39, -R47 ;  /* 0x0000002714c27223 */ /* 0x000fc8000001082f */
[----:B------:R-:W-:Y:S01]  /*22a10*/  FADD.FTZ R6, R6, -R11 ;  /* 0x8000000b06067221 */ /* 0x000fe20000010000 */
[----:B------:R-:W-:-:S03]  /*22a20*/  FFMA.FTZ R20, R5, R39, -R47 ;  /* 0x0000002705147223 */ /* 0x000fc6000001082f */
[-C--:B------:R-:W-:Y:S01]  /*22a30*/  FMUL.FTZ R6, R6, R39.reuse ;  /* 0x0000002706067220 */ /* 0x080fe20000410000 */
[----:B------:R-:W-:-:S03]  /*22a40*/  FFMA.FTZ R196, R40, R39, -R47 ;  /* 0x0000002728c47223 */ /* 0x000fc6000001082f */
[----:B------:R1:W-:Y:S01]  /*22a50*/  MUFU.EX2 R11, R6 ;  /* 0x00000006000b7308 */ /* 0x0003e20000000800 */
[----:B0-----:R-:W-:-:S04]  /*22a60*/  FMNMX.FTZ R56, R56, R19, !PT ;  /* 0x0000001338387209 */ /* 0x001fc80007810000 */
[C---:B------:R-:W-:Y:S01]  /*22a70*/  FSETP.NEU.FTZ.AND P1, PT, R56.reuse, -INF , PT ;  /* 0xff8000003800780b */ /* 0x040fe20003f3d000 */
[----:B------:R-:W-:-:S03]  /*22a80*/  FMUL.FTZ R5, R56, R39 ;  /* 0x0000002738057220 */ /* 0x000fc60000410000 */
[----:B-1----:R-:W-:Y:S02]  /*22a90*/  FSEL R6, R56, RZ, P1 ;  /* 0x000000ff38067208 */ /* 0x002fe40000800000 */
[----:B------:R-:W-:Y:S01]  /*22aa0*/  FSEL R40, R5, RZ, P1 ;  /* 0x000000ff05287208 */ /* 0x000fe20000800000 */
[-CC-:B------:R-:W-:Y:S02]  /*22ab0*/  FFMA.FTZ R168, R168, R39.reuse, -R47.reuse ;  /* 0x00000027a8a87223 */ /* 0x180fe4000001082f */
[----:B------:R-:W-:Y:S01]  /*22ac0*/  FADD.FTZ R6, R7, -R6 ;  /* 0x8000000607067221 */ /* 0x000fe20000010000 */
[-CC-:B------:R-:W-:Y:S01]  /*22ad0*/  FFMA.FTZ R10, R10, R39.reuse, -R47.reuse ;  /* 0x000000270a0a7223 */ /* 0x180fe2000001082f */
[-CC-:B------:R-:W-:Y:S01]  /*22ae0*/  FFMA.FTZ R169, R34, R39.reuse, -R40.reuse ;  /* 0x0000002722a97223 */ /* 0x180fe20000010828 */
[-CC-:B------:R-:W-:Y:S01]  /*22af0*/  FFMA.FTZ R41, R78, R39.reuse, -R47.reuse ;  /* 0x000000274e297223 */ /* 0x180fe2000001082f */
[----:B------:R-:W-:Y:S01]  /*22b00*/  FMUL.FTZ R6, R39, R6 ;  /* 0x0000000627067220 */ /* 0x000fe20000410000 */
[-CC-:B------:R-:W-:Y:S01]  /*22b10*/  FFMA.FTZ R13, R13, R39.reuse, -R40.reuse ;  /* 0x000000270d0d7223 */ /* 0x180fe20000010828 */
[----:B------:R-:W0:Y:S01]  /*22b20*/  MUFU.EX2 R168, R168 ;  /* 0x000000a800a87308 */ /* 0x000e220000000800 */
[-CC-:B------:R-:W-:Y:S01]  /*22b30*/  FFMA.FTZ R170, R76, R39.reuse, -R47.reuse ;  /* 0x000000274caa7223 */ /* 0x180fe2000001082f */
[-C--:B------:R-:W-:Y:S01]  /*22b40*/  FFMA.FTZ R171, R37, R39.reuse, -R40 ;  /* 0x0000002725ab7223 */ /* 0x080fe20000010828 */
[----:B------:R-:W-:-:S05]  /*22b50*/  FFMA.FTZ R191, R21, R39, -R47 ;  /* 0x0000002715bf7223 */ /* 0x000fca000001082f */
[----:B------:R-:W-:Y:S01]  /*22b60*/  MUFU.EX2 R19, R10 ;  /* 0x0000000a00137308 */ /* 0x000fe20000000800 */
[-CC-:B------:R-:W-:Y:S01]  /*22b70*/  FFMA.FTZ R230, R74, R39.reuse, -R47.reuse ;  /* 0x000000274ae67223 */ /* 0x180fe2000001082f */
[----:B------:R-:W-:-:S06]  /*22b80*/  FFMA.FTZ R21, R12, R39, -R47 ;  /* 0x000000270c157223 */ /* 0x000fcc000001082f */
[----:B------:R-:W-:Y:S01]  /*22b90*/  MUFU.EX2 R169, R169 ;  /* 0x000000a900a97308 */ /* 0x000fe20000000800 */
[----:B------:R-:W-:-:S07]  /*22ba0*/  FFMA.FTZ R12, R38, R39, -R40 ;  /* 0x00000027260c7223 */ /* 0x000fce0000010828 */
[----:B------:R-:W4:Y:S01]  /*22bb0*/  MUFU.EX2 R10, R6 ;  /* 0x00000006000a7308 */ /* 0x000f220000000800 */
[----:B------:R-:W-:-:S07]  /*22bc0*/  FFMA.FTZ R228, R72, R39, -R47 ;  /* 0x0000002748e47223 */ /* 0x000fce000001082f */
[----:B------:R-:W1:Y:S01]  /*22bd0*/  MUFU.EX2 R41, R41 ;  /* 0x0000002900297308 */ /* 0x000e620000000800 */
[----:B------:R-:W-:-:S07]  /*22be0*/  FFMA.FTZ R217, R36, R39, -R40 ;  /* 0x0000002724d97223 */ /* 0x000fce0000010828 */
[----:B------:R-:W2:Y:S01]  /*22bf0*/  MUFU.EX2 R13, R13 ;  /* 0x0000000d000d7308 */ /* 0x000ea20000000800 */
[----:B------:R-:W-:-:S07]  /*22c00*/  FFMA.FTZ R229, R70, R39, -R47 ;  /* 0x0000002746e57223 */ /* 0x000fce000001082f */
[----:B------:R-:W3:Y:S01]  /*22c10*/  MUFU.EX2 R170, R170 ;  /* 0x000000aa00aa7308 */ /* 0x000ee20000000800 */
[----:B------:R-:W-:-:S07]  /*22c20*/  FFMA.FTZ R218, R35, R39, -R40 ;  /* 0x0000002723da7223 */ /* 0x000fce0000010828 */
[----:B------:R-:W5:Y:S01]  /*22c30*/  MUFU.EX2 R171, R171 ;  /* 0x000000ab00ab7308 */ /* 0x000f620000000800 */
[-CC-:B------:R-:W-:Y:S01]  /*22c40*/  FFMA.FTZ R197, R18, R39.reuse, -R40.reuse ;  /* 0x0000002712c57223 */ /* 0x180fe20000010828 */
[----:B------:R-:W-:Y:S01]  /*22c50*/  FFMA.FTZ R200, R24, R39, -R40 ;  /* 0x0000002718c87223 */ /* 0x000fe20000010828 */
[----:B0-----:R-:W-:-:S05]  /*22c60*/  FFMA.FTZ R18, R11, R49, R168 ;  /* 0x000000310b127223 */ /* 0x001fca00000100a8 */
[----:B------:R-:W0:Y:S01]  /*22c70*/  MUFU.EX2 R230, R230 ;  /* 0x000000e600e67308 */ /* 0x000e220000000800 */
[----:B------:R-:W-:Y:S01]  /*22c80*/  FFMA.FTZ R219, R68, R39, -R47 ;  /* 0x0000002744db7223 */ /* 0x000fe2000001082f */
[----:B----4-:R-:W-:-:S06]  /*22c90*/  FFMA.FTZ R24, R10, R51, R169 ;  /* 0x000000330a187223 */ /* 0x010fcc00000100a9 */
[----:B------:R-:W4:Y:S01]  /*22ca0*/  MUFU.EX2 R12, R12 ;  /* 0x0000000c000c7308 */ /* 0x000f220000000800 */
[----:B------:R-:W-:Y:S01]  /*22cb0*/  FFMA.FTZ R215, R28, R39, -R40 ;  /* 0x000000271cd77223 */ /* 0x000fe20000010828 */
[----:B-1----:R-:W-:-:S06]  /*22cc0*/  FADD.FTZ R5, R41, R18 ;  /* 0x0000001229057221 */ /* 0x002fcc0000010000 */
[----:B------:R-:W1:Y:S01]  /*22cd0*/  MUFU.EX2 R228, R228 ;  /* 0x000000e400e47308 */ /* 0x000e620000000800 */
[----:B------:R-:W-:Y:S01]  /*22ce0*/  FFMA.FTZ R225, R66, R39, -R47 ;  /* 0x0000002742e17223 */ /* 0x000fe2000001082f */
[----:B--2---:R-:W-:-:S06]  /*22cf0*/  FADD.FTZ R24, R13, R24 ;  /* 0x000000180d187221 */ /* 0x004fcc0000010000 */
[----:B------:R-:W2:Y:S01]  /*22d00*/  MUFU.EX2 R217, R217 ;  /* 0x000000d900d97308 */ /* 0x000ea20000000800 */
[----:B------:R-:W-:Y:S01]  /*22d10*/  FFMA.FTZ R216, R29, R39, -R40 ;  /* 0x000000271dd87223 */ /* 0x000fe20000010828 */
[----:B---3--:R-:W-:-:S06]  /*22d20*/  FADD.FTZ R5, R170, R5 ;  /* 0x00000005aa057221 */ /* 0x008fcc0000010000 */
[----:B------:R-:W3:Y:S01]  /*22d30*/  MUFU.EX2 R229, R229 ;  /* 0x000000e500e57308 */ /* 0x000ee20000000800 */
[----:B------:R-:W-:Y:S01]  /*22d40*/  FFMA.FTZ R214, R64, R39, -R47 ;  /* 0x0000002740d67223 */ /* 0x000fe2000001082f */
[----:B-----5:R-:W-:-:S06]  /*22d50*/  FADD.FTZ R7, R171, R24 ;  /* 0x00000018ab077221 */ /* 0x020fcc0000010000 */
[----:B------:R-:W5:Y:S01]  /*22d60*/  MUFU.EX2 R218, R218 ;  /* 0x000000da00da7308 */ /* 0x000f620000000800 */
[----:B------:R-:W-:Y:S01]  /*22d70*/  FFMA.FTZ R208, R30, R39, -R40 ;  /* 0x000000271ed07223 */ /* 0x000fe20000010828 */
[----:B0-----:R-:W-:-:S06]  /*22d80*/  FADD.FTZ R5, R230, R5 ;  /* 0x00000005e6057221 */ /* 0x001fcc0000010000 */
[----:B------:R-:W0:Y:S01]  /*22d90*/  MUFU.EX2 R219, R219 ;  /* 0x000000db00db7308 */ /* 0x000e220000000800 */
[----:B------:R-:W-:Y:S01]  /*22da0*/  FFMA.FTZ R213, R62, R39, -R47 ;  /* 0x000000273ed57223 */ /* 0x000fe2000001082f */
[----:B----4-:R-:W-:-:S06]  /*22db0*/  FADD.FTZ R6, R12, R7 ;  /* 0x000000070c067221 */ /* 0x010fcc0000010000 */
[----:B------:R-:W4:Y:S01]  /*22dc0*/  MUFU.EX2 R215, R215 ;  /* 0x000000d700d77308 */ /* 0x000f220000000800 */
[-CC-:B------:R-:W-:Y:S01]  /*22dd0*/  FFMA.FTZ R209, R31, R39.reuse, -R40.reuse ;  /* 0x000000271fd17223 */ /* 0x180fe20000010828 */
[----:B------:R-:W-:Y:S01]  /*22de0*/  FFMA.FTZ R189, R14, R39, -R40 ;  /* 0x000000270ebd7223 */ /* 0x000fe20000010828 */
[----:B-1----:R-:W-:-:S05]  /*22df0*/  FADD.FTZ R14, R228, R5 ;  /* 0x00000005e40e7221 */ /* 0x002fca0000010000 */
        /* <DEDUP_REMOVED lines=13> */
[----:B----4-:R-:W-:Y:S01]  /*22ed0*/  FADD.FTZ R5, R215, R6 ;  /* 0x00000006d7057221 */ /* 0x010fe20000010000 */
[----:B------:R-:W-:-:S06]  /*22ee0*/  FFMA.FTZ R199, R25, R39, -R40 ;  /* 0x0000002719c77223 */ /* 0x000fcc0000010828 */
[----:B------:R-:W4:Y:S01]  /*22ef0*/  MUFU.EX2 R209, R209 ;  /* 0x000000d100d17308 */ /* 0x000f220000000800 */
[----:B-1----:R-:W-:Y:S01]  /*22f00*/  FADD.FTZ R7, R225, R14 ;  /* 0x0000000ee1077221 */ /* 0x002fe20000010000 */
[----:B------:R-:W-:-:S06]  /*22f10*/  FFMA.FTZ R204, R54, R39, -R47 ;  /* 0x0000002736cc7223 */ /* 0x000fcc000001082f */
[----:B------:R-:W1:Y:S01]  /*22f20*/  MUFU.EX2 R211, R211 ;  /* 0x000000d300d37308 */ /* 0x000e620000000800 */
[----:B--2---:R-:W-:-:S07]  /*22f30*/  FADD.FTZ R5, R216, R5 ;  /* 0x00000005d8057221 */ /* 0x004fce0000010000 */
[----:B------:R-:W2:Y:S01]  /*22f40*/  MUFU.EX2 R206, R206 ;  /* 0x000000ce00ce7308 */ /* 0x000ea20000000800 */
[----:B------:R-:W-:Y:S01]  /*22f50*/  FFMA.FTZ R190, R8, R39, -R40 ;  /* 0x0000002708be7223 */ /* 0x000fe20000010828 */
[----:B---3--:R-:W-:-:S06]  /*22f60*/  FADD.FTZ R6, R214, R7 ;  /* 0x00000007d6067221 */ /* 0x008fcc0000010000 */
[----:B------:R-:W3:Y:S01]  /*22f70*/  MUFU.EX2 R212, R212 ;  /* 0x000000d400d47308 */ /* 0x000ee20000000800 */
[----:B------:R-:W-:Y:S01]  /*22f80*/  FFMA.FTZ R202, R52, R39, -R47 ;  /* 0x0000002734ca7223 */ /* 0x000fe2000001082f */
[----:B-----5:R-:W-:-:S06]  /*22f90*/  FADD.FTZ R8, R208, R5 ;  /* 0x00000005d0087221 */ /* 0x020fcc0000010000 */
[----:B------:R-:W5:Y:S01]  /*22fa0*/  MUFU.EX2 R207, R207 ;  /* 0x000000cf00cf7308 */ /* 0x000f620000000800 */
[----:B0-----:R-:W-:Y:S01]  /*22fb0*/  FADD.FTZ R6, R213, R6 ;  /* 0x00000006d5067221 */ /* 0x001fe20000010000 */
[----:B------:R-:W-:-:S06]  /*22fc0*/  FFMA.FTZ R203, R50, R39, -R47 ;  /* 0x0000002732cb7223 */ /* 0x000fcc000001082f */
[----:B------:R-:W0:Y:S01]  /*22fd0*/  MUFU.EX2 R205, R205 ;  /* 0x000000cd00cd7308 */ /* 0x000e220000000800 */
[----:B----4-:R-:W-:Y:S01]  /*22fe0*/  FADD.FTZ R5, R209, R8 ;  /* 0x00000008d1057221 */ /* 0x010fe20000010000 */
[----:B------:R-:W-:-:S06]  /*22ff0*/  FFMA.FTZ R198, R15, R39, -R40 ;  /* 0x000000270fc67223 */ /* 0x000fcc0000010828 */
[----:B------:R-:W4:Y:S01]  /*23000*/  MUFU.EX2 R199, R199 ;  /* 0x000000c700c77308 */ /* 0x000f220000000800 */
[----:B-1----:R-:W-:Y:S01]  /*23010*/  FADD.FTZ R7, R211, R6 ;  /* 0x00000006d3077221 */ /* 0x002fe20000010000 */
[----:B--2---:R-:W-:-:S06]  /*23020*/  FADD.FTZ R6, R206, R5 ;  /* 0x00000005ce067221 */ /* 0x004fcc0000010000 */
[----:B------:R-:W1:Y:S08]  /*23030*/  MUFU.EX2 R204, R204 ;  /* 0x000000cc00cc7308 */ /* 0x000e700000000800 */
[----:B------:R-:W2:Y:S01]  /*23040*/  MUFU.EX2 R200, R200 ;  /* 0x000000c800c87308 */ /* 0x000ea20000000800 */
[----:B---3--:R-:W-:Y:S01]  /*23050*/  FADD.FTZ R8, R212, R7 ;  /* 0x00000007d4087221 */ /* 0x008fe20000010000 */
[----:B-----5:R-:W-:-:S06]  /*23060*/  FADD.FTZ R6, R207, R6 ;  /* 0x00000006cf067221 */ /* 0x020fcc0000010000 */
[----:B------:R-:W3:Y:S01]  /*23070*/  MUFU.EX2 R202, R202 ;  /* 0x000000ca00ca7308 */ /* 0x000ee20000000800 */
[----:B------:R-:W-:-:S07]  /*23080*/  FFMA.FTZ R195, R33, R39, -R47 ;  /* 0x0000002721c37223 */ /* 0x000fce000001082f */
[----:B------:R-:W5:Y:S01]  /*23090*/  MUFU.EX2 R197, R197 ;  /* 0x000000c500c57308 */ /* 0x000f620000000800 */
[----:B0-----:R-:W-:Y:S01]  /*230a0*/  FADD.FTZ R5, R205, R8 ;  /* 0x00000008cd057221 */ /* 0x001fe20000010000 */
[----:B----4-:R-:W-:-:S06]  /*230b0*/  FADD.FTZ R7, R199, R6 ;  /* 0x00000006c7077221 */ /* 0x010fcc0000010000 */
[----:B------:R-:W0:Y:S01]  /*230c0*/  MUFU.EX2 R203, R203 ;  /* 0x000000cb00cb7308 */ /* 0x000e220000000800 */
[----:B------:R-:W-:-:S07]  /*230d0*/  FFMA.FTZ R186, R9, R39, -R40 ;  /* 0x0000002709ba7223 */ /* 0x000fce0000010828 */
[----:B------:R-:W4:Y:S01]  /*230e0*/  MUFU.EX2 R198, R198 ;  /* 0x000000c600c67308 */ /* 0x000f220000000800 */
[----:B-1----:R-:W-:Y:S01]  /*230f0*/  FADD.FTZ R5, R204, R5 ;  /* 0x00000005cc057221 */ /* 0x002fe20000010000 */
[----:B--2---:R-:W-:-:S06]  /*23100*/  FADD.FTZ R6, R200, R7 ;  /* 0x00000007c8067221 */ /* 0x004fcc0000010000 */
[----:B------:R-:W1:Y:S01]  /*23110*/  MUFU.EX2 R196, R196 ;  /* 0x000000c400c47308 */ /* 0x000e620000000800 */
[----:B------:R-:W-:-:S07]  /*23120*/  FFMA.FTZ R187, R42, R39, -R40 ;  /* 0x000000272abb7223 */ /* 0x000fce0000010828 */
        /* <DEDUP_REMOVED lines=23> */
[----:B------:R-:W0:Y:S08]  /*232a0*/  MUFU.EX2 R185, R185 ;  /* 0x000000b900b97308 */ /* 0x000e300000000800 */
[----:B------:R-:W4:Y:S01]  /*232b0*/  MUFU.EX2 R18, R18 ;  /* 0x0000001200127308 */ /* 0x000f220000000800 */
[----:B-1----:R-:W-:Y:S01]  /*232c0*/  FADD.FTZ R8, R194, R9 ;  /* 0x00000009c2087221 */ /* 0x002fe20000010000 */
[----:B--2---:R-:W-:-:S06]  /*232d0*/  FADD.FTZ R6, R187, R6 ;  /* 0x00000006bb067221 */ /* 0x004fcc0000010000 */
[----:B------:R-:W1:Y:S01]  /*232e0*/  MUFU.EX2 R5, R5 ;  /* 0x0000000500057308 */ /* 0x000e620000000800 */
[----:B---3--:R-:W-:Y:S01]  /*232f0*/  FADD.FTZ R8, R21, R8 ;  /* 0x0000000815087221 */ /* 0x008fe20000010000 */
[----:B-----5:R-:W-:-:S06]  /*23300*/  FADD.FTZ R7, R15, R6 ;  /* 0x000000060f077221 */ /* 0x020fcc0000010000 */
[----:B------:R-:W2:Y:S08]  /*23310*/  MUFU.EX2 R20, R20 ;  /* 0x0000001400147308 */ /* 0x000eb00000000800 */
[----:B------:R-:W3:Y:S01]  /*23320*/  MUFU.EX2 R14, R14 ;  /* 0x0000000e000e7308 */ /* 0x000ee20000000800 */
[----:B0-----:R-:W-:Y:S01]  /*23330*/  FADD.FTZ R8, R185, R8 ;  /* 0x00000008b9087221 */ /* 0x001fe20000010000 */
[----:B----4-:R-:W-:-:S03]  /*23340*/  FADD.FTZ R6, R18, R7 ;  /* 0x0000000712067221 */ /* 0x010fc60000010000 */
[----:B------:R-:W-:Y:S01]  /*23350*/  FADD.FTZ R7, R19, R8 ;  /* 0x0000000813077221 */ /* 0x000fe20000010000 */
[----:B-1----:R-:W-:Y:S01]  /*23360*/  FADD.FTZ R9, R5, R6 ;  /* 0x0000000605097221 */ /* 0x002fe20000010000 */
[C---:B------:R-:W-:Y:S01]  /*23370*/  FMUL.FTZ R43, R11.reuse, R43 ;  /* 0x0000002b0b2b7220 */ /* 0x040fe20000410000 */
[----:B------:R-:W-:Y:S02]  /*23380*/  IMAD.U32 R8, RZ, RZ, UR5 ;  /* 0x00000005ff087e24 */ /* 0x000fe4000f8e00ff */
[----:B--2---:R-:W-:Y:S01]  /*23390*/  FADD.FTZ R7, R20, R7 ;  /* 0x0000000714077221 */ /* 0x004fe20000010000 */
[----:B------:R0:W-:Y:S01]  /*233a0*/  ST.E desc[UR42][R16.64+0x444], R56 ;  /* 0x0004443810007985 */ /* 0x0001e2000c10192a */
[----:B---3--:R-:W-:Y:S01]  /*233b0*/  FADD.FTZ R25, R14, R9 ;  /* 0x000000090e197221 */ /* 0x008fe20000010000 */
[----:B------:R-:W-:Y:S02]  /*233c0*/  IMAD.U32 R9, RZ, RZ, UR7 ;  /* 0x00000007ff097e24 */ /* 0x000fe4000f8e00ff */
[----:B------:R1:W-:Y:S04]  /*233d0*/  ST.E desc[UR42][R16.64+0x450], R7 ;  /* 0x0004500710007985 */ /* 0x0003e8000c10192a */
[----:B------:R2:W-:Y:S04]  /*233e0*/  ST.E desc[UR42][R16.64+0x454], R25 ;  /* 0x0004541910007985 */ /* 0x0005e8000c10192a */
[----:B------:R-:W-:Y:S04]  /*233f0*/  ST.E desc[UR42][R16.64+0x230], R43 ;  /* 0x0002302b10007985 */ /* 0x000fe8000c10192a */
[----:B------:R-:W3:Y:S02]  /*23400*/  LD.E R6, desc[UR42][R8.64] ;  /* 0x0000002a08067980 */ /* 0x000ee4000c101900 */
[----:B---3--:R-:W-:-:S05]  /*23410*/  FMUL.FTZ R27, R11, R6 ;  /* 0x000000060b1b7220 */ /* 0x008fca0000410000 */
[----:B------:R3:W-:Y:S04]  /*23420*/  ST.E desc[UR42][R8.64], R27 ;  /* 0x0000001b08007985 */ /* 0x0007e8000c10192a */
[----:B------:R-:W1:Y:S04]  /*23430*/  LD.E R6, desc[UR42][R16.64+0x240] ;  /* 0x0002402a10067980 */ /* 0x000e68000c101900 */
[----:B------:R-:W4:Y:S04]  /*23440*/  LD.E R144, desc[UR42][R16.64+0x424] ;  /* 0x0004242a10907980 */ /* 0x000f28000c101900 */
[----:B------:R-:W2:Y:S04]  /*23450*/  LD.E R24, desc[UR42][R16.64+0x244] ;  /* 0x0002442a10187980 */ /* 0x000ea8000c101900 */
[----:B------:R-:W3:Y:S04]  /*23460*/  LD.E R26, desc[UR42][R16.64+0x250] ;  /* 0x0002502a101a7980 */ /* 0x000ee8000c101900 */
        /* <DEDUP_REMOVED lines=58> */
[----:B------:R-:W-:Y:S01]  /*23810*/  ULOP3.LUT UR5, UR4, 0x8, URZ, 0xfc, !UPT ;  /* 0x0000000804057892 */ /* 0x000fe2000f8efc3f */
[C---:B-1----:R-:W-:Y:S01]  /*23820*/  FMUL.FTZ R7, R11.reuse, R6 ;  /* 0x000000060b077220 */ /* 0x042fe20000410000 */
[----:B----4-:R-:W-:-:S04]  /*23830*/  FMUL.FTZ R37, R11, R144 ;  /* 0x000000900b257220 */ /* 0x010fc80000410000 */
[----:B------:R0:W-:Y:S01]  /*23840*/  ST.E desc[UR42][R16.64+0x240], R7 ;  /* 0x0002400710007985 */ /* 0x0001e2000c10192a */
[C---:B--2---:R-:W-:Y:S01]  /*23850*/  FMUL.FTZ R25, R11.reuse, R24 ;  /* 0x000000180b197220 */ /* 0x044fe20000410000 */
[C---:B---3--:R-:W-:Y:S01]  /*23860*/  FMUL.FTZ R27, R11.reuse, R26 ;  /* 0x0000001a0b1b7220 */ /* 0x048fe20000410000 */
[C---:B-----5:R-:W-:Y:S01]  /*23870*/  FMUL.FTZ R29, R11.reuse, R28 ;  /* 0x0000001c0b1d7220 */ /* 0x060fe20000410000 */
[C---:B------:R-:W-:Y:S01]  /*23880*/  FMUL.FTZ R31, R11.reuse, R30 ;  /* 0x0000001e0b1f7220 */ /* 0x040fe20000410000 */
[----:B------:R-:W-:Y:S01]  /*23890*/  ST.E desc[UR42][R16.64+0x424], R37 ;  /* 0x0004242510007985 */ /* 0x000fe2000c10192a */
[----:B0-----:R-:W-:-:S03]  /*238a0*/  FMUL.FTZ R7, R11, R36 ;  /* 0x000000240b077220 */ /* 0x001fc60000410000 */
        /* <DEDUP_REMOVED lines=9> */
[C---:B------:R-:W-:Y:S01]  /*23940*/  FMUL.FTZ R39, R11.reuse, R42 ;  /* 0x0000002a0b277220 */ /* 0x040fe20000410000 */
[C---:B-1----:R-:W-:Y:S01]  /*23950*/  FMUL.FTZ R27, R11.reuse, R44 ;  /* 0x0000002c0b1b7220 */ /* 0x042fe20000410000 */
[C---:B--2---:R-:W-:Y:S01]  /*23960*/  FMUL.FTZ R29, R11.reuse, R46 ;  /* 0x0000002e0b1d7220 */ /* 0x044fe20000410000 */
[C---:B---3--:R-:W-:Y:S01]  /*23970*/  FMUL.FTZ R31, R11.reuse, R48 ;  /* 0x000000300b1f7220 */ /* 0x048fe20000410000 */
[----:B------:R1:W-:Y:S01]  /*23980*/  ST.E desc[UR42][R16.64+0x264], R33 ;  /* 0x0002642110007985 */ /* 0x0003e2000c10192a */
[----:B0-----:R-:W-:-:S03]  /*23990*/  FMUL.FTZ R7, R11, R54 ;  /* 0x000000360b077220 */ /* 0x001fc60000410000 */
[----:B------:R0:W-:Y:S04]  /*239a0*/  ST.E desc[UR42][R16.64+0x270], R35 ;  /* 0x0002702310007985 */ /* 0x0001e8000c10192a */
[----:B------:R2:W-:Y:S04]  /*239b0*/  ST.E desc[UR42][R16.64+0x280], R25 ;  /* 0x0002801910007985 */ /* 0x0005e8000c10192a */
[----:B------:R3:W-:Y:S01]  /*239c0*/  ST.E desc[UR42][R16.64+0x284], R37 ;  /* 0x0002842510007985 */ /* 0x0007e2000c10192a */
[----:B-1----:R-:W-:-:S03]  /*239d0*/  FMUL.FTZ R33, R11, R50 ;  /* 0x000000320b217220 */ /* 0x002fc60000410000 */
[----:B------:R1:W-:Y:S01]  /*239e0*/  ST.E desc[UR42][R16.64+0x290], R39 ;  /* 0x0002902710007985 */ /* 0x0003e2000c10192a */
[----:B0-----:R-:W-:-:S03]  /*239f0*/  FMUL.FTZ R35, R11, R52 ;  /* 0x000000340b237220 */ /* 0x001fc60000410000 */
[----:B------:R0:W-:Y:S01]  /*23a00*/  ST.E desc[UR42][R16.64+0x294], R27 ;  /* 0x0002941b10007985 */ /* 0x0001e2000c10192a */
[----:B--2---:R-:W-:-:S03]  /*23a10*/  FMUL.FTZ R25, R11, R56 ;  /* 0x000000380b197220 */ /* 0x004fc60000410000 */
[----:B------:R2:W-:Y:S01]  /*23a20*/  ST.E desc[UR42][R16.64+0x2a0], R29 ;  /* 0x0002a01d10007985 */ /* 0x0005e2000c10192a */
[----:B---3--:R-:W-:-:S03]  /*23a30*/  FMUL.FTZ R37, R11, R60 ;  /* 0x0000003c0b257220 */ /* 0x008fc60000410000 */
[----:B------:R3:W-:Y:S01]  /*23a40*/  ST.E desc[UR42][R16.64+0x2a4], R31 ;  /* 0x0002a41f10007985 */ /* 0x0007e2000c10192a */
[C---:B-1----:R-:W-:Y:S01]  /*23a50*/  FMUL.FTZ R39, R11.reuse, R62 ;  /* 0x0000003e0b277220 */ /* 0x042fe20000410000 */
[C---:B0-----:R-:W-:Y:S02]  /*23a60*/  FMUL.FTZ R27, R11.reuse, R58 ;  /* 0x0000003a0b1b7220 */ /* 0x041fe40000410000 */
[----:B------:R0:W-:Y:S01]  /*23a70*/  ST.E desc[UR42][R16.64+0x2c0], R7 ;  /* 0x0002c00710007985 */ /* 0x0001e2000c10192a */
[C---:B--2---:R-:W-:Y:S01]  /*23a80*/  FMUL.FTZ R29, R11.reuse, R64 ;  /* 0x000000400b1d7220 */ /* 0x044fe20000410000 */
[C---:B---3--:R-:W-:Y:S02]  /*23a90*/  FMUL.FTZ R31, R11.reuse, R66 ;  /* 0x000000420b1f7220 */ /* 0x048fe40000410000 */
[----:B------:R1:W-:Y:S01]  /*23aa0*/  ST.E desc[UR42][R16.64+0x2b0], R33 ;  /* 0x0002b02110007985 */ /* 0x0003e2000c10192a */
[----:B0-----:R-:W-:-:S03]  /*23ab0*/  FMUL.FTZ R7, R11, R68 ;  /* 0x000000440b077220 */ /* 0x001fc60000410000 */
[----:B------:R0:W-:Y:S04]  /*23ac0*/  ST.E desc[UR42][R16.64+0x2b4], R35 ;  /* 0x0002b42310007985 */ /* 0x0001e8000c10192a */
[----:B------:R2:W-:Y:S01]  /*23ad0*/  ST.E desc[UR42][R16.64+0x2c4], R25 ;  /* 0x0002c41910007985 */ /* 0x0005e2000c10192a */
[----:B-1----:R-:W-:-:S03]  /*23ae0*/  FMUL.FTZ R33, R11, R70 ;  /* 0x000000460b217220 */ /* 0x002fc60000410000 */
[----:B------:R1:W-:Y:S04]  /*23af0*/  ST.E desc[UR42][R16.64+0x2d0], R27 ;  /* 0x0002d01b10007985 */ /* 0x0003e8000c10192a */
[----:B------:R3:W-:Y:S01]  /*23b00*/  ST.E desc[UR42][R16.64+0x2d4], R37 ;  /* 0x0002d42510007985 */ /* 0x0007e2000c10192a */
[----:B0-----:R-:W-:-:S03]  /*23b10*/  FMUL.FTZ R35, R11, R72 ;  /* 0x000000480b237220 */ /* 0x001fc60000410000 */
[----:B------:R0:W-:Y:S01]  /*23b20*/  ST.E desc[UR42][R16.64+0x2e0], R39 ;  /* 0x0002e02710007985 */ /* 0x0001e2000c10192a */
[----:B--2---:R-:W-:-:S03]  /*23b30*/  FMUL.FTZ R25, R11, R74 ;  /* 0x0000004a0b197220 */ /* 0x004fc60000410000 */
[----:B------:R2:W-:Y:S01]  /*23b40*/  ST.E desc[UR42][R16.64+0x2e4], R29 ;  /* 0x0002e41d10007985 */ /* 0x0005e2000c10192a */
[----:B-1----:R-:W-:-:S03]  /*23b50*/  FMUL.FTZ R27, R11, R76 ;  /* 0x0000004c0b1b7220 */ /* 0x002fc60000410000 */
[----:B------:R1:W-:Y:S01]  /*23b60*/  ST.E desc[UR42][R16.64+0x2f0], R31 ;  /* 0x0002f01f10007985 */ /* 0x0003e2000c10192a */
[C---:B---3--:R-:W-:Y:S01]  /*23b70*/  FMUL.FTZ R37, R11.reuse, R80 ;  /* 0x000000500b257220 */ /* 0x048fe20000410000 */
[C---:B0-----:R-:W-:Y:S02]  /*23b80*/  FMUL.FTZ R39, R11.reuse, R82 ;  /* 0x000000520b277220 */ /* 0x041fe40000410000 */
[----:B------:R0:W-:Y:S01]  /*23b90*/  ST.E desc[UR42][R16.64+0x2f4], R7 ;  /* 0x0002f40710007985 */ /* 0x0001e2000c10192a */
[C---:B--2---:R-:W-:Y:S01]  /*23ba0*/  FMUL.FTZ R29, R11.reuse, R78 ;  /* 0x0000004e0b1d7220 */ /* 0x044fe20000410000 */
[C---:B-1----:R-:W-:Y:S02]  /*23bb0*/  FMUL.FTZ R31, R11.reuse, R84 ;  /* 0x000000540b1f7220 */ /* 0x042fe40000410000 */
        /* <DEDUP_REMOVED lines=38> */
[----:B------:R0:W-:Y:S01]  /*23e20*/  ST.E desc[UR42][R16.64+0x394], R27 ;  /* 0x0003941b10007985 */ /* 0x0001e2000c10192a */
[----:B------:R-:W-:-:S03]  /*23e30*/  IMAD.U32 R6, RZ, RZ, UR5 ;  /* 0x00000005ff067e24 */ /* 0x000fc6000f8e00ff */
[----:B------:R2:W-:Y:S01]  /*23e40*/  ST.E desc[UR42][R16.64+0x3a0], R33 ;  /* 0x0003a02110007985 */ /* 0x0005e2000c10192a */
[----:B-1----:R-:W-:-:S03]  /*23e50*/  FMUL.FTZ R25, R11, R124 ;  /* 0x0000007c0b197220 */ /* 0x002fc60000410000 */
[----:B------:R1:W-:Y:S01]  /*23e60*/  ST.E desc[UR42][R16.64+0x3a4], R35 ;  /* 0x0003a42310007985 */ /* 0x0003e2000c10192a */
[----:B------:R-:W-:-:S03]  /*23e70*/  FMUL.FTZ R43, R11, R140 ;  /* 0x0000008c0b2b7220 */ /* 0x000fc60000410000 */
        /* <DEDUP_REMOVED lines=11> */
[C---:B-1----:R-:W-:Y:S01]  /*23f30*/  FMUL.FTZ R39, R11.reuse, R138 ;  /* 0x0000008a0b277220 */ /* 0x042fe20000410000 */
[----:B------:R-:W-:Y:S01]  /*23f40*/  FMUL.FTZ R11, R11, R142 ;  /* 0x0000008e0b0b7220 */ /* 0x000fe20000410000 */
[----:B0-----:R-:W-:Y:S01]  /*23f50*/  IMAD.U32 R7, RZ, RZ, UR7 ;  /* 0x00000007ff077e24 */ /* 0x001fe2000f8e00ff */
        /* <DEDUP_REMOVED lines=9> */
[----:B------:R3:W-:Y:S04]  /*23ff0*/  ST.E desc[UR42][R16.64+0x420], R11 ;  /* 0x0004200b10007985 */ /* 0x0007e8000c10192a */
[----:B0-----:R-:W1:Y:S01]  /*24000*/  LD.E R25, desc[UR42][R6.64] ;  /* 0x0000002a06197980 */ /* 0x001e62000c101900 */
[----:B------:R-:W-:-:S06]  /*24010*/  ULOP3.LUT UR6, UR4, 0xc, URZ, 0xfc, !UPT ;  /* 0x0000000c04067892 */ /* 0x000fcc000f8efc3f */
[----:B------:R-:W-:Y:S02]  /*24020*/  IMAD.U32 R24, RZ, RZ, UR6 ;  /* 0x00000006ff187e24 */ /* 0x000fe4000f8e00ff */
[----:B-1----:R-:W-:Y:S01]  /*24030*/  FMUL.FTZ R29, R10, R25 ;  /* 0x000000190a1d7220 */ /* 0x002fe20000410000 */
[----:B------:R-:W-:-:S04]  /*24040*/  IMAD.U32 R25, RZ, RZ, UR7 ;  /* 0x00000007ff197e24 */ /* 0x000fc8000f8e00ff */
[----:B------:R0:W-:Y:S04]  /*24050*/  ST.E desc[UR42][R6.64], R29 ;  /* 0x0000001d06007985 */ /* 0x0001e8000c10192a */
[----:B------:R-:W2:Y:S01]  /*24060*/  LD.E R25, desc[UR42][R24.64] ;  /* 0x0000002a18197980 */ /* 0x000ea2000c101900 */
[----:B------:R-:W-:Y:S02]  /*24070*/  IMAD.U32 R26, RZ, RZ, UR6 ;  /* 0x00000006ff1a7e24 */ /* 0x000fe4000f8e00ff */
[----:B------:R-:W-:Y:S02]  /*24080*/  IMAD.U32 R27, RZ, RZ, UR7 ;  /* 0x00000007ff1b7e24 */ /* 0x000fe4000f8e00ff */
[----:B--2---:R-:W-:-:S05]  /*24090*/  FMUL.FTZ R31, R10, R25 ;  /* 0x000000190a1f7220 */ /* 0x004fca0000410000 */
[----:B------:R1:W-:Y:S04]  /*240a0*/  ST.E desc[UR42][R26.64], R31 ;  /* 0x0000001f1a007985 */ /* 0x0003e8000c10192a */
[----:B------:R-:W2:Y:S04]  /*240b0*/  LD.E R147, desc[UR42][R16.64+0x42c] ;  /* 0x00042c2a10937980 */ /* 0x000ea8000c101900 */
[----:B---3--:R-:W3:Y:S04]  /*240c0*/  LD.E R11, desc[UR42][R16.64+0x248] ;  /* 0x0002482a100b7980 */ /* 0x008ee8000c101900 */
[----:B------:R-:W4:Y:S04]  /*240d0*/  LD.E R33, desc[UR42][R16.64+0x24c] ;  /* 0x00024c2a10217980 */ /* 0x000f28000c101900 */
[----:B------:R-:W5:Y:S04]  /*240e0*/  LD.E R35, desc[UR42][R16.64+0x258] ;  /* 0x0002582a10237980 */ /* 0x000f68000c101900 */
[----:B------:R-:W5:Y:S04]  /*240f0*/  LD.E R37, desc[UR42][R16.64+0x25c] ;  /* 0x00025c2a10257980 */ /* 0x000f68000c101900 */
[----:B------:R-:W5:Y:S04]  /*24100*/  LD.E R39, desc[UR42][R16.64+0x268] ;  /* 0x0002682a10277980 */ /* 0x000f68000c101900 */
        /* <DEDUP_REMOVED lines=182> */
[----:B------:R-:W3:Y:S04]  /*24c70*/  LD.E R25, desc[UR42][R2.64] ;  /* 0x0000002a02197980 */ /* 0x000ee8000c101900 */
[----:B------:R-:W3:Y:S04]  /*24c80*/  LD.E.64 R10, desc[UR42][R16.64+0xa8] ;  /* 0x0000a82a100a7980 */ /* 0x000ee8000c101b00 */
[----:B--2---:R0:W-:Y:S04]  /*24c90*/  ST.E desc[UR42][R16.64+0x230], R31 ;  /* 0x0002301f10007985 */ /* 0x0041e8000c10192a */
[----:B------:R-:W2:Y:S01]  /*24ca0*/  LD.E R33, desc[UR42][R8.64] ;  /* 0x0000002a08217980 */ /* 0x000ea2000c101900 */
[----:B------:R-:W-:-:S03]  /*24cb0*/  IMAD.U32 R27, RZ, RZ, UR7 ;  /* 0x00000007ff1b7e24 */ /* 0x000fc6000f8e00ff */
[----:B--2---:R2:W-:Y:S04]  /*24cc0*/  ST.E desc[UR42][R8.64], R33 ;  /* 0x0000002108007985 */ /* 0x0045e8000c10192a */
[----:B------:R-:W4:Y:S01]  /*24cd0*/  LD.E R35, desc[UR42][R6.64] ;  /* 0x0000002a06237980 */ /* 0x000f22000c101900 */
[----:B------:R-:W-:Y:S02]  /*24ce0*/  IMAD.U32 R28, RZ, RZ, UR6 ;  /* 0x00000006ff1c7e24 */ /* 0x000fe4000f8e00ff */
[----:B------:R-:W-:Y:S01]  /*24cf0*/  IMAD.U32 R29, RZ, RZ, UR7 ;  /* 0x00000007ff1d7e24 */ /* 0x000fe2000f8e00ff */
[----:B----4-:R4:W-:Y:S04]  /*24d00*/  ST.E desc[UR42][R6.64], R35 ;  /* 0x0000002306007985 */ /* 0x0109e8000c10192a */
[----:B------:R-:W5:Y:S04]  /*24d10*/  LD.E R27, desc[UR42][R26.64] ;  /* 0x0000002a1a1b7980 */ /* 0x000f68000c101900 */
[----:B-----5:R5:W-:Y:S04]  /*24d20*/  ST.E desc[UR42][R28.64], R27 ;  /* 0x0000001b1c007985 */ /* 0x020be8000c10192a */
[----:B------:R-:W3:Y:S04]  /*24d30*/  LD.E R37, desc[UR42][R16.64+0x240] ;  /* 0x0002402a10257980 */ /* 0x000ee8000c101900 */
[----:B0-----:R-:W3:Y:S04]  /*24d40*/  LD.E R31, desc[UR42][R16.64+0x244] ;  /* 0x0002442a101f7980 */ /* 0x001ee8000c101900 */
[----:B------:R-:W3:Y:S04]  /*24d50*/  LD.E R39, desc[UR42][R16.64+0x248] ;  /* 0x0002482a10277980 */ /* 0x000ee8000c101900 */
[----:B------:R-:W3:Y:S04]  /*24d60*/  LD.E R43, desc[UR42][R16.64+0x24c] ;  /* 0x00024c2a102b7980 */ /* 0x000ee8000c101900 */
[----:B--2---:R-:W2:Y:S04]  /*24d70*/  LD.E R33, desc[UR42][R16.64+0x250] ;  /* 0x0002502a10217980 */ /* 0x004ea8000c101900 */
[----:B------:R-:W2:Y:S04]  /*24d80*/  LD.E R45, desc[UR42][R16.64+0x254] ;  /* 0x0002542a102d7980 */ /* 0x000ea8000c101900 */
[----:B------:R-:W2:Y:S04]  /*24d90*/  LD.E R47, desc[UR42][R16.64+0x258] ;  /* 0x0002582a102f7980 */ /* 0x000ea8000c101900 */
[----:B----4-:R-:W4:Y:S04]  /*24da0*/  LD.E R35, desc[UR42][R16.64+0x25c] ;  /* 0x00025c2a10237980 */ /* 0x010f28000c101900 */
[----:B------:R-:W4:Y:S04]  /*24db0*/  LD.E R49, desc[UR42][R16.64+0x260] ;  /* 0x0002602a10317980 */ /* 0x000f28000c101900 */
[----:B------:R-:W4:Y:S04]  /*24dc0*/  LD.E R51, desc[UR42][R16.64+0x264] ;  /* 0x0002642a10337980 */ /* 0x000f28000c101900 */
        /* <DEDUP_REMOVED lines=114> */
[----:B---3--:R-:W-:Y:S04]  /*254f0*/  ST.E desc[UR42][R16.64+0x240], R37 ;  /* 0x0002402510007985 */ /* 0x008fe8000c10192a */
[----:B------:R-:W-:Y:S04]  /*25500*/  ST.E desc[UR42][R16.64+0x244], R31 ;  /* 0x0002441f10007985 */ /* 0x000fe8000c10192a */
[----:B------:R-:W-:Y:S04]  /*25510*/  ST.E desc[UR42][R16.64+0x248], R39 ;  /* 0x0002482710007985 */ /* 0x000fe8000c10192a */
[----:B------:R-:W-:Y:S04]  /*25520*/  ST.E desc[UR42][R16.64+0x24c], R43 ;  /* 0x00024c2b10007985 */ /* 0x000fe8000c10192a */
[----:B--2---:R-:W-:Y:S04]  /*25530*/  ST.E desc[UR42][R16.64+0x250], R33 ;  /* 0x0002502110007985 */ /* 0x004fe8000c10192a */
[----:B------:R-:W-:Y:S04]  /*25540*/  ST.E desc[UR42][R16.64+0x254], R45 ;  /* 0x0002542d10007985 */ /* 0x000fe8000c10192a */
[----:B------:R-:W-:Y:S04]  /*25550*/  ST.E desc[UR42][R16.64+0x258], R47 ;  /* 0x0002582f10007985 */ /* 0x000fe8000c10192a */
[----:B----4-:R-:W-:Y:S04]  /*25560*/  ST.E desc[UR42][R16.64+0x25c], R35 ;  /* 0x00025c2310007985 */ /* 0x010fe8000c10192a */
[----:B------:R-:W-:Y:S04]  /*25570*/  ST.E desc[UR42][R16.64+0x260], R49 ;  /* 0x0002603110007985 */ /* 0x000fe8000c10192a */
        /* <DEDUP_REMOVED lines=116> */
[----:B------:R-:W-:-:S02]  /*25cc0*/  IMAD.U32 R27, RZ, RZ, UR7 ;  /* 0x00000007ff1b7e24 */ /* 0x000fc4000f8e00ff */
[----:B--2---:R-:W-:Y:S01]  /*25cd0*/  IMAD.U32 R26, RZ, RZ, UR6 ;  /* 0x00000006ff1a7e24 */ /* 0x004fe2000f8e00ff */
[----:B------:R-:W-:Y:S01]  /*25ce0*/  F2FP.BF16.F32.PACK_AB R168, R41, R168 ;  /* 0x000000a829a8723e */ /* 0x000fe200000010ff */
[----:B------:R-:W-:Y:S01]  /*25cf0*/  IMAD R10, R25, 0xc00, R10 ;  /* 0x00000c00190a7824 */ /* 0x000fe200078e020a */
[----:B---3--:R-:W2:Y:S04]  /*25d00*/  LD.E R28, desc[UR42][R16.64+0x240] ;  /* 0x0002402a101c7980 */ /* 0x008ea8000c101900 */
[----:B------:R-:W2:Y:S04]  /*25d10*/  LD.E R27, desc[UR42][R26.64] ;  /* 0x0000002a1a1b7980 */ /* 0x000ea8000c101900 */
[----:B------:R-:W2:Y:S04]  /*25d20*/  LD.E R29, desc[UR42][R16.64+0x244] ;  /* 0x0002442a101d7980 */ /* 0x000ea8000c101900 */
[----:B----4-:R-:W2:Y:S04]  /*25d30*/  LD.E R30, desc[UR42][R16.64+0x248] ;  /* 0x0002482a101e7980 */ /* 0x010ea8000c101900 */
[----:B------:R-:W2:Y:S04]  /*25d40*/  LD.E R31, desc[UR42][R16.64+0x24c] ;  /* 0x00024c2a101f7980 */ /* 0x000ea8000c101900 */
[----:B-----5:R-:W2:Y:S04]  /*25d50*/  LD.E R32, desc[UR42][R16.64+0x250] ;  /* 0x0002502a10207980 */ /* 0x020ea8000c101900 */
[----:B------:R-:W2:Y:S04]  /*25d60*/  LD.E R33, desc[UR42][R16.64+0x254] ;  /* 0x0002542a10217980 */ /* 0x000ea8000c101900 */
[----:B-1----:R-:W2:Y:S04]  /*25d70*/  LD.E R34, desc[UR42][R16.64+0x258] ;  /* 0x0002582a10227980 */ /* 0x002ea8000c101900 */
        /* <DEDUP_REMOVED lines=124> */
[----:B------:R-:W-:Y:S02]  /*26540*/  F2FP.BF16.F32.PACK_AB R169, R13, R169 ;  /* 0x000000a90da9723e */ /* 0x000fe400000010ff */
[----:B------:R-:W-:Y:S01]  /*26550*/  F2FP.BF16.F32.PACK_AB R171, R12, R171 ;  /* 0x000000ab0cab723e */ /* 0x000fe200000010ff */
[----:B------:R-:W-:Y:S01]  /*26560*/  VOTEU.ANY UP0, P1 ;  /* 0x00000000003f7886 */ /* 0x000fe20000800100 */
[----:B------:R-:W-:Y:S02]  /*26570*/  VIADD R12, R10, 0x80 ;  /* 0x000000800a0c7836 */ /* 0x000fe40000000000 */
[----:B------:R-:W-:Y:S01]  /*26580*/  IMAD.MOV.U32 R13, RZ, RZ, R11 ;  /* 0x000000ffff0d7224 */ /* 0x000fe200078e000b */
[----:B--2---:R-:W-:-:S06]  /*26590*/  WARPGROUP.ARRIVE ;  /* 0x00000000000079c5 */ /* 0x004fcc0000000000 */
[----:B------:R-:W-:Y:S01]  /*265a0*/  HGMMA.64x256x16.F32.BF16 R24, R168, gdesc[UR8].tnspB, R24, UP0, gsb0 ;  /* 0x43e00008a8187df0 */ /* 0x000fe2000b801818 */
[----:B------:R-:W-:Y:S01]  /*265b0*/  R2UR UR10, R12 ;  /* 0x000000000c0a72ca */ /* 0x000fe200000e0000 */
[----:B------:R-:W-:Y:S01]  /*265c0*/  IMAD.U32 R12, RZ, RZ, UR6 ;  /* 0x00000006ff0c7e24 */ /* 0x000fe2000f8e00ff */
[----:B------:R-:W-:Y:S01]  /*265d0*/  R2UR UR11, R13 ;  /* 0x000000000d0b72ca */ /* 0x000fe200000e0000 */
[----:B------:R-:W-:Y:S01]  /*265e0*/  IMAD.U32 R13, RZ, RZ, UR7 ;  /* 0x00000007ff0d7e24 */ /* 0x000fe2000f8e00ff */
        /* <DEDUP_REMOVED lines=135> */
[----:B------:R-:W-:Y:S02]  /*26e60*/  VIADD R12, R10, 0x100 ;  /* 0x000001000a0c7836 */ /* 0x000fe40000000000 */
[----:B------:R-:W-:Y:S01]  /*26e70*/  IMAD.MOV.U32 R13, RZ, RZ, R11 ;  /* 0x000000ffff0d7224 */ /* 0x000fe200078e000b */
[----:B------:R-:W-:Y:S02]  /*26e80*/  STL [R1+0x88], R4 ;  /* 0x0000880401007387 */ /* 0x000fe40000100800 */
[----:B------:R-:W-:Y:S01]  /*26e90*/  R2UR UR10, R12 ;  /* 0x000000000c0a72ca */ /* 0x000fe200000e0000 */
[----:B------:R-:W-:Y:S01]  /*26ea0*/  IMAD.U32 R12, RZ, RZ, UR6 ;  /* 0x00000006ff0c7e24 */ /* 0x000fe2000f8e00ff */
[----:B------:R-:W-:Y:S01]  /*26eb0*/  R2UR UR11, R13 ;  /* 0x000000000d0b72ca */ /* 0x000fe200000e0000 */
[----:B------:R-:W-:Y:S01]  /*26ec0*/  IMAD.U32 R13, RZ, RZ, UR7 ;  /* 0x00000007ff0d7e24 */ /* 0x000fe2000f8e00ff */
[----:B------:R-:W-:-:S02]  /*26ed0*/  WARPGROUP.DEPBAR.LE gsb0, 0x0 ;  /* 0x00008000000079c5 */ /* 0x000fc40000010000 */
[----:B------:R-:W-:Y:S01]  /*26ee0*/  ST.E desc[UR42][R16.64+0x230], R24 ;  /* 0x0002301810007985 */ /* 0x000fe2000c10192a */
[----:B------:R-:W-:Y:S02]  /*26ef0*/  F2FP.BF16.F32.PACK_AB R168, R213, R214 ;  /* 0x000000d6d5a8723e */ /* 0x000fe400000010ff */
        /* <DEDUP_REMOVED lines=280> */
[----:B------:R-:W-:Y:S02]  /*28080*/  IMAD.U32 R13, RZ, RZ, UR7 ;  /* 0x00000007ff0d7e24 */ /* 0x000fe4000f8e00ff */
[----:B------:R-:W-:Y:S01]  /*28090*/  VIADD R10, R10, 0x280 ;  /* 0x000002800a0a7836 */ /* 0x000fe20000000000 */
        /* <DEDUP_REMOVED lines=136> */
[----:B------:R-:W-:Y:S01]  /*28920*/  IMAD.U32 R10, RZ, RZ, UR6 ;  /* 0x00000006ff0a7e24 */ /* 0x000fe2000f8e00ff */
[----:B------:R-:W-:Y:S01]  /*28930*/  R2UR UR11, R11 ;  /* 0x000000000b0b72ca */ /* 0x000fe200000e0000 */
[----:B------:R-:W-:Y:S01]  /*28940*/  IMAD.U32 R11, RZ, RZ, UR7 ;  /* 0x00000007ff0b7e24 */ /* 0x000fe2000f8e00ff */
[----:B------:R-:W-:Y:S01]  /*28950*/  STL [R1+0x88], R4 ;  /* 0x0000880401007387 */ /* 0x000fe20000100800 */
[----:B------:R-:W-:-:S03]  /*28960*/  WARPGROUP.DEPBAR.LE gsb0, 0x0 ;  /* 0x00008000000079c5 */ /* 0x000fc60000010000 */
        /* <DEDUP_REMOVED lines=134> */
[----:B------:R-:W-:Y:S01]  /*291d0*/  IMAD.U32 R10, RZ, RZ, UR6 ;  /* 0x00000006ff0a7e24 */ /* 0x000fe2000f8e00ff */
[----:B------:R-:W-:Y:S01]  /*291e0*/  STL [R1+0x88], R4 ;  /* 0x0000880401007387 */ /* 0x000fe20000100800 */
[----:B------:R-:W-:Y:S01]  /*291f0*/  IMAD.U32 R11, RZ, RZ, UR7 ;  /* 0x00000007ff0b7e24 */ /* 0x000fe2000f8e00ff */
[----:B------:R-:W-:Y:S02]  /*29200*/  WARPGROUP.DEPBAR.LE gsb0, 0x0 ;  /* 0x00008000000079c5 */ /* 0x000fe40000010000 */
        /* <DEDUP_REMOVED lines=129> */
[----:B------:R-:W2:Y:S04]  /*29a20*/  LD.E R5, desc[UR42][R16.64+0x230] ;  /* 0x0002302a10057980 */ /* 0x000ea8000c101900 */
[----:B--2---:R1:W-:Y:S04]  /*29a30*/  ST.E desc[UR42][R16.64+0x230], R5 ;  /* 0x0002300510007985 */ /* 0x0043e8000c10192a */
[----:B0-----:R-:W2:Y:S01]  /*29a40*/  LD.E R11, desc[UR42][R8.64] ;  /* 0x0000002a080b7980 */ /* 0x001ea2000c101900 */
[----:B------:R-:W-:-:S02]  /*29a50*/  IMAD.U32 R14, RZ, RZ, UR6 ;  /* 0x00000006ff0e7e24 */ /* 0x000fc4000f8e00ff */
[----:B------:R-:W-:Y:S01]  /*29a60*/  IMAD.U32 R15, RZ, RZ, UR7 ;  /* 0x00000007ff0f7e24 */ /* 0x000fe2000f8e00ff */
[----:B--2---:R0:W-:Y:S04]  /*29a70*/  ST.E desc[UR42][R8.64], R11 ;  /* 0x0000000b08007985 */ /* 0x0041e8000c10192a */
[----:B------:R-:W2:Y:S01]  /*29a80*/  LD.E R13, desc[UR42][R6.64] ;  /* 0x0000002a060d7980 */ /* 0x000ea2000c101900 */
[----:B------:R-:W-:Y:S02]  /*29a90*/  IMAD.U32 R18, RZ, RZ, UR6 ;  /* 0x00000006ff127e24 */ /* 0x000fe4000f8e00ff */
[----:B------:R-:W-:Y:S01]  /*29aa0*/  IMAD.U32 R19, RZ, RZ, UR7 ;  /* 0x00000007ff137e24 */ /* 0x000fe2000f8e00ff */
[----:B--2---:R2:W-:Y:S04]  /*29ab0*/  ST.E desc[UR42][R6.64], R13 ;  /* 0x0000000d06007985 */ /* 0x0045e8000c10192a */
[----:B------:R-:W3:Y:S04]  /*29ac0*/  LD.E R10, desc[UR42][R14.64] ;  /* 0x0000002a0e0a7980 */ /* 0x000ee8000c101900 */
[----:B---3--:R3:W-:Y:S04]  /*29ad0*/  ST.E desc[UR42][R18.64], R10 ;  /* 0x0000000a12007985 */ /* 0x0087e8000c10192a */
[----:B------:R-:W4:Y:S04]  /*29ae0*/  LD.E R21, desc[UR42][R16.64+0x240] ;  /* 0x0002402a10157980 */ /* 0x000f28000c101900 */
[----:B------:R-:W5:Y:S04]  /*29af0*/  LD.E R25, desc[UR42][R16.64+0x244] ;  /* 0x0002442a10197980 */ /* 0x000f68000c101900 */
[----:B-1----:R-:W5:Y:S04]  /*29b00*/  LD.E R5, desc[UR42][R16.64+0x248] ;  /* 0x0002482a10057980 */ /* 0x002f68000c101900 */
[----:B------:R-:W5:Y:S04]  /*29b10*/  LD.E R27, desc[UR42][R16.64+0x24c] ;  /* 0x00024c2a101b7980 */ /* 0x000f68000c101900 */
[----:B0-----:R-:W5:Y:S04]  /*29b20*/  LD.E R9, desc[UR42][R16.64+0x250] ;  /* 0x0002502a10097980 */ /* 0x001f68000c101900 */
[----:B------:R-:W5:Y:S04]  /*29b30*/  LD.E R11, desc[UR42][R16.64+0x254] ;  /* 0x0002542a100b7980 */ /* 0x000f68000c101900 */
[----:B------:R-:W5:Y:S04]  /*29b40*/  LD.E R29, desc[UR42][R16.64+0x258] ;  /* 0x0002582a101d7980 */ /* 0x000f68000c101900 */
[----:B--2---:R-:W2:Y:S04]  /*29b50*/  LD.E R7, desc[UR42][R16.64+0x25c] ;  /* 0x00025c2a10077980 */ /* 0x004ea8000c101900 */
[----:B------:R-:W2:Y:S04]  /*29b60*/  LD.E R13, desc[UR42][R16.64+0x260] ;  /* 0x0002602a100d7980 */ /* 0x000ea8000c101900 */
        /* <DEDUP_REMOVED lines=116> */
[----:B-----5:R0:W-:Y:S04]  /*2a2b0*/  ST.E desc[UR42][R16.64+0x244], R25 ;  /* 0x0002441910007985 */ /* 0x0201e8000c10192a */
[----:B------:R0:W-:Y:S04]  /*2a2c0*/  ST.E desc[UR42][R16.64+0x248], R5 ;  /* 0x0002480510007985 */ /* 0x0001e8000c10192a */
[----:B------:R0:W-:Y:S04]  /*2a2d0*/  ST.E desc[UR42][R16.64+0x24c], R27 ;  /* 0x00024c1b10007985 */ /* 0x0001e8000c10192a */
[----:B------:R0:W-:Y:S04]  /*2a2e0*/  ST.E desc[UR42][R16.64+0x250], R9 ;  /* 0x0002500910007985 */ /* 0x0001e8000c10192a */
[----:B------:R0:W-:Y:S04]  /*2a2f0*/  ST.E desc[UR42][R16.64+0x254], R11 ;  /* 0x0002540b10007985 */ /* 0x0001e8000c10192a */
[----:B------:R0:W-:Y:S04]  /*2a300*/  ST.E desc[UR42][R16.64+0x258], R29 ;  /* 0x0002581d10007985 */ /* 0x0001e8000c10192a */
[----:B--2---:R0:W-:Y:S04]  /*2a310*/  ST.E desc[UR42][R16.64+0x25c], R7 ;  /* 0x00025c0710007985 */ /* 0x0041e8000c10192a */
[----:B------:R0:W-:Y:S04]  /*2a320*/  ST.E desc[UR42][R16.64+0x260], R13 ;  /* 0x0002600d10007985 */ /* 0x0001e8000c10192a */
[----:B------:R0:W-:Y:S04]  /*2a330*/  ST.E desc[UR42][R16.64+0x264], R15 ;  /* 0x0002640f10007985 */ /* 0x0001e8000c10192a */
[----:B---3--:R0:W-:Y:S04]  /*2a340*/  ST.E desc[UR42][R16.64+0x268], R19 ;  /* 0x0002681310007985 */ /* 0x0081e8000c10192a */
        /* <DEDUP_REMOVED lines=121> */
.L_x_3757:
[----:B------:R-:W-:Y:S05]  /*2aae0*/  BSYNC B0 ;  /* 0x0000000000007941 */ /* 0x000fea0003800000 */
.L_x_3756:
[C---:B------:R-:W-:Y:S01]  /*2aaf0*/  ISETP.GT.AND P0, PT, R0.reuse, R165, PT ;  /* 0x000000a50000720c */ /* 0x040fe20003f04270 */
[----:B------:R-:W-:-:S12]  /*2ab00*/  VIADD R0, R0, 0xffffffff ;  /* 0xffffffff00007836 */ /* 0x000fd80000000000 */
[----:B------:R-:W-:Y:S05]  /*2ab10*/  @P0 BRA `(.L_x_3758) ;  /* 0xffffff4c00340947 */ /* 0x000fea000383ffff */
.L_x_3731:
[----:B0-----:R-:W2:Y:S01]  /*2ab20*/  LDL R5, [R1+0x450] ;  /* 0x0004500001057983 */ /* 0x001ea20000100800 */
[----:B------:R-:W-:Y:S05]  /*2ab30*/  WARPSYNC.ALL ;  /* 0x0000000000007948 */ /* 0x000fea0003800000 */
[----:B------:R-:W3:Y:S04]  /*2ab40*/  LDL R6, [R1+0x454] ;  /* 0x0004540001067983 */ /* 0x000ee80000100800 */
[----:B------:R-:W4:Y:S04]  /*2ab50*/  LDL R136, [R1+0x218] ;  /* 0x0002180001887983 */ /* 0x000f280000100800 */
        /* <DEDUP_REMOVED lines=62> */
[----:B--2---:R-:W0:Y:S02]  /*2af40*/  SHFL.BFLY PT, R0, R5, 0x2, 0x1f ;  /* 0x0c401f0005007f89 */ /* 0x004e2400000e0000 */
[----:B0-----:R-:W-:-:S05]  /*2af50*/  FADD.FTZ R0, R5, R0 ;  /* 0x0000000005007221 */ /* 0x001fca0000010000 */
[----:B------:R-:W0:Y:S02]  /*2af60*/  SHFL.BFLY PT, R3, R0, 0x1, 0x1f ;  /* 0x0c201f0000037f89 */ /* 0x000e2400000e0000 */
[----:B0-----:R-:W-:Y:S01]  /*2af70*/  FADD.FTZ R2, R0, R3 ;  /* 0x0000000300027221 */ /* 0x001fe20000010000 */
[----:B----4-:R-:W-:Y:S01]  /*2af80*/  VIADD R136, R136, 0x1 ;  /* 0x0000000188887836 */ /* 0x010fe20000000000 */
[----:B------:R-:W2:Y:S04]  /*2af90*/  LDL R0, [R1+0x224] ;  /* 0x0002240001007983 */ /* 0x000ea80000100800 */
[----:B------:R-:W-:Y:S04]  /*2afa0*/  STL [R1+0x450], R2 ;  /* 0x0004500201007387 */ /* 0x000fe80000100800 */
[----:B------:R-:W4:Y:S04]  /*2afb0*/  LDL R147, [R1+0x450] ;  /* 0x0004500001937983 */ /* 0x000f280000100800 */
[----:B---3--:R-:W0:Y:S02]  /*2afc0*/  SHFL.BFLY PT, R3, R6, 0x2, 0x1f ;  /* 0x0c401f0006037f89 */ /* 0x008e2400000e0000 */
[----:B0-----:R-:W-:Y:S01]  /*2afd0*/  FADD.FTZ R3, R3, R6 ;  /* 0x0000000603037221 */ /* 0x001fe20000010000 */
[----:B------:R-:W-:Y:S01]  /*2afe0*/  ISETP.NE.AND P2, PT, R136, 0x2, PT ;  /* 0x000000028800780c */ /* 0x000fe20003f45270 */
[----:B------:R-:W3:Y:S04]  /*2aff0*/  LDL.64 R6, [R1+0x418] ;  /* 0x0004180001067983 */ /* 0x000ee80000100a00 */
[----:B-1----:R-:W0:Y:S08]  /*2b000*/  SHFL.BFLY PT, R4, R3, 0x1, 0x1f ;  /* 0x0c201f0003047f89 */ /* 0x002e3000000e0000 */
[----:B------:R-:W5:Y:S01]  /*2b010*/  @!P2 LDL R134, [R1+0x21c] ;  /* 0x00021c000186a983 */ /* 0x000f620000100800 */
[----:B0-----:R-:W-:-:S03]  /*2b020*/  FADD.FTZ R140, R3, R4 ;  /* 0x00000004038c7221 */ /* 0x001fc60000010000 */
[----:B------:R-:W3:Y:S02]  /*2b030*/  LDL.64 R4, [R1+0x408] ;  /* 0x0004080001047983 */ /* 0x000ee40000100a00 */
[----:B------:R-:W-:Y:S02]  /*2b040*/  FSETP.NE.FTZ.AND P1, PT, R140, RZ, PT ;  /* 0x000000ff8c00720b */ /* 0x000fe40003f35000 */
[----:B------:R-:W3:Y:S11]  /*2b050*/  LDL.64 R2, [R1+0x428] ;  /* 0x0004280001027983 */ /* 0x000ef60000100a00 */
[----:B------:R-:W3:Y:S04]  /*2b060*/  @P1 LDL R143, [R1+0x460] ;  /* 0x00046000018f1983 */ /* 0x000ee80000100800 */
[----:B------:R-:W3:Y:S01]  /*2b070*/  @P1 LDL R145, [R1+0x444] ;  /* 0x0004440001911983 */ /* 0x000ee20000100800 */
[----:B------:R-:W-:-:S02]  /*2b080*/  IMAD.MOV.U32 R142, RZ, RZ, -0x800000 ;  /* 0xff800000ff8e7424 */ /* 0x000fc400078e00ff */
[----:B------:R-:W-:Y:S02]  /*2b090*/  IMAD.MOV.U32 R137, RZ, RZ, RZ ;  /* 0x000000ffff897224 */ /* 0x000fe400078e00ff */
[----:B------:R-:W-:Y:S01]  /*2b0a0*/  IMAD.MOV.U32 R144, RZ, RZ, -0x800000 ;  /* 0xff800000ff907424 */ /* 0x000fe200078e00ff */
[----:B------:R0:W-:Y:S08]  /*2b0b0*/  BAR.ARV R188, 0x100 ;  /* 0x000400bc0000751d */ /* 0x0001f00000002000 */
[----:B------:R-:W-:Y:S06]  /*2b0c0*/  BAR.ARV 0x8, 0x180 ;  /* 0x0206000000007b1d */ /* 0x000fec0000002000 */
[----:B----4-:R-:W-:-:S13]  /*2b0d0*/  FSETP.NE.FTZ.AND P0, PT, R147, RZ, PT ;  /* 0x000000ff9300720b */ /* 0x010fda0003f15000 */
[----:B------:R-:W4:Y:S04]  /*2b0e0*/  @P0 LDL R138, [R1+0x460] ;  /* 0x00046000018a0983 */ /* 0x000f280000100800 */
[----:B------:R-:W3:Y:S01]  /*2b0f0*/  @P0 LDL R139, [R1+0x440] ;  /* 0x00044000018b0983 */ /* 0x000ee20000100800 */
[----:B------:R-:W1:Y:S02]  /*2b100*/  @P0 MUFU.LG2 R141, R147 ;  /* 0x00000093008d0308 */ /* 0x000e640000000c00 */
[----:B-1----:R-:W-:-:S06]  /*2b110*/  @P0 FMUL.FTZ R141, R141, 0.69314718246459960938 ;  /* 0x3f3172188d8d0820 */ /* 0x002fcc0000410000 */
[----:B------:R-:W-:Y:S08]  /*2b120*/  @P1 MUFU.LG2 R146, R140 ;  /* 0x0000008c00921308 */ /* 0x000ff00000000c00 */
[----:B------:R-:W1:Y:S01]  /*2b130*/  @P0 MUFU.RCP R137, R147 ;  /* 0x0000009300890308 */ /* 0x000e620000001000 */
[----:B-----5:R-:W-:Y:S01]  /*2b140*/  @!P2 LOP3.LUT R134, R134, 0x1, RZ, 0x3c, !PT ;  /* 0x000000018686a812 */ /* 0x020fe200078e3cff */
[----:B--2---:R-:W-:Y:S01]  /*2b150*/  VIADD R0, R0, 0x1 ;  /* 0x0000000100007836 */ /* 0x004fe20000000000 */
        /* <DEDUP_REMOVED lines=101> */
[----:B----4-:R-:W-:-:S04]  /*2b7b0*/  @P0 FMUL.FTZ R138, R138, 0.69314718246459960938 ;  /* 0x3f3172188a8a0820 */ /* 0x010fc80000410000 */
[----:B---3--:R-:W-:Y:S01]  /*2b7c0*/  @P0 FFMA.FTZ R142, R138, R139, R141 ;  /* 0x0000008b8a8e0223 */ /* 0x008fe2000001008d */
        /* <DEDUP_REMOVED lines=106> */
.L_x_3641:
[----:B------:R-:W-:Y:S05]  /*2be70*/  WARPSYNC.ALL ;  /* 0x0000000000007948 */ /* 0x000fea0003800000 */
[----:B------:R-:W1:Y:S08]  /*2be80*/  S2UR UR5, SR_CgaCtaId ;  /* 0x00000000000579c3 */ /* 0x000e700000008800 */
[----:B------:R-:W-:Y:S06]  /*2be90*/  BAR.SYNC.DEFER_BLOCKING 0x5, 0x180 ;  /* 0x0146000000007b1d */ /* 0x000fec0000010000 */
[----:B------:R-:W-:Y:S01]  /*2bea0*/  UMOV UR4, 0x400 ;  /* 0x0000040000047882 */ /* 0x000fe20000000000 */
[----:B------:R-:W-:Y:S01]  /*2beb0*/  BSSY B0, `(.L_x_3759) ;  /* 0x00002e3000007945 */ /* 0x000fe20003800000 */
[----:B-1----:R-:W-:-:S06]  /*2bec0*/  ULEA UR4, UR5, UR4, 0x18 ;  /* 0x0000000405047291 */ /* 0x002fcc000f8ec03f */
[----:B0-----:R-:W-:-:S05]  /*2bed0*/  IMAD.U32 R144, RZ, RZ, UR4 ;  /* 0x00000004ff907e24 */ /* 0x001fca000f8e00ff */
[----:B------:R0:W1:Y:S01]  /*2bee0*/  LDS.128 R120, [R144+0x324d0] ;  /* 0x0324d00090787984 */ /* 0x0000620000000c00 */
[----:B------:R-:W-:Y:S06]  /*2bef0*/  BAR.ARV 0x4, 0x180 ;  /* 0x0106000000007b1d */ /* 0x000fec0000002000 */
[----:B------:R-:W-:Y:S05]  /*2bf00*/  @P0 BRA `(.L_x_3760) ;  /* 0x0000002000280947 */ /* 0x000fea0003800000 */
        /* <DEDUP_REMOVED lines=32> */
[----:B------:R-:W0:Y:S01]  /*2c110*/  S2R R19, SR_SWINHI ;  /* 0x0000000000137919 */ /* 0x000e220000002f00 */
[----:B------:R-:W-:Y:S05]  /*2c120*/  WARPSYNC.ALL ;  /* 0x0000000000007948 */ /* 0x000fea0003800000 */
[----:B------:R-:W-:Y:S01]  /*2c130*/  ULDC.64 UR4, c[0x0][0xd00] ;  /* 0x0003400000047ab9 */ /* 0x000fe20000000a00 */
[----:B-----5:R-:W-:-:S02]  /*2c140*/  MOV R2, R144 ;  /* 0x0000009000027202 */ /* 0x020fc40000000f00 */
[----:B0-----:R-:W-:-:S03]  /*2c150*/  MOV R3, R19 ;  /* 0x0000001300037202 */ /* 0x001fc60000000f00 */
[----:B------:R-:W-:-:S03]  /*2c160*/  IMAD.WIDE R18, R235, 0x2, R2 ;  /* 0x00000002eb127825 */ /* 0x000fc600078e0202 */
[----:B------:R-:W-:-:S04]  /*2c170*/  IADD3 R0, P1, R18, 0x20, RZ ;  /* 0x0000002012007810 */ /* 0x000fc80007f3e0ff */
[----:B------:R-:W-:Y:S02]  /*2c180*/  LOP3.LUT R213, R0, 0x380, RZ, 0xc0, !PT ;  /* 0x0000038000d57812 */ /* 0x000fe400078ec0ff */
[C---:B------:R-:W-:Y:S02]  /*2c190*/  IADD3 R146, P3, R18.reuse, 0x60, RZ ;  /* 0x0000006012927810 */ /* 0x040fe40007f7e0ff */
[----:B------:R-:W-:Y:S02]  /*2c1a0*/  SHF.R.U64 R213, R213, 0x3, RZ ;  /* 0x00000003d5d57819 */ /* 0x000fe400000012ff */
[C---:B------:R-:W-:Y:S02]  /*2c1b0*/  IADD3 R148, P2, R18.reuse, 0x40, RZ ;  /* 0x0000004012947810 */ /* 0x040fe40007f5e0ff */
[C---:B------:R-:W-:Y:S01]  /*2c1c0*/  IADD3 R20, P4, R18.reuse, 0x4000, RZ ;  /* 0x0000400012147810 */ /* 0x040fe20007f9e0ff */
[----:B------:R-:W-:Y:S01]  /*2c1d0*/  IMAD.X R207, RZ, RZ, R19, P1 ;  /* 0x000000ffffcf7224 */ /* 0x000fe200008e0613 */
[----:B------:R-:W-:-:S02]  /*2c1e0*/  IADD3 R145, P0, R18, 0x4040, RZ ;  /* 0x0000404012917810 */ /* 0x000fc40007f1e0ff */
[----:B------:R-:W-:Y:S02]  /*2c1f0*/  IADD3 R170, P1, R18, 0x4060, RZ ;  /* 0x0000406012aa7810 */ /* 0x000fe40007f3e0ff */
[----:B------:R-:W-:Y:S02]  /*2c200*/  LOP3.LUT R190, R146, 0x380, RZ, 0xc0, !PT ;  /* 0x0000038092be7812 */ /* 0x000fe400078ec0ff */
[----:B------:R-:W-:Y:S02]  /*2c210*/  LOP3.LUT R206, R213, R0, RZ, 0x3c, !PT ;  /* 0x00000000d5ce7212 */ /* 0x000fe400078e3cff */
[----:B------:R-:W-:Y:S02]  /*2c220*/  LOP3.LUT R186, R148, 0x380, RZ, 0xc0, !PT ;  /* 0x0000038094ba7812 */ /* 0x000fe400078ec0ff */
[----:B------:R-:W-:Y:S02]  /*2c230*/  LOP3.LUT R213, R20, 0x380, RZ, 0xc0, !PT ;  /* 0x0000038014d57812 */ /* 0x000fe400078ec0ff */
[----:B------:R-:W-:Y:S01]  /*2c240*/  LOP3.LUT R0, R145, 0x380, RZ, 0xc0, !PT ;  /* 0x0000038091007812 */ /* 0x000fe200078ec0ff */
[--C-:B------:R-:W-:Y:S01]  /*2c250*/  IMAD.X R203, RZ, RZ, R19.reuse, P3 ;  /* 0x000000ffffcb7224 */ /* 0x100fe200018e0613 */
[----:B------:R-:W-:Y:S01]  /*2c260*/  SHF.R.U64 R217, R190, 0x3, RZ ;  /* 0x00000003bed97819 */ /* 0x000fe200000012ff */
[--C-:B------:R-:W-:Y:S01]  /*2c270*/  IMAD.X R191, RZ, RZ, R19.reuse, P1 ;  /* 0x000000ffffbf7224 */ /* 0x100fe200008e0613 */
[----:B------:R-:W-:Y:S01]  /*2c280*/  SHF.R.U64 R215, R186, 0x3, RZ ;  /* 0x00000003bad77819 */ /* 0x000fe200000012ff */
[----:B------:R-:W-:Y:S01]  /*2c290*/  IMAD.X R199, RZ, RZ, R19, P4 ;  /* 0x000000ffffc77224 */ /* 0x000fe200020e0613 */
[----:B------:R-:W-:-:S02]  /*2c2a0*/  SHF.R.U64 R213, R213, 0x3, RZ ;  /* 0x00000003d5d57819 */ /* 0x000fc400000012ff */
[C---:B-1----:R-:W-:Y:S02]  /*2c2b0*/  IADD3 R120, P5, R18.reuse, 0x4020, RZ ;  /* 0x0000402012787810 */ /* 0x042fe40007fbe0ff */
[C---:B------:R-:W-:Y:S02]  /*2c2c0*/  IADD3 R168, P3, R18.reuse, 0x8020, RZ ;  /* 0x0000802012a87810 */ /* 0x040fe40007f7e0ff */
[----:B------:R-:W-:Y:S02]  /*2c2d0*/  IADD3 R189, P1, R18, 0xc020, RZ ;  /* 0x0000c02012bd7810 */ /* 0x000fe40007f3e0ff */
[----:B------:R-:W-:Y:S01]  /*2c2e0*/  SHF.R.U64 R0, R0, 0x3, RZ ;  /* 0x0000000300007819 */ /* 0x000fe200000012ff */
[----:B------:R-:W-:Y:S01]  /*2c2f0*/  IMAD.X R205, RZ, RZ, R19, P2 ;  /* 0x000000ffffcd7224 */ /* 0x000fe200010e0613 */
[C---:B------:R-:W-:Y:S02]  /*2c300*/  IADD3 R211, P4, R18.reuse, 0x8040, RZ ;  /* 0x0000804012d37810 */ /* 0x040fe40007f9e0ff */
[----:B------:R-:W-:-:S02]  /*2c310*/  LOP3.LUT R21, R18, 0x380, RZ, 0xc0, !PT ;  /* 0x0000038012157812 */ /* 0x000fc400078ec0ff */
[----:B------:R-:W-:Y:S02]  /*2c320*/  LOP3.LUT R202, R217, R146, RZ, 0x3c, !PT ;  /* 0x00000092d9ca7212 */ /* 0x000fe400078e3cff */
[----:B------:R-:W-:Y:S02]  /*2c330*/  IADD3 R150, P2, R18, 0x8000, RZ ;  /* 0x0000800012967810 */ /* 0x000fe40007f5e0ff */
[----:B------:R-:W-:Y:S02]  /*2c340*/  LOP3.LUT R204, R215, R148, RZ, 0x3c, !PT ;  /* 0x00000094d7cc7212 */ /* 0x000fe400078e3cff */
[----:B------:R-:W-:Y:S02]  /*2c350*/  LOP3.LUT R217, R170, 0x380, RZ, 0xc0, !PT ;  /* 0x00000380aad97812 */ /* 0x000fe400078ec0ff */
[----:B------:R-:W-:Y:S01]  /*2c360*/  LOP3.LUT R198, R213, R20, RZ, 0x3c, !PT ;  /* 0x00000014d5c67212 */ /* 0x000fe200078e3cff */
[----:B------:R-:W-:Y:S01]  /*2c370*/  IMAD.X R147, RZ, RZ, R19, P1 ;  /* 0x000000ffff937224 */ /* 0x000fe200008e0613 */
[----:B------:R-:W-:-:S02]  /*2c380*/  LOP3.LUT R215, R120, 0x380, RZ, 0xc0, !PT ;  /* 0x0000038078d77812 */ /* 0x000fc400078ec0ff */
[----:B------:R-:W-:Y:S02]  /*2c390*/  LOP3.LUT R194, R0, R145, RZ, 0x3c, !PT ;  /* 0x0000009100c27212 */ /* 0x000fe400078e3cff */
[----:B------:R-:W-:Y:S01]  /*2c3a0*/  LOP3.LUT R213, R168, 0x380, RZ, 0xc0, !PT ;  /* 0x00000380a8d57812 */ /* 0x000fe200078ec0ff */
[--C-:B------:R-:W-:Y:S01]  /*2c3b0*/  IMAD.X R195, RZ, RZ, R19.reuse, P0 ;  /* 0x000000ffffc37224 */ /* 0x100fe200000e0613 */
[----:B------:R-:W-:Y:S02]  /*2c3c0*/  LOP3.LUT R0, R211, 0x380, RZ, 0xc0, !PT ;  /* 0x00000380d3007812 */ /* 0x000fe400078ec0ff */
[----:B------:R-:W-:Y:S02]  /*2c3d0*/  SHF.R.U64 R209, R21, 0x3, RZ ;  /* 0x0000000315d17819 */ /* 0x000fe400000012ff */
[----:B------:R-:W-:Y:S01]  /*2c3e0*/  ISETP.NE.U32.AND P1, PT, RZ, UR4, PT ;  /* 0x00000004ff007c0c */ /* 0x000fe2000bf25070 */
[--C-:B------:R-:W-:Y:S01]  /*2c3f0*/  IMAD.X R197, RZ, RZ, R19.reuse, P5 ;  /* 0x000000ffffc57224 */ /* 0x100fe200028e0613 */
[----:B------:R-:W-:Y:S01]  /*2c400*/  IADD3 R165, P0, R18, 0xc000, RZ ;  /* 0x0000c00012a57810 */ /* 0x000fe20007f1e0ff */
[--C-:B------:R-:W-:Y:S01]  /*2c410*/  IMAD.X R187, RZ, RZ, R19.reuse, P2 ;  /* 0x000000ffffbb7224 */ /* 0x100fe200010e0613 */
[----:B------:R-:W-:Y:S01]  /*2c420*/  SHF.R.U64 R217, R217, 0x3, RZ ;  /* 0x00000003d9d97819 */ /* 0x000fe200000012ff */
[----:B------:R-:W-:Y:S01]  /*2c430*/  IMAD.X R171, RZ, RZ, R19, P3 ;  /* 0x000000ffffab7224 */ /* 0x000fe200018e0613 */
[----:B------:R-:W-:-:S02]  /*2c440*/  LOP3.LUT R145, R150, 0x380, RZ, 0xc0, !PT ;  /* 0x0000038096917812 */ /* 0x000fc400078ec0ff */
[----:B------:R-:W-:Y:S02]  /*2c450*/  SHF.R.U64 R215, R215, 0x3, RZ ;  /* 0x00000003d7d77819 */ /* 0x000fe400000012ff */
[----:B------:R-:W-:Y:S02]  /*2c460*/  SHF.R.U64 R213, R213, 0x3, RZ ;  /* 0x00000003d5d57819 */ /* 0x000fe400000012ff */
[C---:B------:R-:W-:Y:S02]  /*2c470*/  IADD3 R208, P5, R18.reuse, 0x8060, RZ ;  /* 0x0000806012d07810 */ /* 0x040fe40007fbe0ff */
[C---:B------:R-:W-:Y:S02]  /*2c480*/  IADD3 R200, P2, R18.reuse, 0xc040, RZ ;  /* 0x0000c04012c87810 */ /* 0x040fe40007f5e0ff */
[----:B------:R-:W-:Y:S02]  /*2c490*/  IADD3 R185, P3, R18, 0xc060, RZ ;  /* 0x0000c06012b97810 */ /* 0x000fe40007f7e0ff */
[----:B------:R-:W-:-:S02]  /*2c4a0*/  SHF.R.U64 R0, R0, 0x3, RZ ;  /* 0x0000000300007819 */ /* 0x000fc400000012ff */
[----:B------:R-:W-:Y:S02]  /*2c4b0*/  LOP3.LUT R18, R209, R18, RZ, 0x3c, !PT ;  /* 0x00000012d1127212 */ /* 0x000fe400078e3cff */
[----:B------:R-:W-:Y:S01]  /*2c4c0*/  ISETP.NE.AND.EX P1, PT, RZ, UR5, PT, P1 ;  /* 0x00000005ff007c0c */ /* 0x000fe2000bf25310 */
[----:B------:R-:W-:Y:S01]  /*2c4d0*/  ULDC.64 UR4, c[0x0][0xd08] ;  /* 0x0003420000047ab9 */ /* 0x000fe20000000a00 */
[----:B------:R-:W-:Y:S01]  /*2c4e0*/  LOP3.LUT R190, R217, R170, RZ, 0x3c, !PT ;  /* 0x000000aad9be7212 */ /* 0x000fe200078e3cff */
[----:B------:R-:W-:Y:S01]  /*2c4f0*/  IMAD.X R149, RZ, RZ, R19, P0 ;  /* 0x000000ffff957224 */ /* 0x000fe200000e0613 */
[----:B------:R-:W-:Y:S02]  /*2c500*/  SHF.R.U64 R145, R145, 0x3, RZ ;  /* 0x0000000391917819 */ /* 0x000fe400000012ff */
[----:B------:R-:W-:Y:S02]  /*2c510*/  LOP3.LUT R196, R215, R120, RZ, 0x3c, !PT ;  /* 0x00000078d7c47212 */ /* 0x000fe400078e3cff */
[----:B------:R-:W-:-:S02]  /*2c520*/  LOP3.LUT R170, R213, R168, RZ, 0x3c, !PT ;  /* 0x000000a8d5aa7212 */ /* 0x000fc400078e3cff */
[----:B------:R-:W-:Y:S02]  /*2c530*/  LOP3.LUT R215, R208, 0x380, RZ, 0xc0, !PT ;  /* 0x00000380d0d77812 */ /* 0x000fe400078ec0ff */
[----:B------:R-:W-:Y:S02]  /*2c540*/  LOP3.LUT R168, R0, R211, RZ, 0x3c, !PT ;  /* 0x000000d300a87212 */ /* 0x000fe400078e3cff */
[----:B------:R-:W-:Y:S02]  /*2c550*/  ISETP.NE.U32.AND P0, PT, RZ, UR4, PT ;  /* 0x00000004ff007c0c */ /* 0x000fe4000bf05070 */
[----:B------:R-:W-:Y:S02]  /*2c560*/  LOP3.LUT R0, R165, 0x380, RZ, 0xc0, !PT ;  /* 0x00000380a5007812 */ /* 0x000fe400078ec0ff */
[----:B------:R-:W-:Y:S02]  /*2c570*/  MOV R18, R18 ;  /* 0x0000001200127202 */ /* 0x000fe40000000f00 */
[----:B------:R-:W-:-:S02]  /*2c580*/  LOP3.LUT R186, R145, R150, RZ, 0x3c, !PT ;  /* 0x0000009691ba7212 */ /* 0x000fc400078e3cff */
[----:B------:R-:W-:Y:S02]  /*2c590*/  LOP3.LUT R20, R189, 0x380, RZ, 0xc0, !PT ;  /* 0x00000380bd147812 */ /* 0x000fe400078ec0ff */
[----:B------:R-:W-:Y:S02]  /*2c5a0*/  MOV R206, R206 ;  /* 0x000000ce00ce7202 */ /* 0x000fe40000000f00 */
[----:B------:R-:W-:Y:S02]  /*2c5b0*/  LOP3.LUT R145, R200, 0x380, RZ, 0xc0, !PT ;  /* 0x00000380c8917812 */ /* 0x000fe400078ec0ff */
[----:B------:R-:W-:Y:S02]  /*2c5c0*/  MOV R204, R204 ;  /* 0x000000cc00cc7202 */ /* 0x000fe40000000f00 */
[----:B------:R-:W-:Y:S02]  /*2c5d0*/  SHF.R.U64 R215, R215, 0x3, RZ ;  /* 0x00000003d7d77819 */ /* 0x000fe400000012ff */
[----:B------:R-:W-:-:S02]  /*2c5e0*/  LOP3.LUT R120, R185, 0x380, RZ, 0xc0, !PT ;  /* 0x00000380b9787812 */ /* 0x000fc400078ec0ff */
[----:B------:R-:W-:Y:S02]  /*2c5f0*/  MOV R202, R202 ;  /* 0x000000ca00ca7202 */ /* 0x000fe40000000f00 */
[----:B------:R-:W-:Y:S02]  /*2c600*/  ISETP.NE.AND.EX P0, PT, RZ, UR5, PT, P0 ;  /* 0x00000005ff007c0c */ /* 0x000fe4000bf05300 */
[----:B--2---:R-:W-:Y:S02]  /*2c610*/  F2FP.BF16.F32.PACK_AB R140, R141, R140 ;  /* 0x0000008c8d8c723e */ /* 0x004fe400000010ff */
[----:B------:R-:W-:Y:S02]  /*2c620*/  F2FP.BF16.F32.PACK_AB R141, R143, R142 ;  /* 0x0000008e8f8d723e */ /* 0x000fe400000010ff */
[----:B---3--:R-:W-:Y:S02]  /*2c630*/  F2FP.BF16.F32.PACK_AB R132, R133, R132 ;  /* 0x000000848584723e */ /* 0x008fe400000010ff */
[----:B------:R-:W-:-:S02]  /*2c640*/  F2FP.BF16.F32.PACK_AB R133, R135, R134 ;  /* 0x000000868785723e */ /* 0x000fc400000010ff */
[----:B----4-:R-:W-:Y:S02]  /*2c650*/  F2FP.BF16.F32.PACK_AB R142, R137, R136 ;  /* 0x00000088898e723e */ /* 0x010fe400000010ff */
[----:B------:R-:W-:Y:S01]  /*2c660*/  F2FP.BF16.F32.PACK_AB R143, R139, R138 ;  /* 0x0000008a8b8f723e */ /* 0x000fe200000010ff */
[----:B------:R-:W-:Y:S01]  /*2c670*/  BAR.SYNC.DEFER_BLOCKING 0x1, 0x100 ;  /* 0x0044000000007b1d */ /* 0x000fe20000010000 */
        /* <DEDUP_REMOVED lines=13> */
[----:B------:R-:W-:Y:S01]  /*2c750*/  IMAD.X R169, RZ, RZ, R19, P4 ;  /* 0x000000ffffa97224 */ /* 0x000fe200020e0613 */
[----:B------:R-:W-:Y:S01]  /*2c760*/  SHF.R.U64 R0, R0, 0x3, RZ ;  /* 0x0000000300007819 */ /* 0x000fe200000012ff */
[----:B------:R0:W-:Y:S01]  /*2c770*/  STSM.16.M88.4 [R18], R140 ;  /* 0x0000008c12007844 */ /* 0x0001e20000000200 */
[----:B------:R-:W-:Y:S02]  /*2c780*/  MOV R198, R198 ;  /* 0x000000c600c67202 */ /* 0x000fe40000000f00 */
        /* <DEDUP_REMOVED lines=12> */
[----:B------:R1:W-:Y:S01]  /*2c850*/  STSM.16.M88.4 [R204], R124 ;  /* 0x0000007ccc007844 */ /* 0x0003e20000000200 */
[----:B------:R-:W-:Y:S02]  /*2c860*/  SHF.R.U64 R145, R145, 0x3, RZ ;  /* 0x0000000391917819 */ /* 0x000fe400000012ff */
[----:B------:R-:W-:Y:S02]  /*2c870*/  MOV R194, R194 ;  /* 0x000000c200c27202 */ /* 0x000fe40000000f00 */
[----:B------:R-:W-:-:S02]  /*2c880*/  F2FP.BF16.F32.PACK_AB R90, R85, R84 ;  /* 0x00000054555a723e */ /* 0x000fc400000010ff */
[----:B------:R-:W-:Y:S02]  /*2c890*/  F2FP.BF16.F32.PACK_AB R91, R87, R86 ;  /* 0x00000056575b723e */ /* 0x000fe400000010ff */
[----:B------:R-:W-:Y:S02]  /*2c8a0*/  F2FP.BF16.F32.PACK_AB R81, R83, R82 ;  /* 0x000000525351723e */ /* 0x000fe400000010ff */
[----:B------:R-:W-:Y:S01]  /*2c8b0*/  F2FP.BF16.F32.PACK_AB R72, R73, R72 ;  /* 0x000000484948723e */ /* 0x000fe200000010ff */
[----:B------:R1:W-:Y:S01]  /*2c8c0*/  STSM.16.M88.4 [R202], R112 ;  /* 0x00000070ca007844 */ /* 0x0003e20000000200 */
[----:B------:R-:W-:Y:S02]  /*2c8d0*/  LOP3.LUT R150, R215, R208, RZ, 0x3c, !PT ;  /* 0x000000d0d7967212 */ /* 0x000fe400078e3cff */
[----:B------:R-:W-:Y:S02]  /*2c8e0*/  SHF.R.U64 R120, R120, 0x3, RZ ;  /* 0x0000000378787819 */ /* 0x000fe400000012ff */
[----:B------:R-:W-:-:S02]  /*2c8f0*/  MOV R190, R190 ;  /* 0x000000be00be7202 */ /* 0x000fc40000000f00 */
[----:B------:R-:W-:Y:S02]  /*2c900*/  F2FP.BF16.F32.PACK_AB R82, R77, R76 ;  /* 0x0000004c4d52723e */ /* 0x000fe400000010ff */
[----:B------:R-:W-:Y:S02]  /*2c910*/  F2FP.BF16.F32.PACK_AB R83, R79, R78 ;  /* 0x0000004e4f53723e */ /* 0x000fe400000010ff */
[----:B------:R-:W-:Y:S02]  /*2c920*/  F2FP.BF16.F32.PACK_AB R73, R75, R74 ;  /* 0x0000004a4b49723e */ /* 0x000fe400000010ff */
[----:B------:R-:W-:Y:S01]  /*2c930*/  F2FP.BF16.F32.PACK_AB R64, R65, R64 ;  /* 0x000000404140723e */ /* 0x000fe200000010ff */
[----:B------:R-:W-:Y:S01]  /*2c940*/  IMAD.X R21, RZ, RZ, R19, P2 ;  /* 0x000000ffff157224 */ /* 0x000fe200010e0613 */
[----:B------:R-:W-:Y:S01]  /*2c950*/  LOP3.LUT R148, R0, R165, RZ, 0x3c, !PT ;  /* 0x000000a500947212 */ /* 0x000fe200078e3cff */
[----:B------:R1:W-:Y:S01]  /*2c960*/  STSM.16.M88.4 [R198], R104 ;  /* 0x00000068c6007844 */ /* 0x0003e20000000200 */
        /* <DEDUP_REMOVED lines=28> */
[----:B------:R-:W-:Y:S01]  /*2cb30*/  MOV R148, R148 ;  /* 0x0000009400947202 */ /* 0x000fe20000000f00 */
[----:B------:R-:W2:Y:S01]  /*2cb40*/  LDC.64 R44, c[0x0][0xd00] ;  /* 0x00034000ff2c7b82 */ /* 0x000ea20000000a00 */
        /* <DEDUP_REMOVED lines=11> */
[----:B------:R-:W-:Y:S02]  /*2cc00*/  MOV R20, R20 ;  /* 0x0000001400147202 */ /* 0x000fe40000000f00 */
[----:B------:R-:W-:Y:S02]  /*2cc10*/  F2FP.BF16.F32.PACK_AB R26, R13, R12 ;  /* 0x0000000c0d1a723e */ /* 0x000fe400000010ff */
[----:B------:R-:W-:Y:S02]  /*2cc20*/  F2FP.BF16.F32.PACK_AB R27, R15, R14 ;  /* 0x0000000e0f1b723e */ /* 0x000fe400000010ff */
[----:B------:R-:W-:Y:S01]  /*2cc30*/  F2FP.BF16.F32.PACK_AB R9, R11, R10 ;  /* 0x0000000a0b09723e */ /* 0x000fe200000010ff */
[----:B------:R1:W-:Y:S01]  /*2cc40*/  STSM.16.M88.4 [R150], R48 ;  /* 0x0000003096007844 */ /* 0x0003e20000000200 */
[----:B------:R-:W-:Y:S01]  /*2cc50*/  MOV R208, R208 ;  /* 0x000000d000d07202 */ /* 0x000fe20000000f00 */
[----:B------:R-:W-:Y:S01]  /*2cc60*/  ULDC UR4, c[0x0][0xb88] ;  /* 0x0002e20000047ab9 */ /* 0x000fe20000000800 */
[----:B------:R-:W-:Y:S01]  /*2cc70*/  F2FP.BF16.F32.PACK_AB R10, R5, R4 ;  /* 0x00000004050a723e */ /* 0x000fe200000010ff */
[----:B0-----:R-:W-:Y:S01]  /*2cc80*/  IMAD.MOV.U32 R18, RZ, RZ, RZ ;  /* 0x000000ffff127224 */ /* 0x001fe200078e00ff */
[----:B------:R-:W-:Y:S01]  /*2cc90*/  F2FP.BF16.F32.PACK_AB R11, R7, R6 ;  /* 0x00000006070b723e */ /* 0x000fe200000010ff */
[----:B------:R-:W0:Y:S01]  /*2cca0*/  @P0 LDC.64 R4, c[0x0][0xd08] ;  /* 0x00034200ff040b82 */ /* 0x000e220000000a00 */
[----:B------:R1:W-:Y:S04]  /*2ccb0*/  STSM.16.M88.4 [R148], R40 ;  /* 0x0000002894007844 */ /* 0x0003e80000000200 */
[----:B------:R1:W-:Y:S01]  /*2ccc0*/  STSM.16.M88.4 [R146], R32 ;  /* 0x0000002092007844 */ /* 0x0003e20000000200 */
[----:B--2---:R-:W-:-:S02]  /*2ccd0*/  IMAD.WIDE R44, R179, 0x4, R44 ;  /* 0x00000004b32c7825 */ /* 0x004fc400078e022c */
[----:B------:R-:W2:Y:S01]  /*2cce0*/  LDC R21, c[0x0][0xce8] ;  /* 0x00033a00ff157b82 */ /* 0x000ea20000000800 */
[----:B------:R1:W-:Y:S04]  /*2ccf0*/  STSM.16.M88.4 [R20], R24 ;  /* 0x0000001814007844 */ /* 0x0003e80000000200 */
[----:B------:R1:W-:Y:S03]  /*2cd00*/  STSM.16.M88.4 [R208], R8 ;  /* 0x00000008d0007844 */ /* 0x0003e60000000200 */
[----:B------:R-:W-:Y:S01]  /*2cd10*/  BAR.SYNC.DEFER_BLOCKING 0x1, 0x100 ;  /* 0x0044000000007b1d */ /* 0x000fe20000010000 */
[----:B------:R-:W-:Y:S02]  /*2cd20*/  IMAD.U32 R0, RZ, RZ, UR4 ;  /* 0x00000004ff007e24 */ /* 0x000fe4000f8e00ff */
[----:B0-----:R-:W-:-:S03]  /*2cd30*/  @P0 IMAD.WIDE R4, R179, 0x4, R4 ;  /* 0x00000004b3040825 */ /* 0x001fc600078e0204 */
[----:B------:R1:W5:Y:S04]  /*2cd40*/  @P1 LDG.E R18, desc[UR42][R44.64] ;  /* 0x0000002a2c121981 */ /* 0x000368000c1e1900 */
[----:B------:R1:W5:Y:S01]  /*2cd50*/  @P0 LDG.E R0, desc[UR42][R4.64] ;  /* 0x0000002a04000981 */ /* 0x000362000c1e1900 */
[----:B------:R-:W-:Y:S05]  /*2cd60*/  @P0 BRA `(.L_x_3761) ;  /* 0x0000000000100947 */ /* 0x000fea0003800000 */
[----:B------:R-:W-:Y:S05]  /*2cd70*/  @!P1 BRA `(.L_x_3761) ;  /* 0x00000000000c9947 */ /* 0x000fea0003800000 */
[----:B-1----:R-:W3:Y:S04]  /*2cd80*/  LDG.E R5, desc[UR42][R44.64] ;  /* 0x0000002a2c057981 */ /* 0x002ee8000c1e1900 */
[----:B-----5:R-:W3:Y:S02]  /*2cd90*/  LDG.E R0, desc[UR42][R44.64+0x4] ;  /* 0x0000042a2c007981 */ /* 0x020ee4000c1e1900 */
[----:B---3--:R-:W-:-:S07]  /*2cda0*/  IMAD.IADD R0, R0, 0x1, -R5 ;  /* 0x0000000100007824 */ /* 0x008fce00078e0a05 */
.L_x_3761:
[----:B-12--5:R-:W-:Y:S01]  /*2cdb0*/  IMAD R20, R0, R21, RZ ;  /* 0x0000001500147224 */ /* 0x026fe200078e02ff */
[----:B------:R-:W-:Y:S01]  /*2cdc0*/  LOP3.LUT P0, RZ, R226, 0x3, RZ, 0xc0, !PT ;  /* 0x00000003e2ff7812 */ /* 0x000fe2000780c0ff */
[--C-:B------:R-:W-:Y:S01]  /*2cdd0*/  IMAD.IADD R15, R192, 0x1, R177.reuse ;  /* 0x00000001c00f7824 */ /* 0x100fe200078e02b1 */
[----:B------:R-:W-:Y:S01]  /*2cde0*/  ISETP.NE.AND P2, PT, R21, 0x1, PT ;  /* 0x000000011500780c */ /* 0x000fe20003f45270 */
[----:B------:R-:W-:Y:S01]  /*2cdf0*/  IMAD.IADD R8, R234, 0x1, R177 ;  /* 0x00000001ea087824 */ /* 0x000fe200078e02b1 */
[----:B------:R-:W-:Y:S02]  /*2ce00*/  ULDC.64 UR4, c[0x0][0xc90] ;  /* 0x0003240000047ab9 */ /* 0x000fe40000000a00 */
[----:B------:R-:W-:-:S09]  /*2ce10*/  ISETP.GE.OR P3, PT, R15, R20, P0 ;  /* 0x000000140f00720c */ /* 0x000fd20000766670 */
[----:B------:R-:W0:Y:S04]  /*2ce20*/  @P2 LDC R5, c[0x0][0xcec] ;  /* 0x00033b00ff052b82 */ /* 0x000e280000000800 */
[----:B------:R-:W2:Y:S01]  /*2ce30*/  @!P3 LDL R11, [R1+0x450] ;  /* 0x00045000010bb983 */ /* 0x000ea20000100800 */
[----:B------:R-:W-:Y:S01]  /*2ce40*/  SHF.R.S32.HI R0, RZ, 0x1f, R178 ;  /* 0x0000001fff007819 */ /* 0x000fe200000114b2 */
[----:B------:R-:W-:Y:S01]  /*2ce50*/  IMAD.MOV.U32 R4, RZ, RZ, R8 ;  /* 0x000000ffff047224 */ /* 0x000fe200078e0008 */
[----:B------:R-:W-:Y:S01]  /*2ce60*/  SHF.R.S32.HI R19, RZ, 0x1f, R18 ;  /* 0x0000001fff137819 */ /* 0x000fe20000011412 */
[----:B------:R-:W1:Y:S01]  /*2ce70*/  @P2 LDC R6, c[0x0][0xcf0] ;  /* 0x00033c00ff062b82 */ /* 0x000e620000000800 */
[----:B------:R-:W-:Y:S01]  /*2ce80*/  SHF.R.S32.HI R76, RZ, 0x1f, R179 ;  /* 0x0000001fff4c7819 */ /* 0x000fe200000114b3 */
[----:B------:R-:W-:Y:S01]  /*2ce90*/  IMAD R7, R0, UR4, RZ ;  /* 0x0000000400077c24 */ /* 0x000fe2000f8e02ff */
[----:B------:R-:W-:-:S02]  /*2cea0*/  SEL R77, R179, RZ, !P1 ;  /* 0x000000ffb34d7207 */ /* 0x000fc40004800000 */
[----:B------:R-:W-:-:S03]  /*2ceb0*/  SEL R76, R76, RZ, !P1 ;  /* 0x000000ff4c4c7207 */ /* 0x000fc60004800000 */
[----:B------:R-:W3:Y:S01]  /*2cec0*/  @P2 LDC R79, c[0x0][0xcec] ;  /* 0x00033b00ff4f2b82 */ /* 0x000ee20000000800 */
[----:B0-----:R-:W-:-:S07]  /*2ced0*/  @P2 IMAD.HI.U32 R5, R8, R5, RZ ;  /* 0x0000000508052227 */ /* 0x001fce00078e00ff */
[----:B------:R-:W0:Y:S01]  /*2cee0*/  @P2 LDC R81, c[0x0][0xcf0] ;  /* 0x00033c00ff512b82 */ /* 0x000e220000000800 */
[----:B-1----:R-:W-:Y:S01]  /*2cef0*/  @P2 SHF.R.U32.HI R4, RZ, R6, R5 ;  /* 0x00000006ff042219 */ /* 0x002fe20000011605 */
[C---:B------:R-:W-:Y:S02]  /*2cf00*/  IMAD R5, R178.reuse, UR5, R7 ;  /* 0x00000005b2057c24 */ /* 0x040fe4000f8e0207 */
[----:B------:R-:W-:Y:S01]  /*2cf10*/  IMAD.WIDE.U32 R6, R178, UR4, R18 ;  /* 0x00000004b2067c25 */ /* 0x000fe2000f8e0012 */
[----:B------:R-:W-:Y:S01]  /*2cf20*/  ULDC.64 UR4, c[0x0][0xc98] ;  /* 0x0003260000047ab9 */ /* 0x000fe20000000a00 */
[--C-:B------:R-:W-:Y:S02]  /*2cf30*/  SHF.R.S32.HI R13, RZ, 0x1f, R4.reuse ;  /* 0x0000001fff0d7819 */ /* 0x100fe40000011404 */
[----:B------:R-:W-:Y:S02]  /*2cf40*/  IMAD.MOV R9, RZ, RZ, -R4 ;  /* 0x000000ffff097224 */ /* 0x000fe400078e0a04 */
[----:B------:R-:W-:-:S02]  /*2cf50*/  IMAD.IADD R7, R7, 0x1, R5 ;  /* 0x0000000107077824 */ /* 0x000fc400078e0205 */
[----:B------:R-:W-:Y:S02]  /*2cf60*/  IMAD R9, R21, R9, R8 ;  /* 0x0000000915097224 */ /* 0x000fe400078e0208 */
[----:B------:R-:W-:Y:S02]  /*2cf70*/  IMAD R8, R76, UR4, RZ ;  /* 0x000000044c087c24 */ /* 0x000fe4000f8e02ff */
[----:B------:R-:W-:Y:S01]  /*2cf80*/  IMAD.WIDE.U32 R6, R77, UR4, R6 ;  /* 0x000000044d067c25 */ /* 0x000fe2000f8e0006 */
[----:B------:R-:W-:-:S03]  /*2cf90*/  SHF.R.S32.HI R5, RZ, 0x1f, R9 ;  /* 0x0000001fff057819 */ /* 0x000fc60000011409 */
[----:B------:R-:W-:Y:S01]  /*2cfa0*/  IMAD R8, R77, UR5, R8 ;  /* 0x000000054d087c24 */ /* 0x000fe2000f8e0208 */
[----:B------:R-:W-:Y:S01]  /*2cfb0*/  IADD3 R4, P1, R4, R6, RZ ;  /* 0x0000000604047210 */ /* 0x000fe20007f3e0ff */
[----:B------:R-:W-:Y:S02]  /*2cfc0*/  ULDC.64 UR4, c[0x0][0xc88] ;  /* 0x0003220000047ab9 */ /* 0x000fe40000000a00 */
[----:B------:R-:W-:Y:S01]  /*2cfd0*/  IMAD R6, R5, UR4, RZ ;  /* 0x0000000405067c24 */ /* 0x000fe2000f8e02ff */
[----:B------:R-:W-:-:S03]  /*2cfe0*/  IADD3.X R5, R13, R7, R8, P1, !PT ;  /* 0x000000070d057210 */ /* 0x000fc60000ffe408 */
[C---:B------:R-:W-:Y:S02]  /*2cff0*/  IMAD R7, R9.reuse, UR5, R6 ;  /* 0x0000000509077c24 */ /* 0x040fe4000f8e0206 */
[----:B------:R-:W-:Y:S01]  /*2d000*/  IMAD.WIDE.U32 R4, R9, UR4, R4 ;  /* 0x0000000409047c25 */ /* 0x000fe2000f8e0004 */
[----:B------:R-:W-:-:S03]  /*2d010*/  ULDC.64 UR4, c[0x0][0xc50] ;  /* 0x0003140000047ab9 */ /* 0x000fc60000000a00 */
[----:B------:R-:W-:Y:S01]  /*2d020*/  IMAD.IADD R5, R5, 0x1, R7 ;  /* 0x0000000105057824 */ /* 0x000fe200078e0207 */
[----:B------:R-:W-:-:S04]  /*2d030*/  LEA R10, P1, R4, UR4, 0x2 ;  /* 0x00000004040a7c11 */ /* 0x000fc8000f8210ff */
[----:B------:R-:W-:Y:S01]  /*2d040*/  LEA.HI.X R4, R4, UR5, R5, 0x2, P1 ;  /* 0x0000000504047c11 */ /* 0x000fe200088f1405 */
[----:B------:R-:W-:Y:S01]  /*2d050*/  SHFL.IDX PT, R6, R10, RZ, 0x1c1f ;  /* 0x001c1fff0a067589 */ /* 0x000fe200000e0000 */
[----:B------:R-:W-:Y:S01]  /*2d060*/  VIADD R5, R15, 0x8 ;  /* 0x000000080f057836 */ /* 0x000fe20000000000 */
[----:B------:R-:W-:Y:S02]  /*2d070*/  ULDC.64 UR4, c[0x0][0xba0] ;  /* 0x0002e80000047ab9 */ /* 0x000fe40000000a00 */
[----:B------:R-:W2:Y:S02]  /*2d080*/  SHFL.IDX PT, R7, R4, RZ, 0x1c1f ;  /* 0x001c1fff04077589 */ /* 0x000ea400000e0000 */
[----:B------:R-:W-:Y:S02]  /*2d090*/  ISETP.GE.OR P0, PT, R5, R20, P0 ;  /* 0x000000140500720c */ /* 0x000fe40000706670 */
[----:B--2---:R1:W-:Y:S11]  /*2d0a0*/  @!P3 ST.E desc[UR42][R6.64], R11 ;  /* 0x0000000b0600b985 */ /* 0x0043f6000c10192a */
[----:B------:R-:W2:Y:S01]  /*2d0b0*/  @!P0 LDL R59, [R1+0x454] ;  /* 0x00045400013b8983 */ /* 0x000ea20000100800 */
[----:B------:R-:W-:-:S03]  /*2d0c0*/  IMAD R5, R210, 0x40, R160 ;  /* 0x00000040d2057824 */ /* 0x000fc600078e02a0 */
[----:B------:R-:W-:Y:S01]  /*2d0d0*/  SHFL.IDX PT, R54, R10, 0x1, 0x1c1f ;  /* 0x003c1f000a367f89 */ /* 0x000fe200000e0000 */
[----:B------:R-:W-:-:S03]  /*2d0e0*/  IMAD.WIDE R2, R5, 0x2, R2 ;  /* 0x0000000205027825 */ /* 0x000fc600078e0202 */
[----:B------:R4:W2:Y:S01]  /*2d0f0*/  SHFL.IDX PT, R55, R4, 0x1, 0x1c1f ;  /* 0x003c1f0004377f89 */ /* 0x0008a200000e0000 */
[C---:B------:R-:W-:Y:S02]  /*2d100*/  IADD3 R25, P4, R2.reuse, 0x3000, RZ ;  /* 0x0000300002197810 */ /* 0x040fe40007f9e0ff */
[C---:B------:R-:W-:Y:S02]  /*2d110*/  IADD3 R9, P1, R2.reuse, 0x1000, RZ ;  /* 0x0000100002097810 */ /* 0x040fe40007f3e0ff */
[----:B------:R-:W-:Y:S02]  /*2d120*/  IADD3 R13, P5, R2, 0x2000, RZ ;  /* 0x00002000020d7810 */ /* 0x000fe40007fbe0ff */
[----:B------:R-:W-:Y:S02]  /*2d130*/  LOP3.LUT R24, R25, 0x380, RZ, 0xc0, !PT ;  /* 0x0000038019187812 */ /* 0x000fe400078ec0ff */
[----:B------:R-:W-:Y:S02]  /*2d140*/  LOP3.LUT R8, R9, 0x380, RZ, 0xc0, !PT ;  /* 0x0000038009087812 */ /* 0x000fe400078ec0ff */
[----:B------:R-:W-:-:S02]  /*2d150*/  LOP3.LUT R12, R13, 0x380, RZ, 0xc0, !PT ;  /* 0x000003800d0c7812 */ /* 0x000fc400078ec0ff */
        /* <DEDUP_REMOVED lines=53> */
[C---:B------:R-:W-:Y:S02]  /*2d4b0*/  IADD3 R69, P5, R2.reuse, 0xe000, RZ ;  /* 0x0000e00002457810 */ /* 0x040fe40007fbe0ff */
[----:B-1----:R-:W-:Y:S02]  /*2d4c0*/  LOP3.LUT R7, R2, 0x380, RZ, 0xc0, !PT ;  /* 0x0000038002077812 */ /* 0x002fe400078ec0ff */
[----:B----4-:R-:W-:Y:S02]  /*2d4d0*/  LOP3.LUT R4, R5, 0x380, RZ, 0xc0, !PT ;  /* 0x0000038005047812 */ /* 0x010fe400078ec0ff */
        /* <DEDUP_REMOVED lines=8> */
[----:B------:R-:W-:Y:S02]  /*2d560*/  LOP3.LUT R2, R7, R2, RZ, 0x3c, !PT ;  /* 0x0000000207027212 */ /* 0x000fe400078e3cff */
[----:B------:R-:W-:Y:S01]  /*2d570*/  LOP3.LUT R60, R60, R61, RZ, 0x3c, !PT ;  /* 0x0000003d3c3c7212 */ /* 0x000fe200078e3cff */
[--C-:B------:R-:W-:Y:S01]  /*2d580*/  IMAD.X R61, RZ, RZ, R3.reuse, P3 ;  /* 0x000000ffff3d7224 */ /* 0x100fe200018e0603 */
[----:B------:R-:W-:Y:S01]  /*2d590*/  LOP3.LUT R64, R64, R65, RZ, 0x3c, !PT ;  /* 0x0000004140407212 */ /* 0x000fe200078e3cff */
[--C-:B------:R-:W-:Y:S01]  /*2d5a0*/  IMAD.X R65, RZ, RZ, R3.reuse, P1 ;  /* 0x000000ffff417224 */ /* 0x100fe200008e0603 */
[----:B------:R-:W-:Y:S01]  /*2d5b0*/  LOP3.LUT R68, R68, R69, RZ, 0x3c, !PT ;  /* 0x0000004544447212 */ /* 0x000fe200078e3cff */
[----:B------:R-:W-:Y:S01]  /*2d5c0*/  IMAD.X R69, RZ, RZ, R3, P5 ;  /* 0x000000ffff457224 */ /* 0x000fe200028e0603 */
[----:B------:R-:W-:Y:S01]  /*2d5d0*/  LOP3.LUT R72, R4, R5, RZ, 0x3c, !PT ;  /* 0x0000000504487212 */ /* 0x000fe200078e3cff */
[----:B------:R-:W-:-:S02]  /*2d5e0*/  IMAD.IADD R78, R220, 0x1, R177 ;  /* 0x00000001dc4e7824 */ /* 0x000fc400078e02b1 */
[----:B------:R-:W-:Y:S01]  /*2d5f0*/  IMAD.IADD R177, R210, 0x1, R177 ;  /* 0x00000001d2b17824 */ /* 0x000fe200078e02b1 */
[----:B------:R-:W-:Y:S01]  /*2d600*/  BSSY B1, `(.L_x_3762) ;  /* 0x0000056000017945 */ /* 0x000fe20003800000 */
[----:B--2---:R1:W-:Y:S04]  /*2d610*/  @!P0 ST.E desc[UR42][R54.64], R59 ;  /* 0x0000003b36008985 */ /* 0x0043e8000c10192a */
[----:B------:R2:W5:Y:S04]  /*2d620*/  LD.E.128 R4, desc[UR42][R2.64] ;  /* 0x0000002a02047980 */ /* 0x000568000c101d00 */
        /* <DEDUP_REMOVED lines=11> */
[----:B------:R-:W-:-:S03]  /*2d6e0*/  IMAD.WIDE.U32 R2, R178, UR4, R2 ;  /* 0x00000004b2027c25 */ /* 0x000fc6000f8e0002 */
[----:B------:R-:W5:Y:S01]  /*2d6f0*/  LD.E.128 R36, desc[UR42][R36.64] ;  /* 0x0000002a24247980 */ /* 0x000f62000c101d00 */
[----:B------:R-:W-:Y:S01]  /*2d700*/  IMAD R19, R178, UR5, R19 ;  /* 0x00000005b2137c24 */ /* 0x000fe2000f8e0213 */
[----:B------:R-:W-:Y:S01]  /*2d710*/  ULDC.64 UR4, c[0x0][0xbf0] ;  /* 0x0002fc0000047ab9 */ /* 0x000fe20000000a00 */
[----:B---3--:R-:W-:Y:S01]  /*2d720*/  @P2 IMAD.HI.U32 R0, R78, R79, RZ ;  /* 0x0000004f4e002227 */ /* 0x008fe200078e00ff */
[----:B------:R-:W5:Y:S03]  /*2d730*/  LD.E.128 R40, desc[UR42][R40.64] ;  /* 0x0000002a28287980 */ /* 0x000f66000c101d00 */
[----:B------:R-:W-:Y:S01]  /*2d740*/  IMAD.IADD R3, R3, 0x1, R19 ;  /* 0x0000000103037824 */ /* 0x000fe200078e0213 */
[----:B------:R-:W5:Y:S01]  /*2d750*/  LD.E.128 R44, desc[UR42][R44.64] ;  /* 0x0000002a2c2c7980 */ /* 0x000f62000c101d00 */
[----:B------:R-:W-:Y:S01]  /*2d760*/  IMAD.MOV.U32 R19, RZ, RZ, R78 ;  /* 0x000000ffff137224 */ /* 0x000fe200078e004e */
[----:B0-----:R-:W-:Y:S01]  /*2d770*/  @P2 SHF.R.U32.HI R19, RZ, R81, R0 ;  /* 0x00000051ff132219 */ /* 0x001fe20000011600 */
[----:B------:R-:W-:Y:S01]  /*2d780*/  IMAD R76, R76, UR4, RZ ;  /* 0x000000044c4c7c24 */ /* 0x000fe2000f8e02ff */
[----:B------:R-:W5:Y:S02]  /*2d790*/  LD.E.128 R48, desc[UR42][R48.64] ;  /* 0x0000002a30307980 */ /* 0x000f64000c101d00 */
[--C-:B------:R-:W-:Y:S01]  /*2d7a0*/  SHF.R.S32.HI R0, RZ, 0x1f, R19.reuse ;  /* 0x0000001fff007819 */ /* 0x100fe20000011413 */
[----:B------:R-:W-:Y:S01]  /*2d7b0*/  IMAD.MOV R18, RZ, RZ, -R19 ;  /* 0x000000ffff127224 */ /* 0x000fe200078e0a13 */
[----:B-1----:R-:W5:Y:S01]  /*2d7c0*/  LD.E.128 R52, desc[UR42][R52.64] ;  /* 0x0000002a34347980 */ /* 0x002f62000c101d00 */
[----:B------:R-:W-:-:S02]  /*2d7d0*/  IMAD R79, R77, UR5, R76 ;  /* 0x000000054d4f7c24 */ /* 0x000fc4000f8e024c */
[----:B------:R-:W-:Y:S01]  /*2d7e0*/  IMAD.WIDE.U32 R2, R77, UR4, R2 ;  /* 0x000000044d027c25 */ /* 0x000fe2000f8e0002 */
[----:B------:R-:W-:Y:S01]  /*2d7f0*/  ULDC.64 UR4, c[0x0][0xbe0] ;  /* 0x0002f80000047ab9 */ /* 0x000fe20000000a00 */
[----:B------:R-:W5:Y:S02]  /*2d800*/  LD.E.128 R56, desc[UR42][R56.64] ;  /* 0x0000002a38387980 */ /* 0x000f64000c101d00 */
[----:B------:R-:W-:Y:S02]  /*2d810*/  IMAD R0, R0, UR4, RZ ;  /* 0x0000000400007c24 */ /* 0x000fe4000f8e02ff */
[----:B------:R-:W-:Y:S01]  /*2d820*/  IMAD R21, R21, R18, R78 ;  /* 0x0000001215157224 */ /* 0x000fe200078e024e */
[----:B------:R-:W5:Y:S01]  /*2d830*/  LD.E.128 R60, desc[UR42][R60.64] ;  /* 0x0000002a3c3c7980 */ /* 0x000f62000c101d00 */
[----:B------:R-:W-:-:S03]  /*2d840*/  IMAD.IADD R3, R3, 0x1, R79 ;  /* 0x0000000103037824 */ /* 0x000fc600078e024f */
[----:B------:R-:W5:Y:S01]  /*2d850*/  LD.E.128 R64, desc[UR42][R64.64] ;  /* 0x0000002a40407980 */ /* 0x000f62000c101d00 */
[----:B------:R-:W-:-:S03]  /*2d860*/  IMAD R77, R19, UR5, R0 ;  /* 0x00000005134d7c24 */ /* 0x000fc6000f8e0200 */
[----:B------:R-:W5:Y:S01]  /*2d870*/  LD.E.128 R68, desc[UR42][R68.64] ;  /* 0x0000002a44447980 */ /* 0x000f62000c101d00 */
[----:B------:R-:W-:-:S03]  /*2d880*/  SHF.R.S32.HI R0, RZ, 0x1f, R21 ;  /* 0x0000001fff007819 */ /* 0x000fc60000011415 */
[----:B------:R-:W5:Y:S01]  /*2d890*/  LD.E.128 R72, desc[UR42][R72.64] ;  /* 0x0000002a48487980 */ /* 0x000f62000c101d00 */
[----:B------:R-:W-:Y:S01]  /*2d8a0*/  IMAD.WIDE.U32 R2, R19, UR4, R2 ;  /* 0x0000000413027c25 */ /* 0x000fe2000f8e0002 */
[----:B------:R-:W-:Y:S01]  /*2d8b0*/  ULDC.64 UR4, c[0x0][0xbd8] ;  /* 0x0002f60000047ab9 */ /* 0x000fe20000000a00 */
[----:B------:R-:W-:Y:S01]  /*2d8c0*/  ISETP.GE.AND P2, PT, R177, R20, PT ;  /* 0x00000014b100720c */ /* 0x000fe20003f46270 */
        /* <DEDUP_REMOVED lines=8> */
[----:B------:R-:W-:-:S04]  /*2d950*/  IMAD.WIDE.U32 R2, R21, UR4, R2 ;  /* 0x0000000415027c25 */ /* 0x000fc8000f8e0002 */
[----:B------:R-:W-:Y:S01]  /*2d960*/  IMAD R77, R21, UR5, R0 ;  /* 0x00000005154d7c24 */ /* 0x000fe2000f8e0200 */
[----:B------:R-:W-:Y:S01]  /*2d970*/  ULDC.64 UR4, c[0x0][0xb80] ;  /* 0x0002e00000047ab9 */ /* 0x000fe20000000a00 */
[----:B------:R-:W-:Y:S01]  /*2d980*/  VIADD R0, R144, 0x32420 ;  /* 0x0003242090007836 */ /* 0x000fe20000000000 */
[C---:B------:R-:W-:Y:S01]  /*2d990*/  LEA R21, P3, R2.reuse, UR4, 0x1 ;  /* 0x0000000402157c11 */ /* 0x040fe2000f8608ff */
[----:B------:R-:W-:Y:S02]  /*2d9a0*/  IMAD.IADD R3, R3, 0x1, R77 ;  /* 0x0000000103037824 */ /* 0x000fe400078e024d */
[----:B------:R-:W-:Y:S01]  /*2d9b0*/  VIADD R19, R177, 0x20 ;  /* 0x00000020b1137836 */ /* 0x000fe20000000000 */
[----:B------:R-:W-:Y:S01]  /*2d9c0*/  PRMT R0, RZ, 0x654, R0 ;  /* 0x00000654ff007816 */ /* 0x000fe20000000000 */
[----:B0-----:R0:W1:Y:S01]  /*2d9d0*/  SHFL.IDX PT, R78, R21, RZ, 0x181f ;  /* 0x00181fff154e7589 */ /* 0x00106200000e0000 */
[----:B------:R-:W-:Y:S02]  /*2d9e0*/  LEA.HI.X R80, R2, UR5, R3, 0x1, P3 ;  /* 0x0000000502507c11 */ /* 0x000fe400098f0c03 */
[-C--:B------:R-:W-:Y:S01]  /*2d9f0*/  ISETP.GE.AND P1, PT, R19, R20.reuse, PT ;  /* 0x000000141300720c */ /* 0x080fe20003f26270 */
[----:B------:R-:W-:Y:S01]  /*2da00*/  VIADD R19, R177, 0x40 ;  /* 0x00000040b1137836 */ /* 0x000fe20000000000 */
[----:B------:R2:W-:Y:S04]  /*2da10*/  SYNCS.ARRIVE.TRANS64.RED.A1T0 RZ, [R0+URZ], RZ ;  /* 0x000000ff00ff79a7 */ /* 0x0005e8000810043f */
[----:B------:R-:W-:Y:S01]  /*2da20*/  ISETP.GE.AND P0, PT, R19, R20, PT ;  /* 0x000000141300720c */ /* 0x000fe20003f06270 */
[----:B--2---:R0:W2:Y:S01]  /*2da30*/  SHFL.IDX PT, R0, R80, RZ, 0x181f ;  /* 0x00181fff50007589 */ /* 0x0040a200000e0000 */
[----:B------:R-:W-:Y:S11]  /*2da40*/  @P2 BRA `(.L_x_3763) ;  /* 0x0000000000442947 */ /* 0x000ff60003800000 */
[----:B------:R-:W-:Y:S02]  /*2da50*/  ULDC UR4, c[0x0][0xbc8] ;  /* 0x0002f20000047ab9 */ /* 0x000fe40000000800 */
[----:B------:R-:W-:Y:S02]  /*2da60*/  ISETP.GE.AND P2, PT, R160, UR4, PT ;  /* 0x00000004a0007c0c */ /* 0x000fe4000bf46270 */
[----:B------:R-:W-:Y:S02]  /*2da70*/  ISETP.GE.AND P3, PT, R162, UR4, PT ;  /* 0x00000004a2007c0c */ /* 0x000fe4000bf66270 */
[----:B------:R-:W-:-:S09]  /*2da80*/  ISETP.GE.AND P4, PT, R161, UR4, PT ;  /* 0x00000004a1007c0c */ /* 0x000fd2000bf86270 */
[----:B-1----:R-:W-:-:S04]  /*2da90*/  @!P2 LEA R2, P5, R160, R78, 0x1 ;  /* 0x0000004ea002a211 */ /* 0x002fc800078a08ff */
[----:B--2---:R-:W-:Y:S02]  /*2daa0*/  @!P2 LEA.HI.X R3, R160, R0, R184, 0x1, P5 ;  /* 0x00000000a003a211 */ /* 0x004fe400028f0cb8 */
        /* <DEDUP_REMOVED lines=11> */
.L_x_3763:
[----:B------:R-:W-:Y:S05]  /*2db60*/  BSYNC B1 ;  /* 0x0000000000017941 */ /* 0x000fea0003800000 */
.L_x_3762:
        /* <DEDUP_REMOVED lines=11> */
[----:B-----5:R-:W-:-:S03]  /*2dc20*/  @!P3 LEA R4, P5, R162, R18, 0x1 ;  /* 0x00000012a204b211 */ /* 0x020fc600078a08ff */
        /* <DEDUP_REMOVED lines=9> */
.L_x_3765:
[----:B------:R-:W-:Y:S05]  /*2dcc0*/  BSYNC B1 ;  /* 0x0000000000017941 */ /* 0x000fea0003800000 */
.L_x_3764:
        /* <DEDUP_REMOVED lines=10> */
[----:B------:R-:W-:Y:S02]  /*2dd70*/  @!P2 LEA R4, P4, R162, R8, 0x1 ;  /* 0x00000008a204a211 */ /* 0x000fe400078808ff */
        /* <DEDUP_REMOVED lines=10> */
.L_x_3767:
[----:B------:R-:W-:Y:S05]  /*2de20*/  BSYNC B1 ;  /* 0x0000000000017941 */ /* 0x000fea0003800000 */
.L_x_3766:
[----:B0-----:R-:W-:Y:S01]  /*2de30*/  VIADD R3, R177, 0x60 ;  /* 0x00000060b1037836 */ /* 0x001fe20000000000 */
[----:B--2-4-:R-:W2:Y:S04]  /*2de40*/  SHFL.IDX PT, R80, R80, 0x3, 0x181f ;  /* 0x00781f0050507f89 */ /* 0x014ea800000e0000 */
[----:B------:R-:W-:Y:S01]  /*2de50*/  ISETP.GE.AND P0, PT, R3, R20, PT ;  /* 0x000000140300720c */ /* 0x000fe20003f06270 */
[----:B------:R-:W4:-:S12]  /*2de60*/  SHFL.IDX PT, R21, R21, 0x3, 0x181f ;  /* 0x00781f0015157f89 */ /* 0x000f1800000e0000 */
[----:B------:R-:W-:Y:S05]  /*2de70*/  @P0 BRA `(.L_x_3768) ;  /* 0x0000000c00980947 */ /* 0x000fea0003800000 */
[----:B------:R-:W-:Y:S02]  /*2de80*/  ULDC UR4, c[0x0][0xbc8] ;  /* 0x0002f20000047ab9 */ /* 0x000fe40000000800 */
[----:B------:R-:W-:Y:S02]  /*2de90*/  ISETP.GE.AND P3, PT, R160, UR4, PT ;  /* 0x00000004a0007c0c */ /* 0x000fe4000bf66270 */
[----:B------:R-:W-:Y:S02]  /*2dea0*/  ISETP.GE.AND P4, PT, R162, UR4, PT ;  /* 0x00000004a2007c0c */ /* 0x000fe4000bf86270 */
[----:B------:R-:W-:-:S09]  /*2deb0*/  ISETP.GE.AND P5, PT, R161, UR4, PT ;  /* 0x00000004a1007c0c */ /* 0x000fd2000bfa6270 */
[-C--:B----4-:R-:W-:Y:S02]  /*2dec0*/  @!P3 LEA R2, P0, R160, R21.reuse, 0x1 ;  /* 0x00000015a002b211 */ /* 0x090fe400078008ff */
[-C--:B------:R-:W-:Y:S02]  /*2ded0*/  @!P4 LEA R4, P1, R162, R21.reuse, 0x1 ;  /* 0x00000015a204c211 */ /* 0x080fe400078208ff */
[C---:B------:R-:W-:Y:S02]  /*2dee0*/  @!P5 LEA R6, P2, R161.reuse, R21, 0x1 ;  /* 0x00000015a106d211 */ /* 0x040fe400078408ff */
[-C--:B--2---:R-:W-:Y:S02]  /*2def0*/  @!P3 LEA.HI.X R3, R160, R80.reuse, R184, 0x1, P0 ;  /* 0x00000050a003b211 */ /* 0x084fe400000f0cb8 */
        /* <DEDUP_REMOVED lines=11> */
.L_x_3760:
[----:B------:R-:W-:Y:S01]  /*2dfb0*/  ULDC.64 UR4, c[0x0][0xd00] ;  /* 0x0003400000047ab9 */ /* 0x000fe20000000a00 */
[----:B-----5:R-:W2:Y:S01]  /*2dfc0*/  LDC.64 R2, c[0x0][0xd00] ;  /* 0x00034000ff027b82 */ /* 0x020ea20000000a00 */
[----:B------:R-:W-:Y:S01]  /*2dfd0*/  ISETP.NE.U32.AND P0, PT, RZ, UR4, PT ;  /* 0x00000004ff007c0c */ /* 0x000fe2000bf05070 */
[----:B------:R-:W-:-:S03]  /*2dfe0*/  IMAD.MOV.U32 R0, RZ, RZ, RZ ;  /* 0x000000ffff007224 */ /* 0x000fc600078e00ff */
[----:B------:R-:W-:Y:S01]  /*2dff0*/  ISETP.NE.AND.EX P0, PT, RZ, UR5, PT, P0 ;  /* 0x00000005ff007c0c */ /* 0x000fe2000bf05300 */
[----:B------:R-:W-:Y:S02]  /*2e000*/  ULDC.64 UR4, c[0x0][0xd08] ;  /* 0x0003420000047ab9 */ /* 0x000fe40000000a00 */
[----:B------:R-:W-:Y:S01]  /*2e010*/  ISETP.NE.U32.AND P1, PT, RZ, UR4, PT ;  /* 0x00000004ff007c0c */ /* 0x000fe2000bf25070 */
[----:B------:R-:W3:Y:S03]  /*2e020*/  LDC R21, c[0x0][0xce8] ;  /* 0x00033a00ff157b82 */ /* 0x000ee60000000800 */
[----:B------:R-:W-:Y:S01]  /*2e030*/  ISETP.NE.AND.EX P1, PT, RZ, UR5, PT, P1 ;  /* 0x00000005ff007c0c */ /* 0x000fe2000bf25310 */
[----:B--2---:R-:W-:-:S12]  /*2e040*/  IMAD.WIDE R2, R179, 0x4, R2 ;  /* 0x00000004b3027825 */ /* 0x004fd800078e0202 */
[----:B------:R-:W2:Y:S01]  /*2e050*/  @P1 LDC.64 R4, c[0x0][0xd08] ;  /* 0x00034200ff041b82 */ /* 0x000ea20000000a00 */
[----:B------:R-:W-:Y:S02]  /*2e060*/  ULDC UR4, c[0x0][0xb88] ;  /* 0x0002e20000047ab9 */ /* 0x000fe40000000800 */
[----:B------:R-:W-:Y:S01]  /*2e070*/  IMAD.U32 R6, RZ, RZ, UR4 ;  /* 0x00000004ff067e24 */ /* 0x000fe2000f8e00ff */
[----:B------:R4:W5:Y:S01]  /*2e080*/  @P0 LDG.E R0, desc[UR42][R2.64] ;  /* 0x0000002a02000981 */ /* 0x000962000c1e1900 */
[----:B--2---:R-:W-:-:S05]  /*2e090*/  @P1 IMAD.WIDE R4, R179, 0x4, R4 ;  /* 0x00000004b3041825 */ /* 0x004fca00078e0204 */
[----:B------:R4:W5:Y:S01]  /*2e0a0*/  @P1 LDG.E R6, desc[UR42][R4.64] ;  /* 0x0000002a04061981 */ /* 0x000962000c1e1900 */
[----:B---3--:R-:W-:Y:S02]  /*2e0b0*/  ISETP.NE.AND P2, PT, R21, 0x1, PT ;  /* 0x000000011500780c */ /* 0x008fe40003f45270 */
[----:B------:R-:W-:Y:S02]  /*2e0c0*/  ISETP.GE.AND P3, PT, R201, 0x80, PT ;  /* 0x00000080c900780c */ /* 0x000fe40003f66270 */
[----:B------:R-:W-:-:S09]  /*2e0d0*/  SHF.R.S32.HI R7, RZ, 0x1f, R179 ;  /* 0x0000001fff077819 */ /* 0x000fd200000114b3 */
[----:B------:R-:W2:Y:S01]  /*2e0e0*/  @P2 LDC R25, c[0x0][0xcec] ;  /* 0x00033b00ff192b82 */ /* 0x000ea20000000800 */
[----:B----4-:R-:W-:Y:S05]  /*2e0f0*/  @P1 BRA `(.L_x_3769) ;  /* 0x0000000000101947 */ /* 0x010fea0003800000 */
[----:B------:R-:W-:Y:S05]  /*2e100*/  @!P0 BRA `(.L_x_3769) ;  /* 0x00000000000c8947 */ /* 0x000fea0003800000 */
[----:B------:R-:W3:Y:S04]  /*2e110*/  LDG.E R5, desc[UR42][R2.64] ;  /* 0x0000002a02057981 */ /* 0x000ee8000c1e1900 */
[----:B-----5:R-:W3:Y:S02]  /*2e120*/  LDG.E R6, desc[UR42][R2.64+0x4] ;  /* 0x0000042a02067981 */ /* 0x020ee4000c1e1900 */
[----:B---3--:R-:W-:-:S07]  /*2e130*/  IMAD.IADD R6, R6, 0x1, -R5 ;  /* 0x0000000106067824 */ /* 0x008fce00078e0a05 */
.L_x_3769:
        /* <DEDUP_REMOVED lines=8> */
[----:B----4-:R-:W-:Y:S01]  /*2e1c0*/  IMAD R2, R6, R9, RZ ;  /* 0x0000000906027224 */ /* 0x010fe200078e02ff */
[----:B---3--:R-:W-:-:S04]  /*2e1d0*/  IADD3 R8, R177, -0x80, R3 ;  /* 0xffffff80b1087810 */ /* 0x008fc80007ffe003 */
        /* <DEDUP_REMOVED lines=19> */
[----:B------:R-:W-:-:S04]  /*2e310*/  IMAD.MOV R7, RZ, RZ, -R5 ;  /* 0x000000ffff077224 */ /* 0x000fc800078e0a05 */
[----:B------:R-:W-:Y:S01]  /*2e320*/  IMAD R7, R9, R7, R8 ;  /* 0x0000000709077224 */ /* 0x000fe200078e0208 */
[----:B------:R-:W-:Y:S01]  /*2e330*/  SHF.R.S32.HI R9, RZ, 0x1f, R5 ;  /* 0x0000001fff097819 */ /* 0x000fe20000011405 */
[----:B------:R-:W-:Y:S01]  /*2e340*/  IMAD R8, R13, UR5, R4 ;  /* 0x000000050d087c24 */ /* 0x000fe2000f8e0204 */
[----:B------:R-:W-:Y:S02]  /*2e350*/  ULDC.64 UR4, c[0x0][0xc88] ;  /* 0x0003220000047ab9 */ /* 0x000fe40000000a00 */
        /* <DEDUP_REMOVED lines=11> */
.L_x_3771:
[----:B------:R-:W-:Y:S05]  /*2e410*/  BSYNC B1 ;  /* 0x0000000000017941 */ /* 0x000fea0003800000 */
.L_x_3770:
[----:B------:R-:W4:Y:S01]  /*2e420*/  @P2 LDC R9, c[0x0][0xcf0] ;  /* 0x00033c00ff092b82 */ /* 0x000f220000000800 */
[----:B------:R-:W-:Y:S01]  /*2e430*/  ULDC.64 UR4, c[0x0][0xba0] ;  /* 0x0002e80000047ab9 */ /* 0x000fe20000000a00 */
[----:B------:R-:W-:Y:S02]  /*2e440*/  IMAD.IADD R8, R220, 0x1, R177 ;  /* 0x00000001dc087824 */ /* 0x000fe400078e02b1 */
[----:B---3--:R-:W-:-:S04]  /*2e450*/  IMAD R3, R11, UR4, RZ ;  /* 0x000000040b037c24 */ /* 0x008fc8000f8e02ff */
[C---:B------:R-:W-:Y:S02]  /*2e460*/  IMAD R5, R0.reuse, UR5, R3 ;  /* 0x0000000500057c24 */ /* 0x040fe4000f8e0203 */
[----:B------:R-:W-:Y:S01]  /*2e470*/  IMAD.WIDE.U32 R2, R0, UR4, RZ ;  /* 0x0000000400027c25 */ /* 0x000fe2000f8e00ff */
[----:B------:R-:W-:-:S03]  /*2e480*/  ULDC.64 UR4, c[0x0][0xbe8] ;  /* 0x0002fa0000047ab9 */ /* 0x000fc60000000a00 */
[----:B------:R-:W-:Y:S02]  /*2e490*/  IMAD.IADD R3, R3, 0x1, R5 ;  /* 0x0000000103037824 */ /* 0x000fe400078e0205 */
[----:B------:R-:W-:Y:S02]  /*2e4a0*/  IMAD R5, R10, UR4, RZ ;  /* 0x000000040a057c24 */ /* 0x000fe4000f8e02ff */
[----:B--2---:R-:W-:-:S04]  /*2e4b0*/  @P2 IMAD.HI.U32 R0, R8, R25, RZ ;  /* 0x0000001908002227 */ /* 0x004fc800078e00ff */
[C---:B------:R-:W-:Y:S02]  /*2e4c0*/  IMAD R7, R178.reuse, UR5, R5 ;  /* 0x00000005b2077c24 */ /* 0x040fe4000f8e0205 */
        /* <DEDUP_REMOVED lines=30> */
.L_x_3998:
[----:B------:R-:W-:Y:S01]  /*2e6b0*/  IMAD R21, R6, R21, RZ ;  /* 0x0000001506157224 */ /* 0x000fe200078e02ff */
[----:B------:R-:W-:Y:S01]  /*2e6c0*/  BSSY B1, `(.L_x_3773) ;  /* 0x0000015000017945 */ /* 0x000fe20003800000 */
[----:B------:R-:W-:-:S05]  /*2e6d0*/  IMAD.IADD R6, R210, 0x1, R177 ;  /* 0x00000001d2067824 */ /* 0x000fca00078e02b1 */
[----:B------:R-:W-:-:S13]  /*2e6e0*/  ISETP.GE.AND P0, PT, R6, R21, PT ;  /* 0x000000150600720c */ /* 0x000fda0003f06270 */
[----:B------:R-:W-:Y:S05]  /*2e6f0*/  @P0 BRA `(.L_x_3774) ;  /* 0x0000000000440947 */ /* 0x000fea0003800000 */
[----:B------:R-:W-:Y:S02]  /*2e700*/  ULDC UR4, c[0x0][0xbc8] ;  /* 0x0002f20000047ab9 */ /* 0x000fe40000000800 */
[----:B------:R-:W-:Y:S02]  /*2e710*/  ISETP.GE.AND P3, PT, R160, UR4, PT ;  /* 0x00000004a0007c0c */ /* 0x000fe4000bf66270 */
[----:B------:R-:W-:Y:S02]  /*2e720*/  ISETP.GE.AND P2, PT, R162, UR4, PT ;  /* 0x00000004a2007c0c */ /* 0x000fe4000bf46270 */
[----:B------:R-:W-:Y:S02]  /*2e730*/  ISETP.GE.AND P1, PT, R161, UR4, PT ;  /* 0x00000004a1007c0c */ /* 0x000fe4000bf26270 */
[----:B------:R-:W-:-:S07]  /*2e740*/  ISETP.GE.AND P0, PT, R163, UR4, PT ;  /* 0x00000004a3007c0c */ /* 0x000fce000bf06270 */
[-C--:B----4-:R-:W-:Y:S02]  /*2e750*/  @!P3 LEA R4, P5, R160, R14.reuse, 0x1 ;  /* 0x0000000ea004b211 */ /* 0x090fe400078a08ff */
[----:B------:R-:W-:Y:S02]  /*2e760*/  @!P2 LEA R8, P4, R162, R14, 0x1 ;  /* 0x0000000ea208a211 */ /* 0x000fe400078808ff */
        /* <DEDUP_REMOVED lines=10> */
.L_x_3774:
[----:B------:R-:W-:Y:S05]  /*2e810*/  BSYNC B1 ;  /* 0x0000000000017941 */ /* 0x000fea0003800000 */
.L_x_3773:
[----:B------:R-:W-:-:S03]  /*2e820*/  UMOV UR4, 0xffffffff ;  /* 0xffffffff00047882 */ /* 0x000fc60000000000 */
[----:B------:R-:W-:Y:S05]  /*2e830*/  BRA.DIV UR4, `(.L_x_3775) ;  /* 0x000000a2043c7947 */ /* 0x000fea000b800000 */
[----:B---3--:R3:W0:Y:S04]  /*2e840*/  SHFL.IDX PT, R0, R3, 0x1, 0x181f ;  /* 0x00381f0003007f89 */ /* 0x00862800000e0000 */
[----:B----4-:R3:W4:Y:S02]  /*2e850*/  SHFL.IDX PT, R14, R2, 0x1, 0x181f ;  /* 0x00381f00020e7f89 */ /* 0x01072400000e0000 */
.L_x_4002:
[----:B------:R-:W-:Y:S01]  /*2e860*/  VIADD R4, R6, 0x20 ;  /* 0x0000002006047836 */ /* 0x000fe20000000000 */
[----:B------:R-:W-:Y:S04]  /*2e870*/  BSSY B1, `(.L_x_3776) ;  /* 0x0000014000017945 */ /* 0x000fe80003800000 */
        /* <DEDUP_REMOVED lines=9> */
[----:B0-----:R-:W-:Y:S02]  /*2e910*/  @!P3 LEA.HI.X R5, R160, R0, R184, 0x1, P5 ;  /* 0x00000000a005b211 */ /* 0x001fe400028f0cb8 */
        /* <DEDUP_REMOVED lines=9> */
.L_x_3777:
[----:B------:R-:W-:Y:S05]  /*2e9b0*/  BSYNC B1 ;  /* 0x0000000000017941 */ /* 0x000fea0003800000 */
.L_x_3776:
[----:B------:R-:W-:-:S03]  /*2e9c0*/  UMOV UR4, 0xffffffff ;  /* 0xffffffff00047882 */ /* 0x000fc60000000000 */
[----:B------:R-:W-:Y:S05]  /*2e9d0*/  BRA.DIV UR4, `(.L_x_3778) ;  /* 0x000000a2041c7947 */ /* 0x000fea000b800000 */
[----:B0-----:R0:W0:Y:S04]  /*2e9e0*/  SHFL.IDX PT, R0, R3, 0x2, 0x181f ;  /* 0x00581f0003007f89 */ /* 0x00102800000e0000 */
[----:B----4-:R4:W0:Y:S02]  /*2e9f0*/  SHFL.IDX PT, R14, R2, 0x2, 0x181f ;  /* 0x00581f00020e7f89 */ /* 0x01082400000e0000 */
.L_x_4006:
        /* <DEDUP_REMOVED lines=9> */
[-C--:B0-----:R-:W-:Y:S02]  /*2ea90*/  @!P3 LEA R4, P5, R160, R14.reuse, 0x1 ;  /* 0x0000000ea004b211 */ /* 0x081fe400078a08ff */
[----:B------:R-:W-:Y:S02]  /*2eaa0*/  @!P2 LEA R8, P4, R162, R14, 0x1 ;  /* 0x0000000ea208a211 */ /* 0x000fe400078808ff */
[----:B------:R-:W-:Y:S02]  /*2eab0*/  @!P3 LEA.HI.X R5, R160, R0, R184, 0x1, P5 ;  /* 0x00000000a005b211 */ /* 0x000fe400028f0cb8 */
        /* <DEDUP_REMOVED lines=9> */
.L_x_3780:
[----:B------:R-:W-:Y:S05]  /*2eb50*/  BSYNC B1 ;  /* 0x0000000000017941 */ /* 0x000fea0003800000 */
.L_x_3779:
[----:B------:R-:W-:-:S03]  /*2eb60*/  UMOV UR4, 0xffffffff ;  /* 0xffffffff00047882 */ /* 0x000fc60000000000 */
[----:B------:R-:W-:Y:S05]  /*2eb70*/  BRA.DIV UR4, `(.L_x_3781) ;  /* 0x0000009e04fc7947 */ /* 0x000fea000b800000 */
[----:B0-----:R0:W0:Y:S04]  /*2eb80*/  SHFL.IDX PT, R0, R3, 0x3, 0x181f ;  /* 0x00781f0003007f89 */ /* 0x00102800000e0000 */
[----:B------:R0:W0:Y:S02]  /*2eb90*/  SHFL.IDX PT, R14, R2, 0x3, 0x181f ;  /* 0x00781f00020e7f89 */ /* 0x00002400000e0000 */
.L_x_4010:
[----:B0-234-:R-:W-:-:S05]  /*2eba0*/  VIADD R2, R6, 0x60 ;  /* 0x0000006006027836 */ /* 0x01dfca0000000000 */
[----:B------:R-:W-:-:S13]  /*2ebb0*/  ISETP.GE.AND P0, PT, R2, R21, PT ;  /* 0x000000150200720c */ /* 0x000fda0003f06270 */
[----:B------:R-:W-:Y:S05]  /*2ebc0*/  @P0 BRA `(.L_x_3768) ;  /* 0x0000000000440947 */ /* 0x000fea0003800000 */
[----:B------:R-:W-:Y:S02]  /*2ebd0*/  ULDC UR4, c[0x0][0xbc8] ;  /* 0x0002f20000047ab9 */ /* 0x000fe40000000800 */
[----:B------:R-:W-:Y:S02]  /*2ebe0*/  ISETP.GE.AND P3, PT, R160, UR4, PT ;  /* 0x00000004a0007c0c */ /* 0x000fe4000bf66270 */
[----:B------:R-:W-:Y:S02]  /*2ebf0*/  ISETP.GE.AND P2, PT, R162, UR4, PT ;  /* 0x00000004a2007c0c */ /* 0x000fe4000bf46270 */
[----:B------:R-:W-:Y:S02]  /*2ec00*/  ISETP.GE.AND P1, PT, R161, UR4, PT ;  /* 0x00000004a1007c0c */ /* 0x000fe4000bf26270 */
[----:B------:R-:W-:-:S07]  /*2ec10*/  ISETP.GE.AND P0, PT, R163, UR4, PT ;  /* 0x00000004a3007c0c */ /* 0x000fce000bf06270 */
[-C--:B------:R-:W-:Y:S02]  /*2ec20*/  @!P3 LEA R2, P5, R160, R14.reuse, 0x1 ;  /* 0x0000000ea002b211 */ /* 0x080fe400078a08ff */
        /* <DEDUP_REMOVED lines=11> */
.L_x_3768:
[----:B------:R-:W-:Y:S05]  /*2ece0*/  BSYNC B0 ;  /* 0x0000000000007941 */ /* 0x000fea0003800000 */
.L_x_3759:
[----:B------:R-:W-:Y:S02]  /*2ecf0*/  ULDC UR4, c[0x0][0xd3c] ;  /* 0x00034f0000047ab9 */ /* 0x000fe40000000800 */
[----:B-1----:R-:W-:-:S13]  /*2ed00*/  ISETP.GE.AND P0, PT, R123, UR4, PT ;  /* 0x000000047b007c0c */ /* 0x002fda000bf06270 */
[----:B------:R-:W-:Y:S05]  /*2ed10*/  @!P0 BRA `(.L_x_3782) ;  /* 0xfffffd2400308947 */ /* 0x000fea000383ffff */
[----:B------:R-:W-:Y:S05]  /*2ed20*/  BRA `(.L_x_3567) ;  /* 0x0000008c00607947 */ /* 0x000fea0003800000 */
.L_x_3565:
[----:B------:R-:W-:-:S08]  /*2ed30*/  NOP ;  /* 0x0000000000007918 */ /* 0x000fd00000000000 */
[----:B------:R-:W0:-:S00]  /*2ed40*/  USETMAXREG.DEALLOC.CTAPOOL 0x18 ;  /* 0x00000018000079c8 */ /* 0x000e0000080e0500 */
        /* <DEDUP_REMOVED lines=16> */
.L_x_3783:
        /* <DEDUP_REMOVED lines=42> */
.L_x_3789:
        /* <DEDUP_REMOVED lines=12> */
.L_x_3788:
[----:B------:R-:W-:Y:S05]  /*2f1b0*/  BSYNC B0 ;  /* 0x0000000000007941 */ /* 0x000fea0003800000 */
.L_x_3787:
        /* <DEDUP_REMOVED lines=21> */
.L_x_3785:
        /* <DEDUP_REMOVED lines=20> */
.L_x_3790:
        /* <DEDUP_REMOVED lines=56> */
.L_x_3786:
[----:B------:R-:W-:Y:S02]  /*2f7d0*/  IMAD.MOV.U32 R17, RZ, RZ, RZ ;  /* 0x000000ffff117224 */ /* 0x000fe400078e00ff */
[----:B------:R-:W-:Y:S02]  /*2f7e0*/  IMAD.U32 R16, RZ, RZ, UR6 ;  /* 0x00000006ff107e24 */ /* 0x000fe4000f8e00ff */
[----:B------:R-:W-:-:S07]  /*2f7f0*/  IMAD.MOV.U32 R18, RZ, RZ, RZ ;  /* 0x000000ffff127224 */ /* 0x000fce00078e00ff */
.L_x_3791:
[----:B------:R-:W-:-:S13]  /*2f800*/  ISETP.NE.AND P0, PT, R0, RZ, PT ;  /* 0x000000ff0000720c */ /* 0x000fda0003f05270 */
[----:B------:R-:W1:Y:S01]  /*2f810*/  @!P0 S2R R3, SR_CgaCtaId ;  /* 0x0000000000038919 */ /* 0x000e620000008800 */
[----:B------:R-:W-:-:S04]  /*2f820*/  @!P0 MOV R0, 0x400 ;  /* 0x0000040000008802 */ /* 0x000fc80000000f00 */
[----:B-1----:R-:W-:-:S05]  /*2f830*/  @!P0 LEA R0, R3, R0, 0x18 ;  /* 0x0000000003008211 */ /* 0x002fca00078ec0ff */
[----:B------:R2:W-:Y:S01]  /*2f840*/  @!P0 STS.128 [R0+0x324d0], R16 ;  /* 0x0324d01000008388 */ /* 0x0005e20000000c00 */
[----:B------:R-:W-:Y:S06]  /*2f850*/  BAR.ARV 0x5, 0x180 ;  /* 0x0146000000007b1d */ /* 0x000fec0000002000 */
.L_x_3784:
        /* <DEDUP_REMOVED lines=12> */
[----:B------:R-:W-:Y:S01]  /*2f920*/  ULDC.64 UR40, c[0x0][0x198] ;  /* 0x0000660000287ab9 */ /* 0x000fe20000000a00 */
[----:B------:R-:W-:Y:S02]  /*2f930*/  ULDC UR39, c[0x0][0xc] ;  /* 0x0000030000277ab9 */ /* 0x000fe40000000800 */
[----:B------:R-:W-:Y:S04]  /*2f940*/  STL [R1+0x478], RZ ;  /* 0x000478ff01007387 */ /* 0x000fe80000100800 */
        /* <DEDUP_REMOVED lines=17> */
[----:B------:R2:W-:Y:S01]  /*2fa60*/  STL [R1+0x488], R2 ;  /* 0x0004880201007387 */ /* 0x0005e20000100800 */
[----:B0-----:R-:W-:Y:S01]  /*2fa70*/  IMAD.MOV.U32 R4, RZ, RZ, 0x1 ;  /* 0x00000001ff047424 */ /* 0x001fe200078e00ff */
[----:B-1----:R-:W-:-:S04]  /*2fa80*/  LOP3.LUT R3, R0, 0x40, RZ, 0xfc, !PT ;  /* 0x0000004000037812 */ /* 0x002fc800078efcff */
[----:B------:R0:W-:Y:S01]  /*2fa90*/  STL [R1+0x484], R4 ;  /* 0x0004840401007387 */ /* 0x0001e20000100800 */
[C---:B--2---:R-:W-:Y:S02]  /*2faa0*/  LOP3.LUT R2, R0.reuse, 0x80, RZ, 0xfc, !PT ;  /* 0x0000008000027812 */ /* 0x044fe400078efcff */
[----:B------:R-:W-:-:S07]  /*2fab0*/  LOP3.LUT R0, R0, 0xc0, RZ, 0xfc, !PT ;  /* 0x000000c000007812 */ /* 0x000fce00078efcff */
.L_x_3954:
[----:B------:R-:W-:Y:S05]  /*2fac0*/  YIELD ;  /* 0x0000000000007946 */ /* 0x000fea0003800000 */
[----:B------:R-:W-:Y:S01]  /*2fad0*/  ULDC.64 UR4, c[0x0][0xb20] ;  /* 0x0002c80000047ab9 */ /* 0x000fe20000000a00 */
[----:B------:R-:W-:Y:S02]  /*2fae0*/  CS2R R6, SRZ ;  /* 0x0000000000067805 */ /* 0x000fe4000001ff00 */
[----:B------:R-:W-:Y:S01]  /*2faf0*/  ISETP.NE.U32.AND P0, PT, RZ, UR4, PT ;  /* 0x00000004ff007c0c */ /* 0x000fe2000bf05070 */
[----:B-1----:R-:W1:Y:S01]  /*2fb00*/  LDC.64 R12, c[0x0][0xaf8] ;  /* 0x0002be00ff0c7b82 */ /* 0x002e620000000a00 */
[----:B------:R-:W-:Y:S01]  /*2fb10*/  ULDC.64 UR6, c[0x0][0xb00] ;  /* 0x0002c00000067ab9 */ /* 0x000fe20000000a00 */
[----:B------:R-:W-:Y:S01]  /*2fb20*/  ULDC.64 UR8, c[0x0][0xb08] ;  /* 0x0002c20000087ab9 */ /* 0x000fe20000000a00 */
[----:B------:R-:W-:Y:S01]  /*2fb30*/  ISETP.NE.AND.EX P0, PT, RZ, UR5, PT, P0 ;  /* 0x00000005ff007c0c */ /* 0x000fe2000bf05300 */
[----:B------:R-:W-:-:S04]  /*2fb40*/  ULDC.64 UR4, c[0x0][0xb10] ;  /* 0x0002c40000047ab9 */ /* 0x000fc80000000a00 */
[----:B0-----:R-:W0:Y:S08]  /*2fb50*/  LDC.64 R4, c[0x0][0xb00] ;  /* 0x0002c000ff047b82 */ /* 0x001e300000000a00 */
[----:B------:R-:W2:Y:S02]  /*2fb60*/  @P0 LDC.64 R2, c[0x0][0xb20] ;  /* 0x0002c800ff020b82 */ /* 0x000ea40000000a00 */
[----:B--2---:R-:W-:-:S05]  /*2fb70*/  @P0 IMAD.WIDE R2, R19, 0x4, R2 ;  /* 0x0000000413020825 */ /* 0x004fca00078e0202 */
        /* <DEDUP_REMOVED lines=9> */
[----:B--2---:R-:W1:Y:S01]  /*2fc10*/  LDC.64 R2, c[0x0][0xb08] ;  /* 0x0002c200ff027b82 */ /* 0x004e620000000a00 */
[----:B------:R-:W-:-:S02]  /*2fc20*/  IMAD.MOV.U32 R0, RZ, RZ, RZ ;  /* 0x000000ffff007224 */ /* 0x000fc400078e00ff */
[----:B------:R-:W-:Y:S01]  /*2fc30*/  ISETP.NE.AND.EX P3, PT, RZ, UR5, PT, P1 ;  /* 0x00000005ff007c0c */ /* 0x000fe2000bf65310 */
[----:B0-----:R-:W-:-:S04]  /*2fc40*/  IMAD.WIDE R4, R19, 0x4, R4 ;  /* 0x0000000413047825 */ /* 0x001fc800078e0204 */
[----:B------:R-:W0:Y:S01]  /*2fc50*/  @P0 LDC.64 R10, c[0x0][0xb10] ;  /* 0x0002c400ff0a0b82 */ /* 0x000e220000000a00 */
[----:B------:R-:W-:Y:S01]  /*2fc60*/  ULDC UR4, c[0x0][0x288] ;  /* 0x0000a20000047ab9 */ /* 0x000fe20000000800 */
[----:B------:R-:W-:Y:S02]  /*2fc70*/  ISETP.NE.AND.EX P1, PT, RZ, UR7, PT, P2 ;  /* 0x00000007ff007c0c */ /* 0x000fe4000bf25320 */
[----:B------:R-:W-:-:S04]  /*2fc80*/  ISETP.NE.AND.EX P2, PT, RZ, UR9, PT, P4 ;  /* 0x00000009ff007c0c */ /* 0x000fc8000bf45340 */
[----:B------:R-:W2:Y:S07]  /*2fc90*/  @P3 LDG.E R7, desc[UR42][R12.64] ;  /* 0x0000002a0c073981 */ /* 0x000eae000c1e1900 */
[----:B------:R-:W5:Y:S01]  /*2fca0*/  @P1 LDG.E R8, desc[UR42][R4.64] ;  /* 0x0000002a04081981 */ /* 0x000f62000c1e1900 */
[----:B-1----:R-:W-:-:S05]  /*2fcb0*/  IMAD.WIDE R2, R19, 0x4, R2 ;  /* 0x0000000413027825 */ /* 0x002fca00078e0202 */
[----:B------:R-:W5:Y:S01]  /*2fcc0*/  @P2 LDG.E R0, desc[UR42][R2.64] ;  /* 0x0000002a02002981 */ /* 0x000f62000c1e1900 */
[----:B0-----:R-:W-:-:S03]  /*2fcd0*/  @P0 IMAD.WIDE R10, R19, 0x4, R10 ;  /* 0x00000004130a0825 */ /* 0x001fc600078e020a */
        /* <DEDUP_REMOVED lines=15> */
[----:B---3--:R-:W-:Y:S06]  /*2fdd0*/  @P0 BRA `(.L_x_3793) ;  /* 0x0000000000140947 */ /* 0x008fec0003800000 */
[----:B------:R-:W-:Y:S05]  /*2fde0*/  @!P3 BRA `(.L_x_3793) ;  /* 0x000000000010b947 */ /* 0x000fea0003800000 */
[----:B------:R-:W2:Y:S04]  /*2fdf0*/  LDG.E R9, desc[UR42][R12.64] ;  /* 0x0000002a0c097981 */ /* 0x000ea8000c1e1900 */
[----:B------:R-:W2:Y:S02]  /*2fe00*/  LDG.E R12, desc[UR42][R12.64+0x4] ;  /* 0x0000042a0c0c7981 */ /* 0x000ea4000c1e1900 */
[----:B--2---:R-:W-:-:S05]  /*2fe10*/  IMAD.IADD R11, R12, 0x1, -R9 ;  /* 0x000000010c0b7824 */ /* 0x004fca00078e0a09 */
[----:B------:R0:W-:Y:S02]  /*2fe20*/  STL [R1+0x4b0], R11 ;  /* 0x0004b00b01007387 */ /* 0x0001e40000100800 */
.L_x_3793:
        /* <DEDUP_REMOVED lines=10> */
.L_x_3794:
[----:B------:R-:W-:Y:S05]  /*2fed0*/  @!P1 BRA `(.L_x_3795) ;  /* 0x00000000000c9947 */ /* 0x000fea0003800000 */
[----:B------:R-:W2:Y:S04]  /*2fee0*/  LDG.E R7, desc[UR42][R4.64] ;  /* 0x0000002a04077981 */ /* 0x000ea8000c1e1900 */
[----:B------:R-:W2:Y:S02]  /*2fef0*/  LDG.E R4, desc[UR42][R4.64+0x4] ;  /* 0x0000042a04047981 */ /* 0x000ea4000c1e1900 */
[----:B--2---:R-:W-:-:S07]  /*2ff00*/  IMAD.IADD R7, R4, 0x1, -R7 ;  /* 0x0000000104077824 */ /* 0x004fce00078e0a07 */
.L_x_3795:
        /* <DEDUP_REMOVED lines=35> */
.L_x_3798:
[----:B------:R-:W-:-:S13]  /*30140*/  ISETP.NE.AND P0, PT, R3, 0x1, PT ;  /* 0x000000010300780c */ /* 0x000fda0003f05270 */
[----:B------:R-:W1:Y:S02]  /*30150*/  @P0 LDC.64 R4, c[0x0][0xae0] ;  /* 0x0002b800ff040b82 */ /* 0x000e640000000a00 */
[----:B-1----:R-:W-:-:S05]  /*30160*/  @P0 IMAD.HI.U32 R4, R2, R4, RZ ;  /* 0x0000000402040227 */ /* 0x002fca00078e00ff */
[----:B------:R-:W-:-:S07]  /*30170*/  @P0 SHF.R.U32.HI R2, RZ, R5, R4 ;  /* 0x00000005ff020219 */ /* 0x000fce0000011604 */
.L_x_3799:
[----:B------:R-:W-:Y:S05]  /*30180*/  BSYNC B0 ;  /* 0x0000000000007941 */ /* 0x000fea0003800000 */
.L_x_3797:
[----:B------:R-:W-:-:S05]  /*30190*/  IMAD R2, R2, R3, R3 ;  /* 0x0000000302027224 */ /* 0x000fca00078e0203 */
[----:B------:R-:W-:-:S07]  /*301a0*/  VIMNMX R8, R8, R2, PT ;  /* 0x0000000208087248 */ /* 0x000fce0003fe0100 */
.L_x_3796:
        /* <DEDUP_REMOVED lines=20> */
.L_x_3802:
[----:B------:R-:W-:-:S13]  /*302f0*/  ISETP.NE.AND P0, PT, R3, 0x1, PT ;  /* 0x000000010300780c */ /* 0x000fda0003f05270 */
[----:B------:R-:W1:Y:S02]  /*30300*/  @P0 LDC.64 R4, c[0x0][0xae0] ;  /* 0x0002b800ff040b82 */ /* 0x000e640000000a00 */
[----:B-1----:R-:W-:-:S05]  /*30310*/  @P0 IMAD.HI.U32 R4, R2, R4, RZ ;  /* 0x0000000402040227 */ /* 0x002fca00078e00ff */
[----:B------:R-:W-:-:S07]  /*30320*/  @P0 SHF.R.U32.HI R2, RZ, R5, R4 ;  /* 0x00000005ff020219 */ /* 0x000fce0000011604 */
.L_x_3803:
[----:B------:R-:W-:Y:S05]  /*30330*/  BSYNC B0 ;  /* 0x0000000000007941 */ /* 0x000fea0003800000 */
.L_x_3801:
[----:B------:R-:W-:-:S05]  /*30340*/  IMAD R2, R2, R3, RZ ;  /* 0x0000000302027224 */ /* 0x000fca00078e02ff */
[----:B------:R-:W-:-:S07]  /*30350*/  VIMNMX R6, R6, R2, !PT ;  /* 0x0000000206067248 */ /* 0x000fce0007fe0100 */
.L_x_3800:
        /* <DEDUP_REMOVED lines=32> */
.L_x_4013:
[----:B--2---:R-:W-:Y:S02]  /*30560*/  ISETP.NE.AND P0, PT, R14, RZ, PT ;  /* 0x000000ff0e00720c */ /* 0x004fe40003f05270 */
[----:B------:R-:W-:-:S11]  /*30570*/  PLOP3.LUT P6, PT, PT, PT, PT, 0x8, 0x0 ;  /* 0x000000000000781c */ /* 0x000fd60003fce170 */
[----:B------:R-:W-:Y:S05]  /*30580*/  @P0 BRA `(.L_x_3807) ;  /* 0x00000000000c0947 */ /* 0x000fea0003800000 */
[----:B------:R-:W-:-:S03]  /*30590*/  UMOV UR4, 0xffffffff ;  /* 0xffffffff00047882 */ /* 0x000fc60000000000 */
[----:B------:R-:W-:Y:S05]  /*305a0*/  BRA.DIV UR4, `(.L_x_3808) ;  /* 0x0000008604ec7947 */ /* 0x000fea000b800000 */
[----:B------:R-:W-:-:S13]  /*305b0*/  ELECT P6, URZ, PT ;  /* 0x00000000003f782f */ /* 0x000fda00038c0000 */
.L_x_3807:
        /* <DEDUP_REMOVED lines=10> */
.L_x_4016:
[----:B------:R-:W-:Y:S05]  /*30660*/  BSYNC B1 ;  /* 0x0000000000017941 */ /* 0x000fea0003800000 */
.L_x_3809:
[----:B------:R-:W-:Y:S04]  /*30670*/  BSSY B1, `(.L_x_3811) ;  /* 0x0000083000017945 */ /* 0x000fe80003800000 */
[----:B------:R-:W-:Y:S05]  /*30680*/  @!P6 BRA `(.L_x_3812) ;  /* 0x000000080004e947 */ /* 0x000fea0003800000 */
[----:B------:R-:W2:Y:S04]  /*30690*/  LDL R6, [R1+0x470] ;  /* 0x0004700001067983 */ /* 0x000ea80000100800 */
[----:B------:R-:W3:Y:S01]  /*306a0*/  LDL R7, [R1+0x478] ;  /* 0x0004780001077983 */ /* 0x000ee20000100800 */
[----:B-1----:R-:W1:Y:S01]  /*306b0*/  S2R R5, SR_TID.X ;  /* 0x0000000000057919 */ /* 0x002e620000002100 */
[----:B--2---:R-:W-:Y:S02]  /*306c0*/  IMAD.MOV.U32 R9, RZ, RZ, R6 ;  /* 0x000000ffff097224 */ /* 0x004fe400078e0006 */
[----:B------:R-:W2:Y:S02]  /*306d0*/  LDL R6, [R1+0x488] ;  /* 0x0004880001067983 */ /* 0x000ea40000100800 */
[----:B---3--:R-:W-:Y:S01]  /*306e0*/  IMAD R4, R7, 0x8, R9 ;  /* 0x0000000807047824 */ /* 0x008fe200078e0209 */
[----:B-1----:R-:W-:Y:S01]  /*306f0*/  LOP3.LUT R5, R5, 0x7f, RZ, 0xc0, !PT ;  /* 0x0000007f05057812 */ /* 0x002fe200078ec0ff */
[----:B------:R-:W-:Y:S03]  /*30700*/  BSSY B2, `(.L_x_3813) ;  /* 0x0000005000027945 */ /* 0x000fe60003800000 */
[----:B------:R-:W-:-:S02]  /*30710*/  ISETP.NE.AND P1, PT, R5, RZ, PT ;  /* 0x000000ff0500720c */ /* 0x000fc40003f25270 */
[----:B--2---:R-:W-:-:S04]  /*30720*/  SHF.L.U32 R9, R6, 0x1f, RZ ;  /* 0x0000001f06097819 */ /* 0x004fc800000006ff */
[----:B------:R-:W1:Y:S02]  /*30730*/  SYNCS.PHASECHK.TRANS64.TRYWAIT P0, [R4+URZ+0x324a0], R9 ;  /* 0x0324a009040075a7 */ /* 0x000e64000800017f */
[----:B-1----:R-:W-:Y:S05]  /*30740*/  @!P0 BRA `(.L_x_3814) ;  /* 0x0000008400bc8947 */ /* 0x002fea0003800000 */
.L_x_4017:
[----:B------:R-:W-:Y:S05]  /*30750*/  BSYNC B2 ;  /* 0x0000000000027941 */ /* 0x000fea0003800000 */
.L_x_3813:
        /* <DEDUP_REMOVED lines=9> */
.L_x_3816:
[----:B------:R-:W-:Y:S05]  /*307f0*/  BSYNC B2 ;  /* 0x0000000000027941 */ /* 0x000fea0003800000 */
.L_x_3815:
        /* <DEDUP_REMOVED lines=14> */
.L_x_3817:
        /* <DEDUP_REMOVED lines=13> */
.L_x_4018:
[----:B------:R-:W-:Y:S05]  /*309b0*/  BSYNC B2 ;  /* 0x0000000000027941 */ /* 0x000fea0003800000 */
.L_x_3818:
[----:B------:R-:W-:Y:S01]  /*309c0*/  BSSY B2, `(.L_x_3820) ;  /* 0x000000b000027945 */ /* 0x000fe20003800000 */
[----:B------:R-:W-:Y:S02]  /*309d0*/  IMAD.MOV.U32 R10, RZ, RZ, 0x0 ;  /* 0x00000000ff0a7424 */ /* 0x000fe400078e00ff */
[----:B0-----:R-:W-:Y:S01]  /*309e0*/  IMAD.MOV.U32 R11, RZ, RZ, 0x12f00000 ;  /* 0x12f00000ff0b7424 */ /* 0x001fe200078e00ff */
        /* <DEDUP_REMOVED lines=8> */
.L_x_3821:
[----:B------:R-:W-:Y:S05]  /*30a70*/  BSYNC B2 ;  /* 0x0000000000027941 */ /* 0x000fea0003800000 */
.L_x_3820:
        /* <DEDUP_REMOVED lines=11> */
.L_x_3822:
        /* <DEDUP_REMOVED lines=15> */
.L_x_3823:
        /* <DEDUP_REMOVED lines=15> */
.L_x_3824:
        /* <DEDUP_REMOVED lines=15> */
.L_x_3825:
        /* <DEDUP_REMOVED lines=10> */
.L_x_3812:
[----:B------:R-:W-:Y:S05]  /*30ea0*/  BSYNC B1 ;  /* 0x0000000000017941 */ /* 0x000fea0003800000 */
.L_x_3811:
[----:B------:R-:W2:Y:S04]  /*30eb0*/  LDL.LU R6, [R1+0x478] ;  /* 0x0004780001067983 */ /* 0x000ea80000300800 */
[----:B------:R-:W3:Y:S01]  /*30ec0*/  LDL.LU R9, [R1+0x488] ;  /* 0x0004880001097983 */ /* 0x000ee20000300800 */
[----:B-1----:R-:W-:Y:S01]  /*30ed0*/  VIADD R4, R8, 0xfffffffe ;  /* 0xfffffffe08047836 */ /* 0x002fe20000000000 */
        /* <DEDUP_REMOVED lines=10> */
.L_x_3841:
[----:B------:R-:W-:Y:S05]  /*30f80*/  YIELD ;  /* 0x0000000000007946 */ /* 0x000fea0003800000 */
[----:B------:R-:W-:Y:S04]  /*30f90*/  BSSY B1, `(.L_x_3826) ;  /* 0x0000081000017945 */ /* 0x000fe80003800000 */
[----:B--2---:R-:W-:Y:S05]  /*30fa0*/  @!P6 BRA `(.L_x_3827) ;  /* 0x0000000400fce947 */ /* 0x004fea0003800000 */
[----:B------:R-:W2:Y:S04]  /*30fb0*/  LDL R8, [R1+0x470] ;  /* 0x0004700001087983 */ /* 0x000ea80000100800 */
[----:B-1----:R-:W2:Y:S04]  /*30fc0*/  LDL R5, [R1+0x478] ;  /* 0x0004780001057983 */ /* 0x002ea80000100800 */
[----:B------:R-:W3:Y:S01]  /*30fd0*/  LDL R6, [R1+0x488] ;  /* 0x0004880001067983 */ /* 0x000ee20000100800 */
[----:B------:R-:W1:Y:S01]  /*30fe0*/  S2R R7, SR_TID.X ;  /* 0x0000000000077919 */ /* 0x000e620000002100 */
[----:B------:R-:W-:Y:S01]  /*30ff0*/  BSSY B2, `(.L_x_3828) ;  /* 0x0000007000027945 */ /* 0x000fe20003800000 */
[----:B-1----:R-:W-:-:S04]  /*31000*/  LOP3.LUT R7, R7, 0x7f, RZ, 0xc0, !PT ;  /* 0x0000007f07077812 */ /* 0x002fc800078ec0ff */
[----:B------:R-:W-:Y:S01]  /*31010*/  ISETP.NE.AND P2, PT, R7, RZ, PT ;  /* 0x000000ff0700720c */ /* 0x000fe20003f45270 */
[----:B--2---:R-:W-:Y:S01]  /*31020*/  IMAD R5, R5, 0x8, R8 ;  /* 0x0000000805057824 */ /* 0x004fe200078e0208 */
[----:B---3--:R-:W-:-:S04]  /*31030*/  SHF.L.U32 R6, R6, 0x1f, RZ ;  /* 0x0000001f06067819 */ /* 0x008fc800000006ff */
[----:B------:R-:W1:Y:S02]  /*31040*/  SYNCS.PHASECHK.TRANS64.TRYWAIT P1, [R5+URZ+0x324a0], R6 ;  /* 0x0324a006050075a7 */ /* 0x000e64000802017f */
[----:B-1----:R-:W-:Y:S05]  /*31050*/  @!P1 BRA `(.L_x_3829) ;  /* 0x0000007c00a09947 */ /* 0x002fea0003800000 */
.L_x_4019:
[----:B------:R-:W-:Y:S05]  /*31060*/  BSYNC B2 ;  /* 0x0000000000027941 */ /* 0x000fea0003800000 */
.L_x_3828:
        /* <DEDUP_REMOVED lines=9> */
.L_x_3831:
[----:B------:R-:W-:Y:S05]  /*31100*/  BSYNC B2 ;  /* 0x0000000000027941 */ /* 0x000fea0003800000 */
.L_x_3830:
        /* <DEDUP_REMOVED lines=13> */
.L_x_3832:
        /* <DEDUP_REMOVED lines=13> */
.L_x_4020:
[----:B------:R-:W-:Y:S05]  /*312b0*/  BSYNC B2 ;  /* 0x0000000000027941 */ /* 0x000fea0003800000 */
.L_x_3833:
        /* <DEDUP_REMOVED lines=11> */
.L_x_3836:
[----:B------:R-:W-:Y:S05]  /*31370*/  BSYNC B2 ;  /* 0x0000000000027941 */ /* 0x000fea0003800000 */
.L_x_3835:
        /* <DEDUP_REMOVED lines=11> */
.L_x_3837:
        /* <DEDUP_REMOVED lines=15> */
.L_x_3838:
        /* <DEDUP_REMOVED lines=15> */
.L_x_3839:
        /* <DEDUP_REMOVED lines=15> */
.L_x_3840:
        /* <DEDUP_REMOVED lines=10> */
.L_x_3827:
[----:B------:R-:W-:Y:S05]  /*317a0*/  BSYNC B1 ;  /* 0x0000000000017941 */ /* 0x000fea0003800000 */
.L_x_3826:
[----:B-1----:R-:W2:Y:S04]  /*317b0*/  LDL.LU R9, [R1+0x478] ;  /* 0x0004780001097983 */ /* 0x002ea80000300800 */
[----:B------:R-:W3:Y:S01]  /*317c0*/  LDL.LU R7, [R1+0x488] ;  /* 0x0004880001077983 */ /* 0x000ee20000300800 */
[C---:B------:R-:W-:Y:S01]  /*317d0*/  ISETP.GT.AND P2, PT, R4.reuse, R3, PT ;  /* 0x000000030400720c */ /* 0x040fe20003f44270 */
[----:B------:R-:W-:Y:S02]  /*317e0*/  VIADD R4, R4, 0xffffffff ;  /* 0xffffffff04047836 */ /* 0x000fe40000000000 */
[----:B--2---:R-:W-:-:S05]  /*317f0*/  VIADD R5, R9, 0x1 ;  /* 0x0000000109057836 */ /* 0x004fca0000000000 */
[----:B------:R-:W-:-:S04]  /*31800*/  ISETP.NE.AND P1, PT, R5, 0x2, PT ;  /* 0x000000020500780c */ /* 0x000fc80003f25270 */
[----:B------:R-:W-:Y:S02]  /*31810*/  SEL R6, RZ, 0x1, P1 ;  /* 0x00000001ff067807 */ /* 0x000fe40000800000 */
[----:B------:R-:W-:Y:S02]  /*31820*/  SEL R5, R5, RZ, P1 ;  /* 0x000000ff05057207 */ /* 0x000fe40000800000 */
[----:B---3--:R-:W-:-:S03]  /*31830*/  LOP3.LUT R7, R7, R6, RZ, 0x3c, !PT ;  /* 0x0000000607077212 */ /* 0x008fc600078e3cff */
[----:B------:R2:W-:Y:S04]  /*31840*/  STL [R1+0x478], R5 ;  /* 0x0004780501007387 */ /* 0x0005e80000100800 */
[----:B------:R2:W-:Y:S01]  /*31850*/  STL [R1+0x488], R7 ;  /* 0x0004880701007387 */ /* 0x0005e20000100800 */
[----:B------:R-:W-:Y:S05]  /*31860*/  @P2 BRA `(.L_x_3841) ;  /* 0xfffffff400c42947 */ /* 0x000fea000383ffff */
.L_x_3805:
[----:B------:R-:W-:Y:S05]  /*31870*/  BSYNC B0 ;  /* 0x0000000000007941 */ /* 0x000fea0003800000 */
.L_x_3804:
        /* <DEDUP_REMOVED lines=9> */
[----:B----4-:R-:W-:-:S05]  /*31910*/  @P1 SHF.R.U32.HI R2, RZ, R3, R0 ;  /* 0x00000003ff021219 */ /* 0x010fca0000011600 */
[----:B------:R-:W-:Y:S02]  /*31920*/  IMAD.IADD R0, R17, 0x1, R2 ;  /* 0x0000000111007824 */ /* 0x000fe400078e0202 */
[----:B------:R-:W2:Y:S02]  /*31930*/  LDC.64 R2, c[0x0][0xad8] ;  /* 0x0002b600ff027b82 */ /* 0x000ea40000000a00 */
[----:B--2---:R-:W-:Y:S01]  /*31940*/  ISETP.GE.AND P2, PT, R3, 0x1, PT ;  /* 0x000000010300780c */ /* 0x004fe20003f46270 */
[----:B------:R-:W-:-:S12]  /*31950*/  IMAD.IADD R2, R0, 0x1, R2 ;  /* 0x0000000100027824 */ /* 0x000fd800078e0202 */
        /* <DEDUP_REMOVED lines=12> */
.L_x_3844:
[----:B------:R-:W-:-:S13]  /*31a20*/  ISETP.NE.AND P0, PT, R3, 0x1, PT ;  /* 0x000000010300780c */ /* 0x000fda0003f05270 */
[----:B-1----:R-:W1:Y:S02]  /*31a30*/  @P0 LDC.64 R4, c[0x0][0xae0] ;  /* 0x0002b800ff040b82 */ /* 0x002e640000000a00 */
[----:B-1----:R-:W-:-:S05]  /*31a40*/  @P0 IMAD.HI.U32 R4, R6, R4, RZ ;  /* 0x0000000406040227 */ /* 0x002fca00078e00ff */
[----:B------:R-:W-:-:S07]  /*31a50*/  @P0 SHF.R.U32.HI R6, RZ, R5, R4 ;  /* 0x00000005ff060219 */ /* 0x000fce0000011604 */
.L_x_3845:
[----:B------:R-:W-:Y:S05]  /*31a60*/  BSYNC B0 ;  /* 0x0000000000007941 */ /* 0x000fea0003800000 */
.L_x_3843:
[----:B------:R-:W-:-:S05]  /*31a70*/  IMAD R6, R6, R3, R3 ;  /* 0x0000000306067224 */ /* 0x000fca00078e0203 */
[----:B------:R-:W-:-:S07]  /*31a80*/  VIMNMX R2, R2, R6, PT ;  /* 0x0000000602027248 */ /* 0x000fce0003fe0100 */
.L_x_3842:
        /* <DEDUP_REMOVED lines=25> */
.L_x_3848:
[----:B------:R-:W-:-:S13]  /*31c20*/  ISETP.NE.AND P0, PT, R3, 0x1, PT ;  /* 0x000000010300780c */ /* 0x000fda0003f05270 */
[----:B-1----:R-:W1:Y:S02]  /*31c30*/  @P0 LDC.64 R4, c[0x0][0xae0] ;  /* 0x0002b800ff040b82 */ /* 0x002e640000000a00 */
[----:B-1----:R-:W-:-:S05]  /*31c40*/  @P0 IMAD.HI.U32 R4, R0, R4, RZ ;  /* 0x0000000400040227 */ /* 0x002fca00078e00ff */
[----:B------:R-:W-:-:S07]  /*31c50*/  @P0 SHF.R.U32.HI R0, RZ, R5, R4 ;  /* 0x00000005ff000219 */ /* 0x000fce0000011604 */
.L_x_3849:
[----:B------:R-:W-:Y:S05]  /*31c60*/  BSYNC B0 ;  /* 0x0000000000007941 */ /* 0x000fea0003800000 */
.L_x_3847:
[----:B------:R-:W-:-:S05]  /*31c70*/  IMAD R0, R0, R3, RZ ;  /* 0x0000000300007224 */ /* 0x000fca00078e02ff */
[----:B------:R-:W-:-:S07]  /*31c80*/  VIMNMX R2, R2, R0, !PT ;  /* 0x0000000002027248 */ /* 0x000fce0007fe0100 */
.L_x_3846:
        /* <DEDUP_REMOVED lines=13> */
[----:B------:R-:W-:Y:S01]  /*31d60*/  VOTEU.ANY UR4, UPT, PT ;  /* 0x0000000000047886 */ /* 0x000fe200038e0100 */
[----:B-1----:R-:W1:Y:S01]  /*31d70*/  LDC.64 R4, c[0x0][0xd60] ;  /* 0x00035800ff047b82 */ /* 0x002e620000000a00 */
[----:B------:R-:W2:Y:S08]  /*31d80*/  FLO.U32 R0, UR4 ;  /* 0x0000000400007d00 */ /* 0x000eb000080e0000 */
[----:B------:R-:W1:Y:S01]  /*31d90*/  POPC R2, UR4 ;  /* 0x0000000400027d09 */ /* 0x000e620008000000 */
[----:B--2---:R-:W-:-:S13]  /*31da0*/  ISETP.EQ.U32.AND P0, PT, R0, R3, PT ;  /* 0x000000030000720c */ /* 0x004fda0003f02070 */
[----:B-1----:R-:W2:Y:S01]  /*31db0*/  @P0 ATOMG.E.ADD.STRONG.GPU PT, R5, desc[UR42][R4.64], R2 ;  /* 0x00000002040509a8 */ /* 0x002ea200081ee1ea */
[----:B------:R-:W1:Y:S02]  /*31dc0*/  S2R R3, SR_LTMASK ;  /* 0x0000000000037919 */ /* 0x000e640000003900 */
[----:B-1----:R-:W-:-:S06]  /*31dd0*/  LOP3.LUT R3, R3, UR4, RZ, 0xc0, !PT ;  /* 0x0000000403037c12 */ /* 0x002fcc000f8ec0ff */
[----:B------:R-:W1:Y:S01]  /*31de0*/  POPC R3, R3 ;  /* 0x0000000300037309 */ /* 0x000e620000000000 */
[----:B--2---:R-:W1:Y:S02]  /*31df0*/  SHFL.IDX PT, R0, R5, R0, 0x1f ;  /* 0x00001f0005007589 */ /* 0x004e6400000e0000 */
[----:B-1----:R-:W-:Y:S01]  /*31e00*/  IADD3 R16, R0, UR39, R3 ;  /* 0x0000002700107c10 */ /* 0x002fe2000fffe003 */
[----:B------:R-:W-:Y:S06]  /*31e10*/  BRA `(.L_x_3852) ;  /* 0x0000004c001c7947 */ /* 0x000fec0003800000 */
.L_x_3851:
        /* <DEDUP_REMOVED lines=21> */
.L_x_3854:
[----:B------:R-:W-:Y:S05]  /*31f70*/  BSYNC B6 ;  /* 0x0000000000067941 */ /* 0x000fea0003800000 */
.L_x_3853:
        /* <DEDUP_REMOVED lines=20> */
.L_x_3857:
        /* <DEDUP_REMOVED lines=15> */
.L_x_3856:
[----:B------:R-:W-:Y:S05]  /*321b0*/  BSYNC B6 ;  /* 0x0000000000067941 */ /* 0x000fea0003800000 */
.L_x_3855:
        /* <DEDUP_REMOVED lines=8> */
[----:B------:R3:W4:Y:S02]  /*32240*/  @P0 LDG.E R7, desc[UR42][R2.64] ;  /* 0x0000002a02070981 */ /* 0x000724000c1e1900 */
[----:B---3--:R-:W3:Y:S02]  /*32250*/  LDC.64 R2, c[0x0][0x418] ;  /* 0x00010600ff027b82 */ /* 0x008ee40000000a00 */
[----:B---3--:R-:W-:Y:S01]  /*32260*/  LOP3.LUT P0, RZ, R2, UR4, RZ, 0xfc, !PT ;  /* 0x0000000402ff7c12 */ /* 0x008fe2000f80fcff */
[----:B------:R-:W-:-:S03]  /*32270*/  UMOV UR4, 0xffffffff ;  /* 0xffffffff00047882 */ /* 0x000fc60000000000 */
[----:B------:R-:W-:Y:S01]  /*32280*/  LOP3.LUT P0, RZ, R3, UR5, RZ, 0xfc, P0 ;  /* 0x0000000503ff7c12 */ /* 0x000fe2000800fcff */
[----:B--2---:R-:W-:Y:S01]  /*32290*/  VIADD R0, R17, 0xffffffff ;  /* 0xffffffff11007836 */ /* 0x004fe20000000000 */
        /* <DEDUP_REMOVED lines=9> */
.L_x_4023:
        /* <DEDUP_REMOVED lines=11> */
.L_x_4026:
[----:B------:R-:W-:Y:S05]  /*323e0*/  @!P6 BRA `(.L_x_3859) ;  /* 0x00000004000ce947 */ /* 0x000fea0003800000 */
[----:B------:R-:W-:-:S04]  /*323f0*/  ISETP.NE.U32.AND P0, PT, R2, RZ, PT ;  /* 0x000000ff0200720c */ /* 0x000fc80003f05070 */
[----:B------:R-:W-:-:S13]  /*32400*/  ISETP.NE.AND.EX P0, PT, R3, RZ, PT, P0 ;  /* 0x000000ff0300720c */ /* 0x000fda0003f05300 */
[----:B------:R-:W-:Y:S05]  /*32410*/  @!P0 BRA `(.L_x_3861) ;  /* 0x0000000000508947 */ /* 0x000fea0003800000 */
[----:B------:R-:W3:Y:S01]  /*32420*/  LDC R6, c[0x0][0x43c] ;  /* 0x00010f00ff067b82 */ /* 0x000ee20000000800 */
[----:B-1----:R-:W-:Y:S01]  /*32430*/  IMAD.MOV.U32 R9, RZ, RZ, R0 ;  /* 0x000000ffff097224 */ /* 0x002fe200078e0000 */
[----:B------:R-:W-:-:S03]  /*32440*/  ULDC.64 UR4, c[0x0][0x428] ;  /* 0x00010a0000047ab9 */ /* 0x000fc60000000a00 */
[----:B----4-:R-:W-:Y:S01]  /*32450*/  IMAD.MOV.U32 R0, RZ, RZ, R9 ;  /* 0x000000ffff007224 */ /* 0x010fe200078e0009 */
[----:B---3--:R-:W-:-:S13]  /*32460*/  ISETP.NE.AND P0, PT, R6, 0x1, PT ;  /* 0x000000010600780c */ /* 0x008fda0003f05270 */
[----:B------:R-:W1:Y:S02]  /*32470*/  @P0 LDC.64 R4, c[0x0][0x440] ;  /* 0x00011000ff040b82 */ /* 0x000e640000000a00 */
[----:B-1----:R-:W-:-:S05]  /*32480*/  @P0 IMAD.HI.U32 R4, R9, R4, RZ ;  /* 0x0000000409040227 */ /* 0x002fca00078e00ff */
        /* <DEDUP_REMOVED lines=13> */
.L_x_3861:
[----:B--2---:R-:W2:Y:S04]  /*32560*/  LDL R7, [R1+0x470] ;  /* 0x0004700001077983 */ /* 0x004ea80000100800 */
[----:B----4-:R-:W2:Y:S04]  /*32570*/  LDL R0, [R1+0x474] ;  /* 0x0004740001007983 */ /* 0x010ea80000100800 */
[----:B---3--:R-:W3:Y:S01]  /*32580*/  LDL R2, [R1+0x484] ;  /* 0x0004840001027983 */ /* 0x008ee20000100800 */
[----:B--2---:R-:W-:Y:S01]  /*32590*/  IMAD R0, R0, 0x8, R7 ;  /* 0x0000000800007824 */ /* 0x004fe200078e0207 */
[----:B---3--:R-:W-:-:S04]  /*325a0*/  SHF.L.U32 R2, R2, 0x1f, RZ ;  /* 0x0000001f02027819 */ /* 0x008fc800000006ff */
[----:B------:R-:W2:Y:S02]  /*325b0*/  SYNCS.PHASECHK.TRANS64.TRYWAIT P0, [R0+URZ+0x32440], R2 ;  /* 0x03244002000075a7 */ /* 0x000ea4000800017f */
[----:B--2---:R-:W-:Y:S05]  /*325c0*/  @!P0 BRA `(.L_x_3862) ;  /* 0x0000006800c08947 */ /* 0x004fea0003800000 */
.L_x_4027:
        /* <DEDUP_REMOVED lines=11> */
.L_x_3863:
[----:B------:R-:W3:Y:S04]  /*32680*/  LDL R6, [R1+0x470] ;  /* 0x0004700001067983 */ /* 0x000ee80000100800 */
[----:B-1----:R-:W3:Y:S04]  /*32690*/  LDL R5, [R1+0x474] ;  /* 0x0004740001057983 */ /* 0x002ee80000100800 */
        /* <DEDUP_REMOVED lines=24> */
.L_x_3859:
        /* <DEDUP_REMOVED lines=26> */
[----:B-1----:R-:W-:Y:S02]  /*329c0*/  IMAD.U32 R5, RZ, RZ, UR5 ;  /* 0x00000005ff057e24 */ /* 0x002fe4000f8e00ff */
[----:B------:R-:W-:Y:S02]  /*329d0*/  IMAD.U32 R6, RZ, RZ, UR6 ;  /* 0x00000006ff067e24 */ /* 0x000fe4000f8e00ff */
[----:B--2---:R-:W-:-:S02]  /*329e0*/  IMAD.U32 R7, RZ, RZ, UR7 ;  /* 0x00000007ff077e24 */ /* 0x004fc4000f8e00ff */
[----:B------:R-:W-:Y:S02]  /*329f0*/  IMAD.U32 R10, RZ, RZ, UR8 ;  /* 0x00000008ff0a7e24 */ /* 0x000fe4000f8e00ff */
[----:B0-----:R-:W-:Y:S02]  /*32a00*/  IMAD.U32 R11, RZ, RZ, UR9 ;  /* 0x00000009ff0b7e24 */ /* 0x001fe4000f8e00ff */
[----:B------:R-:W-:Y:S02]  /*32a10*/  IMAD.MOV.U32 R8, RZ, RZ, 0x70 ;  /* 0x00000070ff087424 */ /* 0x000fe400078e00ff */
[----:B------:R-:W-:Y:S02]  /*32a20*/  IMAD.MOV.U32 R12, RZ, RZ, 0x1 ;  /* 0x00000001ff0c7424 */ /* 0x000fe400078e00ff */
[----:B------:R-:W-:-:S07]  /*32a30*/  IMAD.MOV.U32 R13, RZ, RZ, RZ ;  /* 0x000000ffff0d7224 */ /* 0x000fce00078e00ff */
[----:B------:R-:W-:-:S07]  /*32a40*/  LEPC R20, `(.L_x_3865) ;  /* 0x000000001014794e */ /* 0x000fce0000000000 */
[----:B---34-:R-:W-:Y:S05]  /*32a50*/  CALL.ABS.NOINC R2 ;  /* 0x0000000002007343 */ /* 0x018fea0003c00000 */
.L_x_3865:
[----:B------:R-:W-:Y:S05]  /*32a60*/  BSYNC B6 ;  /* 0x0000000000067941 */ /* 0x000fea0003800000 */
.L_x_3864:
[----:B0-----:R-:W4:Y:S01]  /*32a70*/  LDL R11, [R1+0x498] ;  /* 0x00049800010b7983 */ /* 0x001f220000100800 */
[----:B--2---:R-:W0:Y:S01]  /*32a80*/  LDC R7, c[0x0][0x448] ;  /* 0x00011200ff077b82 */ /* 0x004e220000000800 */
[----:B------:R-:W-:Y:S01]  /*32a90*/  ULDC.64 UR4, c[0x0][0x298] ;  /* 0x0000a60000047ab9 */ /* 0x000fe20000000a00 */
[----:B------:R-:W-:Y:S01]  /*32aa0*/  ULDC.64 UR6, c[0x0][0x280] ;  /* 0x0000a00000067ab9 */ /* 0x000fe20000000a00 */
[----:B------:R-:W2:Y:S04]  /*32ab0*/  LDL R4, [R1+0x4b8] ;  /* 0x0004b80001047983 */ /* 0x000ea80000100800 */
[----:B------:R-:W2:Y:S04]  /*32ac0*/  LDL R10, [R1+0x4ac] ;  /* 0x0004ac00010a7983 */ /* 0x000ea80000100800 */
[----:B-1----:R-:W2:Y:S01]  /*32ad0*/  LDL R9, [R1+0x4c8] ;  /* 0x0004c80001097983 */ /* 0x002ea20000100800 */
[----:B------:R-:W1:Y:S01]  /*32ae0*/  S2R R2, SR_TID.X ;  /* 0x0000000000027919 */ /* 0x000e620000002100 */
[----:B---3--:R-:W3:Y:S02]  /*32af0*/  S2R R0, SR_TID.X ;  /* 0x0000000000007919 */ /* 0x008ee40000002100 */
[----:B------:R-:W2:Y:S01]  /*32b00*/  LDL R8, [R1+0x4cc] ;  /* 0x0004cc0001087983 */ /* 0x000ea20000100800 */
[----:B0-----:R-:W-:-:S03]  /*32b10*/  ISETP.NE.AND P0, PT, R7, 0x1, PT ;  /* 0x000000010700780c */ /* 0x001fc60003f05270 */
[----:B------:R-:W2:Y:S10]  /*32b20*/  LDL R6, [R1+0x4b4] ;  /* 0x0004b40001067983 */ /* 0x000eb40000100800 */
[----:B------:R-:W0:Y:S01]  /*32b30*/  @P0 LDC R3, c[0x0][0x450] ;  /* 0x00011400ff030b82 */ /* 0x000e220000000800 */
[----:B-1----:R-:W-:-:S04]  /*32b40*/  LOP3.LUT R2, R2, 0x7f, RZ, 0xc0, !PT ;  /* 0x0000007f02027812 */ /* 0x002fc800078ec0ff */
[----:B------:R-:W-:Y:S01]  /*32b50*/  SHF.R.U32.HI R2, RZ, 0x3, R2 ;  /* 0x00000003ff027819 */ /* 0x000fe20000011602 */
[----:B---3--:R-:W-:-:S05]  /*32b60*/  IMAD.SHL.U32 R0, R0, 0x10, RZ ;  /* 0x0000001000007824 */ /* 0x008fca00078e00ff */
[----:B------:R-:W-:Y:S02]  /*32b70*/  LOP3.LUT R0, R2, 0x70, R0, 0xf8, !PT ;  /* 0x0000007002007812 */ /* 0x000fe400078ef800 */
[----:B------:R-:W1:Y:S03]  /*32b80*/  @P0 LDC R2, c[0x0][0x44c] ;  /* 0x00011300ff020b82 */ /* 0x000e660000000800 */
[----:B----4-:R-:W-:-:S04]  /*32b90*/  IMAD.IADD R5, R0, 0x1, R11 ;  /* 0x0000000100057824 */ /* 0x010fc800078e020b */
[----:B-1----:R-:W-:-:S04]  /*32ba0*/  @P0 IMAD.HI.U32 R2, R5, R2, RZ ;  /* 0x0000000205020227 */ /* 0x002fc800078e00ff */
[----:B------:R-:W-:Y:S01]  /*32bb0*/  IMAD.MOV.U32 R0, RZ, RZ, R5 ;  /* 0x000000ffff007224 */ /* 0x000fe200078e0005 */
[----:B0-----:R-:W-:Y:S01]  /*32bc0*/  @P0 SHF.R.U32.HI R0, RZ, R3, R2 ;  /* 0x00000003ff000219 */ /* 0x001fe20000011602 */
[----:B--2---:R-:W-:-:S04]  /*32bd0*/  IMAD R2, R4, UR4, RZ ;  /* 0x0000000404027c24 */ /* 0x004fc8000f8e02ff */
        /* <DEDUP_REMOVED lines=42> */
[----:B------:R-:W0:Y:S04]  /*32e80*/  SHFL.IDX PT, R5, R3, RZ, 0x181f ;  /* 0x00181fff03057589 */ /* 0x000e2800000e0000 */
[----:B------:R-:W1:Y:S01]  /*32e90*/  SHFL.IDX PT, R4, R2, RZ, 0x181f ;  /* 0x00181fff02047589 */ /* 0x000e6200000e0000 */
[----:B--2---:R-:W-:-:S03]  /*32ea0*/  IMAD R0, R11, R7, RZ ;  /* 0x000000070b007224 */ /* 0x004fc600078e02ff */
[----:B------:R-:W-:Y:S01]  /*32eb0*/  SHFL.IDX PT, R7, R2, 0x1, 0x181f ;  /* 0x00381f0002077f89 */ /* 0x000fe200000e0000 */
[----:B---3--:R-:W-:-:S03]  /*32ec0*/  IMAD.IADD R8, R8, 0x1, R6 ;  /* 0x0000000108087824 */ /* 0x008fc600078e0206 */
[----:B------:R-:W2:Y:S01]  /*32ed0*/  SHFL.IDX PT, R6, R3, 0x1, 0x181f ;  /* 0x00381f0003067f89 */ /* 0x000ea200000e0000 */
[C---:B------:R-:W-:Y:S01]  /*32ee0*/  VIADD R11, R8.reuse, 0x10 ;  /* 0x00000010080b7836 */ /* 0x040fe20000000000 */
[-C--:B------:R-:W-:Y:S02]  /*32ef0*/  ISETP.GE.AND P1, PT, R8, R0.reuse, PT ;  /* 0x000000000800720c */ /* 0x080fe40003f26270 */
[----:B------:R-:W-:Y:S02]  /*32f00*/  STL [R1+0x498], R8 ;  /* 0x0004980801007387 */ /* 0x000fe40000100800 */
[----:B------:R-:W-:Y:S02]  /*32f10*/  ISETP.GE.AND P2, PT, R11, R0, PT ;  /* 0x000000000b00720c */ /* 0x000fe40003f46270 */
[----:B------:R3:W-:Y:S07]  /*32f20*/  STL [R1+0x4c0], R11 ;  /* 0x0004c00b01007387 */ /* 0x0007ee0000100800 */
[----:B0-----:R-:W-:Y:S01]  /*32f30*/  @!P1 LEA R5, P3, R10, R5, 0x1 ;  /* 0x000000050a059211 */ /* 0x001fe200078608ff */
[----:B---3--:R-:W-:-:S04]  /*32f40*/  VIADD R11, R8, 0x20 ;  /* 0x00000020080b7836 */ /* 0x008fc80000000000 */
        /* <DEDUP_REMOVED lines=8> */
[----:B------:R-:W-:Y:S01]  /*32fd0*/  @!P2 IMAD.X R4, RZ, RZ, R7, P1 ;  /* 0x000000ffff04a224 */ /* 0x000fe200008e0607 */
        /* <DEDUP_REMOVED lines=58> */
.L_x_4044:
[----:B0-----:R-:W3:Y:S04]  /*33380*/  LDL R2, [R1+0x498] ;  /* 0x0004980001027983 */ /* 0x001ee80000100800 */
[----:B------:R0:W5:Y:S01]  /*33390*/  LDL R8, [R1+0x470] ;  /* 0x0004700001087983 */ /* 0x0001620000100800 */
[----:B---3--:R-:W-:-:S05]  /*333a0*/  VIADD R2, R2, 0x70 ;  /* 0x0000007002027836 */ /* 0x008fca0000000000 */
[----:B------:R-:W-:Y:S01]  /*333b0*/  ISETP.GE.AND P1, PT, R2, R0, PT ;  /* 0x000000000200720c */ /* 0x000fe20003f26270 */
[----:B------:R1:W-:-:S12]  /*333c0*/  STL [R1+0x4e0], R2 ;  /* 0x0004e00201007387 */ /* 0x0003d80000100800 */
[----:B-1----:R-:W-:-:S05]  /*333d0*/  @!P1 LEA R2, P2, R10, R3, 0x1 ;  /* 0x000000030a029211 */ /* 0x002fca00078408ff */
[----:B--2---:R-:W-:-:S05]  /*333e0*/  @!P1 IMAD.X R3, RZ, RZ, R4, P2 ;  /* 0x000000ffff039224 */ /* 0x004fca00010e0604 */
[----:B------:R-:W-:Y:S01]  /*333f0*/  @!PT LDS RZ, [RZ] ;  /* 0x00000000fffff984 */ /* 0x000fe20000000800 */
[----:B------:R-:W-:Y:S01]  /*33400*/  @!PT LDS RZ, [RZ] ;  /* 0x00000000fffff984 */ /* 0x000fe20000000800 */
[----:B------:R-:W-:Y:S01]  /*33410*/  @!PT LDS RZ, [RZ] ;  /* 0x00000000fffff984 */ /* 0x000fe20000000800 */
[----:B------:R0:W-:Y:S01]  /*33420*/  @!P1 LDGSTS.E.BYPASS.LTC128B.128 [R9+0x1bc00], desc[UR42][R2.64], !P0 ;  /* 0x1bc0000002099fae */ /* 0x0001e2000c101d6a */
[----:B------:R-:W-:Y:S01]  /*33430*/  PLOP3.LUT P0, PT, PT, PT, PT, 0x80, 0x0 ;  /* 0x000000000000781c */ /* 0x000fe20003f0f070 */
[----:B------:R-:W-:-:S12]  /*33440*/  NOP ;  /* 0x0000000000007918 */ /* 0x000fd80000000000 */
.L_x_3867:
        /* <DEDUP_REMOVED lines=38> */
.L_x_3869:
[----:B------:R-:W-:Y:S05]  /*336b0*/  BSYNC B6 ;  /* 0x0000000000067941 */ /* 0x000fea0003800000 */
.L_x_3868:
        /* <DEDUP_REMOVED lines=61> */
[----:B------:R-:W-:Y:S04]  /*33a90*/  SHFL.IDX PT, R6, R0, RZ, 0x181f ;  /* 0x00181fff00067589 */ /* 0x000fe800000e0000 */
[----:B------:R-:W5:Y:S01]  /*33aa0*/  LDL.LU R12, [R1+0x4d4] ;  /* 0x0004d400010c7983 */ /* 0x000f620000300800 */
[----:B--2---:R-:W-:-:S03]  /*33ab0*/  IMAD R3, R10, R7, RZ ;  /* 0x000000070a037224 */ /* 0x004fc600078e02ff */
[----:B------:R-:W2:Y:S02]  /*33ac0*/  LDL.LU R10, [R1+0x4d0] ;  /* 0x0004d000010a7983 */ /* 0x000ea40000300800 */
[-C--:B---3--:R-:W-:Y:S02]  /*33ad0*/  ISETP.GE.AND P4, PT, R4, R3.reuse, PT ;  /* 0x000000030400720c */ /* 0x088fe40003f86270 */
[----:B------:R-:W0:Y:S01]  /*33ae0*/  SHFL.IDX PT, R4, R2, RZ, 0x181f ;  /* 0x00181fff02047589 */ /* 0x000e2200000e0000 */
[----:B----4-:R-:W-:-:S13]  /*33af0*/  ISETP.GE.AND P5, PT, R5, R3, PT ;  /* 0x000000030500720c */ /* 0x010fda0003fa6270 */
        /* <DEDUP_REMOVED lines=84> */
[----:B-1----:R0:W-:Y:S02]  /*34040*/  @!P4 LDGSTS.E.BYPASS.LTC128B.128 [R9+0x31400], desc[UR42][R4.64+0x180], !P0 ;  /* 0x314001800409cfae */ /* 0x0021e4000c101d6a */
.L_x_4062:
        /* <DEDUP_REMOVED lines=14> */
.L_x_3872:
[----:B------:R-:W-:Y:S05]  /*34130*/  BSYNC B0 ;  /* 0x0000000000007941 */ /* 0x000fea0003800000 */
.L_x_3871:
[----:B------:R3:W5:Y:S01]  /*34140*/  LDL R8, [R1+0x470] ;  /* 0x0004700001087983 */ /* 0x0007620000100800 */
[----:B------:R-:W-:Y:S01]  /*34150*/  PLOP3.LUT P0, PT, PT, PT, PT, 0x80, 0x0 ;  /* 0x000000000000781c */ /* 0x000fe20003f0f070 */
[----:B------:R-:W-:-:S12]  /*34160*/  NOP ;  /* 0x0000000000007918 */ /* 0x000fd80000000000 */
.L_x_3873:
[----:B0-----:R-:W4:Y:S01]  /*34170*/  LDL R2, [R1+0x470] ;  /* 0x0004700001027983 */ /* 0x001f220000100800 */
        /* <DEDUP_REMOVED lines=16> */
[----:B------:R-:W4:Y:S03]  /*34280*/  SYNCS.PHASECHK.TRANS64.TRYWAIT P0, [R2+URZ+0x32420], R0 ;  /* 0x03242000020075a7 */ /* 0x000f26000800017f */
[----:B0---4-:R-:W-:Y:S05]  /*34290*/  @!P0 BRA `(.L_x_3875) ;  /* 0x0000006400e08947 */ /* 0x011fea0003800000 */
.L_x_4063:
[----:B------:R-:W-:Y:S05]  /*342a0*/  BSYNC B0 ;  /* 0x0000000000007941 */ /* 0x000fea0003800000 */
.L_x_3874:
[----:B0-----:R-:W4:Y:S01]  /*342b0*/  LDL R2, [R1+0x49c] ;  /* 0x00049c0001027983 */ /* 0x001f220000100800 */
[----:B------:R-:W-:Y:S01]  /*342c0*/  BSSY B0, `(.L_x_3876) ;  /* 0x000005f000007945 */ /* 0x000fe20003800000 */
[----:B----4-:R-:W-:-:S13]  /*342d0*/  LOP3.LUT P0, RZ, R2, 0x1, RZ, 0xc0, !PT ;  /* 0x0000000102ff7812 */ /* 0x010fda000780c0ff */
[----:B------:R-:W-:Y:S05]  /*342e0*/  @!P0 BRA `(.L_x_3877) ;  /* 0x0000000400708947 */ /* 0x000fea0003800000 */
[----:B------:R-:W4:Y:S04]  /*342f0*/  LDL R2, [R1+0x470] ;  /* 0x0004700001027983 */ /* 0x000f280000100800 */
[----:B-1----:R-:W2:Y:S01]  /*34300*/  LDL R4, [R1+0x484] ;  /* 0x0004840001047983 */ /* 0x002ea20000100800 */
        /* <DEDUP_REMOVED lines=10> */
.L_x_4064:
[----:B------:R-:W-:Y:S05]  /*343b0*/  BSYNC B1 ;  /* 0x0000000000017941 */ /* 0x000fea0003800000 */
.L_x_3878:
        /* <DEDUP_REMOVED lines=9> */
.L_x_3881:
[----:B------:R-:W-:Y:S05]  /*34450*/  BSYNC B1 ;  /* 0x0000000000017941 */ /* 0x000fea0003800000 */
.L_x_3880:
[----:B------:R-:W2:Y:S04]  /*34460*/  LDL R5, [R1+0x470] ;  /* 0x0004700001057983 */ /* 0x000ea80000100800 */
[----:B0-----:R-:W2:Y:S04]  /*34470*/  LDL R0, [R1+0x474] ;  /* 0x0004740001007983 */ /* 0x001ea80000100800 */
        /* <DEDUP_REMOVED lines=12> */
.L_x_3882:
        /* <DEDUP_REMOVED lines=15> */
.L_x_3883:
        /* <DEDUP_REMOVED lines=15> */
.L_x_3884:
        /* <DEDUP_REMOVED lines=15> */
.L_x_3885:
        /* <DEDUP_REMOVED lines=10> */
.L_x_3877:
[----:B------:R-:W-:Y:S05]  /*348b0*/  BSYNC B0 ;  /* 0x0000000000007941 */ /* 0x000fea0003800000 */
.L_x_3876:
[----:B-1----:R-:W4:Y:S04]  /*348c0*/  LDL R4, [R1+0x4a0] ;  /* 0x0004a00001047983 */ /* 0x002f280000100800 */
[----:B------:R-:W2:Y:S01]  /*348d0*/  LDL R5, [R1+0x494] ;  /* 0x0004940001057983 */ /* 0x000ea20000100800 */
[----:B------:R-:W-:Y:S01]  /*348e0*/  BSSY B0, `(.L_x_3886) ;  /* 0x00001ff000007945 */ /* 0x000fe20003800000 */
[----:B----4-:R-:W-:-:S05]  /*348f0*/  VIADD R0, R4, 0xfffffffe ;  /* 0xfffffffe04007836 */ /* 0x010fca0000000000 */
[----:B--2---:R-:W-:-:S13]  /*34900*/  ISETP.GE.AND P0, PT, R0, R5, PT ;  /* 0x000000050000720c */ /* 0x004fda0003f06270 */
        /* <DEDUP_REMOVED lines=9> */
[----:B------:R-:W2:Y:S04]  /*349a0*/  LDL.LU R4, [R1+0x474] ;  /* 0x0004740001047983 */ /* 0x000ea80000300800 */
[----:B------:R-:W4:Y:S04]  /*349b0*/  LDL.LU R7, [R1+0x484] ;  /* 0x0004840001077983 */ /* 0x000f280000300800 */
[----:B------:R-:W3:Y:S01]  /*349c0*/  LDL R5, [R1+0x49c] ;  /* 0x00049c0001057983 */ /* 0x000ee20000100800 */
[----:B------:R-:W-:Y:S01]  /*349d0*/  BSSY B1, `(.L_x_3890) ;  /* 0x000009f000017945 */ /* 0x000fe20003800000 */
[----:B--2---:R-:W-:-:S05]  /*349e0*/  VIADD R2, R4, 0x1 ;  /* 0x0000000104027836 */ /* 0x004fca0000000000 */
[----:B------:R-:W-:-:S04]  /*349f0*/  ISETP.NE.AND P0, PT, R2, 0x2, PT ;  /* 0x000000020200780c */ /* 0x000fc80003f05270 */
[----:B------:R-:W-:Y:S02]  /*34a00*/  SEL R3, RZ, 0x1, P0 ;  /* 0x00000001ff037807 */ /* 0x000fe40000000000 */
[----:B-----5:R-:W-:Y:S02]  /*34a10*/  SEL R8, R2, RZ, P0 ;  /* 0x000000ff02087207 */ /* 0x020fe40000000000 */
[----:B----4-:R-:W-:-:S03]  /*34a20*/  LOP3.LUT R7, R7, R3, RZ, 0x3c, !PT ;  /* 0x0000000307077212 */ /* 0x010fc600078e3cff */
[----:B------:R0:W-:Y:S04]  /*34a30*/  STL [R1+0x474], R8 ;  /* 0x0004740801007387 */ /* 0x0001e80000100800 */
[----:B------:R0:W-:Y:S01]  /*34a40*/  STL [R1+0x484], R7 ;  /* 0x0004840701007387 */ /* 0x0001e20000100800 */
[----:B---3--:R-:W-:-:S13]  /*34a50*/  LOP3.LUT P2, RZ, R5, 0x1, RZ, 0xc0, !PT ;  /* 0x0000000105ff7812 */ /* 0x008fda000784c0ff */
        /* <DEDUP_REMOVED lines=24> */
.L_x_3892:
[----:B------:R-:W2:Y:S01]  /*34be0*/  LDL R2, [R1+0x470] ;  /* 0x0004700001027983 */ /* 0x000ea20000100800 */
[----:B0-----:R-:W-:Y:S01]  /*34bf0*/  SHF.L.U32 R5, R7, 0x1f, RZ ;  /* 0x0000001f07057819 */ /* 0x001fe200000006ff */
[----:B------:R-:W0:Y:S01]  /*34c00*/  S2R R3, SR_TID.X ;  /* 0x0000000000037919 */ /* 0x000e220000002100 */
[----:B------:R-:W-:Y:S01]  /*34c10*/  BSSY B3, `(.L_x_3893) ;  /* 0x0000006000037945 */ /* 0x000fe20003800000 */
[----:B0-----:R-:W-:-:S04]  /*34c20*/  LOP3.LUT R3, R3, 0x7f, RZ, 0xc0, !PT ;  /* 0x0000007f03037812 */ /* 0x001fc800078ec0ff */
[----:B------:R-:W-:Y:S01]  /*34c30*/  ISETP.NE.AND P1, PT, R3, RZ, PT ;  /* 0x000000ff0300720c */ /* 0x000fe20003f25270 */
[----:B--2---:R-:W-:-:S04]  /*34c40*/  IMAD R2, R8, 0x8, R2 ;  /* 0x0000000808027824 */ /* 0x004fc800078e0202 */
[----:B------:R-:W0:Y:S02]  /*34c50*/  SYNCS.PHASECHK.TRANS64.TRYWAIT P0, [R2+URZ+0x32440], R5 ;  /* 0x03244005020075a7 */ /* 0x000e24000800017f */
[----:B0-----:R-:W-:Y:S06]  /*34c60*/  @!P0 BRA `(.L_x_3894) ;  /* 0x0000005c00988947 */ /* 0x001fec0003800000 */
.L_x_4065:
[----:B------:R-:W-:Y:S05]  /*34c70*/  BSYNC B3 ;  /* 0x0000000000037941 */ /* 0x000fea0003800000 */
.L_x_3893:
        /* <DEDUP_REMOVED lines=9> */
.L_x_3896:
[----:B------:R-:W-:Y:S05]  /*34d10*/  BSYNC B3 ;  /* 0x0000000000037941 */ /* 0x000fea0003800000 */
.L_x_3895:
        /* <DEDUP_REMOVED lines=14> */
.L_x_3897:
        /* <DEDUP_REMOVED lines=13> */
.L_x_4066:
[----:B------:R-:W-:Y:S05]  /*34ed0*/  BSYNC B3 ;  /* 0x0000000000037941 */ /* 0x000fea0003800000 */
.L_x_3898:
        /* <DEDUP_REMOVED lines=11> */
.L_x_3901:
[----:B------:R-:W-:Y:S05]  /*34f90*/  BSYNC B3 ;  /* 0x0000000000037941 */ /* 0x000fea0003800000 */
.L_x_3900:
        /* <DEDUP_REMOVED lines=11> */
.L_x_3902:
        /* <DEDUP_REMOVED lines=15> */
.L_x_3903:
        /* <DEDUP_REMOVED lines=15> */
.L_x_3904:
        /* <DEDUP_REMOVED lines=15> */
.L_x_3905:
        /* <DEDUP_REMOVED lines=10> */
.L_x_3891:
[----:B------:R-:W-:Y:S05]  /*353c0*/  BSYNC B1 ;  /* 0x0000000000017941 */ /* 0x000fea0003800000 */
.L_x_3890:
[----:B------:R-:W2:Y:S02]  /*353d0*/  LDL R4, [R1+0x4a0] ;  /* 0x0004a00001047983 */ /* 0x000ea40000100800 */
[----:B--2---:R-:W-:-:S07]  /*353e0*/  VIADD R0, R4, 0xfffffffd ;  /* 0xfffffffd04007836 */ /* 0x004fce0000000000 */
.L_x_3889:
[----:B------:R-:W-:Y:S05]  /*353f0*/  BSYNC B2 ;  /* 0x0000000000027941 */ /* 0x000fea0003800000 */
.L_x_3888:
[----:B------:R-:W2:Y:S01]  /*35400*/  LDL.LU R2, [R1+0x4a0] ;  /* 0x0004a00001027983 */ /* 0x000ea20000300800 */
[----:B------:R-:W-:Y:S01]  /*35410*/  VIADD R6, R6, 0xfffffffe ;  /* 0xfffffffe06067836 */ /* 0x000fe20000000000 */
[----:B--2---:R-:W-:-:S04]  /*35420*/  LOP3.LUT R2, RZ, R2, RZ, 0x33, !PT ;  /* 0x00000002ff027212 */ /* 0x004fc800078e33ff */
[----:B------:R-:W-:-:S13]  /*35430*/  ISETP.NE.AND P0, PT, R6, R2, PT ;  /* 0x000000020600720c */ /* 0x000fda0003f05270 */
[----:B------:R-:W-:Y:S05]  /*35440*/  @!P0 BRA `(.L_x_3887) ;  /* 0x0000001400208947 */ /* 0x000fea0003800000 */
.L_x_3938:
[----:B------:R-:W2:Y:S04]  /*35450*/  LDL R4, [R1+0x49c] ;  /* 0x00049c0001047983 */ /* 0x000ea80000100800 */
[----:B------:R-:W4:Y:S04]  /*35460*/  LDL.LU R3, [R1+0x474] ;  /* 0x0004740001037983 */ /* 0x000f280000300800 */
[----:B------:R-:W3:Y:S01]  /*35470*/  LDL.LU R2, [R1+0x484] ;  /* 0x0004840001027983 */ /* 0x000ee20000300800 */
[----:B------:R-:W-:Y:S05]  /*35480*/  YIELD ;  /* 0x0000000000007946 */ /* 0x000fea0003800000 */
[----:B------:R-:W-:Y:S01]  /*35490*/  BSSY B1, `(.L_x_3906) ;  /* 0x000009c000017945 */ /* 0x000fe20003800000 */
[----:B--2---:R-:W-:Y:S01]  /*354a0*/  LOP3.LUT P1, RZ, R4, 0x1, RZ, 0xc0, !PT ;  /* 0x0000000104ff7812 */ /* 0x004fe2000782c0ff */
[----:B----4-:R-:W-:-:S05]  /*354b0*/  VIADD R7, R3, 0x1 ;  /* 0x0000000103077836 */ /* 0x010fca0000000000 */
        /* <DEDUP_REMOVED lines=29> */
.L_x_3908:
        /* <DEDUP_REMOVED lines=9> */
.L_x_4067:
[----:B------:R-:W-:Y:S05]  /*35720*/  BSYNC B2 ;  /* 0x0000000000027941 */ /* 0x000fea0003800000 */
.L_x_3909:
        /* <DEDUP_REMOVED lines=9> */
.L_x_3912:
[----:B------:R-:W-:Y:S05]  /*357c0*/  BSYNC B2 ;  /* 0x0000000000027941 */ /* 0x000fea0003800000 */
.L_x_3911:
        /* <DEDUP_REMOVED lines=13> */
.L_x_3913:
        /* <DEDUP_REMOVED lines=13> */
.L_x_4068:
[----:B------:R-:W-:Y:S05]  /*35970*/  BSYNC B2 ;  /* 0x0000000000027941 */ /* 0x000fea0003800000 */
.L_x_3914:
        /* <DEDUP_REMOVED lines=11> */
.L_x_3917:
[----:B------:R-:W-:Y:S05]  /*35a30*/  BSYNC B2 ;  /* 0x0000000000027941 */ /* 0x000fea0003800000 */
.L_x_3916:
        /* <DEDUP_REMOVED lines=10> */
.L_x_3918:
        /* <DEDUP_REMOVED lines=15> */
.L_x_3919:
        /* <DEDUP_REMOVED lines=15> */
.L_x_3920:
        /* <DEDUP_REMOVED lines=15> */
.L_x_3921:
        /* <DEDUP_REMOVED lines=10> */
.L_x_3907:
[----:B------:R-:W-:Y:S05]  /*35e50*/  BSYNC B1 ;  /* 0x0000000000017941 */ /* 0x000fea0003800000 */
.L_x_3906:
        /* <DEDUP_REMOVED lines=36> */
.L_x_3924:
        /* <DEDUP_REMOVED lines=9> */
.L_x_4069:
[----:B------:R-:W-:Y:S05]  /*36130*/  BSYNC B2 ;  /* 0x0000000000027941 */ /* 0x000fea0003800000 */
.L_x_3925:
        /* <DEDUP_REMOVED lines=9> */
.L_x_3928:
[----:B------:R-:W-:Y:S05]  /*361d0*/  BSYNC B2 ;  /* 0x0000000000027941 */ /* 0x000fea0003800000 */
.L_x_3927:
        /* <DEDUP_REMOVED lines=14> */
.L_x_3929:
        /* <DEDUP_REMOVED lines=13> */
.L_x_4070:
[----:B------:R-:W-:Y:S05]  /*36390*/  BSYNC B2 ;  /* 0x0000000000027941 */ /* 0x000fea0003800000 */
.L_x_3930:
        /* <DEDUP_REMOVED lines=11> */
.L_x_3933:
[----:B------:R-:W-:Y:S05]  /*36450*/  BSYNC B2 ;  /* 0x0000000000027941 */ /* 0x000fea0003800000 */
.L_x_3932:
        /* <DEDUP_REMOVED lines=11> */
.L_x_3934:
        /* <DEDUP_REMOVED lines=15> */
.L_x_3935:
        /* <DEDUP_REMOVED lines=15> */
.L_x_3936:
        /* <DEDUP_REMOVED lines=15> */
.L_x_3937:
        /* <DEDUP_REMOVED lines=10> */
.L_x_3923:
[----:B------:R-:W-:Y:S05]  /*36880*/  BSYNC B1 ;  /* 0x0000000000017941 */ /* 0x000fea0003800000 */
.L_x_3922:
[----:B------:R-:W2:Y:S01]  /*36890*/  LDL R5, [R1+0x494] ;  /* 0x0004940001057983 */ /* 0x000ea20000100800 */
[----:B------:R-:W-:Y:S01]  /*368a0*/  VIADD R0, R0, 0xfffffffe ;  /* 0xfffffffe00007836 */ /* 0x000fe20000000000 */
[----:B--2---:R-:W-:-:S13]  /*368b0*/  ISETP.GT.AND P0, PT, R6, R5, PT ;  /* 0x000000050600720c */ /* 0x004fda0003f04270 */
[----:B------:R-:W-:Y:S05]  /*368c0*/  @P0 BRA `(.L_x_3938) ;  /* 0xffffffe800e00947 */ /* 0x000fea000383ffff */
.L_x_3887:
[----:B------:R-:W-:Y:S05]  /*368d0*/  BSYNC B0 ;  /* 0x0000000000007941 */ /* 0x000fea0003800000 */
.L_x_3886:
[----:B------:R-:W2:Y:S04]  /*368e0*/  LDL.LU R4, [R1+0x474] ;  /* 0x0004740001047983 */ /* 0x000ea80000300800 */
[----:B------:R-:W4:Y:S01]  /*368f0*/  LDL.LU R3, [R1+0x484] ;  /* 0x0004840001037983 */ /* 0x000f220000300800 */
[----:B------:R-:W0:Y:S01]  /*36900*/  S2R R2, SR_TID.X ;  /* 0x0000000000027919 */ /* 0x000e220000002100 */
[----:B------:R-:W-:Y:S01]  /*36910*/  BSSY B0, `(.L_x_3939) ;  /* 0x0000015000007945 */ /* 0x000fe20003800000 */
[----:B0-----:R-:W-:-:S04]  /*36920*/  LOP3.LUT R2, R2, 0x7f, RZ, 0xc0, !PT ;  /* 0x0000007f02027812 */ /* 0x001fc800078ec0ff */
[----:B------:R-:W-:Y:S01]  /*36930*/  ISETP.NE.AND P1, PT, R2, RZ, PT ;  /* 0x000000ff0200720c */ /* 0x000fe20003f25270 */
[----:B--2---:R-:W-:-:S05]  /*36940*/  VIADD R0, R4, 0x1 ;  /* 0x0000000104007836 */ /* 0x004fca0000000000 */
[----:B------:R-:W-:-:S04]  /*36950*/  ISETP.NE.AND P0, PT, R0, 0x2, PT ;  /* 0x000000020000780c */ /* 0x000fc80003f05270 */
[----:B------:R-:W-:-:S04]  /*36960*/  SEL R2, RZ, 0x1, P0 ;  /* 0x00000001ff027807 */ /* 0x000fc80000000000 */
[----:B----4-:R-:W-:-:S05]  /*36970*/  LOP3.LUT R3, R3, R2, RZ, 0x3c, !PT ;  /* 0x0000000203037212 */ /* 0x010fca00078e3cff */
[----:B------:R0:W-:Y:S01]  /*36980*/  STL [R1+0x484], R3 ;  /* 0x0004840301007387 */ /* 0x0001e20000100800 */
[----:B------:R-:W-:Y:S05]  /*36990*/  @P1 BRA `(.L_x_3940) ;  /* 0x0000000000301947 */ /* 0x000fea0003800000 */
[----:B0-----:R-:W0:Y:S01]  /*369a0*/  S2R R3, SR_LANEID ;  /* 0x0000000000037919 */ /* 0x001e220000000000 */
        /* <DEDUP_REMOVED lines=10> */
[----:B0-----:R-:W-:-:S07]  /*36a50*/  IADD3 R16, R2, UR39, R7 ;  /* 0x0000002702107c10 */ /* 0x001fce000fffe007 */
.L_x_3940:
[----:B------:R-:W-:Y:S05]  /*36a60*/  BSYNC B0 ;  /* 0x0000000000007941 */ /* 0x000fea0003800000 */
.L_x_3939:
[----:B------:R-:W-:-:S05]  /*36a70*/  SEL R0, R0, RZ, P0 ;  /* 0x000000ff00007207 */ /* 0x000fca0000000000 */
[----:B------:R1:W-:Y:S02]  /*36a80*/  STL [R1+0x474], R0 ;  /* 0x0004740001007387 */ /* 0x0003e40000100800 */
.L_x_3852:
[----:B------:R-:W-:Y:S05]  /*36a90*/  BSYNC B7 ;  /* 0x0000000000077941 */ /* 0x000fea0003800000 */
.L_x_3850:
[----:B-1----:R-:W2:Y:S02]  /*36aa0*/  LDL R0, [R1+0x49c] ;  /* 0x00049c0001007983 */ /* 0x002ea40000100800 */
[----:B--2---:R-:W-:-:S13]  /*36ab0*/  LOP3.LUT P0, RZ, R0, 0x40, RZ, 0xc0, !PT ;  /* 0x0000004000ff7812 */ /* 0x004fda000780c0ff */
[----:B------:R-:W-:Y:S05]  /*36ac0*/  @!P0 BRA `(.L_x_3941) ;  /* 0x0000000000288947 */ /* 0x000fea0003800000 */
[----:B------:R-:W-:Y:S05]  /*36ad0*/  WARPSYNC.ALL ;  /* 0x0000000000007948 */ /* 0x000fea0003800000 */
[----:B------:R-:W1:Y:S08]  /*36ae0*/  S2UR UR5, SR_CgaCtaId ;  /* 0x00000000000579c3 */ /* 0x000e700000008800 */
[----:B------:R-:W-:Y:S06]  /*36af0*/  BAR.SYNC.DEFER_BLOCKING 0x5, 0x180 ;  /* 0x0146000000007b1d */ /* 0x000fec0000010000 */
[----:B------:R-:W-:-:S02]  /*36b00*/  UMOV UR4, 0x400 ;  /* 0x0000040000047882 */ /* 0x000fc40000000000 */
[----:B-1----:R-:W-:-:S06]  /*36b10*/  ULEA UR4, UR5, UR4, 0x18 ;  /* 0x0000000405047291 */ /* 0x002fcc000f8ec03f */
[----:B------:R-:W-:-:S05]  /*36b20*/  IMAD.U32 R0, RZ, RZ, UR4 ;  /* 0x00000004ff007e24 */ /* 0x000fca000f8e00ff */
[----:B------:R1:W2:Y:S04]  /*36b30*/  LDS.128 R16, [R0+0x324d0] ;  /* 0x0324d00000107984 */ /* 0x0002a80000000c00 */
[----:B------:R1:W-:Y:S01]  /*36b40*/  STL [R1+0x470], R0 ;  /* 0x0004700001007387 */ /* 0x0003e20000100800 */
[----:B------:R-:W-:Y:S06]  /*36b50*/  BAR.ARV 0x4, 0x180 ;  /* 0x0106000000007b1d */ /* 0x000fec0000002000 */
[----:B------:R-:W-:Y:S05]  /*36b60*/  BRA `(.L_x_3942) ;  /* 0x0000000800d87947 */ /* 0x000fea0003800000 */
.L_x_3941:
[----:B------:R-:W1:Y:S01]  /*36b70*/  S2R R0, SR_TID.X ;  /* 0x0000000000007919 */ /* 0x000e620000002100 */
[----:B------:R-:W-:Y:S01]  /*36b80*/  UMOV UR4, 0xffffffff ;  /* 0xffffffff00047882 */ /* 0x000fe20000000000 */
[----:B-1----:R-:W-:-:S04]  /*36b90*/  LOP3.LUT R6, R0, 0x1f, RZ, 0xc0, !PT ;  /* 0x0000001f00067812 */ /* 0x002fc800078ec0ff */
        /* <DEDUP_REMOVED lines=19> */
[----:B------:R-:W-:Y:S04]  /*36cd0*/  SHFL.IDX PT, R0, R16, RZ, 0x1f ;  /* 0x00001fff10007589 */ /* 0x000fe800000e0000 */
        /* <DEDUP_REMOVED lines=13> */
.L_x_4080:
[----:B------:R-:W-:Y:S02]  /*36db0*/  ULDC UR4, c[0x0][0xd38] ;  /* 0x00034e0000047ab9 */ /* 0x000fe40000000800 */
[----:B------:R-:W-:-:S04]  /*36dc0*/  IMAD.U32 R4, RZ, RZ, UR4 ;  /* 0x00000004ff047e24 */ /* 0x000fc8000f8e00ff */
[----:B-1----:R-:W-:-:S04]  /*36dd0*/  IMAD R16, R16, R4, RZ ;  /* 0x0000000410107224 */ /* 0x002fc800078e02ff */
[----:B------:R-:W-:-:S05]  /*36de0*/  IMAD.IADD R5, R5, 0x1, R16 ;  /* 0x0000000105057824 */ /* 0x000fca00078e0210 */
[----:B------:R-:W-:-:S13]  /*36df0*/  ISETP.GT.AND P6, PT, R5, R0, PT ;  /* 0x000000000500720c */ /* 0x000fda0003fc4270 */
[----:B------:R-:W-:Y:S05]  /*36e00*/  @P6 BRA `(.L_x_3944) ;  /* 0x00000000009c6947 */ /* 0x000fea0003800000 */
.L_x_3949:
[----:B0-----:R-:W0:Y:S01]  /*36e10*/  LDC R2, c[0x0][0xd3c] ;  /* 0x00034f00ff027b82 */ /* 0x001e220000000800 */
[----:B------:R-:W-:-:S05]  /*36e20*/  VIADD R19, R19, 0x1f ;  /* 0x0000001f13137836 */ /* 0x000fca0000000000 */
[----:B0-----:R-:W-:-:S13]  /*36e30*/  ISETP.GE.AND P6, PT, R19, R2, PT ;  /* 0x000000021300720c */ /* 0x001fda0003fc6270 */
[----:B------:R-:W-:Y:S05]  /*36e40*/  @P6 BRA `(.L_x_3945) ;  /* 0x0000000400d46947 */ /* 0x000fea0003800000 */
[----:B------:R-:W0:Y:S01]  /*36e50*/  S2R R3, SR_TID.X ;  /* 0x0000000000037919 */ /* 0x000e220000002100 */
[----:B------:R-:W-:Y:S01]  /*36e60*/  BSSY B0, `(.L_x_3946) ;  /* 0x0000009000007945 */ /* 0x000fe20003800000 */
[----:B0-----:R-:W-:-:S05]  /*36e70*/  LOP3.LUT R3, R3, 0x1f, RZ, 0xc0, !PT ;  /* 0x0000001f03037812 */ /* 0x001fca00078ec0ff */
[----:B------:R-:W-:Y:S02]  /*36e80*/  IMAD.IADD R4, R19, 0x1, R3 ;  /* 0x0000000113047824 */ /* 0x000fe400078e0203 */
[----:B------:R-:W-:-:S03]  /*36e90*/  IMAD.MOV.U32 R3, RZ, RZ, RZ ;  /* 0x000000ffff037224 */ /* 0x000fc600078e00ff */
[----:B------:R-:W-:-:S13]  /*36ea0*/  ISETP.GE.OR P6, PT, R4, R2, !P0 ;  /* 0x000000020400720c */ /* 0x000fda00047c6670 */
[----:B------:R-:W-:Y:S05]  /*36eb0*/  @P6 BRA `(.L_x_3947) ;  /* 0x00000000000c6947 */ /* 0x000fea0003800000 */
[----:B------:R-:W0:Y:S02]  /*36ec0*/  LDC.64 R2, c[0x0][0xd80] ;  /* 0x00036000ff027b82 */ /* 0x000e240000000a00 */
[----:B0-----:R-:W-:-:S06]  /*36ed0*/  IMAD.WIDE R2, R4, 0x4, R2 ;  /* 0x0000000404027825 */ /* 0x001fcc00078e0202 */
[----:B------:R0:W5:Y:S02]  /*36ee0*/  LDG.E R3, desc[UR42][R2.64] ;  /* 0x0000002a02037981 */ /* 0x000164000c1e1900 */
.L_x_3947:
[----:B------:R-:W-:Y:S05]  /*36ef0*/  BSYNC B0 ;  /* 0x0000000000007941 */ /* 0x000fea0003800000 */
.L_x_3946:
        /* <DEDUP_REMOVED lines=18> */
.L_x_4088:
[----:B------:R-:W-:Y:S02]  /*37020*/  ULDC UR4, c[0x0][0xd38] ;  /* 0x00034e0000047ab9 */ /* 0x000fe40000000800 */
[----:B------:R-:W-:-:S04]  /*37030*/  IMAD.U32 R4, RZ, RZ, UR4 ;  /* 0x00000004ff047e24 */ /* 0x000fc8000f8e00ff */
[----:B-1----:R-:W-:-:S04]  /*37040*/  IMAD R16, R16, R4, RZ ;  /* 0x0000000410107224 */ /* 0x002fc800078e02ff */
[----:B------:R-:W-:-:S05]  /*37050*/  IMAD.IADD R5, R16, 0x1, R5 ;  /* 0x0000000110057824 */ /* 0x000fca00078e0205 */
[----:B------:R-:W-:-:S13]  /*37060*/  ISETP.GT.AND P6, PT, R5, R0, PT ;  /* 0x000000000500720c */ /* 0x000fda0003fc4270 */
[----:B------:R-:W-:Y:S05]  /*37070*/  @!P6 BRA `(.L_x_3949) ;  /* 0xfffffffc0064e947 */ /* 0x000fea000383ffff */
.L_x_3944:
        /* <DEDUP_REMOVED lines=8> */
.L_x_4092:
[----:B------:R-:W-:Y:S01]  /*37100*/  ISETP.NE.AND P0, PT, R5, RZ, PT ;  /* 0x000000ff0500720c */ /* 0x000fe20003f05270 */
[----:B------:R-:W-:-:S12]  /*37110*/  IMAD.MOV.U32 R5, RZ, RZ, RZ ;  /* 0x000000ffff057224 */ /* 0x000fd800078e00ff */
[----:B------:R-:W-:Y:S05]  /*37120*/  @!P0 BRA `(.L_x_3951) ;  /* 0x0000000000148947 */ /* 0x000fea0003800000 */
[----:B------:R-:W-:Y:S01]  /*37130*/  UMOV UR4, 0xffffffff ;  /* 0xffffffff00047882 */ /* 0x000fe20000000000 */
[----:B------:R-:W-:Y:S02]  /*37140*/  VIADD R12, R6, 0xffffffff ;  /* 0xffffffff060c7836 */ /* 0x000fe40000000000 */
[----:B------:R-:W-:Y:S05]  /*37150*/  BRA.DIV UR4, `(.L_x_3952) ;  /* 0x0000004604307947 */ /* 0x000fea000b800000 */
[----:B0-----:R0:W4:Y:S02]  /*37160*/  SHFL.IDX PT, R2, R2, R12, 0x1f ;  /* 0x00001f0c02027589 */ /* 0x00112400000e0000 */
.L_x_4095:
[----:B----4-:R-:W-:-:S07]  /*37170*/  IMAD.MOV.U32 R5, RZ, RZ, R2 ;  /* 0x000000ffff057224 */ /* 0x010fce00078e0002 */
.L_x_3951:
        /* <DEDUP_REMOVED lines=35> */
[----:B------:R-:W-:-:S04]  /*373b0*/  VIADDMNMX R4, R3, R4, R7, PT ;  /* 0x0000000403047246 */ /* 0x000fc80003800107 */
        /* <DEDUP_REMOVED lines=19> */
[C---:B------:R-:W-:Y:S01]  /*374f0*/  LOP3.LUT R3, R0.reuse, R4, RZ, 0x3c, !PT ;  /* 0x0000000400037212 */ /* 0x040fe200078e3cff */
[----:B------:R-:W-:-:S03]  /*37500*/  IMAD.IADD R0, R0, 0x1, R5 ;  /* 0x0000000100007824 */ /* 0x000fc600078e0205 */
        /* <DEDUP_REMOVED lines=9> */
.L_x_3945:
[----:B------:R-:W-:Y:S01]  /*375a0*/  UMOV UR4, URZ ;  /* 0x0000003f00047c82 */ /* 0x000fe20008000000 */
[----:B------:R-:W-:Y:S01]  /*375b0*/  UMOV UR5, URZ ;  /* 0x0000003f00057c82 */ /* 0x000fe20008000000 */
[----:B------:R-:W-:Y:S01]  /*375c0*/  ULDC UR6, c[0x0][0xd3c] ;  /* 0x00034f0000067ab9 */ /* 0x000fe20000000800 */
[----:B------:R-:W-:Y:S02]  /*375d0*/  IMAD.MOV.U32 R16, RZ, RZ, R0 ;  /* 0x000000ffff107224 */ /* 0x000fe400078e0000 */
[----:B------:R-:W-:Y:S02]  /*375e0*/  IMAD.U32 R17, RZ, RZ, UR4 ;  /* 0x00000004ff117e24 */ /* 0x000fe4000f8e00ff */
[----:B------:R-:W-:Y:S02]  /*375f0*/  IMAD.U32 R18, RZ, RZ, UR5 ;  /* 0x00000005ff127e24 */ /* 0x000fe4000f8e00ff */
[----:B------:R-:W-:-:S07]  /*37600*/  IMAD.U32 R19, RZ, RZ, UR6 ;  /* 0x00000006ff137e24 */ /* 0x000fce000f8e00ff */
.L_x_3953:
        /* <DEDUP_REMOVED lines=12> */
.L_x_3942:
[----:B------:R-:W-:Y:S02]  /*376d0*/  ULDC UR4, c[0x0][0xd3c] ;  /* 0x00034f0000047ab9 */ /* 0x000fe40000000800 */
[----:B--2---:R-:W-:-:S13]  /*376e0*/  ISETP.GE.AND P0, PT, R19, UR4, PT ;  /* 0x0000000413007c0c */ /* 0x004fda000bf06270 */
[----:B------:R-:W-:Y:S05]  /*376f0*/  @!P0 BRA `(.L_x_3954) ;  /* 0xffffff8000f08947 */ /* 0x000fea000383ffff */
[----:B------:R-:W-:Y:S05]  /*37700*/  BSYNC B8 ;  /* 0x0000000000087941 */ /* 0x000fea0003800000 */
.L_x_3792:
[----:B-1----:R-:W2:Y:S01]  /*37710*/  LDL.LU R0, [R1+0x4e4] ;  /* 0x0004e40001007983 */ /* 0x002ea20000300800 */
[----:B------:R-:W-:Y:S01]  /*37720*/  BSSY B0, `(.L_x_3955) ;  /* 0x000000b000007945 */ /* 0x000fe20003800000 */
[----:B------:R-:W1:Y:S01]  /*37730*/  S2R R5, SR_CgaCtaId ;  /* 0x0000000000057919 */ /* 0x000e620000008800 */
        /* <DEDUP_REMOVED lines=9> */
.L_x_4096:
[----:B------:R-:W-:Y:S05]  /*377d0*/  BSYNC B0 ;  /* 0x0000000000007941 */ /* 0x000fea0003800000 */
.L_x_3955:
[----:B------:R-:W-:-:S03]  /*377e0*/  UMOV UR4, 0xffffffff ;  /* 0xffffffff00047882 */ /* 0x000fc60000000000 */
[----:B------:R-:W-:Y:S05]  /*377f0*/  BRA.DIV UR4, `(.L_x_3957) ;  /* 0x0000003e04c47947 */ /* 0x000fea000b800000 */
[----:B------:R-:W1:Y:S02]  /*37800*/  S2R R2, SR_TID.X ;  /* 0x0000000000027919 */ /* 0x000e640000002100 */
[----:B-1----:R-:W-:-:S04]  /*37810*/  SHF.R.U32.HI R2, RZ, 0x5, R2 ;  /* 0x00000005ff027819 */ /* 0x002fc80000011602 */
[----:B------:R-:W-:-:S05]  /*37820*/  LOP3.LUT R2, R2, 0x3, RZ, 0xc0, !PT ;  /* 0x0000000302027812 */ /* 0x000fca00078ec0ff */
[----:B------:R1:W2:Y:S02]  /*37830*/  SHFL.IDX PT, R14, R2, RZ, 0x1f ;  /* 0x00001fff020e7589 */ /* 0x0002a400000e0000 */
.L_x_4099:
[----:B--2---:R-:W-:-:S13]  /*37840*/  ISETP.NE.AND P0, PT, R14, RZ, PT ;  /* 0x000000ff0e00720c */ /* 0x004fda0003f05270 */
[----:B------:R-:W-:Y:S05]  /*37850*/  @P0 BRA `(.L_x_3567) ;  /* 0x0000000000940947 */ /* 0x000fea0003800000 */
[----:B------:R-:W-:-:S03]  /*37860*/  UMOV UR4, 0xffffffff ;  /* 0xffffffff00047882 */ /* 0x000fc60000000000 */
[----:B------:R-:W-:Y:S05]  /*37870*/  BRA.DIV UR4, `(.L_x_3958) ;  /* 0x0000003e04d87947 */ /* 0x000fea000b800000 */
[----:B------:R-:W-:-:S13]  /*37880*/  ELECT P6, URZ, PT ;  /* 0x00000000003f782f */ /* 0x000fda00038c0000 */
.L_x_4102:
[----:B------:R-:W-:Y:S05]  /*37890*/  @!P6 BRA `(.L_x_3567) ;  /* 0x000000000084e947 */ /* 0x000fea0003800000 */
[----:B------:R-:W-:-:S06]  /*378a0*/  ULOP3.LUT UR4, UR38, 0x2, URZ, 0xfc, !UPT ;  /* 0x0000000226047892 */ /* 0x000fcc000f8efc3f */
[----:B-1----:R-:W-:-:S05]  /*378b0*/  IMAD.U32 R2, RZ, RZ, UR4 ;  /* 0x00000004ff027e24 */ /* 0x002fca000f8e00ff */
[----:B------:R-:W-:-:S13]  /*378c0*/  ISETP.NE.AND P2, PT, R2, 0x3, PT ;  /* 0x000000030200780c */ /* 0x000fda0003f45270 */
[----:B------:R-:W-:Y:S05]  /*378d0*/  @!P2 BRA `(.L_x_3959) ;  /* 0x000000000004a947 */ /* 0x000fea0003800000 */
[----:B------:R-:W-:Y:S01]  /*378e0*/  BPT.TRAP 0x1 ;  /* 0x000000040000795c */ /* 0x000fe20000300000 */
.L_x_3959:
[----:B0-----:R-:W2:Y:S04]  /*378f0*/  LDL R3, [R1+0x474] ;  /* 0x0004740001037983 */ /* 0x001ea80000100800 */
[----:B------:R-:W4:Y:S01]  /*37900*/  LDL.LU R7, [R1+0x484] ;  /* 0x0004840001077983 */ /* 0x000f220000300800 */
[----:B------:R-:W-:-:S04]  /*37910*/  VIADD R2, R0, 0x32440 ;  /* 0x0003244000027836 */ /* 0x000fc80000000000 */
[C---:B--2---:R-:W-:Y:S02]  /*37920*/  IMAD R6, R3.reuse, 0x8, R2 ;  /* 0x0000000803067824 */ /* 0x044fe400078e0202 */
[----:B------:R-:W-:Y:S01]  /*37930*/  VIADD R3, R3, 0x1 ;  /* 0x0000000103037836 */ /* 0x000fe20000000000 */
[----:B----4-:R-:W-:-:S04]  /*37940*/  SHF.L.U32 R5, R7, 0x1f, RZ ;  /* 0x0000001f07057819 */ /* 0x010fc800000006ff */
        /* <DEDUP_REMOVED lines=8> */
.L_x_4103:
[----:B------:R-:W1:Y:S02]  /*379d0*/  SYNCS.PHASECHK.TRANS64.TRYWAIT P0, [R7+URZ], R2 ;  /* 0x00000002070075a7 */ /* 0x000e64000800017f */
[----:B-1----:R-:W-:Y:S05]  /*379e0*/  @!P0 BRA `(.L_x_3961) ;  /* 0x0000003c00b08947 */ /* 0x002fea0003800000 */
.L_x_4104:
[----:B------:R-:W-:Y:S05]  /*379f0*/  @!P2 BRA `(.L_x_3962) ;  /* 0x000000000004a947 */ /* 0x000fea0003800000 */
[----:B------:R-:W-:Y:S01]  /*37a00*/  BPT.TRAP 0x1 ;  /* 0x000000040000795c */ /* 0x000fe20000300000 */
.L_x_3962:
[----:B------:R-:W2:Y:S01]  /*37a10*/  LDL.LU R4, [R1+0x474] ;  /* 0x0004740001047983 */ /* 0x000ea20000300800 */
[----:B------:R-:W-:-:S04]  /*37a20*/  VIADD R0, R0, 0x32460 ;  /* 0x0003246000007836 */ /* 0x000fc80000000000 */
[----:B--2---:R-:W-:-:S04]  /*37a30*/  IMAD R4, R4, 0x8, R0 ;  /* 0x0000000804047824 */ /* 0x004fc800078e0200 */
[----:B------:R-:W2:Y:S02]  /*37a40*/  SYNCS.PHASECHK.TRANS64.TRYWAIT P0, [R4+URZ], R5 ;  /* 0x00000005040075a7 */ /* 0x000ea4000800017f */
[----:B--2---:R-:W-:Y:S05]  /*37a50*/  @!P0 BRA `(.L_x_3963) ;  /* 0x0000003c00a88947 */ /* 0x004fea0003800000 */
.L_x_4105:
[----:B------:R-:W-:-:S07]  /*37a60*/  IMAD R3, R3, 0x8, R0 ;  /* 0x0000000803037824 */ /* 0x000fce00078e0200 */
.L_x_3964:
[----:B----4-:R4:W0:Y:S02]  /*37a70*/  SYNCS.PHASECHK.TRANS64.TRYWAIT P0, [R3+URZ], R2 ;  /* 0x00000002030075a7 */ /* 0x010824000800017f */
[----:B0-----:R-:W-:Y:S05]  /*37a80*/  @!P0 NANOSLEEP.SYNCS 0x989680 ;  /* 0x009896800000895d */ /* 0x001fea0003900000 */
[----:B------:R-:W0:Y:S02]  /*37a90*/  @!P0 SYNCS.PHASECHK.TRANS64 P0, [R3+URZ], R2 ;  /* 0x00000002030085a7 */ /* 0x000e24000800007f */
[----:B0-----:R-:W-:Y:S05]  /*37aa0*/  @!P0 BRA `(.L_x_3964) ;  /* 0xfffffffc00f08947 */ /* 0x001fea000383ffff */
.L_x_3567:
[----:B------:R-:W-:Y:S05]  /*37ab0*/  BSYNC B9 ;  /* 0x0000000000097941 */ /* 0x000fea0003800000 */
.L_x_3564:
[----:B------:R-:W-:Y:S05]  /*37ac0*/  EXIT ;  /* 0x000000000000794d */ /* 0x000fea0003800000 */
.L_x_3593:
[----:B0-----:R0:W1:Y:S02]  /*37ad0*/  SYNCS.PHASECHK.TRANS64.TRYWAIT P6, [R89+URZ+0x32490], R100 ;  /* 0x03249064590075a7 */ /* 0x00106400080c017f */
[----:B-1----:R-:W-:Y:S05]  /*37ae0*/  @!P6 NANOSLEEP.SYNCS 0x989680 ;  /* 0x009896800000e95d */ /* 0x002fea0003900000 */
[----:B------:R-:W1:Y:S02]  /*37af0*/  @!P6 SYNCS.PHASECHK.TRANS64 P6, [R89+URZ+0x32490], R100 ;  /* 0x032490645900e5a7 */ /* 0x000e6400080c007f */
[----:B-1----:R-:W-:Y:S05]  /*37b00*/  @!P6 BRA `(.L_x_3593) ;  /* 0xfffffffc00f0e947 */ /* 0x002fea000383ffff */
[----:B------:R-:W-:Y:S05]  /*37b10*/  BRA `(.L_x_3965) ;  /* 0xfffffcb400607947 */ /* 0x000fea000383ffff */
.L_x_3611:
[----:B0-----:R0:W1:Y:S02]  /*37b20*/  SYNCS.PHASECHK.TRANS64.TRYWAIT P5, [R89+URZ+0x32490], R100 ;  /* 0x03249064590075a7 */ /* 0x00106400080a017f */
[----:B-1----:R-:W-:Y:S05]  /*37b30*/  @!P5 NANOSLEEP.SYNCS 0x989680 ;  /* 0x009896800000d95d */ /* 0x002fea0003900000 */
[----:B------:R-:W1:Y:S02]  /*37b40*/  @!P5 SYNCS.PHASECHK.TRANS64 P5, [R89+URZ+0x32490], R100 ;  /* 0x032490645900d5a7 */ /* 0x000e6400080a007f */
[----:B-1----:R-:W-:Y:S05]  /*37b50*/  @!P5 BRA `(.L_x_3611) ;  /* 0xfffffffc00f0d947 */ /* 0x002fea000383ffff */
[----:B------:R-:W-:Y:S05]  /*37b60*/  BRA `(.L_x_3966) ;  /* 0xfffffcc8000c7947 */ /* 0x000fea000383ffff */
.L_x_3620:
[----:B0-----:R0:W1:Y:S02]  /*37b70*/  SYNCS.PHASECHK.TRANS64.TRYWAIT P4, [R89+URZ+0x32490], R100 ;  /* 0x03249064590075a7 */ /* 0x001064000808017f */
[----:B-1----:R-:W-:Y:S05]  /*37b80*/  @!P4 NANOSLEEP.SYNCS 0x989680 ;  /* 0x009896800000c95d */ /* 0x002fea0003900000 */
[----:B------:R-:W1:Y:S02]  /*37b90*/  @!P4 SYNCS.PHASECHK.TRANS64 P4, [R89+URZ+0x32490], R100 ;  /* 0x032490645900c5a7 */ /* 0x000e64000808007f */
[----:B-1----:R-:W-:Y:S05]  /*37ba0*/  @!P4 BRA `(.L_x_3620) ;  /* 0xfffffffc00f0c947 */ /* 0x002fea000383ffff */
[----:B------:R-:W-:Y:S05]  /*37bb0*/  BRA `(.L_x_3967) ;  /* 0xfffffcd8002c7947 */ /* 0x000fea000383ffff */
.L_x_3626:
[----:B-1----:R1:W2:Y:S02]  /*37bc0*/  SYNCS.PHASECHK.TRANS64.TRYWAIT P3, [R89+URZ+0x324b0], R100 ;  /* 0x0324b064590075a7 */ /* 0x0022a4000806017f */
[----:B--2---:R-:W-:Y:S05]  /*37bd0*/  @!P3 NANOSLEEP.SYNCS 0x989680 ;  /* 0x009896800000b95d */ /* 0x004fea0003900000 */
[----:B------:R-:W2:Y:S02]  /*37be0*/  @!P3 SYNCS.PHASECHK.TRANS64 P3, [R89+URZ+0x324b0], R100 ;  /* 0x0324b0645900b5a7 */ /* 0x000ea4000806007f */
[----:B--2---:R-:W-:Y:S05]  /*37bf0*/  @!P3 BRA `(.L_x_3626) ;  /* 0xfffffffc00f0b947 */ /* 0x004fea000383ffff */
[----:B------:R-:W-:Y:S05]  /*37c00*/  BRA `(.L_x_3968) ;  /* 0xfffffcd800bc7947 */ /* 0x000fea000383ffff */
.L_x_3642:
        /* <DEDUP_REMOVED lines=8> */
.L_x_3970:
[----:B------:R-:W-:Y:S05]  /*37c90*/  BSYNC B0 ;  /* 0x0000000000007941 */ /* 0x000fea0003800000 */
.L_x_3969:
[----:B------:R-:W-:Y:S05]  /*37ca0*/  BRA `(.L_x_3971) ;  /* 0xfffffce800fc7947 */ /* 0x000fea000383ffff */
.L_x_3654:
        /* <DEDUP_REMOVED lines=8> */
.L_x_3973:
[----:B------:R-:W-:Y:S05]  /*37d30*/  BSYNC B1 ;  /* 0x0000000000017941 */ /* 0x000fea0003800000 */
.L_x_3972:
        /* <DEDUP_REMOVED lines=8> */
.L_x_3974:
[----:B------:R-:W-:Y:S02]  /*37dc0*/  IMAD.MOV.U32 R13, RZ, RZ, R7 ;  /* 0x000000ffff0d7224 */ /* 0x000fe400078e0007 */
[----:B------:R-:W-:-:S07]  /*37dd0*/  IMAD.MOV.U32 R2, RZ, RZ, R14 ;  /* 0x000000ffff027224 */ /* 0x000fce00078e000e */
[----:B------:R-:W-:Y:S05]  /*37de0*/  WARPSYNC.COLLECTIVE R15, `(.L_x_3975) ;  /* 0x000000000f087348 */ /* 0x000fea0003c00000 */
[----:B------:R0:W1:Y:S02]  /*37df0*/  SHFL.IDX P6, R14, R13, R12, R11 ;  /* 0x0000000c0d0e7389 */ /* 0x00006400000c000b */
[----:B01----:R-:W-:Y:S01]  /*37e00*/  ENDCOLLECTIVE ;  /* 0x000000000000791b */ /* 0x003fe20003800000 */
.L_x_3975:
[----:B------:R-:W-:Y:S02]  /*37e10*/  IMAD.MOV.U32 R13, RZ, RZ, R8 ;  /* 0x000000ffff0d7224 */ /* 0x000fe400078e0008 */
[----:B------:R-:W-:-:S07]  /*37e20*/  IMAD.MOV.U32 R5, RZ, RZ, R14 ;  /* 0x000000ffff057224 */ /* 0x000fce00078e000e */
[----:B------:R-:W-:Y:S05]  /*37e30*/  WARPSYNC.COLLECTIVE R15, `(.L_x_3976) ;  /* 0x000000000f087348 */ /* 0x000fea0003c00000 */
[----:B------:R0:W1:Y:S02]  /*37e40*/  SHFL.IDX P6, R14, R13, R12, R11 ;  /* 0x0000000c0d0e7389 */ /* 0x00006400000c000b */
[----:B01----:R-:W-:Y:S01]  /*37e50*/  ENDCOLLECTIVE ;  /* 0x000000000000791b */ /* 0x003fe20003800000 */
.L_x_3976:
[----:B------:R-:W-:Y:S05]  /*37e60*/  BRA `(.L_x_3977) ;  /* 0xfffffcf400dc7947 */ /* 0x000fea000383ffff */
.L_x_3657:
        /* <DEDUP_REMOVED lines=8> */
.L_x_3979:
[----:B------:R-:W-:Y:S05]  /*37ef0*/  BSYNC B1 ;  /* 0x0000000000017941 */ /* 0x000fea0003800000 */
.L_x_3978:
        /* <DEDUP_REMOVED lines=8> */
.L_x_3980:
[----:B------:R-:W-:Y:S02]  /*37f80*/  IMAD.MOV.U32 R13, RZ, RZ, R7 ;  /* 0x000000ffff0d7224 */ /* 0x000fe400078e0007 */
[----:B------:R-:W-:-:S07]  /*37f90*/  IMAD.MOV.U32 R4, RZ, RZ, R14 ;  /* 0x000000ffff047224 */ /* 0x000fce00078e000e */
[----:B------:R-:W-:Y:S05]  /*37fa0*/  WARPSYNC.COLLECTIVE R15, `(.L_x_3981) ;  /* 0x000000000f087348 */ /* 0x000fea0003c00000 */
[----:B------:R0:W1:Y:S02]  /*37fb0*/  SHFL.IDX P6, R14, R13, R12, R11 ;  /* 0x0000000c0d0e7389 */ /* 0x00006400000c000b */
[----:B01----:R-:W-:Y:S01]  /*37fc0*/  ENDCOLLECTIVE ;  /* 0x000000000000791b */ /* 0x003fe20003800000 */
.L_x_3981:
[----:B------:R-:W-:Y:S02]  /*37fd0*/  IMAD.MOV.U32 R13, RZ, RZ, R8 ;  /* 0x000000ffff0d7224 */ /* 0x000fe400078e0008 */
[----:B------:R-:W-:-:S07]  /*37fe0*/  IMAD.MOV.U32 R7, RZ, RZ, R14 ;  /* 0x000000ffff077224 */ /* 0x000fce00078e000e */
[----:B------:R-:W-:Y:S05]  /*37ff0*/  WARPSYNC.COLLECTIVE R15, `(.L_x_3982) ;  /* 0x000000000f087348 */ /* 0x000fea0003c00000 */
[----:B------:R0:W1:Y:S02]  /*38000*/  SHFL.IDX P6, R14, R13, R12, R11 ;  /* 0x0000000c0d0e7389 */ /* 0x00006400000c000b */
[----:B01----:R-:W-:Y:S01]  /*38010*/  ENDCOLLECTIVE ;  /* 0x000000000000791b */ /* 0x003fe20003800000 */
.L_x_3982:
[----:B------:R-:W-:Y:S05]  /*38020*/  BRA `(.L_x_3983) ;  /* 0xfffffcf8002c7947 */ /* 0x000fea000383ffff */
.L_x_3661:
[----:B------:R0:W0:Y:S02]  /*38030*/  SYNCS.PHASECHK.TRANS64.TRYWAIT P0, [R144+URZ+0x32400], R13 ;  /* 0x0324000d900075a7 */ /* 0x000024000800017f */
[----:B0-----:R-:W-:Y:S05]  /*38040*/  @!P0 NANOSLEEP.SYNCS 0x989680 ;  /* 0x009896800000895d */ /* 0x001fea0003900000 */
[----:B------:R-:W0:Y:S02]  /*38050*/  @!P0 SYNCS.PHASECHK.TRANS64 P0, [R144+URZ+0x32400], R13 ;  /* 0x0324000d900085a7 */ /* 0x000e24000800007f */
[----:B0-----:R-:W-:Y:S05]  /*38060*/  @!P0 BRA `(.L_x_3661) ;  /* 0xfffffffc00f08947 */ /* 0x001fea000383ffff */
[----:B------:R-:W-:Y:S05]  /*38070*/  BRA `(.L_x_3984) ;  /* 0xfffffcf800a87947 */ /* 0x000fea000383ffff */
.L_x_3669:
        /* <DEDUP_REMOVED lines=9> */
.L_x_3986:
[----:B------:R-:W-:Y:S05]  /*38110*/  BSYNC B1 ;  /* 0x0000000000017941 */ /* 0x000fea0003800000 */
.L_x_3985:
        /* <DEDUP_REMOVED lines=10> */
.L_x_3987:
        /* <DEDUP_REMOVED lines=8> */
.L_x_3988:
[----:B------:R-:W-:-:S05]  /*38240*/  @!P1 IADD3 R6, P2, R3, R5, RZ ;  /* 0x0000000503069210 */ /* 0x000fca0007f5e0ff */
[----:B------:R-:W-:-:S05]  /*38250*/  @!P1 IMAD.X R7, R2, 0x1, R9, P2 ;  /* 0x0000000102079824 */ /* 0x000fca00010e0609 */
[----:B------:R0:W5:Y:S01]  /*38260*/  @!P1 LD.E.128 R24, desc[UR42][R6.64] ;  /* 0x0000002a06189980 */ /* 0x000162000c101d00 */
[----:B------:R-:W-:Y:S02]  /*38270*/  IMAD.MOV.U32 R13, RZ, RZ, R64 ;  /* 0x000000ffff0d7224 */ /* 0x000fe400078e0040 */
[----:B------:R-:W-:-:S07]  /*38280*/  IMAD.MOV.U32 R4, RZ, RZ, R14 ;  /* 0x000000ffff047224 */ /* 0x000fce00078e000e */
[----:B0----5:R-:W-:Y:S05]  /*38290*/  WARPSYNC.COLLECTIVE R15, `(.L_x_3989) ;  /* 0x000000000f087348 */ /* 0x021fea0003c00000 */
[----:B------:R1:W2:Y:S02]  /*382a0*/  SHFL.IDX P6, R14, R13, R12, R11 ;  /* 0x0000000c0d0e7389 */ /* 0x0002a400000c000b */
[----:B012--5:R-:W-:Y:S01]  /*382b0*/  ENDCOLLECTIVE ;  /* 0x000000000000791b */ /* 0x027fe20003800000 */
.L_x_3989:
        /* <DEDUP_REMOVED lines=10> */
.L_x_3990:
[----:B------:R-:W-:Y:S01]  /*38360*/  CS2R R60, SRZ ;  /* 0x00000000003c7805 */ /* 0x000fe2000001ff00 */
[----:B------:R-:W-:Y:S01]  /*38370*/  IMAD.MOV.U32 R13, RZ, RZ, R8 ;  /* 0x000000ffff0d7224 */ /* 0x000fe200078e0008 */
[----:B------:R-:W-:Y:S02]  /*38380*/  CS2R R62, SRZ ;  /* 0x00000000003e7805 */ /* 0x000fe4000001ff00 */
[----:B------:R-:W-:Y:S01]  /*38390*/  CS2R R20, SRZ ;  /* 0x0000000000147805 */ /* 0x000fe2000001ff00 */
[----:B------:R-:W-:Y:S02]  /*383a0*/  @!P1 IMAD.MOV.U32 R60, RZ, RZ, R24 ;  /* 0x000000ffff3c9224 */ /* 0x000fe400078e0018 */
[----:B------:R-:W-:-:S07]  /*383b0*/  IMAD.MOV.U32 R24, RZ, RZ, R14 ;  /* 0x000000ffff187224 */ /* 0x000fce00078e000e */
[----:B------:R-:W-:Y:S05]  /*383c0*/  WARPSYNC.COLLECTIVE R15, `(.L_x_3991) ;  /* 0x000000000f087348 */ /* 0x000fea0003c00000 */
[----:B------:R0:W1:Y:S02]  /*383d0*/  SHFL.IDX P6, R14, R13, R12, R11 ;  /* 0x0000000c0d0e7389 */ /* 0x00006400000c000b */
[----:B01----:R-:W-:Y:S01]  /*383e0*/  ENDCOLLECTIVE ;  /* 0x000000000000791b */ /* 0x003fe20003800000 */
.L_x_3991:
[----:B------:R-:W-:Y:S02]  /*383f0*/  @!P1 IMAD.MOV.U32 R61, RZ, RZ, R25 ;  /* 0x000000ffff3d9224 */ /* 0x000fe400078e0019 */
[----:B------:R-:W-:Y:S02]  /*38400*/  IMAD.MOV.U32 R13, RZ, RZ, R65 ;  /* 0x000000ffff0d7224 */ /* 0x000fe400078e0041 */
[----:B------:R-:W-:-:S07]  /*38410*/  IMAD.MOV.U32 R25, RZ, RZ, R14 ;  /* 0x000000ffff197224 */ /* 0x000fce00078e000e */
[----:B------:R-:W-:Y:S05]  /*38420*/  WARPSYNC.COLLECTIVE R15, `(.L_x_3992) ;  /* 0x000000000f087348 */ /* 0x000fea0003c00000 */
[----:B------:R0:W1:Y:S02]  /*38430*/  SHFL.IDX P6, R14, R13, R12, R11 ;  /* 0x0000000c0d0e7389 */ /* 0x00006400000c000b */
[----:B01----:R-:W-:Y:S01]  /*38440*/  ENDCOLLECTIVE ;  /* 0x000000000000791b */ /* 0x003fe20003800000 */
.L_x_3992:
[----:B------:R-:W-:Y:S02]  /*38450*/  @!P1 IMAD.MOV.U32 R62, RZ, RZ, R26 ;  /* 0x000000ffff3e9224 */ /* 0x000fe400078e001a */
[----:B------:R-:W-:Y:S02]  /*38460*/  IMAD.MOV.U32 R2, RZ, RZ, R60 ;  /* 0x000000ffff027224 */ /* 0x000fe400078e003c */
[----:B------:R-:W-:Y:S02]  /*38470*/  IMAD.MOV.U32 R3, RZ, RZ, R61 ;  /* 0x000000ffff037224 */ /* 0x000fe400078e003d */
[----:B------:R-:W-:Y:S01]  /*38480*/  IMAD.MOV.U32 R13, RZ, RZ, R64 ;  /* 0x000000ffff0d7224 */ /* 0x000fe200078e0040 */
[----:B------:R-:W-:Y:S01]  /*38490*/  PRMT R66, R66, 0x5410, R2 ;  /* 0x0000541042427816 */ /* 0x000fe20000000002 */
[----:B------:R-:W-:-:S07]  /*384a0*/  IMAD.MOV.U32 R26, RZ, RZ, R14 ;  /* 0x000000ffff1a7224 */ /* 0x000fce00078e000e */
[----:B------:R-:W-:Y:S05]  /*384b0*/  WARPSYNC.COLLECTIVE R15, `(.L_x_3993) ;  /* 0x000000000f087348 */ /* 0x000fea0003c00000 */
[----:B------:R0:W1:Y:S02]  /*384c0*/  SHFL.IDX P6, R14, R13, R12, R11 ;  /* 0x0000000c0d0e7389 */ /* 0x00006400000c000b */
[----:B01----:R-:W-:Y:S01]  /*384d0*/  ENDCOLLECTIVE ;  /* 0x000000000000791b */ /* 0x003fe20003800000 */
.L_x_3993:
[----:B------:R-:W-:Y:S02]  /*384e0*/  PRMT R70, R3, 0x7610, R70 ;  /* 0x0000761003467816 */ /* 0x000fe40000000046 */
[----:B------:R-:W-:Y:S01]  /*384f0*/  CS2R R2, SRZ ;  /* 0x0000000000027805 */ /* 0x000fe2000001ff00 */
[----:B------:R-:W-:Y:S02]  /*38500*/  @!P1 IMAD.MOV.U32 R63, RZ, RZ, R27 ;  /* 0x000000ffff3f9224 */ /* 0x000fe400078e001b */
[----:B------:R-:W-:Y:S02]  /*38510*/  @!P1 IMAD.MOV.U32 R2, RZ, RZ, R4 ;  /* 0x000000ffff029224 */ /* 0x000fe400078e0004 */
[----:B------:R-:W-:Y:S02]  /*38520*/  @!P1 IMAD.MOV.U32 R3, RZ, RZ, R5 ;  /* 0x000000ffff039224 */ /* 0x000fe400078e0005 */
[----:B------:R-:W-:Y:S02]  /*38530*/  @!P1 IMAD.MOV.U32 R20, RZ, RZ, R6 ;  /* 0x000000ffff149224 */ /* 0x000fe400078e0006 */
[----:B------:R-:W-:-:S02]  /*38540*/  @!P1 IMAD.MOV.U32 R21, RZ, RZ, R7 ;  /* 0x000000ffff159224 */ /* 0x000fc400078e0007 */
[----:B------:R-:W-:Y:S02]  /*38550*/  IMAD.MOV.U32 R8, RZ, RZ, R62 ;  /* 0x000000ffff087224 */ /* 0x000fe400078e003e */
[----:B------:R-:W-:Y:S02]  /*38560*/  IMAD.MOV.U32 R9, RZ, RZ, R63 ;  /* 0x000000ffff097224 */ /* 0x000fe400078e003f */
[----:B------:R-:W-:Y:S02]  /*38570*/  IMAD.MOV.U32 R4, RZ, RZ, R2 ;  /* 0x000000ffff047224 */ /* 0x000fe400078e0002 */
[----:B------:R-:W-:Y:S02]  /*38580*/  IMAD.MOV.U32 R5, RZ, RZ, R3 ;  /* 0x000000ffff057224 */ /* 0x000fe400078e0003 */
[----:B------:R-:W-:Y:S02]  /*38590*/  IMAD.MOV.U32 R6, RZ, RZ, R20 ;  /* 0x000000ffff067224 */ /* 0x000fe400078e0014 */
[----:B------:R-:W-:Y:S01]  /*385a0*/  IMAD.MOV.U32 R7, RZ, RZ, R21 ;  /* 0x000000ffff077224 */ /* 0x000fe200078e0015 */
[----:B------:R-:W-:-:S02]  /*385b0*/  PRMT R66, R8, 0x7610, R66 ;  /* 0x0000761008427816 */ /* 0x000fc40000000042 */
[----:B------:R-:W-:Y:S02]  /*385c0*/  PRMT R68, R9, 0x7610, R68 ;  /* 0x0000761009447816 */ /* 0x000fe40000000044 */
[----:B------:R-:W-:Y:S02]  /*385d0*/  CS2R R8, SRZ ;  /* 0x0000000000087805 */ /* 0x000fe4000001ff00 */
[----:B------:R-:W-:Y:S02]  /*385e0*/  PRMT R64, R64, 0x5410, R4 ;  /* 0x0000541040407816 */ /* 0x000fe40000000004 */
[----:B------:R-:W-:Y:S02]  /*385f0*/  PRMT R76, R5, 0x7610, R76 ;  /* 0x00007610054c7816 */ /* 0x000fe4000000004c */
[----:B------:R-:W-:Y:S02]  /*38600*/  PRMT R79, R6, 0x7610, R79 ;  /* 0x00007610064f7816 */ /* 0x000fe4000000004f */
[----:B------:R-:W-:Y:S01]  /*38610*/  PRMT R65, R65, 0x5410, R7 ;  /* 0x0000541041417816 */ /* 0x000fe20000000007 */
[----:B------:R-:W-:Y:S06]  /*38620*/  BRA `(.L_x_3994) ;  /* 0xfffffd0800107947 */ /* 0x000fec000383ffff */
.L_x_3673:
[----:B0-----:R0:W1:Y:S02]  /*38630*/  SYNCS.PHASECHK.TRANS64.TRYWAIT P1, [R144+URZ+0x32400], R13 ;  /* 0x0324000d900075a7 */ /* 0x001064000802017f */
[----:B-1----:R-:W-:Y:S05]  /*38640*/  @!P1 NANOSLEEP.SYNCS 0x989680 ;  /* 0x009896800000995d */ /* 0x002fea0003900000 */
[----:B------:R-:W1:Y:S02]  /*38650*/  @!P1 SYNCS.PHASECHK.TRANS64 P1, [R144+URZ+0x32400], R13 ;  /* 0x0324000d900095a7 */ /* 0x000e64000802007f */
[----:B-1----:R-:W-:Y:S05]  /*38660*/  @!P1 BRA `(.L_x_3673) ;  /* 0xfffffffc00f09947 */ /* 0x002fea000383ffff */
[----:B------:R-:W-:Y:S05]  /*38670*/  BRA `(.L_x_3995) ;  /* 0xfffffd08006c7947 */ /* 0x000fea000383ffff */
.L_x_3688:
[----:B0-----:R0:W1:Y:S02]  /*38680*/  SYNCS.PHASECHK.TRANS64.TRYWAIT P0, [R2+URZ], R7 ;  /* 0x00000007020075a7 */ /* 0x001064000800017f */
[----:B-1----:R-:W-:Y:S05]  /*38690*/  @!P0 NANOSLEEP.SYNCS 0x989680 ;  /* 0x009896800000895d */ /* 0x002fea0003900000 */
[----:B------:R-:W1:Y:S02]  /*386a0*/  @!P0 SYNCS.PHASECHK.TRANS64 P0, [R2+URZ], R7 ;  /* 0x00000007020085a7 */ /* 0x000e64000800007f */
[----:B-1----:R-:W-:Y:S05]  /*386b0*/  @!P0 BRA `(.L_x_3688) ;  /* 0xfffffffc00f08947 */ /* 0x002fea000383ffff */
[----:B------:R-:W-:Y:S05]  /*386c0*/  BRA `(.L_x_3687) ;  /* 0xfffffd20002c7947 */ /* 0x000fea000383ffff */
.L_x_3695:
[----:B0-----:R0:W1:Y:S02]  /*386d0*/  SYNCS.PHASECHK.TRANS64.TRYWAIT P0, [R4+URZ], R5 ;  /* 0x00000005040075a7 */ /* 0x001064000800017f */
[----:B-1----:R-:W-:Y:S05]  /*386e0*/  @!P0 NANOSLEEP.SYNCS 0x989680 ;  /* 0x009896800000895d */ /* 0x002fea0003900000 */
[----:B------:R-:W1:Y:S02]  /*386f0*/  @!P0 SYNCS.PHASECHK.TRANS64 P0, [R4+URZ], R5 ;  /* 0x00000005040085a7 */ /* 0x000e64000800007f */
[----:B-1----:R-:W-:Y:S05]  /*38700*/  @!P0 BRA `(.L_x_3695) ;  /* 0xfffffffc00f08947 */ /* 0x002fea000383ffff */
[----:B------:R-:W-:Y:S05]  /*38710*/  BRA `(.L_x_3694) ;  /* 0xfffffd2400507947 */ /* 0x000fea000383ffff */
.L_x_3720:
[----:B-1----:R1:W2:Y:S02]  /*38720*/  SYNCS.PHASECHK.TRANS64.TRYWAIT P1, [R0+URZ], R9 ;  /* 0x00000009000075a7 */ /* 0x0022a4000802017f */
[----:B--2---:R-:W-:Y:S05]  /*38730*/  @!P1 NANOSLEEP.SYNCS 0x989680 ;  /* 0x009896800000995d */ /* 0x004fea0003900000 */
[----:B------:R-:W2:Y:S02]  /*38740*/  @!P1 SYNCS.PHASECHK.TRANS64 P1, [R0+URZ], R9 ;  /* 0x00000009000095a7 */ /* 0x000ea4000802007f */
[----:B--2---:R-:W-:Y:S05]  /*38750*/  @!P1 BRA `(.L_x_3720) ;  /* 0xfffffffc00f09947 */ /* 0x004fea000383ffff */
[----:B------:R-:W-:Y:S05]  /*38760*/  BRA `(.L_x_3719) ;  /* 0xfffffdd400147947 */ /* 0x000fea000383ffff */
.L_x_3727:
[----:B-1----:R1:W2:Y:S02]  /*38770*/  SYNCS.PHASECHK.TRANS64.TRYWAIT P1, [R6+URZ], R7 ;  /* 0x00000007060075a7 */ /* 0x0022a4000802017f */
[----:B--2---:R-:W-:Y:S05]  /*38780*/  @!P1 NANOSLEEP.SYNCS 0x989680 ;  /* 0x009896800000995d */ /* 0x004fea0003900000 */
[----:B------:R-:W2:Y:S02]  /*38790*/  @!P1 SYNCS.PHASECHK.TRANS64 P1, [R6+URZ], R7 ;  /* 0x00000007060095a7 */ /* 0x000ea4000802007f */
[----:B--2---:R-:W-:Y:S05]  /*387a0*/  @!P1 BRA `(.L_x_3727) ;  /* 0xfffffffc00f09947 */ /* 0x004fea000383ffff */
[----:B------:R-:W-:Y:S05]  /*387b0*/  BRA `(.L_x_3726) ;  /* 0xfffffdd800387947 */ /* 0x000fea000383ffff */
.L_x_3738:
[----:B-1----:R1:W2:Y:S02]  /*387c0*/  SYNCS.PHASECHK.TRANS64.TRYWAIT P0, [R6+URZ], R7 ;  /* 0x00000007060075a7 */ /* 0x0022a4000800017f */
[----:B--2---:R-:W-:Y:S05]  /*387d0*/  @!P0 NANOSLEEP.SYNCS 0x989680 ;  /* 0x009896800000895d */ /* 0x004fea0003900000 */
[----:B------:R-:W2:Y:S02]  /*387e0*/  @!P0 SYNCS.PHASECHK.TRANS64 P0, [R6+URZ], R7 ;  /* 0x00000007060085a7 */ /* 0x000ea4000800007f */
[----:B--2---:R-:W-:Y:S05]  /*387f0*/  @!P0 BRA `(.L_x_3738) ;  /* 0xfffffffc00f08947 */ /* 0x004fea000383ffff */
[----:B------:R-:W-:Y:S05]  /*38800*/  BRA `(.L_x_3737) ;  /* 0xfffffe7000a87947 */ /* 0x000fea000383ffff */
.L_x_3745:
[----:B--2---:R2:W3:Y:S02]  /*38810*/  SYNCS.PHASECHK.TRANS64.TRYWAIT P0, [R6+URZ], R7 ;  /* 0x00000007060075a7 */ /* 0x0044e4000800017f */
[----:B---3--:R-:W-:Y:S05]  /*38820*/  @!P0 NANOSLEEP.SYNCS 0x989680 ;  /* 0x009896800000895d */ /* 0x008fea0003900000 */
[----:B------:R-:W3:Y:S02]  /*38830*/  @!P0 SYNCS.PHASECHK.TRANS64 P0, [R6+URZ], R7 ;  /* 0x00000007060085a7 */ /* 0x000ee4000800007f */
[----:B---3--:R-:W-:Y:S05]  /*38840*/  @!P0 BRA `(.L_x_3745) ;  /* 0xfffffffc00f08947 */ /* 0x008fea000383ffff */
[----:B------:R-:W-:Y:S05]  /*38850*/  BRA `(.L_x_3744) ;  /* 0xfffffe7400cc7947 */ /* 0x000fea000383ffff */
.L_x_3772:
[----:B------:R-:W-:Y:S02]  /*38860*/  IMAD.MOV.U32 R13, RZ, RZ, R3 ;  /* 0x000000ffff0d7224 */ /* 0x000fe400078e0003 */
[----:B------:R-:W-:Y:S02]  /*38870*/  IMAD.MOV.U32 R12, RZ, RZ, RZ ;  /* 0x000000ffff0c7224 */ /* 0x000fe400078e00ff */
[----:B------:R-:W-:Y:S02]  /*38880*/  IMAD.MOV.U32 R11, RZ, RZ, 0x181f ;  /* 0x0000181fff0b7424 */ /* 0x000fe400078e00ff */
[----:B------:R-:W-:-:S07]  /*38890*/  IMAD.MOV.U32 R15, RZ, RZ, -0x1 ;  /* 0xffffffffff0f7424 */ /* 0x000fce00078e00ff */
[----:B01----:R-:W-:Y:S05]  /*388a0*/  WARPSYNC.COLLECTIVE R15, `(.L_x_3996) ;  /* 0x000000000f087348 */ /* 0x003fea0003c00000 */
[----:B------:R2:W3:Y:S02]  /*388b0*/  SHFL.IDX P6, R14, R13, R12, R11 ;  /* 0x0000000c0d0e7389 */ /* 0x0004e400000c000b */
[----:B0123--:R-:W-:Y:S01]  /*388c0*/  ENDCOLLECTIVE ;  /* 0x000000000000791b */ /* 0x00ffe20003800000 */
.L_x_3996:
[----:B------:R-:W-:Y:S02]  /*388d0*/  IMAD.MOV.U32 R13, RZ, RZ, R2 ;  /* 0x000000ffff0d7224 */ /* 0x000fe400078e0002 */
[----:B------:R-:W-:-:S07]  /*388e0*/  IMAD.MOV.U32 R0, RZ, RZ, R14 ;  /* 0x000000ffff007224 */ /* 0x000fce00078e000e */
[----:B------:R-:W-:Y:S05]  /*388f0*/  WARPSYNC.COLLECTIVE R15, `(.L_x_3997) ;  /* 0x000000000f087348 */ /* 0x000fea0003c00000 */
[----:B------:R0:W1:Y:S02]  /*38900*/  SHFL.IDX P6, R14, R13, R12, R11 ;  /* 0x0000000c0d0e7389 */ /* 0x00006400000c000b */
[----:B01----:R-:W-:Y:S01]  /*38910*/  ENDCOLLECTIVE ;  /* 0x000000000000791b */ /* 0x003fe20003800000 */
.L_x_3997:
[----:B------:R-:W-:Y:S05]  /*38920*/  BRA `(.L_x_3998) ;  /* 0xffffff5c00607947 */ /* 0x000fea000383ffff */
.L_x_3775:
[----:B------:R-:W-:Y:S01]  /*38930*/  BSSY B1, `(.L_x_3999) ;  /* 0x0000008000017945 */ /* 0x000fe20003800000 */
[----:B------:R-:W-:Y:S02]  /*38940*/  IMAD.MOV.U32 R13, RZ, RZ, R3 ;  /* 0x000000ffff0d7224 */ /* 0x000fe400078e0003 */
[----:B------:R-:W-:Y:S02]  /*38950*/  IMAD.MOV.U32 R12, RZ, RZ, 0x1 ;  /* 0x00000001ff0c7424 */ /* 0x000fe400078e00ff */
[----:B---3--:R-:W-:Y:S02]  /*38960*/  IMAD.MOV.U32 R11, RZ, RZ, 0x181f ;  /* 0x0000181fff0b7424 */ /* 0x008fe400078e00ff */
[----:B------:R-:W-:-:S07]  /*38970*/  IMAD.MOV.U32 R15, RZ, RZ, -0x1 ;  /* 0xffffffffff0f7424 */ /* 0x000fce00078e00ff */
[----:B012-4-:R-:W-:Y:S05]  /*38980*/  WARPSYNC.COLLECTIVE R15, `(.L_x_4000) ;  /* 0x000000000f087348 */ /* 0x017fea0003c00000 */
[----:B----4-:R3:W4:Y:S02]  /*38990*/  SHFL.IDX P6, R14, R13, R12, R11 ;  /* 0x0000000c0d0e7389 */ /* 0x01072400000c000b */
[----:B01234-:R-:W-:Y:S01]  /*389a0*/  ENDCOLLECTIVE ;  /* 0x000000000000791b */ /* 0x01ffe20003800000 */
.L_x_4000:
[----:B------:R-:W-:Y:S05]  /*389b0*/  BSYNC B1 ;  /* 0x0000000000017941 */ /* 0x000fea0003800000 */
.L_x_3999:
        /* <DEDUP_REMOVED lines=8> */
.L_x_4001:
[----:B------:R-:W-:Y:S05]  /*38a40*/  BRA `(.L_x_4002) ;  /* 0xffffff5c00847947 */ /* 0x000fea000383ffff */
.L_x_3778:
[----:B------:R-:W-:Y:S01]  /*38a50*/  BSSY B1, `(.L_x_4003) ;  /* 0x0000008000017945 */ /* 0x000fe20003800000 */
[----:B------:R-:W-:Y:S02]  /*38a60*/  IMAD.MOV.U32 R13, RZ, RZ, R3 ;  /* 0x000000ffff0d7224 */ /* 0x000fe400078e0003 */
[----:B------:R-:W-:Y:S02]  /*38a70*/  IMAD.MOV.U32 R12, RZ, RZ, 0x2 ;  /* 0x00000002ff0c7424 */ /* 0x000fe400078e00ff */
[----:B0-----:R-:W-:Y:S02]  /*38a80*/  IMAD.MOV.U32 R11, RZ, RZ, 0x181f ;  /* 0x0000181fff0b7424 */ /* 0x001fe400078e00ff */
[----:B------:R-:W-:-:S07]  /*38a90*/  IMAD.MOV.U32 R15, RZ, RZ, -0x1 ;  /* 0xffffffffff0f7424 */ /* 0x000fce00078e00ff */
[----:B-1234-:R-:W-:Y:S05]  /*38aa0*/  WARPSYNC.COLLECTIVE R15, `(.L_x_4004) ;  /* 0x000000000f087348 */ /* 0x01efea0003c00000 */
[----:B----4-:R0:W4:Y:S02]  /*38ab0*/  SHFL.IDX P6, R14, R13, R12, R11 ;  /* 0x0000000c0d0e7389 */ /* 0x01012400000c000b */
[----:B01234-:R-:W-:Y:S01]  /*38ac0*/  ENDCOLLECTIVE ;  /* 0x000000000000791b */ /* 0x01ffe20003800000 */
.L_x_4004:
[----:B------:R-:W-:Y:S05]  /*38ad0*/  BSYNC B1 ;  /* 0x0000000000017941 */ /* 0x000fea0003800000 */
.L_x_4003:
        /* <DEDUP_REMOVED lines=8> */
.L_x_4005:
[----:B------:R-:W-:Y:S05]  /*38b60*/  BRA `(.L_x_4006) ;  /* 0xffffff5c00a47947 */ /* 0x000fea000383ffff */
.L_x_3781:
[----:B------:R-:W-:Y:S01]  /*38b70*/  BSSY B1, `(.L_x_4007) ;  /* 0x0000008000017945 */ /* 0x000fe20003800000 */
[----:B------:R-:W-:Y:S02]  /*38b80*/  IMAD.MOV.U32 R13, RZ, RZ, R3 ;  /* 0x000000ffff0d7224 */ /* 0x000fe400078e0003 */
[----:B------:R-:W-:Y:S02]  /*38b90*/  IMAD.MOV.U32 R12, RZ, RZ, 0x3 ;  /* 0x00000003ff0c7424 */ /* 0x000fe400078e00ff */
[----:B0-----:R-:W-:Y:S02]  /*38ba0*/  IMAD.MOV.U32 R11, RZ, RZ, 0x181f ;  /* 0x0000181fff0b7424 */ /* 0x001fe400078e00ff */
[----:B------:R-:W-:-:S07]  /*38bb0*/  IMAD.MOV.U32 R15, RZ, RZ, -0x1 ;  /* 0xffffffffff0f7424 */ /* 0x000fce00078e00ff */
[----:B-1234-:R-:W-:Y:S05]  /*38bc0*/  WARPSYNC.COLLECTIVE R15, `(.L_x_4008) ;  /* 0x000000000f087348 */ /* 0x01efea0003c00000 */
[----:B------:R0:W0:Y:S02]  /*38bd0*/  SHFL.IDX P6, R14, R13, R12, R11 ;  /* 0x0000000c0d0e7389 */ /* 0x00002400000c000b */
[----:B01234-:R-:W-:Y:S01]  /*38be0*/  ENDCOLLECTIVE ;  /* 0x000000000000791b */ /* 0x01ffe20003800000 */
.L_x_4008:
[----:B------:R-:W-:Y:S05]  /*38bf0*/  BSYNC B1 ;  /* 0x0000000000017941 */ /* 0x000fea0003800000 */
.L_x_4007:
        /* <DEDUP_REMOVED lines=8> */
.L_x_4009:
[----:B------:R-:W-:Y:S05]  /*38c80*/  BRA `(.L_x_4010) ;  /* 0xffffff5c00c47947 */ /* 0x000fea000383ffff */
.L_x_3806:
        /* <DEDUP_REMOVED lines=11> */
.L_x_4012:
[----:B------:R-:W-:Y:S05]  /*38d40*/  BSYNC B1 ;  /* 0x0000000000017941 */ /* 0x000fea0003800000 */
.L_x_4011:
[----:B------:R-:W-:Y:S05]  /*38d50*/  BRA `(.L_x_4013) ;  /* 0xffffff7800007947 */ /* 0x000fea000383ffff */
.L_x_3808:
[----:B------:R-:W-:Y:S01]  /*38d60*/  BSSY B1, `(.L_x_4014) ;  /* 0x0000006000017945 */ /* 0x000fe20003800000 */
[----:B------:R-:W-:-:S07]  /*38d70*/  IMAD.MOV.U32 R15, RZ, RZ, -0x1 ;  /* 0xffffffffff0f7424 */ /* 0x000fce00078e00ff */
[----:B01----:R-:W-:Y:S05]  /*38d80*/  WARPSYNC.COLLECTIVE R15, `(.L_x_4015) ;  /* 0x000000000f0c7348 */ /* 0x003fea0003c00000 */
[----:B------:R-:W-:Y:S02]  /*38d90*/  ELECT P6, UR62, PT ;  /* 0x00000000003e782f */ /* 0x000fe400038c0000 */
[----:B------:R-:W-:Y:S01]  /*38da0*/  MOV R14, UR62 ;  /* 0x0000003e000e7c02 */ /* 0x000fe20008000f00 */
[----:B01----:R-:W-:Y:S10]  /*38db0*/  ENDCOLLECTIVE ;  /* 0x000000000000791b */ /* 0x003ff40003800000 */
.L_x_4015:
[----:B------:R-:W-:Y:S05]  /*38dc0*/  BSYNC B1 ;  /* 0x0000000000017941 */ /* 0x000fea0003800000 */
.L_x_4014:
[----:B------:R-:W-:Y:S05]  /*38dd0*/  BRA `(.L_x_3807) ;  /* 0xffffff7400f87947 */ /* 0x000fea000383ffff */
.L_x_3810:
[----:B-1----:R-:W2:Y:S02]  /*38de0*/  LDL R5, [R1+0x470] ;  /* 0x0004700001057983 */ /* 0x002ea40000100800 */
[----:B--2---:R1:W2:Y:S02]  /*38df0*/  SYNCS.PHASECHK.TRANS64.TRYWAIT P0, [R5+URZ+0x32420], R4 ;  /* 0x03242004050075a7 */ /* 0x0042a4000800017f */
[----:B--2---:R-:W-:Y:S05]  /*38e00*/  @!P0 NANOSLEEP.SYNCS 0x989680 ;  /* 0x009896800000895d */ /* 0x004fea0003900000 */
[----:B------:R-:W2:Y:S02]  /*38e10*/  @!P0 SYNCS.PHASECHK.TRANS64 P0, [R5+URZ+0x32420], R4 ;  /* 0x03242004050085a7 */ /* 0x000ea4000800007f */
[----:B--2---:R-:W-:Y:S05]  /*38e20*/  @!P0 BRA `(.L_x_3810) ;  /* 0xfffffffc00ec8947 */ /* 0x004fea000383ffff */
[----:B------:R-:W-:Y:S05]  /*38e30*/  BRA `(.L_x_4016) ;  /* 0xffffff7800087947 */ /* 0x000fea000383ffff */
.L_x_3814:
[----:B-1----:R1:W2:Y:S02]  /*38e40*/  SYNCS.PHASECHK.TRANS64.TRYWAIT P0, [R4+URZ+0x324a0], R9 ;  /* 0x0324a009040075a7 */ /* 0x0022a4000800017f */
[----:B--2---:R-:W-:Y:S05]  /*38e50*/  @!P0 NANOSLEEP.SYNCS 0x989680 ;  /* 0x009896800000895d */ /* 0x004fea0003900000 */
[----:B------:R-:W2:Y:S02]  /*38e60*/  @!P0 SYNCS.PHASECHK.TRANS64 P0, [R4+URZ+0x324a0], R9 ;  /* 0x0324a009040085a7 */ /* 0x000ea4000800007f */
[----:B--2---:R-:W-:Y:S05]  /*38e70*/  @!P0 BRA `(.L_x_3814) ;  /* 0xfffffffc00f08947 */ /* 0x004fea000383ffff */
[----:B------:R-:W-:Y:S05]  /*38e80*/  BRA `(.L_x_4017) ;  /* 0xffffff7800307947 */ /* 0x000fea000383ffff */
.L_x_3819:
[----:B--2---:R2:W3:Y:S02]  /*38e90*/  SYNCS.PHASECHK.TRANS64.TRYWAIT P0, [R4+URZ+0x324c0], R9 ;  /* 0x0324c009040075a7 */ /* 0x0044e4000800017f */
[----:B---3--:R-:W-:Y:S05]  /*38ea0*/  @!P0 NANOSLEEP.SYNCS 0x989680 ;  /* 0x009896800000895d */ /* 0x008fea0003900000 */
[----:B------:R-:W3:Y:S02]  /*38eb0*/  @!P0 SYNCS.PHASECHK.TRANS64 P0, [R4+URZ+0x324c0], R9 ;  /* 0x0324c009040085a7 */ /* 0x000ee4000800007f */
[----:B---3--:R-:W-:Y:S05]  /*38ec0*/  @!P0 BRA `(.L_x_3819) ;  /* 0xfffffffc00f08947 */ /* 0x008fea000383ffff */
[----:B------:R-:W-:Y:S05]  /*38ed0*/  BRA `(.L_x_4018) ;  /* 0xffffff7800b47947 */ /* 0x000fea000383ffff */
.L_x_3829:
[----:B-1----:R1:W2:Y:S02]  /*38ee0*/  SYNCS.PHASECHK.TRANS64.TRYWAIT P1, [R5+URZ+0x324a0], R6 ;  /* 0x0324a006050075a7 */ /* 0x0022a4000802017f */
[----:B--2---:R-:W-:Y:S05]  /*38ef0*/  @!P1 NANOSLEEP.SYNCS 0x989680 ;  /* 0x009896800000995d */ /* 0x004fea0003900000 */
[----:B------:R-:W2:Y:S02]  /*38f00*/  @!P1 SYNCS.PHASECHK.TRANS64 P1, [R5+URZ+0x324a0], R6 ;  /* 0x0324a006050095a7 */ /* 0x000ea4000802007f */
[----:B--2---:R-:W-:Y:S05]  /*38f10*/  @!P1 BRA `(.L_x_3829) ;  /* 0xfffffffc00f09947 */ /* 0x004fea000383ffff */
[----:B------:R-:W-:Y:S05]  /*38f20*/  BRA `(.L_x_4019) ;  /* 0xffffff80004c7947 */ /* 0x000fea000383ffff */
.L_x_3834:
[----:B--2---:R2:W3:Y:S02]  /*38f30*/  SYNCS.PHASECHK.TRANS64.TRYWAIT P1, [R5+URZ+0x324c0], R6 ;  /* 0x0324c006050075a7 */ /* 0x0044e4000802017f */
[----:B---3--:R-:W-:Y:S05]  /*38f40*/  @!P1 NANOSLEEP.SYNCS 0x989680 ;  /* 0x009896800000995d */ /* 0x008fea0003900000 */
[----:B------:R-:W3:Y:S02]  /*38f50*/  @!P1 SYNCS.PHASECHK.TRANS64 P1, [R5+URZ+0x324c0], R6 ;  /* 0x0324c006050095a7 */ /* 0x000ee4000802007f */
[----:B---3--:R-:W-:Y:S05]  /*38f60*/  @!P1 BRA `(.L_x_3834) ;  /* 0xfffffffc00f09947 */ /* 0x008fea000383ffff */
[----:B------:R-:W-:Y:S05]  /*38f70*/  BRA `(.L_x_4020) ;  /* 0xffffff8000cc7947 */ /* 0x000fea000383ffff */
.L_x_3858:
[----:B------:R-:W3:Y:S01]  /*38f80*/  S2R R4, SR_TID.X ;  /* 0x0000000000047919 */ /* 0x000ee20000002100 */
[----:B------:R-:W-:Y:S01]  /*38f90*/  BSSY B0, `(.L_x_4021) ;  /* 0x000000a000007945 */ /* 0x000fe20003800000 */
[----:B------:R-:W-:Y:S02]  /*38fa0*/  IMAD.MOV.U32 R12, RZ, RZ, RZ ;  /* 0x000000ffff0c7224 */ /* 0x000fe400078e00ff */
[----:B0-----:R-:W-:Y:S02]  /*38fb0*/  IMAD.MOV.U32 R11, RZ, RZ, 0x1f ;  /* 0x0000001fff0b7424 */ /* 0x001fe400078e00ff */
[----:B------:R-:W-:Y:S01]  /*38fc0*/  IMAD.MOV.U32 R15, RZ, RZ, -0x1 ;  /* 0xffffffffff0f7424 */ /* 0x000fe200078e00ff */
[----:B---3--:R-:W-:-:S04]  /*38fd0*/  SHF.R.U32.HI R4, RZ, 0x5, R4 ;  /* 0x00000005ff047819 */ /* 0x008fc80000011604 */
[----:B------:R-:W-:-:S05]  /*38fe0*/  LOP3.LUT R4, R4, 0x3, RZ, 0xc0, !PT ;  /* 0x0000000304047812 */ /* 0x000fca00078ec0ff */
[----:B------:R-:W-:-:S07]  /*38ff0*/  IMAD.MOV.U32 R13, RZ, RZ, R4 ;  /* 0x000000ffff0d7224 */ /* 0x000fce00078e0004 */
[----:B-12---:R-:W-:Y:S05]  /*39000*/  WARPSYNC.COLLECTIVE R15, `(.L_x_4022) ;  /* 0x000000000f087348 */ /* 0x006fea0003c00000 */
[----:B------:R0:W3:Y:S02]  /*39010*/  SHFL.IDX P6, R14, R13, R12, R11 ;  /* 0x0000000c0d0e7389 */ /* 0x0000e400000c000b */
[----:B0123--:R-:W-:Y:S01]  /*39020*/  ENDCOLLECTIVE ;  /* 0x000000000000791b */ /* 0x00ffe20003800000 */
.L_x_4022:
[----:B------:R-:W-:Y:S05]  /*39030*/  BSYNC B0 ;  /* 0x0000000000007941 */ /* 0x000fea0003800000 */
.L_x_4021:
[----:B------:R-:W-:Y:S05]  /*39040*/  BRA `(.L_x_4023) ;  /* 0xffffff9000b87947 */ /* 0x000fea000383ffff */
.L_x_3860:
[----:B------:R-:W-:Y:S01]  /*39050*/  BSSY B0, `(.L_x_4024) ;  /* 0x0000006000007945 */ /* 0x000fe20003800000 */
[----:B------:R-:W-:-:S07]  /*39060*/  IMAD.MOV.U32 R15, RZ, RZ, -0x1 ;  /* 0xffffffffff0f7424 */ /* 0x000fce00078e00ff */
[----:B012-4-:R-:W-:Y:S05]  /*39070*/  WARPSYNC.COLLECTIVE R15, `(.L_x_4025) ;  /* 0x000000000f0c7348 */ /* 0x017fea0003c00000 */
[----:B------:R-:W-:Y:S02]  /*39080*/  ELECT P6, UR62, PT ;  /* 0x00000000003e782f */ /* 0x000fe400038c0000 */
[----:B------:R-:W-:Y:S01]  /*39090*/  MOV R14, UR62 ;  /* 0x0000003e000e7c02 */ /* 0x000fe20008000f00 */
[----:B012-4-:R-:W-:Y:S10]  /*390a0*/  ENDCOLLECTIVE ;  /* 0x000000000000791b */ /* 0x017ff40003800000 */
.L_x_4025:
[----:B------:R-:W-:Y:S05]  /*390b0*/  BSYNC B0 ;  /* 0x0000000000007941 */ /* 0x000fea0003800000 */
.L_x_4024:
[----:B------:R-:W-:Y:S05]  /*390c0*/  BRA `(.L_x_4026) ;  /* 0xffffff9000c47947 */ /* 0x000fea000383ffff */
.L_x_3862:
[----:B--2---:R2:W3:Y:S02]  /*390d0*/  SYNCS.PHASECHK.TRANS64.TRYWAIT P0, [R0+URZ+0x32440], R2 ;  /* 0x03244002000075a7 */ /* 0x0044e4000800017f */
[----:B---3--:R-:W-:Y:S05]  /*390e0*/  @!P0 NANOSLEEP.SYNCS 0x989680 ;  /* 0x009896800000895d */ /* 0x008fea0003900000 */
[----:B------:R-:W3:Y:S02]  /*390f0*/  @!P0 SYNCS.PHASECHK.TRANS64 P0, [R0+URZ+0x32440], R2 ;  /* 0x03244002000085a7 */ /* 0x000ee4000800007f */
[----:B---3--:R-:W-:Y:S05]  /*39100*/  @!P0 BRA `(.L_x_3862) ;  /* 0xfffffffc00f08947 */ /* 0x008fea000383ffff */
[----:B------:R-:W-:Y:S05]  /*39110*/  BRA `(.L_x_4027) ;  /* 0xffffff94002c7947 */ /* 0x000fea000383ffff */
.L_x_3866:
        /* <DEDUP_REMOVED lines=10> */
.L_x_4028:
[----:B------:R0:W-:Y:S01]  /*391c0*/  STL [R1+0x498], R8 ;  /* 0x0004980801007387 */ /* 0x0001e20000100800 */
[----:B------:R-:W-:Y:S02]  /*391d0*/  IMAD.MOV.U32 R13, RZ, RZ, R3 ;  /* 0x000000ffff0d7224 */ /* 0x000fe400078e0003 */
[----:B------:R-:W-:-:S07]  /*391e0*/  IMAD.MOV.U32 R4, RZ, RZ, R14 ;  /* 0x000000ffff047224 */ /* 0x000fce00078e000e */
[----:B0-----:R-:W-:Y:S05]  /*391f0*/  WARPSYNC.COLLECTIVE R15, `(.L_x_4029) ;  /* 0x000000000f087348 */ /* 0x001fea0003c00000 */
[----:B------:R1:W2:Y:S02]  /*39200*/  SHFL.IDX P6, R14, R13, R12, R11 ;  /* 0x0000000c0d0e7389 */ /* 0x0002a400000c000b */
[----:B012---:R-:W-:Y:S01]  /*39210*/  ENDCOLLECTIVE ;  /* 0x000000000000791b */ /* 0x007fe20003800000 */
.L_x_4029:
[----:B------:R-:W-:Y:S02]  /*39220*/  IMAD.MOV.U32 R13, RZ, RZ, R2 ;  /* 0x000000ffff0d7224 */ /* 0x000fe400078e0002 */
[----:B------:R-:W-:Y:S02]  /*39230*/  IMAD.MOV.U32 R12, RZ, RZ, 0x1 ;  /* 0x00000001ff0c7424 */ /* 0x000fe400078e00ff */
[----:B------:R-:W-:-:S07]  /*39240*/  IMAD.MOV.U32 R5, RZ, RZ, R14 ;  /* 0x000000ffff057224 */ /* 0x000fce00078e000e */
[----:B------:R-:W-:Y:S05]  /*39250*/  WARPSYNC.COLLECTIVE R15, `(.L_x_4030) ;  /* 0x000000000f087348 */ /* 0x000fea0003c00000 */
[----:B------:R0:W1:Y:S02]  /*39260*/  SHFL.IDX P6, R14, R13, R12, R11 ;  /* 0x0000000c0d0e7389 */ /* 0x00006400000c000b */
[----:B01----:R-:W-:Y:S01]  /*39270*/  ENDCOLLECTIVE ;  /* 0x000000000000791b */ /* 0x003fe20003800000 */
.L_x_4030:
[----:B------:R-:W-:Y:S02]  /*39280*/  IMAD.MOV.U32 R13, RZ, RZ, R3 ;  /* 0x000000ffff0d7224 */ /* 0x000fe400078e0003 */
[----:B------:R-:W-:Y:S02]  /*39290*/  IMAD R0, R0, R7, RZ ;  /* 0x0000000700007224 */ /* 0x000fe400078e02ff */
[----:B------:R-:W-:-:S07]  /*392a0*/  IMAD.MOV.U32 R7, RZ, RZ, R14 ;  /* 0x000000ffff077224 */ /* 0x000fce00078e000e */
[----:B------:R-:W-:Y:S05]  /*392b0*/  WARPSYNC.COLLECTIVE R15, `(.L_x_4031) ;  /* 0x000000000f087348 */ /* 0x000fea0003c00000 */
[----:B------:R0:W1:Y:S02]  /*392c0*/  SHFL.IDX P6, R14, R13, R12, R11 ;  /* 0x0000000c0d0e7389 */ /* 0x00006400000c000b */
[----:B01----:R-:W-:Y:S01]  /*392d0*/  ENDCOLLECTIVE ;  /* 0x000000000000791b */ /* 0x003fe20003800000 */
.L_x_4031:
        /* <DEDUP_REMOVED lines=10> */
.L_x_4032:
        /* <DEDUP_REMOVED lines=15> */
.L_x_4033:
        /* <DEDUP_REMOVED lines=19> */
.L_x_4034:
        /* <DEDUP_REMOVED lines=10> */
.L_x_4035:
        /* <DEDUP_REMOVED lines=13> */
.L_x_4036:
        /* <DEDUP_REMOVED lines=10> */
.L_x_4037:
        /* <DEDUP_REMOVED lines=13> */
.L_x_4038:
        /* <DEDUP_REMOVED lines=10> */
.L_x_4039:
        /* <DEDUP_REMOVED lines=13> */
.L_x_4040:
        /* <DEDUP_REMOVED lines=10> */
.L_x_4041:
        /* <DEDUP_REMOVED lines=11> */
.L_x_4042:
        /* <DEDUP_REMOVED lines=14> */
.L_x_4043:
[----:B------:R-:W-:Y:S01]  /*39c20*/  IMAD.MOV.U32 R3, RZ, RZ, R14 ;  /* 0x000000ffff037224 */ /* 0x000fe200078e000e */
[----:B------:R-:W-:Y:S06]  /*39c30*/  BRA `(.L_x_4044) ;  /* 0xffffff9400d07947 */ /* 0x000fec000383ffff */
.L_x_3870:
        /* <DEDUP_REMOVED lines=36> */
.L_x_4046:
[----:B------:R-:W-:Y:S05]  /*39e80*/  BSYNC B0 ;  /* 0x0000000000007941 */ /* 0x000fea0003800000 */
.L_x_4045:
        /* <DEDUP_REMOVED lines=10> */
.L_x_4047:
        /* <DEDUP_REMOVED lines=16> */
.L_x_4048:
        /* <DEDUP_REMOVED lines=15> */
.L_x_4049:
        /* <DEDUP_REMOVED lines=9> */
.L_x_4050:
        /* <DEDUP_REMOVED lines=15> */
.L_x_4051:
        /* <DEDUP_REMOVED lines=9> */
.L_x_4052:
        /* <DEDUP_REMOVED lines=15> */
.L_x_4053:
        /* <DEDUP_REMOVED lines=9> */
.L_x_4054:
        /* <DEDUP_REMOVED lines=15> */
.L_x_4055:
        /* <DEDUP_REMOVED lines=9> */
.L_x_4056:
        /* <DEDUP_REMOVED lines=14> */
.L_x_4057:
        /* <DEDUP_REMOVED lines=19> */
.L_x_4058:
[----:B------:R-:W-:Y:S02]  /*3a840*/  IMAD.MOV.U32 R13, RZ, RZ, R2 ;  /* 0x000000ffff0d7224 */ /* 0x000fe400078e0002 */
[----:B------:R-:W-:-:S07]  /*3a850*/  IMAD.MOV.U32 R6, RZ, RZ, R14 ;  /* 0x000000ffff067224 */ /* 0x000fce00078e000e */
[----:B------:R-:W-:Y:S05]  /*3a860*/  WARPSYNC.COLLECTIVE R15, `(.L_x_4059) ;  /* 0x000000000f087348 */ /* 0x000fea0003c00000 */
[----:B------:R0:W1:Y:S02]  /*3a870*/  SHFL.IDX P6, R14, R13, R12, R11 ;  /* 0x0000000c0d0e7389 */ /* 0x00006400000c000b */
[----:B01----:R-:W-:Y:S01]  /*3a880*/  ENDCOLLECTIVE ;  /* 0x000000000000791b */ /* 0x003fe20003800000 */
.L_x_4059:
[----:B------:R-:W-:Y:S02]  /*3a890*/  IMAD.MOV.U32 R13, RZ, RZ, R0 ;  /* 0x000000ffff0d7224 */ /* 0x000fe400078e0000 */
[----:B------:R-:W-:Y:S02]  /*3a8a0*/  IMAD.MOV.U32 R12, RZ, RZ, 0x7 ;  /* 0x00000007ff0c7424 */ /* 0x000fe400078e00ff */
[----:B------:R-:W-:-:S07]  /*3a8b0*/  IMAD.MOV.U32 R4, RZ, RZ, R14 ;  /* 0x000000ffff047224 */ /* 0x000fce00078e000e */
[----:B------:R-:W-:Y:S05]  /*3a8c0*/  WARPSYNC.COLLECTIVE R15, `(.L_x_4060) ;  /* 0x000000000f087348 */ /* 0x000fea0003c00000 */
[----:B------:R0:W1:Y:S02]  /*3a8d0*/  SHFL.IDX P6, R14, R13, R12, R11 ;  /* 0x0000000c0d0e7389 */ /* 0x00006400000c000b */
[----:B01----:R-:W-:Y:S01]  /*3a8e0*/  ENDCOLLECTIVE ;  /* 0x000000000000791b */ /* 0x003fe20003800000 */
.L_x_4060:
        /* <DEDUP_REMOVED lines=10> */
.L_x_4061:
        /* <DEDUP_REMOVED lines=9> */
.L_x_3875:
[----:B0-----:R-:W4:Y:S02]  /*3aa20*/  LDL R2, [R1+0x470] ;  /* 0x0004700001027983 */ /* 0x001f240000100800 */
[----:B----4-:R0:W4:Y:S02]  /*3aa30*/  SYNCS.PHASECHK.TRANS64.TRYWAIT P0, [R2+URZ+0x32420], R0 ;  /* 0x03242000020075a7 */ /* 0x010124000800017f */
[----:B----4-:R-:W-:Y:S05]  /*3aa40*/  @!P0 NANOSLEEP.SYNCS 0x989680 ;  /* 0x009896800000895d */ /* 0x010fea0003900000 */
[----:B------:R-:W4:Y:S02]  /*3aa50*/  @!P0 SYNCS.PHASECHK.TRANS64 P0, [R2+URZ+0x32420], R0 ;  /* 0x03242000020085a7 */ /* 0x000f24000800007f */
[----:B----4-:R-:W-:Y:S05]  /*3aa60*/  @!P0 BRA `(.L_x_3875) ;  /* 0xfffffffc00ec8947 */ /* 0x010fea000383ffff */
[----:B------:R-:W-:Y:S05]  /*3aa70*/  BRA `(.L_x_4063) ;  /* 0xffffff9800087947 */ /* 0x000fea000383ffff */
.L_x_3879:
[----:B0-----:R0:W1:Y:S02]  /*3aa80*/  SYNCS.PHASECHK.TRANS64.TRYWAIT P0, [R2+URZ+0x32460], R0 ;  /* 0x03246000020075a7 */ /* 0x001064000800017f */
[----:B-1----:R-:W-:Y:S05]  /*3aa90*/  @!P0 NANOSLEEP.SYNCS 0x989680 ;  /* 0x009896800000895d */ /* 0x002fea0003900000 */
[----:B------:R-:W1:Y:S02]  /*3aaa0*/  @!P0 SYNCS.PHASECHK.TRANS64 P0, [R2+URZ+0x32460], R0 ;  /* 0x03246000020085a7 */ /* 0x000e64000800007f */
[----:B-1----:R-:W-:Y:S05]  /*3aab0*/  @!P0 BRA `(.L_x_3879) ;  /* 0xfffffffc00f08947 */ /* 0x002fea000383ffff */
[----:B------:R-:W-:Y:S05]  /*3aac0*/  BRA `(.L_x_4064) ;  /* 0xffffff9800387947 */ /* 0x000fea000383ffff */
.L_x_3894:
[----:B0-----:R0:W1:Y:S02]  /*3aad0*/  SYNCS.PHASECHK.TRANS64.TRYWAIT P0, [R2+URZ+0x32440], R5 ;  /* 0x03244005020075a7 */ /* 0x001064000800017f */
[----:B-1----:R-:W-:Y:S05]  /*3aae0*/  @!P0 NANOSLEEP.SYNCS 0x989680 ;  /* 0x009896800000895d */ /* 0x002fea0003900000 */
[----:B------:R-:W1:Y:S02]  /*3aaf0*/  @!P0 SYNCS.PHASECHK.TRANS64 P0, [R2+URZ+0x32440], R5 ;  /* 0x03244005020085a7 */ /* 0x000e64000800007f */
[----:B-1----:R-:W-:Y:S05]  /*3ab00*/  @!P0 BRA `(.L_x_3894) ;  /* 0xfffffffc00f08947 */ /* 0x002fea000383ffff */
[----:B------:R-:W-:Y:S05]  /*3ab10*/  BRA `(.L_x_4065) ;  /* 0xffffffa000547947 */ /* 0x000fea000383ffff */
.L_x_3899:
[----:B-1----:R1:W2:Y:S02]  /*3ab20*/  SYNCS.PHASECHK.TRANS64.TRYWAIT P0, [R2+URZ+0x32460], R5 ;  /* 0x03246005020075a7 */ /* 0x0022a4000800017f */
[----:B--2---:R-:W-:Y:S05]  /*3ab30*/  @!P0 NANOSLEEP.SYNCS 0x989680 ;  /* 0x009896800000895d */ /* 0x004fea0003900000 */
[----:B------:R-:W2:Y:S02]  /*3ab40*/  @!P0 SYNCS.PHASECHK.TRANS64 P0, [R2+URZ+0x32460], R5 ;  /* 0x03246005020085a7 */ /* 0x000ea4000800007f */
[----:B--2---:R-:W-:Y:S05]  /*3ab50*/  @!P0 BRA `(.L_x_3899) ;  /* 0xfffffffc00f08947 */ /* 0x004fea000383ffff */
[----:B------:R-:W-:Y:S05]  /*3ab60*/  BRA `(.L_x_4066) ;  /* 0xffffffa000d87947 */ /* 0x000fea000383ffff */
.L_x_3910:
[----:B0-----:R0:W1:Y:S02]  /*3ab70*/  SYNCS.PHASECHK.TRANS64.TRYWAIT P0, [R3+URZ+0x32440], R2 ;  /* 0x03244002030075a7 */ /* 0x001064000800017f */
[----:B-1----:R-:W-:Y:S05]  /*3ab80*/  @!P0 NANOSLEEP.SYNCS 0x989680 ;  /* 0x009896800000895d */ /* 0x002fea0003900000 */
[----:B------:R-:W1:Y:S02]  /*3ab90*/  @!P0 SYNCS.PHASECHK.TRANS64 P0, [R3+URZ+0x32440], R2 ;  /* 0x03244002030085a7 */ /* 0x000e64000800007f */
[----:B-1----:R-:W-:Y:S05]  /*3aba0*/  @!P0 BRA `(.L_x_3910) ;  /* 0xfffffffc00f08947 */ /* 0x002fea000383ffff */
[----:B------:R-:W-:Y:S05]  /*3abb0*/  BRA `(.L_x_4067) ;  /* 0xffffffa800d87947 */ /* 0x000fea000383ffff */
.L_x_3915:
[----:B-1----:R1:W2:Y:S02]  /*3abc0*/  SYNCS.PHASECHK.TRANS64.TRYWAIT P0, [R3+URZ+0x32460], R2 ;  /* 0x03246002030075a7 */ /* 0x0022a4000800017f */
[----:B--2---:R-:W-:Y:S05]  /*3abd0*/  @!P0 NANOSLEEP.SYNCS 0x989680 ;  /* 0x009896800000895d */ /* 0x004fea0003900000 */
[----:B------:R-:W2:Y:S02]  /*3abe0*/  @!P0 SYNCS.PHASECHK.TRANS64 P0, [R3+URZ+0x32460], R2 ;  /* 0x03246002030085a7 */ /* 0x000ea4000800007f */
[----:B--2---:R-:W-:Y:S05]  /*3abf0*/  @!P0 BRA `(.L_x_3915) ;  /* 0xfffffffc00f08947 */ /* 0x004fea000383ffff */
[----:B------:R-:W-:Y:S05]  /*3ac00*/  BRA `(.L_x_4068) ;  /* 0xffffffac00587947 */ /* 0x000fea000383ffff */
.L_x_3926:
[----:B0-----:R0:W1:Y:S02]  /*3ac10*/  SYNCS.PHASECHK.TRANS64.TRYWAIT P0, [R3+URZ+0x32440], R2 ;  /* 0x03244002030075a7 */ /* 0x001064000800017f */
[----:B-1----:R-:W-:Y:S05]  /*3ac20*/  @!P0 NANOSLEEP.SYNCS 0x989680 ;  /* 0x009896800000895d */ /* 0x002fea0003900000 */
[----:B------:R-:W1:Y:S02]  /*3ac30*/  @!P0 SYNCS.PHASECHK.TRANS64 P0, [R3+URZ+0x32440], R2 ;  /* 0x03244002030085a7 */ /* 0x000e64000800007f */
[----:B-1----:R-:W-:Y:S05]  /*3ac40*/  @!P0 BRA `(.L_x_3926) ;  /* 0xfffffffc00f08947 */ /* 0x002fea000383ffff */
[----:B------:R-:W-:Y:S05]  /*3ac50*/  BRA `(.L_x_4069) ;  /* 0xffffffb400347947 */ /* 0x000fea000383ffff */
.L_x_3931:
[----:B-1----:R1:W2:Y:S02]  /*3ac60*/  SYNCS.PHASECHK.TRANS64.TRYWAIT P0, [R3+URZ+0x32460], R2 ;  /* 0x03246002030075a7 */ /* 0x0022a4000800017f */
[----:B--2---:R-:W-:Y:S05]  /*3ac70*/  @!P0 NANOSLEEP.SYNCS 0x989680 ;  /* 0x009896800000895d */ /* 0x004fea0003900000 */
[----:B------:R-:W2:Y:S02]  /*3ac80*/  @!P0 SYNCS.PHASECHK.TRANS64 P0, [R3+URZ+0x32460], R2 ;  /* 0x03246002030085a7 */ /* 0x000ea4000800007f */
[----:B--2---:R-:W-:Y:S05]  /*3ac90*/  @!P0 BRA `(.L_x_3931) ;  /* 0xfffffffc00f08947 */ /* 0x004fea000383ffff */
[----:B------:R-:W-:Y:S05]  /*3aca0*/  BRA `(.L_x_4070) ;  /* 0xffffffb400b87947 */ /* 0x000fea000383ffff */
.L_x_3943:
[----:B------:R-:W-:Y:S01]  /*3acb0*/  BSSY B0, `(.L_x_4071) ;  /* 0x0000008000007945 */ /* 0x000fe20003800000 */
[----:B------:R-:W-:Y:S02]  /*3acc0*/  IMAD.MOV.U32 R13, RZ, RZ, R16 ;  /* 0x000000ffff0d7224 */ /* 0x000fe400078e0010 */
[----:B------:R-:W-:Y:S02]  /*3acd0*/  IMAD.MOV.U32 R12, RZ, RZ, RZ ;  /* 0x000000ffff0c7224 */ /* 0x000fe400078e00ff */
[----:B0-----:R-:W-:Y:S02]  /*3ace0*/  IMAD.MOV.U32 R11, RZ, RZ, 0x1f ;  /* 0x0000001fff0b7424 */ /* 0x001fe400078e00ff */
[----:B------:R-:W-:-:S07]  /*3acf0*/  IMAD.MOV.U32 R15, RZ, RZ, -0x1 ;  /* 0xffffffffff0f7424 */ /* 0x000fce00078e00ff */
[----:B---3-5:R-:W-:Y:S05]  /*3ad00*/  WARPSYNC.COLLECTIVE R15, `(.L_x_4072) ;  /* 0x000000000f087348 */ /* 0x028fea0003c00000 */
[----:B------:R0:W1:Y:S02]  /*3ad10*/  SHFL.IDX P6, R14, R13, R12, R11 ;  /* 0x0000000c0d0e7389 */ /* 0x00006400000c000b */
[----:B01-3-5:R-:W-:Y:S01]  /*3ad20*/  ENDCOLLECTIVE ;  /* 0x000000000000791b */ /* 0x02bfe20003800000 */
.L_x_4072:
[----:B------:R-:W-:Y:S05]  /*3ad30*/  BSYNC B0 ;  /* 0x0000000000007941 */ /* 0x000fea0003800000 */
.L_x_4071:
        /* <DEDUP_REMOVED lines=9> */
.L_x_4073:
        /* <DEDUP_REMOVED lines=18> */
.L_x_4074:
        /* <DEDUP_REMOVED lines=8> */
.L_x_4075:
        /* <DEDUP_REMOVED lines=8> */
.L_x_4076:
        /* <DEDUP_REMOVED lines=8> */
.L_x_4077:
        /* <DEDUP_REMOVED lines=8> */
.L_x_4078:
        /* <DEDUP_REMOVED lines=9> */
.L_x_4079:
[----:B------:R-:W-:Y:S01]  /*3b180*/  IMAD.MOV.U32 R16, RZ, RZ, R14 ;  /* 0x000000ffff107224 */ /* 0x000fe200078e000e */
[----:B------:R-:W-:Y:S06]  /*3b190*/  BRA `(.L_x_4080) ;  /* 0xffffffbc00047947 */ /* 0x000fec000383ffff */
.L_x_3948:
[----:B------:R-:W-:Y:S01]  /*3b1a0*/  BSSY B0, `(.L_x_4081) ;  /* 0x0000008000007945 */ /* 0x000fe20003800000 */
[----:B-----5:R-:W-:Y:S02]  /*3b1b0*/  IMAD.MOV.U32 R13, RZ, RZ, R3 ;  /* 0x000000ffff0d7224 */ /* 0x020fe400078e0003 */
[----:B------:R-:W-:Y:S02]  /*3b1c0*/  IMAD.MOV.U32 R12, RZ, RZ, 0x1 ;  /* 0x00000001ff0c7424 */ /* 0x000fe400078e00ff */
[----:B------:R-:W-:Y:S02]  /*3b1d0*/  IMAD.MOV.U32 R11, RZ, RZ, RZ ;  /* 0x000000ffff0b7224 */ /* 0x000fe400078e00ff */
[----:B------:R-:W-:-:S07]  /*3b1e0*/  IMAD.MOV.U32 R15, RZ, RZ, -0x1 ;  /* 0xffffffffff0f7424 */ /* 0x000fce00078e00ff */
[----:B0--3--:R-:W-:Y:S05]  /*3b1f0*/  WARPSYNC.COLLECTIVE R15, `(.L_x_4082) ;  /* 0x000000000f087348 */ /* 0x009fea0003c00000 */
[----:B------:R1:W2:Y:S02]  /*3b200*/  SHFL.UP P6, R14, R13, R12, R11 ;  /* 0x0400000c0d0e7389 */ /* 0x0002a400000c000b */
[----:B0123--:R-:W-:Y:S01]  /*3b210*/  ENDCOLLECTIVE ;  /* 0x000000000000791b */ /* 0x00ffe20003800000 */
.L_x_4082:
[----:B------:R-:W-:Y:S05]  /*3b220*/  BSYNC B0 ;  /* 0x0000000000007941 */ /* 0x000fea0003800000 */
.L_x_4081:
        /* <DEDUP_REMOVED lines=10> */
.L_x_4083:
        /* <DEDUP_REMOVED lines=8> */
.L_x_4084:
        /* <DEDUP_REMOVED lines=8> */
.L_x_4085:
        /* <DEDUP_REMOVED lines=8> */
.L_x_4086:
        /* <DEDUP_REMOVED lines=9> */
.L_x_4087:
[----:B------:R-:W-:Y:S01]  /*3b4e0*/  IMAD.MOV.U32 R16, RZ, RZ, R14 ;  /* 0x000000ffff107224 */ /* 0x000fe200078e000e */
[----:B------:R-:W-:Y:S06]  /*3b4f0*/  BRA `(.L_x_4088) ;  /* 0xffffffb800c87947 */ /* 0x000fec000383ffff */
.L_x_3950:
[----:B------:R-:W-:Y:S01]  /*3b500*/  BSSY B0, `(.L_x_4089) ;  /* 0x0000006000007945 */ /* 0x000fe20003800000 */
[----:B------:R-:W-:Y:S01]  /*3b510*/  PLOP3.LUT P6, PT, P6, PT, PT, 0x8, 0x0 ;  /* 0x000000000000781c */ /* 0x000fe200037ce170 */
[----:B------:R-:W-:-:S12]  /*3b520*/  IMAD.MOV.U32 R15, RZ, RZ, -0x1 ;  /* 0xffffffffff0f7424 */ /* 0x000fd800078e00ff */
[----:B0--3-5:R-:W-:Y:S05]  /*3b530*/  WARPSYNC.COLLECTIVE R15, `(.L_x_4090) ;  /* 0x000000000f087348 */ /* 0x029fea0003c00000 */
[----:B------:R-:W-:Y:S01]  /*3b540*/  VOTE.ANY R14, PT, P6 ;  /* 0x00000000000e7806 */ /* 0x000fe200030e0100 */
[----:B0--3-5:R-:W-:Y:S06]  /*3b550*/  ENDCOLLECTIVE ;  /* 0x000000000000791b */ /* 0x029fec0003800000 */
.L_x_4090:
[----:B------:R-:W-:Y:S05]  /*3b560*/  BSYNC B0 ;  /* 0x0000000000007941 */ /* 0x000fea0003800000 */
.L_x_4089:
        /* <DEDUP_REMOVED lines=9> */
.L_x_4091:
[----:B------:R-:W-:Y:S01]  /*3b600*/  IMAD.MOV.U32 R17, RZ, RZ, R14 ;  /* 0x000000ffff117224 */ /* 0x000fe200078e000e */
[----:B------:R-:W-:Y:S06]  /*3b610*/  BRA `(.L_x_4092) ;  /* 0xffffffb800b87947 */ /* 0x000fec000383ffff */
.L_x_3952:
[----:B------:R-:W-:Y:S01]  /*3b620*/  BSSY B0, `(.L_x_4093) ;  /* 0x0000007000007945 */ /* 0x000fe20003800000 */
[----:B------:R-:W-:Y:S02]  /*3b630*/  IMAD.MOV.U32 R13, RZ, RZ, R2 ;  /* 0x000000ffff0d7224 */ /* 0x000fe400078e0002 */
[----:B------:R-:W-:Y:S02]  /*3b640*/  IMAD.MOV.U32 R11, RZ, RZ, 0x1f ;  /* 0x0000001fff0b7424 */ /* 0x000fe400078e00ff */
[----:B------:R-:W-:-:S07]  /*3b650*/  IMAD.MOV.U32 R15, RZ, RZ, -0x1 ;  /* 0xffffffffff0f7424 */ /* 0x000fce00078e00ff */
[----:B0123-5:R-:W-:Y:S05]  /*3b660*/  WARPSYNC.COLLECTIVE R15, `(.L_x_4094) ;  /* 0x000000000f087348 */ /* 0x02ffea0003c00000 */
[----:B------:R4:W0:Y:S02]  /*3b670*/  SHFL.IDX P6, R14, R13, R12, R11 ;  /* 0x0000000c0d0e7389 */ /* 0x00082400000c000b */
[----:B012345:R-:W-:Y:S01]  /*3b680*/  ENDCOLLECTIVE ;  /* 0x000000000000791b */ /* 0x03ffe20003800000 */
.L_x_4094:
[----:B------:R-:W-:Y:S05]  /*3b690*/  BSYNC B0 ;  /* 0x0000000000007941 */ /* 0x000fea0003800000 */
.L_x_4093:
[----:B------:R-:W-:Y:S01]  /*3b6a0*/  IMAD.MOV.U32 R2, RZ, RZ, R14 ;  /* 0x000000ffff027224 */ /* 0x000fe200078e000e */
[----:B------:R-:W-:Y:S06]  /*3b6b0*/  BRA `(.L_x_4095) ;  /* 0xffffffb800ac7947 */ /* 0x000fec000383ffff */
.L_x_3956:
[----:B0-----:R0:W1:Y:S02]  /*3b6c0*/  SYNCS.PHASECHK.TRANS64.TRYWAIT P0, [R0+URZ+0x32420], R3 ;  /* 0x03242003000075a7 */ /* 0x001064000800017f */
[----:B-1----:R-:W-:Y:S05]  /*3b6d0*/  @!P0 NANOSLEEP.SYNCS 0x989680 ;  /* 0x009896800000895d */ /* 0x002fea0003900000 */
[----:B------:R-:W1:Y:S02]  /*3b6e0*/  @!P0 SYNCS.PHASECHK.TRANS64 P0, [R0+URZ+0x32420], R3 ;  /* 0x03242003000085a7 */ /* 0x000e64000800007f */
[----:B-1----:R-:W-:Y:S05]  /*3b6f0*/  @!P0 BRA `(.L_x_3956) ;  /* 0xfffffffc00f08947 */ /* 0x002fea000383ffff */
[----:B------:R-:W-:Y:S05]  /*3b700*/  BRA `(.L_x_4096) ;  /* 0xffffffc000307947 */ /* 0x000fea000383ffff */
.L_x_3957:
        /* <DEDUP_REMOVED lines=8> */
[----:B0--3-5:R-:W-:Y:S05]  /*3b790*/  WARPSYNC.COLLECTIVE R15, `(.L_x_4098) ;  /* 0x000000000f087348 */ /* 0x029fea0003c00000 */
[----:B------:R1:W2:Y:S02]  /*3b7a0*/  SHFL.IDX P6, R14, R13, R12, R11 ;  /* 0x0000000c0d0e7389 */ /* 0x0002a400000c000b */
[----:B0123-5:R-:W-:Y:S01]  /*3b7b0*/  ENDCOLLECTIVE ;  /* 0x000000000000791b */ /* 0x02ffe20003800000 */
.L_x_4098:
[----:B------:R-:W-:Y:S05]  /*3b7c0*/  BSYNC B0 ;  /* 0x0000000000007941 */ /* 0x000fea0003800000 */
.L_x_4097:
[----:B------:R-:W-:Y:S05]  /*3b7d0*/  BRA `(.L_x_4099) ;  /* 0xffffffc000187947 */ /* 0x000fea000383ffff */
.L_x_3958:
[----:B------:R-:W-:Y:S01]  /*3b7e0*/  BSSY B0, `(.L_x_4100) ;  /* 0x0000006000007945 */ /* 0x000fe20003800000 */
[----:B------:R-:W-:-:S07]  /*3b7f0*/  IMAD.MOV.U32 R15, RZ, RZ, -0x1 ;  /* 0xffffffffff0f7424 */ /* 0x000fce00078e00ff */
[----:B01-3-5:R-:W-:Y:S05]  /*3b800*/  WARPSYNC.COLLECTIVE R15, `(.L_x_4101) ;  /* 0x000000000f0c7348 */ /* 0x02bfea0003c00000 */
[----:B------:R-:W-:Y:S02]  /*3b810*/  ELECT P6, UR62, PT ;  /* 0x00000000003e782f */ /* 0x000fe400038c0000 */
[----:B------:R-:W-:Y:S01]  /*3b820*/  MOV R14, UR62 ;  /* 0x0000003e000e7c02 */ /* 0x000fe20008000f00 */
[----:B01-3-5:R-:W-:Y:S10]  /*3b830*/  ENDCOLLECTIVE ;  /* 0x000000000000791b */ /* 0x02bff40003800000 */
.L_x_4101:
[----:B------:R-:W-:Y:S05]  /*3b840*/  BSYNC B0 ;  /* 0x0000000000007941 */ /* 0x000fea0003800000 */
.L_x_4100:
[----:B------:R-:W-:Y:S05]  /*3b850*/  BRA `(.L_x_4102) ;  /* 0xffffffc0000c7947 */ /* 0x000fea000383ffff */
.L_x_3960:
[----:B0-----:R0:W1:Y:S02]  /*3b860*/  SYNCS.PHASECHK.TRANS64.TRYWAIT P0, [R6+URZ], R5 ;  /* 0x00000005060075a7 */ /* 0x001064000800017f */
[----:B-1----:R-:W-:Y:S05]  /*3b870*/  @!P0 NANOSLEEP.SYNCS 0x989680 ;  /* 0x009896800000895d */ /* 0x002fea0003900000 */
[----:B------:R-:W1:Y:S02]  /*3b880*/  @!P0 SYNCS.PHASECHK.TRANS64 P0, [R6+URZ], R5 ;  /* 0x00000005060085a7 */ /* 0x000e64000800007f */
[----:B-1----:R-:W-:Y:S05]  /*3b890*/  @!P0 BRA `(.L_x_3960) ;  /* 0xfffffffc00f08947 */ /* 0x002fea000383ffff */
[----:B------:R-:W-:Y:S05]  /*3b8a0*/  BRA `(.L_x_4103) ;  /* 0xffffffc000487947 */ /* 0x000fea000383ffff */
.L_x_3961:
[----:B-1----:R1:W2:Y:S02]  /*3b8b0*/  SYNCS.PHASECHK.TRANS64.TRYWAIT P0, [R7+URZ], R2 ;  /* 0x00000002070075a7 */ /* 0x0022a4000800017f */
[----:B--2---:R-:W-:Y:S05]  /*3b8c0*/  @!P0 NANOSLEEP.SYNCS 0x989680 ;  /* 0x009896800000895d */ /* 0x004fea0003900000 */
[----:B------:R-:W2:Y:S02]  /*3b8d0*/  @!P0 SYNCS.PHASECHK.TRANS64 P0, [R7+URZ], R2 ;  /* 0x00000002070085a7 */ /* 0x000ea4000800007f */
[----:B--2---:R-:W-:Y:S05]  /*3b8e0*/  @!P0 BRA `(.L_x_3961) ;  /* 0xfffffffc00f08947 */ /* 0x004fea000383ffff */
[----:B------:R-:W-:Y:S05]  /*3b8f0*/  BRA `(.L_x_4104) ;  /* 0xffffffc0003c7947 */ /* 0x000fea000383ffff */
.L_x_3963:
[----:B--2---:R2:W4:Y:S02]  /*3b900*/  SYNCS.PHASECHK.TRANS64.TRYWAIT P0, [R4+URZ], R5 ;  /* 0x00000005040075a7 */ /* 0x004524000800017f */
[----:B----4-:R-:W-:Y:S05]  /*3b910*/  @!P0 NANOSLEEP.SYNCS 0x989680 ;  /* 0x009896800000895d */ /* 0x010fea0003900000 */
[----:B------:R-:W4:Y:S02]  /*3b920*/  @!P0 SYNCS.PHASECHK.TRANS64 P0, [R4+URZ], R5 ;  /* 0x00000005040085a7 */ /* 0x000f24000800007f */
[----:B----4-:R-:W-:Y:S05]  /*3b930*/  @!P0 BRA `(.L_x_3963) ;  /* 0xfffffffc00f08947 */ /* 0x010fea000383ffff */
[----:B------:R-:W-:Y:S05]  /*3b940*/  BRA `(.L_x_4105) ;  /* 0xffffffc000447947 */ /* 0x000fea000383ffff */
        .type           $_ZN7cutlass13device_kernelIN5flash11enable_sm90INS1_16FlashAttnFwdSm90INS1_25CollectiveMainloopFwdSm90ILi2EN4cute5tupleIJNS5_1CILi1EEES8_S8_EEENS6_IJNS7_ILi128EEENS7_ILi96EEENS7_ILi64EEEEEELi256ENS_10bfloat16_tEfNS_4arch4Sm90ELb0ELb1ELb1ELb1ELb0ELb1ELb1ELb1ELb0ELb1ELb0ELb0EEENS1_21CollectiveEpilogueFwdINS6_IJSA_NS7_ILi256EEESB_EEES9_SE_SG_Li256ELb1ELb1ELb0ELb0EEENS1_36VarlenDynamicPersistentTileSchedulerILi128ELi96ELi256ELi128ELb0ELb1ELb1ELb1ELb0ELb1EEEEEEEEEvNT_6ParamsE$_ZZN5flash25CollectiveMainloopFwdSm90ILi2EN4cute5tupleIJNS1_1CILi1EEES4_S4_EEENS2_IJNS3_ILi128EEENS3_ILi96EEENS3_ILi64EEEEEELi256EN7cutlass10bfloat16_tEfNSA_4arch4Sm90ELb0ELb1ELb1ELb1ELb0ELb1ELb1ELb1ELb0ELb1ELb0ELb0EE3mmaINS_16FlashAttnFwdSm90ISE_NS_21CollectiveEpilogueFwdINS2_IJS6_NS3_ILi256EEES7_EEES5_SB_SD_Li256ELb1ELb1ELb0ELb0EEENS_36VarlenDynamicPersistentTileSchedulerILi128ELi96ELi256ELi128ELb0ELb1ELb1ELb1ELb0ELb1EEEE13SharedStorageENS1_6TensorINS1_11ArrayEngineIfLm128EEENS1_6LayoutINS2_IJNS2_IJNS3_ILi2EEEST_NS3_ILi32EEEEEES4_S4_EEENS2_IJNS2_IJS4_ST_NS3_ILi4EEEEEENS3_ILi0EEESZ_EEEEEEENS_7SoftmaxILi2ELi0EEEEEbRKNSE_6ParamsENSA_25PipelineTmaAsyncNoClusterILi2ENSA_16PipelineTmaAsyncILi2EEEEES1B_RNSA_13PipelineStateILj2EEERT0_RT1_iRiRKNS_16SeqlenInfoQKNewKILb1ELb1EEENS2_IJiiiiEEERT_ENKUliT_T0_T1_E_clIZSF_ISO_S12_S14_EbS17_S1B_S1B_S1E_S1G_S1I_iS1J_S1N_S1O_S1Q_EUlRS1R_iE0_NS3_ILb1EEES1Y_EEDaiS1R_S1S_S1T_,@function
        .size           $_ZN7cutlass13device_kernelIN5flash11enable_sm90INS1_16FlashAttnFwdSm90INS1_25CollectiveMainloopFwdSm90ILi2EN4cute5tupleIJNS5_1CILi1EEES8_S8_EEENS6_IJNS7_ILi128EEENS7_ILi96EEENS7_ILi64EEEEEELi256ENS_10bfloat16_tEfNS_4arch4Sm90ELb0ELb1ELb1ELb1ELb0ELb1ELb1ELb1ELb0ELb1ELb0ELb0EEENS1_21CollectiveEpilogueFwdINS6_IJSA_NS7_ILi256EEESB_EEES9_SE_SG_Li256ELb1ELb1ELb0ELb0EEENS1_36VarlenDynamicPersistentTileSchedulerILi128ELi96ELi256ELi128ELb0ELb1ELb1ELb1ELb0ELb1EEEEEEEEEvNT_6ParamsE$_ZZN5flash25CollectiveMainloopFwdSm90ILi2EN4cute5tupleIJNS1_1CILi1EEES4_S4_EEENS2_IJNS3_ILi128EEENS3_ILi96EEENS3_ILi64EEEEEELi256EN7cutlass10bfloat16_tEfNSA_4arch4Sm90ELb0ELb1ELb1ELb1ELb0ELb1ELb1ELb1ELb0ELb1ELb0ELb0EE3mmaINS_16FlashAttnFwdSm90ISE_NS_21CollectiveEpilogueFwdINS2_IJS6_NS3_ILi256EEES7_EEES5_SB_SD_Li256ELb1ELb1ELb0ELb0EEENS_36VarlenDynamicPersistentTileSchedulerILi128ELi96ELi256ELi128ELb0ELb1ELb1ELb1ELb0ELb1EEEE13SharedStorageENS1_6TensorINS1_11ArrayEngineIfLm128EEENS1_6LayoutINS2_IJNS2_IJNS3_ILi2EEEST_NS3_ILi32EEEEEES4_S4_EEENS2_IJNS2_IJS4_ST_NS3_ILi4EEEEEENS3_ILi0EEESZ_EEEEEEENS_7SoftmaxILi2ELi0EEEEEbRKNSE_6ParamsENSA_25PipelineTmaAsyncNoClusterILi2ENSA_16PipelineTmaAsyncILi2EEEEES1B_RNSA_13PipelineStateILj2EEERT0_RT1_iRiRKNS_16SeqlenInfoQKNewKILb1ELb1EEENS2_IJiiiiEEERT_ENKUliT_T0_T1_E_clIZSF_ISO_S12_S14_EbS17_S1B_S1B_S1E_S1G_S1I_iS1J_S1N_S1O_S1Q_EUlRS1R_iE0_NS3_ILb1EEES1Y_EEDaiS1R_S1S_S1T_,(.L_x_6043 - $_ZN7cutlass13device_kernelIN5flash11enable_sm90INS1_16FlashAttnFwdSm90INS1_25CollectiveMainloopFwdSm90ILi2EN4cute5tupleIJNS5_1CILi1EEES8_S8_EEENS6_IJNS7_ILi128EEENS7_ILi96EEENS7_ILi64EEEEEELi256ENS_10bfloat16_tEfNS_4arch4Sm90ELb0ELb1ELb1ELb1ELb0ELb1ELb1ELb1ELb0ELb1ELb0ELb0EEENS1_21CollectiveEpilogueFwdINS6_IJSA_NS7_ILi256EEESB_EEES9_SE_SG_Li256ELb1ELb1ELb0ELb0EEENS1_36VarlenDynamicPersistentTileSchedulerILi128ELi96ELi256ELi128ELb0ELb1ELb1ELb1ELb0ELb1EEEEEEEEEvNT_6ParamsE$_ZZN5flash25CollectiveMainloopFwdSm90ILi2EN4cute5tupleIJNS1_1CILi1EEES4_S4_EEENS2_IJNS3_ILi128EEENS3_ILi96EEENS3_ILi64EEEEEELi256EN7cutlass10bfloat16_tEfNSA_4arch4Sm90ELb0ELb1ELb1ELb1ELb0ELb1ELb1ELb1ELb0ELb1ELb0ELb0EE3mmaINS_16FlashAttnFwdSm90ISE_NS_21CollectiveEpilogueFwdINS2_IJS6_NS3_ILi256EEES7_EEES5_SB_SD_Li256ELb1ELb1ELb0ELb0EEENS_36VarlenDynamicPersistentTileSchedulerILi128ELi96ELi256ELi128ELb0ELb1ELb1ELb1ELb0ELb1EEEE13SharedStorageENS1_6TensorINS1_11ArrayEngineIfLm128EEENS1_6LayoutINS2_IJNS2_IJNS3_ILi2EEEST_NS3_ILi32EEEEEES4_S4_EEENS2_IJNS2_IJS4_ST_NS3_ILi4EEEEEENS3_ILi0EEESZ_EEEEEEENS_7SoftmaxILi2ELi0EEEEEbRKNSE_6ParamsENSA_25PipelineTmaAsyncNoClusterILi2ENSA_16PipelineTmaAsyncILi2EEEEES1B_RNSA_13PipelineStateILj2EEERT0_RT1_iRiRKNS_16SeqlenInfoQKNewKILb1ELb1EEENS2_IJiiiiEEERT_ENKUliT_T0_T1_E_clIZSF_ISO_S12_S14_EbS17_S1B_S1B_S1E_S1G_S1I_iS1J_S1N_S1O_S1Q_EUlRS1R_iE0_NS3_ILb1EEES1Y_EEDaiS1R_S1S_S1T_)
$_ZN7cutlass13device_kernelIN5flash11enable_sm90INS1_16FlashAttnFwdSm90INS1_25CollectiveMainloopFwdSm90ILi2EN4cute5tupleIJNS5_1CILi1EEES8_S8_EEENS6_IJNS7_ILi128EEENS7_ILi96EEENS7_ILi64EEEEEELi256ENS_10bfloat16_tEfNS_4arch4Sm90ELb0ELb1ELb1ELb1ELb0ELb1ELb1ELb1ELb0ELb1ELb0ELb0EEENS1_21CollectiveEpilogueFwdINS6_IJSA_NS7_ILi256EEESB_EEES9_SE_SG_Li256ELb1ELb1ELb0ELb0EEENS1_36VarlenDynamicPersistentTileSchedulerILi128ELi96ELi256ELi128ELb0ELb1ELb1ELb1ELb0ELb1EEEEEEEEEvNT_6ParamsE$_ZZN5flash25CollectiveMainloopFwdSm90ILi2EN4cute5tupleIJNS1_1CILi1EEES4_S4_EEENS2_IJNS3_ILi128EEENS3_ILi96EEENS3_ILi64EEEEEELi256EN7cutlass10bfloat16_tEfNSA_4arch4Sm90ELb0ELb1ELb1ELb1ELb0ELb1ELb1ELb1ELb0ELb1ELb0ELb0EE3mmaINS_16FlashAttnFwdSm90ISE_NS_21CollectiveEpilogueFwdINS2_IJS6_NS3_ILi256EEES7_EEES5_SB_SD_Li256ELb1ELb1ELb0ELb0EEENS_36VarlenDynamicPersistentTileSchedulerILi128ELi96ELi256ELi128ELb0ELb1ELb1ELb1ELb0ELb1EEEE13SharedStorageENS1_6TensorINS1_11ArrayEngineIfLm128EEENS1_6LayoutINS2_IJNS2_IJNS3_ILi2EEEST_NS3_ILi32EEEEEES4_S4_EEENS2_IJNS2_IJS4_ST_NS3_ILi4EEEEEENS3_ILi0EEESZ_EEEEEEENS_7SoftmaxILi2ELi0EEEEEbRKNSE_6ParamsENSA_25PipelineTmaAsyncNoClusterILi2ENSA_16PipelineTmaAsyncILi2EEEEES1B_RNSA_13PipelineStateILj2EEERT0_RT1_iRiRKNS_16SeqlenInfoQKNewKILb1ELb1EEENS2_IJiiiiEEERT_ENKUliT_T0_T1_E_clIZSF_ISO_S12_S14_EbS17_S1B_S1B_S1E_S1G_S1I_iS1J_S1N_S1O_S1Q_EUlRS1R_iE0_NS3_ILb1EEES1Y_EEDaiS1R_S1S_S1T_:
[----:B------:R-:W-:Y:S01]  /*3b950*/  R2UR UR5, R2 ;  /* 0x00000000020572ca */ /* 0x000fe200000e0000 */
[----:B------:R-:W-:-:S12]  /*3b960*/  ULDC UR4, c[0x0][0x20] ;  /* 0x0000080000047ab9 */ /* 0x000fd80000000800 */
[----:B------:R-:W-:-:S09]  /*3b970*/  UIADD3 UR4, -UR4, UR5, URZ ;  /* 0x0000000504047290 */ /* 0x000fd2000fffe13f */
[----:B------:R-:W2:Y:S04]  /*3b980*/  LDL.64 R6, [UR4+0x18] ;  /* 0x00001804ff067983 */ /* 0x000ea80008100a00 */
[----:B------:R-:W3:Y:S01]  /*3b990*/  LDL.64 R4, [UR4] ;  /* 0x00000004ff047983 */ /* 0x000ee20008100a00 */
[----:B------:R-:W-:-:S03]  /*3b9a0*/  ULDC.64 UR6, c[0x0][0x208] ;  /* 0x0000820000067ab9 */ /* 0x000fc60000000a00 */
[----:B--2---:R-:W2:Y:S04]  /*3b9b0*/  LD.E R2, desc[UR6][R6.64+0x1c] ;  /* 0x00001c0606027980 */ /* 0x004ea8000c101900 */
[----:B---3--:R0:W5:Y:S04]  /*3b9c0*/  LD.E R10, desc[UR6][R4.64] ;  /* 0x00000006040a7980 */ /* 0x008168000c101900 */
[----:B------:R0:W5:Y:S01]  /*3b9d0*/  LD.E R11, desc[UR6][R4.64+0x4] ;  /* 0x00000406040b7980 */ /* 0x000162000c101900 */
[----:B------:R-:W-:Y:S01]  /*3b9e0*/  BSSY B1, `(.L_x_4106) ;  /* 0x0000007000017945 */ /* 0x000fe20003800000 */
[----:B------:R-:W-:Y:S01]  /*3b9f0*/  IMAD.MOV.U32 R3, RZ, RZ, R55 ;  /* 0x000000ffff037224 */ /* 0x000fe200078e0037 */
[----:B--2---:R-:W-:-:S04]  /*3ba00*/  LOP3.LUT R2, R2, 0x1, RZ, 0xfc, !PT ;  /* 0x0000000102027812 */ /* 0x004fc800078efcff */
[----:B------:R-:W-:Y:S01]  /*3ba10*/  ISETP.NE.AND P0, PT, R2, 0x3, PT ;  /* 0x000000030200780c */ /* 0x000fe20003f05270 */
[----:B------:R-:W-:-:S12]  /*3ba20*/  IMAD.MOV.U32 R2, RZ, RZ, R40 ;  /* 0x000000ffff027224 */ /* 0x000fd800078e0028 */
[----:B0-----:R-:W-:Y:S05]  /*3ba30*/  @!P0 BRA `(.L_x_4107) ;  /* 0x0000000000048947 */ /* 0x001fea0003800000 */
[----:B------:R-:W-:Y:S01]  /*3ba40*/  BPT.TRAP 0x1 ;  /* 0x000000040000795c */ /* 0x000fe20000300000 */
.L_x_4107:
[----:B------:R-:W-:Y:S05]  /*3ba50*/  BSYNC B1 ;  /* 0x0000000000017941 */ /* 0x000fea0003800000 */
.L_x_4106:
        /* <DEDUP_REMOVED lines=13> */
.L_x_4109:
[----:B------:R-:W-:Y:S05]  /*3bb30*/  BSYNC B1 ;  /* 0x0000000000017941 */ /* 0x000fea0003800000 */
.L_x_4108:
        /* <DEDUP_REMOVED lines=8> */
.L_x_4111:
[----:B------:R-:W-:Y:S05]  /*3bbc0*/  BSYNC B1 ;  /* 0x0000000000017941 */ /* 0x000fea0003800000 */
.L_x_4110:
[----:B0----5:R-:W2:Y:S04]  /*3bbd0*/  LDL.64 R8, [UR4] ;  /* 0x00000004ff087983 */ /* 0x021ea80008100a00 */
[----:B------:R-:W3:Y:S04]  /*3bbe0*/  LDL.64 R6, [UR4+0x28] ;  /* 0x00002804ff067983 */ /* 0x000ee80008100a00 */
[----:B------:R-:W4:Y:S04]  /*3bbf0*/  LDL.64 R4, [UR4+0x20] ;  /* 0x00002004ff047983 */ /* 0x000f280008100a00 */
[----:B------:R-:W4:Y:S04]  /*3bc00*/  LDL.64 R10, [UR4+0x8] ;  /* 0x00000804ff0a7983 */ /* 0x000f280008100a00 */
[----:B--2---:R-:W2:Y:S04]  /*3bc10*/  LD.E R9, desc[UR6][R8.64] ;  /* 0x0000000608097980 */ /* 0x004ea8000c101900 */
[----:B---3--:R-:W2:Y:S01]  /*3bc20*/  LD.E.64 R12, desc[UR6][R6.64] ;  /* 0x00000006060c7980 */ /* 0x008ea2000c101b00 */
[----:B------:R-:W-:Y:S05]  /*3bc30*/  WARPSYNC.ALL ;  /* 0x0000000000007948 */ /* 0x000fea0003800000 */
[----:B----4-:R0:W-:Y:S04]  /*3bc40*/  ST.E desc[UR6][R10.64], RZ ;  /* 0x000000ff0a007985 */ /* 0x0101e8000c101906 */
[----:B------:R-:W3:Y:S01]  /*3bc50*/  LD.E.64 R6, desc[UR6][R4.64] ;  /* 0x0000000604067980 */ /* 0x000ee2000c101b00 */
[----:B--2---:R-:W-:Y:S01]  /*3bc60*/  IMAD R8, R9, 0x300, R12 ;  /* 0x0000030009087824 */ /* 0x004fe200078e020c */
[----:B------:R-:W-:Y:S01]  /*3bc70*/  WARPGROUP.ARRIVE ;  /* 0x00000000000079c5 */ /* 0x000fe20000000000 */
[----:B------:R-:W-:-:S02]  /*3bc80*/  IMAD.MOV.U32 R9, RZ, RZ, R13 ;  /* 0x000000ffff097224 */ /* 0x000fc400078e000d */
[----:B------:R-:W-:Y:S01]  /*3bc90*/  IMAD.MOV.U32 R225, RZ, RZ, 0x1 ;  /* 0x00000001ffe17424 */ /* 0x000fe200078e00ff */
        /* <DEDUP_REMOVED lines=10> */
[----:B------:R-:W-:-:S03]  /*3bd40*/  WARPGROUP.ARRIVE ;  /* 0x00000000000079c5 */ /* 0x000fc60000000000 */
        /* <DEDUP_REMOVED lines=21> */
[----:B------:R-:W-:-:S03]  /*3bea0*/  IMAD.MOV.U32 R9, RZ, RZ, R13 ;  /* 0x000000ffff097224 */ /* 0x000fc600078e000d */
        /* <DEDUP_REMOVED lines=8> */
[----:B------:R-:W2:Y:S04]  /*3bf30*/  LDL.64 R6, [UR4+0x38] ;  /* 0x00003804ff067983 */ /* 0x000ea80008100a00 */
[----:B------:R-:W3:Y:S04]  /*3bf40*/  LDL.64 R4, [UR4+0x30] ;  /* 0x00003004ff047983 */ /* 0x000ee80008100a00 */
[----:B--2---:R-:W2:Y:S01]  /*3bf50*/  LD.E R6, desc[UR6][R6.64] ;  /* 0x0000000606067980 */ /* 0x004ea2000c101900 */
[----:B---3--:R-:W-:Y:S01]  /*3bf60*/  MOV R4, R4 ;  /* 0x0000000400047202 */ /* 0x008fe20000000f00 */
[----:B------:R-:W-:Y:S01]  /*3bf70*/  BSSY B1, `(.L_x_4113) ;  /* 0x0000007000017945 */ /* 0x000fe20003800000 */
[----:B--2---:R-:W-:-:S04]  /*3bf80*/  LEA.HI R8, R6, R6, RZ, 0x1 ;  /* 0x0000000606087211 */ /* 0x004fc800078f08ff */
[----:B------:R-:W-:-:S05]  /*3bf90*/  LOP3.LUT R9, R8, 0xfffffffe, RZ, 0xc0, !PT ;  /* 0xfffffffe08097812 */ /* 0x000fca00078ec0ff */
[----:B------:R-:W-:-:S05]  /*3bfa0*/  IMAD.IADD R9, R6, 0x1, -R9 ;  /* 0x0000000106097824 */ /* 0x000fca00078e0a09 */
[----:B------:R-:W-:-:S04]  /*3bfb0*/  SHF.L.U32 R9, R9, 0x1f, RZ ;  /* 0x0000001f09097819 */ /* 0x000fc800000006ff */
[----:B------:R-:W1:Y:S02]  /*3bfc0*/  SYNCS.PHASECHK.TRANS64.TRYWAIT P0, [R4+URZ+0x32410], R9 ;  /* 0x03241009040075a7 */ /* 0x000e64000800017f */
[----:B01----:R-:W-:Y:S05]  /*3bfd0*/  @!P0 BRA `(.L_x_4114) ;  /* 0x000000b400608947 */ /* 0x003fea0003800000 */
.L_x_4137:
[----:B------:R-:W-:Y:S05]  /*3bfe0*/  BSYNC B1 ;  /* 0x0000000000017941 */ /* 0x000fea0003800000 */
.L_x_4113:
[----:B------:R-:W2:Y:S04]  /*3bff0*/  LDL.64 R6, [UR4+0x40] ;  /* 0x00004004ff067983 */ /* 0x000ea80008100a00 */
[----:B0-----:R-:W3:Y:S04]  /*3c000*/  LDL.64 R4, [UR4] ;  /* 0x00000004ff047983 */ /* 0x001ee80008100a00 */
[----:B--2---:R-:W2:Y:S04]  /*3c010*/  LD.E R8, desc[UR6][R6.64+0x1c] ;  /* 0x00001c0606087980 */ /* 0x004ea8000c101900 */
[----:B---3--:R0:W5:Y:S04]  /*3c020*/  LD.E R10, desc[UR6][R4.64] ;  /* 0x00000006040a7980 */ /* 0x008168000c101900 */
[----:B------:R0:W5:Y:S01]  /*3c030*/  LD.E R11, desc[UR6][R4.64+0x4] ;  /* 0x00000406040b7980 */ /* 0x000162000c101900 */
[----:B------:R-:W-:Y:S01]  /*3c040*/  BSSY B1, `(.L_x_4115) ;  /* 0x0000005000017945 */ /* 0x000fe20003800000 */
[----:B--2---:R-:W-:-:S04]  /*3c050*/  LOP3.LUT R8, R8, 0x1, RZ, 0xfc, !PT ;  /* 0x0000000108087812 */ /* 0x004fc800078efcff */
[----:B------:R-:W-:-:S13]  /*3c060*/  ISETP.NE.AND P0, PT, R8, 0x3, PT ;  /* 0x000000030800780c */ /* 0x000fda0003f05270 */
[----:B0-----:R-:W-:Y:S05]  /*3c070*/  @!P0 BRA `(.L_x_4116) ;  /* 0x0000000000048947 */ /* 0x001fea0003800000 */
[----:B------:R-:W-:Y:S01]  /*3c080*/  BPT.TRAP 0x1 ;  /* 0x000000040000795c */ /* 0x000fe20000300000 */
.L_x_4116:
[----:B------:R-:W-:Y:S05]  /*3c090*/  BSYNC B1 ;  /* 0x0000000000017941 */ /* 0x000fea0003800000 */
.L_x_4115:
        /* <DEDUP_REMOVED lines=13> */
.L_x_4118:
[----:B------:R-:W-:Y:S05]  /*3c170*/  BSYNC B1 ;  /* 0x0000000000017941 */ /* 0x000fea0003800000 */
.L_x_4117:
        /* <DEDUP_REMOVED lines=8> */
.L_x_4120:
[----:B------:R-:W-:Y:S05]  /*3c200*/  BSYNC B1 ;  /* 0x0000000000017941 */ /* 0x000fea0003800000 */
.L_x_4119:
[----:B------:R-:W2:Y:S04]  /*3c210*/  LDL.64 R12, [UR4] ;  /* 0x00000004ff0c7983 */ /* 0x000ea80008100a00 */
[----:B------:R-:W3:Y:S04]  /*3c220*/  LDL.64 R10, [UR4+0x58] ;  /* 0x00005804ff0a7983 */ /* 0x000ee80008100a00 */
[----:B------:R-:W4:Y:S04]  /*3c230*/  LDL.64 R4, [UR4+0x48] ;  /* 0x00004804ff047983 */ /* 0x000f280008100a00 */
[----:B0----5:R-:W4:Y:S04]  /*3c240*/  LDL.64 R8, [UR4+0x50] ;  /* 0x00005004ff087983 */ /* 0x021f280008100a00 */
[----:B------:R-:W4:Y:S04]  /*3c250*/  LDL.LU R19, [R1+0x49c] ;  /* 0x00049c0001137983 */ /* 0x000f280000300800 */
[----:B--2---:R-:W2:Y:S04]  /*3c260*/  LD.E R13, desc[UR6][R12.64] ;  /* 0x000000060c0d7980 */ /* 0x004ea8000c101900 */
[----:B---3--:R-:W2:Y:S04]  /*3c270*/  LD.E.64 R6, desc[UR6][R10.64] ;  /* 0x000000060a067980 */ /* 0x008ea8000c101b00 */
[----:B----4-:R-:W3:Y:S04]  /*3c280*/  LD.E R18, desc[UR6][R4.64] ;  /* 0x0000000604127980 */ /* 0x010ee8000c101900 */
[----:B------:R-:W4:Y:S01]  /*3c290*/  LD.E.64 R14, desc[UR6][R8.64] ;  /* 0x00000006080e7980 */ /* 0x000f22000c101b00 */
[----:B------:R-:W-:Y:S05]  /*3c2a0*/  WARPSYNC.ALL ;  /* 0x0000000000007948 */ /* 0x000fea0003800000 */
[----:B------:R-:W-:Y:S01]  /*3c2b0*/  WARPGROUP.ARRIVE ;  /* 0x00000000000079c5 */ /* 0x000fe20000000000 */
[----:B--2---:R-:W-:Y:S01]  /*3c2c0*/  IMAD R6, R13, 0xc00, R6 ;  /* 0x00000c000d067824 */ /* 0x004fe200078e0206 */
[----:B---3--:R-:W-:-:S04]  /*3c2d0*/  ISETP.NE.U32.AND P0, PT, R18, RZ, PT ;  /* 0x000000ff1200720c */ /* 0x008fc80003f05070 */
[----:B------:R-:W-:Y:S02]  /*3c2e0*/  R2UR UR10, R6 ;  /* 0x00000000060a72ca */ /* 0x000fe400000e0000 */
[----:B----4-:R-:W-:Y:S02]  /*3c2f0*/  R2UR UR8, R14 ;  /* 0x000000000e0872ca */ /* 0x010fe400000e0000 */
[----:B------:R-:W-:Y:S02]  /*3c300*/  R2UR UR9, R15 ;  /* 0x000000000f0972ca */ /* 0x000fe400000e0000 */
[----:B------:R-:W-:-:S03]  /*3c310*/  R2UR UR11, R7 ;  /* 0x00000000070b72ca */ /* 0x000fc600000e0000 */
[----:B------:R-:W-:-:S10]  /*3c320*/  VOTEU.ANY UP0, P0 ;  /* 0x00000000003f7886 */ /* 0x000fd40000000100 */
        /* <DEDUP_REMOVED lines=177> */
[----:B------:R-:W0:Y:S02]  /*3ce40*/  S2R R232, SR_TID.X ;  /* 0x0000000000e87919 */ /* 0x000e240000002100 */
        /* <DEDUP_REMOVED lines=8> */
[----:B------:R-:W2:Y:S04]  /*3ced0*/  @!P1 LDL.64 R6, [UR4+0x18] ;  /* 0x00001804ff069983 */ /* 0x000ea80008100a00 */
[----:B------:R-:W3:Y:S01]  /*3cee0*/  @!P1 LDL.64 R8, [UR4] ;  /* 0x00000004ff089983 */ /* 0x000ee20008100a00 */
[----:B------:R-:W-:-:S04]  /*3cef0*/  SHF.R.U32.HI R10, RZ, 0x7, R232 ;  /* 0x00000007ff0a7819 */ /* 0x000fc800000116e8 */
[----:B------:R-:W-:-:S05]  /*3cf00*/  IADD3 R12, -R10, 0xb, RZ ;  /* 0x0000000b0a0c7810 */ /* 0x000fca0007ffe1ff */
[----:B------:R1:W-:Y:S06]  /*3cf10*/  BAR.ARV R12, 0x100 ;  /* 0x0004000c0000751d */ /* 0x0003ec0000002000 */
[----:B--2---:R-:W2:Y:S04]  /*3cf20*/  @!P1 LD.E.64 R6, desc[UR6][R6.64+0x30] ;  /* 0x0000300606069980 */ /* 0x004ea8000c101b00 */
[----:B---3--:R-:W3:Y:S01]  /*3cf30*/  @!P1 LD.E R8, desc[UR6][R8.64] ;  /* 0x0000000608089980 */ /* 0x008ee2000c101900 */
[----:B--2---:R-:W-:-:S05]  /*3cf40*/  @!P1 MOV R11, R6 ;  /* 0x00000006000b9202 */ /* 0x004fca0000000f00 */
[----:B---3--:R-:W-:-:S05]  /*3cf50*/  @!P1 IMAD R10, R8, 0x8, R11 ;  /* 0x00000008080a9824 */ /* 0x008fca00078e020b */
[----:B------:R-:W-:-:S04]  /*3cf60*/  @!P1 PRMT R10, RZ, 0x654, R10 ;  /* 0x00000654ff0a9816 */ /* 0x000fc8000000000a */
[----:B------:R2:W-:Y:S01]  /*3cf70*/  @!P1 SYNCS.ARRIVE.TRANS64.RED.A1T0 RZ, [R10+URZ], RZ ;  /* 0x000000ff0aff99a7 */ /* 0x0005e2000810043f */
[----:B0-----:R-:W3:Y:S04]  /*3cf80*/  LD.E R4, desc[UR6][R2.64+0x24] ;  /* 0x0000240602047980 */ /* 0x001ee8000c101900 */
[----:B------:R-:W4:Y:S04]  /*3cf90*/  LD.E R74, desc[UR6][R2.64] ;  /* 0x00000006024a7980 */ /* 0x000f28000c101900 */
[----:B--2---:R-:W2:Y:S04]  /*3cfa0*/  LDL.64 R10, [UR4+0x68] ;  /* 0x00006804ff0a7983 */ /* 0x004ea80008100a00 */
[----:B------:R-:W4:Y:S04]  /*3cfb0*/  LD.E R73, desc[UR6][R72.64] ;  /* 0x0000000648497980 */ /* 0x000f28000c101900 */
[----:B------:R-:W4:Y:S01]  /*3cfc0*/  LD.E R7, desc[UR6][R2.64+0x18] ;  /* 0x0000180602077980 */ /* 0x000f22000c101900 */
[----:B------:R-:W-:-:S03]  /*3cfd0*/  LOP3.LUT R19, R19, 0xfff7ffff, RZ, 0xc0, !PT ;  /* 0xfff7ffff13137812 */ /* 0x000fc600078ec0ff */
[----:B------:R-:W4:Y:S04]  /*3cfe0*/  LD.E R5, desc[UR6][R2.64+0x8] ;  /* 0x0000080602057980 */ /* 0x000f28000c101900 */
[----:B------:R-:W4:Y:S04]  /*3cff0*/  LD.E R6, desc[UR6][R2.64+0x4] ;  /* 0x0000040602067980 */ /* 0x000f28000c101900 */
[----:B------:R-:W4:Y:S04]  /*3d000*/  LD.E R18, desc[UR6][R2.64+0xc] ;  /* 0x00000c0602127980 */ /* 0x000f28000c101900 */
[----:B------:R-:W4:Y:S04]  /*3d010*/  LD.E R15, desc[UR6][R2.64+0x10] ;  /* 0x00001006020f7980 */ /* 0x000f28000c101900 */
[----:B--2---:R-:W2:Y:S01]  /*3d020*/  LD.E.64 R10, desc[UR6][R10.64] ;  /* 0x000000060a0a7980 */ /* 0x004ea2000c101b00 */
[----:B---3--:R-:W-:-:S13]  /*3d030*/  ISETP.NE.AND P0, PT, R4, 0x1, PT ;  /* 0x000000010400780c */ /* 0x008fda0003f05270 */
[----:B------:R-:W3:Y:S04]  /*3d040*/  @P0 LD.E R75, desc[UR6][R2.64+0x28] ;  /* 0x00002806024b0980 */ /* 0x000ee8000c101900 */
[----:B------:R-:W3:Y:S01]  /*3d050*/  @P0 LD.E R76, desc[UR6][R2.64+0x2c] ;  /* 0x00002c06024c0980 */ /* 0x000ee2000c101900 */
[----:B------:R-:W-:-:S05]  /*3d060*/  @P1 LOP3.LUT R19, R19, 0x80000, RZ, 0xfc, !PT ;  /* 0x0008000013131812 */ /* 0x000fca00078efcff */
[----:B------:R0:W-:Y:S04]  /*3d070*/  STL [R1+0x49c], R19 ;  /* 0x00049c1301007387 */ /* 0x0001e80000100800 */
[----:B0-----:R-:W3:Y:S04]  /*3d080*/  LD.E R19, desc[UR6][R2.64+0x14] ;  /* 0x0000140602137980 */ /* 0x001ee8000c101900 */
[----:B--2---:R-:W2:Y:S01]  /*3d090*/  LD.E R14, desc[UR6][R10.64] ;  /* 0x000000060a0e7980 */ /* 0x004ea2000c101900 */
[----:B----4-:R-:W-:Y:S01]  /*3d0a0*/  ISETP.GE.AND P1, PT, R7, 0x1, PT ;  /* 0x000000010700780c */ /* 0x010fe20003f26270 */
[----:B------:R-:W-:Y:S01]  /*3d0b0*/  BSSY B1, `(.L_x_4122) ;  /* 0x00000a8000017945 */ /* 0x000fe20003800000 */
[-C--:B--2---:R-:W-:Y:S01]  /*3d0c0*/  FMUL.FTZ R21, R39, R14.reuse ;  /* 0x0000000e27157220 */ /* 0x084fe20000410000 */
        /* <DEDUP_REMOVED lines=8> */
[----:B------:R0:W2:Y:S01]  /*3d150*/  MUFU.TANH R78, R53 ;  /* 0x00000035004e7308 */ /* 0x0000a20000002400 */
[-C--:B------:R-:W-:Y:S01]  /*3d160*/  FMUL.FTZ R13, R35, R14.reuse ;  /* 0x0000000e230d7220 */ /* 0x080fe20000410000 */
[-C--:B------:R-:W-:Y:S01]  /*3d170*/  FMUL.FTZ R9, R27, R14.reuse ;  /* 0x0000000e1b097220 */ /* 0x080fe20000410000 */
[-C--:B------:R-:W-:Y:S01]  /*3d180*/  FMUL.FTZ R35, R50, R14.reuse ;  /* 0x0000000e32237220 */ /* 0x080fe20000410000 */
[-C--:B------:R-:W-:Y:S01]  /*3d190*/  FMUL.FTZ R27, R28, R14.reuse ;  /* 0x0000000e1c1b7220 */ /* 0x080fe20000410000 */
[----:B0-----:R-:W-:Y:S01]  /*3d1a0*/  LOP3.LUT R53, R44, 0xffffff80, RZ, 0xc0, !PT ;  /* 0xffffff802c357812 */ /* 0x001fe200078ec0ff */
[-C--:B------:R-:W-:Y:S01]  /*3d1b0*/  FMUL.FTZ R28, R29, R14.reuse ;  /* 0x0000000e1d1c7220 */ /* 0x080fe20000410000 */
[----:B------:R-:W-:-:S03]  /*3d1c0*/  FMUL.FTZ R29, R46, R14 ;  /* 0x0000000e2e1d7220 */ /* 0x000fc60000410000 */
[----:B------:R-:W-:Y:S01]  /*3d1d0*/  IMAD.IADD R50, R74, 0x1, -R53 ;  /* 0x000000014a327824 */ /* 0x000fe200078e0a35 */
[----:B------:R-:W-:Y:S01]  /*3d1e0*/  LEA.HI R46, R45, R74, RZ, 0x2 ;  /* 0x0000004a2d2e7211 */ /* 0x000fe200078f10ff */
[----:B------:R-:W-:-:S03]  /*3d1f0*/  FMUL.FTZ R52, R52, R14 ;  /* 0x0000000e34347220 */ /* 0x000fc60000410000 */
[----:B------:R-:W-:Y:S01]  /*3d200*/  SHF.R.S32.HI R45, RZ, 0x1f, R50 ;  /* 0x0000001fff2d7819 */ /* 0x000fe20000011432 */
[----:B------:R0:W4:Y:S01]  /*3d210*/  MUFU.TANH R77, R52 ;  /* 0x00000034004d7308 */ /* 0x0001220000002400 */
[----:B------:R-:W-:Y:S01]  /*3d220*/  LOP3.LUT R53, R46, 0xfffffffc, RZ, 0xc0, !PT ;  /* 0xfffffffc2e357812 */ /* 0x000fe200078ec0ff */
[-C--:B------:R-:W-:Y:S01]  /*3d230*/  FMUL.FTZ R56, R56, R14.reuse ;  /* 0x0000000e38387220 */ /* 0x080fe20000410000 */
[-C--:B------:R-:W-:Y:S01]  /*3d240*/  FMUL.FTZ R11, R31, R14.reuse ;  /* 0x0000000e1f0b7220 */ /* 0x080fe20000410000 */
[-C--:B------:R-:W-:Y:S01]  /*3d250*/  FMUL.FTZ R31, R32, R14.reuse ;  /* 0x0000000e201f7220 */ /* 0x080fe20000410000 */
[----:B------:R-:W-:Y:S01]  /*3d260*/  FMUL.FTZ R32, R33, R14 ;  /* 0x0000000e21207220 */ /* 0x000fe20000410000 */
[----:B------:R-:W-:Y:S01]  /*3d270*/  IMAD.IADD R74, R74, 0x1, -R53 ;  /* 0x000000014a4a7824 */ /* 0x000fe200078e0a35 */
[C---:B0-----:R-:W-:Y:S01]  /*3d280*/  LEA.HI R52, R45.reuse, R50, RZ, 0x2 ;  /* 0x000000322d347211 */ /* 0x041fe200078f10ff */
[----:B------:R0:W1:Y:S01]  /*3d290*/  MUFU.TANH R79, R56 ;  /* 0x00000038004f7308 */ /* 0x0000620000002400 */
[----:B------:R-:W-:Y:S01]  /*3d2a0*/  FMUL.FTZ R33, R54, R14 ;  /* 0x0000000e36217220 */ /* 0x000fe20000410000 */
[----:B------:R-:W-:-:S02]  /*3d2b0*/  LEA.HI R54, R45, R50, RZ, 0x5 ;  /* 0x000000322d367211 */ /* 0x000fc400078f28ff */
[----:B------:R-:W-:Y:S02]  /*3d2c0*/  SHF.R.S32.HI R53, RZ, 0x2, R52 ;  /* 0x00000002ff357819 */ /* 0x000fe40000011434 */
[----:B------:R-:W-:Y:S02]  /*3d2d0*/  SHF.R.S32.HI R45, RZ, 0x7, R44 ;  /* 0x00000007ff2d7819 */ /* 0x000fe4000001142c */
[----:B0-----:R-:W-:Y:S02]  /*3d2e0*/  SHF.R.S32.HI R56, RZ, 0x1f, R52 ;  /* 0x0000001fff387819 */ /* 0x001fe40000011434 */
[----:B------:R-:W-:Y:S02]  /*3d2f0*/  SHF.R.S32.HI R54, RZ, 0x5, R54 ;  /* 0x00000005ff367819 */ /* 0x000fe40000011436 */
[----:B------:R-:W-:Y:S02]  /*3d300*/  LEA.HI R56, R56, R53, RZ, 0x3 ;  /* 0x0000003538387211 */ /* 0x000fe400078f18ff */
[----:B------:R-:W-:Y:S01]  /*3d310*/  LEA.HI R44, R44, R45, RZ, 0x1 ;  /* 0x0000002d2c2c7211 */ /* 0x000fe200078f08ff */
[-C--:B------:R-:W-:Y:S01]  /*3d320*/  FMUL.FTZ R10, R30, R14.reuse ;  /* 0x0000000e1e0a7220 */ /* 0x080fe20000410000 */
[----:B------:R-:W-:Y:S01]  /*3d330*/  LOP3.LUT R56, R56, 0xfffffff8, RZ, 0xc0, !PT ;  /* 0xfffffff838387812 */ /* 0x000fe200078ec0ff */
[-C--:B------:R-:W-:Y:S01]  /*3d340*/  FMUL.FTZ R30, R47, R14.reuse ;  /* 0x0000000e2f1e7220 */ /* 0x080fe20000410000 */
[----:B------:R-:W-:Y:S01]  /*3d350*/  FMUL.FTZ R47, R55, R14 ;  /* 0x0000000e372f7220 */ /* 0x000fe20000410000 */
[----:B------:R-:W-:Y:S01]  /*3d360*/  LOP3.LUT R44, R44, 0x3fffffe, RZ, 0xc0, !PT ;  /* 0x03fffffe2c2c7812 */ /* 0x000fe200078ec0ff */
[----:B------:R-:W-:Y:S01]  /*3d370*/  IMAD R55, R73, 0x8, R54 ;  /* 0x0000000849377824 */ /* 0x000fe200078e0236 */
[----:B------:R-:W-:Y:S01]  /*3d380*/  LEA.HI R54, R74, R74, RZ, 0x1 ;  /* 0x0000004a4a367211 */ /* 0x000fe200078f08ff */
[----:B------:R-:W-:-:S02]  /*3d390*/  IMAD.IADD R56, R53, 0x1, -R56 ;  /* 0x0000000135387824 */ /* 0x000fc400078e0a38 */
[----:B------:R-:W-:Y:S01]  /*3d3a0*/  IMAD.IADD R44, R45, 0x1, -R44 ;  /* 0x000000012d2c7824 */ /* 0x000fe200078e0a2c */
[----:B------:R-:W-:Y:S01]  /*3d3b0*/  LOP3.LUT R45, R54, 0x1ffffffe, RZ, 0xc0, !PT ;  /* 0x1ffffffe362d7812 */ /* 0x000fe200078ec0ff */
[----:B------:R-:W-:-:S04]  /*3d3c0*/  IMAD.U32 R55, R55, 0x10, R56 ;  /* 0x0000001037377824 */ /* 0x000fc800078e0038 */
[----:B------:R-:W-:Y:S02]  /*3d3d0*/  IMAD.IADD R45, R74, 0x1, -R45 ;  /* 0x000000014a2d7824 */ /* 0x000fe400078e0a2d */
[----:B------:R-:W-:-:S04]  /*3d3e0*/  IMAD R44, R44, 0x40, R55 ;  /* 0x000000402c2c7824 */ /* 0x000fc800078e0237 */
[----:B------:R-:W-:-:S04]  /*3d3f0*/  IMAD R44, R45, 0x8, R44 ;  /* 0x000000082d2c7824 */ /* 0x000fc800078e022c */
[----:B---3--:R-:W-:Y:S01]  /*3d400*/  @P0 IMAD.HI.U32 R75, R44, R75, RZ ;  /* 0x0000004b2c4b0227 */ /* 0x008fe200078e00ff */
[----:B------:R-:W-:-:S04]  /*3d410*/  LOP3.LUT R45, R52, 0x7ffffffc, RZ, 0xc0, !PT ;  /* 0x7ffffffc342d7812 */ /* 0x000fc800078ec0ff */
[----:B------:R-:W-:Y:S01]  /*3d420*/  @P0 SHF.R.U32.HI R44, RZ, R76, R75 ;  /* 0x0000004cff2c0219 */ /* 0x000fe2000001164b */
[-C--:B------:R-:W-:Y:S01]  /*3d430*/  FMUL.FTZ R57, R57, R14.reuse ;  /* 0x0000000e39397220 */ /* 0x080fe20000410000 */
[----:B------:R-:W-:Y:S02]  /*3d440*/  IMAD R52, R0, -0x60, RZ ;  /* 0xffffffa000347824 */ /* 0x000fe400078e02ff */
[-C--:B------:R-:W-:Y:S01]  /*3d450*/  FMUL.FTZ R8, R24, R14.reuse ;  /* 0x0000000e18087220 */ /* 0x080fe20000410000 */
[----:B------:R-:W0:Y:S01]  /*3d460*/  SHFL.IDX PT, R54, R44, RZ, 0x1c1f ;  /* 0x001c1fff2c367589 */ /* 0x000e2200000e0000 */
[-C--:B------:R-:W-:Y:S01]  /*3d470*/  FMUL.FTZ R4, R26, R14.reuse ;  /* 0x0000000e1a047220 */ /* 0x080fe20000410000 */
[-C--:B------:R-:W-:Y:S01]  /*3d480*/  FMUL.FTZ R24, R25, R14.reuse ;  /* 0x0000000e19187220 */ /* 0x080fe20000410000 */
[-C--:B------:R-:W-:Y:S01]  /*3d490*/  FMUL.FTZ R26, R43, R14.reuse ;  /* 0x0000000e2b1a7220 */ /* 0x080fe20000410000 */
[-C--:B-1----:R-:W-:Y:S01]  /*3d4a0*/  FMUL.FTZ R12, R34, R14.reuse ;  /* 0x0000000e220c7220 */ /* 0x082fe20000410000 */
[-C--:B------:R-:W-:Y:S01]  /*3d4b0*/  FMUL.FTZ R25, R42, R14.reuse ;  /* 0x0000000e2a197220 */ /* 0x080fe20000410000 */
[----:B------:R-:W-:Y:S01]  /*3d4c0*/  FMUL.FTZ R43, R49, R14 ;  /* 0x0000000e312b7220 */ /* 0x000fe20000410000 */
[----:B------:R-:W-:-:S02]  /*3d4d0*/  IMAD.IADD R45, R50, 0x1, -R45 ;  /* 0x00000001322d7824 */ /* 0x000fc400078e0a2d */
[-C--:B------:R-:W-:Y:S01]  /*3d4e0*/  FMUL.FTZ R42, R48, R14.reuse ;  /* 0x0000000e302a7220 */ /* 0x080fe20000410000 */
[-C--:B------:R-:W-:Y:S01]  /*3d4f0*/  FMUL.FTZ R34, R51, R14.reuse ;  /* 0x0000000e33227220 */ /* 0x080fe20000410000 */
[----:B------:R1:W3:Y:S01]  /*3d500*/  MUFU.TANH R80, R57 ;  /* 0x0000003900507308 */ /* 0x0002e20000002400 */
[-C--:B------:R-:W-:Y:S01]  /*3d510*/  FMUL.FTZ R49, R59, R14.reuse ;  /* 0x0000000e3b317220 */ /* 0x080fe20000410000 */
[----:B------:R-:W-:Y:S02]  /*3d520*/  VIADD R50, R52, 0x1 ;  /* 0x0000000134327836 */ /* 0x000fe40000000000 */
        /* <DEDUP_REMOVED lines=13> */
[----:B------:R-:W-:Y:S01]  /*3d600*/  FMUL.FTZ R68, R68, R14 ;  /* 0x0000000e44447220 */ /* 0x000fe20000410000 */
[----:B------:R-:W-:-:S02]  /*3d610*/  IMAD R50, R45, -0x2, R50 ;  /* 0xfffffffe2d327824 */ /* 0x000fc400078e0232 */
[----:B------:R-:W-:Y:S01]  /*3d620*/  FMUL.FTZ R61, R61, R14 ;  /* 0x0000000e3d3d7220 */ /* 0x000fe20000410000 */
[----:B------:R-:W1:Y:S01]  /*3d630*/  MUFU.TANH R8, R8 ;  /* 0x0000000800087308 */ /* 0x000e620000002400 */
[--C-:B------:R-:W-:Y:S01]  /*3d640*/  IMAD R14, R0, -0x60, R5.reuse ;  /* 0xffffffa0000e7824 */ /* 0x100fe200078e0205 */
[----:B------:R-:W-:-:S06]  /*3d650*/  IADD3 R52, -R6, R50, R5 ;  /* 0x0000003206347210 */ /* 0x000fcc0007ffe105 */
[----:B------:R-:W0:Y:S01]  /*3d660*/  MUFU.TANH R24, R24 ;  /* 0x0000001800187308 */ /* 0x000e220000002400 */
        /* <DEDUP_REMOVED lines=43> */
[----:B------:R2:W1:Y:S02]  /*3d920*/  MUFU.TANH R82, R61 ;  /* 0x0000003d00527308 */ /* 0x0004640000002400 */
[----:B--2---:R-:W-:Y:S01]  /*3d930*/  LOP3.LUT R61, RZ, R18, RZ, 0x33, !PT ;  /* 0x00000012ff3d7212 */ /* 0x004fe200078e33ff */
[----:B------:R-:W-:-:S04]  /*3d940*/  IMAD R75, R0, -0x60, R19 ;  /* 0xffffffa0004b7824 */ /* 0x000fc800078e0213 */
[----:B------:R-:W-:Y:S01]  /*3d950*/  IMAD.IADD R73, R52, 0x1, R61 ;  /* 0x0000000134497824 */ /* 0x000fe200078e023d */
[----:B0-----:R-:W-:Y:S01]  /*3d960*/  VIADDMNMX R18, R54, R76, R71, PT ;  /* 0x0000004c36127246 */ /* 0x001fe20003800147 */
[----:B------:R-:W-:Y:S02]  /*3d970*/  VIADD R83, R50, 0xffffffff ;  /* 0xffffffff32537836 */ /* 0x000fe40000000000 */
[----:B------:R-:W-:Y:S01]  /*3d980*/  IMAD.IADD R61, R73, 0x1, R54 ;  /* 0x00000001493d7824 */ /* 0x000fe200078e0236 */
[----:B-1-34-:R-:W-:Y:S06]  /*3d990*/  @!P1 BRA `(.L_x_4123) ;  /* 0x0000000000649947 */ /* 0x01afec0003800000 */
        /* <DEDUP_REMOVED lines=8> */
[----:B------:R-:W2:Y:S04]  /*3da20*/  LD.E R15, desc[UR6][R2.64+0x1c] ;  /* 0x00001c06020f7980 */ /* 0x000ea8000c101900 */
[----:B------:R-:W3:Y:S01]  /*3da30*/  LD.E R19, desc[UR6][R2.64+0x20] ;  /* 0x0000200602137980 */ /* 0x000ee2000c101900 */
[----:B--2---:R-:W-:-:S05]  /*3da40*/  IMAD.HI.U32 R0, R0, R15, RZ ;  /* 0x0000000f00007227 */ /* 0x004fca00078e00ff */
[----:B---3--:R-:W-:-:S07]  /*3da50*/  SHF.R.U32.HI R0, RZ, R19, R0 ;  /* 0x00000013ff007219 */ /* 0x008fce0000011600 */
.L_x_4127:
[----:B------:R-:W-:Y:S05]  /*3da60*/  BSYNC B3 ;  /* 0x0000000000037941 */ /* 0x000fea0003800000 */
.L_x_4126:
[----:B------:R-:W-:Y:S01]  /*3da70*/  LOP3.LUT R0, RZ, R0, RZ, 0x33, !PT ;  /* 0x00000000ff007212 */ /* 0x000fe200078e33ff */
[----:B------:R-:W-:Y:S06]  /*3da80*/  BRA `(.L_x_4128) ;  /* 0x0000000000187947 */ /* 0x000fec0003800000 */
.L_x_4125:
[----:B------:R-:W-:-:S13]  /*3da90*/  ISETP.NE.AND P0, PT, R7, 0x1, PT ;  /* 0x000000010700780c */ /* 0x000fda0003f05270 */
[----:B------:R-:W-:Y:S05]  /*3daa0*/  @!P0 BRA `(.L_x_4128) ;  /* 0x0000000000108947 */ /* 0x000fea0003800000 */
[----:B------:R-:W2:Y:S04]  /*3dab0*/  LD.E R15, desc[UR6][R2.64+0x1c] ;  /* 0x00001c06020f7980 */ /* 0x000ea8000c101900 */
[----:B------:R-:W3:Y:S01]  /*3dac0*/  LD.E R19, desc[UR6][R2.64+0x20] ;  /* 0x0000200602137980 */ /* 0x000ee2000c101900 */
[----:B--2---:R-:W-:-:S05]  /*3dad0*/  IMAD.HI.U32 R0, R0, R15, RZ ;  /* 0x0000000f00007227 */ /* 0x004fca00078e00ff */
[----:B---3--:R-:W-:-:S07]  /*3dae0*/  SHF.R.U32.HI R0, RZ, R19, R0 ;  /* 0x00000013ff007219 */ /* 0x008fce0000011600 */
.L_x_4128:
[----:B------:R-:W-:Y:S05]  /*3daf0*/  BSYNC B2 ;  /* 0x0000000000027941 */ /* 0x000fea0003800000 */
.L_x_4124:
[----:B------:R-:W-:-:S05]  /*3db00*/  IMAD R0, R7, R0, R83 ;  /* 0x0000000007007224 */ /* 0x000fca00078e0253 */
[----:B------:R-:W-:Y:S02]  /*3db10*/  VIMNMX R61, R61, R0, !PT ;  /* 0x000000003d3d7248 */ /* 0x000fe40007fe0100 */
[----:B------:R-:W-:-:S07]  /*3db20*/  VIADDMNMX R18, R0, R7, R18, PT ;  /* 0x0000000700127246 */ /* 0x000fce0003800112 */
.L_x_4123:
[----:B------:R-:W-:Y:S05]  /*3db30*/  BSYNC B1 ;  /* 0x0000000000017941 */ /* 0x000fea0003800000 */
.L_x_4122:
[C---:B------:R-:W-:Y:S01]  /*3db40*/  ISETP.GE.AND P1, PT, R75.reuse, 0x9, PT ;  /* 0x000000094b00780c */ /* 0x040fe20003f26270 */
[----:B------:R-:W0:Y:S01]  /*3db50*/  SHFL.IDX PT, R44, R44, 0x1, 0x1c1f ;  /* 0x003c1f002c2c7f89 */ /* 0x000e2200000e0000 */
[----:B------:R-:W-:Y:S01]  /*3db60*/  ISETP.GE.AND P0, PT, R75, 0x2, PT ;  /* 0x000000024b00780c */ /* 0x000fe20003f06270 */
        /* <DEDUP_REMOVED lines=87> */
[----:B------:R-:W-:Y:S02]  /*3e0e0*/  ISETP.GE.AND P2, PT, R75, 0x4a, PT ;  /* 0x0000004a4b00780c */ /* 0x000fe40003f46270 */
[----:B0-----:R-:W-:-:S02]  /*3e0f0*/  VIADDMNMX R28, R44, R76, R71, PT ;  /* 0x0000004c2c1c7246 */ /* 0x001fc40003800147 */
        /* <DEDUP_REMOVED lines=40> */
.L_x_4134:
[----:B------:R-:W-:Y:S05]  /*3e380*/  BSYNC B3 ;  /* 0x0000000000037941 */ /* 0x000fea0003800000 */
.L_x_4133:
[----:B------:R-:W-:Y:S01]  /*3e390*/  LOP3.LUT R6, RZ, R6, RZ, 0x33, !PT ;  /* 0x00000006ff067212 */ /* 0x000fe200078e33ff */
[----:B------:R-:W-:Y:S06]  /*3e3a0*/  BRA `(.L_x_4135) ;  /* 0x0000000000187947 */ /* 0x000fec0003800000 */
.L_x_4132:
[----:B------:R-:W-:-:S13]  /*3e3b0*/  ISETP.NE.AND P6, PT, R7, 0x1, PT ;  /* 0x000000010700780c */ /* 0x000fda0003fc5270 */
[----:B------:R-:W-:Y:S05]  /*3e3c0*/  @!P6 BRA `(.L_x_4135) ;  /* 0x000000000010e947 */ /* 0x000fea0003800000 */
[----:B------:R-:W2:Y:S04]  /*3e3d0*/  LD.E R5, desc[UR6][R2.64+0x1c] ;  /* 0x00001c0602057980 */ /* 0x000ea8000c101900 */
[----:B------:R-:W3:Y:S01]  /*3e3e0*/  LD.E R37, desc[UR6][R2.64+0x20] ;  /* 0x0000200602257980 */ /* 0x000ee2000c101900 */
[----:B--2---:R-:W-:-:S05]  /*3e3f0*/  IMAD.HI.U32 R6, R6, R5, RZ ;  /* 0x0000000506067227 */ /* 0x004fca00078e00ff */
[----:B---3--:R-:W-:-:S07]  /*3e400*/  SHF.R.U32.HI R6, RZ, R37, R6 ;  /* 0x00000025ff067219 */ /* 0x008fce0000011606 */
.L_x_4135:
[----:B------:R-:W-:Y:S05]  /*3e410*/  BSYNC B2 ;  /* 0x0000000000027941 */ /* 0x000fea0003800000 */
.L_x_4131:
[----:B------:R-:W-:-:S05]  /*3e420*/  IMAD R6, R7, R6, R83 ;  /* 0x0000000607067224 */ /* 0x000fca00078e0253 */
[----:B------:R-:W-:Y:S02]  /*3e430*/  VIADDMNMX R28, R6, R7, R28, PT ;  /* 0x00000007061c7246 */ /* 0x000fe4000380011c */
[----:B------:R-:W-:-:S07]  /*3e440*/  VIMNMX R61, R61, R6, !PT ;  /* 0x000000063d3d7248 */ /* 0x000fce0007fe0100 */
.L_x_4130:
[----:B------:R-:W-:Y:S05]  /*3e450*/  BSYNC B1 ;  /* 0x0000000000017941 */ /* 0x000fea0003800000 */
.L_x_4129:
[C---:B------:R-:W-:Y:S01]  /*3e460*/  ISETP.GT.AND P0, PT, R61.reuse, 0x1, !P0 ;  /* 0x000000013d00780c */ /* 0x040fe20004704270 */
[----:B------:R-:W2:Y:S01]  /*3e470*/  LDL.64 R2, [UR4+0x70] ;  /* 0x00007004ff027983 */ /* 0x000ea20008100a00 */
        /* <DEDUP_REMOVED lines=70> */
[C---:B------:R-:W-:Y:S02]  /*3e8e0*/  ISETP.GT.AND P0, PT, R61.reuse, RZ, !P6 ;  /* 0x000000ff3d00720c */ /* 0x040fe40007704270 */
[C---:B------:R-:W-:Y:S02]  /*3e8f0*/  ISETP.GT.AND P2, PT, R61.reuse, 0x49, !P2 ;  /* 0x000000493d00780c */ /* 0x040fe40005744270 */
[----:B------:R-:W-:Y:S02]  /*3e900*/  ISETP.LT.OR P0, PT, R28, 0x1, P0 ;  /* 0x000000011c00780c */ /* 0x000fe40000701670 */
[----:B------:R-:W-:Y:S02]  /*3e910*/  ISETP.GT.AND P3, PT, R61, 0x50, !P3 ;  /* 0x000000503d00780c */ /* 0x000fe40005f64270 */
[----:B------:R-:W-:-:S02]  /*3e920*/  FSEL R76, R4, -INF , !P0 ;  /* 0xff800000044c7808 */ /* 0x000fc40004000000 */
[----:B------:R-:W-:Y:S02]  /*3e930*/  ISETP.GT.AND P4, PT, R61, 0x51, !P4 ;  /* 0x000000513d00780c */ /* 0x000fe40006784270 */
[----:B------:R-:W-:Y:S02]  /*3e940*/  FMNMX.FTZ R4, R76, R5, !PT ;  /* 0x000000054c047209 */ /* 0x000fe40007810000 */
[----:B------:R-:W-:Y:S02]  /*3e950*/  ISETP.NE.AND P6, PT, R63, RZ, PT ;  /* 0x000000ff3f00720c */ /* 0x000fe40003fc5270 */
        /* <DEDUP_REMOVED lines=15> */
[----:B------:R-:W-:Y:S02]  /*3ea50*/  ISETP.LT.OR P2, PT, R28, 0x4a, P2 ;  /* 0x0000004a1c00780c */ /* 0x000fe40001741670 */
[----:B------:R-:W-:Y:S02]  /*3ea60*/  FMNMX.FTZ R6, R20, R7, !PT ;  /* 0x0000000714067209 */ /* 0x000fe40007810000 */
[----:B------:R-:W-:Y:S02]  /*3ea70*/  ISETP.LT.OR P3, PT, R28, 0x51, P3 ;  /* 0x000000511c00780c */ /* 0x000fe40001f61670 */
[----:B------:R-:W-:Y:S02]  /*3ea80*/  FSEL R4, R46, -INF , !P2 ;  /* 0xff8000002e047808 */ /* 0x000fe40005000000 */
[----:B------:R-:W-:-:S02]  /*3ea90*/  FMNMX.FTZ R7, R29, R6, !PT ;  /* 0x000000061d077209 */ /* 0x000fc40007810000 */
[----:B------:R-:W-:Y:S02]  /*3eaa0*/  ISETP.GT.AND P5, PT, R61, 0x58, !P5 ;  /* 0x000000583d00780c */ /* 0x000fe40006fa4270 */
[----:B------:R-:W-:Y:S02]  /*3eab0*/  ISETP.LT.OR P4, PT, R28, 0x52, P4 ;  /* 0x000000521c00780c */ /* 0x000fe40002781670 */
[----:B------:R-:W-:Y:S02]  /*3eac0*/  FSEL R46, R53, -INF , !P3 ;  /* 0xff800000352e7808 */ /* 0x000fe40005800000 */
[----:B------:R-:W-:Y:S02]  /*3ead0*/  FMNMX.FTZ R7, R4, R7, !PT ;  /* 0x0000000704077209 */ /* 0x000fe40007810000 */
[----:B------:R-:W-:Y:S02]  /*3eae0*/  ISETP.GT.AND P0, PT, R61, 0x59, !P6 ;  /* 0x000000593d00780c */ /* 0x000fe40007704270 */
[----:B------:R-:W-:-:S02]  /*3eaf0*/  ISETP.LT.OR P5, PT, R28, 0x59, P5 ;  /* 0x000000591c00780c */ /* 0x000fc40002fa1670 */
[----:B------:R-:W-:Y:S02]  /*3eb00*/  FSEL R47, R55, -INF , !P4 ;  /* 0xff800000372f7808 */ /* 0x000fe40006000000 */
[----:B------:R-:W-:Y:S02]  /*3eb10*/  FMNMX.FTZ R6, R46, R7, !PT ;  /* 0x000000072e067209 */ /* 0x000fe40007810000 */
[----:B------:R-:W-:Y:S02]  /*3eb20*/  ISETP.LT.OR P0, PT, R28, 0x5a, P0 ;  /* 0x0000005a1c00780c */ /* 0x000fe40000701670 */
[----:B------:R-:W-:Y:S02]  /*3eb30*/  FSEL R48, R57, -INF , !P5 ;  /* 0xff80000039307808 */ /* 0x000fe40006800000 */
[----:B------:R-:W-:Y:S02]  /*3eb40*/  FMNMX.FTZ R7, R47, R6, !PT ;  /* 0x000000062f077209 */ /* 0x000fe40007810000 */
[----:B------:R-:W-:-:S02]  /*3eb50*/  FSEL R49, R59, -INF , !P0 ;  /* 0xff8000003b317808 */ /* 0x000fc40004000000 */
[----:B------:R-:W-:-:S04]  /*3eb60*/  FMNMX.FTZ R6, R48, R7, !PT ;  /* 0x0000000730067209 */ /* 0x000fc80007810000 */
[----:B------:R-:W-:-:S05]  /*3eb70*/  FMNMX.FTZ R9, R49, R6, !PT ;  /* 0x0000000631097209 */ /* 0x000fca0007810000 */
[----:B--2---:R0:W-:Y:S04]  /*3eb80*/  ST.E desc[UR6][R2.64+0x4], R9 ;  /* 0x0000040902007985 */ /* 0x0041e8000c101906 */
[----:B------:R-:W2:Y:S01]  /*3eb90*/  LD.E R13, desc[UR6][R2.64+0x4] ;  /* 0x00000406020d7980 */ /* 0x000ea2000c101900 */
        /* <DEDUP_REMOVED lines=22> */
[----:B0-----:R-:W-:-:S05]  /*3ed00*/  FMNMX.FTZ R9, R18, R7, !PT ;  /* 0x0000000712097209 */ /* 0x001fca0007810000 */
[----:B------:R-:W0:Y:S02]  /*3ed10*/  SHFL.BFLY PT, R6, R9, 0x2, 0x1f ;  /* 0x0c401f0009067f89 */ /* 0x000e2400000e0000 */
[----:B0-----:R-:W-:-:S05]  /*3ed20*/  FMNMX.FTZ R10, R9, R6, !PT ;  /* 0x00000006090a7209 */ /* 0x001fca0007810000 */
[----:B------:R-:W0:Y:S04]  /*3ed30*/  SHFL.BFLY PT, R7, R10, 0x1, 0x1f ;  /* 0x0c201f000a077f89 */ /* 0x000e2800000e0000 */
[----:B------:R-:W-:Y:S01]  /*3ed40*/  ST.E desc[UR6][R2.64], R9 ;  /* 0x0000000902007985 */ /* 0x000fe2000c101906 */
[----:B0-----:R-:W-:-:S05]  /*3ed50*/  FMNMX.FTZ R11, R10, R7, !PT ;  /* 0x000000070a0b7209 */ /* 0x001fca0007810000 */
[----:B------:R-:W-:Y:S04]  /*3ed60*/  ST.E desc[UR6][R2.64], R11 ;  /* 0x0000000b02007985 */ /* 0x000fe8000c101906 */
[----:B--2---:R-:W0:Y:S02]  /*3ed70*/  SHFL.BFLY PT, R26, R13, 0x2, 0x1f ;  /* 0x0c401f000d1a7f89 */ /* 0x004e2400000e0000 */
[----:B0-----:R-:W-:-:S05]  /*3ed80*/  FMNMX.FTZ R26, R13, R26, !PT ;  /* 0x0000001a0d1a7209 */ /* 0x001fca0007810000 */
[----:B------:R-:W0:Y:S02]  /*3ed90*/  SHFL.BFLY PT, R25, R26, 0x1, 0x1f ;  /* 0x0c201f001a197f89 */ /* 0x000e2400000e0000 */
[----:B0-----:R-:W-:-:S05]  /*3eda0*/  FMNMX.FTZ R25, R26, R25, !PT ;  /* 0x000000191a197209 */ /* 0x001fca0007810000 */
[----:B------:R0:W-:Y:S04]  /*3edb0*/  ST.E desc[UR6][R2.64+0x4], R25 ;  /* 0x0000041902007985 */ /* 0x0001e8000c101906 */
[----:B------:R-:W2:Y:S04]  /*3edc0*/  LDL.64 R6, [UR4+0x70] ;  /* 0x00007004ff067983 */ /* 0x000ea80008100a00 */
[----:B--2---:R-:W2:Y:S04]  /*3edd0*/  LD.E R51, desc[UR6][R6.64+0x20] ;  /* 0x0000200606337980 */ /* 0x004ea8000c101900 */
[----:B------:R-:W2:Y:S04]  /*3ede0*/  LD.E R28, desc[UR6][R6.64] ;  /* 0x00000006061c7980 */ /* 0x000ea8000c101900 */
[----:B------:R-:W3:Y:S01]  /*3edf0*/  LD.E R78, desc[UR6][R6.64+0x4] ;  /* 0x00000406064e7980 */ /* 0x000ee2000c101900 */
[C---:B--2---:R-:W-:Y:S01]  /*3ee00*/  FMUL.FTZ R10, R28.reuse, R51 ;  /* 0x000000331c0a7220 */ /* 0x044fe20000410000 */
[----:B------:R-:W-:-:S04]  /*3ee10*/  FSETP.NEU.FTZ.AND P0, PT, R28, -INF , PT ;  /* 0xff8000001c00780b */ /* 0x000fc80003f1d000 */
[----:B------:R-:W-:Y:S02]  /*3ee20*/  FSEL R13, R10, RZ, P0 ;  /* 0x000000ff0a0d7208 */ /* 0x000fe40000000000 */
[----:B---3--:R-:W-:-:S03]  /*3ee30*/  FSETP.NEU.FTZ.AND P0, PT, R78, -INF , PT ;  /* 0xff8000004e00780b */ /* 0x008fc60003f1d000 */
[-CC-:B------:R-:W-:Y:S01]  /*3ee40*/  FFMA.FTZ R219, R0, R51.reuse, -R13.reuse ;  /* 0x0000003300db7223 */ /* 0x180fe2000001080d */
[----:B------:R-:W-:Y:S01]  /*3ee50*/  FMUL.FTZ R0, R51, R78 ;  /* 0x0000004e33007220 */ /* 0x000fe20000410000 */
[----:B------:R-:W-:-:S04]  /*3ee60*/  FFMA.FTZ R168, R8, R51, -R13 ;  /* 0x0000003308a87223 */ /* 0x000fc8000001080d */
[----:B0-----:R-:W-:Y:S01]  /*3ee70*/  FSEL R2, R0, RZ, P0 ;  /* 0x000000ff00027208 */ /* 0x001fe20000000000 */
[-CC-:B------:R-:W-:Y:S01]  /*3ee80*/  FFMA.FTZ R28, R74, R51.reuse, -R13.reuse ;  /* 0x000000334a1c7223 */ /* 0x180fe2000001080d */
[----:B------:R-:W-:-:S03]  /*3ee90*/  FFMA.FTZ R26, R72, R51, -R13 ;  /* 0x00000033481a7223 */ /* 0x000fc6000001080d */
[-CC-:B------:R-:W-:Y:S01]  /*3eea0*/  FFMA.FTZ R25, R76, R51.reuse, -R2.reuse ;  /* 0x000000334c197223 */ /* 0x180fe20000010802 */
[-CC-:B------:R-:W-:Y:S01]  /*3eeb0*/  FFMA.FTZ R169, R5, R51.reuse, -R2.reuse ;  /* 0x0000003305a97223 */ /* 0x180fe20000010802 */
[-CC-:B------:R-:W-:Y:S01]  /*3eec0*/  FFMA.FTZ R214, R24, R51.reuse, -R13.reuse ;  /* 0x0000003318d67223 */ /* 0x180fe2000001080d */
[-CC-:B------:R-:W-:Y:S01]  /*3eed0*/  FFMA.FTZ R24, R43, R51.reuse, -R2.reuse ;  /* 0x000000332b187223 */ /* 0x180fe20000010802 */
[----:B------:R-:W-:Y:S01]  /*3eee0*/  MUFU.EX2 R168, R168 ;  /* 0x000000a800a87308 */ /* 0x000fe20000000800 */
[-C--:B------:R-:W-:Y:S01]  /*3eef0*/  FFMA.FTZ R170, R70, R51.reuse, -R13 ;  /* 0x0000003346aa7223 */ /* 0x080fe2000001080d */
[----:B------:R-:W-:-:S06]  /*3ef00*/  FFMA.FTZ R171, R44, R51, -R2 ;  /* 0x000000332cab7223 */ /* 0x000fcc0000010802 */
[----:B------:R-:W0:Y:S01]  /*3ef10*/  MUFU.EX2 R28, R28 ;  /* 0x0000001c001c7308 */ /* 0x000e220000000800 */
[-CC-:B------:R-:W-:Y:S01]  /*3ef20*/  FFMA.FTZ R9, R68, R51.reuse, -R13.reuse ;  /* 0x0000003344097223 */ /* 0x180fe2000001080d */
[-CC-:B------:R-:W-:Y:S01]  /*3ef30*/  FFMA.FTZ R8, R66, R51.reuse, -R13.reuse ;  /* 0x0000003342087223 */ /* 0x180fe2000001080d */
[----:B------:R-:W-:-:S05]  /*3ef40*/  FFMA.FTZ R11, R64, R51, -R13 ;  /* 0x00000033400b7223 */ /* 0x000fca000001080d */
[----:B------:R-:W-:Y:S01]  /*3ef50*/  MUFU.EX2 R25, R25 ;  /* 0x0000001900197308 */ /* 0x000fe20000000800 */
[-CC-:B------:R-:W-:Y:S01]  /*3ef60*/  FFMA.FTZ R10, R62, R51.reuse, -R13.reuse ;  /* 0x000000333e0a7223 */ /* 0x180fe2000001080d */
[-CC-:B------:R-:W-:Y:S01]  /*3ef70*/  FFMA.FTZ R195, R60, R51.reuse, -R13.reuse ;  /* 0x000000333cc37223 */ /* 0x180fe2000001080d */
[----:B------:R-:W-:-:S05]  /*3ef80*/  FFMA.FTZ R194, R58, R51, -R13 ;  /* 0x000000333ac27223 */ /* 0x000fca000001080d */
[----:B------:R-:W1:Y:S01]  /*3ef90*/  MUFU.EX2 R169, R169 ;  /* 0x000000a900a97308 */ /* 0x000e620000000800 */
[-CC-:B------:R-:W-:Y:S01]  /*3efa0*/  FFMA.FTZ R197, R56, R51.reuse, -R13.reuse ;  /* 0x0000003338c57223 */ /* 0x180fe2000001080d */
[-CC-:B------:R-:W-:Y:S01]  /*3efb0*/  FFMA.FTZ R196, R54, R51.reuse, -R13.reuse ;  /* 0x0000003336c47223 */ /* 0x180fe2000001080d */
[-CC-:B------:R-:W-:Y:S01]  /*3efc0*/  FFMA.FTZ R203, R52, R51.reuse, -R13.reuse ;  /* 0x0000003334cb7223 */ /* 0x180fe2000001080d */
[-CC-:B------:R-:W-:Y:S01]  /*3efd0*/  FFMA.FTZ R202, R50, R51.reuse, -R13.reuse ;  /* 0x0000003332ca7223 */ /* 0x180fe2000001080d */
[-CC-:B------:R-:W-:Y:S01]  /*3efe0*/  FFMA.FTZ R205, R45, R51.reuse, -R13.reuse ;  /* 0x000000332dcd7223 */ /* 0x180fe2000001080d */
[-CC-:B------:R-:W-:Y:S02]  /*3eff0*/  FFMA.FTZ R204, R32, R51.reuse, -R13.reuse ;  /* 0x0000003320cc7223 */ /* 0x180fe4000001080d */
[----:B------:R-:W2:Y:S01]  /*3f000*/  MUFU.EX2 R26, R26 ;  /* 0x0000001a001a7308 */ /* 0x000ea20000000800 */
[-CC-:B------:R-:W-:Y:S01]  /*3f010*/  FFMA.FTZ R212, R31, R51.reuse, -R13.reuse ;  /* 0x000000331fd47223 */ /* 0x180fe2000001080d */
[-CC-:B------:R-:W-:Y:S01]  /*3f020*/  FFMA.FTZ R211, R27, R51.reuse, -R13.reuse ;  /* 0x000000331bd37223 */ /* 0x180fe2000001080d */
[-CC-:B------:R-:W-:Y:S01]  /*3f030*/  FFMA.FTZ R213, R19, R51.reuse, -R13.reuse ;  /* 0x0000003313d57223 */ /* 0x180fe2000001080d */
[-CC-:B------:R-:W-:Y:S01]  /*3f040*/  FFMA.FTZ R217, R15, R51.reuse, -R13.reuse ;  /* 0x000000330fd97223 */ /* 0x180fe2000001080d */
[-CC-:B------:R-:W-:Y:S01]  /*3f050*/  FFMA.FTZ R216, R14, R51.reuse, -R13.reuse ;  /* 0x000000330ed87223 */ /* 0x180fe2000001080d */
[----:B------:R-:W-:-:S02]  /*3f060*/  FFMA.FTZ R218, R18, R51, -R13 ;  /* 0x0000003312da7223 */ /* 0x000fc4000001080d */
[----:B------:R-:W3:Y:S01]  /*3f070*/  MUFU.EX2 R24, R24 ;  /* 0x0000001800187308 */ /* 0x000ee20000000800 */
[-CC-:B------:R-:W-:Y:S01]  /*3f080*/  FFMA.FTZ R13, R42, R51.reuse, -R2.reuse ;  /* 0x000000332a0d7223 */ /* 0x180fe20000010802 */
[----:B------:R-:W-:-:S06]  /*3f090*/  FFMA.FTZ R12, R12, R51, -R2 ;  /* 0x000000330c0c7223 */ /* 0x000fcc0000010802 */
[----:B------:R-:W4:Y:S01]  /*3f0a0*/  MUFU.EX2 R170, R170 ;  /* 0x000000aa00aa7308 */ /* 0x000f220000000800 */
        /* <DEDUP_REMOVED lines=8> */
[----:B---3--:R-:W-:-:S06]  /*3f130*/  FADD.FTZ R18, R24, R5 ;  /* 0x0000000518127221 */ /* 0x008fcc0000010000 */
[----:B------:R-:W2:Y:S01]  /*3f140*/  MUFU.EX2 R8, R8 ;  /* 0x0000000800087308 */ /* 0x000ea20000000800 */
[----:B------:R-:W-:-:S07]  /*3f150*/  FFMA.FTZ R0, R39, R51, -R2 ;  /* 0x0000003327007223 */ /* 0x000fce0000010802 */
[----:B------:R-:W3:Y:S01]  /*3f160*/  MUFU.EX2 R12, R12 ;  /* 0x0000000c000c7308 */ /* 0x000ee20000000800 */
[----:B------:R-:W-:Y:S01]  /*3f170*/  FFMA.FTZ R208, R30, R51, -R2 ;  /* 0x000000331ed07223 */ /* 0x000fe20000010802 */
[----:B----4-:R-:W-:-:S06]  /*3f180*/  FADD.FTZ R30, R170, R3 ;  /* 0x00000003aa1e7221 */ /* 0x010fcc0000010000 */
[----:B------:R-:W4:Y:S01]  /*3f190*/  MUFU.EX2 R11, R11 ;  /* 0x0000000b000b7308 */ /* 0x000f220000000800 */
[----:B-----5:R-:W-:Y:S01]  /*3f1a0*/  FADD.FTZ R18, R171, R18 ;  /* 0x00000012ab127221 */ /* 0x020fe20000010000 */
[----:B------:R-:W-:-:S06]  /*3f1b0*/  FFMA.FTZ R198, R37, R51, -R2 ;  /* 0x0000003325c67223 */ /* 0x000fcc0000010802 */
        /* <DEDUP_REMOVED lines=11> */
[----:B----4-:R-:W-:Y:S01]  /*3f270*/  FADD.FTZ R3, R11, R30 ;  /* 0x0000001e0b037221 */ /* 0x010fe20000010000 */
[----:B-----5:R-:W-:-:S06]  /*3f280*/  FADD.FTZ R5, R15, R32 ;  /* 0x000000200f057221 */ /* 0x020fcc0000010000 */
        /* <DEDUP_REMOVED lines=15> */
[----:B------:R-:W4:Y:S08]  /*3f380*/  MUFU.EX2 R203, R203 ;  /* 0x000000cb00cb7308 */ /* 0x000f300000000800 */
[----:B------:R-:W5:Y:S01]  /*3f390*/  MUFU.EX2 R207, R207 ;  /* 0x000000cf00cf7308 */ /* 0x000f620000000800 */
[----:B------:R-:W-:Y:S01]  /*3f3a0*/  FFMA.FTZ R19, R4, R51, -R2 ;  /* 0x0000003304137223 */ /* 0x000fe20000010802 */
[----:B0-----:R-:W-:-:S06]  /*3f3b0*/  FADD.FTZ R3, R197, R30 ;  /* 0x0000001ec5037221 */ /* 0x001fcc0000010000 */
[----:B------:R-:W0:Y:S01]  /*3f3c0*/  MUFU.EX2 R202, R202 ;  /* 0x000000ca00ca7308 */ /* 0x000e220000000800 */
[----:B-1----:R-:W-:Y:S01]  /*3f3d0*/  FADD.FTZ R4, R200, R5 ;  /* 0x00000005c8047221 */ /* 0x002fe20000010000 */
[----:B------:R-:W-:-:S06]  /*3f3e0*/  FFMA.FTZ R215, R21, R51, -R2 ;  /* 0x0000003315d77223 */ /* 0x000fcc0000010802 */
        /* <DEDUP_REMOVED lines=13> */
[----:B------:R-:W0:Y:S08]  /*3f4c0*/  MUFU.EX2 R212, R212 ;  /* 0x000000d400d47308 */ /* 0x000e300000000800 */
        /* <DEDUP_REMOVED lines=25> */
[----:B0-----:R-:W-:Y:S01]  /*3f660*/  FADD.FTZ R2, R213, R2 ;  /* 0x00000002d5027221 */ /* 0x001fe20000010000 */
[----:B-1----:R-:W-:-:S06]  /*3f670*/  FADD.FTZ R4, R19, R4 ;  /* 0x0000000413047221 */ /* 0x002fcc0000010000 */
[----:B------:R-:W0:Y:S08]  /*3f680*/  MUFU.EX2 R219, R219 ;  /* 0x000000db00db7308 */ /* 0x000e300000000800 */
[----:B------:R-:W1:Y:S01]  /*3f690*/  MUFU.EX2 R191, R191 ;  /* 0x000000bf00bf7308 */ /* 0x000e620000000800 */
[----:B--2---:R-:W-:Y:S01]  /*3f6a0*/  FADD.FTZ R3, R217, R2 ;  /* 0x00000002d9037221 */ /* 0x004fe20000010000 */
[----:B---3--:R-:W-:-:S06]  /*3f6b0*/  FADD.FTZ R4, R189, R4 ;  /* 0x00000004bd047221 */ /* 0x008fcc0000010000 */
[----:B------:R-:W2:Y:S08]  /*3f6c0*/  MUFU.EX2 R218, R218 ;  /* 0x000000da00da7308 */ /* 0x000eb00000000800 */
[----:B------:R-:W3:Y:S01]  /*3f6d0*/  MUFU.EX2 R190, R190 ;  /* 0x000000be00be7308 */ /* 0x000ee20000000800 */
[----:B----4-:R-:W-:Y:S01]  /*3f6e0*/  FADD.FTZ R2, R216, R3 ;  /* 0x00000003d8027221 */ /* 0x010fe20000010000 */
[----:B-----5:R-:W-:-:S03]  /*3f6f0*/  FADD.FTZ R4, R21, R4 ;  /* 0x0000000415047221 */ /* 0x020fc60000010000 */
[----:B0-----:R-:W-:Y:S01]  /*3f700*/  FADD.FTZ R3, R219, R2 ;  /* 0x00000002db037221 */ /* 0x001fe20000010000 */
[----:B-1----:R-:W-:-:S03]  /*3f710*/  FADD.FTZ R5, R191, R4 ;  /* 0x00000004bf057221 */ /* 0x002fc60000010000 */
[----:B--2---:R-:W-:Y:S01]  /*3f720*/  FADD.FTZ R31, R218, R3 ;  /* 0x00000003da1f7221 */ /* 0x004fe20000010000 */
[----:B---3--:R-:W-:-:S04]  /*3f730*/  FADD.FTZ R33, R190, R5 ;  /* 0x00000005be217221 */ /* 0x008fc80000010000 */
[----:B------:R-:W-:Y:S04]  /*3f740*/  ST.E desc[UR6][R6.64+0x10], R31 ;  /* 0x0000101f06007985 */ /* 0x000fe8000c101906 */
[----:B------:R0:W-:Y:S04]  /*3f750*/  ST.E desc[UR6][R6.64+0x14], R33 ;  /* 0x0000142106007985 */ /* 0x0001e8000c101906 */
[----:B------:R-:W2:Y:S04]  /*3f760*/  LDL.64 R36, [UR4] ;  /* 0x00000004ff247983 */ /* 0x000ea80008100a00 */
[----:B------:R-:W3:Y:S01]  /*3f770*/  LDL.64 R38, [UR4+0x98] ;  /* 0x00009804ff267983 */ /* 0x000ee20008100a00 */
[----:B------:R-:W-:-:S03]  /*3f780*/  LEA.HI R34, R232, 0x8, RZ, 0x19 ;  /* 0x00000008e8227811 */ /* 0x000fc600078fc8ff */
[----:B------:R-:W4:Y:S02]  /*3f790*/  LDL.64 R2, [UR4+0x80] ;  /* 0x00008004ff027983 */ /* 0x000f240008100a00 */
[----:B------:R1:W-:Y:S06]  /*3f7a0*/  BAR.SYNC.DEFER_BLOCKING R34, 0x100 ;  /* 0x000400220000751d */ /* 0x0003ec0000010000 */
[----:B0-----:R-:W5:Y:S04]  /*3f7b0*/  LDL.64 R6, [UR4+0x88] ;  /* 0x00008804ff067983 */ /* 0x001f680008100a00 */
[----:B--2---:R-:W2:Y:S04]  /*3f7c0*/  LD.E R37, desc[UR6][R36.64] ;  /* 0x0000000624257980 */ /* 0x004ea8000c101900 */
[----:B---3--:R-:W2:Y:S04]  /*3f7d0*/  LD.E.64 R4, desc[UR6][R38.64] ;  /* 0x0000000626047980 */ /* 0x008ea8000c101b00 */
[----:B----4-:R-:W3:Y:S04]  /*3f7e0*/  LD.E R27, desc[UR6][R2.64] ;  /* 0x00000006021b7980 */ /* 0x010ee8000c101900 */
[----:B------:R-:W4:Y:S04]  /*3f7f0*/  LD.E R29, desc[UR6][R2.64+0x4] ;  /* 0x00000406021d7980 */ /* 0x000f28000c101900 */
[----:B------:R-:W5:Y:S04]  /*3f800*/  LD.E R30, desc[UR6][R2.64+0x8] ;  /* 0x00000806021e7980 */ /* 0x000f68000c101900 */
        /* <DEDUP_REMOVED lines=71> */
[----:B--2---:R-:W-:-:S03]  /*3fc80*/  IMAD R4, R37, 0xc00, R4 ;  /* 0x00000c0025047824 */ /* 0x004fc600078e0204 */
        /* <DEDUP_REMOVED lines=58> */
[----:B------:R-:W-:Y:S02]  /*40030*/  F2FP.BF16.F32.PACK_AB R169, R169, R25 ;  /* 0x00000019a9a9723e */ /* 0x000fe400000010ff */
[----:B------:R-:W-:Y:S01]  /*40040*/  F2FP.BF16.F32.PACK_AB R171, R171, R24 ;  /* 0x00000018abab723e */ /* 0x000fe200000010ff */
        /* <DEDUP_REMOVED lines=128> */
[----:B------:R-:W-:Y:S01]  /*40850*/  ST.E desc[UR6][R6.64], RZ ;  /* 0x000000ff06007985 */ /* 0x000fe2000c101906 */
[----:B0-----:R-:W-:-:S06]  /*40860*/  WARPGROUP.ARRIVE ;  /* 0x00000000000079c5 */ /* 0x001fcc0000000000 */
[----:B------:R-:W-:Y:S03]  /*40870*/  HGMMA.64x256x16.F32.BF16 R24, R168, gdesc[UR8].tnspB, RZ, !UPT, gsb0 ;  /* 0x43e00008a8187df0 */ /* 0x000fe6000c0018ff */
[----:B------:R-:W-:Y:S02]  /*40880*/  WARPGROUP.DEPBAR.LE gsb0, 0x0 ;  /* 0x00008000000079c5 */ /* 0x000fe40000010000 */
        /* <DEDUP_REMOVED lines=129> */
[----:B0-----:R-:W5:Y:S04]  /*410a0*/  LD.E R24, desc[UR6][R2.64] ;  /* 0x0000000602187980 */ /* 0x001f68000c101900 */
[----:B-1----:R-:W5:Y:S04]  /*410b0*/  LD.E R25, desc[UR6][R2.64+0x4] ;  /* 0x0000040602197980 */ /* 0x002f68000c101900 */
[----:B--2---:R-:W2:Y:S04]  /*410c0*/  LD.E R26, desc[UR6][R2.64+0x8] ;  /* 0x00000806021a7980 */ /* 0x004ea8000c101900 */
[----:B---3--:R-:W2:Y:S04]  /*410d0*/  LD.E R27, desc[UR6][R2.64+0xc] ;  /* 0x00000c06021b7980 */ /* 0x008ea8000c101900 */
[----:B----4-:R-:W2:Y:S04]  /*410e0*/  LD.E R28, desc[UR6][R2.64+0x10] ;  /* 0x00001006021c7980 */ /* 0x010ea8000c101900 */
        /* <DEDUP_REMOVED lines=130> */
[----:B------:R-:W-:-:S04]  /*41910*/  F2FP.BF16.F32.PACK_AB R171, R14, R15 ;  /* 0x0000000f0eab723e */ /* 0x000fc800000010ff */
[----:B--2---:R-:W-:-:S06]  /*41920*/  WARPGROUP.ARRIVE ;  /* 0x00000000000079c5 */ /* 0x004fcc0000000000 */
[----:B------:R-:W-:Y:S03]  /*41930*/  HGMMA.64x256x16.F32.BF16 R24, R168, gdesc[UR8].tnspB, R24, gsb0 ;  /* 0x43e00008a8187df0 */ /* 0x000fe60008001818 */
        /* <DEDUP_REMOVED lines=1457> */
[----:B------:R-:W-:-:S13]  /*47450*/  LOP3.LUT P6, RZ, R232, 0x7f, RZ, 0xc0, !PT ;  /* 0x0000007fe8ff7812 */ /* 0x000fda00078cc0ff */
[----:B0-----:R-:W-:Y:S05]  /*47460*/  @P6 BRA `(.L_x_4136) ;  /* 0x0000000000206947 */ /* 0x001fea0003800000 */
[----:B------:R-:W2:Y:S04]  /*47470*/  LDL.64 R2, [UR4+0x40] ;  /* 0x00004004ff027983 */ /* 0x000ea80008100a00 */
[----:B------:R-:W3:Y:S04]  /*47480*/  LDL.64 R4, [UR4] ;  /* 0x00000004ff047983 */ /* 0x000ee80008100a00 */
[----:B--2---:R-:W2:Y:S04]  /*47490*/  LD.E.64 R2, desc[UR6][R2.64+0x30] ;  /* 0x0000300602027980 */ /* 0x004ea8000c101b00 */
[----:B---3--:R-:W3:Y:S01]  /*474a0*/  LD.E R4, desc[UR6][R4.64] ;  /* 0x0000000604047980 */ /* 0x008ee2000c101900 */
[----:B--2---:R-:W-:-:S05]  /*474b0*/  MOV R7, R2 ;  /* 0x0000000200077202 */ /* 0x004fca0000000f00 */
[----:B---3--:R-:W-:-:S05]  /*474c0*/  IMAD R0, R4, 0x8, R7 ;  /* 0x0000000804007824 */ /* 0x008fca00078e0207 */
[----:B------:R-:W-:-:S04]  /*474d0*/  PRMT R0, RZ, 0x654, R0 ;  /* 0x00000654ff007816 */ /* 0x000fc80000000000 */
[----:B------:R0:W-:Y:S03]  /*474e0*/  SYNCS.ARRIVE.TRANS64.RED.A1T0 RZ, [R0+URZ], RZ ;  /* 0x000000ff00ff79a7 */ /* 0x0001e6000810043f */
.L_x_4136:
[----:B------:R-:W-:-:S04]  /*474f0*/  IMAD.MOV.U32 R237, RZ, RZ, 0x0 ;  /* 0x00000000ffed7424 */ /* 0x000fc800078e00ff */
[----:B0-----:R-:W-:Y:S05]  /*47500*/  RET.REL.NODEC R236 `(_ZN7cutlass13device_kernelIN5flash11enable_sm90INS1_16FlashAttnFwdSm90INS1_25CollectiveMainloopFwdSm90ILi2EN4cute5tupleIJNS5_1CILi1EEES8_S8_EEENS6_IJNS7_ILi128EEENS7_ILi96EEENS7_ILi64EEEEEELi256ENS_10bfloat16_tEfNS_4arch4Sm90ELb0ELb1ELb1ELb1ELb0ELb1ELb1ELb1ELb0ELb1ELb0ELb0EEENS1_21CollectiveEpilogueFwdINS6_IJSA_NS7_ILi256EEESB_EEES9_SE_SG_Li256ELb1ELb1ELb0ELb0EEENS1_36VarlenDynamicPersistentTileSchedulerILi128ELi96ELi256ELi128ELb0ELb1ELb1ELb1ELb0ELb1EEEEEEEEEvNT_6ParamsE) ;  /* 0xfffffb88ecbc7950 */ /* 0x001fea0003c3ffff */
.L_x_4112:
[----:B0-----:R0:W1:Y:S02]  /*47510*/  SYNCS.PHASECHK.TRANS64.TRYWAIT P0, [R8+URZ], R9 ;  /* 0x00000009080075a7 */ /* 0x001064000800017f */
[----:B-1----:R-:W-:Y:S05]  /*47520*/  @!P0 NANOSLEEP.SYNCS 0x989680 ;  /* 0x009896800000895d */ /* 0x002fea0003900000 */
[----:B------:R-:W1:Y:S02]  /*47530*/  @!P0 SYNCS.PHASECHK.TRANS64 P0, [R8+URZ], R9 ;  /* 0x00000009080085a7 */ /* 0x000e64000800007f */
[----:B-1----:R-:W-:Y:S05]  /*47540*/  @!P0 BRA `(.L_x_4112) ;  /* 0xfffffffc00f08947 */ /* 0x002fea000383ffff */
[----:B------:R-:W-:Y:S05]  /*47550*/  BRA `(.L_x_4111) ;  /* 0xffffff4400987947 */ /* 0x000fea000383ffff */
.L_x_4114:
[----:B0-----:R0:W1:Y:S02]  /*47560*/  SYNCS.PHASECHK.TRANS64.TRYWAIT P0, [R4+URZ+0x32410], R9 ;  /* 0x03241009040075a7 */ /* 0x001064000800017f */
[----:B-1----:R-:W-:Y:S05]  /*47570*/  @!P0 NANOSLEEP.SYNCS 0x989680 ;  /* 0x009896800000895d */ /* 0x002fea0003900000 */
[----:B------:R-:W1:Y:S02]  /*47580*/  @!P0 SYNCS.PHASECHK.TRANS64 P0, [R4+URZ+0x32410], R9 ;  /* 0x03241009040085a7 */ /* 0x000e64000800007f */
[----:B-1----:R-:W-:Y:S05]  /*47590*/  @!P0 BRA `(.L_x_4114) ;  /* 0xfffffffc00f08947 */ /* 0x002fea000383ffff */
[----:B------:R-:W-:Y:S05]  /*475a0*/  BRA `(.L_x_4137) ;  /* 0xffffff48008c7947 */ /* 0x000fea000383ffff */
.L_x_4121:
[----:B0-----:R0:W1:Y:S02]  /*475b0*/  SYNCS.PHASECHK.TRANS64.TRYWAIT P0, [R8+URZ], R9 ;  /* 0x00000009080075a7 */ /* 0x001064000800017f */
[----:B-1----:R-:W-:Y:S05]  /*475c0*/  @!P0 NANOSLEEP.SYNCS 0x989680 ;  /* 0x009896800000895d */ /* 0x002fea0003900000 */
[----:B------:R-:W1:Y:S02]  /*475d0*/  @!P0 SYNCS.PHASECHK.TRANS64 P0, [R8+URZ], R9 ;  /* 0x00000009080085a7 */ /* 0x000e64000800007f */
[----:B-1----:R-:W-:Y:S05]  /*475e0*/  @!P0 BRA `(.L_x_4121) ;  /* 0xfffffffc00f08947 */ /* 0x002fea000383ffff */
[----:B------:R-:W-:Y:S05]  /*475f0*/  BRA `(.L_x_4120) ;  /* 0xffffff4c00007947 */ /* 0x000fea000383ffff */
.L_x_4138:
        /* <DEDUP_REMOVED lines=16> */
.L_x_6043:


//--------------------- .text._ZN7cutlass13device_kernelIN5flash11enable_sm90INS1_16FlashAttnFwdSm90INS1_25CollectiveMainloopFwdSm90ILi2EN4cute5tupleIJNS5_1CILi1EEES8_S8_EEENS6_IJNS7_ILi128EEENS7_ILi96EEENS7_ILi64EEEEEELi256ENS_10bfloat16_tEfNS_4arch4Sm90ELb1ELb0ELb1ELb0ELb0ELb0ELb0ELb1ELb0ELb1ELb0ELb0EEENS1_21CollectiveEpilogueFwdINS6_IJSA_NS7_ILi256EEESB_EEES9_SE_SG_Li256ELb0ELb1ELb0ELb0EEENS1_30DynamicPersistentTileSchedulerILi256ELi128ELb0ELb1ELb1EEEEEEEEEvNT_6ParamsE --------------------------
	.section	.text._ZN7cutlass13device_kernelIN5flash11enable_sm90INS1_16FlashAttnFwdSm90INS1_25CollectiveMainloopFwdSm90ILi2EN4cute5tupleIJNS5_1CILi1EEES8_S8_EEENS6_IJNS7_ILi128EEENS7_ILi96EEENS7_ILi64EEEEEELi256ENS_10bfloat16_tEfNS_4arch4Sm90ELb1ELb0ELb1ELb0ELb0ELb0ELb0ELb1ELb0ELb1ELb0ELb0EEENS1_21CollectiveEpilogueFwdINS6_IJSA_NS7_ILi256EEESB_EEES9_SE_SG_Li256ELb0ELb1ELb0ELb0EEENS1_30DynamicPersistentTileSchedulerILi256ELi128ELb0ELb1ELb1EEEEEEEEEvNT_6ParamsE,"ax",@progbits
	.align	128
.text._ZN7cutlass13device_kernelIN5flash11enable_sm90INS1_16FlashAttnFwdSm90INS1_25CollectiveMainloopFwdSm90ILi2EN4cute5tupleIJNS5_1CILi1EEES8_S8_EEENS6_IJNS7_ILi128EEENS7_ILi96EEENS7_ILi64EEEEEELi256ENS_10bfloat16_tEfNS_4arch4Sm90ELb1ELb0ELb1ELb0ELb0ELb0ELb0ELb1ELb0ELb1ELb0ELb0EEENS1_21CollectiveEpilogueFwdINS6_IJSA_NS7_ILi256EEESB_EEES9_SE_SG_Li256ELb0ELb1ELb0ELb0EEENS1_30DynamicPersistentTileSchedulerILi256ELi128ELb0ELb1ELb1EEEEEEEEEvNT_6ParamsE:
        .type           _ZN7cutlass13device_kernelIN5flash11enable_sm90INS1_16FlashAttnFwdSm90INS1_25CollectiveMainloopFwdSm90ILi2EN4cute5tupleIJNS5_1CILi1EEES8_S8_EEENS6_IJNS7_ILi128EEENS7_ILi96EEENS7_ILi64EEEEEELi256ENS_10bfloat16_tEfNS_4arch4Sm90ELb1ELb0ELb1ELb0ELb0ELb0ELb0ELb1ELb0ELb1ELb0ELb0EEENS1_21CollectiveEpilogueFwdINS6_IJSA_NS7_ILi256EEESB_EEES9_SE_SG_Li256ELb0ELb1ELb0ELb0EEENS1_30DynamicPersistentTileSchedulerILi256ELi128ELb0ELb1ELb1EEEEEEEEEvNT_6ParamsE,@function
        .size           _ZN7cutlass13device_kernelIN5flash11enable_sm90INS1_16FlashAttnFwdSm90INS1_25CollectiveMainloopFwdSm90ILi2EN4cute5tupleIJNS5_1CILi1EEES8_S8_EEENS6_IJNS7_ILi128EEENS7_ILi96EEENS7_ILi64EEEEEELi256ENS_10bfloat16_tEfNS_4arch4Sm90ELb1ELb0ELb1ELb0ELb0ELb0ELb0ELb1ELb0ELb1ELb0ELb0EEENS1_21CollectiveEpilogueFwdINS6_IJSA_NS7_ILi256EEESB_EEES9_SE_SG_Li256ELb0ELb1ELb0ELb0EEENS1_30DynamicPersistentTileSchedulerILi256ELi128ELb0ELb1ELb1EEEEEEEEEvNT_6ParamsE,(.L_x_6045 - _ZN7cutlass13device_kernelIN5flash11enable_sm90INS1_16FlashAttnFwdSm90INS1_25CollectiveMainloopFwdSm90ILi2EN4cute5tupleIJNS5_1CILi1EEES8_S8_EEENS6_IJNS7_ILi128EEENS7_ILi96EEENS7_ILi64EEEEEELi256ENS_10bfloat16_tEfNS_4arch4Sm90ELb1ELb0ELb1ELb0ELb0ELb0ELb0ELb1ELb0ELb1ELb0ELb0EEENS1_21CollectiveEpilogueFwdINS6_IJSA_NS7_ILi256EEESB_EEES9_SE_SG_Li256ELb0ELb1ELb0ELb0EEENS1_30DynamicPersistentTileSchedulerILi256ELi128ELb0ELb1ELb1EEEEEEEEEvNT_6ParamsE)
        .other          _ZN7cutlass13device_kernelIN5flash11enable_sm90INS1_16FlashAttnFwdSm90INS1_25CollectiveMainloopFwdSm90ILi2EN4cute5tupleIJNS5_1CILi1EEES8_S8_EEENS6_IJNS7_ILi128EEENS7_ILi96EEENS7_ILi64EEEEEELi256ENS_10bfloat16_tEfNS_4arch4Sm90ELb1ELb0ELb1ELb0ELb0ELb0ELb0ELb1ELb0ELb1ELb0ELb0EEENS1_21CollectiveEpilogueFwdINS6_IJSA_NS7_ILi256EEESB_EEES9_SE_SG_Li256ELb0ELb1ELb0ELb0EEENS1_30DynamicPersistentTileSchedulerILi256ELi128ELb0ELb1ELb1EEEEEEEEEvNT_6ParamsE,@"STO_CUDA_ENTRY STV_DEFAULT"
_ZN7cutlass13device_kernelIN5flash11enable_sm90INS1_16FlashAttnFwdSm90INS1_25CollectiveMainloopFwdSm90ILi2EN4cute5tupleIJNS5_1CILi1EEES8_S8_EEENS6_IJNS7_ILi128EEENS7_ILi96EEENS7_ILi64EEEEEELi256ENS_10bfloat16_tEfNS_4arch4Sm90ELb1ELb0ELb1ELb0ELb0ELb0ELb0ELb1ELb0ELb1ELb0ELb0EEENS1_21CollectiveEpilogueFwdINS6_IJSA_NS7_ILi256EEESB_EEES9_SE_SG_Li256ELb0ELb1ELb0ELb0EEENS1_30DynamicPersistentTileSchedulerILi256ELi128ELb0ELb1ELb1EEEEEEEEEvNT_6ParamsE:
        /* <DEDUP_REMOVED lines=18> */
.L_x_4140:
[----:B------:R-:W-:Y:S05]  /*0120*/  BSYNC B0 ;  /* 0x0000000000007941 */ /* 0x000fea0003800000 */
.L_x_4139:
        /* <DEDUP_REMOVED lines=41> */
.L_x_4141:
        /* <DEDUP_REMOVED lines=22> */
.L_x_4142:
        /* <DEDUP_REMOVED lines=18> */
.L_x_4143:
        /* <DEDUP_REMOVED lines=22> */
.L_x_4144:
        /* <DEDUP_REMOVED lines=22> */
.L_x_4145:
[----:B------:R-:W-:Y:S01]  /*0900*/  PLOP3.LUT P0, PT, PT, PT, UP0, 0x80, 0x0 ;  /* 0x000000000000781c */ /* 0x000fe20003f0f008 */
[----:B------:R-:W-:Y:S01]  /*0910*/  UMOV UR40, 0x1 ;  /* 0x0000000100287882 */ /* 0x000fe20000000000 */
[----:B------:R-:W-:Y:S01]  /*0920*/  NOP ;  /* 0x0000000000007918 */ /* 0x000fe20000000000 */
[----:B------:R-:W-:Y:S01]  /*0930*/  USEL UR40, UR40, 0x2, !UP0 ;  /* 0x0000000228287887 */ /* 0x000fe2000c000000 */
[----:B------:R-:W-:Y:S01]  /*0940*/  ULDC.64 UR46, c[0x0][0x208] ;  /* 0x00008200002e7ab9 */ /* 0x000fe20000000a00 */
[----:B012-4-:R-:W-:Y:S08]  /*0950*/  BAR.SYNC.DEFER_BLOCKING 0x0 ;  /* 0x0000000000007b1d */ /* 0x017ff00000010000 */
[----:B------:R-:W-:Y:S05]  /*0960*/  @!P0 BRA `(.L_x_4146) ;  /* 0x000000b400488947 */ /* 0x000fea0003800000 */
.L_x_4147:
        /* <DEDUP_REMOVED lines=39> */
[----:B------:R-:W-:Y:S02]  /*0be0*/  LEA.HI R3, R3, R212, RZ, 0x3 ;  /* 0x000000d403037211 */ /* 0x000fe400078f18ff */
[----:B------:R-:W-:Y:S01]  /*0bf0*/  LEA.HI R11, R11, R8, RZ, 0x3 ;  /* 0x000000080b0b7211 */ /* 0x000fe200078f18ff */
[----:B------:R-:W-:Y:S01]  /*0c00*/  IMAD.IADD R7, R212, 0x1, -R7 ;  /* 0x00000001d4077824 */ /* 0x000fe200078e0a07 */
[----:B------:R-:W-:Y:S02]  /*0c10*/  SHF.R.S32.HI R205, RZ, 0x7, R0 ;  /* 0x00000007ffcd7819 */ /* 0x000fe40000011400 */
[----:B------:R-:W-:-:S02]  /*0c20*/  LOP3.LUT R4, R4, 0xfffffc00, RZ, 0xc0, !PT ;  /* 0xfffffc0004047812 */ /* 0x000fc400078ec0ff */
[----:B------:R-:W-:Y:S02]  /*0c30*/  LOP3.LUT R23, R3, 0xfffffff8, RZ, 0xc0, !PT ;  /* 0xfffffff803177812 */ /* 0x000fe400078ec0ff */
[----:B------:R-:W-:Y:S01]  /*0c40*/  LOP3.LUT R11, R11, 0xfffffff8, RZ, 0xc0, !PT ;  /* 0xfffffff80b0b7812 */ /* 0x000fe200078ec0ff */
[----:B------:R-:W-:Y:S01]  /*0c50*/  IMAD R5, R5, 0x40, R4 ;  /* 0x0000004005057824 */ /* 0x000fe200078e0204 */
        /* <DEDUP_REMOVED lines=25> */
.L_x_4198:
        /* <DEDUP_REMOVED lines=21> */
.L_x_4148:
[----:B------:R-:W-:Y:S01]  /*0f40*/  ULDC UR8, c[0x0][0xc54] ;  /* 0x0003150000087ab9 */ /* 0x000fe20000000800 */
[----:B------:R-:W-:Y:S01]  /*0f50*/  UMOV UR4, UR9 ;  /* 0x0000000900047c82 */ /* 0x000fe20008000000 */
[----:B------:R-:W-:-:S11]  /*0f60*/  UISETP.NE.AND UP0, UPT, UR8, 0x1, UPT ;  /* 0x000000010800788c */ /* 0x000fd6000bf05270 */
[----:B------:R-:W-:Y:S02]  /*0f70*/  @UP0 ULDC.64 UR10, c[0x0][0xc58] ;  /* 0x00031600000a0ab9 */ /* 0x000fe40000000a00 */
[----:B------:R-:W-:-:S04]  /*0f80*/  UIMAD.WIDE.U32 UR6, UR9, UR10, URZ ;  /* 0x0000000a090672a5 */ /* 0x000fc8000f8e003f */
[----:B------:R-:W-:-:S04]  /*0f90*/  @UP0 USHF.R.U32.HI UR4, URZ, UR11, UR7 ;  /* 0x0000000b3f040299 */ /* 0x000fc80008011607 */
[----:B------:R-:W-:-:S12]  /*0fa0*/  UIMAD UR6, UR4, UR8, URZ ;  /* 0x00000008040672a4 */ /* 0x000fd8000f8e023f */
.L_x_4149:
[----:B------:R-:W-:Y:S01]  /*0fb0*/  ULOP3.LUT UR4, URZ, UR4, URZ, 0x33, !UPT ;  /* 0x000000043f047292 */ /* 0x000fe2000f8e333f */
[----:B------:R-:W-:Y:S01]  /*0fc0*/  PLOP3.LUT P0, PT, PT, PT, PT, 0x80, 0x0 ;  /* 0x000000000000781c */ /* 0x000fe20003f0f070 */
[----:B------:R-:W-:Y:S01]  /*0fd0*/  UIADD3 UR10, UR9, -UR6, URZ ;  /* 0x80000006090a7290 */ /* 0x000fe2000fffe03f */
[----:B------:R-:W-:Y:S01]  /*0fe0*/  CS2R R4, SRZ ;  /* 0x0000000000047805 */ /* 0x000fe2000001ff00 */
[----:B------:R-:W-:Y:S01]  /*0ff0*/  ULDC UR7, c[0x0][0x448] ;  /* 0x0001120000077ab9 */ /* 0x000fe20000000800 */
[----:B------:R-:W-:Y:S01]  /*1000*/  ULDC UR6, c[0x0][0xc3c] ;  /* 0x00030f0000067ab9 */ /* 0x000fe20000000800 */
[----:B------:R-:W-:Y:S01]  /*1010*/  UISETP.NE.AND UP2, UPT, UR7, 0x1, UPT ;  /* 0x000000010700788c */ /* 0x000fe2000bf45270 */
[----:B------:R-:W-:Y:S01]  /*1020*/  CS2R R6, SRZ ;  /* 0x0000000000067805 */ /* 0x000fe2000001ff00 */
[----:B------:R-:W-:Y:S01]  /*1030*/  UIADD3 UR4, UR4, UR6, URZ ;  /* 0x0000000604047290 */ /* 0x000fe2000fffe03f */
[----:B------:R-:W-:Y:S01]  /*1040*/  CS2R R180, SRZ ;  /* 0x0000000000b47805 */ /* 0x000fe2000001ff00 */
[----:B------:R-:W-:Y:S01]  /*1050*/  ULDC.64 UR12, c[0x0][0x418] ;  /* 0x00010600000c7ab9 */ /* 0x000fe20000000a00 */
[----:B------:R-:W-:Y:S01]  /*1060*/  ULDC UR43, c[0x0][0x424] ;  /* 0x00010900002b7ab9 */ /* 0x000fe20000000800 */
[----:B------:R-:W-:Y:S01]  /*1070*/  UISETP.NE.U32.AND UP0, UPT, UR12, URZ, UPT ;  /* 0x0000003f0c00728c */ /* 0x000fe2000bf05070 */
[----:B------:R-:W-:Y:S01]  /*1080*/  CS2R R148, SRZ ;  /* 0x0000000000947805 */ /* 0x000fe2000001ff00 */
[----:B------:R-:W-:Y:S01]  /*1090*/  USHF.L.U32 UR44, UR4, 0x7, URZ ;  /* 0x00000007042c7899 */ /* 0x000fe2000800063f */
[----:B------:R-:W-:Y:S01]  /*10a0*/  CS2R R178, SRZ ;  /* 0x0000000000b27805 */ /* 0x000fe2000001ff00 */
[----:B------:R-:W-:Y:S01]  /*10b0*/  UISETP.NE.AND.EX UP0, UPT, UR13, URZ, UPT, UP0 ;  /* 0x0000003f0d00728c */ /* 0x000fe2000bf05300 */
[----:B------:R-:W-:Y:S01]  /*10c0*/  CS2R R144, SRZ ;  /* 0x0000000000907805 */ /* 0x000fe2000001ff00 */
[----:B------:R-:W-:Y:S01]  /*10d0*/  UIADD3 UR4, UR44, 0x7f, URZ ;  /* 0x0000007f2c047890 */ /* 0x000fe2000fffe03f */
[----:B------:R-:W-:Y:S01]  /*10e0*/  CS2R R176, SRZ ;  /* 0x0000000000b07805 */ /* 0x000fe2000001ff00 */
[----:B------:R-:W-:Y:S01]  /*10f0*/  ULDC UR8, c[0x0][0x288] ;  /* 0x0000a20000087ab9 */ /* 0x000fe20000000800 */
[----:B------:R-:W-:Y:S01]  /*1100*/  @UP2 ULDC UR6, c[0x0][0x44c] ;  /* 0x0001130000062ab9 */ /* 0x000fe20000000800 */
[----:B------:R-:W-:Y:S01]  /*1110*/  UIADD3 UR8, -UR8, 0x60, URZ ;  /* 0x0000006008087890 */ /* 0x000fe2000fffe13f */
[----:B------:R-:W-:Y:S01]  /*1120*/  CS2R R140, SRZ ;  /* 0x00000000008c7805 */ /* 0x000fe2000001ff00 */
[----:B------:R-:W-:Y:S01]  /*1130*/  UIMAD.WIDE.U32 UR6, UR4, UR6, URZ ;  /* 0x00000006040672a5 */ /* 0x000fe2000f8e003f */
[----:B------:R-:W-:Y:S01]  /*1140*/  CS2R R174, SRZ ;  /* 0x0000000000ae7805 */ /* 0x000fe2000001ff00 */
[----:B------:R-:W-:Y:S01]  /*1150*/  USEL UR43, UR43, 0x1, UP0 ;  /* 0x000000012b2b7887 */ /* 0x000fe20008000000 */
[----:B------:R-:W-:Y:S01]  /*1160*/  CS2R R136, SRZ ;  /* 0x0000000000887805 */ /* 0x000fe2000001ff00 */
[----:B------:R-:W-:Y:S01]  /*1170*/  ULDC UR9, c[0x0][0x2f0] ;  /* 0x0000bc0000097ab9 */ /* 0x000fe20000000800 */
[----:B------:R-:W-:Y:S01]  /*1180*/  @UP2 ULDC UR12, c[0x0][0x450] ;  /* 0x00011400000c2ab9 */ /* 0x000fe20000000800 */
[----:B------:R-:W-:Y:S01]  /*1190*/  UIMAD UR8, UR43, UR9, UR8 ;  /* 0x000000092b0872a4 */ /* 0x000fe2000f8e0208 */
[----:B------:R-:W-:Y:S01]  /*11a0*/  CS2R R120, SRZ ;  /* 0x0000000000787805 */ /* 0x000fe2000001ff00 */
[----:B------:R-:W-:Y:S01]  /*11b0*/  @UP2 USHF.R.U32.HI UR4, URZ, UR12, UR7 ;  /* 0x0000000c3f042299 */ /* 0x000fe20008011607 */
[----:B------:R-:W-:Y:S01]  /*11c0*/  CS2R R132, SRZ ;  /* 0x0000000000847805 */ /* 0x000fe2000001ff00 */
[----:B------:R-:W-:Y:S01]  /*11d0*/  UIMAD UR6, UR43, UR9, 0x5f ;  /* 0x0000005f2b0674a4 */ /* 0x000fe2000f8e0209 */
[----:B------:R-:W-:Y:S01]  /*11e0*/  CS2R R116, SRZ ;  /* 0x0000000000747805 */ /* 0x000fe2000001ff00 */
[----:B------:R-:W-:Y:S01]  /*11f0*/  UIADD3 UR8, UR8, UR4, URZ ;  /* 0x0000000408087290 */ /* 0x000fe2000fffe03f */
[----:B------:R-:W-:Y:S01]  /*1200*/  CS2R R112, SRZ ;  /* 0x0000000000707805 */ /* 0x000fe2000001ff00 */
[----:B------:R-:W-:Y:S01]  /*1210*/  UIMAD.WIDE UR6, UR6, 0x2aaaaaab, URZ ;  /* 0x2aaaaaab060678a5 */ /* 0x000fe2000f8e023f */
[----:B------:R-:W-:Y:S01]  /*1220*/  CS2R R128, SRZ ;  /* 0x0000000000807805 */ /* 0x000fe2000001ff00 */
[----:B------:R-:W-:Y:S01]  /*1230*/  UIMAD.WIDE UR8, UR8, 0x2aaaaaab, URZ ;  /* 0x2aaaaaab080878a5 */ /* 0x000fe2000f8e023f */
[----:B------:R-:W-:Y:S01]  /*1240*/  CS2R R108, SRZ ;  /* 0x00000000006c7805 */ /* 0x000fe2000001ff00 */
[----:B------:R-:W-:Y:S01]  /*1250*/  ULDC UR11, c[0x0][0xc54] ;  /* 0x00031500000b7ab9 */ /* 0x000fe20000000800 */
[----:B------:R-:W-:Y:S01]  /*1260*/  USHF.R.U32.HI UR4, URZ, 0x1f, UR7 ;  /* 0x0000001f3f047899 */ /* 0x000fe20008011607 */
[----:B------:R-:W-:Y:S01]  /*1270*/  CS2R R104, SRZ ;  /* 0x0000000000687805 */ /* 0x000fe2000001ff00 */
[----:B------:R-:W-:Y:S01]  /*1280*/  UIMAD UR11, UR5, UR11, UR10 ;  /* 0x0000000b050b72a4 */ /* 0x000fe2000f8e020a */
[----:B------:R-:W-:Y:S01]  /*1290*/  CS2R R124, SRZ ;  /* 0x00000000007c7805 */ /* 0x000fe2000001ff00 */
[----:B------:R-:W-:Y:S01]  /*12a0*/  USHF.R.U32.HI UR5, URZ, 0x1f, UR9 ;  /* 0x0000001f3f057899 */ /* 0x000fe20008011609 */
[----:B------:R-:W-:Y:S01]  /*12b0*/  CS2R R100, SRZ ;  /* 0x0000000000647805 */ /* 0x000fe2000001ff00 */
[----:B------:R-:W-:Y:S01]  /*12c0*/  ULEA.HI.SX32 UR7, UR7, UR4, 0x1c ;  /* 0x0000000407077291 */ /* 0x000fe2000f8fe23f */
[----:B------:R-:W-:Y:S01]  /*12d0*/  CS2R R96, SRZ ;  /* 0x0000000000607805 */ /* 0x000fe2000001ff00 */
[----:B------:R-:W-:Y:S01]  /*12e0*/  ULEA.HI.SX32 UR9, UR9, UR5, 0x1c ;  /* 0x0000000509097291 */ /* 0x000fe2000f8fe23f */
[----:B------:R-:W-:Y:S01]  /*12f0*/  IMAD.MOV.U32 R202, RZ, RZ, RZ ;  /* 0x000000ffffca7224 */ /* 0x000fe200078e00ff */
[----:B------:R-:W-:Y:S01]  /*1300*/  ULDC UR39, c[0x0][0xc48] ;  /* 0x0003120000277ab9 */ /* 0x000fe20000000800 */
[----:B------:R-:W-:Y:S01]  /*1310*/  UMOV UR42, UR11 ;  /* 0x0000000b002a7c82 */ /* 0x000fe20008000000 */
[----:B------:R-:W-:Y:S01]  /*1320*/  UISETP.LT.AND UP0, UPT, UR7, UR9, UPT ;  /* 0x000000090700728c */ /* 0x000fe2000bf01270 */
[----:B------:R-:W-:Y:S01]  /*1330*/  CS2R R92, SRZ ;  /* 0x00000000005c7805 */ /* 0x000fe2000001ff00 */
[----:B------:R-:W-:Y:S01]  /*1340*/  UISETP.NE.AND UP1, UPT, UR39, 0x1, UPT ;  /* 0x000000012700788c */ /* 0x000fe2000bf25270 */
[----:B------:R-:W-:Y:S01]  /*1350*/  CS2R R88, SRZ ;  /* 0x0000000000587805 */ /* 0x000fe2000001ff00 */
[----:B------:R-:W-:Y:S01]  /*1360*/  USEL UR41, UR7, UR9, UP0 ;  /* 0x0000000907297287 */ /* 0x000fe20008000000 */
[----:B------:R-:W-:Y:S01]  /*1370*/  IMAD.MOV.U32 R201, RZ, RZ, RZ ;  /* 0x000000ffffc97224 */ /* 0x000fe200078e00ff */
[----:B------:R-:W-:-:S02]  /*1380*/  CS2R R84, SRZ ;  /* 0x0000000000547805 */ /* 0x000fc4000001ff00 */
[----:B------:R-:W-:Y:S01]  /*1390*/  CS2R R80, SRZ ;  /* 0x0000000000507805 */ /* 0x000fe2000001ff00 */
[----:B------:R-:W-:Y:S01]  /*13a0*/  UISETP.GE.AND UP0, UPT, UR41, 0x1, UPT ;  /* 0x000000012900788c */ /* 0x000fe2000bf06270 */
[----:B------:R-:W-:Y:S02]  /*13b0*/  CS2R R198, SRZ ;  /* 0x0000000000c67805 */ /* 0x000fe4000001ff00 */
[----:B------:R-:W-:Y:S02]  /*13c0*/  CS2R R76, SRZ ;  /* 0x00000000004c7805 */ /* 0x000fe4000001ff00 */
[----:B------:R-:W-:Y:S02]  /*13d0*/  CS2R R72, SRZ ;  /* 0x0000000000487805 */ /* 0x000fe4000001ff00 */
[----:B------:R-:W-:Y:S01]  /*13e0*/  CS2R R68, SRZ ;  /* 0x0000000000447805 */ /* 0x000fe2000001ff00 */
[----:B------:R-:W-:Y:S01]  /*13f0*/  @UP1 ULDC UR10, c[0x0][0xc4c] ;  /* 0x00031300000a1ab9 */ /* 0x000fe20000000800 */
[----:B------:R-:W-:Y:S01]  /*1400*/  PLOP3.LUT P1, PT, PT, PT, UP0, 0x80, 0x0 ;  /* 0x000000000000781c */ /* 0x000fe20003f2f008 */
[----:B------:R-:W-:Y:S01]  /*1410*/  UIMAD.WIDE.U32 UR4, UR11, UR10, URZ ;  /* 0x0000000a0b0472a5 */ /* 0x000fe2000f8e003f */
[----:B------:R-:W-:Y:S01]  /*1420*/  CS2R R64, SRZ ;  /* 0x0000000000407805 */ /* 0x000fe2000001ff00 */
[----:B------:R-:W-:Y:S01]  /*1430*/  @UP1 ULDC UR6, c[0x0][0xc50] ;  /* 0x0003140000061ab9 */ /* 0x000fe20000000800 */
[----:B------:R-:W-:Y:S01]  /*1440*/  CS2R R196, SRZ ;  /* 0x0000000000c47805 */ /* 0x000fe2000001ff00 */
[----:B------:R-:W-:Y:S01]  /*1450*/  @UP1 USHF.R.U32.HI UR42, URZ, UR6, UR5 ;  /* 0x000000063f2a1299 */ /* 0x000fe20008011605 */
[----:B------:R-:W-:-:S02]  /*1460*/  CS2R R60, SRZ ;  /* 0x00000000003c7805 */ /* 0x000fc4000001ff00 */
[----:B------:R-:W-:Y:S02]  /*1470*/  CS2R R56, SRZ ;  /* 0x0000000000387805 */ /* 0x000fe4000001ff00 */
[----:B------:R-:W-:Y:S01]  /*1480*/  CS2R R52, SRZ ;  /* 0x0000000000347805 */ /* 0x000fe2000001ff00 */
[----:B------:R-:W-:Y:S01]  /*1490*/  UIADD3 UR4, -UR42, URZ, URZ ;  /* 0x0000003f2a047290 */ /* 0x000fe2000fffe13f */
[----:B------:R-:W-:Y:S02]  /*14a0*/  CS2R R194, SRZ ;  /* 0x0000000000c27805 */ /* 0x000fe4000001ff00 */
[----:B------:R-:W-:Y:S02]  /*14b0*/  CS2R R94, SRZ ;  /* 0x00000000005e7805 */ /* 0x000fe4000001ff00 */
[----:B------:R-:W-:Y:S01]  /*14c0*/  CS2R R90, SRZ ;  /* 0x00000000005a7805 */ /* 0x000fe2000001ff00 */
[----:B------:R-:W-:Y:S01]  /*14d0*/  UIMAD UR39, UR39, UR4, UR11 ;  /* 0x00000004272772a4 */ /* 0x000fe2000f8e020b */
        /* <DEDUP_REMOVED lines=60> */
.L_x_4151:
        /* <DEDUP_REMOVED lines=13> */
.L_x_4302:
[----:B0-----:R-:W-:Y:S01]  /*1970*/  IMAD.U32 R0, RZ, RZ, UR45 ;  /* 0x0000002dff007e24 */ /* 0x001fe2000f8e00ff */
[----:B------:R-:W-:Y:S05]  /*1980*/  WARPSYNC.ALL ;  /* 0x0000000000007948 */ /* 0x000fea0003800000 */
[----:B------:R0:W-:Y:S01]  /*1990*/  BAR.SYNC.DEFER_BLOCKING R8, 0x100 ;  /* 0x000400080000751d */ /* 0x0001e20000010000 */
[----:B------:R-:W-:-:S13]  /*19a0*/  ISETP.NE.AND P0, PT, R0, 0x3, PT ;  /* 0x000000030000780c */ /* 0x000fda0003f05270 */
[----:B0-----:R-:W-:Y:S05]  /*19b0*/  @!P0 BRA `(.L_x_4153) ;  /* 0x0000000000048947 */ /* 0x001fea0003800000 */
[----:B------:R-:W-:Y:S01]  /*19c0*/  BPT.TRAP 0x1 ;  /* 0x000000040000795c */ /* 0x000fe20000300000 */
.L_x_4153:
[----:B------:R-:W-:Y:S02]  /*19d0*/  IMAD.U32 R11, RZ, RZ, UR37 ;  /* 0x00000025ff0b7e24 */ /* 0x000fe4000f8e00ff */
[----:B------:R-:W-:-:S03]  /*19e0*/  IMAD.U32 R6, RZ, RZ, UR36 ;  /* 0x00000024ff067e24 */ /* 0x000fc6000f8e00ff */
[----:B------:R-:W-:Y:S01]  /*19f0*/  SHF.L.U32 R11, R11, 0x1f, RZ ;  /* 0x0000001f0b0b7819 */ /* 0x000fe200000006ff */
[----:B------:R-:W-:-:S04]  /*1a00*/  IMAD R6, R6, 0x8, R7 ;  /* 0x0000000806067824 */ /* 0x000fc800078e0207 */
[----:B------:R0:W1:Y:S01]  /*1a10*/  SYNCS.PHASECHK.TRANS64.TRYWAIT P1, [R6+URZ+0x22830], R11 ;  /* 0x0228300b060075a7 */ /* 0x000062000802017f */
[----:B------:R-:W-:Y:S05]  /*1a20*/  @!P0 BRA `(.L_x_4154) ;  /* 0x0000000000048947 */ /* 0x000fea0003800000 */
[----:B------:R-:W-:Y:S01]  /*1a30*/  BPT.TRAP 0x1 ;  /* 0x000000040000795c */ /* 0x000fe20000300000 */
.L_x_4154:
[----:B-1----:R-:W-:Y:S05]  /*1a40*/  @P1 BRA `(.L_x_4155) ;  /* 0x0000000000081947 */ /* 0x002fea0003800000 */
[----:B------:R-:W1:Y:S02]  /*1a50*/  SYNCS.PHASECHK.TRANS64.TRYWAIT P1, [R6+URZ+0x22830], R11 ;  /* 0x0228300b060075a7 */ /* 0x000e64000802017f */
[----:B-1----:R-:W-:Y:S05]  /*1a60*/  @!P1 BRA `(.L_x_4156) ;  /* 0x000000ec000c9947 */ /* 0x002fea0003800000 */
.L_x_4155:
        /* <DEDUP_REMOVED lines=10> */
[----:B------:R-:W-:Y:S01]  /*1b10*/  VIADD R0, R16, UR44 ;  /* 0x0000002c10007c36 */ /* 0x000fe20008000000 */
        /* <DEDUP_REMOVED lines=14> */
[----:B------:R-:W-:Y:S02]  /*1c00*/  ULDC UR7, c[0x0][0x9d8] ;  /* 0x0002760000077ab9 */ /* 0x000fe40000000800 */
[----:B------:R-:W-:Y:S02]  /*1c10*/  ULDC UR6, c[0x0][0x448] ;  /* 0x0001120000067ab9 */ /* 0x000fe40000000800 */
[----:B------:R-:W-:-:S06]  /*1c20*/  UISETP.NE.AND UP0, UPT, UR6, 0x1, UPT ;  /* 0x000000010600788c */ /* 0x000fcc000bf05270 */
[----:B------:R-:W-:-:S05]  /*1c30*/  PLOP3.LUT P1, PT, PT, PT, UP0, 0x80, 0x0 ;  /* 0x000000000000781c */ /* 0x000fca0003f2f008 */
[----:B------:R-:W-:-:S08]  /*1c40*/  @UP0 ULDC UR6, c[0x0][0x44c] ;  /* 0x0001130000060ab9 */ /* 0x000fd00000000800 */
[----:B------:R-:W-:Y:S01]  /*1c50*/  @P1 IMAD.HI.U32 R3, R0, UR6, RZ ;  /* 0x0000000600031c27 */ /* 0x000fe2000f8e00ff */
[----:B------:R-:W-:-:S04]  /*1c60*/  @UP0 ULDC UR6, c[0x0][0x450] ;  /* 0x0001140000060ab9 */ /* 0x000fc80000000800 */
[----:B------:R-:W-:Y:S01]  /*1c70*/  @P1 SHF.R.U32.HI R0, RZ, UR6, R3 ;  /* 0x00000006ff001c19 */ /* 0x000fe20008011603 */
[----:B------:R-:W-:Y:S02]  /*1c80*/  UMOV UR6, 0xffffffa0 ;  /* 0xffffffa000067882 */ /* 0x000fe40000000000 */
[----:B------:R-:W-:Y:S02]  /*1c90*/  UIMAD UR6, UR41, UR6, 0x60 ;  /* 0x00000060290674a4 */ /* 0x000fe4000f8e0206 */
[----:B------:R-:W3:Y:S04]  /*1ca0*/  SHFL.IDX PT, R5, R0, 0x1, 0x1c1f ;  /* 0x003c1f0000057f89 */ /* 0x000ee800000e0000 */
[----:B------:R-:W4:Y:S01]  /*1cb0*/  SHFL.IDX PT, R0, R0, RZ, 0x1c1f ;  /* 0x001c1fff00007589 */ /* 0x000f2200000e0000 */
[----:B------:R-:W-:-:S02]  /*1cc0*/  WARPGROUP.DEPBAR.LE gsb0, 0x0 ;  /* 0x00008000000079c5 */ /* 0x000fc40000010000 */
[----:B------:R-:W-:-:S06]  /*1cd0*/  WARPGROUP.ARRIVE ;  /* 0x00000000000079c5 */ /* 0x000fcc0000000000 */
[----:B------:R-:W-:Y:S01]  /*1ce0*/  HGMMA.64x96x16.F32.BF16 R24, gdesc[UR8], R24, gsb0 ;  /* 0x01600000081879f0 */ /* 0x000fe20008001818 */
[----:B------:R-:W-:Y:S02]  /*1cf0*/  ULDC UR10, c[0x0][0x988] ;  /* 0x00026200000a7ab9 */ /* 0x000fe40000000800 */
[----:B------:R-:W-:Y:S02]  /*1d00*/  WARPGROUP.DEPBAR.LE gsb0, 0x0 ;  /* 0x00008000000079c5 */ /* 0x000fe40000010000 */
[----:B------:R-:W-:-:S06]  /*1d10*/  WARPGROUP.ARRIVE ;  /* 0x00000000000079c5 */ /* 0x000fcc0000000000 */
[----:B------:R-:W-:Y:S01]  /*1d20*/  HGMMA.64x96x16.F32.BF16 R24, gdesc[UR12], R24, gsb0 ;  /* 0x016000000c1879f0 */ /* 0x000fe20008001818 */
[----:B------:R-:W-:Y:S01]  /*1d30*/  ULDC UR14, c[0x0][0x2f0] ;  /* 0x0000bc00000e7ab9 */ /* 0x000fe20000000800 */
[----:B------:R-:W-:Y:S01]  /*1d40*/  ULDC UR15, c[0x0][0x288] ;  /* 0x0000a200000f7ab9 */ /* 0x000fe20000000800 */
[----:B------:R-:W-:-:S06]  /*1d50*/  UIMAD UR6, UR43, UR14, UR6 ;  /* 0x0000000e2b0672a4 */ /* 0x000fcc000f8e0206 */
[----:B------:R-:W-:-:S04]  /*1d60*/  IMAD.U32 R4, RZ, RZ, UR6 ;  /* 0x00000006ff047e24 */ /* 0x000fc8000f8e00ff */
[----:B------:R-:W-:Y:S02]  /*1d70*/  IMAD R3, R17, -0x2, R4 ;  /* 0xfffffffe11037824 */ /* 0x000fe400078e0204 */
[----:B------:R-:W-:-:S05]  /*1d80*/  IMAD.U32 R4, RZ, RZ, UR15 ;  /* 0x0000000fff047e24 */ /* 0x000fca000f8e00ff */
[----:B------:R-:W-:-:S04]  /*1d90*/  IADD3 R4, R3, 0x1, -R4 ;  /* 0x0000000103047810 */ /* 0x000fc80007ffe804 */
[-CC-:B---3--:R-:W-:Y:S02]  /*1da0*/  VIADDMNMX R5, R5, R4.reuse, R3.reuse, PT ;  /* 0x0000000405057246 */ /* 0x188fe40003800103 */
[----:B----4-:R-:W-:Y:S02]  /*1db0*/  VIADDMNMX R3, R0, R4, R3, PT ;  /* 0x0000000400037246 */ /* 0x010fe40003800103 */
[C---:B------:R-:W-:Y:S02]  /*1dc0*/  ISETP.GT.AND P2, PT, R5.reuse, RZ, PT ;  /* 0x000000ff0500720c */ /* 0x040fe40003f44270 */
[C---:B------:R-:W-:Y:S02]  /*1dd0*/  ISETP.GT.AND P3, PT, R5.reuse, 0x1, PT ;  /* 0x000000010500780c */ /* 0x040fe40003f64270 */
[----:B------:R-:W-:Y:S02]  /*1de0*/  ISETP.GT.AND P4, PT, R5, 0x8, PT ;  /* 0x000000080500780c */ /* 0x000fe40003f84270 */
[----:B------:R-:W-:-:S02]  /*1df0*/  ISETP.GT.AND P5, PT, R3, RZ, PT ;  /* 0x000000ff0300720c */ /* 0x000fc40003fa4270 */
[----:B------:R-:W-:Y:S01]  /*1e00*/  ISETP.GT.AND P6, PT, R3, 0x1, PT ;  /* 0x000000010300780c */ /* 0x000fe20003fc4270 */
        /* <DEDUP_REMOVED lines=32> */
[----:B------:R-:W-:Y:S01]  /*2010*/  MUFU.TANH R12, R25 ;  /* 0x00000019000c7308 */ /* 0x000fe20000002400 */
[----:B----4-:R-:W-:Y:S01]  /*2020*/  FSEL R20, R20, -INF , P3 ;  /* 0xff80000014147808 */ /* 0x010fe20001800000 */
[----:B------:R-:W-:Y:S01]  /*2030*/  FMUL.FTZ R59, R59, UR7 ;  /* 0x000000073b3b7c20 */ /* 0x000fe20008410000 */
[----:B------:R-:W-:Y:S01]  /*2040*/  ISETP.GT.AND P3, PT, R5, 0x10, PT ;  /* 0x000000100500780c */ /* 0x000fe20003f64270 */
[----:B------:R-:W-:Y:S01]  /*2050*/  FMUL.FTZ R62, R62, UR7 ;  /* 0x000000073e3e7c20 */ /* 0x000fe20008410000 */
[----:B------:R-:W-:Y:S01]  /*2060*/  FMNMX.FTZ R10, R13, R20, !PT ;  /* 0x000000140d0a7209 */ /* 0x000fe20007810000 */
[----:B------:R-:W-:Y:S01]  /*2070*/  FMUL.FTZ R63, R63, UR7 ;  /* 0x000000073f3f7c20 */ /* 0x000fe20008410000 */
[----:B------:R-:W-:Y:S01]  /*2080*/  FMUL.FTZ R66, R66, UR7 ;  /* 0x0000000742427c20 */ /* 0x000fe20008410000 */
[----:B------:R-:W3:Y:S01]  /*2090*/  MUFU.TANH R25, R31 ;  /* 0x0000001f00197308 */ /* 0x000ee20000002400 */
[----:B-----5:R-:W-:Y:S01]  /*20a0*/  FSEL R21, R21, -INF , P4 ;  /* 0xff80000015157808 */ /* 0x020fe20002000000 */
[----:B------:R-:W-:Y:S01]  /*20b0*/  FMUL.FTZ R67, R67, UR7 ;  /* 0x0000000743437c20 */ /* 0x000fe20008410000 */
[----:B------:R-:W-:Y:S01]  /*20c0*/  FMUL.FTZ R70, R70, UR7 ;  /* 0x0000000746467c20 */ /* 0x000fe20008410000 */
[----:B------:R-:W-:Y:S01]  /*20d0*/  FMUL.FTZ R71, R71, UR7 ;  /* 0x0000000747477c20 */ /* 0x000fe20008410000 */
[----:B------:R-:W-:Y:S01]  /*20e0*/  FMNMX.FTZ R10, R21, R10, !PT ;  /* 0x0000000a150a7209 */ /* 0x000fe20007810000 */
[----:B------:R-:W-:Y:S01]  /*20f0*/  FMUL.FTZ R24, R24, UR7 ;  /* 0x0000000718187c20 */ /* 0x000fe20008410000 */
[----:B------:R-:W-:Y:S01]  /*2100*/  FMUL.FTZ R28, R28, UR7 ;  /* 0x000000071c1c7c20 */ /* 0x000fe20008410000 */
[----:B------:R-:W4:Y:S01]  /*2110*/  MUFU.TANH R34, R34 ;  /* 0x0000002200227308 */ /* 0x000f220000002400 */
[----:B------:R-:W-:Y:S01]  /*2120*/  FMUL.FTZ R32, R32, UR7 ;  /* 0x0000000720207c20 */ /* 0x000fe20008410000 */
[----:B------:R-:W-:Y:S01]  /*2130*/  FMUL.FTZ R36, R36, UR7 ;  /* 0x0000000724247c20 */ /* 0x000fe20008410000 */
[----:B------:R-:W-:Y:S01]  /*2140*/  ISETP.GT.AND P4, PT, R3, 0x8, PT ;  /* 0x000000080300780c */ /* 0x000fe20003f84270 */
[----:B------:R-:W-:Y:S01]  /*2150*/  FMUL.FTZ R48, R48, UR7 ;  /* 0x0000000730307c20 */ /* 0x000fe20008410000 */
[----:B------:R-:W-:Y:S01]  /*2160*/  FMUL.FTZ R44, R44, UR7 ;  /* 0x000000072c2c7c20 */ /* 0x000fe20008410000 */
[----:B------:R-:W-:Y:S01]  /*2170*/  FMUL.FTZ R45, R45, UR7 ;  /* 0x000000072d2d7c20 */ /* 0x000fe20008410000 */
[----:B------:R-:W-:Y:S01]  /*2180*/  FMUL.FTZ R49, R49, UR7 ;  /* 0x0000000731317c20 */ /* 0x000fe20008410000 */
[----:B------:R-:W-:Y:S01]  /*2190*/  MUFU.TANH R14, R29 ;  /* 0x0000001d000e7308 */ /* 0x000fe20000002400 */
[----:B---3--:R-:W-:Y:S01]  /*21a0*/  FSEL R25, R25, -INF , P2 ;  /* 0xff80000019197808 */ /* 0x008fe20001000000 */
[----:B------:R-:W-:Y:S01]  /*21b0*/  FMUL.FTZ R52, R52, UR7 ;  /* 0x0000000734347c20 */ /* 0x000fe20008410000 */
[----:B------:R-:W-:Y:S01]  /*21c0*/  ISETP.GT.AND P2, PT, R5, 0x11, PT ;  /* 0x000000110500780c */ /* 0x000fe20003f44270 */
[----:B------:R-:W-:Y:S01]  /*21d0*/  FMUL.FTZ R53, R53, UR7 ;  /* 0x0000000735357c20 */ /* 0x000fe20008410000 */
[----:B------:R-:W-:Y:S01]  /*21e0*/  FMNMX.FTZ R10, R25, R10, !PT ;  /* 0x0000000a190a7209 */ /* 0x000fe20007810000 */
[----:B------:R-:W-:Y:S01]  /*21f0*/  FMUL.FTZ R56, R56, UR7 ;  /* 0x0000000738387c20 */ /* 0x000fe20008410000 */
[----:B------:R-:W-:Y:S01]  /*2200*/  FMUL.FTZ R57, R57, UR7 ;  /* 0x0000000739397c20 */ /* 0x000fe20008410000 */
[----:B------:R-:W3:Y:S01]  /*2210*/  MUFU.TANH R29, R35 ;  /* 0x00000023001d7308 */ /* 0x000ee20000002400 */
[----:B----4-:R-:W-:Y:S01]  /*2220*/  FSEL R27, R34, -INF , P3 ;  /* 0xff800000221b7808 */ /* 0x010fe20001800000 */
[----:B------:R-:W-:Y:S01]  /*2230*/  FMUL.FTZ R60, R60, UR7 ;  /* 0x000000073c3c7c20 */ /* 0x000fe20008410000 */
[----:B------:R-:W-:Y:S01]  /*2240*/  ISETP.GT.AND P3, PT, R5, 0x18, PT ;  /* 0x000000180500780c */ /* 0x000fe20003f64270 */
[----:B------:R-:W-:Y:S01]  /*2250*/  FMUL.FTZ R61, R61, UR7 ;  /* 0x000000073d3d7c20 */ /* 0x000fe20008410000 */
[----:B------:R-:W-:Y:S01]  /*2260*/  FMNMX.FTZ R10, R27, R10, !PT ;  /* 0x0000000a1b0a7209 */ /* 0x000fe20007810000 */
[----:B------:R-:W-:Y:S01]  /*2270*/  FMUL.FTZ R64, R64, UR7 ;  /* 0x0000000740407c20 */ /* 0x000fe20008410000 */
[----:B------:R-:W-:Y:S01]  /*2280*/  FMUL.FTZ R65, R65, UR7 ;  /* 0x0000000741417c20 */ /* 0x000fe20008410000 */
[----:B------:R-:W4:Y:S01]  /*2290*/  MUFU.TANH R38, R38 ;  /* 0x0000002600267308 */ /* 0x000f220000002400 */
[----:B------:R-:W-:Y:S01]  /*22a0*/  FMUL.FTZ R68, R68, UR7 ;  /* 0x0000000744447c20 */ /* 0x000fe20008410000 */
[----:B------:R-:W-:-:S06]  /*22b0*/  FMUL.FTZ R69, R69, UR7 ;  /* 0x0000000745457c20 */ /* 0x000fcc0008410000 */
[----:B------:R-:W-:Y:S01]  /*22c0*/  MUFU.TANH R72, R33 ;  /* 0x0000002100487308 */ /* 0x000fe20000002400 */
[----:B---3--:R-:W-:Y:S02]  /*22d0*/  FSEL R29, R29, -INF , P2 ;  /* 0xff8000001d1d7808 */ /* 0x008fe40001000000 */
[----:B------:R-:W-:Y:S02]  /*22e0*/  ISETP.GT.AND P2, PT, R5, 0x19, PT ;  /* 0x000000190500780c */ /* 0x000fe40003f44270 */
[----:B------:R-:W-:-:S03]  /*22f0*/  FMNMX.FTZ R10, R29, R10, !PT ;  /* 0x0000000a1d0a7209 */ /* 0x000fc60007810000 */
[----:B------:R-:W3:Y:S01]  /*2300*/  MUFU.TANH R33, R39 ;  /* 0x0000002700217308 */ /* 0x000ee20000002400 */
[----:B----4-:R-:W-:Y:S02]  /*2310*/  FSEL R31, R38, -INF , P3 ;  /* 0xff800000261f7808 */ /* 0x010fe40001800000 */
[----:B------:R-:W-:Y:S02]  /*2320*/  ISETP.GT.AND P3, PT, R5, 0x20, PT ;  /* 0x000000200500780c */ /* 0x000fe40003f64270 */
[----:B------:R-:W-:-:S03]  /*2330*/  FMNMX.FTZ R10, R31, R10, !PT ;  /* 0x0000000a1f0a7209 */ /* 0x000fc60007810000 */
[----:B------:R-:W4:Y:S08]  /*2340*/  MUFU.TANH R42, R42 ;  /* 0x0000002a002a7308 */ /* 0x000f300000002400 */
[----:B------:R-:W-:Y:S01]  /*2350*/  MUFU.TANH R73, R37 ;  /* 0x0000002500497308 */ /* 0x000fe20000002400 */
[----:B---3--:R-:W-:Y:S02]  /*2360*/  FSEL R33, R33, -INF , P2 ;  /* 0xff80000021217808 */ /* 0x008fe40001000000 */
[----:B------:R-:W-:-:S02]  /*2370*/  ISETP.GT.AND P2, PT, R5, 0x21, PT ;  /* 0x000000210500780c */ /* 0x000fc40003f44270 */
[----:B------:R-:W-:-:S03]  /*2380*/  FMNMX.FTZ R10, R33, R10, !PT ;  /* 0x0000000a210a7209 */ /* 0x000fc60007810000 */
[----:B------:R-:W3:Y:S01]  /*2390*/  MUFU.TANH R37, R43 ;  /* 0x0000002b00257308 */ /* 0x000ee20000002400 */
[----:B----4-:R-:W-:Y:S02]  /*23a0*/  FSEL R35, R42, -INF , P3 ;  /* 0xff8000002a237808 */ /* 0x010fe40001800000 */
[----:B------:R-:W-:Y:S02]  /*23b0*/  ISETP.GT.AND P3, PT, R5, 0x28, PT ;  /* 0x000000280500780c */ /* 0x000fe40003f64270 */
[----:B------:R-:W-:-:S03]  /*23c0*/  FMNMX.FTZ R10, R35, R10, !PT ;  /* 0x0000000a230a7209 */ /* 0x000fc60007810000 */
[----:B------:R-:W4:Y:S08]  /*23d0*/  MUFU.TANH R46, R46 ;  /* 0x0000002e002e7308 */ /* 0x000f300000002400 */
[----:B------:R-:W5:Y:S01]  /*23e0*/  MUFU.TANH R39, R47 ;  /* 0x0000002f00277308 */ /* 0x000f620000002400 */
[----:B---3--:R-:W-:Y:S02]  /*23f0*/  FSEL R37, R37, -INF , P2 ;  /* 0xff80000025257808 */ /* 0x008fe40001000000 */
[----:B------:R-:W-:-:S02]  /*2400*/  ISETP.GT.AND P2, PT, R5, 0x29, PT ;  /* 0x000000290500780c */ /* 0x000fc40003f44270 */
[----:B------:R-:W-:-:S03]  /*2410*/  FMNMX.FTZ R9, R37, R10, !PT ;  /* 0x0000000a25097209 */ /* 0x000fc60007810000 */
[----:B------:R-:W-:Y:S01]  /*2420*/  MUFU.TANH R74, R40 ;  /* 0x00000028004a7308 */ /* 0x000fe20000002400 */
[----:B----4-:R-:W-:Y:S02]  /*2430*/  FSEL R38, R46, -INF , P3 ;  /* 0xff8000002e267808 */ /* 0x010fe40001800000 */
[----:B------:R-:W-:Y:S02]  /*2440*/  ISETP.GT.AND P3, PT, R5, 0x30, PT ;  /* 0x000000300500780c */ /* 0x000fe40003f64270 */
[----:B------:R-:W-:-:S03]  /*2450*/  FMNMX.FTZ R10, R38, R9, !PT ;  /* 0x00000009260a7209 */ /* 0x000fc60007810000 */
[----:B------:R-:W3:Y:S01]  /*2460*/  MUFU.TANH R40, R50 ;  /* 0x0000003200287308 */ /* 0x000ee20000002400 */
[----:B-----5:R-:W-:Y:S02]  /*2470*/  FSEL R39, R39, -INF , P2 ;  /* 0xff80000027277808 */ /* 0x020fe40001000000 */
[----:B------:R-:W-:Y:S02]  /*2480*/  ISETP.GT.AND P2, PT, R5, 0x31, PT ;  /* 0x000000310500780c */ /* 0x000fe40003f44270 */
[----:B------:R-:W-:-:S03]  /*2490*/  FMNMX.FTZ R9, R39, R10, !PT ;  /* 0x0000000a27097209 */ /* 0x000fc60007810000 */
[----:B------:R-:W-:Y:S08]  /*24a0*/  MUFU.TANH R75, R41 ;  /* 0x00000029004b7308 */ /* 0x000ff00000002400 */
[----:B------:R-:W4:Y:S01]  /*24b0*/  MUFU.TANH R41, R51 ;  /* 0x0000003300297308 */ /* 0x000f220000002400 */
[----:B---3--:R-:W-:Y:S02]  /*24c0*/  FSEL R40, R40, -INF , P3 ;  /* 0xff80000028287808 */ /* 0x008fe40001800000 */
[----:B------:R-:W-:-:S02]  /*24d0*/  ISETP.GT.AND P3, PT, R5, 0x38, PT ;  /* 0x000000380500780c */ /* 0x000fc40003f64270 */
[----:B------:R-:W-:-:S03]  /*24e0*/  FMNMX.FTZ R10, R40, R9, !PT ;  /* 0x00000009280a7209 */ /* 0x000fc60007810000 */
[----:B------:R-:W3:Y:S08]  /*24f0*/  MUFU.TANH R54, R54 ;  /* 0x0000003600367308 */ /* 0x000ef00000002400 */
[----:B------:R-:W5:Y:S01]  /*2500*/  MUFU.TANH R43, R55 ;  /* 0x00000037002b7308 */ /* 0x000f620000002400 */
[----:B----4-:R-:W-:Y:S02]  /*2510*/  FSEL R41, R41, -INF , P2 ;  /* 0xff80000029297808 */ /* 0x010fe40001000000 */
[----:B------:R-:W-:-:S02]  /*2520*/  ISETP.GT.AND P2, PT, R5, 0x39, PT ;  /* 0x000000390500780c */ /* 0x000fc40003f44270 */
[----:B------:R-:W-:-:S03]  /*2530*/  FMNMX.FTZ R9, R41, R10, !PT ;  /* 0x0000000a29097209 */ /* 0x000fc60007810000 */
[----:B------:R-:W4:Y:S01]  /*2540*/  MUFU.TANH R58, R58 ;  /* 0x0000003a003a7308 */ /* 0x000f220000002400 */
[----:B---3--:R-:W-:Y:S02]  /*2550*/  FSEL R42, R54, -INF , P3 ;  /* 0xff800000362a7808 */ /* 0x008fe40001800000 */
[----:B------:R-:W-:Y:S02]  /*2560*/  ISETP.GT.AND P3, PT, R5, 0x40, PT ;  /* 0x000000400500780c */ /* 0x000fe40003f64270 */
[----:B------:R-:W-:-:S03]  /*2570*/  FMNMX.FTZ R10, R42, R9, !PT ;  /* 0x000000092a0a7209 */ /* 0x000fc60007810000 */
[----:B------:R-:W3:Y:S01]  /*2580*/  MUFU.TANH R47, R59 ;  /* 0x0000003b002f7308 */ /* 0x000ee20000002400 */
[----:B-----5:R-:W-:Y:S02]  /*2590*/  FSEL R43, R43, -INF , P2 ;  /* 0xff8000002b2b7808 */ /* 0x020fe40001000000 */
[----:B------:R-:W-:Y:S02]  /*25a0*/  ISETP.GT.AND P2, PT, R5, 0x41, PT ;  /* 0x000000410500780c */ /* 0x000fe40003f44270 */
[----:B------:R-:W-:-:S03]  /*25b0*/  FMNMX.FTZ R9, R43, R10, !PT ;  /* 0x0000000a2b097209 */ /* 0x000fc60007810000 */
[----:B------:R-:W5:Y:S01]  /*25c0*/  MUFU.TANH R50, R62 ;  /* 0x0000003e00327308 */ /* 0x000f620000002400 */
[----:B----4-:R-:W-:Y:S02]  /*25d0*/  FSEL R46, R58, -INF , P3 ;  /* 0xff8000003a2e7808 */ /* 0x010fe40001800000 */
[----:B------:R-:W-:Y:S02]  /*25e0*/  ISETP.GT.AND P3, PT, R5, 0x48, PT ;  /* 0x000000480500780c */ /* 0x000fe40003f64270 */
        /* <DEDUP_REMOVED lines=30> */
[----:B-----5:R-:W-:Y:S01]  /*27d0*/  FSEL R4, R24, -INF , P5 ;  /* 0xff80000018047808 */ /* 0x020fe20002800000 */
[----:B------:R-:W5:Y:S06]  /*27e0*/  SHFL.BFLY PT, R5, R10, 0x2, 0x1f ;  /* 0x0c401f000a057f89 */ /* 0x000f6c00000e0000 */
[----:B------:R-:W0:Y:S01]  /*27f0*/  MUFU.TANH R36, R36 ;  /* 0x0000002400247308 */ /* 0x000e220000002400 */
[----:B----4-:R-:W-:-:S07]  /*2800*/  FSEL R9, R28, -INF , P4 ;  /* 0xff8000001c097808 */ /* 0x010fce0002000000 */
[----:B------:R4:W-:Y:S08]  /*2810*/  MUFU.TANH R62, R48 ;  /* 0x00000030003e7308 */ /* 0x0009f00000002400 */
[----:B------:R-:W1:Y:S01]  /*2820*/  MUFU.TANH R44, R44 ;  /* 0x0000002c002c7308 */ /* 0x000e620000002400 */
[----:B-----5:R-:W-:-:S05]  /*2830*/  FMNMX.FTZ R5, R10, R5, !PT ;  /* 0x000000050a057209 */ /* 0x020fca0007810000 */
[----:B------:R-:W5:Y:S02]  /*2840*/  SHFL.BFLY PT, R10, R5, 0x1, 0x1f ;  /* 0x0c201f00050a7f89 */ /* 0x000f6400000e0000 */
[----:B------:R2:W1:Y:S08]  /*2850*/  MUFU.TANH R34, R45 ;  /* 0x0000002d00227308 */ /* 0x0004700000002400 */
[----:B------:R-:W1:Y:S08]  /*2860*/  MUFU.TANH R49, R49 ;  /* 0x0000003100317308 */ /* 0x000e700000002400 */
[----:B------:R-:W1:Y:S01]  /*2870*/  MUFU.TANH R63, R52 ;  /* 0x00000034003f7308 */ /* 0x000e620000002400 */
[----:B-----5:R-:W-:-:S07]  /*2880*/  FMNMX.FTZ R0, R5, R10, !PT ;  /* 0x0000000a05007209 */ /* 0x020fce0007810000 */
[----:B------:R-:W5:Y:S01]  /*2890*/  MUFU.TANH R53, R53 ;  /* 0x0000003500357308 */ /* 0x000f620000002400 */
[----:B------:R-:W-:Y:S02]  /*28a0*/  FSEL R5, R12, -INF , P6 ;  /* 0xff8000000c057808 */ /* 0x000fe40003000000 */
[C---:B------:R-:W-:Y:S01]  /*28b0*/  FSETP.NEU.FTZ.AND P5, PT, R0.reuse, -INF , PT ;  /* 0xff8000000000780b */ /* 0x040fe20003fbd000 */
[----:B------:R-:W-:Y:S01]  /*28c0*/  FMUL.FTZ R10, R0, UR10 ;  /* 0x0000000a000a7c20 */ /* 0x000fe20008410000 */
[----:B------:R-:W-:-:S03]  /*28d0*/  FMNMX.FTZ R12, R4, R5, !PT ;  /* 0x00000005040c7209 */ /* 0x000fc60007810000 */
[----:B------:R-:W5:Y:S01]  /*28e0*/  MUFU.TANH R66, R56 ;  /* 0x0000003800427308 */ /* 0x000f620000002400 */
[----:B----4-:R-:W-:Y:S02]  /*28f0*/  FSEL R48, R10, RZ, P5 ;  /* 0x000000ff0a307208 */ /* 0x010fe40002800000 */
[----:B------:R-:W-:Y:S02]  /*2900*/  FSEL R10, R14, -INF , P3 ;  /* 0xff8000000e0a7808 */ /* 0x000fe40001800000 */
[----:B------:R-:W-:Y:S01]  /*2910*/  FMNMX.FTZ R15, R9, R12, !PT ;  /* 0x0000000c090f7209 */ /* 0x000fe20007810000 */
[--C-:B------:R-:W-:Y:S01]  /*2920*/  FFMA.FTZ R153, R13, UR10, -R48.reuse ;  /* 0x0000000a0d997c23 */ /* 0x100fe20008010830 */
[----:B------:R-:W-:Y:S01]  /*2930*/  ISETP.GT.AND P3, PT, R3, 0x11, PT ;  /* 0x000000110300780c */ /* 0x000fe20003f64270 */
[--C-:B------:R-:W-:Y:S01]  /*2940*/  FFMA.FTZ R28, R20, UR10, -R48.reuse ;  /* 0x0000000a141c7c23 */ /* 0x100fe20008010830 */
[----:B---3--:R-:W-:Y:S01]  /*2950*/  FSEL R12, R32, -INF , P2 ;  /* 0xff800000200c7808 */ /* 0x008fe20001000000 */
[--C-:B------:R-:W-:Y:S01]  /*2960*/  FFMA.FTZ R30, R21, UR10, -R48.reuse ;  /* 0x0000000a151e7c23 */ /* 0x100fe20008010830 */
[----:B------:R-:W-:Y:S01]  /*2970*/  FMNMX.FTZ R15, R10, R15, !PT ;  /* 0x0000000f0a0f7209 */ /* 0x000fe20007810000 */
[----:B------:R3:W-:Y:S01]  /*2980*/  MUFU.EX2 R52, R28 ;  /* 0x0000001c00347308 */ /* 0x0007e20000000800 */
[----:B------:R-:W-:Y:S01]  /*2990*/  ISETP.GT.AND P2, PT, R3, 0x18, PT ;  /* 0x000000180300780c */ /* 0x000fe20003f44270 */
[--C-:B------:R-:W-:Y:S01]  /*29a0*/  FFMA.FTZ R32, R25, UR10, -R48.reuse ;  /* 0x0000000a19207c23 */ /* 0x100fe20008010830 */
[----:B------:R-:W-:Y:S01]  /*29b0*/  FSEL R13, R72, -INF , P3 ;  /* 0xff800000480d7808 */ /* 0x000fe20001800000 */
[--C-:B------:R-:W-:Y:S01]  /*29c0*/  FFMA.FTZ R38, R38, UR10, -R48.reuse ;  /* 0x0000000a26267c23 */ /* 0x100fe20008010830 */
[----:B------:R-:W-:Y:S01]  /*29d0*/  FMNMX.FTZ R24, R12, R15, !PT ;  /* 0x0000000f0c187209 */ /* 0x000fe20007810000 */
[--C-:B------:R-:W-:Y:S01]  /*29e0*/  FFMA.FTZ R39, R39, UR10, -R48.reuse ;  /* 0x0000000a27277c23 */ /* 0x100fe20008010830 */
[----:B------:R-:W-:Y:S01]  /*29f0*/  ISETP.GT.AND P3, PT, R3, 0x19, PT ;  /* 0x000000190300780c */ /* 0x000fe20003f64270 */
[----:B------:R-:W4:Y:S01]  /*2a00*/  MUFU.TANH R57, R57 ;  /* 0x0000003900397308 */ /* 0x000f220000002400 */
[----:B0-----:R-:W-:Y:S01]  /*2a10*/  FSEL R14, R36, -INF , P2 ;  /* 0xff800000240e7808 */ /* 0x001fe20001000000 */
[--C-:B------:R-:W-:Y:S01]  /*2a20*/  FFMA.FTZ R36, R29, UR10, -R48.reuse ;  /* 0x0000000a1d247c23 */ /* 0x100fe20008010830 */
[----:B--2---:R-:W-:Y:S01]  /*2a30*/  FMNMX.FTZ R45, R13, R24, !PT ;  /* 0x000000180d2d7209 */ /* 0x004fe20007810000 */
[--C-:B------:R-:W-:Y:S01]  /*2a40*/  FFMA.FTZ R40, R40, UR10, -R48.reuse ;  /* 0x0000000a28287c23 */ /* 0x100fe20008010830 */
[----:B------:R-:W-:Y:S01]  /*2a50*/  ISETP.GT.AND P2, PT, R3, 0x20, PT ;  /* 0x000000200300780c */ /* 0x000fe20003f44270 */
[--C-:B------:R-:W-:Y:S01]  /*2a60*/  FFMA.FTZ R41, R41, UR10, -R48.reuse ;  /* 0x0000000a29297c23 */ /* 0x100fe20008010830 */
[----:B------:R-:W-:Y:S01]  /*2a70*/  FSEL R15, R73, -INF , P3 ;  /* 0xff800000490f7808 */ /* 0x000fe20001800000 */
[----:B------:R0:W-:Y:S01]  /*2a80*/  MUFU.EX2 R155, R30 ;  /* 0x0000001e009b7308 */ /* 0x0001e20000000800 */
[----:B------:R-:W-:Y:S01]  /*2a90*/  FMNMX.FTZ R24, R14, R45, !PT ;  /* 0x0000002d0e187209 */ /* 0x000fe20007810000 */
[--C-:B------:R-:W-:Y:S01]  /*2aa0*/  FFMA.FTZ R42, R42, UR10, -R48.reuse ;  /* 0x0000000a2a2a7c23 */ /* 0x100fe20008010830 */
[----:B------:R-:W-:Y:S01]  /*2ab0*/  ISETP.GT.AND P3, PT, R3, 0x21, PT ;  /* 0x000000210300780c */ /* 0x000fe20003f64270 */
[--C-:B------:R-:W-:Y:S01]  /*2ac0*/  FFMA.FTZ R43, R43, UR10, -R48.reuse ;  /* 0x0000000a2b2b7c23 */ /* 0x100fe20008010830 */
[----:B------:R-:W-:Y:S01]  /*2ad0*/  FSEL R20, R74, -INF , P2 ;  /* 0xff8000004a147808 */ /* 0x000fe20001000000 */
[--C-:B------:R-:W-:Y:S01]  /*2ae0*/  FFMA.FTZ R46, R46, UR10, -R48.reuse ;  /* 0x0000000a2e2e7c23 */ /* 0x100fe20008010830 */
[----:B------:R-:W-:Y:S01]  /*2af0*/  FMNMX.FTZ R45, R15, R24, !PT ;  /* 0x000000180f2d7209 */ /* 0x000fe20007810000 */
[----:B------:R-:W2:Y:S01]  /*2b00*/  MUFU.TANH R67, R60 ;  /* 0x0000003c00437308 */ /* 0x000ea20000002400 */
[----:B------:R-:W-:Y:S01]  /*2b10*/  ISETP.GT.AND P2, PT, R3, 0x28, PT ;  /* 0x000000280300780c */ /* 0x000fe20003f44270 */
[--C-:B------:R-:W-:Y:S01]  /*2b20*/  FFMA.FTZ R47, R47, UR10, -R48.reuse ;  /* 0x0000000a2f2f7c23 */ /* 0x100fe20008010830 */
[----:B------:R-:W-:Y:S01]  /*2b30*/  FSEL R21, R75, -INF , P3 ;  /* 0xff8000004b157808 */ /* 0x000fe20001800000 */
[--C-:B------:R-:W-:Y:S01]  /*2b40*/  FFMA.FTZ R50, R50, UR10, -R48.reuse ;  /* 0x0000000a32327c23 */ /* 0x100fe20008010830 */
[----:B------:R-:W-:Y:S01]  /*2b50*/  FMNMX.FTZ R26, R20, R45, !PT ;  /* 0x0000002d141a7209 */ /* 0x000fe20007810000 */
[--C-:B------:R-:W-:Y:S01]  /*2b60*/  FFMA.FTZ R51, R51, UR10, -R48.reuse ;  /* 0x0000000a33337c23 */ /* 0x100fe20008010830 */
[----:B------:R-:W-:Y:S01]  /*2b70*/  ISETP.GT.AND P3, PT, R3, 0x29, PT ;  /* 0x000000290300780c */ /* 0x000fe20003f64270 */
[----:B------:R-:W2:Y:S01]  /*2b80*/  MUFU.TANH R61, R61 ;  /* 0x0000003d003d7308 */ /* 0x000ea20000002400 */
[----:B-1----:R-:W-:Y:S01]  /*2b90*/  FSEL R24, R44, -INF , P2 ;  /* 0xff8000002c187808 */ /* 0x002fe20001000000 */
[--C-:B------:R-:W-:Y:S01]  /*2ba0*/  FFMA.FTZ R44, R31, UR10, -R48.reuse ;  /* 0x0000000a1f2c7c23 */ /* 0x100fe20008010830 */
[----:B------:R-:W-:Y:S01]  /*2bb0*/  FMNMX.FTZ R45, R21, R26, !PT ;  /* 0x0000001a152d7209 */ /* 0x000fe20007810000 */
[--C-:B------:R-:W-:Y:S01]  /*2bc0*/  FFMA.FTZ R54, R54, UR10, -R48.reuse ;  /* 0x0000000a36367c23 */ /* 0x100fe20008010830 */
[----:B------:R-:W-:Y:S01]  /*2bd0*/  ISETP.GT.AND P2, PT, R3, 0x30, PT ;  /* 0x000000300300780c */ /* 0x000fe20003f44270 */
[--C-:B------:R-:W-:Y:S01]  /*2be0*/  FFMA.FTZ R55, R55, UR10, -R48.reuse ;  /* 0x0000000a37377c23 */ /* 0x100fe20008010830 */
[----:B------:R-:W-:Y:S01]  /*2bf0*/  FSEL R25, R34, -INF , P3 ;  /* 0xff80000022197808 */ /* 0x000fe20001800000 */
[--C-:B------:R-:W-:Y:S01]  /*2c00*/  FFMA.FTZ R34, R27, UR10, -R48.reuse ;  /* 0x0000000a1b227c23 */ /* 0x100fe20008010830 */
[----:B---3--:R-:W-:Y:S01]  /*2c10*/  FMNMX.FTZ R28, R24, R45, !PT ;  /* 0x0000002d181c7209 */ /* 0x008fe20007810000 */
[----:B------:R1:W-:Y:S01]  /*2c20*/  MUFU.EX2 R56, R32 ;  /* 0x0000002000387308 */ /* 0x0003e20000000800 */
[----:B------:R-:W-:Y:S01]  /*2c30*/  ISETP.GT.AND P3, PT, R3, 0x31, PT ;  /* 0x000000310300780c */ /* 0x000fe20003f64270 */
[----:B------:R-:W-:Y:S01]  /*2c40*/  FFMA.FTZ R58, R58, UR10, -R48 ;  /* 0x0000000a3a3a7c23 */ /* 0x000fe20008010830 */
[----:B------:R-:W-:-:S02]  /*2c50*/  FSEL R26, R62, -INF , P2 ;  /* 0xff8000003e1a7808 */ /* 0x000fc40001000000 */
[----:B------:R-:W-:Y:S02]  /*2c60*/  FMNMX.FTZ R45, R25, R28, !PT ;  /* 0x0000001c192d7209 */ /* 0x000fe40007810000 */
[----:B------:R-:W-:Y:S01]  /*2c70*/  ISETP.GT.AND P2, PT, R3, 0x38, PT ;  /* 0x000000380300780c */ /* 0x000fe20003f44270 */
[----:B------:R-:W3:Y:S01]  /*2c80*/  MUFU.TANH R64, R64 ;  /* 0x0000004000407308 */ /* 0x000ee20000002400 */
[----:B------:R-:W-:Y:S01]  /*2c90*/  FSEL R27, R49, -INF , P3 ;  /* 0xff800000311b7808 */ /* 0x000fe20001800000 */
[----:B------:R-:W-:Y:S01]  /*2ca0*/  FFMA.FTZ R49, R33, UR10, -R48 ;  /* 0x0000000a21317c23 */ /* 0x000fe20008010830 */
[----:B0-----:R-:W-:Y:S02]  /*2cb0*/  FMNMX.FTZ R30, R26, R45, !PT ;  /* 0x0000002d1a1e7209 */ /* 0x001fe40007810000 */
[----:B------:R-:W-:Y:S02]  /*2cc0*/  ISETP.GT.AND P3, PT, R3, 0x39, PT ;  /* 0x000000390300780c */ /* 0x000fe40003f64270 */
[----:B------:R-:W-:Y:S01]  /*2cd0*/  FSEL R28, R63, -INF , P2 ;  /* 0xff8000003f1c7808 */ /* 0x000fe20001000000 */
[----:B------:R-:W0:Y:S01]  /*2ce0*/  MUFU.TANH R65, R65 ;  /* 0x0000004100417308 */ /* 0x000e220000002400 */
[----:B------:R-:W-:-:S02]  /*2cf0*/  FMNMX.FTZ R45, R27, R30, !PT ;  /* 0x0000001e1b2d7209 */ /* 0x000fc40007810000 */
[----:B------:R-:W-:Y:S02]  /*2d00*/  ISETP.GT.AND P2, PT, R3, 0x40, PT ;  /* 0x000000400300780c */ /* 0x000fe40003f44270 */
[----:B-----5:R-:W-:Y:S01]  /*2d10*/  FSEL R29, R53, -INF , P3 ;  /* 0xff800000351d7808 */ /* 0x020fe20001800000 */
[----:B------:R-:W-:Y:S01]  /*2d20*/  FFMA.FTZ R53, R35, UR10, -R48 ;  /* 0x0000000a23357c23 */ /* 0x000fe20008010830 */
[----:B-1----:R-:W-:Y:S01]  /*2d30*/  FMNMX.FTZ R32, R28, R45, !PT ;  /* 0x0000002d1c207209 */ /* 0x002fe20007810000 */
[----:B------:R1:W-:Y:S01]  /*2d40*/  MUFU.EX2 R157, R34 ;  /* 0x00000022009d7308 */ /* 0x0003e20000000800 */
[----:B------:R-:W-:Y:S02]  /*2d50*/  ISETP.GT.AND P3, PT, R3, 0x41, PT ;  /* 0x000000410300780c */ /* 0x000fe40003f64270 */
[----:B------:R-:W-:Y:S02]  /*2d60*/  FSEL R30, R66, -INF , P2 ;  /* 0xff800000421e7808 */ /* 0x000fe40001000000 */
[----:B------:R-:W-:-:S02]  /*2d70*/  FMNMX.FTZ R45, R29, R32, !PT ;  /* 0x000000201d2d7209 */ /* 0x000fc40007810000 */
[----:B------:R-:W-:Y:S01]  /*2d80*/  ISETP.GT.AND P2, PT, R3, 0x48, PT ;  /* 0x000000480300780c */ /* 0x000fe20003f44270 */
[----:B------:R-:W5:Y:S01]  /*2d90*/  MUFU.TANH R68, R68 ;  /* 0x0000004400447308 */ /* 0x000f620000002400 */
[----:B----4-:R-:W-:Y:S02]  /*2da0*/  FSEL R31, R57, -INF , P3 ;  /* 0xff800000391f7808 */ /* 0x010fe40001800000 */
[----:B-1----:R-:W-:Y:S02]  /*2db0*/  FMNMX.FTZ R34, R30, R45, !PT ;  /* 0x0000002d1e227209 */ /* 0x002fe40007810000 */
[----:B------:R-:W-:Y:S02]  /*2dc0*/  ISETP.GT.AND P3, PT, R3, 0x49, PT ;  /* 0x000000490300780c */ /* 0x000fe40003f64270 */
[----:B--2---:R-:W-:Y:S01]  /*2dd0*/  FSEL R32, R67, -INF , P2 ;  /* 0xff80000043207808 */ /* 0x004fe20001000000 */
[----:B------:R-:W1:Y:S01]  /*2de0*/  MUFU.TANH R69, R69 ;  /* 0x0000004500457308 */ /* 0x000e620000002400 */
[----:B------:R-:W-:-:S02]  /*2df0*/  FMNMX.FTZ R45, R31, R34, !PT ;  /* 0x000000221f2d7209 */ /* 0x000fc40007810000 */
[----:B------:R-:W-:Y:S02]  /*2e00*/  ISETP.GT.AND P2, PT, R3, 0x50, PT ;  /* 0x000000500300780c */ /* 0x000fe40003f44270 */
[----:B------:R-:W-:Y:S02]  /*2e10*/  FSEL R33, R61, -INF , P3 ;  /* 0xff8000003d217808 */ /* 0x000fe40001800000 */
[C---:B------:R-:W-:Y:S01]  /*2e20*/  ISETP.GT.AND P3, PT, R3.reuse, 0x51, PT ;  /* 0x000000510300780c */ /* 0x040fe20003f64270 */
[----:B------:R2:W-:Y:S01]  /*2e30*/  MUFU.EX2 R60, R36 ;  /* 0x00000024003c7308 */ /* 0x0005e20000000800 */
[----:B---3--:R-:W-:Y:S02]  /*2e40*/  FSEL R34, R64, -INF , P2 ;  /* 0xff80000040227808 */ /* 0x008fe40001000000 */
[----:B------:R-:W-:Y:S02]  /*2e50*/  ISETP.GT.AND P2, PT, R3, 0x58, PT ;  /* 0x000000580300780c */ /* 0x000fe40003f44270 */
[----:B0-----:R-:W-:-:S02]  /*2e60*/  FSEL R35, R65, -INF , P3 ;  /* 0xff80000041237808 */ /* 0x001fc40001800000 */
[----:B------:R-:W-:Y:S01]  /*2e70*/  ISETP.GT.AND P3, PT, R3, 0x59, PT ;  /* 0x000000590300780c */ /* 0x000fe20003f64270 */
[----:B------:R0:W-:Y:S01]  /*2e80*/  MUFU.EX2 R159, R44 ;  /* 0x0000002c009f7308 */ /* 0x0001e20000000800 */
[----:B--2---:R-:W-:-:S04]  /*2e90*/  FMNMX.FTZ R36, R32, R45, !PT ;  /* 0x0000002d20247209 */ /* 0x004fc80007810000 */
[----:B------:R-:W-:Y:S02]  /*2ea0*/  FMNMX.FTZ R45, R33, R36, !PT ;  /* 0x00000024212d7209 */ /* 0x000fe40007810000 */
[----:B-----5:R-:W-:Y:S01]  /*2eb0*/  FSEL R36, R68, -INF , P2 ;  /* 0xff80000044247808 */ /* 0x020fe20001000000 */
[----:B------:R2:W-:Y:S01]  /*2ec0*/  MUFU.EX2 R163, R38 ;  /* 0x0000002600a37308 */ /* 0x0005e20000000800 */
[----:B0-----:R-:W-:Y:S01]  /*2ed0*/  FMNMX.FTZ R44, R34, R45, !PT ;  /* 0x0000002d222c7209 */ /* 0x001fe20007810000 */
[--C-:B------:R-:W-:Y:S01]  /*2ee0*/  FFMA.FTZ R45, R37, UR10, -R48.reuse ;  /* 0x0000000a252d7c23 */ /* 0x100fe20008010830 */
[----:B-1----:R-:W-:Y:S01]  /*2ef0*/  FSEL R37, R69, -INF , P3 ;  /* 0xff80000045257808 */ /* 0x002fe20001800000 */
[----:B------:R-:W-:Y:S01]  /*2f00*/  FFMA.FTZ R48, R59, UR10, -R48 ;  /* 0x0000000a3b307c23 */ /* 0x000fe20008010830 */
[----:B------:R-:W-:-:S03]  /*2f10*/  FMNMX.FTZ R3, R35, R44, !PT ;  /* 0x0000002c23037209 */ /* 0x000fc60007810000 */
[----:B------:R-:W-:Y:S01]  /*2f20*/  MUFU.EX2 R153, R153 ;  /* 0x0000009900997308 */ /* 0x000fe20000000800 */
[----:B------:R-:W-:-:S04]  /*2f30*/  FMNMX.FTZ R44, R36, R3, !PT ;  /* 0x00000003242c7209 */ /* 0x000fc80007810000 */
[----:B------:R-:W-:-:S03]  /*2f40*/  FMNMX.FTZ R44, R37, R44, !PT ;  /* 0x0000002c252c7209 */ /* 0x000fc60007810000 */
[----:B------:R-:W-:Y:S02]  /*2f50*/  MUFU.EX2 R66, R39 ;  /* 0x0000002700427308 */ /* 0x000fe40000000800 */
[----:B------:R-:W2:Y:S06]  /*2f60*/  SHFL.BFLY PT, R3, R44, 0x2, 0x1f ;  /* 0x0c401f002c037f89 */ /* 0x000eac00000e0000 */
[----:B------:R-:W-:Y:S08]  /*2f70*/  MUFU.EX2 R62, R49 ;  /* 0x00000031003e7308 */ /* 0x000ff00000000800 */
[----:B------:R-:W-:Y:S08]  /*2f80*/  MUFU.EX2 R53, R53 ;  /* 0x0000003500357308 */ /* 0x000ff00000000800 */
[----:B------:R-:W0:Y:S01]  /*2f90*/  MUFU.EX2 R64, R45 ;  /* 0x0000002d00407308 */ /* 0x000e220000000800 */
[----:B--2---:R-:W-:-:S05]  /*2fa0*/  FMNMX.FTZ R38, R44, R3, !PT ;  /* 0x000000032c267209 */ /* 0x004fca0007810000 */
[----:B------:R-:W1:Y:S02]  /*2fb0*/  SHFL.BFLY PT, R3, R38, 0x1, 0x1f ;  /* 0x0c201f0026037f89 */ /* 0x000e6400000e0000 */
[----:B------:R-:W-:Y:S08]  /*2fc0*/  MUFU.EX2 R40, R40 ;  /* 0x0000002800287308 */ /* 0x000ff00000000800 */
[----:B------:R-:W2:Y:S01]  /*2fd0*/  MUFU.EX2 R41, R41 ;  /* 0x0000002900297308 */ /* 0x000ea20000000800 */
[----:B0-----:R-:W-:-:S07]  /*2fe0*/  F2FP.BF16.F32.PACK_AB R161, R64, R53 ;  /* 0x0000003540a1723e */ /* 0x001fce00000010ff */
[----:B------:R-:W-:Y:S01]  /*2ff0*/  MUFU.EX2 R42, R42 ;  /* 0x0000002a002a7308 */ /* 0x000fe20000000800 */
[----:B-1----:R-:W-:-:S07]  /*3000*/  FMNMX.FTZ R3, R38, R3, !PT ;  /* 0x0000000326037209 */ /* 0x002fce0007810000 */
[----:B------:R-:W0:Y:S01]  /*3010*/  MUFU.EX2 R43, R43 ;  /* 0x0000002b002b7308 */ /* 0x000e220000000800 */
[----:B--2---:R-:W-:Y:S02]  /*3020*/  F2FP.BF16.F32.PACK_AB R165, R41, R40 ;  /* 0x0000002829a5723e */ /* 0x004fe400000010ff */
[C---:B------:R-:W-:Y:S01]  /*3030*/  FSETP.NEU.FTZ.AND P2, PT, R3.reuse, -INF , PT ;  /* 0xff8000000300780b */ /* 0x040fe20003f5d000 */
[----:B------:R-:W-:-:S04]  /*3040*/  FMUL.FTZ R38, R3, UR10 ;  /* 0x0000000a03267c20 */ /* 0x000fc80008410000 */
[----:B------:R-:W-:Y:S01]  /*3050*/  MUFU.EX2 R46, R46 ;  /* 0x0000002e002e7308 */ /* 0x000fe20000000800 */
[----:B------:R-:W-:Y:S02]  /*3060*/  FSEL R38, R38, RZ, P2 ;  /* 0x000000ff26267208 */ /* 0x000fe40001000000 */
[----:B------:R-:W-:Y:S02]  /*3070*/  LOP3.LUT P2, RZ, R76, 0x7f, RZ, 0xc0, !PT ;  /* 0x0000007f4cff7812 */ /* 0x000fe4000784c0ff */
[----:B------:R-:W-:Y:S01]  /*3080*/  SHF.R.U32.HI R76, RZ, 0x7, R76 ;  /* 0x00000007ff4c7819 */ /* 0x000fe2000001164c */
[--C-:B------:R-:W-:Y:S01]  /*3090*/  FFMA.FTZ R5, R5, UR10, -R38.reuse ;  /* 0x0000000a05057c23 */ /* 0x100fe20008010826 */
        /* <DEDUP_REMOVED lines=11> */
[----:B------:R-:W-:Y:S01]  /*3150*/  FFMA.FTZ R25, R25, UR10, -R38 ;  /* 0x0000000a19197c23 */ /* 0x000fe20008010826 */
[----:B------:R-:W2:Y:S01]  /*3160*/  MUFU.EX2 R5, R5 ;  /* 0x0000000500057308 */ /* 0x000ea20000000800 */
[----:B-1----:R-:W-:Y:S01]  /*3170*/  FADD.FTZ R4, R153, R52 ;  /* 0x0000003499047221 */ /* 0x002fe20000010000 */
[--C-:B------:R-:W-:Y:S01]  /*3180*/  FFMA.FTZ R26, R26, UR10, -R38.reuse ;  /* 0x0000000a1a1a7c23 */ /* 0x100fe20008010826 */
[--C-:B------:R-:W-:Y:S01]  /*3190*/  FFMA.FTZ R27, R27, UR10, -R38.reuse ;  /* 0x0000000a1b1b7c23 */ /* 0x100fe20008010826 */
[--C-:B------:R-:W-:Y:S01]  /*31a0*/  FFMA.FTZ R28, R28, UR10, -R38.reuse ;  /* 0x0000000a1c1c7c23 */ /* 0x100fe20008010826 */
[--C-:B------:R-:W-:Y:S01]  /*31b0*/  FFMA.FTZ R29, R29, UR10, -R38.reuse ;  /* 0x0000000a1d1d7c23 */ /* 0x100fe20008010826 */
[--C-:B------:R-:W-:Y:S01]  /*31c0*/  FFMA.FTZ R30, R30, UR10, -R38.reuse ;  /* 0x0000000a1e1e7c23 */ /* 0x100fe20008010826 */
[--C-:B------:R-:W-:Y:S01]  /*31d0*/  FFMA.FTZ R31, R31, UR10, -R38.reuse ;  /* 0x0000000a1f1f7c23 */ /* 0x100fe20008010826 */
[----:B------:R1:W3:Y:S01]  /*31e0*/  MUFU.EX2 R154, R9 ;  /* 0x00000009009a7308 */ /* 0x0002e20000000800 */
[--C-:B------:R-:W-:Y:S01]  /*31f0*/  FFMA.FTZ R32, R32, UR10, -R38.reuse ;  /* 0x0000000a20207c23 */ /* 0x100fe20008010826 */
[--C-:B------:R-:W-:Y:S01]  /*3200*/  FFMA.FTZ R33, R33, UR10, -R38.reuse ;  /* 0x0000000a21217c23 */ /* 0x100fe20008010826 */
[--C-:B------:R-:W-:Y:S01]  /*3210*/  FFMA.FTZ R34, R34, UR10, -R38.reuse ;  /* 0x0000000a22227c23 */ /* 0x100fe20008010826 */
[--C-:B------:R-:W-:Y:S01]  /*3220*/  FFMA.FTZ R35, R35, UR10, -R38.reuse ;  /* 0x0000000a23237c23 */ /* 0x100fe20008010826 */
[--C-:B------:R-:W-:Y:S01]  /*3230*/  FFMA.FTZ R36, R36, UR10, -R38.reuse ;  /* 0x0000000a24247c23 */ /* 0x100fe20008010826 */
[----:B------:R-:W-:Y:S01]  /*3240*/  FFMA.FTZ R37, R37, UR10, -R38 ;  /* 0x0000000a25257c23 */ /* 0x000fe20008010826 */
[----:B0-----:R-:W-:Y:S01]  /*3250*/  F2FP.BF16.F32.PACK_AB R167, R43, R42 ;  /* 0x0000002a2ba7723e */ /* 0x001fe200000010ff */
[----:B------:R0:W4:Y:S01]  /*3260*/  MUFU.EX2 R39, R10 ;  /* 0x0000000a00277308 */ /* 0x0001220000000800 */
[----:B-1----:R-:W-:Y:S01]  /*3270*/  FADD.FTZ R9, R155, R4 ;  /* 0x000000049b097221 */ /* 0x002fe20000010000 */
[----:B------:R-:W-:-:S02]  /*3280*/  F2FP.BF16.F32.PACK_AB R153, R52, R153 ;  /* 0x000000993499723e */ /* 0x000fc400000010ff */
[C---:B------:R-:W-:Y:S01]  /*3290*/  F2FP.BF16.F32.PACK_AB R155, R56.reuse, R155 ;  /* 0x0000009b389b723e */ /* 0x040fe200000010ff */
[----:B------:R-:W-:Y:S01]  /*32a0*/  FADD.FTZ R4, R56, R9 ;  /* 0x0000000938047221 */ /* 0x000fe20000010000 */
[----:B--2---:R-:W-:Y:S01]  /*32b0*/  FADD.FTZ R9, R152, R5 ;  /* 0x0000000598097221 */ /* 0x004fe20000010000 */
[----:B------:R-:W-:Y:S01]  /*32c0*/  F2FP.BF16.F32.PACK_AB R152, R5, R152 ;  /* 0x000000980598723e */ /* 0x000fe200000010ff */
[----:B------:R-:W1:Y:S01]  /*32d0*/  MUFU.EX2 R12, R12 ;  /* 0x0000000c000c7308 */ /* 0x000e620000000800 */
[----:B------:R-:W-:Y:S01]  /*32e0*/  FADD.FTZ R45, R157, R4 ;  /* 0x000000049d2d7221 */ /* 0x000fe20000010000 */
[----:B---3--:R-:W-:Y:S01]  /*32f0*/  FADD.FTZ R4, R154, R9 ;  /* 0x000000099a047221 */ /* 0x008fe20000010000 */
[----:B------:R-:W-:Y:S02]  /*3300*/  IADD3 R9, -R76, 0xb, RZ ;  /* 0x0000000b4c097810 */ /* 0x000fe40007ffe1ff */
[C---:B0-----:R-:W-:Y:S01]  /*3310*/  FADD.FTZ R10, R60.reuse, R45 ;  /* 0x0000002d3c0a7221 */ /* 0x041fe20000010000 */
[----:B------:R-:W-:-:S02]  /*3320*/  F2FP.BF16.F32.PACK_AB R157, R60, R157 ;  /* 0x0000009d3c9d723e */ /* 0x000fc400000010ff */
[----:B------:R-:W0:Y:S01]  /*3330*/  MUFU.EX2 R13, R13 ;  /* 0x0000000d000d7308 */ /* 0x000e220000000800 */
[----:B------:R-:W-:Y:S01]  /*3340*/  FADD.FTZ R49, R159, R10 ;  /* 0x0000000a9f317221 */ /* 0x000fe20000010000 */
[C---:B----4-:R-:W-:Y:S01]  /*3350*/  FADD.FTZ R45, R39.reuse, R4 ;  /* 0x00000004272d7221 */ /* 0x050fe20000010000 */
[----:B------:R-:W-:Y:S01]  /*3360*/  @!P2 VIADD R4, R6, 0x22840 ;  /* 0x000228400604a836 */ /* 0x000fe20000000000 */
[C---:B------:R-:W-:Y:S01]  /*3370*/  F2FP.BF16.F32.PACK_AB R159, R62.reuse, R159 ;  /* 0x0000009f3e9f723e */ /* 0x040fe200000010ff */
[----:B------:R-:W-:Y:S01]  /*3380*/  FADD.FTZ R44, R62, R49 ;  /* 0x000000313e2c7221 */ /* 0x000fe20000010000 */
[----:B------:R-:W-:Y:S02]  /*3390*/  F2FP.BF16.F32.PACK_AB R154, R39, R154 ;  /* 0x0000009a279a723e */ /* 0x000fe400000010ff */
[----:B------:R-:W2:Y:S01]  /*33a0*/  MUFU.EX2 R14, R14 ;  /* 0x0000000e000e7308 */ /* 0x000ea20000000800 */
[----:B-1----:R-:W-:Y:S01]  /*33b0*/  FADD.FTZ R10, R12, R45 ;  /* 0x0000002d0c0a7221 */ /* 0x002fe20000010000 */
[----:B------:R-:W-:Y:S01]  /*33c0*/  FADD.FTZ R49, R53, R44 ;  /* 0x0000002c35317221 */ /* 0x000fe20000010000 */
[----:B------:R-:W-:Y:S01]  /*33d0*/  @!P2 PRMT R4, RZ, 0x654, R4 ;  /* 0x00000654ff04a816 */ /* 0x000fe20000000004 */
[----:B------:R1:W-:Y:S06]  /*33e0*/  BAR.ARV R9, 0x100 ;  /* 0x000400090000751d */ /* 0x0003ec0000002000 */
[----:B------:R-:W3:Y:S01]  /*33f0*/  MUFU.EX2 R15, R15 ;  /* 0x0000000f000f7308 */ /* 0x000ee20000000800 */
[C---:B0-----:R-:W-:Y:S01]  /*3400*/  FADD.FTZ R45, R13.reuse, R10 ;  /* 0x0000000a0d2d7221 */ /* 0x041fe20000010000 */
[----:B------:R-:W-:Y:S01]  /*3410*/  FADD.FTZ R44, R64, R49 ;  /* 0x00000031402c7221 */ /* 0x000fe20000010000 */
[----:B------:R0:W-:Y:S01]  /*3420*/  @!P2 SYNCS.ARRIVE.TRANS64.RED.A1T0 RZ, [R4+URZ], RZ ;  /* 0x000000ff04ffa9a7 */ /* 0x0001e2000810043f */
[----:B------:R-:W-:-:S02]  /*3430*/  F2FP.BF16.F32.PACK_AB R156, R13, R12 ;  /* 0x0000000c0d9c723e */ /* 0x000fc400000010ff */
[----:B------:R-:W-:Y:S01]  /*3440*/  FADD.FTZ R49, R163, R44 ;  /* 0x0000002ca3317221 */ /* 0x000fe20000010000 */
[----:B--2---:R-:W-:Y:S01]  /*3450*/  FADD.FTZ R10, R14, R45 ;  /* 0x0000002d0e0a7221 */ /* 0x004fe20000010000 */
[----:B------:R-:W0:Y:S01]  /*3460*/  MUFU.EX2 R20, R20 ;  /* 0x0000001400147308 */ /* 0x000e220000000800 */
[C---:B------:R-:W-:Y:S01]  /*3470*/  F2FP.BF16.F32.PACK_AB R163, R66.reuse, R163 ;  /* 0x000000a342a3723e */ /* 0x040fe200000010ff */
[----:B------:R-:W-:-:S06]  /*3480*/  FADD.FTZ R49, R66, R49 ;  /* 0x0000003142317221 */ /* 0x000fcc0000010000 */
[----:B------:R-:W2:Y:S01]  /*3490*/  MUFU.EX2 R21, R21 ;  /* 0x0000001500157308 */ /* 0x000ea20000000800 */
[C---:B---3--:R-:W-:Y:S01]  /*34a0*/  FADD.FTZ R45, R15.reuse, R10 ;  /* 0x0000000a0f2d7221 */ /* 0x048fe20000010000 */
[----:B------:R-:W-:Y:S01]  /*34b0*/  FADD.FTZ R10, R40, R49 ;  /* 0x00000031280a7221 */ /* 0x000fe20000010000 */
[----:B------:R-:W-:-:S03]  /*34c0*/  F2FP.BF16.F32.PACK_AB R158, R15, R14 ;  /* 0x0000000e0f9e723e */ /* 0x000fc600000010ff */
[----:B------:R-:W-:Y:S02]  /*34d0*/  FADD.FTZ R49, R41, R10 ;  /* 0x0000000a29317221 */ /* 0x000fe40000010000 */
[----:B------:R-:W3:Y:S01]  /*34e0*/  MUFU.EX2 R24, R24 ;  /* 0x0000001800187308 */ /* 0x000ee20000000800 */
[----:B0-----:R-:W-:Y:S01]  /*34f0*/  FADD.FTZ R4, R20, R45 ;  /* 0x0000002d14047221 */ /* 0x001fe20000010000 */
[----:B------:R-:W-:-:S04]  /*3500*/  FADD.FTZ R10, R42, R49 ;  /* 0x000000312a0a7221 */ /* 0x000fc80000010000 */
[----:B------:R-:W-:Y:S02]  /*3510*/  FADD.FTZ R49, R43, R10 ;  /* 0x0000000a2b317221 */ /* 0x000fe40000010000 */
[----:B------:R-:W0:Y:S01]  /*3520*/  MUFU.EX2 R25, R25 ;  /* 0x0000001900197308 */ /* 0x000e220000000800 */
[C---:B--2---:R-:W-:Y:S01]  /*3530*/  FADD.FTZ R45, R21.reuse, R4 ;  /* 0x00000004152d7221 */ /* 0x044fe20000010000 */
[----:B------:R-:W-:Y:S01]  /*3540*/  FADD.FTZ R10, R46, R49 ;  /* 0x000000312e0a7221 */ /* 0x000fe20000010000 */
[----:B------:R-:W-:-:S05]  /*3550*/  F2FP.BF16.F32.PACK_AB R160, R21, R20 ;  /* 0x0000001415a0723e */ /* 0x000fca00000010ff */
[----:B------:R-:W2:Y:S01]  /*3560*/  MUFU.EX2 R26, R26 ;  /* 0x0000001a001a7308 */ /* 0x000ea20000000800 */
[----:B---3--:R-:W-:-:S07]  /*3570*/  FADD.FTZ R4, R24, R45 ;  /* 0x0000002d18047221 */ /* 0x008fce0000010000 */
[----:B------:R-:W3:Y:S01]  /*3580*/  MUFU.EX2 R27, R27 ;  /* 0x0000001b001b7308 */ /* 0x000ee20000000800 */
[C---:B0-----:R-:W-:Y:S01]  /*3590*/  FADD.FTZ R45, R25.reuse, R4 ;  /* 0x00000004192d7221 */ /* 0x041fe20000010000 */
[----:B------:R-:W-:-:S06]  /*35a0*/  F2FP.BF16.F32.PACK_AB R162, R25, R24 ;  /* 0x0000001819a2723e */ /* 0x000fcc00000010ff */
[----:B------:R-:W0:Y:S01]  /*35b0*/  MUFU.EX2 R47, R47 ;  /* 0x0000002f002f7308 */ /* 0x000e220000000800 */
[----:B--2---:R-:W-:-:S07]  /*35c0*/  FADD.FTZ R4, R26, R45 ;  /* 0x0000002d1a047221 */ /* 0x004fce0000010000 */
[----:B------:R-:W2:Y:S01]  /*35d0*/  MUFU.EX2 R28, R28 ;  /* 0x0000001c001c7308 */ /* 0x000ea20000000800 */
[C---:B---3--:R-:W-:Y:S01]  /*35e0*/  FADD.FTZ R45, R27.reuse, R4 ;  /* 0x000000041b2d7221 */ /* 0x048fe20000010000 */
[----:B------:R-:W-:-:S06]  /*35f0*/  F2FP.BF16.F32.PACK_AB R164, R27, R26 ;  /* 0x0000001a1ba4723e */ /* 0x000fcc00000010ff */
[----:B------:R-:W3:Y:S01]  /*3600*/  MUFU.EX2 R50, R50 ;  /* 0x0000003200327308 */ /* 0x000ee20000000800 */
[C---:B0-----:R-:W-:Y:S01]  /*3610*/  FADD.FTZ R49, R47.reuse, R10 ;  /* 0x0000000a2f317221 */ /* 0x041fe20000010000 */
[----:B------:R-:W-:-:S06]  /*3620*/  F2FP.BF16.F32.PACK_AB R169, R47, R46 ;  /* 0x0000002e2fa9723e */ /* 0x000fcc00000010ff */
[----:B------:R-:W0:Y:S01]  /*3630*/  MUFU.EX2 R29, R29 ;  /* 0x0000001d001d7308 */ /* 0x000e220000000800 */
[----:B--2---:R-:W-:-:S07]  /*3640*/  FADD.FTZ R4, R28, R45 ;  /* 0x0000002d1c047221 */ /* 0x004fce0000010000 */
[----:B------:R-:W2:Y:S01]  /*3650*/  MUFU.EX2 R51, R51 ;  /* 0x0000003300337308 */ /* 0x000ea20000000800 */
[----:B---3--:R-:W-:-:S07]  /*3660*/  FADD.FTZ R10, R50, R49 ;  /* 0x00000031320a7221 */ /* 0x008fce0000010000 */
[----:B------:R-:W3:Y:S01]  /*3670*/  MUFU.EX2 R30, R30 ;  /* 0x0000001e001e7308 */ /* 0x000ee20000000800 */
[C---:B0-----:R-:W-:Y:S01]  /*3680*/  FADD.FTZ R45, R29.reuse, R4 ;  /* 0x000000041d2d7221 */ /* 0x041fe20000010000 */
[----:B------:R-:W-:-:S06]  /*3690*/  F2FP.BF16.F32.PACK_AB R166, R29, R28 ;  /* 0x0000001c1da6723e */ /* 0x000fcc00000010ff */
[----:B------:R-:W0:Y:S01]  /*36a0*/  MUFU.EX2 R54, R54 ;  /* 0x0000003600367308 */ /* 0x000e220000000800 */
[C---:B--2---:R-:W-:Y:S01]  /*36b0*/  FADD.FTZ R49, R51.reuse, R10 ;  /* 0x0000000a33317221 */ /* 0x044fe20000010000 */
[----:B------:R-:W-:-:S06]  /*36c0*/  F2FP.BF16.F32.PACK_AB R171, R51, R50 ;  /* 0x0000003233ab723e */ /* 0x000fcc00000010ff */
[----:B------:R-:W2:Y:S01]  /*36d0*/  MUFU.EX2 R31, R31 ;  /* 0x0000001f001f7308 */ /* 0x000ea20000000800 */
[----:B---3--:R-:W-:-:S07]  /*36e0*/  FADD.FTZ R4, R30, R45 ;  /* 0x0000002d1e047221 */ /* 0x008fce0000010000 */
[----:B------:R-:W3:Y:S01]  /*36f0*/  MUFU.EX2 R55, R55 ;  /* 0x0000003700377308 */ /* 0x000ee20000000800 */
[----:B0-----:R-:W-:-:S07]  /*3700*/  FADD.FTZ R10, R54, R49 ;  /* 0x00000031360a7221 */ /* 0x001fce0000010000 */
[----:B------:R-:W0:Y:S01]  /*3710*/  MUFU.EX2 R32, R32 ;  /* 0x0000002000207308 */ /* 0x000e220000000800 */
[C---:B--2---:R-:W-:Y:S01]  /*3720*/  FADD.FTZ R41, R31.reuse, R4 ;  /* 0x000000041f297221 */ /* 0x044fe20000010000 */
[----:B------:R-:W-:-:S06]  /*3730*/  F2FP.BF16.F32.PACK_AB R168, R31, R30 ;  /* 0x0000001e1fa8723e */ /* 0x000fcc00000010ff */
[----:B------:R-:W2:Y:S01]  /*3740*/  MUFU.EX2 R58, R58 ;  /* 0x0000003a003a7308 */ /* 0x000ea20000000800 */
[C---:B---3--:R-:W-:Y:S01]  /*3750*/  FADD.FTZ R43, R55.reuse, R10 ;  /* 0x0000000a372b7221 */ /* 0x048fe20000010000 */
[----:B------:R-:W-:-:S06]  /*3760*/  F2FP.BF16.F32.PACK_AB R173, R55, R54 ;  /* 0x0000003637ad723e */ /* 0x000fcc00000010ff */
[----:B------:R-:W3:Y:S01]  /*3770*/  MUFU.EX2 R33, R33 ;  /* 0x0000002100217308 */ /* 0x000ee20000000800 */
[----:B0-----:R-:W-:-:S07]  /*3780*/  FADD.FTZ R4, R32, R41 ;  /* 0x0000002920047221 */ /* 0x001fce0000010000 */
        /* <DEDUP_REMOVED lines=11> */
[C---:B---3--:R-:W-:Y:S01]  /*3840*/  FADD.FTZ R5, R35.reuse, R10 ;  /* 0x0000000a23057221 */ /* 0x048fe20000010000 */
[----:B------:R-:W-:-:S03]  /*3850*/  F2FP.BF16.F32.PACK_AB R172, R35, R34 ;  /* 0x0000002223ac723e */ /* 0x000fc600000010ff */
[----:B0-----:R-:W-:-:S04]  /*3860*/  FADD.FTZ R10, R36, R5 ;  /* 0x00000005240a7221 */ /* 0x001fc80000010000 */
[C---:B--2---:R-:W-:Y:S01]  /*3870*/  FADD.FTZ R5, R37.reuse, R10 ;  /* 0x0000000a25057221 */ /* 0x044fe20000010000 */
[----:B------:R-:W-:Y:S01]  /*3880*/  F2FP.BF16.F32.PACK_AB R174, R37, R36 ;  /* 0x0000002425ae723e */ /* 0x000fe200000010ff */
[----:B-1----:R-:W-:Y:S06]  /*3890*/  @!P0 BRA `(.L_x_4157) ;  /* 0x0000000000048947 */ /* 0x002fec0003800000 */
[----:B------:R-:W-:Y:S01]  /*38a0*/  BPT.TRAP 0x1 ;  /* 0x000000040000795c */ /* 0x000fe20000300000 */
.L_x_4157:
[----:B------:R0:W1:Y:S01]  /*38b0*/  SYNCS.PHASECHK.TRANS64.TRYWAIT P3, [R6+URZ+0x22850], R11 ;  /* 0x0228500b060075a7 */ /* 0x000062000806017f */
[----:B------:R-:W-:Y:S05]  /*38c0*/  @!P0 BRA `(.L_x_4158) ;  /* 0x0000000000048947 */ /* 0x000fea0003800000 */
[----:B------:R-:W-:Y:S01]  /*38d0*/  BPT.TRAP 0x1 ;  /* 0x000000040000795c */ /* 0x000fe20000300000 */
.L_x_4158:
[----:B-1----:R-:W-:Y:S05]  /*38e0*/  @P3 BRA `(.L_x_4159) ;  /* 0x0000000000083947 */ /* 0x002fea0003800000 */
[----:B------:R-:W1:Y:S02]  /*38f0*/  SYNCS.PHASECHK.TRANS64.TRYWAIT P3, [R6+URZ+0x22850], R11 ;  /* 0x0228500b060075a7 */ /* 0x000e64000806017f */
[----:B-1----:R-:W-:Y:S05]  /*3900*/  @!P3 BRA `(.L_x_4160) ;  /* 0x000000cc0078b947 */ /* 0x002fea0003800000 */
.L_x_4159:
[----:B------:R-:W-:Y:S01]  /*3910*/  R2UR UR6, R7 ;  /* 0x00000000070672ca */ /* 0x000fe200000e0000 */
[----:B------:R2:W-:Y:S01]  /*3920*/  BAR.SYNC.DEFER_BLOCKING R8, 0x100 ;  /* 0x000400080000751d */ /* 0x0005e20000010000 */
[----:B------:R-:W-:Y:S01]  /*3930*/  UIMAD UR14, UR43, UR14, -UR15 ;  /* 0x0000000e2b0e72a4 */ /* 0x000fe2000f8e0a0f */
[----:B01----:R-:W-:Y:S01]  /*3940*/  @!P2 VIADD R6, R6, 0x22860 ;  /* 0x000228600606a836 */ /* 0x003fe20000000000 */
[----:B------:R-:W-:-:S03]  /*3950*/  UIADD3 UR23, UR41, -0x2, URZ ;  /* 0xfffffffe29177890 */ /* 0x000fc6000fffe03f */
[----:B------:R-:W-:Y:S01]  /*3960*/  UMOV UR7, 0x40000040 ;  /* 0x4000004000077882 */ /* 0x000fe20000000000 */
[----:B------:R-:W-:Y:S01]  /*3970*/  @UP0 ULDC UR18, c[0x0][0x450] ;  /* 0x0001140000120ab9 */ /* 0x000fe20000000800 */
[----:B------:R-:W-:-:S04]  /*3980*/  @!P2 PRMT R6, RZ, 0x654, R6 ;  /* 0x00000654ff06a816 */ /* 0x000fc80000000006 */
        /* <DEDUP_REMOVED lines=33> */
[----:B------:R-:W-:Y:S02]  /*3ba0*/  UMOV UR7, 0x40000040 ;  /* 0x4000004000077882 */ /* 0x000fe40000000000 */
[----:B------:R-:W-:Y:S01]  /*3bb0*/  UMOV UR11, UR44 ;  /* 0x0000002c000b7c82 */ /* 0x000fe20008000000 */
[----:B------:R-:W-:Y:S02]  /*3bc0*/  WARPGROUP.DEPBAR.LE gsb0, 0x0 ;  /* 0x00008000000079c5 */ /* 0x000fe40000010000 */
[----:B------:R-:W-:-:S15]  /*3bd0*/  WARPGROUP.ARRIVE ;  /* 0x00000000000079c5 */ /* 0x000fde0000000000 */
[----:B------:R-:W-:-:S06]  /*3be0*/  NOP ;  /* 0x0000000000007918 */ /* 0x000fcc0000000000 */
[----:B------:R-:W-:Y:S01]  /*3bf0*/  HGMMA.64x256x16.F32.BF16 R24, R172, gdesc[UR4].tnspB, R24, gsb0 ;  /* 0x43e00004ac187df0 */ /* 0x000fe20008001818 */
[----:B------:R-:W-:Y:S02]  /*3c00*/  @UP0 ULDC UR6, c[0x0][0x44c] ;  /* 0x0001130000060ab9 */ /* 0x000fe40000000800 */
[----:B------:R-:W-:-:S04]  /*3c10*/  UIMAD.WIDE.U32 UR6, UR44, UR6, URZ ;  /* 0x000000062c0672a5 */ /* 0x000fc8000f8e003f */
[----:B------:R-:W-:-:S04]  /*3c20*/  @UP0 USHF.R.U32.HI UR11, URZ, UR18, UR7 ;  /* 0x000000123f0b0299 */ /* 0x000fc80008011607 */
[----:B------:R-:W-:-:S04]  /*3c30*/  UIADD3 UR6, UR14, UR11, URZ ;  /* 0x0000000b0e067290 */ /* 0x000fc8000fffe03f */
[----:B------:R-:W-:-:S04]  /*3c40*/  UIMAD.WIDE UR6, UR6, 0x2aaaaaab, URZ ;  /* 0x2aaaaaab060678a5 */ /* 0x000fc8000f8e023f */
[----:B------:R-:W-:-:S04]  /*3c50*/  USHF.R.U32.HI UR6, URZ, 0x1f, UR7 ;  /* 0x0000001f3f067899 */ /* 0x000fc80008011607 */
[----:B------:R-:W-:-:S04]  /*3c60*/  ULEA.HI.SX32 UR6, UR7, UR6, 0x1c ;  /* 0x0000000607067291 */ /* 0x000fc8000f8fe23f */
[----:B------:R-:W-:-:S04]  /*3c70*/  UISETP.LT.AND UP1, UPT, URZ, UR6, UPT ;  /* 0x000000063f00728c */ /* 0x000fc8000bf21270 */
[----:B------:R-:W-:-:S04]  /*3c80*/  USEL UR22, URZ, UR6, !UP1 ;  /* 0x000000063f167287 */ /* 0x000fc8000c800000 */
[----:B------:R-:W-:-:S06]  /*3c90*/  UISETP.GE.AND UP1, UPT, UR23, UR22, UPT ;  /* 0x000000161700728c */ /* 0x000fcc000bf26270 */
[----:B------:R-:W-:Y:S01]  /*3ca0*/  PLOP3.LUT P3, PT, PT, PT, UP1, 0x80, 0x0 ;  /* 0x000000000000781c */ /* 0x000fe20003f6f018 */
[----:B------:R-:W-:Y:S02]  /*3cb0*/  WARPGROUP.DEPBAR.LE gsb0, 0x0 ;  /* 0x00008000000079c5 */ /* 0x000fe40000010000 */
[----:B------:R2:W-:Y:S10]  /*3cc0*/  @!P2 SYNCS.ARRIVE.TRANS64.RED.A1T0 RZ, [R6+URZ], RZ ;  /* 0x000000ff06ffa9a7 */ /* 0x0005f4000810043f */
[----:B--2---:R-:W-:Y:S05]  /*3cd0*/  @!P3 BRA `(.L_x_4161) ;  /* 0x0000002800acb947 */ /* 0x004fea0003800000 */
[----:B------:R-:W-:Y:S01]  /*3ce0*/  IMAD.MOV.U32 R7, RZ, RZ, R0 ;  /* 0x000000ffff077224 */ /* 0x000fe200078e0000 */
[----:B------:R-:W-:Y:S01]  /*3cf0*/  ULDC UR25, c[0x0][0x288] ;  /* 0x0000a20000197ab9 */ /* 0x000fe20000000800 */
[----:B------:R-:W-:Y:S01]  /*3d00*/  IMAD.MOV.U32 R8, RZ, RZ, R3 ;  /* 0x000000ffff087224 */ /* 0x000fe200078e0003 */
[----:B------:R-:W-:Y:S01]  /*3d10*/  ULDC UR26, c[0x0][0x9d8] ;  /* 0x00027600001a7ab9 */ /* 0x000fe20000000800 */
[----:B------:R-:W-:-:S05]  /*3d20*/  ULDC UR24, c[0x0][0x988] ;  /* 0x0002620000187ab9 */ /* 0x000fca0000000800 */
.L_x_4170:
[----:B------:R-:W-:-:S04]  /*3d30*/  UIADD3 UR36, UR36, 0x1, URZ ;  /* 0x0000000124247890 */ /* 0x000fc8000fffe03f */
[----:B------:R-:W-:-:S04]  /*3d40*/  UISETP.NE.AND UP1, UPT, UR36, 0x2, UPT ;  /* 0x000000022400788c */ /* 0x000fc8000bf25270 */
[----:B------:R-:W-:Y:S02]  /*3d50*/  USEL UR6, URZ, 0x1, UP1 ;  /* 0x000000013f067887 */ /* 0x000fe40008800000 */
[----:B------:R-:W-:Y:S02]  /*3d60*/  USEL UR36, UR36, URZ, UP1 ;  /* 0x0000003f24247287 */ /* 0x000fe40008800000 */
[----:B------:R-:W-:Y:S01]  /*3d70*/  ULOP3.LUT UR37, UR37, UR6, URZ, 0x3c, !UPT ;  /* 0x0000000625257292 */ /* 0x000fe2000f8e3c3f */
[----:B0-----:R-:W-:Y:S11]  /*3d80*/  @!P0 BRA `(.L_x_4162) ;  /* 0x0000000000048947 */ /* 0x001ff60003800000 */
[----:B------:R-:W-:Y:S01]  /*3d90*/  BPT.TRAP 0x1 ;  /* 0x000000040000795c */ /* 0x000fe20000300000 */
.L_x_4162:
        /* <DEDUP_REMOVED lines=9> */
.L_x_4163:
[----:B-1----:R-:W-:Y:S05]  /*3e30*/  @P3 BRA `(.L_x_4164) ;  /* 0x0000000000083947 */ /* 0x002fea0003800000 */
[----:B------:R-:W1:Y:S02]  /*3e40*/  SYNCS.PHASECHK.TRANS64.TRYWAIT P3, [UR27+0x22830], R6 ;  /* 0x02283006ff0075a7 */ /* 0x000e64000806015b */
[----:B-1----:R-:W-:Y:S05]  /*3e50*/  @!P3 BRA `(.L_x_4165) ;  /* 0x000000c80038b947 */ /* 0x002fea0003800000 */
.L_x_4164:
[----:B------:R-:W-:Y:S01]  /*3e60*/  UIMAD UR6, UR36, 0x300, UR20 ;  /* 0x00000300240678a4 */ /* 0x000fe2000f8e0214 */
[----:B------:R-:W-:Y:S01]  /*3e70*/  WARPGROUP.ARRIVE ;  /* 0x00000000000079c5 */ /* 0x000fe20000000000 */
[----:B------:R-:W-:Y:S01]  /*3e80*/  UMOV UR7, 0x40000040 ;  /* 0x4000004000077882 */ /* 0x000fe20000000000 */
[----:B------:R-:W-:Y:S01]  /*3e90*/  UMOV UR11, 0x40000040 ;  /* 0x40000040000b7882 */ /* 0x000fe20000000000 */
[----:B------:R-:W-:Y:S01]  /*3ea0*/  UIADD3 UR10, UR6, 0x2, URZ ;  /* 0x00000002060a7890 */ /* 0x000fe2000fffe03f */
[----:B------:R-:W-:Y:S01]  /*3eb0*/  VIADD R0, R16, UR44 ;  /* 0x0000002c10007c36 */ /* 0x000fe20008000000 */
[----:B------:R-:W-:Y:S01]  /*3ec0*/  UIADD3 UR14, UR6, 0x4, URZ ;  /* 0x00000004060e7890 */ /* 0x000fe2000fffe03f */
[----:B------:R-:W2:Y:S01]  /*3ed0*/  S2R R216, SR_TID.X ;  /* 0x0000000000d87919 */ /* 0x000ea20000002100 */
[----:B------:R-:W-:Y:S01]  /*3ee0*/  UMOV UR15, 0x40000040 ;  /* 0x40000040000f7882 */ /* 0x000fe20000000000 */
[----:B------:R-:W-:Y:S01]  /*3ef0*/  HGMMA.64x96x16.F32.BF16 R152, gdesc[UR4], RZ, !UPT, gsb0 ;  /* 0x01600000049879f0 */ /* 0x000fe2000c0018ff */
[----:B------:R-:W-:Y:S01]  /*3f00*/  UIADD3 UR18, UR6, 0x6, URZ ;  /* 0x0000000606127890 */ /* 0x000fe2000fffe03f */
[----:B------:R-:W-:-:S02]  /*3f10*/  UMOV UR19, 0x40000040 ;  /* 0x4000004000137882 */ /* 0x000fc40000000000 */
[----:B------:R-:W-:Y:S02]  /*3f20*/  @UP0 ULDC UR6, c[0x0][0x44c] ;  /* 0x0001130000060ab9 */ /* 0x000fe40000000800 */
[----:B-1----:R-:W-:Y:S01]  /*3f30*/  @P1 IMAD.HI.U32 R3, R0, UR6, RZ ;  /* 0x0000000600031c27 */ /* 0x002fe2000f8e00ff */
[----:B------:R-:W-:-:S04]  /*3f40*/  @UP0 ULDC UR6, c[0x0][0x450] ;  /* 0x0001140000060ab9 */ /* 0x000fc80000000800 */
[----:B------:R-:W-:Y:S01]  /*3f50*/  @P1 SHF.R.U32.HI R0, RZ, UR6, R3 ;  /* 0x00000006ff001c19 */ /* 0x000fe20008011603 */
[----:B------:R-:W-:Y:S01]  /*3f60*/  UMOV UR6, 0x1 ;  /* 0x0000000100067882 */ /* 0x000fe20000000000 */
[----:B------:R-:W1:Y:S01]  /*3f70*/  LDC R3, c[0x0][0x2f0] ;  /* 0x0000bc00ff037b82 */ /* 0x000e620000000800 */
[----:B------:R-:W-:Y:S02]  /*3f80*/  UIMAD UR6, UR23, -0x60, UR6 ;  /* 0xffffffa0170678a4 */ /* 0x000fe4000f8e0206 */
[----:B------:R-:W3:Y:S01]  /*3f90*/  SHFL.IDX PT, R9, R0, 0x1, 0x1c1f ;  /* 0x003c1f0000097f89 */ /* 0x000ee200000e0000 */
        /* <DEDUP_REMOVED lines=14> */
[----:B------:R-:W-:Y:S02]  /*4080*/  IMAD.MOV.U32 R162, RZ, RZ, -0x2 ;  /* 0xfffffffeffa27424 */ /* 0x000fe400078e00ff */
[----:B------:R-:W-:Y:S01]  /*4090*/  FMUL.FTZ R155, R155, UR26 ;  /* 0x0000001a9b9b7c20 */ /* 0x000fe20008410000 */
[----:B------:R-:W-:Y:S01]  /*40a0*/  FMUL.FTZ R158, R158, UR26 ;  /* 0x0000001a9e9e7c20 */ /* 0x000fe20008410000 */
[----:B------:R-:W-:Y:S01]  /*40b0*/  FMUL.FTZ R14, R159, UR26 ;  /* 0x0000001a9f0e7c20 */ /* 0x000fe20008410000 */
[----:B------:R-:W2:Y:S01]  /*40c0*/  MUFU.TANH R154, R154 ;  /* 0x0000009a009a7308 */ /* 0x000ea20000002400 */
[----:B------:R-:W-:-:S02]  /*40d0*/  IMAD R162, R17, R162, UR6 ;  /* 0x0000000611a27e24 */ /* 0x000fc4000f8e02a2 */
[----:B------:R-:W-:Y:S01]  /*40e0*/  FMUL.FTZ R213, R152, UR26 ;  /* 0x0000001a98d57c20 */ /* 0x000fe20008410000 */
[----:B------:R-:W-:Y:S01]  /*40f0*/  FMUL.FTZ R202, R160, UR26 ;  /* 0x0000001aa0ca7c20 */ /* 0x000fe20008410000 */
[----:B------:R-:W-:Y:S01]  /*4100*/  FMUL.FTZ R160, R169, UR26 ;  /* 0x0000001aa9a07c20 */ /* 0x000fe20008410000 */
[----:B-1----:R-:W-:Y:S02]  /*4110*/  IMAD R162, R3, UR43, R162 ;  /* 0x0000002b03a27c24 */ /* 0x002fe4000f8e02a2 */
[----:B------:R-:W-:Y:S01]  /*4120*/  FMUL.FTZ R169, R163, UR26 ;  /* 0x0000001aa3a97c20 */ /* 0x000fe20008410000 */
[----:B------:R-:W-:Y:S01]  /*4130*/  FMUL.FTZ R201, R161, UR26 ;  /* 0x0000001aa1c97c20 */ /* 0x000fe20008410000 */
[----:B------:R1:W4:Y:S01]  /*4140*/  MUFU.TANH R11, R155 ;  /* 0x0000009b000b7308 */ /* 0x0003220000002400 */
[----:B------:R-:W-:Y:S01]  /*4150*/  FMUL.FTZ R161, R165, UR26 ;  /* 0x0000001aa5a17c20 */ /* 0x000fe20008410000 */
[----:B---3--:R-:W-:Y:S01]  /*4160*/  IADD3 R152, R9, -UR25, R162 ;  /* 0x8000001909987c10 */ /* 0x008fe2000fffe0a2 */
[----:B------:R-:W-:Y:S01]  /*4170*/  FMUL.FTZ R165, R166, UR26 ;  /* 0x0000001aa6a57c20 */ /* 0x000fe20008410000 */
[----:B------:R-:W-:Y:S01]  /*4180*/  FMUL.FTZ R163, R167, UR26 ;  /* 0x0000001aa7a37c20 */ /* 0x000fe20008410000 */
[----:B------:R-:W-:Y:S01]  /*4190*/  FMUL.FTZ R3, R179, UR26 ;  /* 0x0000001ab3037c20 */ /* 0x000fe20008410000 */
[----:B------:R-:W-:Y:S01]  /*41a0*/  ISETP.GT.AND P3, PT, R152, RZ, PT ;  /* 0x000000ff9800720c */ /* 0x000fe20003f64270 */
[----:B------:R-:W-:Y:S01]  /*41b0*/  FMUL.FTZ R214, R156, UR26 ;  /* 0x0000001a9cd67c20 */ /* 0x000fe20008410000 */
[----:B------:R3:W5:Y:S01]  /*41c0*/  MUFU.TANH R15, R158 ;  /* 0x0000009e000f7308 */ /* 0x0007620000002400 */
[----:B------:R-:W-:Y:S01]  /*41d0*/  ISETP.GT.AND P4, PT, R152, 0x1, PT ;  /* 0x000000019800780c */ /* 0x000fe20003f84270 */
[----:B------:R-:W-:Y:S01]  /*41e0*/  FMUL.FTZ R156, R171, UR26 ;  /* 0x0000001aab9c7c20 */ /* 0x000fe20008410000 */
[----:B--2---:R-:W-:Y:S01]  /*41f0*/  FSEL R159, R154, -INF , P3 ;  /* 0xff8000009a9f7808 */ /* 0x004fe20001800000 */
[----:B------:R-:W-:Y:S01]  /*4200*/  FMUL.FTZ R12, R175, UR26 ;  /* 0x0000001aaf0c7c20 */ /* 0x000fe20008410000 */
[----:B------:R-:W-:Y:S01]  /*4210*/  ISETP.GT.AND P3, PT, R152, 0x8, PT ;  /* 0x000000089800780c */ /* 0x000fe20003f64270 */
[----:B-1----:R-:W-:Y:S01]  /*4220*/  FMUL.FTZ R155, R174, UR26 ;  /* 0x0000001aae9b7c20 */ /* 0x002fe20008410000 */
[----:B------:R-:W-:Y:S01]  /*4230*/  FMNMX.FTZ R20, R159, R7, !PT ;  /* 0x000000079f147209 */ /* 0x000fe20007810000 */
[----:B------:R-:W1:Y:S01]  /*4240*/  MUFU.TANH R14, R14 ;  /* 0x0000000e000e7308 */ /* 0x000e620000002400 */
[----:B----4-:R-:W-:Y:S01]  /*4250*/  FSEL R167, R11, -INF , P4 ;  /* 0xff8000000ba77808 */ /* 0x010fe20002000000 */
[----:B---3--:R-:W-:Y:S01]  /*4260*/  FMUL.FTZ R158, R170, UR26 ;  /* 0x0000001aaa9e7c20 */ /* 0x008fe20008410000 */
[----:B------:R-:W-:Y:S01]  /*4270*/  ISETP.GT.AND P4, PT, R152, 0x9, PT ;  /* 0x000000099800780c */ /* 0x000fe20003f84270 */
[----:B------:R-:W-:Y:S01]  /*4280*/  FMUL.FTZ R10, R178, UR26 ;  /* 0x0000001ab20a7c20 */ /* 0x000fe20008410000 */
[----:B------:R-:W-:Y:S01]  /*4290*/  FMNMX.FTZ R20, R167, R20, !PT ;  /* 0x00000014a7147209 */ /* 0x000fe20007810000 */
[----:B------:R-:W-:Y:S01]  /*42a0*/  FMUL.FTZ R9, R182, UR26 ;  /* 0x0000001ab6097c20 */ /* 0x000fe20008410000 */
[----:B------:R-:W-:Y:S01]  /*42b0*/  FMUL.FTZ R11, R183, UR26 ;  /* 0x0000001ab70b7c20 */ /* 0x000fe20008410000 */
[----:B------:R-:W2:Y:S01]  /*42c0*/  MUFU.TANH R13, R13 ;  /* 0x0000000d000d7308 */ /* 0x000ea20000002400 */
[----:B-----5:R-:W-:Y:S01]  /*42d0*/  FSEL R179, R15, -INF , P3 ;  /* 0xff8000000fb37808 */ /* 0x020fe20001800000 */
[----:B------:R-:W-:Y:S01]  /*42e0*/  FMUL.FTZ R186, R186, UR26 ;  /* 0x0000001ababa7c20 */ /* 0x000fe20008410000 */
[----:B------:R-:W-:Y:S01]  /*42f0*/  ISETP.GT.AND P3, PT, R152, 0x10, PT ;  /* 0x000000109800780c */ /* 0x000fe20003f64270 */
        /* <DEDUP_REMOVED lines=16> */
[----:B------:R-:W-:Y:S01]  /*4400*/  FMUL.FTZ R170, R172, UR26 ;  /* 0x0000001aacaa7c20 */ /* 0x000fe20008410000 */
[----:B------:R-:W-:Y:S01]  /*4410*/  FMNMX.FTZ R20, R175, R20, !PT ;  /* 0x00000014af147209 */ /* 0x000fe20007810000 */
[----:B------:R-:W-:Y:S01]  /*4420*/  FMUL.FTZ R172, R173, UR26 ;  /* 0x0000001aadac7c20 */ /* 0x000fe20008410000 */
[----:B------:R-:W-:Y:S01]  /*4430*/  FMUL.FTZ R203, R157, UR26 ;  /* 0x0000001a9dcb7c20 */ /* 0x000fe20008410000 */
[----:B------:R-:W2:Y:S01]  /*4440*/  MUFU.TANH R163, R163 ;  /* 0x000000a300a37308 */ /* 0x000ea20000002400 */
        /* <DEDUP_REMOVED lines=16> */
[----:B--2---:R-:W-:-:S02]  /*4550*/  FSEL R163, R163, -INF , P4 ;  /* 0xff800000a3a37808 */ /* 0x004fc40002000000 */
[----:B------:R-:W-:Y:S02]  /*4560*/  ISETP.GT.AND P4, PT, R152, 0x21, PT ;  /* 0x000000219800780c */ /* 0x000fe40003f84270 */
[----:B------:R-:W-:-:S03]  /*4570*/  FMNMX.FTZ R13, R163, R20, !PT ;  /* 0x00000014a30d7209 */ /* 0x000fc60007810000 */
[----:B------:R-:W2:Y:S01]  /*4580*/  MUFU.TANH R155, R155 ;  /* 0x0000009b009b7308 */ /* 0x000ea20000002400 */
[----:B---3--:R-:W-:Y:S02]  /*4590*/  FSEL R158, R158, -INF , P3 ;  /* 0xff8000009e9e7808 */ /* 0x008fe40001800000 */
[----:B------:R-:W-:Y:S02]  /*45a0*/  ISETP.GT.AND P3, PT, R152, 0x28, PT ;  /* 0x000000289800780c */ /* 0x000fe40003f64270 */
[----:B------:R-:W-:-:S03]  /*45b0*/  FMNMX.FTZ R13, R158, R13, !PT ;  /* 0x0000000d9e0d7209 */ /* 0x000fc60007810000 */
[----:B------:R-:W3:Y:S01]  /*45c0*/  MUFU.TANH R12, R12 ;  /* 0x0000000c000c7308 */ /* 0x000ee20000002400 */
        /* <DEDUP_REMOVED lines=28> */
[----:B--2---:R-:W-:Y:S01]  /*4790*/  FSEL R14, R186, -INF , P3 ;  /* 0xff800000ba0e7808 */ /* 0x004fe20001800000 */
[----:B------:R-:W-:Y:S01]  /*47a0*/  FMUL.FTZ R186, R196, UR26 ;  /* 0x0000001ac4ba7c20 */ /* 0x000fe20008410000 */
[----:B------:R-:W-:Y:S02]  /*47b0*/  ISETP.GT.AND P3, PT, R152, 0x48, PT ;  /* 0x000000489800780c */ /* 0x000fe40003f64270 */
[----:B------:R-:W-:-:S03]  /*47c0*/  FMNMX.FTZ R20, R14, R15, !PT ;  /* 0x0000000f0e147209 */ /* 0x000fc60007810000 */
[----:B------:R-:W2:Y:S01]  /*47d0*/  MUFU.TANH R191, R191 ;  /* 0x000000bf00bf7308 */ /* 0x000ea20000002400 */
[----:B---3--:R-:W-:Y:S01]  /*47e0*/  FSEL R13, R187, -INF , P4 ;  /* 0xff800000bb0d7808 */ /* 0x008fe20002000000 */
[----:B------:R-:W-:Y:S01]  /*47f0*/  FMUL.FTZ R187, R197, UR26 ;  /* 0x0000001ac5bb7c20 */ /* 0x000fe20008410000 */
        /* <DEDUP_REMOVED lines=8> */
[----:B------:R-:W-:Y:S01]  /*4880*/  ISETP.GT.AND P4, PT, R152, 0x51, PT ;  /* 0x000000519800780c */ /* 0x000fe20003f84270 */
[----:B------:R-:W2:Y:S01]  /*4890*/  SHFL.IDX PT, R191, R0, RZ, 0x1c1f ;  /* 0x001c1fff00bf7589 */ /* 0x000ea200000e0000 */
[----:B------:R-:W-:-:S03]  /*48a0*/  FMNMX.FTZ R166, R20, R153, !PT ;  /* 0x0000009914a67209 */ /* 0x000fc60007810000 */
[----:B------:R-:W4:Y:S01]  /*48b0*/  MUFU.TANH R198, R198 ;  /* 0x000000c600c67308 */ /* 0x000f220000002400 */
        /* <DEDUP_REMOVED lines=8> */
[----:B----4-:R-:W-:Y:S02]  /*4940*/  FSEL R152, R198, -INF , P3 ;  /* 0xff800000c6987808 */ /* 0x010fe40001800000 */
[----:B--2---:R-:W-:Y:S02]  /*4950*/  IADD3 R184, R191, -UR25, R162 ;  /* 0x80000019bfb87c10 */ /* 0x004fe4000fffe0a2 */
[----:B------:R-:W-:Y:S01]  /*4960*/  FMNMX.FTZ R166, R152, R173, !PT ;  /* 0x000000ad98a67209 */ /* 0x000fe20007810000 */
[----:B------:R-:W-:Y:S02]  /*4970*/  FMUL.FTZ R173, R176, UR26 ;  /* 0x0000001ab0ad7c20 */ /* 0x000fe40008410000 */
[----:B------:R-:W2:Y:S01]  /*4980*/  MUFU.TANH R215, R215 ;  /* 0x000000d700d77308 */ /* 0x000ea20000002400 */
[----:B---3--:R-:W-:Y:S01]  /*4990*/  FSEL R153, R199, -INF , P4 ;  /* 0xff800000c7997808 */ /* 0x008fe20002000000 */
[----:B------:R-:W-:Y:S01]  /*49a0*/  FMUL.FTZ R176, R180, UR26 ;  /* 0x0000001ab4b07c20 */ /* 0x000fe20008410000 */
[----:B------:R-:W-:Y:S01]  /*49b0*/  ISETP.GT.AND P3, PT, R184, RZ, PT ;  /* 0x000000ffb800720c */ /* 0x000fe20003f64270 */
[----:B------:R-:W-:Y:S01]  /*49c0*/  FMUL.FTZ R180, R188, UR26 ;  /* 0x0000001abcb47c20 */ /* 0x000fe20008410000 */
[----:B------:R-:W-:Y:S01]  /*49d0*/  FMNMX.FTZ R166, R153, R166, !PT ;  /* 0x000000a699a67209 */ /* 0x000fe20007810000 */
[----:B------:R-:W-:Y:S01]  /*49e0*/  IMAD.U32 R199, RZ, RZ, UR27 ;  /* 0x0000001bffc77e24 */ /* 0x000fe2000f8e00ff */
[C---:B------:R-:W-:Y:S01]  /*49f0*/  ISETP.GT.AND P6, PT, R184.reuse, 0x1, PT ;  /* 0x00000001b800780c */ /* 0x040fe20003fc4270 */
[----:B------:R-:W3:Y:S01]  /*4a00*/  MUFU.TANH R214, R214 ;  /* 0x000000d600d67308 */ /* 0x000ee20000002400 */
[----:B-1----:R-:W-:Y:S01]  /*4a10*/  FSEL R213, R213, -INF , P3 ;  /* 0xff800000d5d57808 */ /* 0x002fe20001800000 */
[----:B------:R-:W1:Y:S01]  /*4a20*/  SHFL.BFLY PT, R183, R166, 0x2, 0x1f ;  /* 0x0c401f00a6b77f89 */ /* 0x000e6200000e0000 */
[----:B------:R-:W-:-:S02]  /*4a30*/  ISETP.GT.AND P5, PT, R184, 0x8, PT ;  /* 0x00000008b800780c */ /* 0x000fc40003fa4270 */
[----:B------:R-:W-:Y:S02]  /*4a40*/  FMNMX.FTZ R162, R213, R8, !PT ;  /* 0x00000008d5a27209 */ /* 0x000fe40007810000 */
[C---:B------:R-:W-:Y:S01]  /*4a50*/  ISETP.GT.AND P4, PT, R184.reuse, 0x9, PT ;  /* 0x00000009b800780c */ /* 0x040fe20003f84270 */
[----:B------:R-:W4:Y:S01]  /*4a60*/  MUFU.TANH R203, R203 ;  /* 0x000000cb00cb7308 */ /* 0x000f220000002400 */
[----:B--2---:R-:W-:Y:S02]  /*4a70*/  FSEL R215, R215, -INF , P6 ;  /* 0xff800000d7d77808 */ /* 0x004fe40003000000 */
[----:B------:R-:W-:-:S05]  /*4a80*/  ISETP.GT.AND P3, PT, R184, 0x10, PT ;  /* 0x00000010b800780c */ /* 0x000fca0003f64270 */
[----:B------:R-:W2:Y:S01]  /*4a90*/  MUFU.TANH R202, R202 ;  /* 0x000000ca00ca7308 */ /* 0x000ea20000002400 */
[----:B---3--:R-:W-:-:S07]  /*4aa0*/  FSEL R214, R214, -INF , P5 ;  /* 0xff800000d6d67808 */ /* 0x008fce0002800000 */
[----:B------:R-:W3:Y:S01]  /*4ab0*/  MUFU.TANH R201, R201 ;  /* 0x000000c900c97308 */ /* 0x000ee20000002400 */
[----:B----4-:R-:W-:Y:S02]  /*4ac0*/  FSEL R203, R203, -INF , P4 ;  /* 0xff800000cbcb7808 */ /* 0x010fe40002000000 */
[----:B-1----:R-:W-:Y:S01]  /*4ad0*/  FMNMX.FTZ R168, R166, R183, !PT ;  /* 0x000000b7a6a87209 */ /* 0x002fe20007810000 */
[----:B------:R-:W-:Y:S01]  /*4ae0*/  FMUL.FTZ R183, R189, UR26 ;  /* 0x0000001abdb77c20 */ /* 0x000fe20008410000 */
[----:B------:R-:W-:Y:S02]  /*4af0*/  FMNMX.FTZ R189, R215, R162, !PT ;  /* 0x000000a2d7bd7209 */ /* 0x000fe40007810000 */
[----:B------:R-:W-:Y:S01]  /*4b00*/  ISETP.GT.AND P4, PT, R184, 0x11, PT ;  /* 0x00000011b800780c */ /* 0x000fe20003f84270 */
[----:B------:R-:W1:Y:S01]  /*4b10*/  SHFL.BFLY PT, R195, R168, 0x1, 0x1f ;  /* 0x0c201f00a8c37f89 */ /* 0x000e6200000e0000 */
[----:B------:R-:W4:Y:S01]  /*4b20*/  MUFU.TANH R164, R164 ;  /* 0x000000a400a47308 */ /* 0x000f220000002400 */
[----:B------:R-:W-:-:S02]  /*4b30*/  FMNMX.FTZ R162, R214, R189, !PT ;  /* 0x000000bdd6a27209 */ /* 0x000fc40007810000 */
[----:B--2---:R-:W-:Y:S02]  /*4b40*/  FSEL R202, R202, -INF , P3 ;  /* 0xff800000caca7808 */ /* 0x004fe40001800000 */
[----:B------:R-:W-:Y:S02]  /*4b50*/  FMNMX.FTZ R189, R203, R162, !PT ;  /* 0x000000a2cbbd7209 */ /* 0x000fe40007810000 */
[----:B------:R-:W-:Y:S01]  /*4b60*/  ISETP.GT.AND P3, PT, R184, 0x18, PT ;  /* 0x00000018b800780c */ /* 0x000fe20003f64270 */
[----:B------:R-:W2:Y:S01]  /*4b70*/  MUFU.TANH R161, R161 ;  /* 0x000000a100a17308 */ /* 0x000ea20000002400 */
[----:B---3--:R-:W-:Y:S02]  /*4b80*/  FSEL R201, R201, -INF , P4 ;  /* 0xff800000c9c97808 */ /* 0x008fe40002000000 */
[----:B------:R-:W-:Y:S02]  /*4b90*/  FMNMX.FTZ R162, R202, R189, !PT ;  /* 0x000000bdcaa27209 */ /* 0x000fe40007810000 */
[----:B------:R-:W-:-:S03]  /*4ba0*/  ISETP.GT.AND P4, PT, R184, 0x19, PT ;  /* 0x00000019b800780c */ /* 0x000fc60003f84270 */
[----:B------:R-:W3:Y:S01]  /*4bb0*/  MUFU.TANH R157, R157 ;  /* 0x0000009d009d7308 */ /* 0x000ee20000002400 */
[----:B----4-:R-:W-:Y:S02]  /*4bc0*/  FSEL R164, R164, -INF , P3 ;  /* 0xff800000a4a47808 */ /* 0x010fe40001800000 */
[----:B------:R-:W-:Y:S02]  /*4bd0*/  ISETP.GT.AND P3, PT, R184, 0x20, PT ;  /* 0x00000020b800780c */ /* 0x000fe40003f64270 */
[----:B-1----:R-:W-:-:S03]  /*4be0*/  FMNMX.FTZ R0, R168, R195, !PT ;  /* 0x000000c3a8007209 */ /* 0x002fc60007810000 */
[----:B------:R-:W1:Y:S01]  /*4bf0*/  MUFU.TANH R160, R160 ;  /* 0x000000a000a07308 */ /* 0x000e620000002400 */
[----:B--2---:R-:W-:Y:S02]  /*4c00*/  FSEL R161, R161, -INF , P4 ;  /* 0xff800000a1a17808 */ /* 0x004fe40002000000 */
[C---:B------:R-:W-:Y:S01]  /*4c10*/  FSETP.NEU.FTZ.AND P6, PT, R0.reuse, -INF , PT ;  /* 0xff8000000000780b */ /* 0x040fe20003fdd000 */
[----:B------:R-:W-:Y:S01]  /*4c20*/  FMUL.FTZ R166, R0, UR10 ;  /* 0x0000000a00a67c20 */ /* 0x000fe20008410000 */
[----:B------:R-:W-:-:S03]  /*4c30*/  ISETP.GT.AND P4, PT, R184, 0x21, PT ;  /* 0x00000021b800780c */ /* 0x000fc60003f84270 */
[----:B------:R-:W2:Y:S01]  /*4c40*/  MUFU.TANH R170, R170 ;  /* 0x000000aa00aa7308 */ /* 0x000ea20000002400 */
[----:B------:R-:W-:-:S05]  /*4c50*/  FSEL R166, R166, RZ, P6 ;  /* 0x000000ffa6a67208 */ /* 0x000fca0003000000 */
[--C-:B------:R-:W-:Y:S01]  /*4c60*/  FFMA.FTZ R189, R167, UR10, -R166.reuse ;  /* 0x0000000aa7bd7c23 */ /* 0x100fe200080108a6 */
[----:B------:R-:W-:Y:S01]  /*4c70*/  FMNMX.FTZ R167, R201, R162, !PT ;  /* 0x000000a2c9a77209 */ /* 0x000fe20007810000 */
[----:B------:R-:W4:Y:S01]  /*4c80*/  MUFU.TANH R172, R172 ;  /* 0x000000ac00ac7308 */ /* 0x000f220000002400 */
[--C-:B------:R-:W-:Y:S01]  /*4c90*/  FFMA.FTZ R159, R159, UR10, -R166.reuse ;  /* 0x0000000a9f9f7c23 */ /* 0x100fe200080108a6 */
[--C-:B------:R-:W-:Y:S01]  /*4ca0*/  FFMA.FTZ R169, R169, UR10, -R166.reuse ;  /* 0x0000000aa9a97c23 */ /* 0x100fe200080108a6 */
[----:B------:R-:W-:Y:S01]  /*4cb0*/  FMNMX.FTZ R168, R164, R167, !PT ;  /* 0x000000a7a4a87209 */ /* 0x000fe20007810000 */
[--C-:B------:R-:W-:Y:S01]  /*4cc0*/  FFMA.FTZ R165, R165, UR10, -R166.reuse ;  /* 0x0000000aa5a57c23 */ /* 0x100fe200080108a6 */
[----:B---3--:R-:W-:Y:S01]  /*4cd0*/  FSEL R167, R157, -INF , P3 ;  /* 0xff8000009da77808 */ /* 0x008fe20001800000 */
[--C-:B------:R-:W-:Y:S01]  /*4ce0*/  FFMA.FTZ R157, R179, UR10, -R166.reuse ;  /* 0x0000000ab39d7c23 */ /* 0x100fe200080108a6 */
[----:B------:R-:W-:Y:S01]  /*4cf0*/  FMNMX.FTZ R188, R161, R168, !PT ;  /* 0x000000a8a1bc7209 */ /* 0x000fe20007810000 */
[----:B------:R-:W3:Y:S01]  /*4d00*/  MUFU.TANH R173, R173 ;  /* 0x000000ad00ad7308 */ /* 0x000ee20000002400 */
[----:B------:R-:W-:Y:S01]  /*4d10*/  ISETP.GT.AND P3, PT, R184, 0x28, PT ;  /* 0x00000028b800780c */ /* 0x000fe20003f64270 */
[--C-:B------:R-:W-:Y:S01]  /*4d20*/  FFMA.FTZ R158, R158, UR10, -R166.reuse ;  /* 0x0000000a9e9e7c23 */ /* 0x100fe200080108a6 */
[----:B-1----:R-:W-:Y:S01]  /*4d30*/  FSEL R168, R160, -INF , P4 ;  /* 0xff800000a0a87808 */ /* 0x002fe20002000000 */
[--C-:B------:R-:W-:Y:S01]  /*4d40*/  FFMA.FTZ R160, R171, UR10, -R166.reuse ;  /* 0x0000000aaba07c23 */ /* 0x100fe200080108a6 */
[----:B------:R-:W-:Y:S01]  /*4d50*/  FMNMX.FTZ R179, R167, R188, !PT ;  /* 0x000000bca7b37209 */ /* 0x000fe20007810000 */
[--C-:B------:R-:W-:Y:S01]  /*4d60*/  FFMA.FTZ R10, R10, UR10, -R166.reuse ;  /* 0x0000000a0a0a7c23 */ /* 0x100fe200080108a6 */
[----:B------:R-:W-:Y:S01]  /*4d70*/  ISETP.GT.AND P4, PT, R184, 0x29, PT ;  /* 0x00000029b800780c */ /* 0x000fe20003f84270 */
[----:B------:R-:W1:Y:S01]  /*4d80*/  MUFU.TANH R174, R174 ;  /* 0x000000ae00ae7308 */ /* 0x000e620000002400 */
[----:B--2---:R-:W-:Y:S01]  /*4d90*/  FSEL R170, R170, -INF , P3 ;  /* 0xff800000aaaa7808 */ /* 0x004fe20001800000 */
[--C-:B------:R-:W-:Y:S01]  /*4da0*/  FFMA.FTZ R11, R11, UR10, -R166.reuse ;  /* 0x0000000a0b0b7c23 */ /* 0x100fe200080108a6 */
[----:B------:R-:W-:Y:S01]  /*4db0*/  FMNMX.FTZ R179, R168, R179, !PT ;  /* 0x000000b3a8b37209 */ /* 0x000fe20007810000 */
[--C-:B------:R-:W-:Y:S01]  /*4dc0*/  FFMA.FTZ R14, R14, UR10, -R166.reuse ;  /* 0x0000000a0e0e7c23 */ /* 0x100fe200080108a6 */
[----:B----4-:R-:W-:Y:S01]  /*4dd0*/  FSEL R171, R172, -INF , P4 ;  /* 0xff800000acab7808 */ /* 0x010fe20002000000 */
[--C-:B------:R-:W-:Y:S01]  /*4de0*/  FFMA.FTZ R13, R13, UR10, -R166.reuse ;  /* 0x0000000a0d0d7c23 */ /* 0x100fe200080108a6 */
[----:B------:R-:W-:Y:S01]  /*4df0*/  ISETP.GT.AND P3, PT, R184, 0x30, PT ;  /* 0x00000030b800780c */ /* 0x000fe20003f64270 */
[----:B------:R-:W2:Y:S01]  /*4e00*/  MUFU.TANH R176, R176 ;  /* 0x000000b000b07308 */ /* 0x000ea20000002400 */
[----:B------:R-:W-:Y:S01]  /*4e10*/  FMNMX.FTZ R172, R170, R179, !PT ;  /* 0x000000b3aaac7209 */ /* 0x000fe20007810000 */
[--C-:B------:R-:W-:Y:S01]  /*4e20*/  FFMA.FTZ R15, R15, UR10, -R166.reuse ;  /* 0x0000000a0f0f7c23 */ /* 0x100fe200080108a6 */
[----:B------:R-:W-:Y:S01]  /*4e30*/  ISETP.GT.AND P4, PT, R184, 0x31, PT ;  /* 0x00000031b800780c */ /* 0x000fe20003f84270 */
        /* <DEDUP_REMOVED lines=8> */
[----:B------:R-:W-:Y:S01]  /*4ec0*/  FFMA.FTZ R152, R152, UR10, -R166 ;  /* 0x0000000a98987c23 */ /* 0x000fe200080108a6 */
[----:B------:R-:W-:-:S02]  /*4ed0*/  FMNMX.FTZ R179, R173, R188, !PT ;  /* 0x000000bcadb37209 */ /* 0x000fc40007810000 */
[----:B------:R-:W-:Y:S01]  /*4ee0*/  ISETP.GT.AND P4, PT, R184, 0x39, PT ;  /* 0x00000039b800780c */ /* 0x000fe20003f84270 */
[----:B------:R-:W1:Y:S01]  /*4ef0*/  MUFU.TANH R178, R178 ;  /* 0x000000b200b27308 */ /* 0x000e620000002400 */
[----:B------:R-:W-:-:S07]  /*4f00*/  FMNMX.FTZ R188, R174, R179, !PT ;  /* 0x000000b3aebc7209 */ /* 0x000fce0007810000 */
[----:B------:R-:W4:Y:S08]  /*4f10*/  MUFU.TANH R181, R181 ;  /* 0x000000b500b57308 */ /* 0x000f300000002400 */
[----:B------:R5:W-:Y:S08]  /*4f20*/  MUFU.EX2 R162, R189 ;  /* 0x000000bd00a27308 */ /* 0x000bf00000000800 */
[----:B------:R-:W0:Y:S01]  /*4f30*/  MUFU.TANH R180, R180 ;  /* 0x000000b400b47308 */ /* 0x000e220000002400 */
[----:B-----5:R-:W-:Y:S01]  /*4f40*/  FFMA.FTZ R189, R175, UR10, -R166 ;  /* 0x0000000aafbd7c23 */ /* 0x020fe200080108a6 */
[----:B--2---:R-:W-:-:S02]  /*4f50*/  FSEL R175, R176, -INF , P3 ;  /* 0xff800000b0af7808 */ /* 0x004fc40001800000 */
[----:B------:R-:W-:Y:S02]  /*4f60*/  ISETP.GT.AND P3, PT, R184, 0x40, PT ;  /* 0x00000040b800780c */ /* 0x000fe40003f64270 */
[----:B---3--:R-:W-:Y:S02]  /*4f70*/  FSEL R176, R177, -INF , P4 ;  /* 0xff800000b1b07808 */ /* 0x008fe40002000000 */
[----:B------:R-:W-:Y:S01]  /*4f80*/  MUFU.TANH R183, R183 ;  /* 0x000000b700b77308 */ /* 0x000fe20000002400 */
[----:B------:R-:W-:Y:S02]  /*4f90*/  FMNMX.FTZ R179, R175, R188, !PT ;  /* 0x000000bcafb37209 */ /* 0x000fe40007810000 */
[----:B-1----:R-:W-:Y:S02]  /*4fa0*/  FSEL R177, R178, -INF , P3 ;  /* 0xff800000b2b17808 */ /* 0x002fe40001800000 */
[----:B------:R-:W-:Y:S02]  /*4fb0*/  ISETP.GT.AND P4, PT, R184, 0x41, PT ;  /* 0x00000041b800780c */ /* 0x000fe40003f84270 */
[----:B------:R-:W-:Y:S01]  /*4fc0*/  FMNMX.FTZ R178, R176, R179, !PT ;  /* 0x000000b3b0b27209 */ /* 0x000fe20007810000 */
[----:B------:R-:W1:Y:S01]  /*4fd0*/  MUFU.TANH R182, R182 ;  /* 0x000000b600b67308 */ /* 0x000e620000002400 */
[----:B------:R-:W-:-:S02]  /*4fe0*/  ISETP.GT.AND P3, PT, R184, 0x48, PT ;  /* 0x00000048b800780c */ /* 0x000fc40003f64270 */
[----:B----4-:R-:W-:Y:S02]  /*4ff0*/  FSEL R179, R181, -INF , P4 ;  /* 0xff800000b5b37808 */ /* 0x010fe40002000000 */
[----:B------:R-:W-:Y:S02]  /*5000*/  FMNMX.FTZ R178, R177, R178, !PT ;  /* 0x000000b2b1b27209 */ /* 0x000fe40007810000 */
[----:B------:R-:W-:Y:S01]  /*5010*/  ISETP.GT.AND P4, PT, R184, 0x49, PT ;  /* 0x00000049b800780c */ /* 0x000fe20003f84270 */
[----:B------:R-:W2:Y:S01]  /*5020*/  MUFU.TANH R185, R185 ;  /* 0x000000b900b97308 */ /* 0x000ea20000002400 */
[----:B0-----:R-:W-:Y:S02]  /*5030*/  FSEL R180, R180, -INF , P3 ;  /* 0xff800000b4b47808 */ /* 0x001fe40001800000 */
[----:B------:R-:W-:Y:S02]  /*5040*/  FMNMX.FTZ R181, R179, R178, !PT ;  /* 0x000000b2b3b57209 */ /* 0x000fe40007810000 */
[----:B------:R-:W-:-:S02]  /*5050*/  ISETP.GT.AND P3, PT, R184, 0x50, PT ;  /* 0x00000050b800780c */ /* 0x000fc40003f64270 */
[----:B------:R-:W-:Y:S01]  /*5060*/  FMNMX.FTZ R188, R180, R181, !PT ;  /* 0x000000b5b4bc7209 */ /* 0x000fe20007810000 */
[----:B------:R-:W0:Y:S01]  /*5070*/  MUFU.TANH R186, R186 ;  /* 0x000000ba00ba7308 */ /* 0x000e220000002400 */
[----:B-1----:R-:W-:Y:S02]  /*5080*/  FSEL R181, R182, -INF , P3 ;  /* 0xff800000b6b57808 */ /* 0x002fe40001800000 */
[----:B------:R-:W-:-:S05]  /*5090*/  ISETP.GT.AND P3, PT, R184, 0x58, PT ;  /* 0x00000058b800780c */ /* 0x000fca0003f64270 */
[----:B------:R1:W-:Y:S08]  /*50a0*/  MUFU.EX2 R172, R189 ;  /* 0x000000bd00ac7308 */ /* 0x0003f00000000800 */
[----:B------:R-:W3:Y:S01]  /*50b0*/  MUFU.TANH R187, R187 ;  /* 0x000000bb00bb7308 */ /* 0x000ee20000002400 */
[----:B-1----:R-:W-:Y:S01]  /*50c0*/  FFMA.FTZ R189, R163, UR10, -R166 ;  /* 0x0000000aa3bd7c23 */ /* 0x002fe200080108a6 */
[----:B------:R-:W-:-:S02]  /*50d0*/  FSEL R163, R183, -INF , P4 ;  /* 0xff800000b7a37808 */ /* 0x000fc40002000000 */
[C---:B------:R-:W-:Y:S02]  /*50e0*/  ISETP.GT.AND P4, PT, R184.reuse, 0x51, PT ;  /* 0x00000051b800780c */ /* 0x040fe40003f84270 */
[----:B------:R-:W-:Y:S02]  /*50f0*/  FMNMX.FTZ R188, R163, R188, !PT ;  /* 0x000000bca3bc7209 */ /* 0x000fe40007810000 */
[----:B--2---:R-:W-:Y:S01]  /*5100*/  FSEL R182, R185, -INF , P4 ;  /* 0xff800000b9b67808 */ /* 0x004fe20002000000 */
[----:B------:R1:W-:Y:S01]  /*5110*/  MUFU.EX2 R178, R189 ;  /* 0x000000bd00b27308 */ /* 0x0003e20000000800 */
[----:B------:R-:W-:Y:S02]  /*5120*/  FMNMX.FTZ R183, R181, R188, !PT ;  /* 0x000000bcb5b77209 */ /* 0x000fe40007810000 */
[----:B------:R-:W-:Y:S02]  /*5130*/  ISETP.GT.AND P4, PT, R184, 0x59, PT ;  /* 0x00000059b800780c */ /* 0x000fe40003f84270 */
[----:B0-----:R-:W-:-:S02]  /*5140*/  FSEL R184, R186, -INF , P3 ;  /* 0xff800000bab87808 */ /* 0x001fc40001800000 */
[----:B------:R-:W-:Y:S01]  /*5150*/  FMNMX.FTZ R185, R182, R183, !PT ;  /* 0x000000b7b6b97209 */ /* 0x000fe20007810000 */
[----:B------:R-:W-:Y:S01]  /*5160*/  MUFU.EX2 R159, R159 ;  /* 0x0000009f009f7308 */ /* 0x000fe20000000800 */
[----:B---3--:R-:W-:Y:S01]  /*5170*/  FSEL R186, R187, -INF , P4 ;  /* 0xff800000bbba7808 */ /* 0x008fe20002000000 */
[--C-:B-1----:R-:W-:Y:S01]  /*5180*/  FFMA.FTZ R189, R156, UR10, -R166.reuse ;  /* 0x0000000a9cbd7c23 */ /* 0x102fe200080108a6 */
[----:B------:R-:W-:Y:S01]  /*5190*/  FMNMX.FTZ R185, R184, R185, !PT ;  /* 0x000000b9b8b97209 */ /* 0x000fe20007810000 */
[--C-:B------:R-:W-:Y:S01]  /*51a0*/  FFMA.FTZ R156, R155, UR10, -R166.reuse ;  /* 0x0000000a9b9c7c23 */ /* 0x100fe200080108a6 */
[--C-:B------:R-:W-:Y:S02]  /*51b0*/  FFMA.FTZ R187, R3, UR10, -R166.reuse ;  /* 0x0000000a03bb7c23 */ /* 0x100fe400080108a6 */
[----:B------:R-:W-:Y:S01]  /*51c0*/  FMNMX.FTZ R155, R186, R185, !PT ;  /* 0x000000b9ba9b7209 */ /* 0x000fe20007810000 */
[--C-:B------:R-:W-:Y:S01]  /*51d0*/  FFMA.FTZ R185, R12, UR10, -R166.reuse ;  /* 0x0000000a0cb97c23 */ /* 0x100fe200080108a6 */
[--C-:B------:R-:W-:Y:S01]  /*51e0*/  FFMA.FTZ R12, R9, UR10, -R166.reuse ;  /* 0x0000000a090c7c23 */ /* 0x100fe200080108a6 */
[----:B------:R-:W-:Y:S02]  /*51f0*/  MUFU.EX2 R157, R157 ;  /* 0x0000009d009d7308 */ /* 0x000fe40000000800 */
[----:B------:R-:W0:Y:S06]  /*5200*/  SHFL.BFLY PT, R188, R155, 0x2, 0x1f ;  /* 0x0c401f009bbc7f89 */ /* 0x000e2c00000e0000 */
[----:B------:R1:W-:Y:S08]  /*5210*/  MUFU.EX2 R183, R189 ;  /* 0x000000bd00b77308 */ /* 0x0003f00000000800 */
[----:B------:R-:W-:Y:S01]  /*5220*/  MUFU.EX2 R160, R160 ;  /* 0x000000a000a07308 */ /* 0x000fe20000000800 */
[----:B-1----:R-:W-:-:S07]  /*5230*/  FFMA.FTZ R189, R153, UR10, -R166 ;  /* 0x0000000a99bd7c23 */ /* 0x002fce00080108a6 */
[----:B------:R-:W-:Y:S01]  /*5240*/  MUFU.EX2 R169, R169 ;  /* 0x000000a900a97308 */ /* 0x000fe20000000800 */
[----:B0-----:R-:W-:-:S05]  /*5250*/  FMNMX.FTZ R188, R155, R188, !PT ;  /* 0x000000bc9bbc7209 */ /* 0x001fca0007810000 */
[----:B------:R-:W0:Y:S02]  /*5260*/  SHFL.BFLY PT, R3, R188, 0x1, 0x1f ;  /* 0x0c201f00bc037f89 */ /* 0x000e2400000e0000 */
[----:B------:R-:W-:Y:S08]  /*5270*/  MUFU.EX2 R165, R165 ;  /* 0x000000a500a57308 */ /* 0x000ff00000000800 */
[----:B------:R-:W-:Y:S08]  /*5280*/  MUFU.EX2 R158, R158 ;  /* 0x0000009e009e7308 */ /* 0x000ff00000000800 */
[----:B------:R-:W-:Y:S01]  /*5290*/  MUFU.EX2 R156, R156 ;  /* 0x0000009c009c7308 */ /* 0x000fe20000000800 */
[----:B0-----:R-:W-:-:S07]  /*52a0*/  FMNMX.FTZ R3, R188, R3, !PT ;  /* 0x00000003bc037209 */ /* 0x001fce0007810000 */
[----:B------:R-:W-:Y:S01]  /*52b0*/  MUFU.EX2 R185, R185 ;  /* 0x000000b900b97308 */ /* 0x000fe20000000800 */
[----:B------:R-:W-:Y:S02]  /*52c0*/  FSEL R188, R0, RZ, P6 ;  /* 0x000000ff00bc7208 */ /* 0x000fe40003000000 */
[C---:B------:R-:W-:Y:S01]  /*52d0*/  FSETP.NEU.FTZ.AND P3, PT, R3.reuse, -INF , PT ;  /* 0xff8000000300780b */ /* 0x040fe20003f7d000 */
[C---:B------:R-:W-:Y:S02]  /*52e0*/  FMUL.FTZ R196, R3.reuse, UR10 ;  /* 0x0000000a03c47c20 */ /* 0x040fe40008410000 */
[----:B------:R-:W-:Y:S01]  /*52f0*/  FADD.FTZ R188, -R188, R7 ;  /* 0x00000007bcbc7221 */ /* 0x000fe20000010100 */
[----:B------:R-:W-:Y:S01]  /*5300*/  FSEL R9, R3, RZ, P3 ;  /* 0x000000ff03097208 */ /* 0x000fe20001800000 */
[----:B------:R-:W-:Y:S01]  /*5310*/  MUFU.EX2 R10, R10 ;  /* 0x0000000a000a7308 */ /* 0x000fe20000000800 */
[----:B------:R-:W-:Y:S01]  /*5320*/  FSEL R196, R196, RZ, P3 ;  /* 0x000000ffc4c47208 */ /* 0x000fe20001800000 */
[----:B------:R-:W-:-:S02]  /*5330*/  FMUL.FTZ R188, R188, UR10 ;  /* 0x0000000abcbc7c20 */ /* 0x000fc40008410000 */
[----:B------:R-:W-:Y:S02]  /*5340*/  FADD.FTZ R9, -R9, R8 ;  /* 0x0000000809097221 */ /* 0x000fe40000010100 */
[--C-:B------:R-:W-:Y:S01]  /*5350*/  FFMA.FTZ R191, R213, UR10, -R196.reuse ;  /* 0x0000000ad5bf7c23 */ /* 0x100fe200080108c4 */
[--C-:B------:R-:W-:Y:S01]  /*5360*/  FFMA.FTZ R166, R215, UR10, -R196.reuse ;  /* 0x0000000ad7a67c23 */ /* 0x100fe200080108c4 */
[----:B------:R-:W0:Y:S01]  /*5370*/  MUFU.EX2 R188, R188 ;  /* 0x000000bc00bc7308 */ /* 0x000e220000000800 */
[----:B------:R-:W-:Y:S01]  /*5380*/  FMUL.FTZ R8, R9, UR10 ;  /* 0x0000000a09087c20 */ /* 0x000fe20008410000 */
        /* <DEDUP_REMOVED lines=14> */
[----:B------:R-:W1:Y:S01]  /*5470*/  MUFU.EX2 R8, R8 ;  /* 0x0000000800087308 */ /* 0x000e620000000800 */
[----:B0-----:R-:W-:Y:S01]  /*5480*/  FFMA.FTZ R9, R188, R4, R159 ;  /* 0x00000004bc097223 */ /* 0x001fe2000001009f */
[--C-:B------:R-:W-:Y:S01]  /*5490*/  FFMA.FTZ R182, R182, UR10, -R196.reuse ;  /* 0x0000000ab6b67c23 */ /* 0x100fe200080108c4 */
[--C-:B------:R-:W-:Y:S01]  /*54a0*/  FFMA.FTZ R184, R184, UR10, -R196.reuse ;  /* 0x0000000ab8b87c23 */ /* 0x100fe200080108c4 */
[----:B------:R-:W-:Y:S01]  /*54b0*/  FFMA.FTZ R186, R186, UR10, -R196 ;  /* 0x0000000ababa7c23 */ /* 0x000fe200080108c4 */
        /* <DEDUP_REMOVED lines=36> */
[----:B----4-:R-:W-:Y:S01]  /*5700*/  FADD.FTZ R153, R160, R9 ;  /* 0x00000009a0997221 */ /* 0x010fe20000010000 */
[----:B-1----:R-:W-:Y:S01]  /*5710*/  FFMA.FTZ R9, R8, R5, R191 ;  /* 0x0000000508097223 */ /* 0x002fe200000100bf */
[----:B------:R-:W-:Y:S01]  /*5720*/  FFMA.FTZ R5, R175, UR10, -R196 ;  /* 0x0000000aaf057c23 */ /* 0x000fe200080108c4 */
[-C--:B------:R-:W-:Y:S01]  /*5730*/  FMUL.FTZ R83, R83, R188.reuse ;  /* 0x000000bc53537220 */ /* 0x080fe20000410000 */
[----:B------:R-:W-:Y:S01]  /*5740*/  FADD.FTZ R4, R172, R153 ;  /* 0x00000099ac047221 */ /* 0x000fe20000010000 */
[----:B0-----:R-:W-:Y:S01]  /*5750*/  FADD.FTZ R153, R166, R9 ;  /* 0x00000009a6997221 */ /* 0x001fe20000010000 */
[----:B------:R-:W-:Y:S01]  /*5760*/  IADD3 R9, -R216, 0xb, RZ ;  /* 0x0000000bd8097810 */ /* 0x000fe20007ffe1ff */
[----:B------:R-:W0:Y:S01]  /*5770*/  MUFU.EX2 R195, R195 ;  /* 0x000000c300c37308 */ /* 0x000e220000000800 */
[----:B------:R-:W-:Y:S01]  /*5780*/  FADD.FTZ R174, R169, R4 ;  /* 0x00000004a9ae7221 */ /* 0x000fe20000010000 */
[----:B--2---:R-:W-:Y:S01]  /*5790*/  FADD.FTZ R4, R190, R153 ;  /* 0x00000099be047221 */ /* 0x004fe20000010000 */
[-C--:B------:R-:W-:Y:S01]  /*57a0*/  FMUL.FTZ R86, R86, R188.reuse ;  /* 0x000000bc56567220 */ /* 0x080fe20000410000 */
[-C--:B------:R-:W-:Y:S01]  /*57b0*/  FMUL.FTZ R87, R87, R188.reuse ;  /* 0x000000bc57577220 */ /* 0x080fe20000410000 */
[----:B------:R-:W-:Y:S01]  /*57c0*/  FADD.FTZ R155, R165, R174 ;  /* 0x000000aea59b7221 */ /* 0x000fe20000010000 */
[----:B---3--:R-:W-:Y:S01]  /*57d0*/  FADD.FTZ R153, R193, R4 ;  /* 0x00000004c1997221 */ /* 0x008fe20000010000 */
[----:B------:R-:W-:Y:S01]  /*57e0*/  @!P2 VIADD R4, R199, 0x22840 ;  /* 0x00022840c704a836 */ /* 0x000fe20000000000 */
[----:B------:R-:W1:Y:S01]  /*57f0*/  MUFU.EX2 R164, R164 ;  /* 0x000000a400a47308 */ /* 0x000e620000000800 */
[----:B------:R-:W-:Y:S01]  /*5800*/  FADD.FTZ R155, R178, R155 ;  /* 0x0000009bb29b7221 */ /* 0x000fe20000010000 */
[----:B-----5:R-:W-:Y:S01]  /*5810*/  FADD.FTZ R198, R192, R153 ;  /* 0x00000099c0c67221 */ /* 0x020fe20000010000 */
[----:B------:R-:W-:Y:S01]  /*5820*/  FFMA.FTZ R174, R176, UR10, -R196 ;  /* 0x0000000ab0ae7c23 */ /* 0x000fe200080108c4 */
[----:B------:R-:W-:Y:S01]  /*5830*/  @!P2 PRMT R4, RZ, 0x654, R4 ;  /* 0x00000654ff04a816 */ /* 0x000fe20000000004 */
[----:B------:R-:W-:Y:S01]  /*5840*/  FADD.FTZ R202, R158, R155 ;  /* 0x0000009b9eca7221 */ /* 0x000fe20000010000 */
[----:B------:R2:W-:Y:S06]  /*5850*/  BAR.ARV R9, 0x100 ;  /* 0x000400090000751d */ /* 0x0005ec0000002000 */
[----:B------:R-:W3:Y:S01]  /*5860*/  MUFU.EX2 R197, R197 ;  /* 0x000000c500c57308 */ /* 0x000ee20000000800 */
[----:B0-----:R-:W-:Y:S01]  /*5870*/  FADD.FTZ R153, R195, R198 ;  /* 0x000000c6c3997221 */ /* 0x001fe20000010000 */
[----:B------:R-:W-:Y:S01]  /*5880*/  FADD.FTZ R155, R183, R202 ;  /* 0x000000cab79b7221 */ /* 0x000fe20000010000 */
[----:B------:R0:W-:Y:S01]  /*5890*/  @!P2 SYNCS.ARRIVE.TRANS64.RED.A1T0 RZ, [R4+URZ], RZ ;  /* 0x000000ff04ffa9a7 */ /* 0x0001e2000810043f */
[--C-:B------:R-:W-:Y:S01]  /*58a0*/  FFMA.FTZ R176, R177, UR10, -R196.reuse ;  /* 0x0000000ab1b07c23 */ /* 0x100fe200080108c4 */
[----:B-1----:R-:W-:Y:S01]  /*58b0*/  FADD.FTZ R198, R164, R153 ;  /* 0x00000099a4c67221 */ /* 0x002fe20000010000 */
[----:B------:R-:W-:Y:S01]  /*58c0*/  FADD.FTZ R202, R156, R155 ;  /* 0x0000009b9cca7221 */ /* 0x000fe20000010000 */
[--C-:B------:R-:W-:Y:S01]  /*58d0*/  FFMA.FTZ R177, R179, UR10, -R196.reuse ;  /* 0x0000000ab3b17c23 */ /* 0x100fe200080108c4 */
[----:B------:R-:W0:Y:S01]  /*58e0*/  MUFU.EX2 R194, R194 ;  /* 0x000000c200c27308 */ /* 0x000e220000000800 */
[----:B------:R-:W-:Y:S01]  /*58f0*/  FFMA.FTZ R179, R180, UR10, -R196 ;  /* 0x0000000ab4b37c23 */ /* 0x000fe200080108c4 */
[----:B------:R-:W-:Y:S01]  /*5900*/  FADD.FTZ R155, R185, R202 ;  /* 0x000000cab99b7221 */ /* 0x000fe20000010000 */
[----:B------:R-:W-:Y:S01]  /*5910*/  FFMA.FTZ R180, R163, UR10, -R196 ;  /* 0x0000000aa3b47c23 */ /* 0x000fe200080108c4 */
[-C--:B------:R-:W-:Y:S01]  /*5920*/  FMUL.FTZ R90, R90, R188.reuse ;  /* 0x000000bc5a5a7220 */ /* 0x080fe20000410000 */
[-C--:B------:R-:W-:Y:S01]  /*5930*/  FMUL.FTZ R91, R91, R188.reuse ;  /* 0x000000bc5b5b7220 */ /* 0x080fe20000410000 */
[-C--:B------:R-:W-:Y:S01]  /*5940*/  FMUL.FTZ R94, R94, R188.reuse ;  /* 0x000000bc5e5e7220 */ /* 0x080fe20000410000 */
[-C--:B------:R-:W-:Y:S01]  /*5950*/  FMUL.FTZ R95, R95, R188.reuse ;  /* 0x000000bc5f5f7220 */ /* 0x080fe20000410000 */
[----:B------:R-:W1:Y:S01]  /*5960*/  MUFU.EX2 R187, R187 ;  /* 0x000000bb00bb7308 */ /* 0x000e620000000800 */
[----:B---3--:R-:W-:Y:S01]  /*5970*/  FADD.FTZ R153, R197, R198 ;  /* 0x000000c6c5997221 */ /* 0x008fe20000010000 */
[----:B------:R-:W-:Y:S01]  /*5980*/  FADD.FTZ R198, R10, R155 ;  /* 0x0000009b0ac67221 */ /* 0x000fe20000010000 */
        /* <DEDUP_REMOVED lines=23> */
[----:B------:R-:W-:Y:S01]  /*5b00*/  F2FP.BF16.F32.PACK_AB R153, R162, R159 ;  /* 0x0000009fa299723e */ /* 0x000fe200000010ff */
[-C--:B------:R-:W-:Y:S01]  /*5b10*/  FMUL.FTZ R130, R130, R188.reuse ;  /* 0x000000bc82827220 */ /* 0x080fe20000410000 */
[----:B------:R-:W-:Y:S01]  /*5b20*/  F2FP.BF16.F32.PACK_AB R159, R178, R165 ;  /* 0x000000a5b29f723e */ /* 0x000fe200000010ff */
        /* <DEDUP_REMOVED lines=14> */
[----:B------:R-:W-:Y:S01]  /*5c10*/  FMUL.FTZ R151, R151, R188 ;  /* 0x000000bc97977220 */ /* 0x000fe20000410000 */
        /* <DEDUP_REMOVED lines=14> */
[----:B------:R-:W-:Y:S01]  /*5d00*/  F2FP.BF16.F32.PACK_AB R155, R160, R157 ;  /* 0x0000009da09b723e */ /* 0x000fe200000010ff */
[----:B------:R-:W-:Y:S01]  /*5d10*/  FMUL.FTZ R44, R44, R8 ;  /* 0x000000082c2c7220 */ /* 0x000fe20000410000 */
[----:B------:R-:W-:Y:S01]  /*5d20*/  F2FP.BF16.F32.PACK_AB R157, R169, R172 ;  /* 0x000000aca99d723e */ /* 0x000fe200000010ff */
[----:B------:R-:W-:Y:S01]  /*5d30*/  FMUL.FTZ R45, R45, R8 ;  /* 0x000000082d2d7220 */ /* 0x000fe20000410000 */
[----:B------:R-:W-:Y:S01]  /*5d40*/  F2FP.BF16.F32.PACK_AB R160, R7, R194 ;  /* 0x000000c207a0723e */ /* 0x000fe200000010ff */
[----:B------:R-:W-:Y:S01]  /*5d50*/  FMUL.FTZ R48, R48, R8 ;  /* 0x0000000830307220 */ /* 0x000fe20000410000 */
[----:B------:R-:W0:Y:S01]  /*5d60*/  MUFU.EX2 R13, R13 ;  /* 0x0000000d000d7308 */ /* 0x000e220000000800 */
[----:B-1----:R-:W-:Y:S01]  /*5d70*/  FADD.FTZ R162, R14, R161 ;  /* 0x000000a10ea27221 */ /* 0x002fe20000010000 */
[----:B------:R-:W-:Y:S01]  /*5d80*/  F2FP.BF16.F32.PACK_AB R161, R183, R158 ;  /* 0x0000009eb7a1723e */ /* 0x000fe200000010ff */
        /* <DEDUP_REMOVED lines=30> */
[----:B---3--:R-:W-:Y:S01]  /*5f70*/  FADD.FTZ R165, R15, R162 ;  /* 0x000000a20fa57221 */ /* 0x008fe20000010000 */
[----:B------:R-:W-:Y:S01]  /*5f80*/  F2FP.BF16.F32.PACK_AB R162, R201, R168 ;  /* 0x000000a8c9a2723e */ /* 0x000fe200000010ff */
[-C--:B------:R-:W-:Y:S01]  /*5f90*/  FMUL.FTZ R96, R96, R8.reuse ;  /* 0x0000000860607220 */ /* 0x080fe20000410000 */
[-C--:B------:R-:W-:Y:S01]  /*5fa0*/  FMUL.FTZ R97, R97, R8.reuse ;  /* 0x0000000861617220 */ /* 0x080fe20000410000 */
[-C--:B------:R-:W-:Y:S01]  /*5fb0*/  FMUL.FTZ R100, R100, R8.reuse ;  /* 0x0000000864647220 */ /* 0x080fe20000410000 */
[-C--:B------:R-:W-:Y:S01]  /*5fc0*/  FMUL.FTZ R101, R101, R8.reuse ;  /* 0x0000000865657220 */ /* 0x080fe20000410000 */
[----:B------:R-:W-:Y:S01]  /*5fd0*/  FMUL.FTZ R104, R104, R8 ;  /* 0x0000000868687220 */ /* 0x000fe20000410000 */
[----:B------:R-:W3:Y:S01]  /*5fe0*/  MUFU.EX2 R176, R176 ;  /* 0x000000b000b07308 */ /* 0x000ee20000000800 */
[----:B0-----:R-:W-:Y:S01]  /*5ff0*/  FADD.FTZ R167, R174, R163 ;  /* 0x000000a3aea77221 */ /* 0x001fe20000010000 */
[----:B------:R-:W-:Y:S01]  /*6000*/  F2FP.BF16.F32.PACK_AB R163, R185, R156 ;  /* 0x0000009cb9a3723e */ /* 0x000fe200000010ff */
[----:B------:R-:W-:Y:S01]  /*6010*/  FMUL.FTZ R105, R105, R8 ;  /* 0x0000000869697220 */ /* 0x000fe20000410000 */
[----:B------:R-:W-:Y:S01]  /*6020*/  F2FP.BF16.F32.PACK_AB R156, R195, R192 ;  /* 0x000000c0c39c723e */ /* 0x000fe200000010ff */
[-C--:B------:R-:W-:Y:S01]  /*6030*/  FMUL.FTZ R108, R108, R8.reuse ;  /* 0x000000086c6c7220 */ /* 0x080fe20000410000 */
[-C--:B------:R-:W-:Y:S01]  /*6040*/  FMUL.FTZ R109, R109, R8.reuse ;  /* 0x000000086d6d7220 */ /* 0x080fe20000410000 */
[----:B------:R-:W-:Y:S01]  /*6050*/  FMUL.FTZ R112, R112, R8 ;  /* 0x0000000870707220 */ /* 0x000fe20000410000 */
[----:B------:R-:W0:Y:S01]  /*6060*/  MUFU.EX2 R21, R21 ;  /* 0x0000001500157308 */ /* 0x000e220000000800 */
[C---:B-1----:R-:W-:Y:S01]  /*6070*/  FADD.FTZ R158, R20.reuse, R165 ;  /* 0x000000a5149e7221 */ /* 0x042fe20000010000 */
[----:B------:R-:W-:Y:S01]  /*6080*/  F2FP.BF16.F32.PACK_AB R165, R187, R10 ;  /* 0x0000000abba5723e */ /* 0x000fe200000010ff */
[-C--:B------:R-:W-:Y:S01]  /*6090*/  FMUL.FTZ R113, R113, R8.reuse ;  /* 0x0000000871717220 */ /* 0x080fe20000410000 */
[----:B------:R-:W-:Y:S01]  /*60a0*/  F2FP.BF16.F32.PACK_AB R171, R20, R15 ;  /* 0x0000000f14ab723e */ /* 0x000fe200000010ff */
        /* <DEDUP_REMOVED lines=24> */
[-C--:B------:R-:W-:Y:S01]  /*6230*/  FMUL.FTZ R144, R144, R8.reuse ;  /* 0x0000000890907220 */ /* 0x080fe20000410000 */
[-C--:B------:R-:W-:Y:S01]  /*6240*/  FMUL.FTZ R145, R145, R8.reuse ;  /* 0x0000000891917220 */ /* 0x080fe20000410000 */
[----:B------:R-:W-:Y:S01]  /*6250*/  FMUL.FTZ R148, R148, R8 ;  /* 0x0000000894947220 */ /* 0x000fe20000410000 */
[----:B------:R-:W1:Y:S01]  /*6260*/  MUFU.EX2 R152, R152 ;  /* 0x0000009800987308 */ /* 0x000e620000000800 */
[C---:B---3--:R-:W-:Y:S01]  /*6270*/  FADD.FTZ R11, R154.reuse, R169 ;  /* 0x000000a99a0b7221 */ /* 0x048fe20000010000 */
[----:B------:R-:W-:Y:S01]  /*6280*/  F2FP.BF16.F32.PACK_AB R169, R13, R14 ;  /* 0x0000000e0da9723e */ /* 0x000fe200000010ff */
[----:B------:R-:W-:Y:S01]  /*6290*/  FMUL.FTZ R149, R149, R8 ;  /* 0x0000000895957220 */ /* 0x000fe20000410000 */
[----:B------:R-:W-:-:S02]  /*62a0*/  F2FP.BF16.F32.PACK_AB R173, R154, R21 ;  /* 0x000000159aad723e */ /* 0x000fc400000010ff */
[----:B------:R-:W-:Y:S02]  /*62b0*/  F2FP.BF16.F32.PACK_AB R154, R193, R190 ;  /* 0x000000bec19a723e */ /* 0x000fe400000010ff */
        /* <DEDUP_REMOVED lines=13> */
[----:B---3--:R-:W-:Y:S01]  /*6390*/  FADD.FTZ R10, R184, R13 ;  /* 0x0000000db80a7221 */ /* 0x008fe20000010000 */
[C---:B0-----:R-:W-:Y:S01]  /*63a0*/  F2FP.BF16.F32.PACK_AB R175, R189.reuse, R152 ;  /* 0x00000098bdaf723e */ /* 0x041fe200000010ff */
[----:B------:R-:W-:Y:S01]  /*63b0*/  FADD.FTZ R4, R189, R4 ;  /* 0x00000004bd047221 */ /* 0x000fe20000010000 */
[----:B------:R-:W-:Y:S02]  /*63c0*/  F2FP.BF16.F32.PACK_AB R152, R166, R191 ;  /* 0x000000bfa698723e */ /* 0x000fe400000010ff */
[----:B------:R-:W-:Y:S01]  /*63d0*/  F2FP.BF16.F32.PACK_AB R166, R174, R5 ;  /* 0x00000005aea6723e */ /* 0x000fe200000010ff */
[C---:B-1----:R-:W-:Y:S01]  /*63e0*/  FADD.FTZ R5, R11.reuse, R10 ;  /* 0x0000000a0b057221 */ /* 0x042fe20000010000 */
[----:B------:R-:W-:Y:S01]  /*63f0*/  F2FP.BF16.F32.PACK_AB R174, R11, R184 ;  /* 0x000000b80bae723e */ /* 0x000fe200000010ff */
[----:B--2---:R-:W-:Y:S06]  /*6400*/  @!P0 BRA `(.L_x_4166) ;  /* 0x0000000000048947 */ /* 0x004fec0003800000 */
[----:B------:R-:W-:Y:S01]  /*6410*/  BPT.TRAP 0x1 ;  /* 0x000000040000795c */ /* 0x000fe20000300000 */
.L_x_4166:
[----:B------:R0:W1:Y:S01]  /*6420*/  SYNCS.PHASECHK.TRANS64.TRYWAIT P3, [UR27+0x22850], R6 ;  /* 0x02285006ff0075a7 */ /* 0x000062000806015b */
[----:B------:R-:W-:Y:S05]  /*6430*/  @!P0 BRA `(.L_x_4167) ;  /* 0x0000000000048947 */ /* 0x000fea0003800000 */
[----:B------:R-:W-:Y:S01]  /*6440*/  BPT.TRAP 0x1 ;  /* 0x000000040000795c */ /* 0x000fe20000300000 */
.L_x_4167:
[----:B-1----:R-:W-:Y:S05]  /*6450*/  @P3 BRA `(.L_x_4168) ;  /* 0x0000000000083947 */ /* 0x002fea0003800000 */
[----:B------:R-:W1:Y:S02]  /*6460*/  SYNCS.PHASECHK.TRANS64.TRYWAIT P3, [UR27+0x22850], R6 ;  /* 0x02285006ff0075a7 */ /* 0x000e64000806015b */
[----:B-1----:R-:W-:Y:S05]  /*6470*/  @!P3 BRA `(.L_x_4169) ;  /* 0x000000a000c8b947 */ /* 0x002fea0003800000 */
.L_x_4168:
[----:B------:R-:W2:Y:S01]  /*6480*/  S2R R7, SR_TID.X ;  /* 0x0000000000077919 */ /* 0x000ea20000002100 */
[----:B------:R-:W-:Y:S01]  /*6490*/  UIMAD UR11, UR36, 0xc00, UR21 ;  /* 0x00000c00240b78a4 */ /* 0x000fe2000f8e0215 */
[----:B-1----:R-:W-:Y:S01]  /*64a0*/  @!P2 VIADD R199, R199, 0x22860 ;  /* 0x00022860c7c7a836 */ /* 0x002fe20000000000 */
[----:B------:R-:W-:Y:S01]  /*64b0*/  UMOV UR7, 0x40000040 ;  /* 0x4000004000077882 */ /* 0x000fe20000000000 */
[----:B------:R-:W-:Y:S01]  /*64c0*/  UISETP.GT.AND UP1, UPT, UR23, UR22, UPT ;  /* 0x000000161700728c */ /* 0x000fe2000bf24270 */
[----:B------:R-:W-:Y:S01]  /*64d0*/  IMAD.MOV.U32 R8, RZ, RZ, R3 ;  /* 0x000000ffff087224 */ /* 0x000fe200078e0003 */
[----:B------:R-:W-:Y:S01]  /*64e0*/  UIADD3 UR23, UR23, -0x1, URZ ;  /* 0xffffffff17177890 */ /* 0x000fe2000fffe03f */
[----:B------:R-:W-:Y:S01]  /*64f0*/  @!P2 PRMT R199, RZ, 0x654, R199 ;  /* 0x00000654ffc7a816 */ /* 0x000fe200000000c7 */
[----:B------:R-:W-:Y:S02]  /*6500*/  UMOV UR6, UR11 ;  /* 0x0000000b00067c82 */ /* 0x000fe40008000000 */
[----:B------:R-:W-:-:S02]  /*6510*/  PLOP3.LUT P3, PT, PT, PT, UP1, 0x80, 0x0 ;  /* 0x000000000000781c */ /* 0x000fc40003f6f018 */
        /* <DEDUP_REMOVED lines=39> */
.L_x_4161:
[----:B------:R-:W-:-:S13]  /*6790*/  ISETP.LE.AND P1, PT, RZ, UR23, PT ;  /* 0x00000017ff007c0c */ /* 0x000fda000bf23270 */
[----:B------:R-:W-:Y:S05]  /*67a0*/  @!P1 BRA `(.L_x_4171) ;  /* 0x0000002000d09947 */ /* 0x000fea0003800000 */
[----:B------:R-:W-:Y:S01]  /*67b0*/  IMAD.MOV.U32 R7, RZ, RZ, R0 ;  /* 0x000000ffff077224 */ /* 0x000fe200078e0000 */
[----:B------:R-:W-:Y:S01]  /*67c0*/  ULDC UR25, c[0x0][0x9d8] ;  /* 0x0002760000197ab9 */ /* 0x000fe20000000800 */
[----:B------:R-:W-:Y:S01]  /*67d0*/  IMAD.MOV.U32 R8, RZ, RZ, R3 ;  /* 0x000000ffff087224 */ /* 0x000fe200078e0003 */
[----:B------:R-:W-:-:S06]  /*67e0*/  ULDC UR22, c[0x0][0x988] ;  /* 0x0002620000167ab9 */ /* 0x000fcc0000000800 */
.L_x_4180:
[----:B------:R-:W-:-:S04]  /*67f0*/  UIADD3 UR36, UR36, 0x1, URZ ;  /* 0x0000000124247890 */ /* 0x000fc8000fffe03f */
[----:B------:R-:W-:-:S04]  /*6800*/  UISETP.NE.AND UP0, UPT, UR36, 0x2, UPT ;  /* 0x000000022400788c */ /* 0x000fc8000bf05270 */
[----:B------:R-:W-:Y:S02]  /*6810*/  USEL UR6, URZ, 0x1, UP0 ;  /* 0x000000013f067887 */ /* 0x000fe40008000000 */
[----:B------:R-:W-:Y:S02]  /*6820*/  USEL UR36, UR36, URZ, UP0 ;  /* 0x0000003f24247287 */ /* 0x000fe40008000000 */
[----:B------:R-:W-:Y:S01]  /*6830*/  ULOP3.LUT UR37, UR37, UR6, URZ, 0x3c, !UPT ;  /* 0x0000000625257292 */ /* 0x000fe2000f8e3c3f */
[----:B-1----:R-:W-:Y:S11]  /*6840*/  @!P0 BRA `(.L_x_4172) ;  /* 0x0000000000048947 */ /* 0x002ff60003800000 */
[----:B------:R-:W-:Y:S01]  /*6850*/  BPT.TRAP 0x1 ;  /* 0x000000040000795c */ /* 0x000fe20000300000 */
.L_x_4172:
[----:B------:R-:W1:Y:S01]  /*6860*/  S2UR UR7, SR_CgaCtaId ;  /* 0x00000000000779c3 */ /* 0x000e620000008800 */
[----:B------:R-:W-:Y:S01]  /*6870*/  UMOV UR6, 0x400 ;  /* 0x0000040000067882 */ /* 0x000fe20000000000 */
[----:B0-----:R-:W-:-:S05]  /*6880*/  IMAD.U32 R6, RZ, RZ, UR37 ;  /* 0x00000025ff067e24 */ /* 0x001fca000f8e00ff */
[----:B------:R-:W-:Y:S01]  /*6890*/  SHF.L.U32 R6, R6, 0x1f, RZ ;  /* 0x0000001f06067819 */ /* 0x000fe200000006ff */
[----:B-1----:R-:W-:-:S04]  /*68a0*/  ULEA UR6, UR7, UR6, 0x18 ;  /* 0x0000000607067291 */ /* 0x002fc8000f8ec03f */
[----:B------:R-:W-:-:S09]  /*68b0*/  ULEA UR24, UR36, UR6, 0x3 ;  /* 0x0000000624187291 */ /* 0x000fd2000f8e183f */
[----:B------:R0:W1:Y:S01]  /*68c0*/  SYNCS.PHASECHK.TRANS64.TRYWAIT P1, [UR24+0x22830], R6 ;  /* 0x02283006ff0075a7 */ /* 0x0000620008020158 */
[----:B------:R-:W-:Y:S05]  /*68d0*/  @!P0 BRA `(.L_x_4173) ;  /* 0x0000000000048947 */ /* 0x000fea0003800000 */
[----:B------:R-:W-:Y:S01]  /*68e0*/  BPT.TRAP 0x1 ;  /* 0x000000040000795c */ /* 0x000fe20000300000 */
.L_x_4173:
[----:B-1----:R-:W-:Y:S05]  /*68f0*/  @P1 BRA `(.L_x_4174) ;  /* 0x0000000000081947 */ /* 0x002fea0003800000 */
[----:B------:R-:W1:Y:S02]  /*6900*/  SYNCS.PHASECHK.TRANS64.TRYWAIT P1, [UR24+0x22830], R6 ;  /* 0x02283006ff0075a7 */ /* 0x000e640008020158 */
[----:B-1----:R-:W-:Y:S05]  /*6910*/  @!P1 BRA `(.L_x_4175) ;  /* 0x0000009c00b49947 */ /* 0x002fea0003800000 */
.L_x_4174:
        /* <DEDUP_REMOVED lines=121> */
[----:B------:R-:W4:Y:S08]  /*70b0*/  MUFU.TANH R14, R14 ;  /* 0x0000000e000e7308 */ /* 0x000f300000002400 */
[----:B------:R-:W5:Y:S08]  /*70c0*/  MUFU.TANH R15, R15 ;  /* 0x0000000f000f7308 */ /* 0x000f700000002400 */
[----:B------:R-:W0:Y:S01]  /*70d0*/  MUFU.TANH R21, R21 ;  /* 0x0000001500157308 */ /* 0x000e220000002400 */
[----:B---3--:R-:W-:Y:S01]  /*70e0*/  FMNMX.FTZ R192, R3, R184, !PT ;  /* 0x000000b803c07209 */ /* 0x008fe20007810000 */
[----:B------:R-:W-:Y:S01]  /*70f0*/  FMUL.FTZ R184, R190, UR25 ;  /* 0x00000019beb87c20 */ /* 0x000fe20008410000 */
[----:B-1----:R-:W-:-:S05]  /*7100*/  FMNMX.FTZ R190, R10, R7, !PT ;  /* 0x000000070abe7209 */ /* 0x002fca0007810000 */
[----:B------:R-:W1:Y:S01]  /*7110*/  MUFU.TANH R153, R153 ;  /* 0x0000009900997308 */ /* 0x000e620000002400 */
[----:B------:R-:W3:Y:S07]  /*7120*/  SHFL.BFLY PT, R3, R192, 0x1, 0x1f ;  /* 0x0c201f00c0037f89 */ /* 0x000eee00000e0000 */
[----:B------:R-:W1:Y:S08]  /*7130*/  MUFU.TANH R155, R155 ;  /* 0x0000009b009b7308 */ /* 0x000e700000002400 */
[----:B------:R-:W1:Y:S08]  /*7140*/  MUFU.TANH R157, R157 ;  /* 0x0000009d009d7308 */ /* 0x000e700000002400 */
[----:B------:R-:W1:Y:S01]  /*7150*/  MUFU.TANH R159, R159 ;  /* 0x0000009f009f7308 */ /* 0x000e620000002400 */
[----:B---3--:R-:W-:-:S05]  /*7160*/  FMNMX.FTZ R3, R192, R3, !PT ;  /* 0x00000003c0037209 */ /* 0x008fca0007810000 */
[C---:B------:R-:W-:Y:S02]  /*7170*/  FMUL.FTZ R201, R3.reuse, UR10 ;  /* 0x0000000a03c97c20 */ /* 0x040fe40008410000 */
[----:B------:R-:W3:Y:S01]  /*7180*/  MUFU.TANH R161, R161 ;  /* 0x000000a100a17308 */ /* 0x000ee20000002400 */
[----:B------:R-:W-:Y:S01]  /*7190*/  FADD.FTZ R8, -R3, R8 ;  /* 0x0000000803087221 */ /* 0x000fe20000010100 */
[--C-:B------:R-:W-:Y:S01]  /*71a0*/  FFMA.FTZ R191, R9, UR10, -R201.reuse ;  /* 0x0000000a09bf7c23 */ /* 0x100fe200080108c9 */
[----:B--2---:R-:W-:Y:S02]  /*71b0*/  FMNMX.FTZ R9, R11, R190, !PT ;  /* 0x000000be0b097209 */ /* 0x004fe40007810000 */
[----:B------:R-:W-:Y:S01]  /*71c0*/  FMUL.FTZ R8, R8, UR10 ;  /* 0x0000000a08087c20 */ /* 0x000fe20008410000 */
[--C-:B------:R-:W-:Y:S01]  /*71d0*/  FFMA.FTZ R12, R12, UR10, -R201.reuse ;  /* 0x0000000a0c0c7c23 */ /* 0x100fe200080108c9 */
[--C-:B------:R-:W-:Y:S01]  /*71e0*/  FFMA.FTZ R193, R152, UR10, -R201.reuse ;  /* 0x0000000a98c17c23 */ /* 0x100fe200080108c9 */
[----:B----4-:R-:W-:Y:S01]  /*71f0*/  FMNMX.FTZ R190, R14, R9, !PT ;  /* 0x000000090ebe7209 */ /* 0x010fe20007810000 */
[--C-:B------:R-:W-:Y:S01]  /*7200*/  FFMA.FTZ R9, R0, UR10, -R201.reuse ;  /* 0x0000000a00097c23 */ /* 0x100fe200080108c9 */
[----:B------:R-:W2:Y:S01]  /*7210*/  MUFU.TANH R163, R163 ;  /* 0x000000a300a37308 */ /* 0x000ea20000002400 */
[--C-:B------:R-:W-:Y:S01]  /*7220*/  FFMA.FTZ R13, R13, UR10, -R201.reuse ;  /* 0x0000000a0d0d7c23 */ /* 0x100fe200080108c9 */
[----:B-----5:R-:W-:Y:S01]  /*7230*/  FMNMX.FTZ R0, R15, R190, !PT ;  /* 0x000000be0f007209 */ /* 0x020fe20007810000 */
[--C-:B------:R-:W-:Y:S01]  /*7240*/  FFMA.FTZ R20, R20, UR10, -R201.reuse ;  /* 0x0000000a14147c23 */ /* 0x100fe200080108c9 */
[--C-:B------:R-:W-:Y:S01]  /*7250*/  FFMA.FTZ R199, R164, UR10, -R201.reuse ;  /* 0x0000000aa4c77c23 */ /* 0x100fe200080108c9 */
[--C-:B------:R-:W-:Y:S01]  /*7260*/  FFMA.FTZ R164, R165, UR10, -R201.reuse ;  /* 0x0000000aa5a47c23 */ /* 0x100fe200080108c9 */
[----:B0-----:R-:W-:Y:S01]  /*7270*/  FMNMX.FTZ R0, R21, R0, !PT ;  /* 0x0000000015007209 */ /* 0x001fe20007810000 */
[--C-:B------:R-:W-:Y:S01]  /*7280*/  FFMA.FTZ R165, R166, UR10, -R201.reuse ;  /* 0x0000000aa6a57c23 */ /* 0x100fe200080108c9 */
[----:B------:R-:W0:Y:S01]  /*7290*/  MUFU.TANH R175, R175 ;  /* 0x000000af00af7308 */ /* 0x000e220000002400 */
[--C-:B------:R-:W-:Y:S01]  /*72a0*/  FFMA.FTZ R166, R167, UR10, -R201.reuse ;  /* 0x0000000aa7a67c23 */ /* 0x100fe200080108c9 */
[----:B-1----:R-:W-:Y:S01]  /*72b0*/  FMNMX.FTZ R0, R153, R0, !PT ;  /* 0x0000000099007209 */ /* 0x002fe20007810000 */
[--C-:B------:R-:W-:Y:S01]  /*72c0*/  FFMA.FTZ R167, R168, UR10, -R201.reuse ;  /* 0x0000000aa8a77c23 */ /* 0x100fe200080108c9 */
[--C-:B------:R-:W-:Y:S01]  /*72d0*/  FFMA.FTZ R168, R169, UR10, -R201.reuse ;  /* 0x0000000aa9a87c23 */ /* 0x100fe200080108c9 */
[--C-:B------:R-:W-:Y:S01]  /*72e0*/  FFMA.FTZ R169, R170, UR10, -R201.reuse ;  /* 0x0000000aaaa97c23 */ /* 0x100fe200080108c9 */
[----:B------:R-:W-:Y:S01]  /*72f0*/  FMNMX.FTZ R0, R155, R0, !PT ;  /* 0x000000009b007209 */ /* 0x000fe20007810000 */
[--C-:B------:R-:W-:Y:S01]  /*7300*/  FFMA.FTZ R192, R154, UR10, -R201.reuse ;  /* 0x0000000a9ac07c23 */ /* 0x100fe200080108c9 */
[----:B------:R-:W1:Y:S01]  /*7310*/  MUFU.TANH R178, R178 ;  /* 0x000000b200b27308 */ /* 0x000e620000002400 */
[--C-:B------:R-:W-:Y:S01]  /*7320*/  FFMA.FTZ R170, R171, UR10, -R201.reuse ;  /* 0x0000000aabaa7c23 */ /* 0x100fe200080108c9 */
[----:B------:R-:W-:Y:S01]  /*7330*/  FMNMX.FTZ R0, R157, R0, !PT ;  /* 0x000000009d007209 */ /* 0x000fe20007810000 */
[--C-:B------:R-:W-:Y:S01]  /*7340*/  FFMA.FTZ R171, R172, UR10, -R201.reuse ;  /* 0x0000000aacab7c23 */ /* 0x100fe200080108c9 */
[--C-:B------:R-:W-:Y:S01]  /*7350*/  FFMA.FTZ R172, R173, UR10, -R201.reuse ;  /* 0x0000000aadac7c23 */ /* 0x100fe200080108c9 */
[--C-:B------:R-:W-:Y:S01]  /*7360*/  FFMA.FTZ R173, R174, UR10, -R201.reuse ;  /* 0x0000000aaead7c23 */ /* 0x100fe200080108c9 */
[----:B------:R-:W-:Y:S01]  /*7370*/  FMNMX.FTZ R0, R159, R0, !PT ;  /* 0x000000009f007209 */ /* 0x000fe20007810000 */
[--C-:B------:R-:W-:Y:S01]  /*7380*/  FFMA.FTZ R195, R156, UR10, -R201.reuse ;  /* 0x0000000a9cc37c23 */ /* 0x100fe200080108c9 */
[----:B------:R-:W4:Y:S01]  /*7390*/  MUFU.TANH R179, R179 ;  /* 0x000000b300b37308 */ /* 0x000f220000002400 */
[--C-:B------:R-:W-:Y:S01]  /*73a0*/  FFMA.FTZ R174, R177, UR10, -R201.reuse ;  /* 0x0000000ab1ae7c23 */ /* 0x100fe200080108c9 */
[----:B---3--:R-:W-:Y:S01]  /*73b0*/  FMNMX.FTZ R0, R161, R0, !PT ;  /* 0x00000000a1007209 */ /* 0x008fe20007810000 */
[--C-:B------:R-:W-:Y:S01]  /*73c0*/  FFMA.FTZ R194, R158, UR10, -R201.reuse ;  /* 0x0000000a9ec27c23 */ /* 0x100fe200080108c9 */
[--C-:B------:R-:W-:Y:S01]  /*73d0*/  FFMA.FTZ R197, R160, UR10, -R201.reuse ;  /* 0x0000000aa0c57c23 */ /* 0x100fe200080108c9 */
[--C-:B------:R-:W-:Y:S01]  /*73e0*/  FFMA.FTZ R162, R162, UR10, -R201.reuse ;  /* 0x0000000aa2a27c23 */ /* 0x100fe200080108c9 */
[----:B--2---:R-:W-:Y:S01]  /*73f0*/  FMNMX.FTZ R0, R163, R0, !PT ;  /* 0x00000000a3007209 */ /* 0x004fe20007810000 */
[----:B------:R-:W-:Y:S01]  /*7400*/  FFMA.FTZ R177, R176, UR10, -R201 ;  /* 0x0000000ab0b17c23 */ /* 0x000fe200080108c9 */
[----:B------:R-:W2:Y:S08]  /*7410*/  MUFU.TANH R180, R180 ;  /* 0x000000b400b47308 */ /* 0x000eb00000002400 */
[----:B------:R-:W3:Y:S08]  /*7420*/  MUFU.TANH R181, R181 ;  /* 0x000000b500b57308 */ /* 0x000ef00000002400 */
[----:B------:R0:W-:Y:S08]  /*7430*/  MUFU.EX2 R190, R9 ;  /* 0x0000000900be7308 */ /* 0x0001f00000000800 */
[----:B------:R-:W5:Y:S01]  /*7440*/  MUFU.TANH R182, R182 ;  /* 0x000000b600b67308 */ /* 0x000f620000002400 */
[----:B0-----:R-:W-:-:S04]  /*7450*/  FMNMX.FTZ R9, R175, R0, !PT ;  /* 0x00000000af097209 */ /* 0x001fc80007810000 */
[----:B-1----:R-:W-:-:S03]  /*7460*/  FMNMX.FTZ R0, R178, R9, !PT ;  /* 0x00000009b2007209 */ /* 0x002fc60007810000 */
[----:B------:R-:W0:Y:S01]  /*7470*/  MUFU.TANH R183, R183 ;  /* 0x000000b700b77308 */ /* 0x000e220000002400 */
[----:B----4-:R-:W-:-:S04]  /*7480*/  FMNMX.FTZ R9, R179, R0, !PT ;  /* 0x00000000b3097209 */ /* 0x010fc80007810000 */
[----:B--2---:R-:W-:-:S03]  /*7490*/  FMNMX.FTZ R0, R180, R9, !PT ;  /* 0x00000009b4007209 */ /* 0x004fc60007810000 */
[----:B------:R-:W1:Y:S01]  /*74a0*/  MUFU.TANH R184, R184 ;  /* 0x000000b800b87308 */ /* 0x000e620000002400 */
[----:B---3--:R-:W-:-:S04]  /*74b0*/  FMNMX.FTZ R9, R181, R0, !PT ;  /* 0x00000000b5097209 */ /* 0x008fc80007810000 */
[----:B-----5:R-:W-:-:S03]  /*74c0*/  FMNMX.FTZ R0, R182, R9, !PT ;  /* 0x00000009b6007209 */ /* 0x020fc60007810000 */
        /* <DEDUP_REMOVED lines=10> */
[----:B------:R-:W1:Y:S01]  /*7570*/  MUFU.EX2 R8, R8 ;  /* 0x0000000800087308 */ /* 0x000e620000000800 */
[----:B--2---:R-:W-:-:S07]  /*7580*/  FMNMX.FTZ R0, R188, R9, !PT ;  /* 0x00000009bc007209 */ /* 0x004fce0007810000 */
[----:B------:R-:W2:Y:S01]  /*7590*/  MUFU.EX2 R191, R191 ;  /* 0x000000bf00bf7308 */ /* 0x000ea20000000800 */
[----:B0-----:R-:W-:-:S05]  /*75a0*/  FMNMX.FTZ R0, R189, R0, !PT ;  /* 0x00000000bd007209 */ /* 0x001fca0007810000 */
[----:B------:R-:W0:Y:S02]  /*75b0*/  SHFL.BFLY PT, R9, R0, 0x2, 0x1f ;  /* 0x0c401f0000097f89 */ /* 0x000e2400000e0000 */
[----:B------:R-:W3:Y:S01]  /*75c0*/  MUFU.EX2 R12, R12 ;  /* 0x0000000c000c7308 */ /* 0x000ee20000000800 */
[-C--:B-1----:R-:W-:Y:S01]  /*75d0*/  FMUL.FTZ R24, R24, R8.reuse ;  /* 0x0000000818187220 */ /* 0x082fe20000410000 */
[-C--:B------:R-:W-:Y:S01]  /*75e0*/  FMUL.FTZ R25, R25, R8.reuse ;  /* 0x0000000819197220 */ /* 0x080fe20000410000 */
[-C--:B------:R-:W-:Y:S01]  /*75f0*/  FMUL.FTZ R28, R28, R8.reuse ;  /* 0x000000081c1c7220 */ /* 0x080fe20000410000 */
[-C--:B------:R-:W-:Y:S01]  /*7600*/  FMUL.FTZ R29, R29, R8.reuse ;  /* 0x000000081d1d7220 */ /* 0x080fe20000410000 */
[-C--:B------:R-:W-:Y:S01]  /*7610*/  FMUL.FTZ R32, R32, R8.reuse ;  /* 0x0000000820207220 */ /* 0x080fe20000410000 */
[-C--:B------:R-:W-:Y:S01]  /*7620*/  FMUL.FTZ R33, R33, R8.reuse ;  /* 0x0000000821217220 */ /* 0x080fe20000410000 */
[-C--:B------:R-:W-:Y:S01]  /*7630*/  FMUL.FTZ R36, R36, R8.reuse ;  /* 0x0000000824247220 */ /* 0x080fe20000410000 */
[----:B------:R-:W-:Y:S01]  /*7640*/  MUFU.EX2 R13, R13 ;  /* 0x0000000d000d7308 */ /* 0x000fe20000000800 */
[----:B--2---:R-:W-:Y:S01]  /*7650*/  FFMA.FTZ R5, R8, R5, R191 ;  /* 0x0000000508057223 */ /* 0x004fe200000100bf */
[-C--:B------:R-:W-:Y:S01]  /*7660*/  FMUL.FTZ R37, R37, R8.reuse ;  /* 0x0000000825257220 */ /* 0x080fe20000410000 */
[-C--:B------:R-:W-:Y:S01]  /*7670*/  FMUL.FTZ R40, R40, R8.reuse ;  /* 0x0000000828287220 */ /* 0x080fe20000410000 */
[-C--:B------:R-:W-:Y:S01]  /*7680*/  FMUL.FTZ R41, R41, R8.reuse ;  /* 0x0000000829297220 */ /* 0x080fe20000410000 */
[----:B------:R-:W-:Y:S01]  /*7690*/  FADD.FTZ R5, R190, R5 ;  /* 0x00000005be057221 */ /* 0x000fe20000010000 */
        /* <DEDUP_REMOVED lines=8> */
[----:B0-----:R-:W-:Y:S01]  /*7720*/  FMNMX.FTZ R9, R0, R9, !PT ;  /* 0x0000000900097209 */ /* 0x001fe20007810000 */
[-C--:B------:R-:W-:Y:S01]  /*7730*/  FMUL.FTZ R57, R57, R8.reuse ;  /* 0x0000000839397220 */ /* 0x080fe20000410000 */
[----:B------:R-:W-:Y:S01]  /*7740*/  MUFU.EX2 R193, R193 ;  /* 0x000000c100c17308 */ /* 0x000fe20000000800 */
[-C--:B------:R-:W-:Y:S01]  /*7750*/  FMUL.FTZ R60, R60, R8.reuse ;  /* 0x000000083c3c7220 */ /* 0x080fe20000410000 */
[-C--:B------:R-:W-:Y:S01]  /*7760*/  FMUL.FTZ R61, R61, R8.reuse ;  /* 0x000000083d3d7220 */ /* 0x080fe20000410000 */
[----:B------:R-:W0:Y:S01]  /*7770*/  SHFL.BFLY PT, R0, R9, 0x1, 0x1f ;  /* 0x0c201f0009007f89 */ /* 0x000e2200000e0000 */
        /* <DEDUP_REMOVED lines=22> */
[----:B------:R-:W-:Y:S01]  /*78e0*/  FMUL.FTZ R101, R101, R8 ;  /* 0x0000000865657220 */ /* 0x000fe20000410000 */
[----:B0-----:R-:W-:Y:S01]  /*78f0*/  FMNMX.FTZ R0, R9, R0, !PT ;  /* 0x0000000009007209 */ /* 0x001fe20007810000 */
[-C--:B------:R-:W-:Y:S01]  /*7900*/  FMUL.FTZ R104, R104, R8.reuse ;  /* 0x0000000868687220 */ /* 0x080fe20000410000 */
[----:B------:R-:W-:Y:S01]  /*7910*/  IADD3 R9, -R203, 0xb, RZ ;  /* 0x0000000bcb097810 */ /* 0x000fe20007ffe1ff */
[-C--:B------:R-:W-:Y:S01]  /*7920*/  FMUL.FTZ R105, R105, R8.reuse ;  /* 0x0000000869697220 */ /* 0x080fe20000410000 */
[-C--:B------:R-:W-:Y:S01]  /*7930*/  FMUL.FTZ R108, R108, R8.reuse ;  /* 0x000000086c6c7220 */ /* 0x080fe20000410000 */
[C---:B------:R-:W-:Y:S01]  /*7940*/  FADD.FTZ R7, -R0.reuse, R7 ;  /* 0x0000000700077221 */ /* 0x040fe20000010100 */
[----:B------:R-:W-:Y:S01]  /*7950*/  FMUL.FTZ R152, R0, UR10 ;  /* 0x0000000a00987c20 */ /* 0x000fe20008410000 */
[----:B------:R-:W-:Y:S01]  /*7960*/  MUFU.EX2 R197, R197 ;  /* 0x000000c500c57308 */ /* 0x000fe20000000800 */
[----:B------:R-:W-:Y:S01]  /*7970*/  FMUL.FTZ R109, R109, R8 ;  /* 0x000000086d6d7220 */ /* 0x000fe20000410000 */
[----:B------:R-:W-:Y:S01]  /*7980*/  FMUL.FTZ R7, R7, UR10 ;  /* 0x0000000a07077c20 */ /* 0x000fe20008410000 */
        /* <DEDUP_REMOVED lines=9> */
[----:B------:R-:W-:Y:S01]  /*7a20*/  FFMA.FTZ R180, R181, UR10, -R152 ;  /* 0x0000000ab5b47c23 */ /* 0x000fe20008010898 */
[----:B------:R-:W-:-:S02]  /*7a30*/  IMAD.U32 R181, RZ, RZ, UR24 ;  /* 0x00000018ffb57e24 */ /* 0x000fc4000f8e00ff */
[--C-:B------:R-:W-:Y:S01]  /*7a40*/  FFMA.FTZ R21, R21, UR10, -R152.reuse ;  /* 0x0000000a15157c23 */ /* 0x100fe20008010898 */
[--C-:B------:R-:W-:Y:S01]  /*7a50*/  FFMA.FTZ R176, R153, UR10, -R152.reuse ;  /* 0x0000000a99b07c23 */ /* 0x100fe20008010898 */
[----:B------:R-:W0:Y:S01]  /*7a60*/  MUFU.EX2 R10, R10 ;  /* 0x0000000a000a7308 */ /* 0x000e220000000800 */
        /* <DEDUP_REMOVED lines=15> */
[----:B------:R-:W2:Y:S01]  /*7b60*/  MUFU.EX2 R14, R14 ;  /* 0x0000000e000e7308 */ /* 0x000ea20000000800 */
[----:B------:R-:W-:-:S02]  /*7b70*/  @!P2 VIADD R153, R181, 0x22840 ;  /* 0x00022840b599a836 */ /* 0x000fc40000000000 */
[----:B0-----:R-:W-:Y:S01]  /*7b80*/  FFMA.FTZ R4, R7, R4, R10 ;  /* 0x0000000407047223 */ /* 0x001fe2000001000a */
[----:B------:R-:W-:Y:S01]  /*7b90*/  FADD.FTZ R5, R13, R152 ;  /* 0x000000980d057221 */ /* 0x000fe20000010000 */
[-C--:B------:R-:W-:Y:S01]  /*7ba0*/  FMUL.FTZ R112, R112, R8.reuse ;  /* 0x0000000870707220 */ /* 0x080fe20000410000 */
[-C--:B------:R-:W-:Y:S01]  /*7bb0*/  FMUL.FTZ R113, R113, R8.reuse ;  /* 0x0000000871717220 */ /* 0x080fe20000410000 */
[----:B------:R-:W-:Y:S01]  /*7bc0*/  @!P2 PRMT R153, RZ, 0x654, R153 ;  /* 0x00000654ff99a816 */ /* 0x000fe20000000099 */
[----:B------:R-:W-:Y:S01]  /*7bd0*/  FADD.FTZ R152, R20, R5 ;  /* 0x0000000514987221 */ /* 0x000fe20000010000 */
[----:B------:R-:W0:Y:S01]  /*7be0*/  MUFU.EX2 R15, R15 ;  /* 0x0000000f000f7308 */ /* 0x000e220000000800 */
[----:B------:R3:W-:Y:S06]  /*7bf0*/  BAR.ARV R9, 0x100 ;  /* 0x000400090000751d */ /* 0x0007ec0000002000 */
[----:B------:R1:W-:Y:S01]  /*7c00*/  @!P2 SYNCS.ARRIVE.TRANS64.RED.A1T0 RZ, [R153+URZ], RZ ;  /* 0x000000ff99ffa9a7 */ /* 0x0003e2000810043f */
[----:B------:R-:W4:Y:S01]  /*7c10*/  MUFU.EX2 R21, R21 ;  /* 0x0000001500157308 */ /* 0x000f220000000800 */
[----:B------:R-:W-:Y:S01]  /*7c20*/  FADD.FTZ R5, R193, R152 ;  /* 0x00000098c1057221 */ /* 0x000fe20000010000 */
[-C--:B------:R-:W-:Y:S01]  /*7c30*/  FMUL.FTZ R116, R116, R8.reuse ;  /* 0x0000000874747220 */ /* 0x080fe20000410000 */
[-C--:B------:R-:W-:Y:S01]  /*7c40*/  FMUL.FTZ R117, R117, R8.reuse ;  /* 0x0000000875757220 */ /* 0x080fe20000410000 */
[-C--:B------:R-:W-:Y:S01]  /*7c50*/  FMUL.FTZ R120, R120, R8.reuse ;  /* 0x0000000878787220 */ /* 0x080fe20000410000 */
[----:B------:R-:W-:Y:S01]  /*7c60*/  FADD.FTZ R152, R192, R5 ;  /* 0x00000005c0987221 */ /* 0x000fe20000010000 */
[-C--:B------:R-:W-:Y:S01]  /*7c70*/  FMUL.FTZ R121, R121, R8.reuse ;  /* 0x0000000879797220 */ /* 0x080fe20000410000 */
[----:B-1----:R-:W-:Y:S01]  /*7c80*/  FADD.FTZ R153, R11, R4 ;  /* 0x000000040b997221 */ /* 0x002fe20000010000 */
[----:B------:R-:W1:Y:S01]  /*7c90*/  MUFU.EX2 R176, R176 ;  /* 0x000000b000b07308 */ /* 0x000e620000000800 */
[----:B------:R-:W-:Y:S01]  /*7ca0*/  FADD.FTZ R5, R195, R152 ;  /* 0x00000098c3057221 */ /* 0x000fe20000010000 */
[-C--:B------:R-:W-:Y:S01]  /*7cb0*/  FMUL.FTZ R124, R124, R8.reuse ;  /* 0x000000087c7c7220 */ /* 0x080fe20000410000 */
[----:B--2---:R-:W-:Y:S01]  /*7cc0*/  FADD.FTZ R4, R14, R153 ;  /* 0x000000990e047221 */ /* 0x004fe20000010000 */
[-C--:B------:R-:W-:Y:S01]  /*7cd0*/  FMUL.FTZ R125, R125, R8.reuse ;  /* 0x000000087d7d7220 */ /* 0x080fe20000410000 */
[----:B------:R-:W-:Y:S01]  /*7ce0*/  FADD.FTZ R152, R194, R5 ;  /* 0x00000005c2987221 */ /* 0x000fe20000010000 */
[-C--:B------:R-:W-:Y:S01]  /*7cf0*/  FMUL.FTZ R128, R128, R8.reuse ;  /* 0x0000000880807220 */ /* 0x080fe20000410000 */
[----:B0-----:R-:W-:Y:S01]  /*7d00*/  FADD.FTZ R4, R15, R4 ;  /* 0x000000040f047221 */ /* 0x001fe20000010000 */
[----:B------:R-:W0:Y:S01]  /*7d10*/  MUFU.EX2 R196, R196 ;  /* 0x000000c400c47308 */ /* 0x000e220000000800 */
[----:B------:R-:W-:Y:S01]  /*7d20*/  FADD.FTZ R5, R197, R152 ;  /* 0x00000098c5057221 */ /* 0x000fe20000010000 */
[-C--:B------:R-:W-:Y:S01]  /*7d30*/  FMUL.FTZ R129, R129, R8.reuse ;  /* 0x0000000881817220 */ /* 0x080fe20000410000 */
[----:B----4-:R-:W-:Y:S01]  /*7d40*/  FADD.FTZ R153, R21, R4 ;  /* 0x0000000415997221 */ /* 0x010fe20000010000 */
        /* <DEDUP_REMOVED lines=100> */
[C---:B-1----:R-:W-:Y:S01]  /*8390*/  FADD.FTZ R5, R167.reuse, R152 ;  /* 0x00000098a7057221 */ /* 0x042fe20000010000 */
        /* <DEDUP_REMOVED lines=9> */
[----:B--2---:R-:W-:Y:S01]  /*8430*/  FADD.FTZ R152, R168, R5 ;  /* 0x00000005a8987221 */ /* 0x004fe20000010000 */
[----:B------:R-:W-:Y:S02]  /*8440*/  F2FP.BF16.F32.PACK_AB R159, R201, R196 ;  /* 0x000000c4c99f723e */ /* 0x000fe400000010ff */
[----:B------:R-:W-:Y:S02]  /*8450*/  F2FP.BF16.F32.PACK_AB R161, R161, R198 ;  /* 0x000000c6a1a1723e */ /* 0x000fe400000010ff */
[----:B------:R-:W-:-:S02]  /*8460*/  F2FP.BF16.F32.PACK_AB R163, R202, R163 ;  /* 0x000000a3caa3723e */ /* 0x000fc400000010ff */
[----:B------:R-:W2:Y:S01]  /*8470*/  MUFU.EX2 R179, R179 ;  /* 0x000000b300b37308 */ /* 0x000ea20000000800 */
[C---:B-1----:R-:W-:Y:S01]  /*8480*/  FADD.FTZ R4, R178.reuse, R153 ;  /* 0x00000099b2047221 */ /* 0x042fe20000010000 */
[----:B------:R-:W-:-:S06]  /*8490*/  F2FP.BF16.F32.PACK_AB R165, R178, R175 ;  /* 0x000000afb2a5723e */ /* 0x000fcc00000010ff */
[----:B------:R-:W1:Y:S01]  /*84a0*/  MUFU.EX2 R170, R170 ;  /* 0x000000aa00aa7308 */ /* 0x000e620000000800 */
[C---:B0-----:R-:W-:Y:S01]  /*84b0*/  FADD.FTZ R5, R169.reuse, R152 ;  /* 0x00000098a9057221 */ /* 0x041fe20000010000 */
[----:B------:R-:W-:Y:S02]  /*84c0*/  F2FP.BF16.F32.PACK_AB R168, R169, R168 ;  /* 0x000000a8a9a8723e */ /* 0x000fe400000010ff */
[----:B------:R-:W-:-:S04]  /*84d0*/  F2FP.BF16.F32.PACK_AB R152, R190, R191 ;  /* 0x000000bfbe98723e */ /* 0x000fc800000010ff */
[----:B------:R-:W0:Y:S01]  /*84e0*/  MUFU.EX2 R180, R180 ;  /* 0x000000b400b47308 */ /* 0x000e220000000800 */
[----:B--2---:R-:W-:-:S07]  /*84f0*/  FADD.FTZ R153, R179, R4 ;  /* 0x00000004b3997221 */ /* 0x004fce0000010000 */
[----:B------:R-:W2:Y:S01]  /*8500*/  MUFU.EX2 R171, R171 ;  /* 0x000000ab00ab7308 */ /* 0x000ea20000000800 */
[----:B-1----:R-:W-:-:S07]  /*8510*/  FADD.FTZ R154, R170, R5 ;  /* 0x00000005aa9a7221 */ /* 0x002fce0000010000 */
[----:B------:R-:W1:Y:S01]  /*8520*/  MUFU.EX2 R182, R182 ;  /* 0x000000b600b67308 */ /* 0x000e620000000800 */
[C---:B0-----:R-:W-:Y:S01]  /*8530*/  FADD.FTZ R153, R180.reuse, R153 ;  /* 0x00000099b4997221 */ /* 0x041fe20000010000 */
[----:B------:R-:W-:-:S06]  /*8540*/  F2FP.BF16.F32.PACK_AB R167, R180, R179 ;  /* 0x000000b3b4a7723e */ /* 0x000fcc00000010ff */
[----:B------:R-:W0:Y:S01]  /*8550*/  MUFU.EX2 R172, R172 ;  /* 0x000000ac00ac7308 */ /* 0x000e220000000800 */
[----:B--2---:R-:W-:Y:S01]  /*8560*/  FADD.FTZ R5, R171, R154 ;  /* 0x0000009aab057221 */ /* 0x004fe20000010000 */
[----:B------:R-:W-:Y:S02]  /*8570*/  F2FP.BF16.F32.PACK_AB R154, R13, R12 ;  /* 0x0000000c0d9a723e */ /* 0x000fe400000010ff */
[----:B------:R-:W-:-:S04]  /*8580*/  F2FP.BF16.F32.PACK_AB R170, R171, R170 ;  /* 0x000000aaabaa723e */ /* 0x000fc800000010ff */
[----:B------:R-:W2:Y:S01]  /*8590*/  MUFU.EX2 R183, R183 ;  /* 0x000000b700b77308 */ /* 0x000ea20000000800 */
[----:B-1----:R-:W-:-:S07]  /*85a0*/  FADD.FTZ R4, R182, R153 ;  /* 0x00000099b6047221 */ /* 0x002fce0000010000 */
[----:B------:R-:W1:Y:S01]  /*85b0*/  MUFU.EX2 R173, R173 ;  /* 0x000000ad00ad7308 */ /* 0x000e620000000800 */
[----:B0-----:R-:W-:-:S07]  /*85c0*/  FADD.FTZ R8, R172, R5 ;  /* 0x00000005ac087221 */ /* 0x001fce0000010000 */
[----:B------:R-:W0:Y:S01]  /*85d0*/  MUFU.EX2 R184, R184 ;  /* 0x000000b800b87308 */ /* 0x000e220000000800 */
[C---:B--2---:R-:W-:Y:S01]  /*85e0*/  FADD.FTZ R153, R183.reuse, R4 ;  /* 0x00000004b7997221 */ /* 0x044fe20000010000 */
[----:B------:R-:W-:-:S06]  /*85f0*/  F2FP.BF16.F32.PACK_AB R169, R183, R182 ;  /* 0x000000b6b7a9723e */ /* 0x000fcc00000010ff */
[----:B------:R-:W2:Y:S01]  /*8600*/  MUFU.EX2 R185, R185 ;  /* 0x000000b900b97308 */ /* 0x000ea20000000800 */
[C---:B-1----:R-:W-:Y:S01]  /*8610*/  FADD.FTZ R5, R173.reuse, R8 ;  /* 0x00000008ad057221 */ /* 0x042fe20000010000 */
[----:B------:R-:W-:-:S06]  /*8620*/  F2FP.BF16.F32.PACK_AB R172, R173, R172 ;  /* 0x000000acadac723e */ /* 0x000fcc00000010ff */
[----:B------:R-:W1:Y:S01]  /*8630*/  MUFU.EX2 R186, R186 ;  /* 0x000000ba00ba7308 */ /* 0x000e620000000800 */
[----:B0-----:R-:W-:Y:S01]  /*8640*/  FADD.FTZ R4, R184, R153 ;  /* 0x00000099b8047221 */ /* 0x001fe20000010000 */
[----:B------:R-:W-:-:S06]  /*8650*/  F2FP.BF16.F32.PACK_AB R153, R11, R10 ;  /* 0x0000000a0b99723e */ /* 0x000fcc00000010ff */
[----:B------:R-:W0:Y:S01]  /*8660*/  MUFU.EX2 R13, R187 ;  /* 0x000000bb000d7308 */ /* 0x000e220000000800 */
[C---:B--2---:R-:W-:Y:S01]  /*8670*/  FADD.FTZ R157, R185.reuse, R4 ;  /* 0x00000004b99d7221 */ /* 0x044fe20000010000 */
[----:B------:R-:W-:-:S06]  /*8680*/  F2FP.BF16.F32.PACK_AB R171, R185, R184 ;  /* 0x000000b8b9ab723e */ /* 0x000fcc00000010ff */
[----:B------:R-:W2:Y:S01]  /*8690*/  MUFU.EX2 R174, R174 ;  /* 0x000000ae00ae7308 */ /* 0x000ea20000000800 */
[----:B-1----:R-:W-:Y:S01]  /*86a0*/  FADD.FTZ R4, R186, R157 ;  /* 0x0000009dba047221 */ /* 0x002fe20000010000 */
[----:B------:R-:W-:-:S06]  /*86b0*/  F2FP.BF16.F32.PACK_AB R157, R176, R21 ;  /* 0x00000015b09d723e */ /* 0x000fcc00000010ff */
[----:B------:R-:W1:Y:S01]  /*86c0*/  MUFU.EX2 R8, R188 ;  /* 0x000000bc00087308 */ /* 0x000e620000000800 */
[C---:B0-----:R-:W-:Y:S01]  /*86d0*/  FADD.FTZ R7, R13.reuse, R4 ;  /* 0x000000040d077221 */ /* 0x041fe20000010000 */
[----:B------:R-:W-:-:S06]  /*86e0*/  F2FP.BF16.F32.PACK_AB R173, R13, R186 ;  /* 0x000000ba0dad723e */ /* 0x000fcc00000010ff */
[----:B------:R-:W0:Y:S01]  /*86f0*/  MUFU.EX2 R177, R177 ;  /* 0x000000b100b17308 */ /* 0x000e220000000800 */
[----:B--2---:R-:W-:-:S07]  /*8700*/  FADD.FTZ R12, R174, R5 ;  /* 0x00000005ae0c7221 */ /* 0x004fce0000010000 */
[----:B------:R-:W2:Y:S01]  /*8710*/  MUFU.EX2 R189, R189 ;  /* 0x000000bd00bd7308 */ /* 0x000ea20000000800 */
[----:B-1----:R-:W-:Y:S01]  /*8720*/  FADD.FTZ R4, R8, R7 ;  /* 0x0000000708047221 */ /* 0x002fe20000010000 */
[C---:B0-----:R-:W-:Y:S01]  /*8730*/  FADD.FTZ R5, R177.reuse, R12 ;  /* 0x0000000cb1057221 */ /* 0x041fe20000010000 */
[----:B------:R-:W-:Y:S02]  /*8740*/  F2FP.BF16.F32.PACK_AB R174, R177, R174 ;  /* 0x000000aeb1ae723e */ /* 0x000fe400000010ff */
[C---:B--2---:R-:W-:Y:S01]  /*8750*/  FADD.FTZ R4, R189.reuse, R4 ;  /* 0x00000004bd047221 */ /* 0x044fe20000010000 */
[----:B------:R-:W-:Y:S01]  /*8760*/  F2FP.BF16.F32.PACK_AB R175, R189, R8 ;  /* 0x00000008bdaf723e */ /* 0x000fe200000010ff */
[----:B---3--:R-:W-:Y:S06]  /*8770*/  @!P0 BRA `(.L_x_4176) ;  /* 0x0000000000048947 */ /* 0x008fec0003800000 */
[----:B------:R-:W-:Y:S01]  /*8780*/  BPT.TRAP 0x1 ;  /* 0x000000040000795c */ /* 0x000fe20000300000 */
.L_x_4176:
[----:B------:R0:W1:Y:S01]  /*8790*/  SYNCS.PHASECHK.TRANS64.TRYWAIT P1, [UR24+0x22850], R6 ;  /* 0x02285006ff0075a7 */ /* 0x0000620008020158 */
[----:B------:R-:W-:Y:S05]  /*87a0*/  @!P0 BRA `(.L_x_4177) ;  /* 0x0000000000048947 */ /* 0x000fea0003800000 */
[----:B------:R-:W-:Y:S01]  /*87b0*/  BPT.TRAP 0x1 ;  /* 0x000000040000795c */ /* 0x000fe20000300000 */
.L_x_4177:
[----:B-1----:R-:W-:Y:S05]  /*87c0*/  @P1 BRA `(.L_x_4178) ;  /* 0x0000000000081947 */ /* 0x002fea0003800000 */
[----:B------:R-:W1:Y:S02]  /*87d0*/  SYNCS.PHASECHK.TRANS64.TRYWAIT P1, [UR24+0x22850], R6 ;  /* 0x02285006ff0075a7 */ /* 0x000e640008020158 */
[----:B-1----:R-:W-:Y:S05]  /*87e0*/  @!P1 BRA `(.L_x_4179) ;  /* 0x0000008000189947 */ /* 0x002fea0003800000 */
.L_x_4178:
[----:B------:R-:W2:Y:S01]  /*87f0*/  S2R R7, SR_TID.X ;  /* 0x0000000000077919 */ /* 0x000ea20000002100 */
[----:B------:R-:W-:Y:S01]  /*8800*/  UIMAD UR11, UR36, 0xc00, UR21 ;  /* 0x00000c00240b78a4 */ /* 0x000fe2000f8e0215 */
[----:B------:R-:W-:Y:S01]  /*8810*/  ISETP.LT.AND P1, PT, RZ, UR23, PT ;  /* 0x00000017ff007c0c */ /* 0x000fe2000bf21270 */
[----:B------:R-:W-:Y:S01]  /*8820*/  UMOV UR7, 0x40000040 ;  /* 0x4000004000077882 */ /* 0x000fe20000000000 */
[----:B-1----:R-:W-:Y:S01]  /*8830*/  @!P2 VIADD R181, R181, 0x22860 ;  /* 0x00022860b5b5a836 */ /* 0x002fe20000000000 */
[----:B------:R-:W-:Y:S01]  /*8840*/  UIADD3 UR23, UR23, -0x1, URZ ;  /* 0xffffffff17177890 */ /* 0x000fe2000fffe03f */
[----:B------:R-:W-:Y:S02]  /*8850*/  IMAD.MOV.U32 R8, RZ, RZ, R3 ;  /* 0x000000ffff087224 */ /* 0x000fe400078e0003 */
[----:B------:R-:W-:Y:S01]  /*8860*/  UMOV UR6, UR11 ;  /* 0x0000000b00067c82 */ /* 0x000fe20008000000 */
[----:B------:R-:W-:Y:S02]  /*8870*/  @!P2 PRMT R181, RZ, 0x654, R181 ;  /* 0x00000654ffb5a816 */ /* 0x000fe400000000b5 */
        /* <DEDUP_REMOVED lines=39> */
.L_x_4171:
[----:B------:R-:W2:Y:S01]  /*8af0*/  SHFL.BFLY PT, R11, R4, 0x2, 0x1f ;  /* 0x0c401f00040b7f89 */ /* 0x000ea200000e0000 */
[----:B------:R-:W-:Y:S01]  /*8b00*/  UIADD3 UR36, UR36, 0x1, URZ ;  /* 0x0000000124247890 */ /* 0x000fe2000fffe03f */
[----:B------:R-:W-:Y:S01]  /*8b10*/  IMAD.U32 R14, RZ, RZ, UR10 ;  /* 0x0000000aff0e7e24 */ /* 0x000fe2000f8e00ff */
[----:B------:R3:W-:Y:S06]  /*8b20*/  BAR.ARV R9, 0x100 ;  /* 0x000400090000751d */ /* 0x0007ec0000002000 */
[----:B------:R-:W-:Y:S02]  /*8b30*/  UISETP.NE.AND UP0, UPT, UR36, 0x2, UPT ;  /* 0x000000022400788c */ /* 0x000fe4000bf05270 */
[----:B------:R-:W-:Y:S06]  /*8b40*/  BAR.ARV 0x8, 0x180 ;  /* 0x0206000000007b1d */ /* 0x000fec0000002000 */
[----:B------:R-:W-:Y:S01]  /*8b50*/  USEL UR4, URZ, 0x1, UP0 ;  /* 0x000000013f047887 */ /* 0x000fe20008000000 */
[----:B------:R-:W-:Y:S01]  /*8b60*/  PLOP3.LUT P0, PT, PT, PT, PT, 0x8, 0x0 ;  /* 0x000000000000781c */ /* 0x000fe20003f0e170 */
[----:B01----:R-:W0:Y:S01]  /*8b70*/  SHFL.BFLY PT, R6, R5, 0x2, 0x1f ;  /* 0x0c401f0005067f89 */ /* 0x003e2200000e0000 */
[----:B------:R-:W-:-:S02]  /*8b80*/  UIADD3 UR38, UR38, 0x1, URZ ;  /* 0x0000000126267890 */ /* 0x000fc4000fffe03f */
[----:B------:R-:W-:Y:S01]  /*8b90*/  USEL UR36, UR36, URZ, UP0 ;  /* 0x0000003f24247287 */ /* 0x000fe20008000000 */
[----:B--2---:R-:W-:Y:S01]  /*8ba0*/  FADD.FTZ R11, R11, R4 ;  /* 0x000000040b0b7221 */ /* 0x004fe20000010000 */
[----:B------:R-:W-:Y:S01]  /*8bb0*/  IMAD.MOV.U32 R4, RZ, RZ, RZ ;  /* 0x000000ffff047224 */ /* 0x000fe200078e00ff */
[----:B------:R-:W-:-:S03]  /*8bc0*/  ULOP3.LUT UR37, UR37, UR4, URZ, 0x3c, !UPT ;  /* 0x0000000425257292 */ /* 0x000fc6000f8e3c3f */
[----:B------:R-:W1:Y:S01]  /*8bd0*/  SHFL.BFLY PT, R8, R11, 0x1, 0x1f ;  /* 0x0c201f000b087f89 */ /* 0x000e6200000e0000 */
[----:B0-----:R-:W-:Y:S01]  /*8be0*/  FADD.FTZ R6, R6, R5 ;  /* 0x0000000506067221 */ /* 0x001fe20000010000 */
[----:B------:R-:W-:-:S04]  /*8bf0*/  IMAD.MOV.U32 R5, RZ, RZ, -0x800000 ;  /* 0xff800000ff057424 */ /* 0x000fc800078e00ff */
[----:B------:R-:W0:Y:S01]  /*8c00*/  SHFL.BFLY PT, R7, R6, 0x1, 0x1f ;  /* 0x0c201f0006077f89 */ /* 0x000e2200000e0000 */
[----:B-1----:R-:W-:Y:S01]  /*8c10*/  FADD.FTZ R10, R11, R8 ;  /* 0x000000080b0a7221 */ /* 0x002fe20000010000 */
[----:B------:R-:W-:-:S04]  /*8c20*/  IMAD.U32 R8, RZ, RZ, UR10 ;  /* 0x0000000aff087e24 */ /* 0x000fc8000f8e00ff */
[----:B------:R-:W-:-:S13]  /*8c30*/  FSETP.NE.FTZ.AND P2, PT, R10, RZ, PT ;  /* 0x000000ff0a00720b */ /* 0x000fda0003f55000 */
[----:B------:R-:W1:Y:S01]  /*8c40*/  @P2 MUFU.RCP R4, R10 ;  /* 0x0000000a00042308 */ /* 0x000e620000001000 */
[----:B------:R-:W-:Y:S01]  /*8c50*/  @P2 FMUL.FTZ R14, R14, 0.69314718246459960938 ;  /* 0x3f3172180e0e2820 */ /* 0x000fe20000410000 */
[----:B0-----:R-:W-:Y:S01]  /*8c60*/  FADD.FTZ R12, R6, R7 ;  /* 0x00000007060c7221 */ /* 0x001fe20000010000 */
[----:B------:R-:W-:Y:S02]  /*8c70*/  IMAD.MOV.U32 R7, RZ, RZ, RZ ;  /* 0x000000ffff077224 */ /* 0x000fe400078e00ff */
[----:B------:R-:W-:Y:S02]  /*8c80*/  IMAD.MOV.U32 R6, RZ, RZ, -0x800000 ;  /* 0xff800000ff067424 */ /* 0x000fe400078e00ff */
[----:B------:R-:W-:Y:S01]  /*8c90*/  FSETP.NE.FTZ.AND P1, PT, R12, RZ, PT ;  /* 0x000000ff0c00720b */ /* 0x000fe20003f35000 */
[----:B------:R-:W0:Y:S01]  /*8ca0*/  @P2 MUFU.LG2 R10, R10 ;  /* 0x0000000a000a2308 */ /* 0x000e220000000c00 */
[-C--:B-1----:R-:W-:Y:S01]  /*8cb0*/  FMUL.FTZ R26, R26, R4.reuse ;  /* 0x000000041a1a7220 */ /* 0x082fe20000410000 */
[-C--:B------:R-:W-:Y:S01]  /*8cc0*/  FMUL.FTZ R34, R34, R4.reuse ;  /* 0x0000000422227220 */ /* 0x080fe20000410000 */
[----:B------:R-:W-:-:S09]  /*8cd0*/  FMUL.FTZ R35, R35, R4 ;  /* 0x0000000423237220 */ /* 0x000fd20000410000 */
[----:B---3--:R-:W1:Y:S01]  /*8ce0*/  @P1 MUFU.LG2 R9, R12 ;  /* 0x0000000c00091308 */ /* 0x008e620000000c00 */
[----:B------:R-:W-:Y:S01]  /*8cf0*/  @P1 FMUL.FTZ R8, R8, 0.69314718246459960938 ;  /* 0x3f31721808081820 */ /* 0x000fe20000410000 */
[-C--:B------:R-:W-:Y:S01]  /*8d00*/  FMUL.FTZ R38, R38, R4.reuse ;  /* 0x0000000426267220 */ /* 0x080fe20000410000 */
[-C--:B------:R-:W-:Y:S01]  /*8d10*/  FMUL.FTZ R39, R39, R4.reuse ;  /* 0x0000000427277220 */ /* 0x080fe20000410000 */
[-C--:B------:R-:W-:Y:S01]  /*8d20*/  FMUL.FTZ R42, R42, R4.reuse ;  /* 0x000000042a2a7220 */ /* 0x080fe20000410000 */
[----:B0-----:R-:W-:Y:S01]  /*8d30*/  @P2 FMUL.FTZ R11, R10, 0.69314718246459960938 ;  /* 0x3f3172180a0b2820 */ /* 0x001fe20000410000 */
        /* <DEDUP_REMOVED lines=126> */
.L_x_4150:
        /* <DEDUP_REMOVED lines=10> */
[----:B------:R-:W-:Y:S01]  /*95c0*/  IMAD R3, R200, 0x40, R2 ;  /* 0x00000040c8037824 */ /* 0x000fe200078e0202 */
[----:B------:R-:W-:Y:S01]  /*95d0*/  F2FP.BF16.F32.PACK_AB R24, R25, R24 ;  /* 0x000000181918723e */ /* 0x000fe200000010ff */
[----:B------:R-:W-:Y:S01]  /*95e0*/  USHF.R.S32.HI UR10, URZ, 0x1f, UR39 ;  /* 0x0000001f3f0a7899 */ /* 0x000fe20008011427 */
[----:B------:R-:W-:Y:S01]  /*95f0*/  F2FP.BF16.F32.PACK_AB R25, R48, R26 ;  /* 0x0000001a3019723e */ /* 0x000fe200000010ff */
[----:B------:R-:W-:Y:S01]  /*9600*/  BAR.SYNC.DEFER_BLOCKING 0x1, 0x100 ;  /* 0x0044000000007b1d */ /* 0x000fe20000010000 */
[----:B------:R-:W-:Y:S01]  /*9610*/  F2FP.BF16.F32.PACK_AB R26, R29, R28 ;  /* 0x0000001c1d1a723e */ /* 0x000fe200000010ff */
[----:B------:R-:W-:Y:S01]  /*9620*/  USHF.R.S32.HI UR12, URZ, 0x1f, UR42 ;  /* 0x0000001f3f0c7899 */ /* 0x000fe2000801142a */
[----:B------:R-:W-:Y:S02]  /*9630*/  F2FP.BF16.F32.PACK_AB R27, R44, R27 ;  /* 0x0000001b2c1b723e */ /* 0x000fe400000010ff */
[----:B------:R-:W-:-:S03]  /*9640*/  F2FP.BF16.F32.PACK_AB R32, R33, R32 ;  /* 0x000000202120723e */ /* 0x000fc600000010ff */
[----:B------:R-:W1:Y:S01]  /*9650*/  LDC R48, c[0x0][0xbe8] ;  /* 0x0002fa00ff307b82 */ /* 0x000e620000000800 */
[----:B------:R-:W-:Y:S01]  /*9660*/  F2FP.BF16.F32.PACK_AB R33, R35, R34 ;  /* 0x000000222321723e */ /* 0x000fe200000010ff */
[----:B------:R-:W-:Y:S01]  /*9670*/  ULDC.64 UR8, c[0x0][0xb90] ;  /* 0x0002e40000087ab9 */ /* 0x000fe20000000a00 */
[----:B------:R-:W-:Y:S01]  /*9680*/  F2FP.BF16.F32.PACK_AB R35, R39, R38 ;  /* 0x000000262723723e */ /* 0x000fe200000010ff */
[----:B------:R-:W-:Y:S01]  /*9690*/  VIADD R39, R16, UR44 ;  /* 0x0000002c10277c36 */ /* 0x000fe20008000000 */
[----:B------:R-:W-:Y:S01]  /*96a0*/  UIMAD UR5, UR10, UR8, URZ ;  /* 0x000000080a0572a4 */ /* 0x000fe2000f8e023f */
[----:B------:R-:W-:Y:S01]  /*96b0*/  F2FP.BF16.F32.PACK_AB R40, R41, R40 ;  /* 0x000000282928723e */ /* 0x000fe200000010ff */
[----:B------:R-:W-:Y:S01]  /*96c0*/  UIMAD.WIDE.U32 UR6, UR39, UR8, URZ ;  /* 0x00000008270672a5 */ /* 0x000fe2000f8e003f */
[----:B------:R-:W-:Y:S01]  /*96d0*/  F2FP.BF16.F32.PACK_AB R34, R37, R36 ;  /* 0x000000242522723e */ /* 0x000fe200000010ff */
[----:B------:R-:W-:Y:S01]  /*96e0*/  UIMAD UR5, UR39, UR9, UR5 ;  /* 0x00000009270572a4 */ /* 0x000fe2000f8e0205 */
[----:B------:R-:W-:Y:S01]  /*96f0*/  F2FP.BF16.F32.PACK_AB R41, R43, R42 ;  /* 0x0000002a2b29723e */ /* 0x000fe200000010ff */
[----:B------:R-:W-:Y:S01]  /*9700*/  IMAD.MOV.U32 R36, RZ, RZ, R39 ;  /* 0x000000ffff247224 */ /* 0x000fe200078e0027 */
[----:B------:R-:W-:Y:S01]  /*9710*/  F2FP.BF16.F32.PACK_AB R42, R45, R182 ;  /* 0x000000b62d2a723e */ /* 0x000fe200000010ff */
[----:B------:R-:W-:Y:S01]  /*9720*/  ULDC.64 UR8, c[0x0][0xb98] ;  /* 0x0002e60000087ab9 */ /* 0x000fe20000000a00 */
[----:B------:R-:W-:Y:S01]  /*9730*/  F2FP.BF16.F32.PACK_AB R43, R47, R46 ;  /* 0x0000002e2f2b723e */ /* 0x000fe200000010ff */
[----:B------:R-:W-:-:S02]  /*9740*/  UIADD3 UR7, UR7, UR5, URZ ;  /* 0x0000000507077290 */ /* 0x000fc4000fffe03f */
[----:B------:R-:W-:Y:S02]  /*9750*/  UIMAD UR5, UR12, UR8, URZ ;  /* 0x000000080c0572a4 */ /* 0x000fe4000f8e023f */
[----:B------:R-:W-:Y:S01]  /*9760*/  UIMAD.WIDE.U32 UR6, UR42, UR8, UR6 ;  /* 0x000000082a0672a5 */ /* 0x000fe2000f8e0006 */
[----:B------:R-:W-:Y:S02]  /*9770*/  MOV R172, R203 ;  /* 0x000000cb00ac7202 */ /* 0x000fe40000000f00 */
[----:B0-----:R-:W-:Y:S01]  /*9780*/  MOV R173, R0 ;  /* 0x0000000000ad7202 */ /* 0x001fe20000000f00 */
[----:B------:R-:W-:-:S03]  /*9790*/  UIMAD UR5, UR42, UR9, UR5 ;  /* 0x000000092a0572a4 */ /* 0x000fc6000f8e0205 */
[----:B------:R-:W-:Y:S01]  /*97a0*/  ULDC.64 UR8, c[0x0][0xae8] ;  /* 0x0002ba0000087ab9 */ /* 0x000fe20000000a00 */
[----:B------:R-:W-:-:S04]  /*97b0*/  IMAD.WIDE R20, R207, 0x2, R172 ;  /* 0x00000002cf147825 */ /* 0x000fc800078e02ac */
[----:B------:R-:W-:Y:S01]  /*97c0*/  IMAD.WIDE R172, R3, 0x2, R172 ;  /* 0x0000000203ac7825 */ /* 0x000fe200078e02ac */
[C---:B------:R-:W-:Y:S02]  /*97d0*/  IADD3 R9, P3, R20.reuse, 0xc060, RZ ;  /* 0x0000c06014097810 */ /* 0x040fe40007f7e0ff */
[C---:B------:R-:W-:Y:S02]  /*97e0*/  IADD3 R115, P0, R20.reuse, 0x8060, RZ ;  /* 0x0000806014737810 */ /* 0x040fe40007f1e0ff */
[----:B------:R-:W-:Y:S02]  /*97f0*/  LOP3.LUT R8, R9, 0x380, RZ, 0xc0, !PT ;  /* 0x0000038009087812 */ /* 0x000fe400078ec0ff */
[----:B------:R-:W-:Y:S01]  /*9800*/  IADD3 R111, P2, R20, 0x8040, RZ ;  /* 0x00008040146f7810 */ /* 0x000fe20007f5e0ff */
[--C-:B------:R-:W-:Y:S01]  /*9810*/  IMAD.X R153, RZ, RZ, R21.reuse, P0 ;  /* 0x000000ffff997224 */ /* 0x100fe200000e0615 */
[----:B------:R-:W-:Y:S02]  /*9820*/  SHF.R.U64 R8, R8, 0x3, RZ ;  /* 0x0000000308087819 */ /* 0x000fe400000012ff */
[----:B------:R-:W-:Y:S01]  /*9830*/  LOP3.LUT R0, R115, 0x380, RZ, 0xc0, !PT ;  /* 0x0000038073007812 */ /* 0x000fe200078ec0ff */
[----:B------:R-:W-:Y:S01]  /*9840*/  IMAD.X R157, RZ, RZ, R21, P2 ;  /* 0x000000ffff9d7224 */ /* 0x000fe200010e0615 */
[----:B------:R-:W-:-:S02]  /*9850*/  LOP3.LUT R147, R20, 0x380, RZ, 0xc0, !PT ;  /* 0x0000038014937812 */ /* 0x000fc400078ec0ff */
[----:B------:R-:W-:Y:S01]  /*9860*/  LOP3.LUT R8, R8, R9, RZ, 0x3c, !PT ;  /* 0x0000000908087212 */ /* 0x000fe200078e3cff */
[--C-:B------:R-:W-:Y:S01]  /*9870*/  IMAD.X R9, RZ, RZ, R21.reuse, P3 ;  /* 0x000000ffff097224 */ /* 0x100fe200018e0615 */
[----:B------:R-:W-:Y:S02]  /*9880*/  IADD3 R12, P2, R20, 0x4000, RZ ;  /* 0x00004000140c7810 */ /* 0x000fe40007f5e0ff */
[----:B------:R-:W-:Y:S02]  /*9890*/  SHF.R.U64 R0, R0, 0x3, RZ ;  /* 0x0000000300007819 */ /* 0x000fe400000012ff */
[C---:B------:R-:W-:Y:S01]  /*98a0*/  IADD3 R127, P4, R20.reuse, 0xc040, RZ ;  /* 0x0000c040147f7810 */ /* 0x040fe20007f9e0ff */
[--C-:B------:R-:W-:Y:S01]  /*98b0*/  IMAD.X R13, RZ, RZ, R21.reuse, P2 ;  /* 0x000000ffff0d7224 */ /* 0x100fe200010e0615 */
        /* <DEDUP_REMOVED lines=11> */
[----:B------:R-:W-:-:S02]  /*9970*/  IADD3 R115, P2, R172, 0x7000, RZ ;  /* 0x00007000ac737810 */ /* 0x000fc40007f5e0ff */
        /* <DEDUP_REMOVED lines=10> */
[----:B------:R-:W-:Y:S01]  /*9a20*/  LOP3.LUT R146, R147, R20, RZ, 0x3c, !PT ;  /* 0x0000001493927212 */ /* 0x000fe200078e3cff */
[--C-:B------:R-:W-:Y:S01]  /*9a30*/  IMAD.X R169, RZ, RZ, R21.reuse, P1 ;  /* 0x000000ffffa97224 */ /* 0x100fe200008e0615 */
[----:B------:R-:W-:Y:S01]  /*9a40*/  LOP3.LUT R20, R119, 0x380, RZ, 0xc0, !PT ;  /* 0x0000038077147812 */ /* 0x000fe200078ec0ff */
[--C-:B------:R-:W-:Y:S01]  /*9a50*/  IMAD.X R171, RZ, RZ, R21.reuse, P3 ;  /* 0x000000ffffab7224 */ /* 0x100fe200018e0615 */
[----:B------:R-:W-:Y:S01]  /*9a60*/  LOP3.LUT R114, R115, 0x380, RZ, 0xc0, !PT ;  /* 0x0000038073727812 */ /* 0x000fe200078ec0ff */
[----:B------:R-:W-:Y:S01]  /*9a70*/  IMAD.MOV.U32 R147, RZ, RZ, R21 ;  /* 0x000000ffff937224 */ /* 0x000fe200078e0015 */
[----:B------:R-:W-:-:S02]  /*9a80*/  SHF.R.U64 R20, R20, 0x3, RZ ;  /* 0x0000000314147819 */ /* 0x000fc400000012ff */
[----:B------:R-:W-:Y:S02]  /*9a90*/  LOP3.LUT R21, R102, 0x380, RZ, 0xc0, !PT ;  /* 0x0000038066157812 */ /* 0x000fe400078ec0ff */
[----:B------:R-:W-:Y:S02]  /*9aa0*/  SHF.R.U64 R114, R114, 0x3, RZ ;  /* 0x0000000372727819 */ /* 0x000fe400000012ff */
[----:B------:R-:W-:Y:S02]  /*9ab0*/  LOP3.LUT R150, R20, R119, RZ, 0x3c, !PT ;  /* 0x0000007714967212 */ /* 0x000fe400078e3cff */
[----:B------:R-:W-:Y:S02]  /*9ac0*/  LOP3.LUT R20, R107, 0x380, RZ, 0xc0, !PT ;  /* 0x000003806b147812 */ /* 0x000fe400078ec0ff */
[----:B------:R-:W-:Y:S02]  /*9ad0*/  SHF.R.U64 R21, R21, 0x3, RZ ;  /* 0x0000000315157819 */ /* 0x000fe400000012ff */
[----:B------:R-:W-:Y:S01]  /*9ae0*/  LOP3.LUT R114, R114, R115, RZ, 0x3c, !PT ;  /* 0x0000007372727212 */ /* 0x000fe200078e3cff */
[----:B------:R-:W-:Y:S01]  /*9af0*/  IMAD.X R115, RZ, RZ, R173, P2 ;  /* 0x000000ffff737224 */ /* 0x000fe200010e06ad */
[----:B------:R-:W-:-:S02]  /*9b00*/  IADD3 R143, P2, R172, 0xe000, RZ ;  /* 0x0000e000ac8f7810 */ /* 0x000fc40007f5e0ff */
[----:B------:R-:W-:Y:S02]  /*9b10*/  SHF.R.U64 R20, R20, 0x3, RZ ;  /* 0x0000000314147819 */ /* 0x000fe400000012ff */
[----:B------:R-:W-:Y:S02]  /*9b20*/  LOP3.LUT R158, R21, R102, RZ, 0x3c, !PT ;  /* 0x00000066159e7212 */ /* 0x000fe400078e3cff */
[----:B------:R-:W-:Y:S02]  /*9b30*/  LOP3.LUT R21, R98, 0x380, RZ, 0xc0, !PT ;  /* 0x0000038062157812 */ /* 0x000fe400078ec0ff */
[----:B------:R-:W-:Y:S02]  /*9b40*/  LOP3.LUT R142, R143, 0x380, RZ, 0xc0, !PT ;  /* 0x000003808f8e7812 */ /* 0x000fe400078ec0ff */
[----:B------:R-:W-:Y:S02]  /*9b50*/  LOP3.LUT R160, R20, R107, RZ, 0x3c, !PT ;  /* 0x0000006b14a07212 */ /* 0x000fe400078e3cff */
[----:B------:R-:W-:-:S02]  /*9b60*/  LOP3.LUT R20, R103, 0x380, RZ, 0xc0, !PT ;  /* 0x0000038067147812 */ /* 0x000fc400078ec0ff */
[----:B------:R-:W-:Y:S02]  /*9b70*/  SHF.R.U64 R21, R21, 0x3, RZ ;  /* 0x0000000315157819 */ /* 0x000fe400000012ff */
[----:B------:R-:W-:Y:S02]  /*9b80*/  SHF.R.U64 R142, R142, 0x3, RZ ;  /* 0x000000038e8e7819 */ /* 0x000fe400000012ff */
[----:B------:R-:W-:Y:S02]  /*9b90*/  SHF.R.U64 R20, R20, 0x3, RZ ;  /* 0x0000000314147819 */ /* 0x000fe400000012ff */
[----:B------:R-:W-:Y:S02]  /*9ba0*/  LOP3.LUT R162, R21, R98, RZ, 0x3c, !PT ;  /* 0x0000006215a27212 */ /* 0x000fe400078e3cff */
[----:B------:R-:W-:Y:S02]  /*9bb0*/  IADD3 R21, P3, R172, 0x1000, RZ ;  /* 0x00001000ac157810 */ /* 0x000fe40007f7e0ff */
[----:B------:R-:W-:Y:S01]  /*9bc0*/  LOP3.LUT R142, R142, R143, RZ, 0x3c, !PT ;  /* 0x0000008f8e8e7212 */ /* 0x000fe200078e3cff */
[----:B------:R-:W-:Y:S01]  /*9bd0*/  IMAD.X R143, RZ, RZ, R173, P2 ;  /* 0x000000ffff8f7224 */ /* 0x000fe200010e06ad */
[----:B------:R-:W-:-:S02]  /*9be0*/  LOP3.LUT R0, R3, 0x380, RZ, 0xc0, !PT ;  /* 0x0000038003007812 */ /* 0x000fc400078ec0ff */
[----:B-1----:R-:W-:Y:S02]  /*9bf0*/  ISETP.NE.AND P2, PT, R48, 0x1, PT ;  /* 0x000000013000780c */ /* 0x002fe40003f45270 */
[----:B------:R-:W-:Y:S02]  /*9c00*/  LOP3.LUT R166, R20, R103, RZ, 0x3c, !PT ;  /* 0x0000006714a67212 */ /* 0x000fe400078e3cff */
[----:B------:R-:W-:Y:S02]  /*9c10*/  LOP3.LUT R20, R21, 0x380, RZ, 0xc0, !PT ;  /* 0x0000038015147812 */ /* 0x000fe400078ec0ff */
[----:B------:R-:W-:Y:S02]  /*9c20*/  SHF.R.U64 R0, R0, 0x3, RZ ;  /* 0x0000000300007819 */ /* 0x000fe400000012ff */
[----:B------:R-:W-:Y:S02]  /*9c30*/  SHF.R.U64 R20, R20, 0x3, RZ ;  /* 0x0000000314147819 */ /* 0x000fe400000012ff */
[----:B------:R-:W-:-:S02]  /*9c40*/  LOP3.LUT R154, R0, R3, RZ, 0x3c, !PT ;  /* 0x00000003009a7212 */ /* 0x000fc400078e3cff */
[----:B------:R-:W-:Y:S02]  /*9c50*/  MOV R213, R146 ;  /* 0x0000009200d57202 */ /* 0x000fe40000000f00 */
[----:B------:R-:W-:Y:S02]  /*9c60*/  LOP3.LUT R3, R30, 0x380, RZ, 0xc0, !PT ;  /* 0x000003801e037812 */ /* 0x000fe400078ec0ff */
[----:B------:R-:W-:Y:S01]  /*9c70*/  LOP3.LUT R20, R20, R21, RZ, 0x3c, !PT ;  /* 0x0000001514147212 */ /* 0x000fe200078e3cff */
[----:B------:R-:W-:Y:S01]  /*9c80*/  IMAD.X R21, RZ, RZ, R173, P3 ;  /* 0x000000ffff157224 */ /* 0x000fe200018e06ad */
[----:B------:R-:W-:Y:S01]  /*9c90*/  LOP3.LUT R0, R31, 0x380, RZ, 0xc0, !PT ;  /* 0x000003801f007812 */ /* 0x000fe200078ec0ff */
[----:B------:R0:W-:Y:S01]  /*9ca0*/  STSM.16.M88.4 [R213], R24 ;  /* 0x00000018d5007844 */ /* 0x0001e20000000200 */
[----:B------:R-:W-:Y:S02]  /*9cb0*/  SHF.R.U64 R3, R3, 0x3, RZ ;  /* 0x0000000303037819 */ /* 0x000fe400000012ff */
[----:B------:R-:W-:-:S02]  /*9cc0*/  IADD3 R119, P3, R172, 0x8000, RZ ;  /* 0x00008000ac777810 */ /* 0x000fc40007f7e0ff */
[----:B------:R-:W-:Y:S02]  /*9cd0*/  SHF.R.U64 R0, R0, 0x3, RZ ;  /* 0x0000000300007819 */ /* 0x000fe400000012ff */
[----:B------:R-:W-:Y:S02]  /*9ce0*/  LOP3.LUT R168, R3, R30, RZ, 0x3c, !PT ;  /* 0x0000001e03a87212 */ /* 0x000fe400078e3cff */
[----:B------:R-:W-:Y:S02]  /*9cf0*/  LOP3.LUT R118, R119, 0x380, RZ, 0xc0, !PT ;  /* 0x0000038077767812 */ /* 0x000fe400078ec0ff */
[----:B------:R-:W-:Y:S02]  /*9d00*/  LOP3.LUT R3, R12, 0x380, RZ, 0xc0, !PT ;  /* 0x000003800c037812 */ /* 0x000fe400078ec0ff */
[----:B------:R-:W-:Y:S02]  /*9d10*/  LOP3.LUT R164, R0, R31, RZ, 0x3c, !PT ;  /* 0x0000001f00a47212 */ /* 0x000fe400078e3cff */
[----:B------:R-:W-:Y:S01]  /*9d20*/  SHF.R.U64 R118, R118, 0x3, RZ ;  /* 0x0000000376767819 */ /* 0x000fe200000012ff */
[----:B0-----:R-:W0:Y:S01]  /*9d30*/  @P2 LDC R24, c[0x0][0xbec] ;  /* 0x0002fb00ff182b82 */ /* 0x001e220000000800 */
[----:B------:R-:W-:-:S02]  /*9d40*/  LOP3.LUT R106, R111, 0x380, RZ, 0xc0, !PT ;  /* 0x000003806f6a7812 */ /* 0x000fc400078ec0ff */
[----:B------:R-:W-:Y:S02]  /*9d50*/  LOP3.LUT R0, R99, 0x380, RZ, 0xc0, !PT ;  /* 0x0000038063007812 */ /* 0x000fe400078ec0ff */
[----:B------:R-:W-:Y:S02]  /*9d60*/  SHF.R.U64 R3, R3, 0x3, RZ ;  /* 0x0000000303037819 */ /* 0x000fe400000012ff */
[----:B------:R-:W-:Y:S01]  /*9d70*/  LOP3.LUT R118, R118, R119, RZ, 0x3c, !PT ;  /* 0x0000007776767212 */ /* 0x000fe200078e3cff */
[----:B------:R-:W1:Y:S01]  /*9d80*/  @P2 LDC R27, c[0x0][0xbf0] ;  /* 0x0002fc00ff1b2b82 */ /* 0x000e620000000800 */
[----:B------:R-:W-:Y:S01]  /*9d90*/  SHF.R.U64 R106, R106, 0x3, RZ ;  /* 0x000000036a6a7819 */ /* 0x000fe200000012ff */
[----:B------:R-:W-:Y:S01]  /*9da0*/  IMAD.X R119, RZ, RZ, R173, P3 ;  /* 0x000000ffff777224 */ /* 0x000fe200018e06ad */
[----:B------:R-:W-:Y:S02]  /*9db0*/  SHF.R.U64 R0, R0, 0x3, RZ ;  /* 0x0000000300007819 */ /* 0x000fe400000012ff */
[----:B------:R-:W-:-:S02]  /*9dc0*/  LOP3.LUT R12, R3, R12, RZ, 0x3c, !PT ;  /* 0x0000000c030c7212 */ /* 0x000fc400078e3cff */
[C---:B------:R-:W-:Y:S02]  /*9dd0*/  IADD3 R107, P0, R172.reuse, 0x5000, RZ ;  /* 0x00005000ac6b7810 */ /* 0x040fe40007f1e0ff */
[----:B------:R-:W-:Y:S02]  /*9de0*/  IADD3 R3, P3, R172, 0xf000, RZ ;  /* 0x0000f000ac037810 */ /* 0x000fe40007f7e0ff */
[----:B------:R-:W-:Y:S02]  /*9df0*/  LOP3.LUT R10, R127, 0x380, RZ, 0xc0, !PT ;  /* 0x000003807f0a7812 */ /* 0x000fe400078ec0ff */
[----:B------:R-:W-:Y:S01]  /*9e00*/  LOP3.LUT R14, R123, 0x380, RZ, 0xc0, !PT ;  /* 0x000003807b0e7812 */ /* 0x000fe200078ec0ff */
[----:B------:R-:W-:Y:S01]  /*9e10*/  IMAD.X R147, RZ, RZ, R173, P3 ;  /* 0x000000ffff937224 */ /* 0x000fe200018e06ad */
[----:B------:R-:W-:Y:S01]  /*9e20*/  LOP3.LUT R156, R106, R111, RZ, 0x3c, !PT ;  /* 0x0000006f6a9c7212 */ /* 0x000fe200078e3cff */
[----:B0-----:R-:W-:Y:S01]  /*9e30*/  @P2 IMAD.HI.U32 R24, R39, R24, RZ ;  /* 0x0000001827182227 */ /* 0x001fe200078e00ff */
[----:B------:R-:W-:-:S02]  /*9e40*/  LOP3.LUT R170, R0, R99, RZ, 0x3c, !PT ;  /* 0x0000006300aa7212 */ /* 0x000fc400078e3cff */
[----:B------:R-:W-:Y:S02]  /*9e50*/  LOP3.LUT R106, R107, 0x380, RZ, 0xc0, !PT ;  /* 0x000003806b6a7812 */ /* 0x000fe400078ec0ff */
[----:B------:R-:W-:Y:S02]  /*9e60*/  LOP3.LUT R0, R3, 0x380, RZ, 0xc0, !PT ;  /* 0x0000038003007812 */ /* 0x000fe400078ec0ff */
[----:B------:R-:W-:Y:S02]  /*9e70*/  SHF.R.U64 R10, R10, 0x3, RZ ;  /* 0x000000030a0a7819 */ /* 0x000fe400000012ff */
[----:B------:R-:W-:Y:S02]  /*9e80*/  SHF.R.U64 R14, R14, 0x3, RZ ;  /* 0x000000030e0e7819 */ /* 0x000fe400000012ff */
[----:B------:R-:W-:Y:S02]  /*9e90*/  SHF.R.U64 R106, R106, 0x3, RZ ;  /* 0x000000036a6a7819 */ /* 0x000fe400000012ff */
[----:B------:R-:W-:-:S02]  /*9ea0*/  SHF.R.U64 R0, R0, 0x3, RZ ;  /* 0x0000000300007819 */ /* 0x000fc400000012ff */
[----:B------:R-:W-:Y:S02]  /*9eb0*/  LOP3.LUT R10, R10, R127, RZ, 0x3c, !PT ;  /* 0x0000007f0a0a7212 */ /* 0x000fe400078e3cff */
[----:B------:R-:W-:Y:S02]  /*9ec0*/  LOP3.LUT R14, R14, R123, RZ, 0x3c, !PT ;  /* 0x0000007b0e0e7212 */ /* 0x000fe400078e3cff */
[----:B------:R-:W-:Y:S01]  /*9ed0*/  LOP3.LUT R106, R106, R107, RZ, 0x3c, !PT ;  /* 0x0000006b6a6a7212 */ /* 0x000fe200078e3cff */
[----:B------:R-:W-:Y:S01]  /*9ee0*/  IMAD.X R107, RZ, RZ, R173, P0 ;  /* 0x000000ffff6b7224 */ /* 0x000fe200000e06ad */
[----:B------:R-:W-:Y:S02]  /*9ef0*/  LOP3.LUT R146, R0, R3, RZ, 0x3c, !PT ;  /* 0x0000000300927212 */ /* 0x000fe400078e3cff */
[----:B------:R-:W-:Y:S02]  /*9f00*/  MOV R154, R154 ;  /* 0x0000009a009a7202 */ /* 0x000fe40000000f00 */
[----:B------:R-:W-:-:S02]  /*9f10*/  MOV R3, R8 ;  /* 0x0000000800037202 */ /* 0x000fc40000000f00 */
[----:B------:R-:W-:Y:S01]  /*9f20*/  MOV R0, R10 ;  /* 0x0000000a00007202 */ /* 0x000fe20000000f00 */
[----:B------:R-:W-:Y:S01]  /*9f30*/  STSM.16.M88.4 [R154], R32 ;  /* 0x000000209a007844 */ /* 0x000fe20000000200 */
[----:B------:R-:W-:Y:S02]  /*9f40*/  MOV R164, R164 ;  /* 0x000000a400a47202 */ /* 0x000fe40000000f00 */
[----:B------:R-:W-:Y:S02]  /*9f50*/  IADD3 R135, P0, R172, 0xc000, RZ ;  /* 0x0000c000ac877810 */ /* 0x000fe40007f1e0ff */
[----:B------:R-:W-:Y:S01]  /*9f60*/  MOV R44, R14 ;  /* 0x0000000e002c7202 */ /* 0x000fe20000000f00 */
[----:B------:R-:W-:Y:S01]  /*9f70*/  STSM.16.M88.4 [R164], R40 ;  /* 0x00000028a4007844 */ /* 0x000fe20000000200 */
[----:B------:R-:W-:Y:S02]  /*9f80*/  MOV R170, R170 ;  /* 0x000000aa00aa7202 */ /* 0x000fe40000000f00 */
[----:B------:R-:W-:-:S02]  /*9f90*/  F2FP.BF16.F32.PACK_AB R8, R49, R183 ;  /* 0x000000b73108723e */ /* 0x000fc400000010ff */
        /* <DEDUP_REMOVED lines=9> */
[----:B-1----:R-:W-:Y:S02]  /*a030*/  @P2 SHF.R.U32.HI R36, RZ, R27, R24 ;  /* 0x0000001bff242219 */ /* 0x002fe40000011618 */
[----:B------:R-:W-:Y:S01]  /*a040*/  LOP3.LUT R134, R135, 0x380, RZ, 0xc0, !PT ;  /* 0x0000038087867812 */ /* 0x000fe200078ec0ff */
[----:B------:R1:W-:Y:S01]  /*a050*/  STSM.16.M88.4 [R25], R12 ;  /* 0x0000000c19007844 */ /* 0x0003e20000000200 */
[----:B------:R-:W-:Y:S01]  /*a060*/  MOV R168, R168 ;  /* 0x000000a800a87202 */ /* 0x000fe20000000f00 */
[----:B------:R-:W-:Y:S01]  /*a070*/  IMAD.MOV R37, RZ, RZ, -R36 ;  /* 0x000000ffff257224 */ /* 0x000fe200078e0a24 */
[----:B------:R-:W-:-:S02]  /*a080*/  IADD3 R111, P1, R172, 0x6000, RZ ;  /* 0x00006000ac6f7810 */ /* 0x000fc40007f3e0ff */
[----:B------:R-:W-:Y:S01]  /*a090*/  MOV R166, R166 ;  /* 0x000000a600a67202 */ /* 0x000fe20000000f00 */
[----:B------:R-:W-:Y:S01]  /*a0a0*/  IMAD R37, R48, R37, R39 ;  /* 0x0000002530257224 */ /* 0x000fe200078e0227 */
[----:B0-----:R-:W-:Y:S02]  /*a0b0*/  F2FP.BF16.F32.PACK_AB R8, R65, R187 ;  /* 0x000000bb4108723e */ /* 0x001fe400000010ff */
[----:B------:R-:W-:Y:S02]  /*a0c0*/  F2FP.BF16.F32.PACK_AB R9, R67, R66 ;  /* 0x000000424309723e */ /* 0x000fe400000010ff */
[----:B------:R-:W-:Y:S02]  /*a0d0*/  F2FP.BF16.F32.PACK_AB R10, R69, R188 ;  /* 0x000000bc450a723e */ /* 0x000fe400000010ff */
[----:B------:R-:W-:Y:S02]  /*a0e0*/  F2FP.BF16.F32.PACK_AB R11, R71, R70 ;  /* 0x00000046470b723e */ /* 0x000fe400000010ff */
[----:B------:R-:W-:-:S02]  /*a0f0*/  SHF.R.U64 R134, R134, 0x3, RZ ;  /* 0x0000000386867819 */ /* 0x000fc400000012ff */
        /* <DEDUP_REMOVED lines=11> */
[----:B------:R-:W-:Y:S02]  /*a1b0*/  LOP3.LUT R110, R111, 0x380, RZ, 0xc0, !PT ;  /* 0x000003806f6e7812 */ /* 0x000fe400078ec0ff */
[----:B------:R-:W-:Y:S01]  /*a1c0*/  LOP3.LUT R134, R134, R135, RZ, 0x3c, !PT ;  /* 0x0000008786867212 */ /* 0x000fe200078e3cff */
[----:B------:R-:W-:Y:S01]  /*a1d0*/  IMAD.X R135, RZ, RZ, R173, P0 ;  /* 0x000000ffff877224 */ /* 0x000fe200000e06ad */
[----:B------:R2:W-:Y:S01]  /*a1e0*/  STSM.16.M88.4 [R162], R24 ;  /* 0x00000018a2007844 */ /* 0x0005e20000000200 */
[----:B------:R-:W-:Y:S02]  /*a1f0*/  SHF.R.U64 R110, R110, 0x3, RZ ;  /* 0x000000036e6e7819 */ /* 0x000fe400000012ff */
[----:B0-----:R-:W-:Y:S01]  /*a200*/  F2FP.BF16.F32.PACK_AB R9, R52, R7 ;  /* 0x000000073409723e */ /* 0x001fe200000010ff */
[----:B-1----:R-:W-:Y:S01]  /*a210*/  IMAD.U32 R13, RZ, RZ, UR5 ;  /* 0x00000005ff0d7e24 */ /* 0x002fe2000f8e00ff */
[----:B------:R-:W-:Y:S01]  /*a220*/  SHF.R.S32.HI R12, RZ, 0x1f, R36 ;  /* 0x0000001fff0c7819 */ /* 0x000fe20000011424 */
[----:B------:R-:W-:Y:S01]  /*a230*/  ULDC UR5, c[0x0][0xa88] ;  /* 0x0002a20000057ab9 */ /* 0x000fe20000000800 */
[----:B------:R-:W-:-:S02]  /*a240*/  SHF.R.S32.HI R7, RZ, 0x1f, R37 ;  /* 0x0000001fff077819 */ /* 0x000fc40000011425 */
[----:B------:R-:W-:Y:S01]  /*a250*/  LOP3.LUT R110, R110, R111, RZ, 0x3c, !PT ;  /* 0x0000006f6e6e7212 */ /* 0x000fe200078e3cff */
[----:B------:R-:W-:Y:S01]  /*a260*/  IMAD.X R111, RZ, RZ, R173, P1 ;  /* 0x000000ffff6f7224 */ /* 0x000fe200008e06ad */
[----:B------:R-:W-:Y:S02]  /*a270*/  IADD3 R139, P1, R172, 0xd000, RZ ;  /* 0x0000d000ac8b7810 */ /* 0x000fe40007f3e0ff */
[----:B------:R-:W-:Y:S02]  /*a280*/  MOV R160, R160 ;  /* 0x000000a000a07202 */ /* 0x000fe40000000f00 */
[----:B--2---:R-:W-:Y:S01]  /*a290*/  IADD3 R24, P0, R36, UR6, RZ ;  /* 0x0000000624187c10 */ /* 0x004fe2000ff1e0ff */
[----:B------:R-:W-:Y:S01]  /*a2a0*/  VIADD R26, R206, UR44 ;  /* 0x0000002cce1a7c36 */ /* 0x000fe20008000000 */
[----:B------:R-:W-:Y:S02]  /*a2b0*/  F2FP.BF16.F32.PACK_AB R32, R89, R193 ;  /* 0x000000c15920723e */ /* 0x000fe400000010ff */
[----:B------:R-:W-:Y:S01]  /*a2c0*/  IADD3.X R25, R12, UR7, R13, P0, !PT ;  /* 0x000000070c197c10 */ /* 0x000fe200087fe40d */
[----:B------:R-:W-:Y:S01]  /*a2d0*/  ULDC.64 UR6, c[0x0][0xb88] ;  /* 0x0002e20000067ab9 */ /* 0x000fe20000000a00 */
[----:B------:R-:W-:Y:S01]  /*a2e0*/  F2FP.BF16.F32.PACK_AB R33, R91, R90 ;  /* 0x0000005a5b21723e */ /* 0x000fe200000010ff */
[----:B------:R-:W-:Y:S01]  /*a2f0*/  IMAD R12, R7, UR6, RZ ;  /* 0x00000006070c7c24 */ /* 0x000fe2000f8e02ff */
[----:B------:R-:W-:Y:S01]  /*a300*/  F2FP.BF16.F32.PACK_AB R34, R93, R194 ;  /* 0x000000c25d22723e */ /* 0x000fe200000010ff */
[----:B------:R-:W-:Y:S01]  /*a310*/  IMAD.WIDE.U32 R24, R37, UR6, R24 ;  /* 0x0000000625187c25 */ /* 0x000fe2000f8e0018 */
[----:B------:R-:W-:-:S02]  /*a320*/  F2FP.BF16.F32.PACK_AB R35, R95, R94 ;  /* 0x0000005e5f23723e */ /* 0x000fc400000010ff */
[----:B------:R-:W-:Y:S01]  /*a330*/  MOV R158, R158 ;  /* 0x0000009e009e7202 */ /* 0x000fe20000000f00 */
[----:B------:R-:W-:Y:S01]  /*a340*/  IMAD R37, R37, UR7, R12 ;  /* 0x0000000725257c24 */ /* 0x000fe2000f8e020c */
[----:B------:R-:W-:Y:S01]  /*a350*/  F2FP.BF16.F32.PACK_AB R8, R97, R195 ;  /* 0x000000c36108723e */ /* 0x000fe200000010ff */
[----:B------:R0:W-:Y:S01]  /*a360*/  STSM.16.M88.4 [R160], R32 ;  /* 0x00000020a0007844 */ /* 0x0001e20000000200 */
[----:B------:R-:W-:Y:S01]  /*a370*/  F2FP.BF16.F32.PACK_AB R10, R101, R196 ;  /* 0x000000c4650a723e */ /* 0x000fe200000010ff */
[----:B------:R-:W-:Y:S01]  /*a380*/  ULDC.64 UR6, c[0x0][0xb50] ;  /* 0x0002d40000067ab9 */ /* 0x000fe20000000a00 */
[----:B------:R-:W-:Y:S01]  /*a390*/  F2FP.BF16.F32.PACK_AB R11, R60, R56 ;  /* 0x000000383c0b723e */ /* 0x000fe200000010ff */
[----:B------:R-:W-:Y:S01]  /*a3a0*/  IMAD R7, R48, UR5, RZ ;  /* 0x0000000530077c24 */ /* 0x000fe2000f8e02ff */
[----:B------:R-:W-:Y:S02]  /*a3b0*/  LOP3.LUT R138, R139, 0x380, RZ, 0xc0, !PT ;  /* 0x000003808b8a7812 */ /* 0x000fe400078ec0ff */
[----:B------:R-:W-:Y:S01]  /*a3c0*/  LOP3.LUT P0, RZ, R204, 0x3, RZ, 0xc0, !PT ;  /* 0x00000003ccff7812 */ /* 0x000fe2000780c0ff */
[----:B------:R1:W-:Y:S01]  /*a3d0*/  STSM.16.M88.4 [R158], R8 ;  /* 0x000000089e007844 */ /* 0x0003e20000000200 */
[----:B------:R-:W-:-:S02]  /*a3e0*/  SHF.R.U64 R138, R138, 0x3, RZ ;  /* 0x000000038a8a7819 */ /* 0x000fc400000012ff */
[----:B------:R-:W-:Y:S02]  /*a3f0*/  MOV R156, R156 ;  /* 0x0000009c009c7202 */ /* 0x000fe40000000f00 */
[----:B------:R-:W-:Y:S02]  /*a400*/  F2FP.BF16.F32.PACK_AB R12, R105, R197 ;  /* 0x000000c5690c723e */ /* 0x000fe400000010ff */
[----:B------:R-:W-:Y:S02]  /*a410*/  F2FP.BF16.F32.PACK_AB R13, R68, R64 ;  /* 0x00000040440d723e */ /* 0x000fe400000010ff */
[----:B0-----:R-:W-:Y:S02]  /*a420*/  LEA R34, P3, R24, UR6, 0x2 ;  /* 0x0000000618227c11 */ /* 0x001fe4000f8610ff */
[----:B------:R-:W-:Y:S02]  /*a430*/  F2FP.BF16.F32.PACK_AB R14, R109, R198 ;  /* 0x000000c66d0e723e */ /* 0x000fe400000010ff */
[----:B------:R-:W-:Y:S01]  /*a440*/  F2FP.BF16.F32.PACK_AB R15, R76, R72 ;  /* 0x000000484c0f723e */ /* 0x000fe200000010ff */
[----:B------:R-:W-:Y:S01]  /*a450*/  SHFL.IDX PT, R46, R34, RZ, 0x1c1f ;  /* 0x001c1fff222e7589 */ /* 0x000fe200000e0000 */
[----:B------:R-:W-:Y:S01]  /*a460*/  LOP3.LUT R138, R138, R139, RZ, 0x3c, !PT ;  /* 0x0000008b8a8a7212 */ /* 0x000fe200078e3cff */
[----:B-1----:R-:W-:Y:S01]  /*a470*/  IMAD.IADD R9, R25, 0x1, R37 ;  /* 0x0000000119097824 */ /* 0x002fe200078e0225 */
[----:B------:R-:W-:Y:S01]  /*a480*/  MOV R152, R152 ;  /* 0x0000009800987202 */ /* 0x000fe20000000f00 */
[----:B------:R-:W-:Y:S01]  /*a490*/  VIADD R8, R26, 0x8 ;  /* 0x000000081a087836 */ /* 0x000fe20000000000 */
[----:B------:R0:W-:Y:S01]  /*a4a0*/  STSM.16.M88.4 [R156], R12 ;  /* 0x0000000c9c007844 */ /* 0x0001e20000000200 */
[----:B------:R-:W-:Y:S01]  /*a4b0*/  IMAD.X R139, RZ, RZ, R173, P1 ;  /* 0x000000ffff8b7224 */ /* 0x000fe200008e06ad */
[----:B------:R-:W-:-:S02]  /*a4c0*/  LEA.HI.X R35, R24, UR7, R9, 0x2, P3 ;  /* 0x0000000718237c11 */ /* 0x000fc400098f1409 */
[-C--:B------:R-:W-:Y:S01]  /*a4d0*/  ISETP.GE.OR P1, PT, R26, R7.reuse, P0 ;  /* 0x000000071a00720c */ /* 0x080fe20000726670 */
[----:B------:R-:W-:Y:S01]  /*a4e0*/  SHFL.IDX PT, R50, R34, 0x1, 0x1c1f ;  /* 0x003c1f0022327f89 */ /* 0x000fe200000e0000 */
[----:B------:R-:W-:Y:S02]  /*a4f0*/  ISETP.GE.OR P0, PT, R8, R7, P0 ;  /* 0x000000070800720c */ /* 0x000fe40000706670 */
[----:B------:R-:W-:Y:S01]  /*a500*/  F2FP.BF16.F32.PACK_AB R8, R113, R199 ;  /* 0x000000c77108723e */ /* 0x000fe200000010ff */
[----:B------:R-:W1:Y:S01]  /*a510*/  SHFL.IDX PT, R47, R35, RZ, 0x1c1f ;  /* 0x001c1fff232f7589 */ /* 0x000e6200000e0000 */
[----:B------:R-:W-:Y:S02]  /*a520*/  F2FP.BF16.F32.PACK_AB R9, R84, R80 ;  /* 0x000000505409723e */ /* 0x000fe400000010ff */
[----:B------:R-:W-:Y:S01]  /*a530*/  F2FP.BF16.F32.PACK_AB R10, R117, R201 ;  /* 0x000000c9750a723e */ /* 0x000fe200000010ff */
[----:B------:R-:W2:Y:S01]  /*a540*/  SHFL.IDX PT, R51, R35, 0x1, 0x1c1f ;  /* 0x003c1f0023337f89 */ /* 0x000ea200000e0000 */
[----:B------:R-:W-:-:S02]  /*a550*/  F2FP.BF16.F32.PACK_AB R11, R92, R88 ;  /* 0x000000585c0b723e */ /* 0x000fc400000010ff */
[----:B------:R-:W-:Y:S02]  /*a560*/  MOV R150, R150 ;  /* 0x0000009600967202 */ /* 0x000fe40000000f00 */
[----:B0-----:R-:W-:Y:S01]  /*a570*/  F2FP.BF16.F32.PACK_AB R12, R121, R202 ;  /* 0x000000ca790c723e */ /* 0x001fe200000010ff */
[----:B------:R0:W-:Y:S01]  /*a580*/  STSM.16.M88.4 [R152], R8 ;  /* 0x0000000898007844 */ /* 0x0001e20000000200 */
[----:B------:R-:W-:Y:S02]  /*a590*/  F2FP.BF16.F32.PACK_AB R13, R100, R96 ;  /* 0x00000060640d723e */ /* 0x000fe400000010ff */
[----:B------:R-:W-:Y:S02]  /*a5a0*/  F2FP.BF16.F32.PACK_AB R14, R125, R124 ;  /* 0x0000007c7d0e723e */ /* 0x000fe400000010ff */
[----:B------:R-:W-:Y:S02]  /*a5b0*/  F2FP.BF16.F32.PACK_AB R15, R108, R104 ;  /* 0x000000686c0f723e */ /* 0x000fe400000010ff */
[----:B------:R-:W-:-:S02]  /*a5c0*/  F2FP.BF16.F32.PACK_AB R24, R129, R128 ;  /* 0x000000808118723e */ /* 0x000fc400000010ff */
[----:B------:R-:W-:Y:S01]  /*a5d0*/  F2FP.BF16.F32.PACK_AB R25, R116, R112 ;  /* 0x000000707419723e */ /* 0x000fe200000010ff */
[----:B------:R-:W-:Y:S01]  /*a5e0*/  STSM.16.M88.4 [R150], R12 ;  /* 0x0000000c96007844 */ /* 0x000fe20000000200 */
[----:B------:R-:W-:Y:S02]  /*a5f0*/  F2FP.BF16.F32.PACK_AB R26, R133, R132 ;  /* 0x00000084851a723e */ /* 0x000fe400000010ff */
[----:B------:R-:W-:Y:S02]  /*a600*/  F2FP.BF16.F32.PACK_AB R27, R174, R120 ;  /* 0x00000078ae1b723e */ /* 0x000fe400000010ff */
[----:B------:R-:W-:Y:S01]  /*a610*/  F2FP.BF16.F32.PACK_AB R32, R137, R136 ;  /* 0x000000888920723e */ /* 0x000fe200000010ff */
[----:B0-----:R-:W0:Y:S01]  /*a620*/  @P2 LDC R9, c[0x0][0xbf0] ;  /* 0x0002fc00ff092b82 */ /* 0x001e220000000800 */
        /* <DEDUP_REMOVED lines=9> */
[----:B------:R-:W-:-:S02]  /*a6c0*/  IADD3 R31, P4, R172, 0x2000, RZ ;  /* 0x00002000ac1f7810 */ /* 0x000fc40007f9e0ff */
[C---:B------:R-:W-:Y:S01]  /*a6d0*/  IADD3 R99, P5, R172.reuse, 0x3000, RZ ;  /* 0x00003000ac637810 */ /* 0x040fe20007fbe0ff */
[----:B------:R-:W-:Y:S01]  /*a6e0*/  STSM.16.M88.4 [R3], R56 ;  /* 0x0000003803007844 */ /* 0x000fe20000000200 */
[----:B------:R-:W-:Y:S02]  /*a6f0*/  IADD3 R103, P6, R172, 0x4000, RZ ;  /* 0x00004000ac677810 */ /* 0x000fe40007fde0ff */
[----:B------:R-:W-:Y:S01]  /*a700*/  LOP3.LUT R30, R31, 0x380, RZ, 0xc0, !PT ;  /* 0x000003801f1e7812 */ /* 0x000fe200078ec0ff */
[----:B------:R-:W-:Y:S01]  /*a710*/  BAR.SYNC.DEFER_BLOCKING 0x1, 0x100 ;  /* 0x0044000000007b1d */ /* 0x000fe20000010000 */
[----:B------:R-:W-:Y:S02]  /*a720*/  LOP3.LUT R98, R99, 0x380, RZ, 0xc0, !PT ;  /* 0x0000038063627812 */ /* 0x000fe400078ec0ff */
[----:B------:R-:W-:Y:S01]  /*a730*/  LOP3.LUT R102, R103, 0x380, RZ, 0xc0, !PT ;  /* 0x0000038067667812 */ /* 0x000fe200078ec0ff */
[----:B---3--:R-:W-:Y:S01]  /*a740*/  IMAD R0, R23, 0x20, R200 ;  /* 0x0000002017007824 */ /* 0x008fe200078e02c8 */
[----:B------:R-:W-:-:S02]  /*a750*/  SHF.R.U64 R30, R30, 0x3, RZ ;  /* 0x000000031e1e7819 */ /* 0x000fc400000012ff */
[----:B------:R-:W-:Y:S02]  /*a760*/  SHF.R.U64 R98, R98, 0x3, RZ ;  /* 0x0000000362627819 */ /* 0x000fe400000012ff */
[----:B------:R-:W-:Y:S01]  /*a770*/  SHF.R.U64 R102, R102, 0x3, RZ ;  /* 0x0000000366667819 */ /* 0x000fe200000012ff */
[----:B------:R-:W-:Y:S01]  /*a780*/  UIMAD UR5, UR10, UR8, URZ ;  /* 0x000000080a0572a4 */ /* 0x000fe2000f8e023f */
[----:B------:R-:W-:Y:S01]  /*a790*/  LOP3.LUT R30, R30, R31, RZ, 0x3c, !PT ;  /* 0x0000001f1e1e7212 */ /* 0x000fe200078e3cff */
[--C-:B------:R-:W-:Y:S01]  /*a7a0*/  IMAD.X R31, RZ, RZ, R173.reuse, P4 ;  /* 0x000000ffff1f7224 */ /* 0x100fe200020e06ad */
[----:B------:R-:W-:Y:S01]  /*a7b0*/  LOP3.LUT R98, R98, R99, RZ, 0x3c, !PT ;  /* 0x0000006362627212 */ /* 0x000fe200078e3cff */
[--C-:B------:R-:W-:Y:S01]  /*a7c0*/  IMAD.X R99, RZ, RZ, R173.reuse, P5 ;  /* 0x000000ffff637224 */ /* 0x100fe200028e06ad */
[----:B------:R-:W-:Y:S01]  /*a7d0*/  LOP3.LUT R102, R102, R103, RZ, 0x3c, !PT ;  /* 0x0000006766667212 */ /* 0x000fe200078e3cff */
[----:B------:R-:W-:Y:S01]  /*a7e0*/  IMAD.X R103, RZ, RZ, R173, P6 ;  /* 0x000000ffff677224 */ /* 0x000fe200030e06ad */
[----:B------:R-:W-:-:S02]  /*a7f0*/  IADD3 R123, P4, R172, 0x9000, RZ ;  /* 0x00009000ac7b7810 */ /* 0x000fc40007f9e0ff */
[C---:B------:R-:W-:Y:S01]  /*a800*/  LOP3.LUT R29, R172.reuse, 0x380, RZ, 0xc0, !PT ;  /* 0x00000380ac1d7812 */ /* 0x040fe200078ec0ff */
[----:B-1----:R-:W-:Y:S01]  /*a810*/  @!P1 ST.E desc[UR46][R46.64], R6 ;  /* 0x000000062e009985 */ /* 0x002fe2000c10192e */
[C---:B------:R-:W-:Y:S01]  /*a820*/  IADD3 R127, P5, R172.reuse, 0xa000, RZ ;  /* 0x0000a000ac7f7810 */ /* 0x040fe20007fbe0ff */
[----:B------:R-:W-:Y:S01]  /*a830*/  UIMAD.WIDE.U32 UR6, UR39, UR8, URZ ;  /* 0x00000008270672a5 */ /* 0x000fe2000f8e003f */
[----:B------:R-:W-:Y:S01]  /*a840*/  IADD3 R131, P6, R172, 0xb000, RZ ;  /* 0x0000b000ac837810 */ /* 0x000fe20007fde0ff */
[----:B--2---:R1:W-:Y:S01]  /*a850*/  @!P0 ST.E desc[UR46][R50.64], R5 ;  /* 0x0000000532008985 */ /* 0x0043e2000c10192e */
[----:B------:R-:W-:Y:S01]  /*a860*/  UIMAD UR5, UR39, UR9, UR5 ;  /* 0x00000009270572a4 */ /* 0x000fe2000f8e0205 */
[----:B------:R-:W-:Y:S01]  /*a870*/  LOP3.LUT R122, R123, 0x380, RZ, 0xc0, !PT ;  /* 0x000003807b7a7812 */ /* 0x000fe200078ec0ff */
[----:B------:R-:W-:Y:S01]  /*a880*/  ULDC.64 UR10, c[0x0][0xaf0] ;  /* 0x0002bc00000a7ab9 */ /* 0x000fe20000000a00 */
[----:B------:R-:W-:Y:S02]  /*a890*/  LOP3.LUT R126, R127, 0x380, RZ, 0xc0, !PT ;  /* 0x000003807f7e7812 */ /* 0x000fe400078ec0ff */
[----:B------:R-:W-:-:S02]  /*a8a0*/  LOP3.LUT R130, R131, 0x380, RZ, 0xc0, !PT ;  /* 0x0000038083827812 */ /* 0x000fc400078ec0ff */
[----:B------:R-:W-:Y:S01]  /*a8b0*/  SHF.R.U64 R29, R29, 0x3, RZ ;  /* 0x000000031d1d7819 */ /* 0x000fe200000012ff */
[----:B-1----:R-:W1:Y:S01]  /*a8c0*/  @P2 LDC R5, c[0x0][0xbec] ;  /* 0x0002fb00ff052b82 */ /* 0x002e620000000800 */
[----:B------:R-:W-:Y:S01]  /*a8d0*/  VIADD R6, R0, UR44 ;  /* 0x0000002c00067c36 */ /* 0x000fe20008000000 */
[----:B------:R-:W-:Y:S01]  /*a8e0*/  UIMAD UR8, UR12, UR10, URZ ;  /* 0x0000000a0c0872a4 */ /* 0x000fe2000f8e023f */
[----:B------:R-:W-:Y:S01]  /*a8f0*/  SHF.R.U64 R122, R122, 0x3, RZ ;  /* 0x000000037a7a7819 */ /* 0x000fe200000012ff */
[----:B------:R-:W-:Y:S01]  /*a900*/  UIADD3 UR7, UR7, UR5, URZ ;  /* 0x0000000507077290 */ /* 0x000fe2000fffe03f */
[----:B------:R-:W-:Y:S01]  /*a910*/  IMAD.MOV.U32 R3, RZ, RZ, R6 ;  /* 0x000000ffff037224 */ /* 0x000fe200078e0006 */
[----:B------:R-:W-:Y:S01]  /*a920*/  UIMAD UR5, UR42, UR11, UR8 ;  /* 0x0000000b2a0572a4 */ /* 0x000fe2000f8e0208 */
[----:B------:R-:W-:Y:S01]  /*a930*/  SHF.R.U64 R126, R126, 0x3, RZ ;  /* 0x000000037e7e7819 */ /* 0x000fe200000012ff */
[----:B------:R-:W-:Y:S01]  /*a940*/  UIMAD.WIDE.U32 UR42, UR42, UR10, UR6 ;  /* 0x0000000a2a2a72a5 */ /* 0x000fe2000f8e0006 */
[----:B------:R-:W-:Y:S01]  /*a950*/  SHF.R.U64 R130, R130, 0x3, RZ ;  /* 0x0000000382827819 */ /* 0x000fe200000012ff */
[----:B------:R2:W5:Y:S01]  /*a960*/  LD.E.128 R40, desc[UR46][R20.64] ;  /* 0x0000002e14287980 */ /* 0x000562000c101d00 */
[----:B------:R-:W-:Y:S01]  /*a970*/  LOP3.LUT R122, R122, R123, RZ, 0x3c, !PT ;  /* 0x0000007b7a7a7212 */ /* 0x000fe200078e3cff */
[----:B------:R-:W-:Y:S01]  /*a980*/  UIADD3 UR5, UR43, UR5, URZ ;  /* 0x000000052b057290 */ /* 0x000fe2000fffe03f */
[----:B------:R-:W-:Y:S01]  /*a990*/  LOP3.LUT R126, R126, R127, RZ, 0x3c, !PT ;  /* 0x0000007f7e7e7212 */ /* 0x000fe200078e3cff */
[--C-:B------:R-:W-:Y:S01]  /*a9a0*/  IMAD.X R123, RZ, RZ, R173.reuse, P4 ;  /* 0x000000ffff7b7224 */ /* 0x100fe200020e06ad */
[----:B------:R-:W-:Y:S01]  /*a9b0*/  LOP3.LUT R130, R130, R131, RZ, 0x3c, !PT ;  /* 0x0000008382827212 */ /* 0x000fe200078e3cff */
[--C-:B------:R-:W-:Y:S01]  /*a9c0*/  IMAD.X R127, RZ, RZ, R173.reuse, P5 ;  /* 0x000000ffff7f7224 */ /* 0x100fe200028e06ad */
[----:B------:R-:W-:Y:S01]  /*a9d0*/  LOP3.LUT R28, R29, R172, RZ, 0x3c, !PT ;  /* 0x000000ac1d1c7212 */ /* 0x000fe200078e3cff */
[--C-:B------:R-:W-:Y:S01]  /*a9e0*/  IMAD.X R131, RZ, RZ, R173.reuse, P6 ;  /* 0x000000ffff837224 */ /* 0x100fe200030e06ad */
[----:B------:R-:W-:Y:S01]  /*a9f0*/  ULDC.64 UR6, c[0x0][0xae0] ;  /* 0x0002b80000067ab9 */ /* 0x000fe20000000a00 */
[----:B------:R-:W-:Y:S01]  /*aa00*/  IMAD.MOV.U32 R29, RZ, RZ, R173 ;  /* 0x000000ffff1d7224 */ /* 0x000fe200078e00ad */
[----:B------:R2:W5:Y:S01]  /*aa10*/  LD.E.128 R52, desc[UR46][R30.64] ;  /* 0x0000002e1e347980 */ /* 0x000562000c101d00 */
[----:B-1----:R-:W-:-:S03]  /*aa20*/  @P2 IMAD.HI.U32 R0, R6, R5, RZ ;  /* 0x0000000506002227 */ /* 0x002fc600078e00ff */
[----:B------:R2:W5:Y:S02]  /*aa30*/  LD.E.128 R36, desc[UR46][R28.64] ;  /* 0x0000002e1c247980 */ /* 0x000564000c101d00 */
[----:B0-----:R-:W-:Y:S01]  /*aa40*/  @P2 SHF.R.U32.HI R3, RZ, R9, R0 ;  /* 0x00000009ff032219 */ /* 0x001fe20000011600 */
[----:B------:R-:W-:Y:S01]  /*aa50*/  IMAD.U32 R4, RZ, RZ, UR42 ;  /* 0x0000002aff047e24 */ /* 0x000fe2000f8e00ff */
        /* <DEDUP_REMOVED lines=67> */
.L_x_4184:
[----:B------:R-:W-:Y:S05]  /*ae90*/  BSYNC B1 ;  /* 0x0000000000017941 */ /* 0x000fea0003800000 */
.L_x_4183:
[----:B-1-3--:R1:W3:Y:S01]  /*aea0*/  SHFL.IDX PT, R13, R3, 0x1, 0x181f ;  /* 0x00381f00030d7f89 */ /* 0x00a2e200000e0000 */
[----:B------:R-:W-:Y:S03]  /*aeb0*/  BSSY B1, `(.L_x_4185) ;  /* 0x0000014000017945 */ /* 0x000fe60003800000 */
[----:B------:R1:W4:Y:S01]  /*aec0*/  SHFL.IDX PT, R11, R6, 0x1, 0x181f ;  /* 0x00381f00060b7f89 */ /* 0x00032200000e0000 */
[----:B------:R-:W-:Y:S05]  /*aed0*/  @P1 BRA `(.L_x_4186) ;  /* 0x0000000000441947 */ /* 0x000fea0003800000 */
[----:B------:R-:W-:Y:S02]  /*aee0*/  ULDC UR5, c[0x0][0xac8] ;  /* 0x0002b20000057ab9 */ /* 0x000fe40000000800 */
[----:B------:R-:W-:Y:S02]  /*aef0*/  ISETP.GE.AND P4, PT, R2, UR5, PT ;  /* 0x0000000502007c0c */ /* 0x000fe4000bf86270 */
[----:B------:R-:W-:Y:S02]  /*af00*/  ISETP.GE.AND P3, PT, R19, UR5, PT ;  /* 0x0000000513007c0c */ /* 0x000fe4000bf66270 */
[----:B------:R-:W-:Y:S02]  /*af10*/  ISETP.GE.AND P2, PT, R18, UR5, PT ;  /* 0x0000000512007c0c */ /* 0x000fe4000bf46270 */
[----:B------:R-:W-:-:S07]  /*af20*/  ISETP.GE.AND P1, PT, R22, UR5, PT ;  /* 0x0000000516007c0c */ /* 0x000fce000bf26270 */
[CC--:B----4-:R-:W-:Y:S02]  /*af30*/  @!P4 LEA R4, P6, R2.reuse, R11.reuse, 0x1 ;  /* 0x0000000b0204c211 */ /* 0x0d0fe400078c08ff */
[C---:B------:R-:W-:Y:S02]  /*af40*/  @!P3 LEA R8, P5, R19.reuse, R11, 0x1 ;  /* 0x0000000b1308b211 */ /* 0x040fe400078a08ff */
[----:B---3--:R-:W-:Y:S02]  /*af50*/  @!P4 LEA.HI.X R5, R2, R13, R211, 0x1, P6 ;  /* 0x0000000d0205c211 */ /* 0x008fe400030f0cd3 */
        /* <DEDUP_REMOVED lines=9> */
.L_x_4186:
[----:B------:R-:W-:Y:S05]  /*aff0*/  BSYNC B1 ;  /* 0x0000000000017941 */ /* 0x000fea0003800000 */
.L_x_4185:
[----:B---3--:R3:W0:Y:S01]  /*b000*/  SHFL.IDX PT, R13, R3, 0x2, 0x181f ;  /* 0x00581f00030d7f89 */ /* 0x00862200000e0000 */
        /* <DEDUP_REMOVED lines=14> */
[----:B-----5:R0:W-:Y:S01]  /*b0f0*/  @!P3 ST.E.128 desc[UR46][R4.64], R52 ;  /* 0x000000340400b985 */ /* 0x0201e2000c101d2e */
[----:B----4-:R-:W-:-:S02]  /*b100*/  @!P1 LEA.HI.X R11, R18, R13, R209, 0x1, P4 ;  /* 0x0000000d120b9211 */ /* 0x010fc400020f0cd1 */
[----:B------:R-:W-:Y:S01]  /*b110*/  @!P0 LEA.HI.X R13, R22, R13, R208, 0x1, P6 ;  /* 0x0000000d160d8211 */ /* 0x000fe200030f0cd0 */
[----:B------:R0:W-:Y:S04]  /*b120*/  @!P2 ST.E.128 desc[UR46][R8.64], R108 ;  /* 0x0000006c0800a985 */ /* 0x0001e8000c101d2e */
[----:B------:R0:W-:Y:S04]  /*b130*/  @!P1 ST.E.128 desc[UR46][R10.64], R124 ;  /* 0x0000007c0a009985 */ /* 0x0001e8000c101d2e */
[----:B------:R0:W-:Y:S02]  /*b140*/  @!P0 ST.E.128 desc[UR46][R12.64], R140 ;  /* 0x0000008c0c008985 */ /* 0x0001e4000c101d2e */
.L_x_4188:
[----:B------:R-:W-:Y:S05]  /*b150*/  BSYNC B1 ;  /* 0x0000000000017941 */ /* 0x000fea0003800000 */
.L_x_4187:
[----:B------:R-:W-:Y:S01]  /*b160*/  VIADD R0, R14, 0x60 ;  /* 0x000000600e007836 */ /* 0x000fe20000000000 */
[----:B-123--:R-:W1:Y:S04]  /*b170*/  SHFL.IDX PT, R3, R3, 0x3, 0x181f ;  /* 0x00781f0003037f89 */ /* 0x00ee6800000e0000 */
[----:B------:R-:W-:Y:S01]  /*b180*/  ISETP.GE.AND P0, PT, R0, R7, PT ;  /* 0x000000070000720c */ /* 0x000fe20003f06270 */
[----:B0---4-:R0:W2:-:S12]  /*b190*/  SHFL.IDX PT, R11, R6, 0x3, 0x181f ;  /* 0x00781f00060b7f89 */ /* 0x01109800000e0000 */
        /* <DEDUP_REMOVED lines=20> */
.L_x_4182:
        /* <DEDUP_REMOVED lines=50> */
.L_x_4191:
[----:B------:R-:W-:Y:S05]  /*b600*/  BSYNC B1 ;  /* 0x0000000000017941 */ /* 0x000fea0003800000 */
.L_x_4190:
        /* <DEDUP_REMOVED lines=11> */
[----:B-1----:R-:W-:-:S03]  /*b6c0*/  @P1 SHF.R.U32.HI R3, RZ, R11, R0 ;  /* 0x0000000bff031219 */ /* 0x002fc60000011600 */
[----:B------:R-:W-:Y:S01]  /*b6d0*/  UIMAD UR5, UR42, UR11, UR5 ;  /* 0x0000000b2a0572a4 */ /* 0x000fe2000f8e0205 */
[--C-:B------:R-:W-:Y:S01]  /*b6e0*/  SHF.R.S32.HI R0, RZ, 0x1f, R3.reuse ;  /* 0x0000001fff007819 */ /* 0x100fe20000011403 */
[----:B------:R-:W-:Y:S01]  /*b6f0*/  UIMAD.WIDE.U32 UR42, UR42, UR10, UR6 ;  /* 0x0000000a2a2a72a5 */ /* 0x000fe2000f8e0006 */
[----:B------:R-:W-:Y:S02]  /*b700*/  IMAD.MOV R7, RZ, RZ, -R3 ;  /* 0x000000ffff077224 */ /* 0x000fe400078e0a03 */
[----:B------:R-:W-:Y:S01]  /*b710*/  ULDC.64 UR6, c[0x0][0xae0] ;  /* 0x0002b80000067ab9 */ /* 0x000fe20000000a00 */
[----:B------:R-:W-:Y:S01]  /*b720*/  UIADD3 UR5, UR43, UR5, URZ ;  /* 0x000000052b057290 */ /* 0x000fe2000fffe03f */
[----:B------:R-:W-:Y:S02]  /*b730*/  IMAD R0, R0, UR6, RZ ;  /* 0x0000000600007c24 */ /* 0x000fe4000f8e02ff */
[----:B------:R-:W-:Y:S02]  /*b740*/  IMAD R7, R10, R7, R8 ;  /* 0x000000070a077224 */ /* 0x000fe400078e0208 */
[----:B------:R-:W-:-:S02]  /*b750*/  IMAD.U32 R5, RZ, RZ, UR43 ;  /* 0x0000002bff057e24 */ /* 0x000fc4000f8e00ff */
[----:B------:R-:W-:Y:S02]  /*b760*/  IMAD.U32 R4, RZ, RZ, UR42 ;  /* 0x0000002aff047e24 */ /* 0x000fe4000f8e00ff */
[----:B------:R-:W-:Y:S01]  /*b770*/  IMAD.U32 R5, RZ, RZ, UR5 ;  /* 0x00000005ff057e24 */ /* 0x000fe2000f8e00ff */
[----:B------:R-:W-:Y:S01]  /*b780*/  ULDC UR5, c[0x0][0xa88] ;  /* 0x0002a20000057ab9 */ /* 0x000fe20000000800 */
[C---:B------:R-:W-:Y:S01]  /*b790*/  IMAD R9, R3.reuse, UR7, R0 ;  /* 0x0000000703097c24 */ /* 0x040fe2000f8e0200 */
[----:B------:R-:W-:Y:S01]  /*b7a0*/  SHF.R.S32.HI R0, RZ, 0x1f, R7 ;  /* 0x0000001fff007819 */ /* 0x000fe20000011407 */
[----:B------:R-:W-:Y:S01]  /*b7b0*/  IMAD.WIDE.U32 R4, R3, UR6, R4 ;  /* 0x0000000603047c25 */ /* 0x000fe2000f8e0004 */
[----:B------:R-:W-:-:S03]  /*b7c0*/  ULDC.64 UR6, c[0x0][0xad8] ;  /* 0x0002b60000067ab9 */ /* 0x000fc60000000a00 */
        /* <DEDUP_REMOVED lines=35> */
.L_x_4193:
[----:B------:R-:W-:Y:S05]  /*ba00*/  BSYNC B1 ;  /* 0x0000000000017941 */ /* 0x000fea0003800000 */
.L_x_4192:
        /* <DEDUP_REMOVED lines=21> */
.L_x_4195:
[----:B------:R-:W-:Y:S05]  /*bb60*/  BSYNC B1 ;  /* 0x0000000000017941 */ /* 0x000fea0003800000 */
.L_x_4194:
        /* <DEDUP_REMOVED lines=21> */
.L_x_4197:
[----:B------:R-:W-:Y:S05]  /*bcc0*/  BSYNC B1 ;  /* 0x0000000000017941 */ /* 0x000fea0003800000 */
.L_x_4196:
[----:B------:R-:W-:Y:S01]  /*bcd0*/  VIADD R0, R8, 0x60 ;  /* 0x0000006008007836 */ /* 0x000fe20000000000 */
[----:B0-----:R0:W0:Y:S04]  /*bce0*/  SHFL.IDX PT, R3, R7, 0x3, 0x181f ;  /* 0x00781f0007037f89 */ /* 0x00102800000e0000 */
[----:B------:R-:W-:Y:S01]  /*bcf0*/  ISETP.GE.AND P0, PT, R0, R9, PT ;  /* 0x000000090000720c */ /* 0x000fe20003f06270 */
[----:B-1-3--:R1:W3:-:S12]  /*bd00*/  SHFL.IDX PT, R5, R6, 0x3, 0x181f ;  /* 0x00781f0006057f89 */ /* 0x00a2d800000e0000 */
[----:B-1----:R-:W-:Y:S05]  /*bd10*/  @P0 BRA `(.L_x_4189) ;  /* 0x0000000000440947 */ /* 0x002fea0003800000 */
[----:B------:R-:W-:Y:S02]  /*bd20*/  ULDC UR5, c[0x0][0xac8] ;  /* 0x0002b20000057ab9 */ /* 0x000fe40000000800 */
[----:B------:R-:W-:Y:S02]  /*bd30*/  ISETP.GE.AND P3, PT, R2, UR5, PT ;  /* 0x0000000502007c0c */ /* 0x000fe4000bf66270 */
[----:B------:R-:W-:Y:S02]  /*bd40*/  ISETP.GE.AND P2, PT, R19, UR5, PT ;  /* 0x0000000513007c0c */ /* 0x000fe4000bf46270 */
[----:B------:R-:W-:Y:S02]  /*bd50*/  ISETP.GE.AND P1, PT, R18, UR5, PT ;  /* 0x0000000512007c0c */ /* 0x000fe4000bf26270 */
[----:B------:R-:W-:-:S07]  /*bd60*/  ISETP.GE.AND P0, PT, R22, UR5, PT ;  /* 0x0000000516007c0c */ /* 0x000fce000bf06270 */
[-C--:B--234-:R-:W-:Y:S02]  /*bd70*/  @!P3 LEA R6, P6, R2, R5.reuse, 0x1 ;  /* 0x000000050206b211 */ /* 0x09cfe400078c08ff */
        /* <DEDUP_REMOVED lines=11> */
.L_x_4189:
[----:B------:R-:W-:Y:S05]  /*be30*/  BSYNC B0 ;  /* 0x0000000000007941 */ /* 0x000fea0003800000 */
.L_x_4181:
[----:B------:R-:W-:Y:S02]  /*be40*/  ULDC UR5, c[0x0][0xc38] ;  /* 0x00030e0000057ab9 */ /* 0x000fe40000000800 */
[----:B------:R-:W-:-:S06]  /*be50*/  UISETP.GE.AND UP0, UPT, UR4, UR5, UPT ;  /* 0x000000050400728c */ /* 0x000fcc000bf06270 */
[----:B------:R-:W-:-:S13]  /*be60*/  PLOP3.LUT P0, PT, PT, PT, UP0, 0x80, 0x0 ;  /* 0x000000000000781c */ /* 0x000fda0003f0f008 */
[----:B------:R-:W-:Y:S05]  /*be70*/  @!P0 BRA `(.L_x_4198) ;  /* 0xffffff4c00dc8947 */ /* 0x000fea000383ffff */
[----:B------:R-:W-:Y:S05]  /*be80*/  EXIT ;  /* 0x000000000000794d */ /* 0x000fea0003800000 */
.L_x_4146:
[----:B------:R-:W-:-:S08]  /*be90*/  NOP ;  /* 0x0000000000007918 */ /* 0x000fd00000000000 */
[----:B------:R-:W0:-:S00]  /*bea0*/  USETMAXREG.DEALLOC.CTAPOOL 0x18 ;  /* 0x00000018000079c8 */ /* 0x000e0000080e0500 */
[----:B0-----:R-:W-:-:S06]  /*beb0*/  LOP3.LUT R0, R0, 0x3, RZ, 0xc0, !PT ;  /* 0x0000000300007812 */ /* 0x001fcc00078ec0ff */
[----:B------:R-:W0:Y:S01]  /*bec0*/  S2UR UR6, SR_CTAID.X ;  /* 0x00000000000679c3 */ /* 0x000e220000002500 */
[----:B------:R-:W-:Y:S01]  /*bed0*/  IMAD.MOV.U32 R18, RZ, RZ, RZ ;  /* 0x000000ffff127224 */ /* 0x000fe200078e00ff */
[----:B------:R-:W1:Y:S02]  /*bee0*/  SHFL.IDX PT, R0, R0, RZ, 0x1f ;  /* 0x00001fff00007589 */ /* 0x000e6400000e0000 */
[----:B-1----:R-:W-:-:S04]  /*bef0*/  ISETP.NE.AND P0, PT, R0, RZ, PT ;  /* 0x000000ff0000720c */ /* 0x002fc80003f05270 */
[----:B------:R-:W0:Y:S01]  /*bf00*/  LDC R0, c[0x0][0xc38] ;  /* 0x00030e00ff007b82 */ /* 0x000e220000000800 */
[----:B------:R-:W-:-:S05]  /*bf10*/  P2R R2, PR, RZ, 0x1 ;  /* 0x00000001ff027803 */ /* 0x000fca0000000000 */
[----:B------:R1:W-:Y:S03]  /*bf20*/  STL [R1+0x20], R2 ;  /* 0x0000200201007387 */ /* 0x0003e60000100800 */
[----:B------:R-:W-:Y:S06]  /*bf30*/  @P0 BAR.ARV 0x4, 0x180 ;  /* 0x0106000000000b1d */ /* 0x000fec0000002000 */
[----:B------:R1:W-:Y:S01]  /*bf40*/  STL [R1+0x1c], RZ ;  /* 0x00001cff01007387 */ /* 0x0003e20000100800 */
[----:B0-----:R-:W-:Y:S01]  /*bf50*/  ISETP.LE.AND P0, PT, R0, UR6, PT ;  /* 0x0000000600007c0c */ /* 0x001fe2000bf03270 */
[----:B------:R-:W-:-:S05]  /*bf60*/  IMAD.MOV.U32 R0, RZ, RZ, 0x1 ;  /* 0x00000001ff007424 */ /* 0x000fca00078e00ff */
[----:B------:R1:W-:Y:S07]  /*bf70*/  STL [R1], R0 ;  /* 0x0000000001007387 */ /* 0x0003ee0000100800 */
[----:B------:R-:W-:Y:S05]  /*bf80*/  @P0 BRA `(.L_x_4199) ;  /* 0x0000004000c40947 */ /* 0x000fea0003800000 */
[----:B------:R-:W0:Y:S01]  /*bf90*/  S2R R5, SR_TID.X ;  /* 0x0000000000057919 */ /* 0x000e220000002100 */
[----:B------:R-:W2:Y:S01]  /*bfa0*/  S2UR UR5, SR_CgaCtaId ;  /* 0x00000000000579c3 */ /* 0x000ea20000008800 */
[----:B------:R-:W-:Y:S01]  /*bfb0*/  UMOV UR4, 0x400 ;  /* 0x0000040000047882 */ /* 0x000fe20000000000 */
[----:B------:R-:W-:Y:S01]  /*bfc0*/  IMAD.MOV.U32 R18, RZ, RZ, RZ ;  /* 0x000000ffff127224 */ /* 0x000fe200078e00ff */
[----:B------:R-:W-:Y:S01]  /*bfd0*/  ULDC UR41, c[0x0][0xc] ;  /* 0x0000030000297ab9 */ /* 0x000fe20000000800 */
[----:B------:R-:W-:Y:S01]  /*bfe0*/  ULDC.64 UR44, c[0x0][0x198] ;  /* 0x00006600002c7ab9 */ /* 0x000fe20000000a00 */
[----:B--2---:R-:W-:-:S06]  /*bff0*/  ULEA UR4, UR5, UR4, 0x18 ;  /* 0x0000000405047291 */ /* 0x004fcc000f8ec03f */
[----:B------:R-:W-:Y:S01]  /*c000*/  IMAD.U32 R17, RZ, RZ, UR4 ;  /* 0x00000004ff117e24 */ /* 0x000fe2000f8e00ff */
[C---:B0-----:R-:W-:Y:S01]  /*c010*/  LOP3.LUT R4, R5.reuse, 0x7f, RZ, 0xc0, !PT ;  /* 0x0000007f05047812 */ /* 0x041fe200078ec0ff */
[----:B-1----:R-:W-:-:S05]  /*c020*/  IMAD.SHL.U32 R0, R5, 0x8, RZ ;  /* 0x0000000805007824 */ /* 0x002fca00078e00ff */
[----:B------:R-:W-:-:S04]  /*c030*/  LOP3.LUT R2, R0, 0x1f8, RZ, 0xc0, !PT ;  /* 0x000001f800027812 */ /* 0x000fc800078ec0ff */
        /* <DEDUP_REMOVED lines=9> */
[----:B------:R0:W-:Y:S04]  /*c0d0*/  STL [R1+0x14], R3 ;  /* 0x0000140301007387 */ /* 0x0001e80000100800 */
[----:B------:R0:W-:Y:S04]  /*c0e0*/  STL [R1+0x10], R2 ;  /* 0x0000100201007387 */ /* 0x0001e80000100800 */
[----:B------:R0:W-:Y:S04]  /*c0f0*/  STL [R1], R0 ;  /* 0x0000000001007387 */ /* 0x0001e80000100800 */
[----:B------:R0:W-:Y:S02]  /*c100*/  STL [R1+0x1c], RZ ;  /* 0x00001cff01007387 */ /* 0x0001e40000100800 */
.L_x_4289:
        /* <DEDUP_REMOVED lines=23> */
.L_x_4200:
[----:B------:R-:W-:Y:S01]  /*c280*/  ULDC UR9, c[0x0][0xc54] ;  /* 0x0003150000097ab9 */ /* 0x000fe20000000800 */
[----:B------:R-:W-:Y:S01]  /*c290*/  UMOV UR5, UR8 ;  /* 0x0000000800057c82 */ /* 0x000fe20008000000 */
[----:B------:R-:W-:-:S11]  /*c2a0*/  UISETP.NE.AND UP0, UPT, UR9, 0x1, UPT ;  /* 0x000000010900788c */ /* 0x000fd6000bf05270 */
[----:B------:R-:W-:Y:S02]  /*c2b0*/  @UP0 ULDC.64 UR10, c[0x0][0xc58] ;  /* 0x00031600000a0ab9 */ /* 0x000fe40000000a00 */
[----:B------:R-:W-:-:S04]  /*c2c0*/  UIMAD.WIDE.U32 UR6, UR8, UR10, URZ ;  /* 0x0000000a080672a5 */ /* 0x000fc8000f8e003f */
[----:B------:R-:W-:-:S04]  /*c2d0*/  @UP0 USHF.R.U32.HI UR5, URZ, UR11, UR7 ;  /* 0x0000000b3f050299 */ /* 0x000fc80008011607 */
[----:B------:R-:W-:-:S12]  /*c2e0*/  UIMAD UR6, UR5, UR9, URZ ;  /* 0x00000009050672a4 */ /* 0x000fd8000f8e023f */
.L_x_4201:
[----:B------:R-:W-:Y:S01]  /*c2f0*/  ULOP3.LUT UR39, URZ, UR5, URZ, 0x33, !UPT ;  /* 0x000000053f277292 */ /* 0x000fe2000f8e333f */
[----:B------:R-:W-:Y:S01]  /*c300*/  BSSY B7, `(.L_x_4202) ;  /* 0x00003dc000077945 */ /* 0x000fe20003800000 */
[----:B------:R-:W-:Y:S01]  /*c310*/  ULDC UR7, c[0x0][0x448] ;  /* 0x0001120000077ab9 */ /* 0x000fe20000000800 */
[----:B------:R-:W-:Y:S01]  /*c320*/  ULDC UR5, c[0x0][0xc3c] ;  /* 0x00030f0000057ab9 */ /* 0x000fe20000000800 */
[----:B------:R-:W-:Y:S02]  /*c330*/  UISETP.NE.AND UP1, UPT, UR7, 0x1, UPT ;  /* 0x000000010700788c */ /* 0x000fe4000bf25270 */
[----:B------:R-:W-:Y:S01]  /*c340*/  UIADD3 UR39, UR39, UR5, URZ ;  /* 0x0000000527277290 */ /* 0x000fe2000fffe03f */
[----:B------:R-:W-:Y:S01]  /*c350*/  ULDC.64 UR10, c[0x0][0x418] ;  /* 0x00010600000a7ab9 */ /* 0x000fe20000000a00 */
[----:B------:R-:W-:Y:S02]  /*c360*/  UIADD3 UR5, UR8, -UR6, URZ ;  /* 0x8000000608057290 */ /* 0x000fe4000fffe03f */
[----:B------:R-:W-:-:S02]  /*c370*/  UISETP.NE.U32.AND UP0, UPT, UR10, URZ, UPT ;  /* 0x0000003f0a00728c */ /* 0x000fc4000bf05070 */
[----:B------:R-:W-:Y:S02]  /*c380*/  USHF.L.U32 UR8, UR39, 0x7, URZ ;  /* 0x0000000727087899 */ /* 0x000fe4000800063f */
[----:B------:R-:W-:Y:S01]  /*c390*/  UISETP.NE.AND.EX UP0, UPT, UR11, URZ, UPT, UP0 ;  /* 0x0000003f0b00728c */ /* 0x000fe2000bf05300 */
[----:B------:R-:W-:Y:S01]  /*c3a0*/  ULDC UR7, c[0x0][0x288] ;  /* 0x0000a20000077ab9 */ /* 0x000fe20000000800 */
[----:B------:R-:W-:Y:S01]  /*c3b0*/  UIADD3 UR8, UR8, 0x7f, URZ ;  /* 0x0000007f08087890 */ /* 0x000fe2000fffe03f */
[----:B------:R-:W-:Y:S01]  /*c3c0*/  ULDC UR6, c[0x0][0x424] ;  /* 0x0001090000067ab9 */ /* 0x000fe20000000800 */
[----:B------:R-:W-:Y:S02]  /*c3d0*/  UIADD3 UR13, -UR7, 0x60, URZ ;  /* 0x00000060070d7890 */ /* 0x000fe4000fffe13f */
[----:B------:R-:W-:Y:S01]  /*c3e0*/  USEL UR9, UR6, 0x1, UP0 ;  /* 0x0000000106097887 */ /* 0x000fe20008000000 */
[----:B------:R-:W-:Y:S01]  /*c3f0*/  @UP1 ULDC UR7, c[0x0][0x44c] ;  /* 0x0001130000071ab9 */ /* 0x000fe20000000800 */
[----:B------:R-:W-:Y:S01]  /*c400*/  ULDC UR12, c[0x0][0x2f0] ;  /* 0x0000bc00000c7ab9 */ /* 0x000fe20000000800 */
[----:B------:R-:W-:Y:S01]  /*c410*/  UIMAD.WIDE.U32 UR6, UR8, UR7, URZ ;  /* 0x00000007080672a5 */ /* 0x000fe2000f8e003f */
[----:B------:R-:W-:Y:S01]  /*c420*/  @UP1 ULDC UR14, c[0x0][0x450] ;  /* 0x00011400000e1ab9 */ /* 0x000fe20000000800 */
[----:B------:R-:W-:-:S02]  /*c430*/  UIMAD UR13, UR9, UR12, UR13 ;  /* 0x0000000c090d72a4 */ /* 0x000fc4000f8e020d */
[----:B------:R-:W-:Y:S02]  /*c440*/  @UP1 USHF.R.U32.HI UR8, URZ, UR14, UR7 ;  /* 0x0000000e3f081299 */ /* 0x000fe40008011607 */
[----:B------:R-:W-:Y:S02]  /*c450*/  UIMAD UR6, UR9, UR12, 0x5f ;  /* 0x0000005f090674a4 */ /* 0x000fe4000f8e020c */
[----:B------:R-:W-:Y:S02]  /*c460*/  UIADD3 UR8, UR13, UR8, URZ ;  /* 0x000000080d087290 */ /* 0x000fe4000fffe03f */
[----:B------:R-:W-:Y:S02]  /*c470*/  UIMAD.WIDE UR6, UR6, 0x2aaaaaab, URZ ;  /* 0x2aaaaaab060678a5 */ /* 0x000fe4000f8e023f */
[----:B------:R-:W-:Y:S02]  /*c480*/  UIMAD.WIDE UR8, UR8, 0x2aaaaaab, URZ ;  /* 0x2aaaaaab080878a5 */ /* 0x000fe4000f8e023f */
[----:B------:R-:W-:-:S02]  /*c490*/  USHF.R.U32.HI UR12, URZ, 0x1f, UR7 ;  /* 0x0000001f3f0c7899 */ /* 0x000fc40008011607 */
[----:B------:R-:W-:Y:S01]  /*c4a0*/  USHF.R.U32.HI UR6, URZ, 0x1f, UR9 ;  /* 0x0000001f3f067899 */ /* 0x000fe20008011609 */
[----:B------:R-:W-:Y:S01]  /*c4b0*/  ULDC UR11, c[0x0][0xc48] ;  /* 0x00031200000b7ab9 */ /* 0x000fe20000000800 */
[----:B------:R-:W-:Y:S02]  /*c4c0*/  ULEA.HI.SX32 UR12, UR7, UR12, 0x1c ;  /* 0x0000000c070c7291 */ /* 0x000fe4000f8fe23f */
[----:B------:R-:W-:Y:S02]  /*c4d0*/  ULEA.HI.SX32 UR6, UR9, UR6, 0x1c ;  /* 0x0000000609067291 */ /* 0x000fe4000f8fe23f */
[----:B------:R-:W-:Y:S02]  /*c4e0*/  UISETP.NE.AND UP0, UPT, UR11, 0x1, UPT ;  /* 0x000000010b00788c */ /* 0x000fe4000bf05270 */
[----:B------:R-:W-:Y:S01]  /*c4f0*/  UISETP.LT.AND UP1, UPT, UR12, UR6, UPT ;  /* 0x000000060c00728c */ /* 0x000fe2000bf21270 */
[----:B------:R-:W-:-:S03]  /*c500*/  ULDC UR10, c[0x0][0xc54] ;  /* 0x00031500000a7ab9 */ /* 0x000fc60000000800 */
[----:B------:R-:W-:Y:S02]  /*c510*/  USEL UR38, UR12, UR6, UP1 ;  /* 0x000000060c267287 */ /* 0x000fe40008800000 */
[----:B------:R-:W-:-:S03]  /*c520*/  UIMAD UR10, UR4, UR10, UR5 ;  /* 0x0000000a040a72a4 */ /* 0x000fc6000f8e0205 */
[----:B------:R-:W-:Y:S01]  /*c530*/  @UP0 ULDC UR4, c[0x0][0xc4c] ;  /* 0x0003130000040ab9 */ /* 0x000fe20000000800 */
[----:B------:R-:W-:Y:S01]  /*c540*/  ISETP.LT.AND P0, PT, RZ, UR38, PT ;  /* 0x00000026ff007c0c */ /* 0x000fe2000bf01270 */
[----:B------:R-:W-:Y:S01]  /*c550*/  UIMAD.WIDE.U32 UR4, UR10, UR4, URZ ;  /* 0x000000040a0472a5 */ /* 0x000fe2000f8e003f */
[----:B------:R-:W-:Y:S01]  /*c560*/  @UP0 ULDC UR7, c[0x0][0xc50] ;  /* 0x0003140000070ab9 */ /* 0x000fe20000000800 */
[----:B------:R-:W-:Y:S02]  /*c570*/  UMOV UR42, UR10 ;  /* 0x0000000a002a7c82 */ /* 0x000fe40008000000 */
[----:B------:R-:W-:-:S04]  /*c580*/  @UP0 USHF.R.U32.HI UR42, URZ, UR7, UR5 ;  /* 0x000000073f2a0299 */ /* 0x000fc80008011605 */
[----:B------:R-:W-:-:S04]  /*c590*/  UIADD3 UR36, -UR42, URZ, URZ ;  /* 0x0000003f2a247290 */ /* 0x000fc8000fffe13f */
[----:B------:R-:W-:Y:S01]  /*c5a0*/  UIMAD UR36, UR11, UR36, UR10 ;  /* 0x000000240b2472a4 */ /* 0x000fe2000f8e020a */
[----:B------:R-:W-:Y:S11]  /*c5b0*/  @P0 BRA `(.L_x_4203) ;  /* 0x0000000000480947 */ /* 0x000ff60003800000 */
        /* <DEDUP_REMOVED lines=18> */
.L_x_4203:
        /* <DEDUP_REMOVED lines=20> */
.L_x_4206:
[----:B------:R-:W-:Y:S05]  /*c820*/  BSYNC B6 ;  /* 0x0000000000067941 */ /* 0x000fea0003800000 */
.L_x_4205:
        /* <DEDUP_REMOVED lines=20> */
.L_x_4209:
        /* <DEDUP_REMOVED lines=15> */
.L_x_4208:
[----:B------:R-:W-:Y:S05]  /*ca60*/  BSYNC B6 ;  /* 0x0000000000067941 */ /* 0x000fea0003800000 */
.L_x_4207:
        /* <DEDUP_REMOVED lines=19> */
[----:B------:R-:W-:-:S05]  /*cba0*/  P2R R5, PR, RZ, 0x2 ;  /* 0x00000002ff057803 */ /* 0x000fca0000000000 */
[----:B------:R0:W-:Y:S01]  /*cbb0*/  STL [R1+0xc], R5 ;  /* 0x00000c0501007387 */ /* 0x0001e20000100800 */
[----:B--2---:R-:W-:Y:S02]  /*cbc0*/  SHF.R.S32.HI R7, RZ, 0x1f, R19 ;  /* 0x0000001fff077819 */ /* 0x004fe40000011413 */
[----:B------:R-:W-:-:S03]  /*cbd0*/  SEL R16, R19, RZ, !P1 ;  /* 0x000000ff13107207 */ /* 0x000fc60004800000 */
[----:B------:R0:W-:Y:S01]  /*cbe0*/  STL [R1+0x4], R7 ;  /* 0x0000040701007387 */ /* 0x0001e20000100800 */
[----:B------:R-:W-:Y:S05]  /*cbf0*/  BRA.DIV UR4, `(.L_x_4210) ;  /* 0x0000003e04287947 */ /* 0x000fea000b800000 */
[----:B------:R1:W2:Y:S02]  /*cc00*/  SHFL.IDX PT, R14, R4, RZ, 0x1f ;  /* 0x00001fff040e7589 */ /* 0x0002a400000e0000 */
.L_x_4304:
[----:B------:R-:W-:Y:S01]  /*cc10*/  PLOP3.LUT P2, PT, PT, PT, PT, 0x8, 0x0 ;  /* 0x000000000000781c */ /* 0x000fe20003f4e170 */
[----:B------:R3:W-:Y:S01]  /*cc20*/  STL [R1+0x18], R0 ;  /* 0x0000180001007387 */ /* 0x0007e20000100800 */
[----:B--2---:R-:W-:Y:S02]  /*cc30*/  ISETP.NE.AND P0, PT, R14, RZ, PT ;  /* 0x000000ff0e00720c */ /* 0x004fe40003f05270 */
[----:B-1----:R-:W-:-:S05]  /*cc40*/  P2R R4, PR, RZ, 0x4 ;  /* 0x00000004ff047803 */ /* 0x002fca0000000000 */
[----:B------:R3:W-:Y:S06]  /*cc50*/  STL [R1+0x8], R4 ;  /* 0x0000080401007387 */ /* 0x0007ec0000100800 */
[----:B------:R-:W-:Y:S05]  /*cc60*/  @P0 BRA `(.L_x_4211) ;  /* 0x0000000000f00947 */ /* 0x000fea0003800000 */
[----:B------:R-:W-:-:S03]  /*cc70*/  UMOV UR4, 0xffffffff ;  /* 0xffffffff00047882 */ /* 0x000fc60000000000 */
[----:B------:R-:W-:Y:S05]  /*cc80*/  BRA.DIV UR4, `(.L_x_4212) ;  /* 0x0000003e04247947 */ /* 0x000fea000b800000 */
[----:B------:R-:W-:-:S13]  /*cc90*/  ELECT P6, URZ, PT ;  /* 0x00000000003f782f */ /* 0x000fda00038c0000 */
.L_x_4307:
[----:B------:R-:W-:Y:S05]  /*cca0*/  @!P6 BRA `(.L_x_4211) ;  /* 0x0000000000e0e947 */ /* 0x000fea0003800000 */
[----:B------:R-:W-:Y:S01]  /*ccb0*/  IMAD.MOV.U32 R16, RZ, RZ, R19 ;  /* 0x000000ffff107224 */ /* 0x000fe200078e0013 */
[----:B------:R-:W-:Y:S06]  /*ccc0*/  @!P1 BRA `(.L_x_4213) ;  /* 0x00000000004c9947 */ /* 0x000fec0003800000 */
[----:B------:R-:W1:Y:S01]  /*ccd0*/  LDC R6, c[0x0][0x43c] ;  /* 0x00010f00ff067b82 */ /* 0x000e620000000800 */
[----:B------:R-:W-:Y:S01]  /*cce0*/  IMAD.MOV.U32 R8, RZ, RZ, R0 ;  /* 0x000000ffff087224 */ /* 0x000fe200078e0000 */
[----:B------:R-:W-:Y:S01]  /*ccf0*/  ULDC.64 UR4, c[0x0][0x428] ;  /* 0x00010a0000047ab9 */ /* 0x000fe20000000a00 */
[----:B-1----:R-:W-:-:S13]  /*cd00*/  ISETP.NE.AND P0, PT, R6, 0x1, PT ;  /* 0x000000010600780c */ /* 0x002fda0003f05270 */
[----:B0--3--:R-:W0:Y:S02]  /*cd10*/  @P0 LDC.64 R4, c[0x0][0x440] ;  /* 0x00011000ff040b82 */ /* 0x009e240000000a00 */
        /* <DEDUP_REMOVED lines=14> */
.L_x_4213:
[----:B---3--:R-:W2:Y:S01]  /*ce00*/  LDL R0, [R1] ;  /* 0x0000000001007983 */ /* 0x008ea20000100800 */
[----:B-1----:R-:W-:Y:S01]  /*ce10*/  IMAD R3, R18, 0x8, R17 ;  /* 0x0000000812037824 */ /* 0x002fe200078e0211 */
[----:B0-----:R-:W0:Y:S02]  /*ce20*/  S2R R7, SR_TID.X ;  /* 0x0000000000077919 */ /* 0x001e240000002100 */
[----:B0-----:R-:W-:-:S04]  /*ce30*/  LOP3.LUT R7, R7, 0x7f, RZ, 0xc0, !PT ;  /* 0x0000007f07077812 */ /* 0x001fc800078ec0ff */
[----:B------:R-:W-:Y:S02]  /*ce40*/  ISETP.NE.AND P1, PT, R7, RZ, PT ;  /* 0x000000ff0700720c */ /* 0x000fe40003f25270 */
[----:B--2---:R-:W-:-:S04]  /*ce50*/  SHF.L.U32 R0, R0, 0x1f, RZ ;  /* 0x0000001f00007819 */ /* 0x004fc800000006ff */
[----:B------:R-:W0:Y:S02]  /*ce60*/  SYNCS.PHASECHK.TRANS64.TRYWAIT P0, [R3+URZ+0x22840], R0 ;  /* 0x02284000030075a7 */ /* 0x000e24000800017f */
[----:B0-----:R-:W-:Y:S05]  /*ce70*/  @!P0 BRA `(.L_x_4214) ;  /* 0x0000003800c88947 */ /* 0x001fea0003800000 */
.L_x_4308:
        /* <DEDUP_REMOVED lines=8> */
.L_x_4215:
        /* <DEDUP_REMOVED lines=10> */
[----:B------:R-:W-:-:S02]  /*cfa0*/  UMOV UR34, URZ ;  /* 0x0000003f00227c82 */ /* 0x000fc40008000000 */
[----:B------:R-:W-:-:S03]  /*cfb0*/  P2R R0, PR, RZ, 0x1 ;  /* 0x00000001ff007803 */ /* 0x000fc60000000000 */
[----:B------:R-:W-:Y:S02]  /*cfc0*/  UIADD3 UR33, UR33, 0x22830, URZ ;  /* 0x0002283021217890 */ /* 0x000fe4000fffe03f */
[----:B------:R1:W-:Y:S02]  /*cfd0*/  STL [R1+0x8], R0 ;  /* 0x0000080001007387 */ /* 0x0003e40000100800 */
[----:B------:R-:W-:Y:S01]  /*cfe0*/  UIADD3 UR32, UR32, 0x1c400, URZ ;  /* 0x0001c40020207890 */ /* 0x000fe2000fffe03f */
[----:B--2---:R-:W-:-:S13]  /*cff0*/  R2UR UR35, R2 ;  /* 0x00000000022372ca */ /* 0x004fda00000e0000 */
[----:B------:R-:W-:-:S09]  /*d000*/  UIMAD UR35, UR35, 0x60, URZ ;  /* 0x00000060232378a4 */ /* 0x000fd2000f8e023f */
[----:B------:R1:W-:Y:S02]  /*d010*/  UTMALDG.4D [UR32], [UR4], desc[UR6] ;  /* 0x00000620040075b4 */ /* 0x0003e40008019000 */
[----:B-1----:R-:W-:Y:S01]  /*d020*/  NOP ;  /* 0x0000000000007918 */ /* 0x002fe20000000000 */
.L_x_4211:
[----:B---3--:R-:W-:Y:S01]  /*d030*/  VIADD R0, R17, 0x18400 ;  /* 0x0001840011007836 */ /* 0x008fe20000000000 */
        /* <DEDUP_REMOVED lines=9> */
[----:B------:R-:W-:Y:S02]  /*d0d0*/  IMAD.U32 R4, RZ, RZ, UR6 ;  /* 0x00000006ff047e24 */ /* 0x000fe4000f8e00ff */
[----:B------:R-:W1:Y:S01]  /*d0e0*/  LDC.64 R2, c[0x4][R2] ;  /* 0x0100000002027b82 */ /* 0x000e620000000a00 */
[----:B0-----:R-:W-:Y:S02]  /*d0f0*/  IMAD.U32 R5, RZ, RZ, UR7 ;  /* 0x00000007ff057e24 */ /* 0x001fe4000f8e00ff */
        /* <DEDUP_REMOVED lines=8> */
[----:B-1----:R-:W-:Y:S05]  /*d180*/  CALL.ABS.NOINC R2 ;  /* 0x0000000002007343 */ /* 0x002fea0003c00000 */
.L_x_4217:
[----:B------:R-:W-:Y:S05]  /*d190*/  BSYNC B6 ;  /* 0x0000000000067941 */ /* 0x000fea0003800000 */
.L_x_4216:
[----:B------:R1:W5:Y:S01]  /*d1a0*/  LDL R10, [R1+0x14] ;  /* 0x00001400010a7983 */ /* 0x0003620000100800 */
[----:B0-----:R-:W0:Y:S01]  /*d1b0*/  LDC R7, c[0x0][0x448] ;  /* 0x00011200ff077b82 */ /* 0x001e220000000800 */
[----:B------:R-:W2:Y:S01]  /*d1c0*/  S2R R0, SR_TID.X ;  /* 0x0000000000007919 */ /* 0x000ea20000002100 */
[----:B------:R-:W3:Y:S01]  /*d1d0*/  S2R R2, SR_TID.X ;  /* 0x0000000000027919 */ /* 0x000ee20000002100 */
[----:B------:R-:W-:Y:S01]  /*d1e0*/  USHF.R.S32.HI UR4, URZ, 0x1f, UR36 ;  /* 0x0000001f3f047899 */ /* 0x000fe20008011424 */
[----:B------:R-:W-:Y:S01]  /*d1f0*/  ULDC.64 UR8, c[0x0][0x2d8] ;  /* 0x0000b60000087ab9 */ /* 0x000fe20000000a00 */
[----:B0-----:R-:W-:Y:S01]  /*d200*/  ISETP.NE.AND P0, PT, R7, 0x1, PT ;  /* 0x000000010700780c */ /* 0x001fe20003f05270 */
[----:B--2---:R-:W-:-:S12]  /*d210*/  IMAD.SHL.U32 R4, R0, 0x10, RZ ;  /* 0x0000001000047824 */ /* 0x004fd800078e00ff */
[----:B------:R-:W0:Y:S01]  /*d220*/  @P0 LDC R3, c[0x0][0x44c] ;  /* 0x00011300ff030b82 */ /* 0x000e220000000800 */
[----:B---3--:R-:W-:-:S04]  /*d230*/  LOP3.LUT R2, R2, 0x7f, RZ, 0xc0, !PT ;  /* 0x0000007f02027812 */ /* 0x008fc800078ec0ff */
[----:B------:R-:W-:-:S03]  /*d240*/  SHF.R.U32.HI R2, RZ, 0x3, R2 ;  /* 0x00000003ff027819 */ /* 0x000fc60000011602 */
[----:B------:R-:W2:Y:S01]  /*d250*/  @P0 LDC R0, c[0x0][0x450] ;  /* 0x00011400ff000b82 */ /* 0x000ea20000000800 */
[----:B------:R-:W-:Y:S01]  /*d260*/  LOP3.LUT R4, R2, 0x70, R4, 0xf8, !PT ;  /* 0x0000007002047812 */ /* 0x000fe200078ef804 */
[----:B------:R-:W-:Y:S01]  /*d270*/  IMAD.U32 R2, RZ, RZ, UR39 ;  /* 0x00000027ff027e24 */ /* 0x000fe2000f8e00ff */
[----:B------:R-:W-:Y:S02]  /*d280*/  UIMAD UR6, UR4, UR8, URZ ;  /* 0x00000008040672a4 */ /* 0x000fe4000f8e023f */
[----:B------:R-:W-:Y:S01]  /*d290*/  UIMAD.WIDE.U32 UR4, UR36, UR8, URZ ;  /* 0x00000008240472a5 */ /* 0x000fe2000f8e003f */
[----:B------:R-:W-:Y:S01]  /*d2a0*/  IMAD R2, R2, 0x80, R4 ;  /* 0x0000008002027824 */ /* 0x000fe200078e0204 */
[----:B------:R-:W-:Y:S02]  /*d2b0*/  UIMAD UR6, UR36, UR9, UR6 ;  /* 0x00000009240672a4 */ /* 0x000fe4000f8e0206 */
[----:B------:R-:W-:Y:S02]  /*d2c0*/  USHF.R.S32.HI UR7, URZ, 0x1f, UR42 ;  /* 0x0000001f3f077899 */ /* 0x000fe4000801142a */
[----:B------:R-:W-:Y:S01]  /*d2d0*/  UIADD3 UR5, UR5, UR6, URZ ;  /* 0x0000000605057290 */ /* 0x000fe2000fffe03f */
[----:B------:R-:W-:Y:S01]  /*d2e0*/  IMAD.MOV.U32 R6, RZ, RZ, R2 ;  /* 0x000000ffff067224 */ /* 0x000fe200078e0002 */
[----:B------:R-:W-:Y:S01]  /*d2f0*/  ULDC.64 UR8, c[0x0][0x2e0] ;  /* 0x0000b80000087ab9 */ /* 0x000fe20000000a00 */
[----:B0-----:R-:W-:Y:S01]  /*d300*/  @P0 IMAD.HI.U32 R3, R2, R3, RZ ;  /* 0x0000000302030227 */ /* 0x001fe200078e00ff */
[----:B------:R-:W-:Y:S01]  /*d310*/  UIMAD.WIDE.U32 UR4, UR42, UR8, UR4 ;  /* 0x000000082a0472a5 */ /* 0x000fe2000f8e0004 */
[----:B------:R-:W0:Y:S01]  /*d320*/  S2R R9, SR_TID.X ;  /* 0x0000000000097919 */ /* 0x000e220000002100 */
[----:B------:R-:W-:-:S02]  /*d330*/  UIMAD UR6, UR7, UR8, URZ ;  /* 0x00000008070672a4 */ /* 0x000fc4000f8e023f */
[----:B--2---:R-:W-:Y:S02]  /*d340*/  @P0 SHF.R.U32.HI R6, RZ, R0, R3 ;  /* 0x00000000ff060219 */ /* 0x004fe40000011603 */
[----:B------:R-:W-:Y:S01]  /*d350*/  UIMAD UR6, UR42, UR9, UR6 ;  /* 0x000000092a0672a4 */ /* 0x000fe2000f8e0206 */
[----:B------:R-:W-:Y:S02]  /*d360*/  IMAD.U32 R4, RZ, RZ, UR4 ;  /* 0x00000004ff047e24 */ /* 0x000fe4000f8e00ff */
        /* <DEDUP_REMOVED lines=26> */
[----:B-1----:R-:W-:Y:S10]  /*d510*/  BRA.DIV UR4, `(.L_x_4218) ;  /* 0x0000003604347947 */ /* 0x002ff4000b800000 */
[----:B------:R-:W0:Y:S01]  /*d520*/  S2R R6, SR_TID.X ;  /* 0x0000000000067919 */ /* 0x000e220000002100 */
[----:B------:R-:W-:Y:S01]  /*d530*/  IMAD.U32 R4, RZ, RZ, UR39 ;  /* 0x00000027ff047e24 */ /* 0x000fe2000f8e00ff */
[----:B------:R-:W-:Y:S01]  /*d540*/  ULDC UR4, c[0x0][0x288] ;  /* 0x0000a20000047ab9 */ /* 0x000fe20000000800 */
[----:B------:R-:W1:Y:S01]  /*d550*/  S2R R8, SR_TID.X ;  /* 0x0000000000087919 */ /* 0x000e620000002100 */
[----:B------:R-:W-:Y:S01]  /*d560*/  IMAD R3, R7, UR4, RZ ;  /* 0x0000000407037c24 */ /* 0x000fe2000f8e02ff */
[----:B------:R-:W-:Y:S01]  /*d570*/  SHFL.IDX PT, R9, R2, 0x1, 0x181f ;  /* 0x00381f0002097f89 */ /* 0x000fe200000e0000 */
[----:B0-----:R-:W-:-:S04]  /*d580*/  LOP3.LUT R6, R6, 0x7f, RZ, 0xc0, !PT ;  /* 0x0000007f06067812 */ /* 0x001fc800078ec0ff */
[----:B------:R-:W-:Y:S01]  /*d590*/  SHF.R.U32.HI R6, RZ, 0x3, R6 ;  /* 0x00000003ff067819 */ /* 0x000fe20000011606 */
[----:B-1----:R-:W-:Y:S02]  /*d5a0*/  IMAD.SHL.U32 R11, R8, 0x8, RZ ;  /* 0x00000008080b7824 */ /* 0x002fe400078e00ff */
[----:B------:R-:W-:Y:S02]  /*d5b0*/  SHFL.IDX PT, R8, R0, 0x1, 0x181f ;  /* 0x00381f0000087f89 */ /* 0x000fe400000e0000 */
[----:B------:R-:W-:Y:S01]  /*d5c0*/  IMAD R4, R4, 0x80, R6 ;  /* 0x0000008004047824 */ /* 0x000fe200078e0206 */
[----:B------:R-:W-:Y:S01]  /*d5d0*/  LOP3.LUT R11, R11, 0x38, RZ, 0xc0, !PT ;  /* 0x000000380b0b7812 */ /* 0x000fe200078ec0ff */
[----:B------:R-:W0:Y:S02]  /*d5e0*/  SHFL.IDX PT, R6, R0, RZ, 0x181f ;  /* 0x00181fff00067589 */ /* 0x000e2400000e0000 */
[C---:B------:R-:W-:Y:S01]  /*d5f0*/  VIADD R5, R4.reuse, 0x10 ;  /* 0x0000001004057836 */ /* 0x040fe20000000000 */
[----:B------:R-:W-:-:S04]  /*d600*/  ISETP.GE.AND P3, PT, R4, R3, PT ;  /* 0x000000030400720c */ /* 0x000fc80003f66270 */
[----:B------:R-:W-:Y:S02]  /*d610*/  ISETP.GE.AND P1, PT, R5, R3, PT ;  /* 0x000000030500720c */ /* 0x000fe40003f26270 */
[----:B------:R-:W1:Y:S07]  /*d620*/  SHFL.IDX PT, R5, R2, RZ, 0x181f ;  /* 0x00181fff02057589 */ /* 0x000e6e00000e0000 */
[----:B0-----:R-:W-:-:S05]  /*d630*/  @!P3 LEA R6, P2, R11, R6, 0x1 ;  /* 0x000000060b06b211 */ /* 0x001fca00078408ff */
[----:B-1----:R-:W-:-:S04]  /*d640*/  @!P3 IMAD.X R5, RZ, RZ, R5, P2 ;  /* 0x000000ffff05b224 */ /* 0x002fc800010e0605 */
        /* <DEDUP_REMOVED lines=40> */
[----:B0-----:R-:W0:Y:S04]  /*d8d0*/  SHFL.IDX PT, R6, R0, 0x6, 0x181f ;  /* 0x00d81f0000067f89 */ /* 0x001e2800000e0000 */
[----:B------:R-:W1:Y:S03]  /*d8e0*/  SHFL.IDX PT, R0, R0, 0x7, 0x181f ;  /* 0x00f81f0000007f89 */ /* 0x000e6600000e0000 */
[----:B0-----:R-:W-:-:S05]  /*d8f0*/  @!P1 LEA R6, P2, R11, R6, 0x1 ;  /* 0x000000060b069211 */ /* 0x001fca00078408ff */
[----:B------:R-:W-:-:S04]  /*d900*/  @!P1 IMAD.X R5, RZ, RZ, R5, P2 ;  /* 0x000000ffff059224 */ /* 0x000fc800010e0605 */
[----:B------:R-:W-:Y:S02]  /*d910*/  @!P1 IMAD.MOV.U32 R7, RZ, RZ, R5 ;  /* 0x000000ffff079224 */ /* 0x000fe400078e0005 */
[----:B------:R0:W2:Y:S04]  /*d920*/  SHFL.IDX PT, R5, R2, 0x7, 0x181f ;  /* 0x00f81f0002057f89 */ /* 0x0000a800000e0000 */
[----:B-1----:R0:W-:Y:S02]  /*d930*/  @!P1 LDGSTS.E.BYPASS.LTC128B.128 [R10+0x1b400], desc[UR46][R6.64], !P0 ;  /* 0x1b400000060a9fae */ /* 0x0021e4000c101d6e */
.L_x_4325:
[----:B0-----:R-:W0:Y:S01]  /*d940*/  S2R R2, SR_TID.X ;  /* 0x0000000000027919 */ /* 0x001e220000002100 */
[----:B------:R-:W-:-:S05]  /*d950*/  VIADD R4, R4, 0x70 ;  /* 0x0000007004047836 */ /* 0x000fca0000000000 */
[----:B------:R-:W-:Y:S01]  /*d960*/  ISETP.GE.AND P1, PT, R4, R3, PT ;  /* 0x000000030400720c */ /* 0x000fe20003f26270 */
[----:B0-----:R-:W-:-:S05]  /*d970*/  IMAD.SHL.U32 R2, R2, 0x8, RZ ;  /* 0x0000000802027824 */ /* 0x001fca00078e00ff */
[----:B------:R-:W-:-:S07]  /*d980*/  LOP3.LUT R2, R2, 0x38, RZ, 0xc0, !PT ;  /* 0x0000003802027812 */ /* 0x000fce00078ec0ff */
[----:B------:R-:W-:-:S05]  /*d990*/  @!P1 LEA R2, P2, R2, R0, 0x1 ;  /* 0x0000000002029211 */ /* 0x000fca00078408ff */
[----:B--2---:R-:W-:-:S05]  /*d9a0*/  @!P1 IMAD.X R3, RZ, RZ, R5, P2 ;  /* 0x000000ffff039224 */ /* 0x004fca00010e0605 */
[----:B------:R-:W-:Y:S01]  /*d9b0*/  @!PT LDS RZ, [RZ] ;  /* 0x00000000fffff984 */ /* 0x000fe20000000800 */
[----:B------:R-:W-:Y:S01]  /*d9c0*/  @!PT LDS RZ, [RZ] ;  /* 0x00000000fffff984 */ /* 0x000fe20000000800 */
[----:B------:R-:W-:Y:S01]  /*d9d0*/  @!PT LDS RZ, [RZ] ;  /* 0x00000000fffff984 */ /* 0x000fe20000000800 */
[----:B------:R0:W-:Y:S01]  /*d9e0*/  @!P1 LDGSTS.E.BYPASS.LTC128B.128 [R10+0x1bc00], desc[UR46][R2.64], !P0 ;  /* 0x1bc00000020a9fae */ /* 0x0001e2000c101d6e */
[----:B------:R-:W-:Y:S01]  /*d9f0*/  PLOP3.LUT P0, PT, PT, PT, PT, 0x80, 0x0 ;  /* 0x000000000000781c */ /* 0x000fe20003f0f070 */
[----:B------:R-:W-:-:S12]  /*da00*/  NOP ;  /* 0x0000000000007918 */ /* 0x000fd80000000000 */
.L_x_4219:
[----:B------:R-:W-:Y:S02]  /*da10*/  PLOP3.LUT P1, PT, P1, P0, PT, 0xa2, 0x0 ;  /* 0x000000000000781c */ /* 0x000fe40000f21472 */
[----:B------:R-:W-:-:S08]  /*da20*/  @P0 R2UR P1, UR4, R17 ;  /* 0x00000000110402ca */ /* 0x000fd00000020000 */
[----:B------:R-:W-:-:S05]  /*da30*/  @P0 PLOP3.LUT P0, PT, P1, PT, PT, 0x80, 0x0 ;  /* 0x000000000000081c */ /* 0x000fca0000f0f070 */
[----:B------:R-:W-:Y:S01]  /*da40*/  @!P1 SYNCS.ARRIVE.TRANS64.RED.A0T1 RZ, [UR4+0x22800], RZ ;  /* 0x022800ffffff99a7 */ /* 0x000fe20008200404 */
[----:B------:R-:W-:Y:S07]  /*da50*/  @!P1 ARRIVES.LDGSTSBAR.64.TRANSCNT [UR4+0x22800] ;  /* 0x02280000ff0099b0 */ /* 0x000fee0008000a84 */
[----:B------:R-:W-:Y:S05]  /*da60*/  @P0 BRA.U.ANY `(.L_x_4219) ;  /* 0xfffffffd00e80947 */ /* 0x000fea000393ffff */
[----:B0-----:R-:W2:Y:S02]  /*da70*/  LDL.LU R2, [R1+0x1c] ;  /* 0x00001c0001027983 */ /* 0x001ea40000300800 */
        /* <DEDUP_REMOVED lines=11> */
.L_x_4326:
[----:B------:R-:W-:Y:S05]  /*db30*/  BSYNC B0 ;  /* 0x0000000000007941 */ /* 0x000fea0003800000 */
.L_x_4220:
[----:B------:R-:W2:Y:S01]  /*db40*/  LDL R2, [R1+0x8] ;  /* 0x0000080001027983 */ /* 0x000ea20000100800 */
[----:B------:R-:W-:Y:S01]  /*db50*/  BSSY B0, `(.L_x_4222) ;  /* 0x0000059000007945 */ /* 0x000fe20003800000 */
[----:B--2---:R-:W-:-:S13]  /*db60*/  ISETP.NE.AND P0, PT, R2, RZ, PT ;  /* 0x000000ff0200720c */ /* 0x004fda0003f05270 */
[----:B------:R-:W-:Y:S05]  /*db70*/  @!P0 BRA `(.L_x_4223) ;  /* 0x0000000400588947 */ /* 0x000fea0003800000 */
[----:B------:R-:W2:Y:S01]  /*db80*/  LDL R3, [R1] ;  /* 0x0000000001037983 */ /* 0x000ea20000100800 */
[----:B------:R-:W1:Y:S02]  /*db90*/  S2R R2, SR_TID.X ;  /* 0x0000000000027919 */ /* 0x000e640000002100 */
[----:B-1----:R-:W-:Y:S01]  /*dba0*/  LOP3.LUT R4, R2, 0x7f, RZ, 0xc0, !PT ;  /* 0x0000007f02047812 */ /* 0x002fe200078ec0ff */
[----:B------:R-:W-:Y:S01]  /*dbb0*/  IMAD R2, R18, 0x8, R17 ;  /* 0x0000000812027824 */ /* 0x000fe200078e0211 */
[----:B------:R-:W-:Y:S02]  /*dbc0*/  BSSY B1, `(.L_x_4224) ;  /* 0x0000005000017945 */ /* 0x000fe40003800000 */
[----:B------:R-:W-:Y:S02]  /*dbd0*/  ISETP.NE.AND P1, PT, R4, RZ, PT ;  /* 0x000000ff0400720c */ /* 0x000fe40003f25270 */
[----:B--2---:R-:W-:-:S04]  /*dbe0*/  SHF.L.U32 R3, R3, 0x1f, RZ ;  /* 0x0000001f03037819 */ /* 0x004fc800000006ff */
[----:B------:R-:W1:Y:S02]  /*dbf0*/  SYNCS.PHASECHK.TRANS64.TRYWAIT P0, [R2+URZ+0x22860], R3 ;  /* 0x02286003020075a7 */ /* 0x000e64000800017f */
[----:B-1----:R-:W-:Y:S05]  /*dc00*/  @!P0 BRA `(.L_x_4225) ;  /* 0x00000038001c8947 */ /* 0x002fea0003800000 */
.L_x_4327:
[----:B------:R-:W-:Y:S05]  /*dc10*/  BSYNC B1 ;  /* 0x0000000000017941 */ /* 0x000fea0003800000 */
.L_x_4224:
[----:B------:R-:W-:Y:S04]  /*dc20*/  BSSY B1, `(.L_x_4226) ;  /* 0x0000009000017945 */ /* 0x000fe80003800000 */
[----:B------:R-:W-:Y:S05]  /*dc30*/  @P1 BRA `(.L_x_4227) ;  /* 0x00000000001c1947 */ /* 0x000fea0003800000 */
[----:B0-----:R-:W0:Y:S01]  /*dc40*/  S2R R0, SR_TID.X ;  /* 0x0000000000007919 */ /* 0x001e220000002100 */
[----:B-1----:R-:W-:-:S04]  /*dc50*/  IMAD.MOV.U32 R3, RZ, RZ, 0xc000 ;  /* 0x0000c000ff037424 */ /* 0x002fc800078e00ff */
[----:B------:R2:W-:Y:S01]  /*dc60*/  SYNCS.ARRIVE.TRANS64 RZ, [R2+URZ+0x22850], R3 ;  /* 0x0228500302ff79a7 */ /* 0x0005e2000800003f */
[----:B0-----:R-:W-:-:S04]  /*dc70*/  LOP3.LUT R0, R0, 0x1f, RZ, 0xc0, !PT ;  /* 0x0000001f00007812 */ /* 0x001fc800078ec0ff */
[----:B------:R-:W-:-:S13]  /*dc80*/  ISETP.NE.AND P0, PT, R0, RZ, PT ;  /* 0x000000ff0000720c */ /* 0x000fda0003f05270 */
[----:B--2---:R-:W-:Y:S05]  /*dc90*/  @!P0 BRA `(.L_x_4227) ;  /* 0x0000000000048947 */ /* 0x004fea0003800000 */
[----:B------:R-:W-:Y:S01]  /*dca0*/  BPT.TRAP 0x1 ;  /* 0x000000040000795c */ /* 0x000fe20000300000 */
.L_x_4227:
[----:B------:R-:W-:Y:S05]  /*dcb0*/  BSYNC B1 ;  /* 0x0000000000017941 */ /* 0x000fea0003800000 */
.L_x_4226:
[----:B-1----:R-:W2:Y:S01]  /*dcc0*/  LDL.LU R3, [R1+0x18] ;  /* 0x0000180001037983 */ /* 0x002ea20000300800 */
        /* <DEDUP_REMOVED lines=10> */
.L_x_4228:
        /* <DEDUP_REMOVED lines=15> */
.L_x_4229:
        /* <DEDUP_REMOVED lines=15> */
.L_x_4230:
        /* <DEDUP_REMOVED lines=15> */
.L_x_4231:
        /* <DEDUP_REMOVED lines=10> */
.L_x_4223:
[----:B------:R-:W-:Y:S05]  /*e0e0*/  BSYNC B0 ;  /* 0x0000000000007941 */ /* 0x000fea0003800000 */
.L_x_4222:
[----:B------:R-:W-:-:S06]  /*e0f0*/  UISETP.GE.AND UP0, UPT, UR38, 0x2, UPT ;  /* 0x000000022600788c */ /* 0x000fcc000bf06270 */
[----:B------:R-:W-:-:S13]  /*e100*/  PLOP3.LUT P0, PT, PT, PT, UP0, 0x80, 0x0 ;  /* 0x000000000000781c */ /* 0x000fda0003f0f008 */
[----:B------:R-:W-:Y:S05]  /*e110*/  @!P0 BRA `(.L_x_4232) ;  /* 0x0000001c00808947 */ /* 0x000fea0003800000 */
[----:B------:R-:W-:Y:S02]  /*e120*/  ULOP3.LUT UR4, UR38, 0x1, URZ, 0xc0, !UPT ;  /* 0x0000000126047892 */ /* 0x000fe4000f8ec03f */
[----:B------:R-:W-:Y:S02]  /*e130*/  IMAD.U32 R6, RZ, RZ, UR38 ;  /* 0x00000026ff067e24 */ /* 0x000fe4000f8e00ff */
[----:B------:R-:W-:Y:S02]  /*e140*/  UISETP.NE.U32.AND UP0, UPT, UR4, 0x1, UPT ;  /* 0x000000010400788c */ /* 0x000fe4000bf05070 */
[----:B------:R-:W-:-:S04]  /*e150*/  VIADD R6, R6, 0xfffffffe ;  /* 0xfffffffe06067836 */ /* 0x000fc80000000000 */
[----:B0-----:R-:W-:Y:S01]  /*e160*/  IMAD.MOV.U32 R0, RZ, RZ, R6 ;  /* 0x000000ffff007224 */ /* 0x001fe200078e0006 */
[----:B------:R-:W-:-:S13]  /*e170*/  PLOP3.LUT P0, PT, PT, PT, UP0, 0x80, 0x0 ;  /* 0x000000000000781c */ /* 0x000fda0003f0f008 */
[----:B------:R-:W-:Y:S05]  /*e180*/  @!P0 BRA `(.L_x_4233) ;  /* 0x0000000800748947 */ /* 0x000fea0003800000 */
[----:B------:R-:W2:Y:S04]  /*e190*/  LDL R4, [R1+0x8] ;  /* 0x0000080001047983 */ /* 0x000ea80000100800 */
[----:B------:R-:W3:Y:S01]  /*e1a0*/  LDL.LU R8, [R1] ;  /* 0x0000000001087983 */ /* 0x000ee20000300800 */
[----:B------:R-:W-:Y:S01]  /*e1b0*/  VIADD R18, R18, 0x1 ;  /* 0x0000000112127836 */ /* 0x000fe20000000000 */
[----:B------:R-:W-:Y:S04]  /*e1c0*/  BSSY B0, `(.L_x_4234) ;  /* 0x0000097000007945 */ /* 0x000fe80003800000 */
[----:B------:R-:W-:-:S04]  /*e1d0*/  ISETP.NE.AND P0, PT, R18, 0x2, PT ;  /* 0x000000021200780c */ /* 0x000fc80003f05270 */
[----:B------:R-:W-:Y:S02]  /*e1e0*/  SEL R0, RZ, 0x1, P0 ;  /* 0x00000001ff007807 */ /* 0x000fe40000000000 */
[----:B------:R-:W-:Y:S02]  /*e1f0*/  SEL R18, R18, RZ, P0 ;  /* 0x000000ff12127207 */ /* 0x000fe40000000000 */
[----:B--2---:R-:W-:Y:S02]  /*e200*/  ISETP.NE.AND P2, PT, R4, RZ, PT ;  /* 0x000000ff0400720c */ /* 0x004fe40003f45270 */
[----:B---3--:R-:W-:-:S05]  /*e210*/  LOP3.LUT R8, R8, R0, RZ, 0x3c, !PT ;  /* 0x0000000008087212 */ /* 0x008fca00078e3cff */
[----:B------:R0:W-:Y:S06]  /*e220*/  STL [R1], R8 ;  /* 0x0000000801007387 */ /* 0x0001ec0000100800 */
[----:B------:R-:W-:Y:S05]  /*e230*/  @!P2 BRA `(.L_x_4235) ;  /* 0x00000008003ca947 */ /* 0x000fea0003800000 */
[----:B------:R-:W2:Y:S01]  /*e240*/  LDL R4, [R1+0xc] ;  /* 0x00000c0001047983 */ /* 0x000ea20000100800 */
[----:B------:R-:W-:Y:S01]  /*e250*/  IMAD.MOV.U32 R0, RZ, RZ, R6 ;  /* 0x000000ffff007224 */ /* 0x000fe200078e0006 */
[----:B--2---:R-:W-:-:S13]  /*e260*/  ISETP.NE.AND P2, PT, R4, RZ, PT ;  /* 0x000000ff0400720c */ /* 0x004fda0003f45270 */
[----:B------:R-:W-:Y:S05]  /*e270*/  @!P2 BRA `(.L_x_4236) ;  /* 0x00000000004ca947 */ /* 0x000fea0003800000 */
[----:B------:R-:W2:Y:S01]  /*e280*/  LDL R5, [R1+0x4] ;  /* 0x0000040001057983 */ /* 0x000ea20000100800 */
[----:B------:R-:W1:Y:S01]  /*e290*/  LDC R0, c[0x0][0x43c] ;  /* 0x00010f00ff007b82 */ /* 0x000e620000000800 */
[----:B------:R-:W-:Y:S01]  /*e2a0*/  IMAD.MOV.U32 R4, RZ, RZ, R6 ;  /* 0x000000ffff047224 */ /* 0x000fe200078e0006 */
[----:B------:R-:W-:Y:S01]  /*e2b0*/  ULDC.64 UR4, c[0x0][0x428] ;  /* 0x00010a0000047ab9 */ /* 0x000fe20000000a00 */
[----:B-1----:R-:W-:-:S13]  /*e2c0*/  ISETP.NE.AND P0, PT, R0, 0x1, PT ;  /* 0x000000010000780c */ /* 0x002fda0003f05270 */
[----:B------:R-:W1:Y:S02]  /*e2d0*/  @P0 LDC.64 R2, c[0x0][0x440] ;  /* 0x00011000ff020b82 */ /* 0x000e640000000a00 */
[----:B-1----:R-:W-:-:S05]  /*e2e0*/  @P0 IMAD.HI.U32 R2, R6, R2, RZ ;  /* 0x0000000206020227 */ /* 0x002fca00078e00ff */
[----:B------:R-:W-:-:S05]  /*e2f0*/  @P0 SHF.R.U32.HI R4, RZ, R3, R2 ;  /* 0x00000003ff040219 */ /* 0x000fca0000011602 */
[----:B------:R-:W-:-:S04]  /*e300*/  IMAD.MOV R3, RZ, RZ, -R4 ;  /* 0x000000ffff037224 */ /* 0x000fc800078e0a04 */
[----:B------:R-:W-:Y:S02]  /*e310*/  IMAD R0, R0, R3, R6 ;  /* 0x0000000300007224 */ /* 0x000fe400078e0206 */
[----:B------:R-:W1:Y:S01]  /*e320*/  LDC.64 R2, c[0x0][0x418] ;  /* 0x00010600ff027b82 */ /* 0x000e620000000a00 */
[----:B--2---:R-:W-:Y:S01]  /*e330*/  IMAD R7, R5, UR4, RZ ;  /* 0x0000000405077c24 */ /* 0x004fe2000f8e02ff */
[----:B------:R-:W-:-:S03]  /*e340*/  SHF.R.S32.HI R5, RZ, 0x1f, R4 ;  /* 0x0000001fff057819 */ /* 0x000fc60000011404 */
[C---:B------:R-:W-:Y:S02]  /*e350*/  IMAD R7, R19.reuse, UR5, R7 ;  /* 0x0000000513077c24 */ /* 0x040fe4000f8e0207 */
[----:B------:R-:W-:-:S04]  /*e360*/  IMAD.WIDE.U32 R4, R19, UR4, R4 ;  /* 0x0000000413047c25 */ /* 0x000fc8000f8e0004 */
[----:B------:R-:W-:Y:S01]  /*e370*/  IMAD.IADD R7, R7, 0x1, R5 ;  /* 0x0000000107077824 */ /* 0x000fe200078e0205 */
[----:B-1----:R-:W-:-:S04]  /*e380*/  LEA R2, P0, R4, R2, 0x2 ;  /* 0x0000000204027211 */ /* 0x002fc800078010ff */
[----:B------:R-:W-:-:S05]  /*e390*/  LEA.HI.X R3, R4, R3, R7, 0x2, P0 ;  /* 0x0000000304037211 */ /* 0x000fca00000f1407 */
[----:B------:R1:W5:Y:S04]  /*e3a0*/  LDG.E R16, desc[UR46][R2.64] ;  /* 0x0000002e02107981 */ /* 0x000368000c1e1900 */
.L_x_4236:
        /* <DEDUP_REMOVED lines=8> */
.L_x_4328:
[----:B------:R-:W-:Y:S05]  /*e430*/  BSYNC B1 ;  /* 0x0000000000017941 */ /* 0x000fea0003800000 */
.L_x_4237:
        /* <DEDUP_REMOVED lines=9> */
.L_x_4240:
[----:B------:R-:W-:Y:S05]  /*e4d0*/  BSYNC B1 ;  /* 0x0000000000017941 */ /* 0x000fea0003800000 */
.L_x_4239:
[----:B------:R-:W-:Y:S01]  /*e4e0*/  IMAD R0, R0, 0x60, RZ ;  /* 0x0000006000007824 */ /* 0x000fe200078e02ff */
[----:B------:R-:W-:Y:S01]  /*e4f0*/  UIADD3 UR4, UP0, UR44, 0x370, URZ ;  /* 0x000003702c047890 */ /* 0x000fe2000ff1e03f */
[----:B------:R-:W-:Y:S01]  /*e500*/  IMAD.MOV.U32 R7, RZ, RZ, RZ ;  /* 0x000000ffff077224 */ /* 0x000fe200078e00ff */
[----:B------:R-:W-:Y:S01]  /*e510*/  PLOP3.LUT P0, PT, PT, PT, PT, 0x80, 0x0 ;  /* 0x000000000000781c */ /* 0x000fe20003f0f070 */
[----:B------:R-:W-:Y:S01]  /*e520*/  IMAD R4, R18, 0x3000, R17 ;  /* 0x0000300012047824 */ /* 0x000fe200078e0211 */
[----:B------:R-:W-:Y:S01]  /*e530*/  R2UR UR11, R0 ;  /* 0x00000000000b72ca */ /* 0x000fe200000e0000 */
[----:B------:R-:W-:Y:S01]  /*e540*/  VIADD R5, R3, 0x22830 ;  /* 0x0002283003057836 */ /* 0x000fe20000000000 */
[----:B------:R-:W-:Y:S01]  /*e550*/  R2UR UR10, R7 ;  /* 0x00000000070a72ca */ /* 0x000fe200000e0000 */
[----:B------:R-:W-:Y:S01]  /*e560*/  VIADD R4, R4, 0x1c400 ;  /* 0x0001c40004047836 */ /* 0x000fe20000000000 */
[----:B------:R-:W-:Y:S01]  /*e570*/  UIADD3.X UR5, URZ, UR45, URZ, UP0, !UPT ;  /* 0x0000002d3f057290 */ /* 0x000fe200087fe43f */
[----:B------:R-:W-:Y:S01]  /*e580*/  UMOV UR6, 0x0 ;  /* 0x0000000000067882 */ /* 0x000fe20000000000 */
[----:B------:R-:W-:-:S11]  /*e590*/  UMOV UR7, 0x14f00000 ;  /* 0x14f0000000077882 */ /* 0x000fd60000000000 */
.L_x_4241:
[----:B------:R-:W-:-:S13]  /*e5a0*/  @P0 ELECT P2, URZ, PT ;  /* 0x00000000003f082f */ /* 0x000fda0003840000 */
[----:B-----5:R-:W-:Y:S01]  /*e5b0*/  @P2 R2UR UR13, R16 ;  /* 0x00000000100d22ca */ /* 0x020fe200000e0000 */
[----:B------:R-:W-:Y:S01]  /*e5c0*/  UMOV UR12, UR36 ;  /* 0x00000024000c7c82 */ /* 0x000fe20008000000 */
        /* <DEDUP_REMOVED lines=9> */
.L_x_4329:
[----:B------:R-:W-:Y:S05]  /*e660*/  BSYNC B1 ;  /* 0x0000000000017941 */ /* 0x000fea0003800000 */
.L_x_4242:
[----:B------:R-:W-:Y:S01]  /*e670*/  BSSY B1, `(.L_x_4244) ;  /* 0x000000b000017945 */ /* 0x000fe20003800000 */
[----:B0-----:R-:W-:Y:S02]  /*e680*/  IMAD.MOV.U32 R8, RZ, RZ, 0x0 ;  /* 0x00000000ff087424 */ /* 0x001fe400078e00ff */
[----:B------:R-:W-:Y:S01]  /*e690*/  IMAD.MOV.U32 R9, RZ, RZ, 0x14f00000 ;  /* 0x14f00000ff097424 */ /* 0x000fe200078e00ff */
        /* <DEDUP_REMOVED lines=8> */
.L_x_4245:
[----:B------:R-:W-:Y:S05]  /*e720*/  BSYNC B1 ;  /* 0x0000000000017941 */ /* 0x000fea0003800000 */
.L_x_4244:
[----:B------:R-:W-:Y:S01]  /*e730*/  R2UR UR10, R7 ;  /* 0x00000000070a72ca */ /* 0x000fe200000e0000 */
[----:B-12---:R-:W-:Y:S01]  /*e740*/  IMAD R2, R18, 0xc000, R17 ;  /* 0x0000c00012027824 */ /* 0x006fe200078e0211 */
[----:B------:R-:W-:Y:S01]  /*e750*/  R2UR UR6, R8 ;  /* 0x00000000080672ca */ /* 0x000fe200000e0000 */
[----:B------:R-:W-:Y:S01]  /*e760*/  UIADD3 UR4, UP0, UR44, 0x470, URZ ;  /* 0x000004702c047890 */ /* 0x000fe2000ff1e03f */
[----:B------:R-:W-:Y:S01]  /*e770*/  R2UR UR7, R9 ;  /* 0x00000000090772ca */ /* 0x000fe200000e0000 */
[----:B------:R-:W-:Y:S01]  /*e780*/  VIADD R3, R3, 0x22850 ;  /* 0x0002285003037836 */ /* 0x000fe20000000000 */
[----:B------:R-:W-:Y:S01]  /*e790*/  R2UR UR11, R0 ;  /* 0x00000000000b72ca */ /* 0x000fe200000e0000 */
[----:B------:R-:W-:Y:S01]  /*e7a0*/  VIADD R4, R2, 0x400 ;  /* 0x0000040002047836 */ /* 0x000fe20000000000 */
[----:B------:R-:W-:Y:S01]  /*e7b0*/  PLOP3.LUT P0, PT, PT, PT, PT, 0x80, 0x0 ;  /* 0x000000000000781c */ /* 0x000fe20003f0f070 */
[----:B------:R-:W-:-:S12]  /*e7c0*/  UIADD3.X UR5, URZ, UR45, URZ, UP0, !UPT ;  /* 0x0000002d3f057290 */ /* 0x000fd800087fe43f */
.L_x_4246:
[----:B------:R-:W-:-:S13]  /*e7d0*/  @P0 ELECT P1, URZ, PT ;  /* 0x00000000003f082f */ /* 0x000fda0003820000 */
[----:B------:R-:W-:Y:S01]  /*e7e0*/  @P1 R2UR UR13, R16 ;  /* 0x00000000100d12ca */ /* 0x000fe200000e0000 */
[----:B------:R-:W-:Y:S01]  /*e7f0*/  UMOV UR12, UR36 ;  /* 0x00000024000c7c82 */ /* 0x000fe20008000000 */
        /* <DEDUP_REMOVED lines=10> */
[----:B------:R-:W-:Y:S02]  /*e8a0*/  R2UR UR11, R0 ;  /* 0x00000000000b72ca */ /* 0x000fe400000e0000 */
[----:B------:R-:W-:-:S13]  /*e8b0*/  PLOP3.LUT P0, PT, PT, PT, PT, 0x80, 0x0 ;  /* 0x000000000000781c */ /* 0x000fda0003f0f070 */
.L_x_4247:
        /* <DEDUP_REMOVED lines=15> */
.L_x_4248:
        /* <DEDUP_REMOVED lines=15> */
.L_x_4249:
        /* <DEDUP_REMOVED lines=8> */
[----:B-1----:R-:W-:Y:S05]  /*eb20*/  @P0 BRA.U.ANY `(.L_x_4249) ;  /* 0xfffffffd00dc0947 */ /* 0x002fea000393ffff */
.L_x_4235:
[----:B------:R-:W-:Y:S05]  /*eb30*/  BSYNC B0 ;  /* 0x0000000000007941 */ /* 0x000fea0003800000 */
.L_x_4234:
[----:B------:R-:W-:-:S06]  /*eb40*/  UIADD3 UR4, UR38, -0x3, URZ ;  /* 0xfffffffd26047890 */ /* 0x000fcc000fffe03f */
[----:B------:R-:W-:-:S07]  /*eb50*/  IMAD.U32 R0, RZ, RZ, UR4 ;  /* 0x00000004ff007e24 */ /* 0x000fce000f8e00ff */
.L_x_4233:
[----:B------:R-:W-:Y:S01]  /*eb60*/  ISETP.NE.AND P0, PT, R6, RZ, PT ;  /* 0x000000ff0600720c */ /* 0x000fe20003f05270 */
[----:B------:R-:W-:-:S12]  /*eb70*/  BSSY B0, `(.L_x_4232) ;  /* 0x000013a000007945 */ /* 0x000fd80003800000 */
[----:B------:R-:W-:Y:S05]  /*eb80*/  @!P0 BRA `(.L_x_4250) ;  /* 0x0000001000e08947 */ /* 0x000fea0003800000 */
.L_x_4283:
[----:B------:R-:W2:Y:S04]  /*eb90*/  LDL R3, [R1+0x8] ;  /* 0x0000080001037983 */ /* 0x000ea80000100800 */
[----:B------:R-:W3:Y:S01]  /*eba0*/  LDL.LU R2, [R1] ;  /* 0x0000000001027983 */ /* 0x000ee20000300800 */
[----:B------:R-:W-:Y:S01]  /*ebb0*/  VIADD R6, R18, 0x1 ;  /* 0x0000000112067836 */ /* 0x000fe20000000000 */
[----:B------:R-:W-:Y:S05]  /*ebc0*/  YIELD ;  /* 0x0000000000007946 */ /* 0x000fea0003800000 */
[----:B------:R-:W-:Y:S01]  /*ebd0*/  ISETP.NE.AND P0, PT, R6, 0x2, PT ;  /* 0x000000020600780c */ /* 0x000fe20003f05270 */
[----:B------:R-:W-:Y:S03]  /*ebe0*/  BSSY B1, `(.L_x_4251) ;  /* 0x0000095000017945 */ /* 0x000fe60003800000 */
[----:B-1----:R-:W-:-:S02]  /*ebf0*/  SEL R7, RZ, 0x1, P0 ;  /* 0x00000001ff077807 */ /* 0x002fc40000000000 */
[----:B------:R-:W-:Y:S02]  /*ec00*/  SEL R6, R6, RZ, P0 ;  /* 0x000000ff06067207 */ /* 0x000fe40000000000 */
[----:B--2---:R-:W-:Y:S02]  /*ec10*/  ISETP.NE.AND P1, PT, R3, RZ, PT ;  /* 0x000000ff0300720c */ /* 0x004fe40003f25270 */
[----:B---3--:R-:W-:-:S11]  /*ec20*/  LOP3.LUT R7, R2, R7, RZ, 0x3c, !PT ;  /* 0x0000000702077212 */ /* 0x008fd600078e3cff */
[----:B------:R-:W-:Y:S05]  /*ec30*/  @!P1 BRA `(.L_x_4252) ;  /* 0x00000008003c9947 */ /* 0x000fea0003800000 */
[----:B------:R-:W2:Y:S01]  /*ec40*/  LDL R2, [R1+0xc] ;  /* 0x00000c0001027983 */ /* 0x000ea20000100800 */
[----:B0-----:R-:W-:Y:S01]  /*ec50*/  IMAD.MOV.U32 R8, RZ, RZ, R0 ;  /* 0x000000ffff087224 */ /* 0x001fe200078e0000 */
[----:B--2---:R-:W-:-:S13]  /*ec60*/  ISETP.NE.AND P1, PT, R2, RZ, PT ;  /* 0x000000ff0200720c */ /* 0x004fda0003f25270 */
[----:B------:R-:W-:Y:S05]  /*ec70*/  @!P1 BRA `(.L_x_4253) ;  /* 0x00000000004c9947 */ /* 0x000fea0003800000 */
[----:B------:R-:W2:Y:S01]  /*ec80*/  LDL R5, [R1+0x4] ;  /* 0x0000040001057983 */ /* 0x000ea20000100800 */
        /* <DEDUP_REMOVED lines=18> */
.L_x_4253:
        /* <DEDUP_REMOVED lines=8> */
.L_x_4330:
[----:B------:R-:W-:Y:S05]  /*ee30*/  BSYNC B2 ;  /* 0x0000000000027941 */ /* 0x000fea0003800000 */
.L_x_4254:
        /* <DEDUP_REMOVED lines=9> */
.L_x_4257:
[----:B------:R-:W-:Y:S05]  /*eed0*/  BSYNC B2 ;  /* 0x0000000000027941 */ /* 0x000fea0003800000 */
.L_x_4256:
        /* <DEDUP_REMOVED lines=11> */
.L_x_4258:
        /* <DEDUP_REMOVED lines=13> */
.L_x_4331:
[----:B------:R-:W-:Y:S05]  /*f060*/  BSYNC B2 ;  /* 0x0000000000027941 */ /* 0x000fea0003800000 */
.L_x_4259:
        /* <DEDUP_REMOVED lines=11> */
.L_x_4262:
[----:B------:R-:W-:Y:S05]  /*f120*/  BSYNC B2 ;  /* 0x0000000000027941 */ /* 0x000fea0003800000 */
.L_x_4261:
        /* <DEDUP_REMOVED lines=9> */
.L_x_4263:
        /* <DEDUP_REMOVED lines=15> */
.L_x_4264:
        /* <DEDUP_REMOVED lines=15> */
.L_x_4265:
        /* <DEDUP_REMOVED lines=15> */
.L_x_4266:
        /* <DEDUP_REMOVED lines=10> */
.L_x_4252:
[----:B------:R-:W-:Y:S05]  /*f530*/  BSYNC B1 ;  /* 0x0000000000017941 */ /* 0x000fea0003800000 */
.L_x_4251:
[----:B------:R-:W2:Y:S01]  /*f540*/  LDL R2, [R1+0x8] ;  /* 0x0000080001027983 */ /* 0x000ea20000100800 */
[----:B------:R-:W-:Y:S01]  /*f550*/  VIADD R6, R6, 0x1 ;  /* 0x0000000106067836 */ /* 0x000fe20000000000 */
[----:B------:R-:W-:Y:S04]  /*f560*/  BSSY B1, `(.L_x_4267) ;  /* 0x0000097000017945 */ /* 0x000fe80003800000 */
[----:B------:R-:W-:-:S04]  /*f570*/  ISETP.NE.AND P0, PT, R6, 0x2, PT ;  /* 0x000000020600780c */ /* 0x000fc80003f05270 */
[----:B------:R-:W-:Y:S02]  /*f580*/  SEL R18, R6, RZ, P0 ;  /* 0x000000ff06127207 */ /* 0x000fe40000000000 */
[----:B--2---:R-:W-:Y:S02]  /*f590*/  ISETP.NE.AND P2, PT, R2, RZ, PT ;  /* 0x000000ff0200720c */ /* 0x004fe40003f45270 */
[----:B------:R-:W-:-:S04]  /*f5a0*/  SEL R2, RZ, 0x1, P0 ;  /* 0x00000001ff027807 */ /* 0x000fc80000000000 */
[----:B------:R-:W-:-:S05]  /*f5b0*/  LOP3.LUT R7, R7, R2, RZ, 0x3c, !PT ;  /* 0x0000000207077212 */ /* 0x000fca00078e3cff */
[----:B------:R1:W-:Y:S02]  /*f5c0*/  STL [R1], R7 ;  /* 0x0000000701007387 */ /* 0x0003e40000100800 */
[----:B------:R-:W-:Y:S05]  /*f5d0*/  @!P2 BRA `(.L_x_4268) ;  /* 0x00000008003ca947 */ /* 0x000fea0003800000 */
[----:B------:R-:W2:Y:S01]  /*f5e0*/  LDL R3, [R1+0xc] ;  /* 0x00000c0001037983 */ /* 0x000ea20000100800 */
[----:B------:R-:W-:Y:S01]  /*f5f0*/  VIADD R6, R0, 0xffffffff ;  /* 0xffffffff00067836 */ /* 0x000fe20000000000 */
[----:B--2---:R-:W-:-:S13]  /*f600*/  ISETP.NE.AND P2, PT, R3, RZ, PT ;  /* 0x000000ff0300720c */ /* 0x004fda0003f45270 */
[----:B------:R-:W-:Y:S05]  /*f610*/  @!P2 BRA `(.L_x_4269) ;  /* 0x00000000004ca947 */ /* 0x000fea0003800000 */
[----:B------:R-:W2:Y:S01]  /*f620*/  LDL R9, [R1+0x4] ;  /* 0x0000040001097983 */ /* 0x000ea20000100800 */
[----:B------:R-:W3:Y:S01]  /*f630*/  LDC R4, c[0x0][0x43c] ;  /* 0x00010f00ff047b82 */ /* 0x000ee20000000800 */
[----:B------:R-:W-:Y:S01]  /*f640*/  ULDC.64 UR4, c[0x0][0x428] ;  /* 0x00010a0000047ab9 */ /* 0x000fe20000000a00 */
[----:B---3--:R-:W-:-:S13]  /*f650*/  ISETP.NE.AND P0, PT, R4, 0x1, PT ;  /* 0x000000010400780c */ /* 0x008fda0003f05270 */
[----:B------:R-:W3:Y:S02]  /*f660*/  @P0 LDC.64 R2, c[0x0][0x440] ;  /* 0x00011000ff020b82 */ /* 0x000ee40000000a00 */
[----:B---3--:R-:W-:-:S04]  /*f670*/  @P0 IMAD.HI.U32 R5, R6, R2, RZ ;  /* 0x0000000206050227 */ /* 0x008fc800078e00ff */
        /* <DEDUP_REMOVED lines=13> */
.L_x_4269:
[----:B------:R-:W3:Y:S01]  /*f750*/  S2R R2, SR_TID.X ;  /* 0x0000000000027919 */ /* 0x000ee20000002100 */
[----:B--2---:R-:W-:Y:S01]  /*f760*/  IMAD R4, R18, 0x8, R17 ;  /* 0x0000000812047824 */ /* 0x004fe200078e0211 */
[----:B------:R-:W-:Y:S01]  /*f770*/  BSSY B2, `(.L_x_4270) ;  /* 0x0000006000027945 */ /* 0x000fe20003800000 */
[----:B---3--:R-:W-:Y:S02]  /*f780*/  LOP3.LUT R3, R2, 0x7f, RZ, 0xc0, !PT ;  /* 0x0000007f02037812 */ /* 0x008fe400078ec0ff */
[----:B------:R-:W-:Y:S02]  /*f790*/  SHF.L.U32 R2, R7, 0x1f, RZ ;  /* 0x0000001f07027819 */ /* 0x000fe400000006ff */
[----:B------:R-:W-:Y:S02]  /*f7a0*/  ISETP.NE.AND P1, PT, R3, RZ, PT ;  /* 0x000000ff0300720c */ /* 0x000fe40003f25270 */
[----:B------:R-:W2:Y:S02]  /*f7b0*/  SYNCS.PHASECHK.TRANS64.TRYWAIT P0, [R4+URZ+0x22840], R2 ;  /* 0x02284002040075a7 */ /* 0x000ea4000800017f */
[----:B--2---:R-:W-:Y:S09]  /*f7c0*/  @!P0 BRA `(.L_x_4271) ;  /* 0x0000001c00908947 */ /* 0x004ff20003800000 */
.L_x_4332:
[----:B------:R-:W-:Y:S05]  /*f7d0*/  BSYNC B2 ;  /* 0x0000000000027941 */ /* 0x000fea0003800000 */
.L_x_4270:
[----:B------:R-:W-:Y:S04]  /*f7e0*/  BSSY B2, `(.L_x_4272) ;  /* 0x0000009000027945 */ /* 0x000fe80003800000 */
[----:B------:R-:W-:Y:S05]  /*f7f0*/  @P1 BRA `(.L_x_4273) ;  /* 0x00000000001c1947 */ /* 0x000fea0003800000 */
[----:B------:R-:W3:Y:S02]  /*f800*/  S2R R3, SR_TID.X ;  /* 0x0000000000037919 */ /* 0x000ee40000002100 */
[----:B---3--:R-:W-:Y:S01]  /*f810*/  LOP3.LUT R5, R3, 0x1f, RZ, 0xc0, !PT ;  /* 0x0000001f03057812 */ /* 0x008fe200078ec0ff */
[----:B------:R-:W-:-:S03]  /*f820*/  IMAD.MOV.U32 R3, RZ, RZ, 0x3000 ;  /* 0x00003000ff037424 */ /* 0x000fc600078e00ff */
[----:B------:R-:W-:Y:S01]  /*f830*/  ISETP.NE.AND P0, PT, R5, RZ, PT ;  /* 0x000000ff0500720c */ /* 0x000fe20003f05270 */
[----:B------:R3:W-:-:S12]  /*f840*/  SYNCS.ARRIVE.TRANS64 RZ, [R4+URZ+0x22830], R3 ;  /* 0x0228300304ff79a7 */ /* 0x0007d8000800003f */
[----:B---3--:R-:W-:Y:S05]  /*f850*/  @!P0 BRA `(.L_x_4273) ;  /* 0x0000000000048947 */ /* 0x008fea0003800000 */
[----:B------:R-:W-:Y:S01]  /*f860*/  BPT.TRAP 0x1 ;  /* 0x000000040000795c */ /* 0x000fe20000300000 */
.L_x_4273:
[----:B------:R-:W-:Y:S05]  /*f870*/  BSYNC B2 ;  /* 0x0000000000027941 */ /* 0x000fea0003800000 */
.L_x_4272:
[----:B------:R-:W-:Y:S01]  /*f880*/  IMAD.MOV.U32 R5, RZ, RZ, RZ ;  /* 0x000000ffff057224 */ /* 0x000fe200078e00ff */
[----:B------:R-:W-:Y:S01]  /*f890*/  UIADD3 UR4, UP0, UR44, 0x370, URZ ;  /* 0x000003702c047890 */ /* 0x000fe2000ff1e03f */
[----:B-1----:R-:W-:Y:S01]  /*f8a0*/  IMAD R7, R18, 0x3000, R17 ;  /* 0x0000300012077824 */ /* 0x002fe200078e0211 */
        /* <DEDUP_REMOVED lines=8> */
.L_x_4274:
        /* <DEDUP_REMOVED lines=13> */
.L_x_4333:
[----:B------:R-:W-:Y:S05]  /*fa00*/  BSYNC B2 ;  /* 0x0000000000027941 */ /* 0x000fea0003800000 */
.L_x_4275:
        /* <DEDUP_REMOVED lines=11> */
.L_x_4278:
[----:B------:R-:W-:Y:S05]  /*fac0*/  BSYNC B2 ;  /* 0x0000000000027941 */ /* 0x000fea0003800000 */
.L_x_4277:
        /* <DEDUP_REMOVED lines=9> */
.L_x_4279:
        /* <DEDUP_REMOVED lines=15> */
.L_x_4280:
        /* <DEDUP_REMOVED lines=15> */
.L_x_4281:
        /* <DEDUP_REMOVED lines=15> */
.L_x_4282:
        /* <DEDUP_REMOVED lines=10> */
.L_x_4268:
[----:B------:R-:W-:Y:S05]  /*fed0*/  BSYNC B1 ;  /* 0x0000000000017941 */ /* 0x000fea0003800000 */
.L_x_4267:
[C---:B------:R-:W-:Y:S01]  /*fee0*/  ISETP.GT.AND P0, PT, R0.reuse, 0x1, PT ;  /* 0x000000010000780c */ /* 0x040fe20003f04270 */
[----:B------:R-:W-:-:S12]  /*fef0*/  VIADD R0, R0, 0xfffffffe ;  /* 0xfffffffe00007836 */ /* 0x000fd80000000000 */
[----:B------:R-:W-:Y:S05]  /*ff00*/  @P0 BRA `(.L_x_4283) ;  /* 0xffffffec00200947 */ /* 0x000fea000383ffff */
.L_x_4250:
[----:B------:R-:W-:Y:S05]  /*ff10*/  BSYNC B0 ;  /* 0x0000000000007941 */ /* 0x000fea0003800000 */
.L_x_4232:
[----:B------:R-:W2:Y:S01]  /*ff20*/  LDL.LU R2, [R1] ;  /* 0x0000000001027983 */ /* 0x000ea20000300800 */
[----:B0-----:R-:W0:Y:S01]  /*ff30*/  S2R R0, SR_TID.X ;  /* 0x0000000000007919 */ /* 0x001e220000002100 */
[----:B------:R-:W-:-:S05]  /*ff40*/  VIADD R18, R18, 0x1 ;  /* 0x0000000112127836 */ /* 0x000fca0000000000 */
[----:B------:R-:W-:Y:S02]  /*ff50*/  ISETP.NE.AND P1, PT, R18, 0x2, PT ;  /* 0x000000021200780c */ /* 0x000fe40003f25270 */
[----:B0-----:R-:W-:-:S04]  /*ff60*/  LOP3.LUT R0, R0, 0x7f, RZ, 0xc0, !PT ;  /* 0x0000007f00007812 */ /* 0x001fc800078ec0ff */
[----:B------:R-:W-:Y:S02]  /*ff70*/  ISETP.NE.AND P0, PT, R0, RZ, PT ;  /* 0x000000ff0000720c */ /* 0x000fe40003f05270 */
[----:B------:R-:W-:Y:S01]  /*ff80*/  SEL R0, RZ, 0x1, P1 ;  /* 0x00000001ff007807 */ /* 0x000fe20000800000 */
[----:B------:R-:W-:Y:S03]  /*ff90*/  BSSY B0, `(.L_x_4284) ;  /* 0x0000011000007945 */ /* 0x000fe60003800000 */
[----:B--2---:R-:W-:-:S05]  /*ffa0*/  LOP3.LUT R2, R2, R0, RZ, 0x3c, !PT ;  /* 0x0000000002027212 */ /* 0x004fca00078e3cff */
[----:B------:R0:W-:Y:S02]  /*ffb0*/  STL [R1], R2 ;  /* 0x0000000201007387 */ /* 0x0001e40000100800 */
[----:B------:R-:W-:Y:S05]  /*ffc0*/  @P0 BRA `(.L_x_4285) ;  /* 0x0000000000340947 */ /* 0x000fea0003800000 */
[----:B------:R-:W2:Y:S01]  /*ffd0*/  S2R R5, SR_LANEID ;  /* 0x0000000000057919 */ /* 0x000ea20000000000 */
[----:B------:R-:W-:Y:S01]  /*ffe0*/  VOTEU.ANY UR4, UPT, PT ;  /* 0x0000000000047886 */ /* 0x000fe200038e0100 */
[----:B0-----:R-:W0:Y:S01]  /*fff0*/  LDC.64 R2, c[0x0][0xc80] ;  /* 0x00032000ff027b82 */ /* 0x001e220000000a00 */
[----:B------:R-:W2:Y:S02]  /*10000*/  FLO.U32 R0, UR4 ;  /* 0x0000000400007d00 */ /* 0x000ea400080e0000 */
[----:B--2---:R-:W-:-:S06]  /*10010*/  ISETP.EQ.U32.AND P2, PT, R0, R5, PT ;  /* 0x000000050000720c */ /* 0x004fcc0003f42070 */
[----:B------:R-:W0:Y:S07]  /*10020*/  POPC R5, UR4 ;  /* 0x0000000400057d09 */ /* 0x000e2e0008000000 */
[----:B0-----:R-:W2:Y:S01]  /*10030*/  @P2 ATOMG.E.ADD.STRONG.GPU PT, R3, desc[UR46][R2.64], R5 ;  /* 0x00000005020329a8 */ /* 0x001ea200081ee1ee */
[----:B------:R-:W0:Y:S02]  /*10040*/  S2R R4, SR_LTMASK ;  /* 0x0000000000047919 */ /* 0x000e240000003900 */
[----:B0-----:R-:W-:-:S04]  /*10050*/  LOP3.LUT R4, R4, UR4, RZ, 0xc0, !PT ;  /* 0x0000000404047c12 */ /* 0x001fc8000f8ec0ff */
[----:B-1----:R-:W0:Y:S01]  /*10060*/  POPC R7, R4 ;  /* 0x0000000400077309 */ /* 0x002e220000000000 */
[----:B--2---:R-:W0:Y:S02]  /*10070*/  SHFL.IDX PT, R0, R3, R0, 0x1f ;  /* 0x00001f0003007589 */ /* 0x004e2400000e0000 */
[----:B0-----:R-:W-:-:S05]  /*10080*/  IADD3 R0, R0, UR41, R7 ;  /* 0x0000002900007c10 */ /* 0x001fca000fffe007 */
[----:B------:R2:W-:Y:S02]  /*10090*/  STL [R1+0x10], R0 ;  /* 0x0000100001007387 */ /* 0x0005e40000100800 */
.L_x_4285:
[----:B------:R-:W-:Y:S05]  /*100a0*/  BSYNC B0 ;  /* 0x0000000000007941 */ /* 0x000fea0003800000 */
.L_x_4284:
[----:B------:R-:W-:-:S07]  /*100b0*/  SEL R18, R18, RZ, P1 ;  /* 0x000000ff12127207 */ /* 0x000fce0000800000 */
.L_x_4204:
[----:B------:R-:W-:Y:S05]  /*100c0*/  BSYNC B7 ;  /* 0x0000000000077941 */ /* 0x000fea0003800000 */
.L_x_4202:
[----:B0-2---:R-:W2:Y:S04]  /*100d0*/  LDL R0, [R1+0x20] ;  /* 0x0000200001007983 */ /* 0x005ea80000100800 */
[----:B------:R0:W5:Y:S01]  /*100e0*/  LDL R2, [R1+0x10] ;  /* 0x0000100001027983 */ /* 0x0001620000100800 */
[----:B--2---:R-:W-:-:S13]  /*100f0*/  ISETP.NE.AND P1, PT, R0, RZ, PT ;  /* 0x000000ff0000720c */ /* 0x004fda0003f25270 */
        /* <DEDUP_REMOVED lines=11> */
.L_x_4286:
[----:B------:R-:W-:-:S03]  /*101b0*/  UMOV UR4, 0xffffffff ;  /* 0xffffffff00047882 */ /* 0x000fc60000000000 */
[----:B------:R-:W-:Y:S05]  /*101c0*/  BRA.DIV UR4, `(.L_x_4288) ;  /* 0x0000001604387947 */ /* 0x000fea000b800000 */
[----:B-----5:R0:W2:Y:S02]  /*101d0*/  SHFL.IDX PT, R14, R2, RZ, 0x1f ;  /* 0x00001fff020e7589 */ /* 0x0200a400000e0000 */
.L_x_4336:
[----:B------:R-:W3:Y:S01]  /*101e0*/  @!P0 S2R R3, SR_CgaCtaId ;  /* 0x0000000000038919 */ /* 0x000ee20000008800 */
[----:B------:R-:W-:Y:S05]  /*101f0*/  WARPSYNC.ALL ;  /* 0x0000000000007948 */ /* 0x000fea0003800000 */
[----:B------:R-:W-:Y:S01]  /*10200*/  BAR.SYNC.DEFER_BLOCKING 0x4, 0x180 ;  /* 0x0106000000007b1d */ /* 0x000fe20000010000 */
[----:B------:R-:W-:-:S05]  /*10210*/  @!P0 MOV R0, 0x400 ;  /* 0x0000040000008802 */ /* 0x000fca0000000f00 */
[----:B--2---:R2:W-:Y:S01]  /*10220*/  STL [R1+0x10], R14 ;  /* 0x0000100e01007387 */ /* 0x0045e20000100800 */
[----:B---3--:R-:W-:-:S05]  /*10230*/  @!P0 LEA R17, R3, R0, 0x18 ;  /* 0x0000000003118211 */ /* 0x008fca00078ec0ff */
[----:B------:R2:W-:Y:S01]  /*10240*/  @!P0 STS [R17+0x228d0], R2 ;  /* 0x0228d00211008388 */ /* 0x0005e20000000800 */
[----:B------:R-:W-:Y:S06]  /*10250*/  BAR.ARV 0x5, 0x180 ;  /* 0x0146000000007b1d */ /* 0x000fec0000002000 */
.L_x_4287:
[----:B------:R-:W3:Y:S01]  /*10260*/  LDL R0, [R1+0x10] ;  /* 0x0000100001007983 */ /* 0x000ee20000100800 */
[----:B------:R-:W-:Y:S02]  /*10270*/  ULDC UR4, c[0x0][0xc38] ;  /* 0x00030e0000047ab9 */ /* 0x000fe40000000800 */
[----:B---3--:R-:W-:-:S13]  /*10280*/  ISETP.GE.AND P0, PT, R0, UR4, PT ;  /* 0x0000000400007c0c */ /* 0x008fda000bf06270 */
[----:B------:R-:W-:Y:S05]  /*10290*/  @!P0 BRA `(.L_x_4289) ;  /* 0xffffffbc009c8947 */ /* 0x000fea000383ffff */
.L_x_4199:
[----:B-1----:R-:W3:Y:S01]  /*102a0*/  LDL.LU R0, [R1+0x1c] ;  /* 0x00001c0001007983 */ /* 0x002ee20000300800 */
[----:B------:R-:W-:Y:S01]  /*102b0*/  BSSY B0, `(.L_x_4290) ;  /* 0x000000b000007945 */ /* 0x000fe20003800000 */
[----:B------:R-:W1:Y:S01]  /*102c0*/  S2R R5, SR_CgaCtaId ;  /* 0x0000000000057919 */ /* 0x000e620000008800 */
[----:B---3--:R-:W-:-:S05]  /*102d0*/  VIADD R0, R0, 0x1 ;  /* 0x0000000100007836 */ /* 0x008fca0000000000 */
[----:B0-2---:R-:W-:-:S04]  /*102e0*/  LEA.HI R2, R0, R0, RZ, 0x1 ;  /* 0x0000000000027211 */ /* 0x005fc800078f08ff */
[----:B------:R-:W-:-:S05]  /*102f0*/  LOP3.LUT R3, R2, 0xfffffffe, RZ, 0xc0, !PT ;  /* 0xfffffffe02037812 */ /* 0x000fca00078ec0ff */
[----:B------:R-:W-:Y:S01]  /*10300*/  IMAD.IADD R3, R0, 0x1, -R3 ;  /* 0x0000000100037824 */ /* 0x000fe200078e0a03 */
[----:B------:R-:W-:-:S04]  /*10310*/  MOV R0, 0x400 ;  /* 0x0000040000007802 */ /* 0x000fc80000000f00 */
[----:B-1----:R-:W-:Y:S02]  /*10320*/  LEA R0, R5, R0, 0x18 ;  /* 0x0000000005007211 */ /* 0x002fe400078ec0ff */
[----:B------:R-:W-:-:S04]  /*10330*/  SHF.L.U32 R3, R3, 0x1f, RZ ;  /* 0x0000001f03037819 */ /* 0x000fc800000006ff */
[----:B------:R-:W0:Y:S02]  /*10340*/  SYNCS.PHASECHK.TRANS64.TRYWAIT P0, [R0+URZ+0x22820], R3 ;  /* 0x02282003000075a7 */ /* 0x000e24000800017f */
[----:B0-----:R-:W-:Y:S05]  /*10350*/  @!P0 BRA `(.L_x_4291) ;  /* 0x0000001000fc8947 */ /* 0x001fea0003800000 */
.L_x_4337:
[----:B------:R-:W-:Y:S05]  /*10360*/  BSYNC B0 ;  /* 0x0000000000007941 */ /* 0x000fea0003800000 */
.L_x_4290:
[----:B------:R-:W-:-:S03]  /*10370*/  UMOV UR4, 0xffffffff ;  /* 0xffffffff00047882 */ /* 0x000fc60000000000 */
[----:B------:R-:W-:Y:S05]  /*10380*/  BRA.DIV UR4, `(.L_x_4292) ;  /* 0x0000001604047947 */ /* 0x000fea000b800000 */
[----:B------:R-:W1:Y:S02]  /*10390*/  S2R R2, SR_TID.X ;  /* 0x0000000000027919 */ /* 0x000e640000002100 */
[----:B-1----:R-:W-:-:S04]  /*103a0*/  SHF.R.U32.HI R2, RZ, 0x5, R2 ;  /* 0x00000005ff027819 */ /* 0x002fc80000011602 */
[----:B------:R-:W-:-:S05]  /*103b0*/  LOP3.LUT R2, R2, 0x3, RZ, 0xc0, !PT ;  /* 0x0000000302027812 */ /* 0x000fca00078ec0ff */
[----:B------:R1:W2:Y:S02]  /*103c0*/  SHFL.IDX PT, R14, R2, RZ, 0x1f ;  /* 0x00001fff020e7589 */ /* 0x0002a400000e0000 */
.L_x_4340:
[----:B--2---:R-:W-:Y:S01]  /*103d0*/  ISETP.NE.AND P0, PT, R14, RZ, PT ;  /* 0x000000ff0e00720c */ /* 0x004fe20003f05270 */
[----:B------:R-:W-:-:S12]  /*103e0*/  BSSY B0, `(.L_x_4293) ;  /* 0x0000025000007945 */ /* 0x000fd80003800000 */
[----:B------:R-:W-:Y:S05]  /*103f0*/  @P0 BRA `(.L_x_4294) ;  /* 0x00000000008c0947 */ /* 0x000fea0003800000 */
[----:B------:R-:W-:-:S03]  /*10400*/  UMOV UR4, 0xffffffff ;  /* 0xffffffff00047882 */ /* 0x000fc60000000000 */
[----:B------:R-:W-:Y:S05]  /*10410*/  BRA.DIV UR4, `(.L_x_4295) ;  /* 0x0000001604147947 */ /* 0x000fea000b800000 */
[----:B------:R-:W-:-:S13]  /*10420*/  ELECT P6, URZ, PT ;  /* 0x00000000003f782f */ /* 0x000fda00038c0000 */
.L_x_4343:
[----:B------:R-:W-:Y:S05]  /*10430*/  @!P6 BRA `(.L_x_4294) ;  /* 0x00000000007ce947 */ /* 0x000fea0003800000 */
[----:B------:R-:W-:-:S06]  /*10440*/  ULOP3.LUT UR4, UR40, 0x2, URZ, 0xfc, !UPT ;  /* 0x0000000228047892 */ /* 0x000fcc000f8efc3f */
[----:B-1----:R-:W-:-:S05]  /*10450*/  IMAD.U32 R2, RZ, RZ, UR4 ;  /* 0x00000004ff027e24 */ /* 0x002fca000f8e00ff */
[----:B------:R-:W-:-:S13]  /*10460*/  ISETP.NE.AND P2, PT, R2, 0x3, PT ;  /* 0x000000030200780c */ /* 0x000fda0003f45270 */
[----:B------:R-:W-:Y:S05]  /*10470*/  @!P2 BRA `(.L_x_4296) ;  /* 0x000000000004a947 */ /* 0x000fea0003800000 */
[----:B------:R-:W-:Y:S01]  /*10480*/  BPT.TRAP 0x1 ;  /* 0x000000040000795c */ /* 0x000fe20000300000 */
.L_x_4296:
[----:B------:R-:W2:Y:S01]  /*10490*/  LDL.LU R7, [R1] ;  /* 0x0000000001077983 */ /* 0x000ea20000300800 */
[----:B0-----:R-:W-:Y:S02]  /*104a0*/  VIADD R3, R0, 0x22840 ;  /* 0x0002284000037836 */ /* 0x001fe40000000000 */
[C---:B------:R-:W-:Y:S02]  /*104b0*/  VIADD R2, R18.reuse, 0x1 ;  /* 0x0000000112027836 */ /* 0x040fe40000000000 */
[----:B------:R-:W-:-:S03]  /*104c0*/  IMAD R6, R18, 0x8, R3 ;  /* 0x0000000812067824 */ /* 0x000fc600078e0203 */
[----:B------:R-:W-:-:S04]  /*104d0*/  ISETP.NE.AND P1, PT, R2, 0x2, PT ;  /* 0x000000020200780c */ /* 0x000fc80003f25270 */
[----:B------:R-:W-:Y:S02]  /*104e0*/  SEL R4, RZ, 0x1, P1 ;  /* 0x00000001ff047807 */ /* 0x000fe40000800000 */
[C---:B--2---:R-:W-:Y:S02]  /*104f0*/  SHF.L.U32 R5, R7.reuse, 0x1f, RZ ;  /* 0x0000001f07057819 */ /* 0x044fe400000006ff */
[----:B------:R-:W-:Y:S02]  /*10500*/  LOP3.LUT R7, R7, R4, RZ, 0x3c, !PT ;  /* 0x0000000407077212 */ /* 0x000fe400078e3cff */
[----:B------:R-:W0:Y:S01]  /*10510*/  SYNCS.PHASECHK.TRANS64.TRYWAIT P0, [R6+URZ], R5 ;  /* 0x00000005060075a7 */ /* 0x000e22000800017f */
[----:B------:R-:W-:Y:S02]  /*10520*/  SEL R4, R2, RZ, P1 ;  /* 0x000000ff02047207 */ /* 0x000fe40000800000 */
[----:B------:R-:W-:-:S03]  /*10530*/  SHF.L.U32 R2, R7, 0x1f, RZ ;  /* 0x0000001f07027819 */ /* 0x000fc600000006ff */
[----:B------:R-:W-:Y:S01]  /*10540*/  IMAD R3, R4, 0x8, R3 ;  /* 0x0000000804037824 */ /* 0x000fe200078e0203 */
[----:B0-----:R-:W-:Y:S06]  /*10550*/  @!P0 BRA `(.L_x_4297) ;  /* 0x0000001000e48947 */ /* 0x001fec0003800000 */
.L_x_4344:
[----:B------:R-:W1:Y:S02]  /*10560*/  SYNCS.PHASECHK.TRANS64.TRYWAIT P0, [R3+URZ], R2 ;  /* 0x00000002030075a7 */ /* 0x000e64000800017f */
[----:B-1----:R-:W-:Y:S05]  /*10570*/  @!P0 BRA `(.L_x_4298) ;  /* 0x0000001000f08947 */ /* 0x002fea0003800000 */
.L_x_4345:
[----:B------:R-:W-:Y:S05]  /*10580*/  @!P2 BRA `(.L_x_4299) ;  /* 0x000000000004a947 */ /* 0x000fea0003800000 */
[----:B------:R-:W-:Y:S01]  /*10590*/  BPT.TRAP 0x1 ;  /* 0x000000040000795c */ /* 0x000fe20000300000 */
.L_x_4299:
[----:B-1----:R-:W-:-:S04]  /*105a0*/  VIADD R3, R0, 0x22860 ;  /* 0x0002286000037836 */ /* 0x002fc80000000000 */
[----:B------:R-:W-:-:S04]  /*105b0*/  IMAD R18, R18, 0x8, R3 ;  /* 0x0000000812127824 */ /* 0x000fc800078e0203 */
[----:B------:R-:W1:Y:S02]  /*105c0*/  SYNCS.PHASECHK.TRANS64.TRYWAIT P0, [R18+URZ], R5 ;  /* 0x00000005120075a7 */ /* 0x000e64000800017f */
[----:B-1----:R-:W-:Y:S05]  /*105d0*/  @!P0 BRA `(.L_x_4300) ;  /* 0x0000001000ec8947 */ /* 0x002fea0003800000 */
.L_x_4346:
[----:B------:R-:W-:-:S07]  /*105e0*/  IMAD R3, R4, 0x8, R3 ;  /* 0x0000000804037824 */ /* 0x000fce00078e0203 */
.L_x_4301:
[----:B--2---:R2:W3:Y:S02]  /*105f0*/  SYNCS.PHASECHK.TRANS64.TRYWAIT P0, [R3+URZ], R2 ;  /* 0x00000002030075a7 */ /* 0x0044e4000800017f */
[----:B---3--:R-:W-:Y:S05]  /*10600*/  @!P0 NANOSLEEP.SYNCS 0x989680 ;  /* 0x009896800000895d */ /* 0x008fea0003900000 */
[----:B------:R-:W3:Y:S02]  /*10610*/  @!P0 SYNCS.PHASECHK.TRANS64 P0, [R3+URZ], R2 ;  /* 0x00000002030085a7 */ /* 0x000ee4000800007f */
[----:B---3--:R-:W-:Y:S05]  /*10620*/  @!P0 BRA `(.L_x_4301) ;  /* 0xfffffffc00f08947 */ /* 0x008fea000383ffff */
.L_x_4294:
[----:B------:R-:W-:Y:S05]  /*10630*/  BSYNC B0 ;  /* 0x0000000000007941 */ /* 0x000fea0003800000 */
.L_x_4293:
[----:B------:R-:W-:Y:S05]  /*10640*/  EXIT ;  /* 0x000000000000794d */ /* 0x000fea0003800000 */
.L_x_4152:
[----:B0-----:R0:W1:Y:S02]  /*10650*/  SYNCS.PHASECHK.TRANS64.TRYWAIT P0, [R7+URZ+0x22800], R0 ;  /* 0x02280000070075a7 */ /* 0x001064000800017f */
[----:B-1----:R-:W-:Y:S05]  /*10660*/  @!P0 NANOSLEEP.SYNCS 0x989680 ;  /* 0x009896800000895d */ /* 0x002fea0003900000 */
[----:B------:R-:W1:Y:S02]  /*10670*/  @!P0 SYNCS.PHASECHK.TRANS64 P0, [R7+URZ+0x22800], R0 ;  /* 0x02280000070085a7 */ /* 0x000e64000800007f */
[----:B-1----:R-:W-:Y:S05]  /*10680*/  @!P0 BRA `(.L_x_4152) ;  /* 0xfffffffc00f08947 */ /* 0x002fea000383ffff */
[----:B------:R-:W-:Y:S05]  /*10690*/  BRA `(.L_x_4302) ;  /* 0xffffff1000b47947 */ /* 0x000fea000383ffff */
.L_x_4156:
[----:B-1----:R1:W2:Y:S02]  /*106a0*/  SYNCS.PHASECHK.TRANS64.TRYWAIT P1, [R6+URZ+0x22830], R11 ;  /* 0x0228300b060075a7 */ /* 0x0022a4000802017f */
[----:B--2---:R-:W-:Y:S05]  /*106b0*/  @!P1 NANOSLEEP.SYNCS 0x989680 ;  /* 0x009896800000995d */ /* 0x004fea0003900000 */
[----:B------:R-:W2:Y:S02]  /*106c0*/  @!P1 SYNCS.PHASECHK.TRANS64 P1, [R6+URZ+0x22830], R11 ;  /* 0x0228300b060095a7 */ /* 0x000ea4000802007f */
[----:B--2---:R-:W-:Y:S05]  /*106d0*/  @!P1 BRA `(.L_x_4156) ;  /* 0xfffffffc00f09947 */ /* 0x004fea000383ffff */
[----:B------:R-:W-:Y:S05]  /*106e0*/  BRA `(.L_x_4155) ;  /* 0xffffff1000e07947 */ /* 0x000fea000383ffff */
.L_x_4160:
[----:B-1----:R1:W2:Y:S02]  /*106f0*/  SYNCS.PHASECHK.TRANS64.TRYWAIT P3, [R6+URZ+0x22850], R11 ;  /* 0x0228500b060075a7 */ /* 0x0022a4000806017f */
[----:B--2---:R-:W-:Y:S05]  /*10700*/  @!P3 NANOSLEEP.SYNCS 0x989680 ;  /* 0x009896800000b95d */ /* 0x004fea0003900000 */
[----:B------:R-:W2:Y:S02]  /*10710*/  @!P3 SYNCS.PHASECHK.TRANS64 P3, [R6+URZ+0x22850], R11 ;  /* 0x0228500b0600b5a7 */ /* 0x000ea4000806007f */
[----:B--2---:R-:W-:Y:S05]  /*10720*/  @!P3 BRA `(.L_x_4160) ;  /* 0xfffffffc00f0b947 */ /* 0x004fea000383ffff */
[----:B------:R-:W-:Y:S05]  /*10730*/  BRA `(.L_x_4159) ;  /* 0xffffff3000747947 */ /* 0x000fea000383ffff */
.L_x_4165:
[----:B-1----:R-:W-:-:S04]  /*10740*/  IMAD.U32 R3, RZ, RZ, UR27 ;  /* 0x0000001bff037e24 */ /* 0x002fc8000f8e00ff */
[----:B------:R1:W2:Y:S03]  /*10750*/  SYNCS.PHASECHK.TRANS64.TRYWAIT P3, [R3+URZ+0x22830], R6 ;  /* 0x02283006030075a7 */ /* 0x0002a6000806017f */
[----:B--2---:R-:W-:Y:S05]  /*10760*/  @!P3 NANOSLEEP.SYNCS 0x989680 ;  /* 0x009896800000b95d */ /* 0x004fea0003900000 */
[----:B------:R-:W2:Y:S02]  /*10770*/  @!P3 SYNCS.PHASECHK.TRANS64 P3, [R3+URZ+0x22830], R6 ;  /* 0x022830060300b5a7 */ /* 0x000ea4000806007f */
[----:B--2---:R-:W-:Y:S05]  /*10780*/  @!P3 BRA `(.L_x_4165) ;  /* 0xfffffffc00ecb947 */ /* 0x004fea000383ffff */
[----:B------:R-:W-:Y:S05]  /*10790*/  BRA `(.L_x_4164) ;  /* 0xffffff3400b07947 */ /* 0x000fea000383ffff */
.L_x_4169:
[----:B-1----:R1:W2:Y:S02]  /*107a0*/  SYNCS.PHASECHK.TRANS64.TRYWAIT P3, [R199+URZ+0x22850], R6 ;  /* 0x02285006c70075a7 */ /* 0x0022a4000806017f */
[----:B--2---:R-:W-:Y:S05]  /*107b0*/  @!P3 NANOSLEEP.SYNCS 0x989680 ;  /* 0x009896800000b95d */ /* 0x004fea0003900000 */
[----:B------:R-:W2:Y:S02]  /*107c0*/  @!P3 SYNCS.PHASECHK.TRANS64 P3, [R199+URZ+0x22850], R6 ;  /* 0x02285006c700b5a7 */ /* 0x000ea4000806007f */
[----:B--2---:R-:W-:Y:S05]  /*107d0*/  @!P3 BRA `(.L_x_4169) ;  /* 0xfffffffc00f0b947 */ /* 0x004fea000383ffff */
[----:B------:R-:W-:Y:S05]  /*107e0*/  BRA `(.L_x_4168) ;  /* 0xffffff5c00247947 */ /* 0x000fea000383ffff */
.L_x_4175:
[----:B-1----:R-:W-:-:S04]  /*107f0*/  IMAD.U32 R3, RZ, RZ, UR24 ;  /* 0x00000018ff037e24 */ /* 0x002fc8000f8e00ff */
[----:B------:R1:W2:Y:S03]  /*10800*/  SYNCS.PHASECHK.TRANS64.TRYWAIT P1, [R3+URZ+0x22830], R6 ;  /* 0x02283006030075a7 */ /* 0x0002a6000802017f */
[----:B--2---:R-:W-:Y:S05]  /*10810*/  @!P1 NANOSLEEP.SYNCS 0x989680 ;  /* 0x009896800000995d */ /* 0x004fea0003900000 */
[----:B------:R-:W2:Y:S02]  /*10820*/  @!P1 SYNCS.PHASECHK.TRANS64 P1, [R3+URZ+0x22830], R6 ;  /* 0x02283006030095a7 */ /* 0x000ea4000802007f */
[----:B--2---:R-:W-:Y:S05]  /*10830*/  @!P1 BRA `(.L_x_4175) ;  /* 0xfffffffc00ec9947 */ /* 0x004fea000383ffff */
[----:B------:R-:W-:Y:S05]  /*10840*/  BRA `(.L_x_4174) ;  /* 0xffffff6000347947 */ /* 0x000fea000383ffff */
.L_x_4179:
[----:B-1----:R1:W2:Y:S02]  /*10850*/  SYNCS.PHASECHK.TRANS64.TRYWAIT P1, [R181+URZ+0x22850], R6 ;  /* 0x02285006b50075a7 */ /* 0x0022a4000802017f */
[----:B--2---:R-:W-:Y:S05]  /*10860*/  @!P1 NANOSLEEP.SYNCS 0x989680 ;  /* 0x009896800000995d */ /* 0x004fea0003900000 */
[----:B------:R-:W2:Y:S02]  /*10870*/  @!P1 SYNCS.PHASECHK.TRANS64 P1, [R181+URZ+0x22850], R6 ;  /* 0x02285006b50095a7 */ /* 0x000ea4000802007f */
[----:B--2---:R-:W-:Y:S05]  /*10880*/  @!P1 BRA `(.L_x_4179) ;  /* 0xfffffffc00f09947 */ /* 0x004fea000383ffff */
[----:B------:R-:W-:Y:S05]  /*10890*/  BRA `(.L_x_4178) ;  /* 0xffffff7c00d47947 */ /* 0x000fea000383ffff */
.L_x_4210:
[----:B------:R-:W-:Y:S02]  /*108a0*/  IMAD.MOV.U32 R13, RZ, RZ, R4 ;  /* 0x000000ffff0d7224 */ /* 0x000fe400078e0004 */
[----:B------:R-:W-:Y:S02]  /*108b0*/  IMAD.MOV.U32 R12, RZ, RZ, RZ ;  /* 0x000000ffff0c7224 */ /* 0x000fe400078e00ff */
[----:B------:R-:W-:Y:S02]  /*108c0*/  IMAD.MOV.U32 R11, RZ, RZ, 0x1f ;  /* 0x0000001fff0b7424 */ /* 0x000fe400078e00ff */
[----:B------:R-:W-:-:S07]  /*108d0*/  IMAD.MOV.U32 R15, RZ, RZ, -0x1 ;  /* 0xffffffffff0f7424 */ /* 0x000fce00078e00ff */
[----:B0-----:R-:W-:Y:S05]  /*108e0*/  WARPSYNC.COLLECTIVE R15, `(.L_x_4303) ;  /* 0x000000000f087348 */ /* 0x001fea0003c00000 */
[----:B------:R1:W2:Y:S02]  /*108f0*/  SHFL.IDX P6, R14, R13, R12, R11 ;  /* 0x0000000c0d0e7389 */ /* 0x0002a400000c000b */
[----:B012---:R-:W-:Y:S01]  /*10900*/  ENDCOLLECTIVE ;  /* 0x000000000000791b */ /* 0x007fe20003800000 */
.L_x_4303:
[----:B------:R-:W-:Y:S05]  /*10910*/  BRA `(.L_x_4304) ;  /* 0xffffffc000bc7947 */ /* 0x000fea000383ffff */
.L_x_4212:
[----:B------:R-:W-:Y:S01]  /*10920*/  BSSY B0, `(.L_x_4305) ;  /* 0x0000006000007945 */ /* 0x000fe20003800000 */
[----:B------:R-:W-:-:S07]  /*10930*/  IMAD.MOV.U32 R15, RZ, RZ, -0x1 ;  /* 0xffffffffff0f7424 */ /* 0x000fce00078e00ff */
[----:B0--3--:R-:W-:Y:S05]  /*10940*/  WARPSYNC.COLLECTIVE R15, `(.L_x_4306) ;  /* 0x000000000f0c7348 */ /* 0x009fea0003c00000 */
[----:B------:R-:W-:Y:S02]  /*10950*/  ELECT P6, UR62, PT ;  /* 0x00000000003e782f */ /* 0x000fe400038c0000 */
[----:B------:R-:W-:Y:S01]  /*10960*/  MOV R14, UR62 ;  /* 0x0000003e000e7c02 */ /* 0x000fe20008000f00 */
[----:B0--3--:R-:W-:Y:S10]  /*10970*/  ENDCOLLECTIVE ;  /* 0x000000000000791b */ /* 0x009ff40003800000 */
.L_x_4306:
[----:B------:R-:W-:Y:S05]  /*10980*/  BSYNC B0 ;  /* 0x0000000000007941 */ /* 0x000fea0003800000 */
.L_x_4305:
[----:B------:R-:W-:Y:S05]  /*10990*/  BRA `(.L_x_4307) ;  /* 0xffffffc000c07947 */ /* 0x000fea000383ffff */
.L_x_4214:
[----:B0-----:R0:W1:Y:S02]  /*109a0*/  SYNCS.PHASECHK.TRANS64.TRYWAIT P0, [R3+URZ+0x22840], R0 ;  /* 0x02284000030075a7 */ /* 0x001064000800017f */
[----:B-1----:R-:W-:Y:S05]  /*109b0*/  @!P0 NANOSLEEP.SYNCS 0x989680 ;  /* 0x009896800000895d */ /* 0x002fea0003900000 */
[----:B------:R-:W1:Y:S02]  /*109c0*/  @!P0 SYNCS.PHASECHK.TRANS64 P0, [R3+URZ+0x22840], R0 ;  /* 0x02284000030085a7 */ /* 0x000e64000800007f */
[----:B-1----:R-:W-:Y:S05]  /*109d0*/  @!P0 BRA `(.L_x_4214) ;  /* 0xfffffffc00f08947 */ /* 0x002fea000383ffff */
[----:B------:R-:W-:Y:S05]  /*109e0*/  BRA `(.L_x_4308) ;  /* 0xffffffc400247947 */ /* 0x000fea000383ffff */
.L_x_4218:
[----:B------:R-:W-:Y:S01]  /*109f0*/  IMAD.MOV.U32 R13, RZ, RZ, R2 ;  /* 0x000000ffff0d7224 */ /* 0x000fe200078e0002 */
[----:B------:R-:W-:Y:S01]  /*10a00*/  LOP3.LUT R9, R9, 0x7f, RZ, 0xc0, !PT ;  /* 0x0000007f09097812 */ /* 0x000fe200078ec0ff */
[----:B------:R-:W-:Y:S02]  /*10a10*/  IMAD.MOV.U32 R12, RZ, RZ, RZ ;  /* 0x000000ffff0c7224 */ /* 0x000fe400078e00ff */
[----:B------:R-:W-:Y:S01]  /*10a20*/  IMAD.MOV.U32 R11, RZ, RZ, 0x181f ;  /* 0x0000181fff0b7424 */ /* 0x000fe200078e00ff */
[----:B------:R-:W-:Y:S01]  /*10a30*/  SHF.R.U32.HI R9, RZ, 0x3, R9 ;  /* 0x00000003ff097819 */ /* 0x000fe20000011609 */
[----:B------:R-:W-:Y:S02]  /*10a40*/  IMAD.MOV.U32 R15, RZ, RZ, -0x1 ;  /* 0xffffffffff0f7424 */ /* 0x000fe400078e00ff */
[----:B------:R-:W-:-:S07]  /*10a50*/  IMAD.U32 R4, RZ, RZ, UR39 ;  /* 0x00000027ff047e24 */ /* 0x000fce000f8e00ff */
[----:B-----5:R-:W-:Y:S05]  /*10a60*/  WARPSYNC.COLLECTIVE R15, `(.L_x_4309) ;  /* 0x000000000f087348 */ /* 0x020fea0003c00000 */
[----:B------:R0:W1:Y:S02]  /*10a70*/  SHFL.IDX P6, R14, R13, R12, R11 ;  /* 0x0000000c0d0e7389 */ /* 0x00006400000c000b */
[----:B01---5:R-:W-:Y:S01]  /*10a80*/  ENDCOLLECTIVE ;  /* 0x000000000000791b */ /* 0x023fe20003800000 */
.L_x_4309:
[----:B------:R-:W-:Y:S02]  /*10a90*/  IMAD R4, R4, 0x80, R9 ;  /* 0x0000008004047824 */ /* 0x000fe400078e0209 */
[----:B------:R-:W-:Y:S02]  /*10aa0*/  IMAD.MOV.U32 R13, RZ, RZ, R0 ;  /* 0x000000ffff0d7224 */ /* 0x000fe400078e0000 */
[----:B------:R-:W-:-:S07]  /*10ab0*/  IMAD.MOV.U32 R5, RZ, RZ, R14 ;  /* 0x000000ffff057224 */ /* 0x000fce00078e000e */
[----:B------:R-:W-:Y:S05]  /*10ac0*/  WARPSYNC.COLLECTIVE R15, `(.L_x_4310) ;  /* 0x000000000f087348 */ /* 0x000fea0003c00000 */
[----:B------:R0:W1:Y:S02]  /*10ad0*/  SHFL.IDX P6, R14, R13, R12, R11 ;  /* 0x0000000c0d0e7389 */ /* 0x00006400000c000b */
[----:B01----:R-:W-:Y:S01]  /*10ae0*/  ENDCOLLECTIVE ;  /* 0x000000000000791b */ /* 0x003fe20003800000 */
.L_x_4310:
        /* <DEDUP_REMOVED lines=9> */
.L_x_4311:
[----:B------:R-:W-:Y:S02]  /*10b80*/  @!P1 LEA R6, P2, R8, R6, 0x1 ;  /* 0x0000000608069211 */ /* 0x000fe400078408ff */
[----:B------:R-:W0:Y:S03]  /*10b90*/  S2R R8, SR_TID.X ;  /* 0x0000000000087919 */ /* 0x000e260000002100 */
        /* <DEDUP_REMOVED lines=11> */
[----:B01----:R-:W-:Y:S05]  /*10c50*/  WARPSYNC.COLLECTIVE R15, `(.L_x_4312) ;  /* 0x000000000f087348 */ /* 0x003fea0003c00000 */
[----:B------:R2:W3:Y:S02]  /*10c60*/  SHFL.IDX P6, R14, R13, R12, R11 ;  /* 0x0000000c0d0e7389 */ /* 0x0004e400000c000b */
[----:B0123--:R-:W-:Y:S01]  /*10c70*/  ENDCOLLECTIVE ;  /* 0x000000000000791b */ /* 0x00ffe20003800000 */
.L_x_4312:
        /* <DEDUP_REMOVED lines=8> */
.L_x_4313:
[----:B------:R-:W-:Y:S02]  /*10d00*/  @!P1 LEA R6, P2, R7, R8, 0x1 ;  /* 0x0000000807069211 */ /* 0x000fe400078408ff */
[----:B------:R-:W0:Y:S03]  /*10d10*/  S2R R8, SR_TID.X ;  /* 0x0000000000087919 */ /* 0x000e260000002100 */
[----:B------:R-:W-:-:S05]  /*10d20*/  @!P1 IMAD.X R7, RZ, RZ, R9, P2 ;  /* 0x000000ffff079224 */ /* 0x000fca00010e0609 */
        /* <DEDUP_REMOVED lines=10> */
.L_x_4314:
[----:B------:R-:W-:Y:S02]  /*10dd0*/  IMAD.SHL.U32 R9, R8, 0x8, RZ ;  /* 0x0000000808097824 */ /* 0x000fe400078e00ff */
[----:B------:R-:W-:Y:S02]  /*10de0*/  VIADD R8, R4, 0x60 ;  /* 0x0000006004087836 */ /* 0x000fe40000000000 */
[----:B------:R-:W-:Y:S01]  /*10df0*/  IMAD.MOV.U32 R13, RZ, RZ, R2 ;  /* 0x000000ffff0d7224 */ /* 0x000fe200078e0002 */
[----:B------:R-:W-:Y:S01]  /*10e00*/  LOP3.LUT R9, R9, 0x38, RZ, 0xc0, !PT ;  /* 0x0000003809097812 */ /* 0x000fe200078ec0ff */
[----:B------:R-:W-:Y:S02]  /*10e10*/  IMAD.MOV.U32 R12, RZ, RZ, 0x3 ;  /* 0x00000003ff0c7424 */ /* 0x000fe400078e00ff */
[----:B------:R-:W-:-:S07]  /*10e20*/  IMAD.MOV.U32 R6, RZ, RZ, R14 ;  /* 0x000000ffff067224 */ /* 0x000fce00078e000e */
[----:B------:R-:W-:Y:S05]  /*10e30*/  WARPSYNC.COLLECTIVE R15, `(.L_x_4315) ;  /* 0x000000000f087348 */ /* 0x000fea0003c00000 */
[----:B------:R0:W1:Y:S02]  /*10e40*/  SHFL.IDX P6, R14, R13, R12, R11 ;  /* 0x0000000c0d0e7389 */ /* 0x00006400000c000b */
[----:B01----:R-:W-:Y:S01]  /*10e50*/  ENDCOLLECTIVE ;  /* 0x000000000000791b */ /* 0x003fe20003800000 */
.L_x_4315:
        /* <DEDUP_REMOVED lines=14> */
.L_x_4316:
[----:B------:R-:W-:Y:S02]  /*10f40*/  IMAD.MOV.U32 R13, RZ, RZ, R2 ;  /* 0x000000ffff0d7224 */ /* 0x000fe400078e0002 */
[----:B------:R-:W-:Y:S02]  /*10f50*/  IMAD.MOV.U32 R12, RZ, RZ, 0x4 ;  /* 0x00000004ff0c7424 */ /* 0x000fe400078e00ff */
[----:B------:R-:W-:-:S07]  /*10f60*/  IMAD.MOV.U32 R6, RZ, RZ, R14 ;  /* 0x000000ffff067224 */ /* 0x000fce00078e000e */
[----:B------:R-:W-:Y:S05]  /*10f70*/  WARPSYNC.COLLECTIVE R15, `(.L_x_4317) ;  /* 0x000000000f087348 */ /* 0x000fea0003c00000 */
[----:B------:R0:W1:Y:S02]  /*10f80*/  SHFL.IDX P6, R14, R13, R12, R11 ;  /* 0x0000000c0d0e7389 */ /* 0x00006400000c000b */
[----:B01----:R-:W-:Y:S01]  /*10f90*/  ENDCOLLECTIVE ;  /* 0x000000000000791b */ /* 0x003fe20003800000 */
.L_x_4317:
        /* <DEDUP_REMOVED lines=14> */
.L_x_4318:
[----:B------:R-:W-:Y:S02]  /*11080*/  IMAD.MOV.U32 R13, RZ, RZ, R2 ;  /* 0x000000ffff0d7224 */ /* 0x000fe400078e0002 */
[----:B------:R-:W-:Y:S02]  /*11090*/  IMAD.MOV.U32 R12, RZ, RZ, 0x5 ;  /* 0x00000005ff0c7424 */ /* 0x000fe400078e00ff */
[----:B------:R-:W-:-:S07]  /*110a0*/  IMAD.MOV.U32 R6, RZ, RZ, R14 ;  /* 0x000000ffff067224 */ /* 0x000fce00078e000e */
[----:B------:R-:W-:Y:S05]  /*110b0*/  WARPSYNC.COLLECTIVE R15, `(.L_x_4319) ;  /* 0x000000000f087348 */ /* 0x000fea0003c00000 */
[----:B------:R0:W1:Y:S02]  /*110c0*/  SHFL.IDX P6, R14, R13, R12, R11 ;  /* 0x0000000c0d0e7389 */ /* 0x00006400000c000b */
[----:B01----:R-:W-:Y:S01]  /*110d0*/  ENDCOLLECTIVE ;  /* 0x000000000000791b */ /* 0x003fe20003800000 */
.L_x_4319:
        /* <DEDUP_REMOVED lines=14> */
.L_x_4320:
[----:B------:R-:W-:Y:S02]  /*111c0*/  IMAD.MOV.U32 R13, RZ, RZ, R2 ;  /* 0x000000ffff0d7224 */ /* 0x000fe400078e0002 */
[----:B------:R-:W-:Y:S02]  /*111d0*/  IMAD.MOV.U32 R12, RZ, RZ, 0x6 ;  /* 0x00000006ff0c7424 */ /* 0x000fe400078e00ff */
[----:B------:R-:W-:-:S07]  /*111e0*/  IMAD.MOV.U32 R6, RZ, RZ, R14 ;  /* 0x000000ffff067224 */ /* 0x000fce00078e000e */
[----:B------:R-:W-:Y:S05]  /*111f0*/  WARPSYNC.COLLECTIVE R15, `(.L_x_4321) ;  /* 0x000000000f087348 */ /* 0x000fea0003c00000 */
[----:B------:R0:W1:Y:S02]  /*11200*/  SHFL.IDX P6, R14, R13, R12, R11 ;  /* 0x0000000c0d0e7389 */ /* 0x00006400000c000b */
[----:B01----:R-:W-:Y:S01]  /*11210*/  ENDCOLLECTIVE ;  /* 0x000000000000791b */ /* 0x003fe20003800000 */
.L_x_4321:
        /* <DEDUP_REMOVED lines=13> */
.L_x_4322:
[----:B------:R-:W-:Y:S02]  /*112f0*/  IMAD.MOV.U32 R13, RZ, RZ, R2 ;  /* 0x000000ffff0d7224 */ /* 0x000fe400078e0002 */
[----:B------:R-:W-:Y:S02]  /*11300*/  IMAD.MOV.U32 R12, RZ, RZ, 0x7 ;  /* 0x00000007ff0c7424 */ /* 0x000fe400078e00ff */
[----:B------:R-:W-:-:S07]  /*11310*/  IMAD.MOV.U32 R6, RZ, RZ, R14 ;  /* 0x000000ffff067224 */ /* 0x000fce00078e000e */
[----:B------:R-:W-:Y:S05]  /*11320*/  WARPSYNC.COLLECTIVE R15, `(.L_x_4323) ;  /* 0x000000000f087348 */ /* 0x000fea0003c00000 */
[----:B------:R0:W1:Y:S02]  /*11330*/  SHFL.IDX P6, R14, R13, R12, R11 ;  /* 0x0000000c0d0e7389 */ /* 0x00006400000c000b */
[----:B01----:R-:W-:Y:S01]  /*11340*/  ENDCOLLECTIVE ;  /* 0x000000000000791b */ /* 0x003fe20003800000 */
.L_x_4323:
        /* <DEDUP_REMOVED lines=12> */
.L_x_4324:
[----:B------:R-:W-:Y:S01]  /*11410*/  IMAD.MOV.U32 R0, RZ, RZ, R14 ;  /* 0x000000ffff007224 */ /* 0x000fe200078e000e */
[----:B------:R-:W-:Y:S06]  /*11420*/  BRA `(.L_x_4325) ;  /* 0xffffffc400447947 */ /* 0x000fec000383ffff */
.L_x_4221:
[----:B0-----:R0:W1:Y:S02]  /*11430*/  SYNCS.PHASECHK.TRANS64.TRYWAIT P0, [R17+URZ+0x22820], R0 ;  /* 0x02282000110075a7 */ /* 0x001064000800017f */
[----:B-1----:R-:W-:Y:S05]  /*11440*/  @!P0 NANOSLEEP.SYNCS 0x989680 ;  /* 0x009896800000895d */ /* 0x002fea0003900000 */
[----:B------:R-:W1:Y:S02]  /*11450*/  @!P0 SYNCS.PHASECHK.TRANS64 P0, [R17+URZ+0x22820], R0 ;  /* 0x02282000110085a7 */ /* 0x000e64000800007f */
[----:B-1----:R-:W-:Y:S05]  /*11460*/  @!P0 BRA `(.L_x_4221) ;  /* 0xfffffffc00f08947 */ /* 0x002fea000383ffff */
[----:B------:R-:W-:Y:S05]  /*11470*/  BRA `(.L_x_4326) ;  /* 0xffffffc400ac7947 */ /* 0x000fea000383ffff */
.L_x_4225:
[----:B-1----:R1:W2:Y:S02]  /*11480*/  SYNCS.PHASECHK.TRANS64.TRYWAIT P0, [R2+URZ+0x22860], R3 ;  /* 0x02286003020075a7 */ /* 0x0022a4000800017f */
[----:B--2---:R-:W-:Y:S05]  /*11490*/  @!P0 NANOSLEEP.SYNCS 0x989680 ;  /* 0x009896800000895d */ /* 0x004fea0003900000 */
[----:B------:R-:W2:Y:S02]  /*114a0*/  @!P0 SYNCS.PHASECHK.TRANS64 P0, [R2+URZ+0x22860], R3 ;  /* 0x02286003020085a7 */ /* 0x000ea4000800007f */
[----:B--2---:R-:W-:Y:S05]  /*114b0*/  @!P0 BRA `(.L_x_4225) ;  /* 0xfffffffc00f08947 */ /* 0x004fea000383ffff */
[----:B------:R-:W-:Y:S05]  /*114c0*/  BRA `(.L_x_4327) ;  /* 0xffffffc400d07947 */ /* 0x000fea000383ffff */
.L_x_4238:
[----:B-1----:R1:W2:Y:S02]  /*114d0*/  SYNCS.PHASECHK.TRANS64.TRYWAIT P0, [R3+URZ+0x22840], R2 ;  /* 0x02284002030075a7 */ /* 0x0022a4000800017f */
[----:B--2---:R-:W-:Y:S05]  /*114e0*/  @!P0 NANOSLEEP.SYNCS 0x989680 ;  /* 0x009896800000895d */ /* 0x004fea0003900000 */
[----:B------:R-:W2:Y:S02]  /*114f0*/  @!P0 SYNCS.PHASECHK.TRANS64 P0, [R3+URZ+0x22840], R2 ;  /* 0x02284002030085a7 */ /* 0x000ea4000800007f */
[----:B--2---:R-:W-:Y:S05]  /*11500*/  @!P0 BRA `(.L_x_4238) ;  /* 0xfffffffc00f08947 */ /* 0x004fea000383ffff */
[----:B------:R-:W-:Y:S05]  /*11510*/  BRA `(.L_x_4328) ;  /* 0xffffffcc00c47947 */ /* 0x000fea000383ffff */
.L_x_4243:
[----:B--2---:R2:W3:Y:S02]  /*11520*/  SYNCS.PHASECHK.TRANS64.TRYWAIT P0, [R3+URZ+0x22860], R2 ;  /* 0x02286002030075a7 */ /* 0x0044e4000800017f */
[----:B---3--:R-:W-:Y:S05]  /*11530*/  @!P0 NANOSLEEP.SYNCS 0x989680 ;  /* 0x009896800000895d */ /* 0x008fea0003900000 */
[----:B------:R-:W3:Y:S02]  /*11540*/  @!P0 SYNCS.PHASECHK.TRANS64 P0, [R3+URZ+0x22860], R2 ;  /* 0x02286002030085a7 */ /* 0x000ee4000800007f */
[----:B---3--:R-:W-:Y:S05]  /*11550*/  @!P0 BRA `(.L_x_4243) ;  /* 0xfffffffc00f08947 */ /* 0x008fea000383ffff */
[----:B------:R-:W-:Y:S05]  /*11560*/  BRA `(.L_x_4329) ;  /* 0xffffffd0003c7947 */ /* 0x000fea000383ffff */
.L_x_4255:
[----:B0-----:R0:W1:Y:S02]  /*11570*/  SYNCS.PHASECHK.TRANS64.TRYWAIT P0, [R4+URZ+0x22840], R2 ;  /* 0x02284002040075a7 */ /* 0x001064000800017f */
[----:B-1----:R-:W-:Y:S05]  /*11580*/  @!P0 NANOSLEEP.SYNCS 0x989680 ;  /* 0x009896800000895d */ /* 0x002fea0003900000 */
[----:B------:R-:W1:Y:S02]  /*11590*/  @!P0 SYNCS.PHASECHK.TRANS64 P0, [R4+URZ+0x22840], R2 ;  /* 0x02284002040085a7 */ /* 0x000e64000800007f */
[----:B-1----:R-:W-:Y:S05]  /*115a0*/  @!P0 BRA `(.L_x_4255) ;  /* 0xfffffffc00f08947 */ /* 0x002fea000383ffff */
[----:B------:R-:W-:Y:S05]  /*115b0*/  BRA `(.L_x_4330) ;  /* 0xffffffd8001c7947 */ /* 0x000fea000383ffff */
.L_x_4260:
[----:B-1----:R1:W2:Y:S02]  /*115c0*/  SYNCS.PHASECHK.TRANS64.TRYWAIT P0, [R4+URZ+0x22860], R2 ;  /* 0x02286002040075a7 */ /* 0x0022a4000800017f */
[----:B--2---:R-:W-:Y:S05]  /*115d0*/  @!P0 NANOSLEEP.SYNCS 0x989680 ;  /* 0x009896800000895d */ /* 0x004fea0003900000 */
[----:B------:R-:W2:Y:S02]  /*115e0*/  @!P0 SYNCS.PHASECHK.TRANS64 P0, [R4+URZ+0x22860], R2 ;  /* 0x02286002040085a7 */ /* 0x000ea4000800007f */
[----:B--2---:R-:W-:Y:S05]  /*115f0*/  @!P0 BRA `(.L_x_4260) ;  /* 0xfffffffc00f08947 */ /* 0x004fea000383ffff */
[----:B------:R-:W-:Y:S05]  /*11600*/  BRA `(.L_x_4331) ;  /* 0xffffffd800947947 */ /* 0x000fea000383ffff */
.L_x_4271:
[----:B--2---:R2:W3:Y:S02]  /*11610*/  SYNCS.PHASECHK.TRANS64.TRYWAIT P0, [R4+URZ+0x22840], R2 ;  /* 0x02284002040075a7 */ /* 0x0044e4000800017f */
[----:B---3--:R-:W-:Y:S05]  /*11620*/  @!P0 NANOSLEEP.SYNCS 0x989680 ;  /* 0x009896800000895d */ /* 0x008fea0003900000 */
[----:B------:R-:W3:Y:S02]  /*11630*/  @!P0 SYNCS.PHASECHK.TRANS64 P0, [R4+URZ+0x22840], R2 ;  /* 0x02284002040085a7 */ /* 0x000ee4000800007f */
[----:B---3--:R-:W-:Y:S05]  /*11640*/  @!P0 BRA `(.L_x_4271) ;  /* 0xfffffffc00f08947 */ /* 0x008fea000383ffff */
[----:B------:R-:W-:Y:S05]  /*11650*/  BRA `(.L_x_4332) ;  /* 0xffffffe0005c7947 */ /* 0x000fea000383ffff */
.L_x_4276:
[----:B-1----:R1:W3:Y:S02]  /*11660*/  SYNCS.PHASECHK.TRANS64.TRYWAIT P0, [R4+URZ+0x22860], R2 ;  /* 0x02286002040075a7 */ /* 0x0022e4000800017f */
[----:B---3--:R-:W-:Y:S05]  /*11670*/  @!P0 NANOSLEEP.SYNCS 0x989680 ;  /* 0x009896800000895d */ /* 0x008fea0003900000 */
[----:B------:R-:W3:Y:S02]  /*11680*/  @!P0 SYNCS.PHASECHK.TRANS64 P0, [R4+URZ+0x22860], R2 ;  /* 0x02286002040085a7 */ /* 0x000ee4000800007f */
[----:B---3--:R-:W-:Y:S05]  /*11690*/  @!P0 BRA `(.L_x_4276) ;  /* 0xfffffffc00f08947 */ /* 0x008fea000383ffff */
[----:B------:R-:W-:Y:S05]  /*116a0*/  BRA `(.L_x_4333) ;  /* 0xffffffe000d47947 */ /* 0x000fea000383ffff */
.L_x_4288:
[----:B------:R-:W-:Y:S01]  /*116b0*/  BSSY B0, `(.L_x_4334) ;  /* 0x0000008000007945 */ /* 0x000fe20003800000 */
[----:B-----5:R-:W-:Y:S02]  /*116c0*/  IMAD.MOV.U32 R13, RZ, RZ, R2 ;  /* 0x000000ffff0d7224 */ /* 0x020fe400078e0002 */
[----:B------:R-:W-:Y:S02]  /*116d0*/  IMAD.MOV.U32 R12, RZ, RZ, RZ ;  /* 0x000000ffff0c7224 */ /* 0x000fe400078e00ff */
[----:B------:R-:W-:Y:S02]  /*116e0*/  IMAD.MOV.U32 R11, RZ, RZ, 0x1f ;  /* 0x0000001fff0b7424 */ /* 0x000fe400078e00ff */
[----:B------:R-:W-:-:S07]  /*116f0*/  IMAD.MOV.U32 R15, RZ, RZ, -0x1 ;  /* 0xffffffffff0f7424 */ /* 0x000fce00078e00ff */
[----:B-1----:R-:W-:Y:S05]  /*11700*/  WARPSYNC.COLLECTIVE R15, `(.L_x_4335) ;  /* 0x000000000f087348 */ /* 0x002fea0003c00000 */
[----:B------:R0:W2:Y:S02]  /*11710*/  SHFL.IDX P6, R14, R13, R12, R11 ;  /* 0x0000000c0d0e7389 */ /* 0x0000a400000c000b */
[----:B012---:R-:W-:Y:S01]  /*11720*/  ENDCOLLECTIVE ;  /* 0x000000000000791b */ /* 0x007fe20003800000 */
.L_x_4335:
[----:B------:R-:W-:Y:S05]  /*11730*/  BSYNC B0 ;  /* 0x0000000000007941 */ /* 0x000fea0003800000 */
.L_x_4334:
[----:B------:R-:W-:Y:S05]  /*11740*/  BRA `(.L_x_4336) ;  /* 0xffffffe800a47947 */ /* 0x000fea000383ffff */
.L_x_4291:
[----:B0-----:R0:W1:Y:S02]  /*11750*/  SYNCS.PHASECHK.TRANS64.TRYWAIT P0, [R0+URZ+0x22820], R3 ;  /* 0x02282003000075a7 */ /* 0x001064000800017f */
[----:B-1----:R-:W-:Y:S05]  /*11760*/  @!P0 NANOSLEEP.SYNCS 0x989680 ;  /* 0x009896800000895d */ /* 0x002fea0003900000 */
[----:B------:R-:W1:Y:S02]  /*11770*/  @!P0 SYNCS.PHASECHK.TRANS64 P0, [R0+URZ+0x22820], R3 ;  /* 0x02282003000085a7 */ /* 0x000e64000800007f */
[----:B-1----:R-:W-:Y:S05]  /*11780*/  @!P0 BRA `(.L_x_4291) ;  /* 0xfffffffc00f08947 */ /* 0x002fea000383ffff */
[----:B------:R-:W-:Y:S05]  /*11790*/  BRA `(.L_x_4337) ;  /* 0xffffffe800f07947 */ /* 0x000fea000383ffff */
.L_x_4292:
        /* <DEDUP_REMOVED lines=11> */
.L_x_4339:
[----:B------:R-:W-:Y:S05]  /*11850*/  BSYNC B0 ;  /* 0x0000000000007941 */ /* 0x000fea0003800000 */
.L_x_4338:
[----:B------:R-:W-:Y:S05]  /*11860*/  BRA `(.L_x_4340) ;  /* 0xffffffe800d87947 */ /* 0x000fea000383ffff */
.L_x_4295:
[----:B------:R-:W-:Y:S01]  /*11870*/  BSSY B1, `(.L_x_4341) ;  /* 0x0000006000017945 */ /* 0x000fe20003800000 */
[----:B------:R-:W-:-:S07]  /*11880*/  IMAD.MOV.U32 R15, RZ, RZ, -0x1 ;  /* 0xffffffffff0f7424 */ /* 0x000fce00078e00ff */
[----:B01----:R-:W-:Y:S05]  /*11890*/  WARPSYNC.COLLECTIVE R15, `(.L_x_4342) ;  /* 0x000000000f0c7348 */ /* 0x003fea0003c00000 */
[----:B------:R-:W-:Y:S02]  /*118a0*/  ELECT P6, UR62, PT ;  /* 0x00000000003e782f */ /* 0x000fe400038c0000 */
[----:B------:R-:W-:Y:S01]  /*118b0*/  MOV R14, UR62 ;  /* 0x0000003e000e7c02 */ /* 0x000fe20008000f00 */
[----:B01----:R-:W-:Y:S10]  /*118c0*/  ENDCOLLECTIVE ;  /* 0x000000000000791b */ /* 0x003ff40003800000 */
.L_x_4342:
[----:B------:R-:W-:Y:S05]  /*118d0*/  BSYNC B1 ;  /* 0x0000000000017941 */ /* 0x000fea0003800000 */
.L_x_4341:
[----:B------:R-:W-:Y:S05]  /*118e0*/  BRA `(.L_x_4343) ;  /* 0xffffffe800d07947 */ /* 0x000fea000383ffff */
.L_x_4297:
[----:B0-----:R0:W1:Y:S02]  /*118f0*/  SYNCS.PHASECHK.TRANS64.TRYWAIT P0, [R6+URZ], R5 ;  /* 0x00000005060075a7 */ /* 0x001064000800017f */
[----:B-1----:R-:W-:Y:S05]  /*11900*/  @!P0 NANOSLEEP.SYNCS 0x989680 ;  /* 0x009896800000895d */ /* 0x002fea0003900000 */
[----:B------:R-:W1:Y:S02]  /*11910*/  @!P0 SYNCS.PHASECHK.TRANS64 P0, [R6+URZ], R5 ;  /* 0x00000005060085a7 */ /* 0x000e64000800007f */
[----:B-1----:R-:W-:Y:S05]  /*11920*/  @!P0 BRA `(.L_x_4297) ;  /* 0xfffffffc00f08947 */ /* 0x002fea000383ffff */
[----:B------:R-:W-:Y:S05]  /*11930*/  BRA `(.L_x_4344) ;  /* 0xffffffec00087947 */ /* 0x000fea000383ffff */
.L_x_4298:
[----:B-1----:R1:W2:Y:S02]  /*11940*/  SYNCS.PHASECHK.TRANS64.TRYWAIT P0, [R3+URZ], R2 ;  /* 0x00000002030075a7 */ /* 0x0022a4000800017f */
[----:B--2---:R-:W-:Y:S05]  /*11950*/  @!P0 NANOSLEEP.SYNCS 0x989680 ;  /* 0x009896800000895d */ /* 0x004fea0003900000 */
[----:B------:R-:W2:Y:S02]  /*11960*/  @!P0 SYNCS.PHASECHK.TRANS64 P0, [R3+URZ], R2 ;  /* 0x00000002030085a7 */ /* 0x000ea4000800007f */
[----:B--2---:R-:W-:Y:S05]  /*11970*/  @!P0 BRA `(.L_x_4298) ;  /* 0xfffffffc00f08947 */ /* 0x004fea000383ffff */
[----:B------:R-:W-:Y:S05]  /*11980*/  BRA `(.L_x_4345) ;  /* 0xffffffe800fc7947 */ /* 0x000fea000383ffff */
.L_x_4300:
[----:B-1----:R1:W2:Y:S02]  /*11990*/  SYNCS.PHASECHK.TRANS64.TRYWAIT P0, [R18+URZ], R5 ;  /* 0x00000005120075a7 */ /* 0x0022a4000800017f */
[----:B--2---:R-:W-:Y:S05]  /*119a0*/  @!P0 NANOSLEEP.SYNCS 0x989680 ;  /* 0x009896800000895d */ /* 0x004fea0003900000 */
[----:B------:R-:W2:Y:S02]  /*119b0*/  @!P0 SYNCS.PHASECHK.TRANS64 P0, [R18+URZ], R5 ;  /* 0x00000005120085a7 */ /* 0x000ea4000800007f */
[----:B--2---:R-:W-:Y:S05]  /*119c0*/  @!P0 BRA `(.L_x_4300) ;  /* 0xfffffffc00f08947 */ /* 0x004fea000383ffff */
[----:B------:R-:W-:Y:S05]  /*119d0*/  BRA `(.L_x_4346) ;  /* 0xffffffec00007947 */ /* 0x000fea000383ffff */
.L_x_4347:
        /* <DEDUP_REMOVED lines=10> */
.L_x_6045:


//--------------------- .text._ZN7cutlass13device_kernelIN5flash11enable_sm90INS1_16FlashAttnFwdSm90INS1_25CollectiveMainloopFwdSm90ILi2EN4cute5tupleIJNS5_1CILi1EEES8_S8_EEENS6_IJNS7_ILi128EEENS7_ILi96EEENS7_ILi64EEEEEELi256ENS_10bfloat16_tEfNS_4arch4Sm90ELb1ELb0ELb1ELb0ELb0ELb0ELb1ELb1ELb0ELb1ELb0ELb0EEENS1_21CollectiveEpilogueFwdINS6_IJSA_NS7_ILi256EEESB_EEES9_SE_SG_Li256ELb0ELb1ELb0ELb0EEENS1_30DynamicPersistentTileSchedulerILi256ELi128ELb0ELb1ELb1EEEEEEEEEvNT_6ParamsE --------------------------
	.section	.text._ZN7cutlass13device_kernelIN5flash11enable_sm90INS1_16FlashAttnFwdSm90INS1_25CollectiveMainloopFwdSm90ILi2EN4cute5tupleIJNS5_1CILi1EEES8_S8_EEENS6_IJNS7_ILi128EEENS7_ILi96EEENS7_ILi64EEEEEELi256ENS_10bfloat16_tEfNS_4arch4Sm90ELb1ELb0ELb1ELb0ELb0ELb0ELb1ELb1ELb0ELb1ELb0ELb0EEENS1_21CollectiveEpilogueFwdINS6_IJSA_NS7_ILi256EEESB_EEES9_SE_SG_Li256ELb0ELb1ELb0ELb0EEENS1_30DynamicPersistentTileSchedulerILi256ELi128ELb0ELb1ELb1EEEEEEEEEvNT_6ParamsE,"ax",@progbits
	.align	128
.text._ZN7cutlass13device_kernelIN5flash11enable_sm90INS1_16FlashAttnFwdSm90INS1_25CollectiveMainloopFwdSm90ILi2EN4cute5tupleIJNS5_1CILi1EEES8_S8_EEENS6_IJNS7_ILi128EEENS7_ILi96EEENS7_ILi64EEEEEELi256ENS_10bfloat16_tEfNS_4arch4Sm90ELb1ELb0ELb1ELb0ELb0ELb0ELb1ELb1ELb0ELb1ELb0ELb0EEENS1_21CollectiveEpilogueFwdINS6_IJSA_NS7_ILi256EEESB_EEES9_SE_SG_Li256ELb0ELb1ELb0ELb0EEENS1_30DynamicPersistentTileSchedulerILi256ELi128ELb0ELb1ELb1EEEEEEEEEvNT_6ParamsE:
        .type           _ZN7cutlass13device_kernelIN5flash11enable_sm90INS1_16FlashAttnFwdSm90INS1_25CollectiveMainloopFwdSm90ILi2EN4cute5tupleIJNS5_1CILi1EEES8_S8_EEENS6_IJNS7_ILi128EEENS7_ILi96EEENS7_ILi64EEEEEELi256ENS_10bfloat16_tEfNS_4arch4Sm90ELb1ELb0ELb1ELb0ELb0ELb0ELb1ELb1ELb0ELb1ELb0ELb0EEENS1_21CollectiveEpilogueFwdINS6_IJSA_NS7_ILi256EEESB_EEES9_SE_SG_Li256ELb0ELb1ELb0ELb0EEENS1_30DynamicPersistentTileSchedulerILi256ELi128ELb0ELb1ELb1EEEEEEEEEvNT_6ParamsE,@function
        .size           _ZN7cutlass13device_kernelIN5flash11enable_sm90INS1_16FlashAttnFwdSm90INS1_25CollectiveMainloopFwdSm90ILi2EN4cute5tupleIJNS5_1CILi1EEES8_S8_EEENS6_IJNS7_ILi128EEENS7_ILi96EEENS7_ILi64EEEEEELi256ENS_10bfloat16_tEfNS_4arch4Sm90ELb1ELb0ELb1ELb0ELb0ELb0ELb1ELb1ELb0ELb1ELb0ELb0EEENS1_21CollectiveEpilogueFwdINS6_IJSA_NS7_ILi256EEESB_EEES9_SE_SG_Li256ELb0ELb1ELb0ELb0EEENS1_30DynamicPersistentTileSchedulerILi256ELi128ELb0ELb1ELb1EEEEEEEEEvNT_6ParamsE,(.L_x_6046 - _ZN7cutlass13device_kernelIN5flash11enable_sm90INS1_16FlashAttnFwdSm90INS1_25CollectiveMainloopFwdSm90ILi2EN4cute5tupleIJNS5_1CILi1EEES8_S8_EEENS6_IJNS7_ILi128EEENS7_ILi96EEENS7_ILi64EEEEEELi256ENS_10bfloat16_tEfNS_4arch4Sm90ELb1ELb0ELb1ELb0ELb0ELb0ELb1ELb1ELb0ELb1ELb0ELb0EEENS1_21CollectiveEpilogueFwdINS6_IJSA_NS7_ILi256EEESB_EEES9_SE_SG_Li256ELb0ELb1ELb0ELb0EEENS1_30DynamicPersistentTileSchedulerILi256ELi128ELb0ELb1ELb1EEEEEEEEEvNT_6ParamsE)
        .other          _ZN7cutlass13device_kernelIN5flash11enable_sm90INS1_16FlashAttnFwdSm90INS1_25CollectiveMainloopFwdSm90ILi2EN4cute5tupleIJNS5_1CILi1EEES8_S8_EEENS6_IJNS7_ILi128EEENS7_ILi96EEENS7_ILi64EEEEEELi256ENS_10bfloat16_tEfNS_4arch4Sm90ELb1ELb0ELb1ELb0ELb0ELb0ELb1ELb1ELb0ELb1ELb0ELb0EEENS1_21CollectiveEpilogueFwdINS6_IJSA_NS7_ILi256EEESB_EEES9_SE_SG_Li256ELb0ELb1ELb0ELb0EEENS1_30DynamicPersistentTileSchedulerILi256ELi128ELb0ELb1ELb1EEEEEEEEEvNT_6ParamsE,@"STO_CUDA_ENTRY STV_DEFAULT"
_ZN7cutlass13device_kernelIN5flash11enable_sm90INS1_16FlashAttnFwdSm90INS1_25CollectiveMainloopFwdSm90ILi2EN4cute5tupleIJNS5_1CILi1EEES8_S8_EEENS6_IJNS7_ILi128EEENS7_ILi96EEENS7_ILi64EEEEEELi256ENS_10bfloat16_tEfNS_4arch4Sm90ELb1ELb0ELb1ELb0ELb0ELb0ELb1ELb1ELb0ELb1ELb0ELb0EEENS1_21CollectiveEpilogueFwdINS6_IJSA_NS7_ILi256EEESB_EEES9_SE_SG_Li256ELb0ELb1ELb0ELb0EEENS1_30DynamicPersistentTileSchedulerILi256ELi128ELb0ELb1ELb1EEEEEEEEEvNT_6ParamsE:
        /* <DEDUP_REMOVED lines=18> */
.L_x_4349:
[----:B------:R-:W-:Y:S05]  /*0120*/  BSYNC B0 ;  /* 0x0000000000007941 */ /* 0x000fea0003800000 */
.L_x_4348:
        /* <DEDUP_REMOVED lines=43> */
.L_x_4350:
        /* <DEDUP_REMOVED lines=22> */
.L_x_4351:
        /* <DEDUP_REMOVED lines=18> */
.L_x_4352:
        /* <DEDUP_REMOVED lines=22> */
.L_x_4353:
        /* <DEDUP_REMOVED lines=22> */
.L_x_4354:
[----:B0-----:R-:W-:Y:S01]  /*0920*/  UMOV UR4, 0x1 ;  /* 0x0000000100047882 */ /* 0x001fe20000000000 */
[----:B------:R-:W-:Y:S01]  /*0930*/  PLOP3.LUT P0, PT, PT, PT, UP0, 0x80, 0x0 ;  /* 0x000000000000781c */ /* 0x000fe20003f0f008 */
[----:B------:R-:W-:Y:S01]  /*0940*/  USEL UR4, UR4, 0x2, !UP0 ;  /* 0x0000000204047887 */ /* 0x000fe2000c000000 */
[----:B------:R-:W-:-:S05]  /*0950*/  NOP ;  /* 0x0000000000007918 */ /* 0x000fca0000000000 */
[----:B------:R-:W-:-:S05]  /*0960*/  IMAD.U32 R2, RZ, RZ, UR4 ;  /* 0x00000004ff027e24 */ /* 0x000fca000f8e00ff */
[----:B------:R0:W-:Y:S01]  /*0970*/  STL [R1+0x4c], R2 ;  /* 0x00004c0201007387 */ /* 0x0001e20000100800 */
[----:B-123--:R-:W-:Y:S06]  /*0980*/  BAR.SYNC.DEFER_BLOCKING 0x0 ;  /* 0x0000000000007b1d */ /* 0x00efec0000010000 */
[----:B------:R-:W-:Y:S05]  /*0990*/  @!P0 BRA `(.L_x_4355) ;  /* 0x000000c800ec8947 */ /* 0x000fea0003800000 */
.L_x_4356:
[----:B------:R-:W-:-:S08]  /*09a0*/  NOP ;  /* 0x0000000000007918 */ /* 0x000fd00000000000 */
[----:B------:R-:W1:Y:S02]  /*09b0*/  USETMAXREG.TRY_ALLOC.CTAPOOL UP0, 0xf0 ;  /* 0x000000f0000079c8 */ /* 0x000e640008000600 */
[----:B-1----:R-:W-:-:S13]  /*09c0*/  PLOP3.LUT P0, PT, PT, PT, UP0, 0x80, 0x0 ;  /* 0x000000000000781c */ /* 0x002fda0003f0f008 */
[----:B------:R-:W-:Y:S05]  /*09d0*/  @!P0 BRA `(.L_x_4356) ;  /* 0xfffffffc00f08947 */ /* 0x000fea000383ffff */
[----:B------:R-:W1:Y:S01]  /*09e0*/  S2R R0, SR_TID.X ;  /* 0x0000000000007919 */ /* 0x000e620000002100 */
[----:B------:R-:W2:Y:S08]  /*09f0*/  S2UR UR4, SR_CTAID.X ;  /* 0x00000000000479c3 */ /* 0x000eb00000002500 */
[----:B------:R-:W-:Y:S08]  /*0a00*/  BAR.ARV 0x4, 0x180 ;  /* 0x0106000000007b1d */ /* 0x000ff00000002000 */
[----:B------:R-:W-:Y:S06]  /*0a10*/  BAR.ARV 0x8, 0x180 ;  /* 0x0206000000007b1d */ /* 0x000fec0000002000 */
[----:B-1----:R-:W-:-:S04]  /*0a20*/  SHF.R.U32.HI R0, RZ, 0x7, R0 ;  /* 0x00000007ff007819 */ /* 0x002fc80000011600 */
[----:B------:R-:W-:Y:S02]  /*0a30*/  ISETP.NE.AND P0, PT, R0, 0x1, PT ;  /* 0x000000010000780c */ /* 0x000fe40003f05270 */
[----:B------:R-:W2:Y:S11]  /*0a40*/  LDC R0, c[0x0][0xd38] ;  /* 0x00034e00ff007b82 */ /* 0x000eb60000000800 */
[----:B------:R-:W-:Y:S06]  /*0a50*/  @!P0 BAR.ARV 0x9, 0x100 ;  /* 0x0244000000008b1d */ /* 0x000fec0000002000 */
[----:B--2---:R-:W-:-:S13]  /*0a60*/  ISETP.LE.AND P0, PT, R0, UR4, PT ;  /* 0x0000000400007c0c */ /* 0x004fda000bf03270 */
[----:B------:R-:W-:Y:S05]  /*0a70*/  @P0 EXIT ;  /* 0x000000000000094d */ /* 0x000fea0003800000 */
[----:B------:R-:W2:Y:S01]  /*0a80*/  LDL R3, [R1+0x4c] ;  /* 0x00004c0001037983 */ /* 0x000ea20000100800 */
[----:B------:R-:W-:Y:S01]  /*0a90*/  UMOV UR37, URZ ;  /* 0x0000003f00257c82 */ /* 0x000fe20008000000 */
[----:B------:R-:W-:Y:S01]  /*0aa0*/  UMOV UR36, URZ ;  /* 0x0000003f00247c82 */ /* 0x000fe20008000000 */
[----:B0-----:R-:W0:Y:S02]  /*0ab0*/  S2R R2, SR_TID.X ;  /* 0x0000000000027919 */ /* 0x001e240000002100 */
[----:B0-----:R-:W-:Y:S01]  /*0ac0*/  VIADD R234, R2, 0xffffff80 ;  /* 0xffffff8002ea7836 */ /* 0x001fe20000000000 */
[----:B--2---:R-:W-:-:S04]  /*0ad0*/  R2UR UR5, R3 ;  /* 0x00000000030572ca */ /* 0x004fc800000e0000 */
[----:B------:R-:W-:-:S04]  /*0ae0*/  SHF.R.S32.HI R3, RZ, 0x1f, R234 ;  /* 0x0000001fff037819 */ /* 0x000fc800000114ea */
[CC--:B------:R-:W-:Y:S02]  /*0af0*/  LEA.HI R5, R3.reuse, R234.reuse, RZ, 0x7 ;  /* 0x000000ea03057211 */ /* 0x0c0fe400078f38ff */
[-C--:B------:R-:W-:Y:S02]  /*0b00*/  LEA.HI R0, R3, R234.reuse, RZ, 0x4 ;  /* 0x000000ea03007211 */ /* 0x080fe400078f20ff */
[----:B------:R-:W-:Y:S02]  /*0b10*/  LOP3.LUT R225, R5, 0xffffff80, RZ, 0xc0, !PT ;  /* 0xffffff8005e17812 */ /* 0x000fe400078ec0ff */
[----:B------:R-:W-:Y:S01]  /*0b20*/  SHF.R.S32.HI R9, RZ, 0x4, R0 ;  /* 0x00000004ff097819 */ /* 0x000fe20000011400 */
[----:B------:R-:W-:Y:S01]  /*0b30*/  ULOP3.LUT UR5, UR5, 0x1, URZ, 0xfc, !UPT ;  /* 0x0000000105057892 */ /* 0x000fe2000f8efc3f */
[----:B------:R-:W-:Y:S01]  /*0b40*/  LEA.HI R2, R3, R234, RZ, 0x5 ;  /* 0x000000ea03027211 */ /* 0x000fe200078f28ff */
[----:B------:R-:W-:Y:S01]  /*0b50*/  IMAD.IADD R225, R234, 0x1, -R225 ;  /* 0x00000001eae17824 */ /* 0x000fe200078e0ae1 */
[----:B------:R-:W-:-:S02]  /*0b60*/  LOP3.LUT R7, R0, 0x3fffff0, RZ, 0xc0, !PT ;  /* 0x03fffff000077812 */ /* 0x000fc400078ec0ff */
[----:B------:R-:W-:Y:S01]  /*0b70*/  LEA.HI R0, R0, R9, RZ, 0x1 ;  /* 0x0000000900007211 */ /* 0x000fe200078f08ff */
[----:B------:R-:W-:Y:S01]  /*0b80*/  IMAD.SHL.U32 R2, R2, 0x20, RZ ;  /* 0x0000002002027824 */ /* 0x000fe200078e00ff */
[----:B------:R-:W-:Y:S01]  /*0b90*/  SHF.R.S32.HI R4, RZ, 0x1f, R225 ;  /* 0x0000001fff047819 */ /* 0x000fe200000114e1 */
[----:B------:R-:W-:Y:S01]  /*0ba0*/  IMAD.IADD R7, R234, 0x1, -R7 ;  /* 0x00000001ea077824 */ /* 0x000fe200078e0a07 */
[----:B------:R-:W-:Y:S01]  /*0bb0*/  LOP3.LUT R0, R0, 0x1ffffffe, RZ, 0xc0, !PT ;  /* 0x1ffffffe00007812 */ /* 0x000fe200078ec0ff */
[----:B------:R-:W-:Y:S01]  /*0bc0*/  IMAD.U32 R229, RZ, RZ, UR5 ;  /* 0x00000005ffe57e24 */ /* 0x000fe2000f8e00ff */
[----:B------:R-:W-:Y:S01]  /*0bd0*/  LEA.HI R6, R4, R225, RZ, 0x2 ;  /* 0x000000e104067211 */ /* 0x000fe200078f10ff */
[----:B------:R-:W-:Y:S01]  /*0be0*/  UMOV UR5, URZ ;  /* 0x0000003f00057c82 */ /* 0x000fe20008000000 */
[----:B------:R-:W-:Y:S01]  /*0bf0*/  LEA.HI R10, R3, R234, RZ, 0x2 ;  /* 0x000000ea030a7211 */ /* 0x000fe200078f10ff */
[----:B------:R-:W-:Y:S01]  /*0c00*/  IMAD.IADD R0, R9, 0x1, -R0 ;  /* 0x0000000109007824 */ /* 0x000fe200078e0a00 */
[--C-:B------:R-:W-:Y:S01]  /*0c10*/  SHF.R.S32.HI R8, RZ, 0x2, R6.reuse ;  /* 0x00000002ff087819 */ /* 0x100fe20000011406 */
[----:B------:R-:W-:Y:S01]  /*0c20*/  IMAD.U32 R224, RZ, RZ, UR5 ;  /* 0x00000005ffe07e24 */ /* 0x000fe2000f8e00ff */
        /* <DEDUP_REMOVED lines=8> */
[----:B------:R-:W-:Y:S01]  /*0cb0*/  LEA.HI R3, R3, R234, RZ, 0x3 ;  /* 0x000000ea03037211 */ /* 0x000fe200078f18ff */
[----:B------:R-:W-:Y:S01]  /*0cc0*/  IMAD R228, R0, 0x8, R7 ;  /* 0x0000000800e47824 */ /* 0x000fe200078e0207 */
[----:B------:R-:W-:-:S02]  /*0cd0*/  LOP3.LUT R11, R11, 0xfffffff8, RZ, 0xc0, !PT ;  /* 0xfffffff80b0b7812 */ /* 0x000fc400078ec0ff */
[----:B------:R-:W-:Y:S02]  /*0ce0*/  LEA.HI R4, R4, R225, RZ, 0x5 ;  /* 0x000000e104047211 */ /* 0x000fe400078f28ff */
[----:B------:R-:W-:Y:S01]  /*0cf0*/  LOP3.LUT R9, R5, 0x3fffffe, RZ, 0xc0, !PT ;  /* 0x03fffffe05097812 */ /* 0x000fe200078ec0ff */
[----:B------:R-:W-:Y:S01]  /*0d00*/  IMAD.IADD R11, R8, 0x1, -R11 ;  /* 0x00000001080b7824 */ /* 0x000fe200078e0a0b */
[----:B------:R-:W-:Y:S02]  /*0d10*/  LOP3.LUT R5, R3, 0xfffffff8, RZ, 0xc0, !PT ;  /* 0xfffffff803057812 */ /* 0x000fe400078ec0ff */
[----:B------:R-:W-:Y:S01]  /*0d20*/  SHF.R.S32.HI R4, RZ, 0x5, R4 ;  /* 0x00000005ff047819 */ /* 0x000fe20000011404 */
[----:B------:R-:W-:Y:S01]  /*0d30*/  IMAD.IADD R9, R226, 0x1, -R9 ;  /* 0x00000001e2097824 */ /* 0x000fe200078e0a09 */
[----:B------:R-:W-:Y:S01]  /*0d40*/  LEA.HI R8, R2, R2, RZ, 0x1 ;  /* 0x0000000202087211 */ /* 0x000fe200078f08ff */
[----:B------:R-:W-:Y:S01]  /*0d50*/  IMAD.IADD R206, R234, 0x1, -R5 ;  /* 0x00000001eace7824 */ /* 0x000fe200078e0a05 */
[----:B------:R-:W-:Y:S01]  /*0d60*/  LOP3.LUT R202, R6, 0x7ffffffc, RZ, 0xc0, !PT ;  /* 0x7ffffffc06ca7812 */ /* 0x000fe200078ec0ff */
[----:B------:R-:W-:Y:S01]  /*0d70*/  IMAD R4, R4, 0x10, R11 ;  /* 0x0000001004047824 */ /* 0x000fe200078e020b */
[----:B------:R-:W-:Y:S01]  /*0d80*/  LOP3.LUT R11, R8, 0x1ffffffe, RZ, 0xc0, !PT ;  /* 0x1ffffffe080b7812 */ /* 0x000fe200078ec0ff */
[----:B------:R-:W-:Y:S01]  /*0d90*/  IMAD.SHL.U32 R200, R206, 0x8, RZ ;  /* 0x00000008cec87824 */ /* 0x000fe200078e00ff */
[----:B------:R-:W-:Y:S01]  /*0da0*/  SHF.R.S32.HI R219, RZ, 0x3, R3 ;  /* 0x00000003ffdb7819 */ /* 0x000fe20000011403 */
[----:B------:R-:W-:-:S02]  /*0db0*/  IMAD R227, R9, 0x40, R4 ;  /* 0x0000004009e37824 */ /* 0x000fc400078e0204 */
[C---:B------:R-:W-:Y:S01]  /*0dc0*/  VIADD R204, R200.reuse, 0x40 ;  /* 0x00000040c8cc7836 */ /* 0x040fe20000000000 */
[----:B------:R-:W-:Y:S01]  /*0dd0*/  SHF.R.S32.HI R233, RZ, 0x1f, R200 ;  /* 0x0000001fffe97819 */ /* 0x000fe200000114c8 */
[C---:B------:R-:W-:Y:S02]  /*0de0*/  VIADD R203, R200.reuse, 0x80 ;  /* 0x00000080c8cb7836 */ /* 0x040fe40000000000 */
[----:B------:R-:W-:Y:S01]  /*0df0*/  VIADD R205, R200, 0xc0 ;  /* 0x000000c0c8cd7836 */ /* 0x000fe20000000000 */
[----:B------:R-:W-:Y:S01]  /*0e00*/  SHF.R.S32.HI R232, RZ, 0x1f, R204 ;  /* 0x0000001fffe87819 */ /* 0x000fe200000114cc */
[----:B------:R-:W-:Y:S01]  /*0e10*/  IMAD.IADD R2, R2, 0x1, -R11 ;  /* 0x0000000102027824 */ /* 0x000fe200078e0a0b */
[----:B------:R-:W-:Y:S01]  /*0e20*/  SHF.R.S32.HI R231, RZ, 0x1f, R203 ;  /* 0x0000001fffe77819 */ /* 0x000fe200000114cb */
[----:B------:R-:W-:Y:S01]  /*0e30*/  IMAD.IADD R202, R225, 0x1, -R202 ;  /* 0x00000001e1ca7824 */ /* 0x000fe200078e0aca */
[----:B------:R-:W-:Y:S01]  /*0e40*/  SHF.R.S32.HI R230, RZ, 0x1f, R205 ;  /* 0x0000001fffe67819 */ /* 0x000fe200000114cd */
[----:B------:R-:W-:-:S07]  /*0e50*/  IMAD R201, R2, 0x8, R227 ;  /* 0x0000000802c97824 */ /* 0x000fce00078e02e3 */
.L_x_4408:
        /* <DEDUP_REMOVED lines=21> */
.L_x_4357:
[----:B------:R-:W-:Y:S01]  /*0fb0*/  ULDC UR7, c[0x0][0xd54] ;  /* 0x0003550000077ab9 */ /* 0x000fe20000000800 */
[----:B------:R-:W-:Y:S01]  /*0fc0*/  UMOV UR6, UR9 ;  /* 0x0000000900067c82 */ /* 0x000fe20008000000 */
[----:B------:R-:W-:-:S11]  /*0fd0*/  UISETP.NE.AND UP0, UPT, UR7, 0x1, UPT ;  /* 0x000000010700788c */ /* 0x000fd6000bf05270 */
[----:B------:R-:W-:Y:S02]  /*0fe0*/  @UP0 ULDC.64 UR10, c[0x0][0xd58] ;  /* 0x00035600000a0ab9 */ /* 0x000fe40000000a00 */
[----:B------:R-:W-:-:S04]  /*0ff0*/  UIMAD.WIDE.U32 UR4, UR9, UR10, URZ ;  /* 0x0000000a090472a5 */ /* 0x000fc8000f8e003f */
[----:B------:R-:W-:-:S04]  /*1000*/  @UP0 USHF.R.U32.HI UR6, URZ, UR11, UR5 ;  /* 0x0000000b3f060299 */ /* 0x000fc80008011605 */
[----:B------:R-:W-:-:S12]  /*1010*/  UIMAD UR4, UR6, UR7, URZ ;  /* 0x00000007060472a4 */ /* 0x000fd8000f8e023f */
.L_x_4358:
[----:B------:R-:W0:Y:S01]  /*1020*/  LDC R0, c[0x0][0x448] ;  /* 0x00011200ff007b82 */ /* 0x000e220000000800 */
[----:B------:R-:W-:Y:S01]  /*1030*/  ULOP3.LUT UR5, URZ, UR6, URZ, 0x33, !UPT ;  /* 0x000000063f057292 */ /* 0x000fe2000f8e333f */
[----:B------:R-:W-:Y:S01]  /*1040*/  CS2R R170, SRZ ;  /* 0x0000000000aa7805 */ /* 0x000fe2000001ff00 */
[----:B------:R-:W-:Y:S01]  /*1050*/  ULDC.64 UR10, c[0x0][0x418] ;  /* 0x00010600000a7ab9 */ /* 0x000fe20000000a00 */
[----:B------:R-:W-:Y:S01]  /*1060*/  ULDC UR6, c[0x0][0xd3c] ;  /* 0x00034f0000067ab9 */ /* 0x000fe20000000800 */
[----:B------:R-:W-:Y:S01]  /*1070*/  UISETP.NE.U32.AND UP0, UPT, UR10, URZ, UPT ;  /* 0x0000003f0a00728c */ /* 0x000fe2000bf05070 */
[----:B------:R-:W-:Y:S01]  /*1080*/  CS2R R148, SRZ ;  /* 0x0000000000947805 */ /* 0x000fe2000001ff00 */
[----:B------:R-:W-:Y:S01]  /*1090*/  UIADD3 UR5, UR5, UR6, URZ ;  /* 0x0000000605057290 */ /* 0x000fe2000fffe03f */
[----:B------:R-:W-:Y:S01]  /*10a0*/  CS2R R168, SRZ ;  /* 0x0000000000a87805 */ /* 0x000fe2000001ff00 */
[----:B------:R-:W-:Y:S01]  /*10b0*/  UISETP.NE.AND.EX UP0, UPT, UR11, URZ, UPT, UP0 ;  /* 0x0000003f0b00728c */ /* 0x000fe2000bf05300 */
[----:B------:R-:W-:Y:S01]  /*10c0*/  CS2R R144, SRZ ;  /* 0x0000000000907805 */ /* 0x000fe2000001ff00 */
[----:B------:R-:W-:Y:S01]  /*10d0*/  USHF.L.U32 UR38, UR5, 0x7, URZ ;  /* 0x0000000705267899 */ /* 0x000fe2000800063f */
[----:B------:R-:W-:Y:S01]  /*10e0*/  CS2R R166, SRZ ;  /* 0x0000000000a67805 */ /* 0x000fe2000001ff00 */
[----:B------:R-:W-:Y:S01]  /*10f0*/  ULDC UR61, c[0x0][0x424] ;  /* 0x00010900003d7ab9 */ /* 0x000fe20000000800 */
[----:B------:R-:W-:Y:S01]  /*1100*/  ULDC UR5, c[0x0][0x288] ;  /* 0x0000a20000057ab9 */ /* 0x000fe20000000800 */
[----:B------:R-:W-:Y:S01]  /*1110*/  UIADD3 UR7, UR38, 0x7f, URZ ;  /* 0x0000007f26077890 */ /* 0x000fe2000fffe03f */
[----:B------:R-:W-:Y:S01]  /*1120*/  CS2R R140, SRZ ;  /* 0x00000000008c7805 */ /* 0x000fe2000001ff00 */
[----:B------:R-:W-:Y:S01]  /*1130*/  UIADD3 UR5, -UR5, 0x60, URZ ;  /* 0x0000006005057890 */ /* 0x000fe2000fffe13f */
[----:B------:R-:W-:Y:S01]  /*1140*/  CS2R R120, SRZ ;  /* 0x0000000000787805 */ /* 0x000fe2000001ff00 */
[----:B------:R-:W-:Y:S01]  /*1150*/  USEL UR61, UR61, 0x1, UP0 ;  /* 0x000000013d3d7887 */ /* 0x000fe20008000000 */
[----:B------:R-:W-:Y:S01]  /*1160*/  CS2R R136, SRZ ;  /* 0x0000000000887805 */ /* 0x000fe2000001ff00 */
[----:B------:R-:W-:Y:S01]  /*1170*/  ULDC UR6, c[0x0][0x2f0] ;  /* 0x0000bc0000067ab9 */ /* 0x000fe20000000800 */
[----:B------:R-:W-:Y:S01]  /*1180*/  UIADD3 UR4, UR9, -UR4, URZ ;  /* 0x8000000409047290 */ /* 0x000fe2000fffe03f */
[----:B------:R-:W-:-:S02]  /*1190*/  CS2R R116, SRZ ;  /* 0x0000000000747805 */ /* 0x000fc4000001ff00 */
[----:B0-----:R-:W-:Y:S01]  /*11a0*/  ISETP.NE.AND P0, PT, R0, 0x1, PT ;  /* 0x000000010000780c */ /* 0x001fe20003f05270 */
[----:B------:R-:W-:Y:S01]  /*11b0*/  IMAD.U32 R0, RZ, RZ, UR7 ;  /* 0x00000007ff007e24 */ /* 0x000fe2000f8e00ff */
[----:B------:R-:W-:Y:S01]  /*11c0*/  UIMAD UR5, UR61, UR6, UR5 ;  /* 0x000000063d0572a4 */ /* 0x000fe2000f8e0205 */
[----:B------:R-:W-:Y:S01]  /*11d0*/  CS2R R112, SRZ ;  /* 0x0000000000707805 */ /* 0x000fe2000001ff00 */
[----:B------:R-:W-:Y:S01]  /*11e0*/  UIMAD UR6, UR61, UR6, 0x5f ;  /* 0x0000005f3d0674a4 */ /* 0x000fe2000f8e0206 */
[----:B------:R-:W-:Y:S01]  /*11f0*/  CS2R R132, SRZ ;  /* 0x0000000000847805 */ /* 0x000fe2000001ff00 */
[----:B------:R-:W-:Y:S01]  /*1200*/  ULDC UR9, c[0x0][0xd48] ;  /* 0x0003520000097ab9 */ /* 0x000fe20000000800 */
[----:B------:R-:W-:Y:S01]  /*1210*/  CS2R R108, SRZ ;  /* 0x00000000006c7805 */ /* 0x000fe2000001ff00 */
[----:B------:R-:W-:Y:S01]  /*1220*/  UISETP.NE.AND UP0, UPT, UR9, 0x1, UPT ;  /* 0x000000010900788c */ /* 0x000fe2000bf05270 */
[----:B------:R-:W-:Y:S02]  /*1230*/  CS2R R104, SRZ ;  /* 0x0000000000687805 */ /* 0x000fe4000001ff00 */
[----:B------:R-:W-:-:S02]  /*1240*/  CS2R R128, SRZ ;  /* 0x0000000000807805 */ /* 0x000fc4000001ff00 */
[----:B------:R-:W-:Y:S02]  /*1250*/  CS2R R100, SRZ ;  /* 0x0000000000647805 */ /* 0x000fe4000001ff00 */
[----:B------:R-:W-:Y:S01]  /*1260*/  CS2R R96, SRZ ;  /* 0x0000000000607805 */ /* 0x000fe2000001ff00 */
[----:B------:R-:W0:Y:S01]  /*1270*/  @P0 LDC R2, c[0x0][0x44c] ;  /* 0x00011300ff020b82 */ /* 0x000e220000000800 */
[----:B------:R-:W-:Y:S02]  /*1280*/  CS2R R124, SRZ ;  /* 0x00000000007c7805 */ /* 0x000fe4000001ff00 */
[----:B------:R-:W-:Y:S02]  /*1290*/  CS2R R92, SRZ ;  /* 0x00000000005c7805 */ /* 0x000fe4000001ff00 */
[----:B------:R-:W-:Y:S02]  /*12a0*/  CS2R R88, SRZ ;  /* 0x0000000000587805 */ /* 0x000fe4000001ff00 */
[----:B------:R-:W-:-:S02]  /*12b0*/  CS2R R192, SRZ ;  /* 0x0000000000c07805 */ /* 0x000fc4000001ff00 */
[----:B------:R-:W-:Y:S02]  /*12c0*/  CS2R R84, SRZ ;  /* 0x0000000000547805 */ /* 0x000fe4000001ff00 */
[----:B------:R-:W-:Y:S02]  /*12d0*/  CS2R R80, SRZ ;  /* 0x0000000000507805 */ /* 0x000fe4000001ff00 */
[----:B------:R-:W-:Y:S01]  /*12e0*/  CS2R R76, SRZ ;  /* 0x00000000004c7805 */ /* 0x000fe2000001ff00 */
[----:B------:R-:W1:Y:S01]  /*12f0*/  @P0 LDC R3, c[0x0][0x450] ;  /* 0x00011400ff030b82 */ /* 0x000e620000000800 */
        /* <DEDUP_REMOVED lines=15> */
[----:B0-----:R-:W-:Y:S01]  /*13f0*/  @P0 IMAD.HI.U32 R2, R2, UR7, RZ ;  /* 0x0000000702020c27 */ /* 0x001fe2000f8e00ff */
[----:B------:R-:W-:Y:S01]  /*1400*/  UIMAD.WIDE UR6, UR6, 0x2aaaaaab, URZ ;  /* 0x2aaaaaab060678a5 */ /* 0x000fe2000f8e023f */
[----:B------:R-:W-:-:S02]  /*1410*/  CS2R R86, SRZ ;  /* 0x0000000000567805 */ /* 0x000fc4000001ff00 */
[----:B------:R-:W-:Y:S02]  /*1420*/  CS2R R82, SRZ ;  /* 0x0000000000527805 */ /* 0x000fe4000001ff00 */
[----:B------:R-:W-:Y:S01]  /*1430*/  CS2R R182, SRZ ;  /* 0x0000000000b67805 */ /* 0x000fe2000001ff00 */
[----:B------:R-:W-:Y:S01]  /*1440*/  USHF.R.U32.HI UR6, URZ, 0x1f, UR7 ;  /* 0x0000001f3f067899 */ /* 0x000fe20008011607 */
[----:B------:R-:W-:Y:S02]  /*1450*/  CS2R R78, SRZ ;  /* 0x00000000004e7805 */ /* 0x000fe4000001ff00 */
[----:B------:R-:W-:Y:S02]  /*1460*/  CS2R R74, SRZ ;  /* 0x00000000004a7805 */ /* 0x000fe4000001ff00 */
[----:B-1----:R-:W-:Y:S01]  /*1470*/  @P0 SHF.R.U32.HI R0, RZ, R3, R2 ;  /* 0x00000003ff000219 */ /* 0x002fe20000011602 */
[----:B------:R-:W-:Y:S01]  /*1480*/  ULEA.HI.SX32 UR6, UR7, UR6, 0x1c ;  /* 0x0000000607067291 */ /* 0x000fe2000f8fe23f */
[----:B------:R-:W-:-:S02]  /*1490*/  PLOP3.LUT P0, PT, PT, PT, PT, 0x80, 0x0 ;  /* 0x000000000000781c */ /* 0x000fc40003f0f070 */
[----:B------:R-:W-:Y:S01]  /*14a0*/  CS2R R180, SRZ ;  /* 0x0000000000b47805 */ /* 0x000fe2000001ff00 */
[----:B------:R-:W-:Y:S01]  /*14b0*/  @UP0 ULDC UR7, c[0x0][0xd50] ;  /* 0x0003540000070ab9 */ /* 0x000fe20000000800 */
[----:B------:R-:W-:Y:S01]  /*14c0*/  VIADD R0, R0, UR5 ;  /* 0x0000000500007c36 */ /* 0x000fe20008000000 */
[----:B------:R-:W-:Y:S01]  /*14d0*/  ULDC UR5, c[0x0][0xd54] ;  /* 0x0003550000057ab9 */ /* 0x000fe20000000800 */
[----:B------:R-:W-:Y:S01]  /*14e0*/  CS2R R70, SRZ ;  /* 0x0000000000467805 */ /* 0x000fe2000001ff00 */
[----:B------:R-:W-:Y:S01]  /*14f0*/  UIMAD UR8, UR8, UR5, UR4 ;  /* 0x00000005080872a4 */ /* 0x000fe2000f8e0204 */
[----:B------:R-:W-:Y:S01]  /*1500*/  IMAD.HI R0, R0, 0x2aaaaaab, RZ ;  /* 0x2aaaaaab00007827 */ /* 0x000fe200078e02ff */
[----:B------:R-:W-:Y:S01]  /*1510*/  CS2R R66, SRZ ;  /* 0x0000000000427805 */ /* 0x000fe2000001ff00 */
[----:B------:R-:W-:Y:S01]  /*1520*/  @UP0 ULDC UR4, c[0x0][0xd4c] ;  /* 0x0003530000040ab9 */ /* 0x000fe20000000800 */
[----:B------:R-:W-:Y:S01]  /*1530*/  CS2R R178, SRZ ;  /* 0x0000000000b27805 */ /* 0x000fe2000001ff00 */
[----:B------:R-:W-:Y:S01]  /*1540*/  UIMAD.WIDE.U32 UR4, UR8, UR4, URZ ;  /* 0x00000004080472a5 */ /* 0x000fe2000f8e003f */
[----:B------:R-:W-:Y:S01]  /*1550*/  SHF.R.U32.HI R3, RZ, 0x1f, R0 ;  /* 0x0000001fff037819 */ /* 0x000fe20000011600 */
[----:B------:R-:W-:Y:S01]  /*1560*/  UMOV UR12, UR8 ;  /* 0x00000008000c7c82 */ /* 0x000fe20008000000 */
[----:B------:R-:W-:Y:S01]  /*1570*/  CS2R R62, SRZ ;  /* 0x00000000003e7805 */ /* 0x000fe2000001ff00 */
[----:B------:R-:W-:Y:S01]  /*1580*/  @UP0 USHF.R.U32.HI UR12, URZ, UR7, UR5 ;  /* 0x000000073f0c0299 */ /* 0x000fe20008011605 */
[----:B------:R-:W-:-:S02]  /*1590*/  LEA.HI.SX32 R156, R0, R3, 0x1c ;  /* 0x00000003009c7211 */ /* 0x000fc400078fe2ff */
[----:B------:R-:W-:Y:S01]  /*15a0*/  CS2R R2, SRZ ;  /* 0x0000000000027805 */ /* 0x000fe2000001ff00 */
[----:B------:R-:W-:Y:S01]  /*15b0*/  IMAD.MOV.U32 R0, RZ, RZ, RZ ;  /* 0x000000ffff007224 */ /* 0x000fe200078e00ff */
[----:B------:R-:W-:Y:S01]  /*15c0*/  UIADD3 UR4, -UR12, URZ, URZ ;  /* 0x0000003f0c047290 */ /* 0x000fe2000fffe13f */
[----:B------:R-:W-:Y:S01]  /*15d0*/  VIMNMX R156, R156, UR6, PT ;  /* 0x000000069c9c7c48 */ /* 0x000fe2000bfe0100 */
[----:B------:R-:W-:Y:S01]  /*15e0*/  IMAD.U32 R218, RZ, RZ, UR12 ;  /* 0x0000000cffda7e24 */ /* 0x000fe2000f8e00ff */
[----:B------:R-:W-:Y:S01]  /*15f0*/  CS2R R58, SRZ ;  /* 0x00000000003a7805 */ /* 0x000fe2000001ff00 */
[----:B------:R-:W-:Y:S01]  /*1600*/  UIMAD UR4, UR9, UR4, UR8 ;  /* 0x00000004090472a4 */ /* 0x000fe2000f8e0208 */
[----:B------:R-:W-:Y:S02]  /*1610*/  ISETP.GE.AND P1, PT, R156, 0x1, PT ;  /* 0x000000019c00780c */ /* 0x000fe40003f26270 */
[----:B------:R-:W-:Y:S02]  /*1620*/  CS2R R176, SRZ ;  /* 0x0000000000b07805 */ /* 0x000fe4000001ff00 */
[----:B------:R-:W-:-:S02]  /*1630*/  CS2R R54, SRZ ;  /* 0x0000000000367805 */ /* 0x000fc4000001ff00 */
[----:B------:R-:W-:Y:S02]  /*1640*/  CS2R R50, SRZ ;  /* 0x0000000000327805 */ /* 0x000fe4000001ff00 */
[----:B------:R-:W-:Y:S01]  /*1650*/  CS2R R174, SRZ ;  /* 0x0000000000ae7805 */ /* 0x000fe2000001ff00 */
[----:B------:R-:W-:Y:S01]  /*1660*/  IMAD.U32 R207, RZ, RZ, UR4 ;  /* 0x00000004ffcf7e24 */ /* 0x000fe2000f8e00ff */
        /* <DEDUP_REMOVED lines=24> */
[----:B------:R-:W-:Y:S02]  /*17f0*/  USHF.R.U32.HI UR4, URZ, 0x4, UR5 ;  /* 0x000000043f047899 */ /* 0x000fe40008011605 */
[----:B------:R-:W-:Y:S02]  /*1800*/  UIADD3 UR5, UR5, 0xa000, URZ ;  /* 0x0000a00005057890 */ /* 0x000fe4000fffe03f */
[----:B------:R-:W-:Y:S02]  /*1810*/  ULOP3.LUT UR4, UR4, 0x3fff, URZ, 0xc0, !UPT ;  /* 0x00003fff04047892 */ /* 0x000fe4000f8ec03f */
[----:B------:R-:W-:Y:S02]  /*1820*/  USHF.R.U32.HI UR5, URZ, 0x4, UR5 ;  /* 0x000000043f057899 */ /* 0x000fe40008011605 */
[----:B------:R-:W-:Y:S02]  /*1830*/  ULOP3.LUT UR39, UR4, 0x10000, URZ, 0xfc, !UPT ;  /* 0x0001000004277892 */ /* 0x000fe4000f8efc3f */
[----:B------:R-:W-:-:S03]  /*1840*/  ULOP3.LUT UR40, UR5, 0x3fff, URZ, 0xc0, !UPT ;  /* 0x00003fff05287892 */ /* 0x000fc6000f8ec03f */
[----:B------:R-:W-:Y:S02]  /*1850*/  UMOV UR5, 0x40000040 ;  /* 0x4000004000057882 */ /* 0x000fe40000000000 */
[----:B------:R-:W-:Y:S01]  /*1860*/  UMOV UR4, UR39 ;  /* 0x0000002700047c82 */ /* 0x000fe20008000000 */
[----:B------:R-:W-:Y:S02]  /*1870*/  IMAD.U32 R23, RZ, RZ, UR5 ;  /* 0x00000005ff177e24 */ /* 0x000fe4000f8e00ff */
[----:B------:R-:W-:Y:S01]  /*1880*/  IMAD.U32 R22, RZ, RZ, UR4 ;  /* 0x00000004ff167e24 */ /* 0x000fe2000f8e00ff */
        /* <DEDUP_REMOVED lines=17> */
.L_x_4360:
[----:B------:R-:W-:Y:S01]  /*19a0*/  R2UR UR5, R224 ;  /* 0x00000000e00572ca */ /* 0x000fe200000e0000 */
[----:B------:R-:W0:Y:S01]  /*19b0*/  S2R R3, SR_CgaCtaId ;  /* 0x0000000000037919 */ /* 0x000e220000008800 */
[----:B------:R-:W-:Y:S01]  /*19c0*/  MOV R0, 0x400 ;  /* 0x0000040000007802 */ /* 0x000fe20000000f00 */
[----:B------:R-:W1:Y:S10]  /*19d0*/  S2R R16, SR_TID.X ;  /* 0x0000000000107919 */ /* 0x000e740000002100 */
[----:B------:R-:W-:-:S04]  /*19e0*/  ULEA.HI UR4, UR5, UR5, URZ, 0x1 ;  /* 0x0000000505047291 */ /* 0x000fc8000f8f083f */
[----:B------:R-:W-:-:S04]  /*19f0*/  ULOP3.LUT UR4, UR4, 0xfffffffe, URZ, 0xc0, !UPT ;  /* 0xfffffffe04047892 */ /* 0x000fc8000f8ec03f */
[----:B------:R-:W-:-:S06]  /*1a00*/  UIADD3 UR4, UR5, -UR4, URZ ;  /* 0x8000000405047290 */ /* 0x000fcc000fffe03f */
[----:B------:R-:W-:-:S05]  /*1a10*/  IMAD.U32 R2, RZ, RZ, UR4 ;  /* 0x00000004ff027e24 */ /* 0x000fca000f8e00ff */
[----:B------:R-:W-:Y:S02]  /*1a20*/  SHF.L.U32 R2, R2, 0x1f, RZ ;  /* 0x0000001f02027819 */ /* 0x000fe400000006ff */
[----:B0-----:R-:W-:Y:S02]  /*1a30*/  LEA R5, R3, R0, 0x18 ;  /* 0x0000000003057211 */ /* 0x001fe400078ec0ff */
[----:B-1----:R-:W-:Y:S02]  /*1a40*/  SHF.R.U32.HI R16, RZ, 0x7, R16 ;  /* 0x00000007ff107819 */ /* 0x002fe40000011610 */
[----:B------:R-:W0:Y:S03]  /*1a50*/  SYNCS.PHASECHK.TRANS64.TRYWAIT P0, [R5+URZ+0x32400], R2 ;  /* 0x03240002050075a7 */ /* 0x000e26000800017f */
[----:B------:R-:W-:Y:S01]  /*1a60*/  VIADD R178, R16, 0x8 ;  /* 0x0000000810b27836 */ /* 0x000fe20000000000 */
[----:B0-----:R-:W-:Y:S06]  /*1a70*/  @!P0 BRA `(.L_x_4361) ;  /* 0x0000010c00f88947 */ /* 0x001fec0003800000 */
.L_x_4518:
[----:B------:R-:W-:Y:S05]  /*1a80*/  WARPSYNC.ALL ;  /* 0x0000000000007948 */ /* 0x000fea0003800000 */
[----:B------:R-:W-:Y:S01]  /*1a90*/  R2UR UR4, R229 ;  /* 0x00000000e50472ca */ /* 0x000fe200000e0000 */
[----:B------:R1:W-:-:S12]  /*1aa0*/  BAR.SYNC.DEFER_BLOCKING R178, 0x100 ;  /* 0x000400b20000751d */ /* 0x0003d80000010000 */
[----:B------:R-:W-:-:S05]  /*1ab0*/  IMAD.U32 R0, RZ, RZ, UR4 ;  /* 0x00000004ff007e24 */ /* 0x000fca000f8e00ff */
[----:B------:R-:W-:-:S13]  /*1ac0*/  ISETP.NE.AND P0, PT, R0, 0x3, PT ;  /* 0x000000030000780c */ /* 0x000fda0003f05270 */
[----:B-1----:R-:W-:Y:S05]  /*1ad0*/  @!P0 BRA `(.L_x_4362) ;  /* 0x0000000000048947 */ /* 0x002fea0003800000 */
[----:B------:R-:W-:Y:S01]  /*1ae0*/  BPT.TRAP 0x1 ;  /* 0x000000040000795c */ /* 0x000fe20000300000 */
.L_x_4362:
[----:B------:R-:W-:Y:S02]  /*1af0*/  IMAD.U32 R3, RZ, RZ, UR37 ;  /* 0x00000025ff037e24 */ /* 0x000fe4000f8e00ff */
[----:B------:R-:W-:-:S03]  /*1b00*/  IMAD.U32 R0, RZ, RZ, UR36 ;  /* 0x00000024ff007e24 */ /* 0x000fc6000f8e00ff */
[----:B------:R-:W-:Y:S01]  /*1b10*/  SHF.L.U32 R3, R3, 0x1f, RZ ;  /* 0x0000001f03037819 */ /* 0x000fe200000006ff */
[----:B------:R-:W-:-:S04]  /*1b20*/  IMAD R0, R0, 0x8, R5 ;  /* 0x0000000800007824 */ /* 0x000fc800078e0205 */
[----:B------:R1:W2:Y:S01]  /*1b30*/  SYNCS.PHASECHK.TRANS64.TRYWAIT P1, [R0+URZ+0x32430], R3 ;  /* 0x03243003000075a7 */ /* 0x0002a2000802017f */
[----:B------:R-:W-:Y:S05]  /*1b40*/  @!P0 BRA `(.L_x_4363) ;  /* 0x0000000000048947 */ /* 0x000fea0003800000 */
[----:B------:R-:W-:Y:S01]  /*1b50*/  BPT.TRAP 0x1 ;  /* 0x000000040000795c */ /* 0x000fe20000300000 */
.L_x_4363:
[----:B--2---:R-:W-:Y:S05]  /*1b60*/  @P1 BRA `(.L_x_4364) ;  /* 0x0000000000081947 */ /* 0x004fea0003800000 */
[----:B------:R-:W2:Y:S02]  /*1b70*/  SYNCS.PHASECHK.TRANS64.TRYWAIT P1, [R0+URZ+0x32430], R3 ;  /* 0x03243003000075a7 */ /* 0x000ea4000802017f */
[----:B--2---:R-:W-:Y:S05]  /*1b80*/  @!P1 BRA `(.L_x_4365) ;  /* 0x0000010c00c89947 */ /* 0x004fea0003800000 */
.L_x_4364:
[----:B------:R-:W-:Y:S01]  /*1b90*/  R2UR UR4, R5 ;  /* 0x00000000050472ca */ /* 0x000fe200000e0000 */
[----:B------:R-:W-:Y:S01]  /*1ba0*/  WARPGROUP.ARRIVE ;  /* 0x00000000000079c5 */ /* 0x000fe20000000000 */
[----:B------:R-:W-:Y:S01]  /*1bb0*/  UMOV UR8, UR39 ;  /* 0x0000002700087c82 */ /* 0x000fe20008000000 */
[----:B------:R-:W-:Y:S01]  /*1bc0*/  UMOV UR9, 0x40000040 ;  /* 0x4000004000097882 */ /* 0x000fe20000000000 */
[----:B------:R-:W-:Y:S01]  /*1bd0*/  UMOV UR11, 0x40000040 ;  /* 0x40000040000b7882 */ /* 0x000fe20000000000 */
[----:B------:R-:W-:-:S08]  /*1be0*/  UIADD3 UR5, UR39, 0x2, URZ ;  /* 0x0000000227057890 */ /* 0x000fd0000fffe03f */
[----:B------:R-:W-:-:S04]  /*1bf0*/  UIADD3 UR4, UR4, 0x1c400, URZ ;  /* 0x0001c40004047890 */ /* 0x000fc8000fffe03f */
[----:B------:R-:W-:-:S04]  /*1c00*/  USHF.R.U32.HI UR4, URZ, 0x4, UR4 ;  /* 0x000000043f047899 */ /* 0x000fc80008011604 */
[----:B------:R-:W-:-:S04]  /*1c10*/  ULOP3.LUT UR4, UR4, 0x3fff, URZ, 0xc0, !UPT ;  /* 0x00003fff04047892 */ /* 0x000fc8000f8ec03f */
[----:B------:R-:W-:-:S04]  /*1c20*/  ULOP3.LUT UR60, UR4, 0x10000, URZ, 0xfc, !UPT ;  /* 0x00010000043c7892 */ /* 0x000fc8000f8efc3f */
[----:B------:R-:W-:-:S04]  /*1c30*/  UIMAD UR4, UR36, 0x300, UR60 ;  /* 0x00000300240478a4 */ /* 0x000fc8000f8e023c */
[----:B------:R-:W-:-:S03]  /*1c40*/  UIADD3 UR6, UR4, 0x2, URZ ;  /* 0x0000000204067890 */ /* 0x000fc6000fffe03f */
[----:B------:R-:W-:Y:S02]  /*1c50*/  UMOV UR10, UR4 ;  /* 0x00000004000a7c82 */ /* 0x000fe40008000000 */
        /* <DEDUP_REMOVED lines=35> */
.L_x_4519:
[----:B------:R-:W-:Y:S05]  /*1e90*/  @!P0 BRA `(.L_x_4367) ;  /* 0x0000000000048947 */ /* 0x000fea0003800000 */
[----:B------:R-:W-:Y:S01]  /*1ea0*/  BPT.TRAP 0x1 ;  /* 0x000000040000795c */ /* 0x000fe20000300000 */
.L_x_4367:
[----:B------:R4:W0:Y:S01]  /*1eb0*/  SYNCS.PHASECHK.TRANS64.TRYWAIT P1, [R0+URZ+0x32450], R3 ;  /* 0x03245003000075a7 */ /* 0x000822000802017f */
[----:B------:R-:W-:Y:S05]  /*1ec0*/  @!P0 BRA `(.L_x_4368) ;  /* 0x0000000000048947 */ /* 0x000fea0003800000 */
[----:B------:R-:W-:Y:S01]  /*1ed0*/  BPT.TRAP 0x1 ;  /* 0x000000040000795c */ /* 0x000fe20000300000 */
.L_x_4368:
[----:B0-----:R-:W-:Y:S05]  /*1ee0*/  @P1 BRA `(.L_x_4369) ;  /* 0x0000000000081947 */ /* 0x001fea0003800000 */
[----:B------:R-:W0:Y:S02]  /*1ef0*/  SYNCS.PHASECHK.TRANS64.TRYWAIT P1, [R0+URZ+0x32450], R3 ;  /* 0x03245003000075a7 */ /* 0x000e24000802017f */
[----:B0-----:R-:W-:Y:S05]  /*1f00*/  @!P1 BRA `(.L_x_4370) ;  /* 0x0000010c00109947 */ /* 0x001fea0003800000 */
.L_x_4369:
[----:B------:R-:W-:Y:S01]  /*1f10*/  R2UR UR4, R5 ;  /* 0x00000000050472ca */ /* 0x000fe200000e0000 */
[----:B------:R-:W-:Y:S01]  /*1f20*/  WARPGROUP.ARRIVE ;  /* 0x00000000000079c5 */ /* 0x000fe20000000000 */
[----:B------:R-:W-:Y:S01]  /*1f30*/  UMOV UR9, 0x40000040 ;  /* 0x4000004000097882 */ /* 0x000fe20000000000 */
[----:B------:R-:W-:Y:S01]  /*1f40*/  UMOV UR11, 0x40000040 ;  /* 0x40000040000b7882 */ /* 0x000fe20000000000 */
[----:B------:R-:W-:Y:S01]  /*1f50*/  UMOV UR13, 0x40000040 ;  /* 0x40000040000d7882 */ /* 0x000fe20000000000 */
[----:B------:R-:W-:Y:S01]  /*1f60*/  UMOV UR15, 0x40000040 ;  /* 0x40000040000f7882 */ /* 0x000fe20000000000 */
[----:B------:R-:W-:Y:S01]  /*1f70*/  IMAD.U32 R9, RZ, RZ, UR13 ;  /* 0x0000000dff097e24 */ /* 0x000fe2000f8e00ff */
[----:B------:R-:W-:Y:S01]  /*1f80*/  UMOV UR57, 0x40000040 ;  /* 0x4000004000397882 */ /* 0x000fe20000000000 */
[----:B------:R-:W-:Y:S01]  /*1f90*/  UMOV UR59, 0x40000040 ;  /* 0x40000040003b7882 */ /* 0x000fe20000000000 */
[----:B------:R-:W-:Y:S01]  /*1fa0*/  IMAD.U32 R11, RZ, RZ, UR9 ;  /* 0x00000009ff0b7e24 */ /* 0x000fe2000f8e00ff */
[----:B------:R-:W-:Y:S01]  /*1fb0*/  UMOV UR17, 0x40000040 ;  /* 0x4000004000117882 */ /* 0x000fe20000000000 */
[----:B------:R-:W-:Y:S01]  /*1fc0*/  UMOV UR19, 0x40000040 ;  /* 0x4000004000137882 */ /* 0x000fe20000000000 */
[----:B------:R-:W-:Y:S01]  /*1fd0*/  UMOV UR21, 0x40000040 ;  /* 0x4000004000157882 */ /* 0x000fe20000000000 */
[----:B------:R-:W-:Y:S01]  /*1fe0*/  UIADD3 UR4, UR4, 0x400, URZ ;  /* 0x0000040004047890 */ /* 0x000fe2000fffe03f */
[----:B------:R-:W0:Y:S01]  /*1ff0*/  LDC R12, c[0x0][0x448] ;  /* 0x00011200ff0c7b82 */ /* 0x000e220000000800 */
[----:B------:R-:W-:Y:S01]  /*2000*/  UMOV UR23, 0x40000040 ;  /* 0x4000004000177882 */ /* 0x000fe20000000000 */
[----:B------:R-:W-:Y:S01]  /*2010*/  UMOV UR25, 0x40000040 ;  /* 0x4000004000197882 */ /* 0x000fe20000000000 */
[----:B------:R-:W-:Y:S01]  /*2020*/  USHF.R.U32.HI UR4, URZ, 0x4, UR4 ;  /* 0x000000043f047899 */ /* 0x000fe20008011604 */
[----:B------:R-:W-:Y:S01]  /*2030*/  VIADD R13, R201, UR38 ;  /* 0x00000026c90d7c36 */ /* 0x000fe20008000000 */
[----:B------:R-:W-:Y:S01]  /*2040*/  UMOV UR27, 0x40000040 ;  /* 0x40000040001b7882 */ /* 0x000fe20000000000 */
[----:B------:R-:W-:Y:S01]  /*2050*/  UMOV UR29, 0x40000040 ;  /* 0x40000040001d7882 */ /* 0x000fe20000000000 */
[----:B------:R-:W-:Y:S01]  /*2060*/  ULOP3.LUT UR7, UR4, 0x3fff, URZ, 0xc0, !UPT ;  /* 0x00003fff04077892 */ /* 0x000fe2000f8ec03f */
[----:B------:R-:W5:Y:S01]  /*2070*/  S2R R78, SR_TID.X ;  /* 0x00000000004e7919 */ /* 0x000f620000002100 */
[----:B------:R-:W-:-:S02]  /*2080*/  ULOP3.LUT UR4, UR40, 0x10000, URZ, 0xfc, !UPT ;  /* 0x0001000028047892 */ /* 0x000fc4000f8efc3f */
[----:B------:R-:W-:Y:S02]  /*2090*/  ULOP3.LUT UR39, UR7, 0x10000, URZ, 0xfc, !UPT ;  /* 0x0001000007277892 */ /* 0x000fe4000f8efc3f */
[----:B------:R-:W-:Y:S02]  /*20a0*/  UIADD3 UR6, UR4, 0x2, URZ ;  /* 0x0000000204067890 */ /* 0x000fe4000fffe03f */
[----:B------:R-:W-:Y:S01]  /*20b0*/  UIMAD UR5, UR36, 0xc00, UR39 ;  /* 0x00000c00240578a4 */ /* 0x000fe2000f8e0227 */
[----:B------:R-:W-:Y:S01]  /*20c0*/  UMOV UR8, UR4 ;  /* 0x0000000400087c82 */ /* 0x000fe20008000000 */
[----:B------:R-:W-:Y:S01]  /*20d0*/  UIADD3 UR56, UR4, 0x400, URZ ;  /* 0x0000040004387890 */ /* 0x000fe2000fffe03f */
[----:B------:R-:W-:Y:S02]  /*20e0*/  IMAD.U32 R10, RZ, RZ, UR8 ;  /* 0x00000008ff0a7e24 */ /* 0x000fe4000f8e00ff */
[----:B------:R-:W-:Y:S01]  /*20f0*/  UMOV UR12, UR6 ;  /* 0x00000006000c7c82 */ /* 0x000fe20008000000 */
[----:B------:R-:W-:Y:S01]  /*2100*/  UIADD3 UR6, UR4, 0x4, URZ ;  /* 0x0000000404067890 */ /* 0x000fe2000fffe03f */
[----:B------:R-:W-:Y:S01]  /*2110*/  IMAD.U32 R8, RZ, RZ, UR12 ;  /* 0x0000000cff087e24 */ /* 0x000fe2000f8e00ff */
[----:B------:R-:W-:Y:S01]  /*2120*/  UMOV UR10, UR5 ;  /* 0x00000005000a7c82 */ /* 0x000fe20008000000 */
[----:B------:R-:W-:Y:S01]  /*2130*/  UIADD3 UR58, UR5, 0x300, URZ ;  /* 0x00000300053a7890 */ /* 0x000fe2000fffe03f */
[----:B------:R-:W-:Y:S01]  /*2140*/  HGMMA.64x96x16.F32.BF16 R24, gdesc[UR8], R24, gsb0 ;  /* 0x01600000081879f0 */ /* 0x000fe20008001818 */
[----:B------:R-:W-:Y:S01]  /*2150*/  UIADD3 UR8, UR5, 0x2, URZ ;  /* 0x0000000205087890 */ /* 0x000fe2000fffe03f */
[----:B0-----:R-:W-:Y:S01]  /*2160*/  ISETP.NE.AND P1, PT, R12, 0x1, PT ;  /* 0x000000010c00780c */ /* 0x001fe20003f25270 */
[----:B------:R-:W-:Y:S01]  /*2170*/  UIADD3 UR10, UR5, 0x302, URZ ;  /* 0x00000302050a7890 */ /* 0x000fe2000fffe03f */
[----:B------:R-:W0:Y:S01]  /*2180*/  LDC R12, c[0x0][0x2f0] ;  /* 0x0000bc00ff0c7b82 */ /* 0x000e220000000800 */
[----:B------:R-:W-:Y:S01]  /*2190*/  UMOV UR9, 0x40000040 ;  /* 0x4000004000097882 */ /* 0x000fe20000000000 */
[----:B------:R-:W-:Y:S01]  /*21a0*/  UMOV UR11, 0x40000040 ;  /* 0x40000040000b7882 */ /* 0x000fe20000000000 */
[----:B------:R-:W-:Y:S01]  /*21b0*/  UIADD3 UR16, UR4, 0x406, URZ ;  /* 0x0000040604107890 */ /* 0x000fe2000fffe03f */
[----:B------:R-:W-:Y:S01]  /*21c0*/  UMOV UR14, UR8 ;  /* 0x00000008000e7c82 */ /* 0x000fe20008000000 */
[----:B------:R-:W-:-:S02]  /*21d0*/  UIADD3 UR8, UR5, 0x4, URZ ;  /* 0x0000000405087890 */ /* 0x000fc4000fffe03f */
[----:B------:R-:W-:Y:S02]  /*21e0*/  UIADD3 UR18, UR5, 0x306, URZ ;  /* 0x0000030605127890 */ /* 0x000fe4000fffe03f */
[----:B------:R-:W-:Y:S02]  /*21f0*/  UIADD3 UR20, UR4, 0x800, URZ ;  /* 0x0000080004147890 */ /* 0x000fe4000fffe03f */
[----:B------:R-:W1:Y:S01]  /*2200*/  @P1 LDC R20, c[0x0][0x44c] ;  /* 0x00011300ff141b82 */ /* 0x000e620000000800 */
[----:B------:R-:W-:Y:S02]  /*2210*/  UIADD3 UR22, UR5, 0x600, URZ ;  /* 0x0000060005167890 */ /* 0x000fe4000fffe03f */
[----:B------:R-:W-:Y:S02]  /*2220*/  UIADD3 UR24, UR4, 0x802, URZ ;  /* 0x0000080204187890 */ /* 0x000fe4000fffe03f */
[----:B------:R-:W-:Y:S02]  /*2230*/  UIADD3 UR26, UR5, 0x602, URZ ;  /* 0x00000602051a7890 */ /* 0x000fe4000fffe03f */
[----:B------:R-:W-:-:S02]  /*2240*/  UIADD3 UR28, UR4, 0x804, URZ ;  /* 0x00000804041c7890 */ /* 0x000fc4000fffe03f */
[----:B------:R-:W-:Y:S01]  /*2250*/  UIADD3 UR30, UR5, 0x604, URZ ;  /* 0x00000604051e7890 */ /* 0x000fe2000fffe03f */
        /* <DEDUP_REMOVED lines=9> */
[----:B------:R-:W-:Y:S01]  /*22f0*/  UIADD3 UR44, UR4, 0xc02, URZ ;  /* 0x00000c02042c7890 */ /* 0x000fe2000fffe03f */
[----:B-1----:R-:W-:Y:S01]  /*2300*/  @P1 IMAD.HI.U32 R21, R13, R20, RZ ;  /* 0x000000140d151227 */ /* 0x002fe200078e00ff */
[----:B------:R-:W-:Y:S01]  /*2310*/  UIADD3 UR46, UR5, 0x902, URZ ;  /* 0x00000902052e7890 */ /* 0x000fe2000fffe03f */
[----:B------:R-:W-:Y:S01]  /*2320*/  UMOV UR45, 0x40000040 ;  /* 0x40000040002d7882 */ /* 0x000fe20000000000 */
[----:B------:R-:W-:Y:S01]  /*2330*/  UMOV UR47, 0x40000040 ;  /* 0x40000040002f7882 */ /* 0x000fe20000000000 */
[----:B------:R-:W-:Y:S01]  /*2340*/  UIADD3 UR48, UR4, 0xc04, URZ ;  /* 0x00000c0404307890 */ /* 0x000fe2000fffe03f */
[----:B------:R-:W-:Y:S01]  /*2350*/  IMAD.MOV.U32 R20, RZ, RZ, R13 ;  /* 0x000000ffff147224 */ /* 0x000fe200078e000d */
[----:B------:R-:W-:Y:S01]  /*2360*/  UIADD3 UR50, UR5, 0x904, URZ ;  /* 0x0000090405327890 */ /* 0x000fe2000fffe03f */
[----:B------:R-:W1:Y:S01]  /*2370*/  LDC R13, c[0x0][0x288] ;  /* 0x0000a200ff0d7b82 */ /* 0x000e620000000800 */
[----:B------:R-:W-:Y:S01]  /*2380*/  UMOV UR49, 0x40000040 ;  /* 0x4000004000317882 */ /* 0x000fe20000000000 */
[----:B------:R-:W-:Y:S01]  /*2390*/  UMOV UR51, 0x40000040 ;  /* 0x4000004000337882 */ /* 0x000fe20000000000 */
[----:B------:R-:W-:Y:S01]  /*23a0*/  UMOV UR53, 0x40000040 ;  /* 0x4000004000357882 */ /* 0x000fe20000000000 */
[----:B------:R-:W-:Y:S01]  /*23b0*/  UMOV UR55, 0x40000040 ;  /* 0x4000004000377882 */ /* 0x000fe20000000000 */
[----:B------:R-:W-:Y:S01]  /*23c0*/  ULOP3.LUT UR7, UR7, 0x3000000, URZ, 0xfc, !UPT ;  /* 0x0300000007077892 */ /* 0x000fe2000f8efc3f */
[----:B--2-4-:R-:W-:Y:S01]  /*23d0*/  IMAD.U32 R3, RZ, RZ, UR53 ;  /* 0x00000035ff037e24 */ /* 0x014fe2000f8e00ff */
        /* <DEDUP_REMOVED lines=20> */
[----:B------:R-:W-:Y:S01]  /*2520*/  ULDC UR6, c[0x0][0xa80] ;  /* 0x0002a00000067ab9 */ /* 0x000fe20000000800 */
[----:B---3--:R-:W-:Y:S01]  /*2530*/  IMAD.U32 R5, RZ, RZ, UR13 ;  /* 0x0000000dff057e24 */ /* 0x008fe2000f8e00ff */
        /* <DEDUP_REMOVED lines=12> */
[----:B------:R-:W-:Y:S01]  /*2600*/  IMAD.U32 R2, RZ, RZ, UR52 ;  /* 0x00000034ff027e24 */ /* 0x000fe2000f8e00ff */
[----:B------:R-:W-:Y:S02]  /*2610*/  WARPGROUP.DEPBAR.LE gsb0, 0x0 ;  /* 0x00008000000079c5 */ /* 0x000fe40000010000 */
[----:B------:R-:W-:-:S06]  /*2620*/  WARPGROUP.ARRIVE ;  /* 0x00000000000079c5 */ /* 0x000fcc0000000000 */
[----:B------:R-:W-:Y:S03]  /*2630*/  HGMMA.64x96x16.F32.BF16 R24, gdesc[UR56], R24, gsb0 ;  /* 0x01600000381879f0 */ /* 0x000fe60008001818 */
        /* <DEDUP_REMOVED lines=39> */
[----:B------:R2:W3:Y:S01]  /*28b0*/  MUFU.TANH R72, R24 ;  /* 0x0000001800487308 */ /* 0x0004e20000002400 */
[----:B------:R-:W-:Y:S01]  /*28c0*/  FMUL.FTZ R28, R28, UR4 ;  /* 0x000000041c1c7c20 */ /* 0x000fe20008410000 */
[----:B------:R-:W-:Y:S01]  /*28d0*/  FMUL.FTZ R36, R36, UR4 ;  /* 0x0000000424247c20 */ /* 0x000fe20008410000 */
[----:B------:R-:W-:Y:S01]  /*28e0*/  FMUL.FTZ R41, R41, UR4 ;  /* 0x0000000429297c20 */ /* 0x000fe20008410000 */
[----:B------:R-:W-:Y:S01]  /*28f0*/  FMUL.FTZ R44, R44, UR4 ;  /* 0x000000042c2c7c20 */ /* 0x000fe20008410000 */
[----:B------:R-:W-:Y:S01]  /*2900*/  FMUL.FTZ R37, R37, UR4 ;  /* 0x0000000425257c20 */ /* 0x000fe20008410000 */
[----:B------:R-:W-:Y:S01]  /*2910*/  FMUL.FTZ R29, R29, UR4 ;  /* 0x000000041d1d7c20 */ /* 0x000fe20008410000 */
[----:B------:R-:W-:Y:S01]  /*2920*/  FMUL.FTZ R45, R45, UR4 ;  /* 0x000000042d2d7c20 */ /* 0x000fe20008410000 */
[----:B------:R4:W-:Y:S01]  /*2930*/  MUFU.TANH R73, R25 ;  /* 0x0000001900497308 */ /* 0x0009e20000002400 */
[----:B--2---:R-:W2:Y:S01]  /*2940*/  @P1 LDC R24, c[0x0][0x450] ;  /* 0x00011400ff181b82 */ /* 0x004ea20000000800 */
[----:B------:R-:W-:Y:S01]  /*2950*/  FMUL.FTZ R52, R52, UR4 ;  /* 0x0000000434347c20 */ /* 0x000fe20008410000 */
[----:B------:R-:W-:Y:S01]  /*2960*/  FMUL.FTZ R53, R53, UR4 ;  /* 0x0000000435357c20 */ /* 0x000fe20008410000 */
[----:B------:R-:W-:Y:S01]  /*2970*/  FMUL.FTZ R40, R40, UR4 ;  /* 0x0000000428287c20 */ /* 0x000fe20008410000 */
[----:B------:R-:W-:Y:S01]  /*2980*/  FMUL.FTZ R48, R48, UR4 ;  /* 0x0000000430307c20 */ /* 0x000fe20008410000 */
[----:B------:R-:W-:Y:S01]  /*2990*/  FMUL.FTZ R56, R56, UR4 ;  /* 0x0000000438387c20 */ /* 0x000fe20008410000 */
[----:B------:R-:W-:Y:S01]  /*29a0*/  FMUL.FTZ R61, R61, UR4 ;  /* 0x000000043d3d7c20 */ /* 0x000fe20008410000 */
[----:B------:R-:W5:Y:S01]  /*29b0*/  MUFU.TANH R32, R32 ;  /* 0x0000002000207308 */ /* 0x000f620000002400 */
        /* <DEDUP_REMOVED lines=16> */
[----:B--2---:R-:W-:Y:S01]  /*2ac0*/  @P1 SHF.R.U32.HI R20, RZ, R24, R21 ;  /* 0x00000018ff141219 */ /* 0x004fe20000011615 */
[----:B------:R-:W-:-:S02]  /*2ad0*/  IMAD.MOV.U32 R21, RZ, RZ, -0x60 ;  /* 0xffffffa0ff157424 */ /* 0x000fc400078e00ff */
[----:B------:R-:W-:Y:S01]  /*2ae0*/  FMUL.FTZ R42, R42, UR4 ;  /* 0x000000042a2a7c20 */ /* 0x000fe20008410000 */
[----:B------:R-:W-:Y:S01]  /*2af0*/  FMUL.FTZ R43, R43, UR4 ;  /* 0x000000042b2b7c20 */ /* 0x000fe20008410000 */
[----:B------:R-:W-:Y:S01]  /*2b00*/  FMUL.FTZ R46, R46, UR4 ;  /* 0x000000042e2e7c20 */ /* 0x000fe20008410000 */
[----:B----4-:R-:W2:Y:S01]  /*2b10*/  SHFL.IDX PT, R25, R20, RZ, 0x1c1f ;  /* 0x001c1fff14197589 */ /* 0x010ea200000e0000 */
[----:B------:R-:W-:Y:S01]  /*2b20*/  IMAD R21, R156, R21, 0x60 ;  /* 0x000000609c157424 */ /* 0x000fe200078e0215 */
[----:B------:R-:W-:Y:S01]  /*2b30*/  MUFU.TANH R36, R36 ;  /* 0x0000002400247308 */ /* 0x000fe20000002400 */
[----:B------:R-:W-:Y:S01]  /*2b40*/  FMUL.FTZ R47, R47, UR4 ;  /* 0x000000042f2f7c20 */ /* 0x000fe20008410000 */
[----:B------:R-:W4:Y:S01]  /*2b50*/  SHFL.IDX PT, R20, R20, 0x1, 0x1c1f ;  /* 0x003c1f0014147f89 */ /* 0x000f2200000e0000 */
[----:B0-----:R-:W-:Y:S02]  /*2b60*/  IMAD R21, R12, UR61, R21 ;  /* 0x0000003d0c157c24 */ /* 0x001fe4000f8e0215 */
[----:B------:R-:W-:Y:S01]  /*2b70*/  FMUL.FTZ R50, R50, UR4 ;  /* 0x0000000432327c20 */ /* 0x000fe20008410000 */
[----:B------:R-:W-:Y:S01]  /*2b80*/  FMUL.FTZ R51, R51, UR4 ;  /* 0x0000000433337c20 */ /* 0x000fe20008410000 */
[----:B------:R-:W-:Y:S01]  /*2b90*/  FMUL.FTZ R54, R54, UR4 ;  /* 0x0000000436367c20 */ /* 0x000fe20008410000 */
[----:B------:R-:W-:Y:S01]  /*2ba0*/  IMAD R24, R202, -0x2, R21 ;  /* 0xfffffffeca187824 */ /* 0x000fe200078e0215 */
[----:B------:R-:W0:Y:S01]  /*2bb0*/  MUFU.TANH R41, R41 ;  /* 0x0000002900297308 */ /* 0x000e220000002400 */
[----:B------:R-:W-:Y:S01]  /*2bc0*/  FMUL.FTZ R55, R55, UR4 ;  /* 0x0000000437377c20 */ /* 0x000fe20008410000 */
[----:B------:R-:W-:Y:S01]  /*2bd0*/  FMUL.FTZ R58, R58, UR4 ;  /* 0x000000043a3a7c20 */ /* 0x000fe20008410000 */
[----:B------:R-:W-:Y:S01]  /*2be0*/  FMUL.FTZ R59, R59, UR4 ;  /* 0x000000043b3b7c20 */ /* 0x000fe20008410000 */
[--C-:B-1----:R-:W-:Y:S01]  /*2bf0*/  IADD3 R21, R24, 0x1, -R13.reuse ;  /* 0x0000000118157810 */ /* 0x102fe20007ffe80d */
        /* <DEDUP_REMOVED lines=8> */
[----:B------:R-:W-:Y:S01]  /*2c80*/  UIMAD UR4, UR36, 0xc00, UR7 ;  /* 0x00000c00240478a4 */ /* 0x000fe2000f8e0207 */
[----:B--2---:R-:W-:Y:S01]  /*2c90*/  VIADDMNMX R25, R25, R21, R24, PT ;  /* 0x0000001519197246 */ /* 0x004fe20003800118 */
[----:B------:R-:W-:Y:S01]  /*2ca0*/  IMAD R13, R12, UR61, -R13 ;  /* 0x0000003d0c0d7c24 */ /* 0x000fe2000f8e0a0d */
[----:B------:R2:W-:Y:S02]  /*2cb0*/  MUFU.TANH R76, R29 ;  /* 0x0000001d004c7308 */ /* 0x0005e40000002400 */
[----:B------:R-:W-:-:S02]  /*2cc0*/  ISETP.GT.AND P6, PT, R25, RZ, PT ;  /* 0x000000ff1900720c */ /* 0x000fc40003fc4270 */
[----:B----4-:R-:W-:Y:S01]  /*2cd0*/  VIADDMNMX R20, R20, R21, R24, PT ;  /* 0x0000001514147246 */ /* 0x010fe20003800118 */
[----:B------:R-:W-:Y:S01]  /*2ce0*/  UMOV UR10, UR4 ;  /* 0x00000004000a7c82 */ /* 0x000fe20008000000 */
[C---:B------:R-:W-:Y:S02]  /*2cf0*/  ISETP.GT.AND P5, PT, R25.reuse, 0x1, PT ;  /* 0x000000011900780c */ /* 0x040fe40003fa4270 */
[----:B------:R-:W4:Y:S01]  /*2d00*/  MUFU.TANH R37, R37 ;  /* 0x0000002500257308 */ /* 0x000f220000002400 */
[----:B---3--:R-:W-:Y:S02]  /*2d10*/  FSEL R21, R72, -INF , P6 ;  /* 0xff80000048157808 */ /* 0x008fe40003000000 */
[C---:B------:R-:W-:Y:S02]  /*2d20*/  ISETP.GT.AND P3, PT, R25.reuse, 0x10, PT ;  /* 0x000000101900780c */ /* 0x040fe40003f64270 */
[C---:B------:R-:W-:Y:S02]  /*2d30*/  ISETP.GT.AND P6, PT, R25.reuse, 0x11, PT ;  /* 0x000000111900780c */ /* 0x040fe40003fc4270 */
[----:B------:R-:W-:Y:S01]  /*2d40*/  ISETP.GT.AND P2, PT, R25, 0x8, PT ;  /* 0x000000081900780c */ /* 0x000fe20003f44270 */
[----:B------:R-:W-:Y:S01]  /*2d50*/  MUFU.TANH R45, R45 ;  /* 0x0000002d002d7308 */ /* 0x000fe20000002400 */
[----:B-----5:R-:W-:-:S02]  /*2d60*/  FSEL R183, R32, -INF , P3 ;  /* 0xff80000020b77808 */ /* 0x020fc40001800000 */
[----:B------:R-:W-:Y:S02]  /*2d70*/  FSEL R177, R33, -INF , P6 ;  /* 0xff80000021b17808 */ /* 0x000fe40003000000 */
[C---:B------:R-:W-:Y:S02]  /*2d80*/  ISETP.GT.AND P3, PT, R25.reuse, 0x21, PT ;  /* 0x000000211900780c */ /* 0x040fe40003f64270 */
[C---:B------:R-:W-:Y:S01]  /*2d90*/  ISETP.GT.AND P6, PT, R25.reuse, 0x28, PT ;  /* 0x000000281900780c */ /* 0x040fe20003fc4270 */
[----:B------:R-:W3:Y:S01]  /*2da0*/  MUFU.TANH R52, R52 ;  /* 0x0000003400347308 */ /* 0x000ee20000002400 */
[C---:B------:R-:W-:Y:S02]  /*2db0*/  ISETP.GT.AND P4, PT, R25.reuse, 0x9, PT ;  /* 0x000000091900780c */ /* 0x040fe40003f84270 */
[----:B--2---:R-:W-:Y:S02]  /*2dc0*/  FSEL R29, R28, -INF , P2 ;  /* 0xff8000001c1d7808 */ /* 0x004fe40001000000 */
[----:B------:R-:W-:-:S02]  /*2dd0*/  ISETP.GT.AND P2, PT, R25, 0x19, PT ;  /* 0x000000191900780c */ /* 0x000fc40003f44270 */
[----:B0-----:R-:W-:Y:S01]  /*2de0*/  FSEL R189, R41, -INF , P3 ;  /* 0xff80000029bd7808 */ /* 0x001fe20001800000 */
[----:B------:R-:W0:Y:S01]  /*2df0*/  MUFU.TANH R53, R53 ;  /* 0x0000003500357308 */ /* 0x000e220000002400 */
[----:B-1----:R-:W-:Y:S02]  /*2e00*/  FSEL R187, R44, -INF , P6 ;  /* 0xff8000002cbb7808 */ /* 0x002fe40003000000 */
[C---:B------:R-:W-:Y:S02]  /*2e10*/  ISETP.GT.AND P3, PT, R25.reuse, 0x38, PT ;  /* 0x000000381900780c */ /* 0x040fe40003f64270 */
[----:B------:R-:W-:Y:S02]  /*2e20*/  ISETP.GT.AND P6, PT, R25, 0x39, PT ;  /* 0x000000391900780c */ /* 0x000fe40003fc4270 */
[----:B----4-:R-:W-:Y:S01]  /*2e30*/  FSEL R179, R37, -INF , P2 ;  /* 0xff80000025b37808 */ /* 0x010fe20001000000 */
[----:B------:R-:W-:Y:S01]  /*2e40*/  MUFU.TANH R40, R40 ;  /* 0x0000002800287308 */ /* 0x000fe20000002400 */
[----:B------:R-:W-:-:S02]  /*2e50*/  ISETP.GT.AND P2, PT, R25, 0x30, PT ;  /* 0x000000301900780c */ /* 0x000fc40003f44270 */
[----:B---3--:R-:W-:Y:S02]  /*2e60*/  FSEL R214, R52, -INF , P3 ;  /* 0xff80000034d67808 */ /* 0x008fe40001800000 */
[----:B------:R-:W-:-:S03]  /*2e70*/  ISETP.GT.AND P3, PT, R25, 0x49, PT ;  /* 0x000000491900780c */ /* 0x000fc60003f64270 */
[----:B------:R-:W1:Y:S01]  /*2e80*/  MUFU.TANH R48, R48 ;  /* 0x0000003000307308 */ /* 0x000e620000002400 */
[----:B0-----:R-:W-:Y:S02]  /*2e90*/  FSEL R215, R53, -INF , P6 ;  /* 0xff80000035d77808 */ /* 0x001fe40003000000 */
[----:B------:R-:W-:-:S05]  /*2ea0*/  ISETP.GT.AND P6, PT, R25, 0x50, PT ;  /* 0x000000501900780c */ /* 0x000fca0003fc4270 */
[----:B------:R-:W-:Y:S08]  /*2eb0*/  MUFU.TANH R56, R56 ;  /* 0x0000003800387308 */ /* 0x000ff00000002400 */
[----:B------:R0:W-:Y:S01]  /*2ec0*/  MUFU.TANH R75, R27 ;  /* 0x0000001b004b7308 */ /* 0x0001e20000002400 */
[----:B-1----:R-:W-:Y:S02]  /*2ed0*/  FSEL R212, R48, -INF , P2 ;  /* 0xff80000030d47808 */ /* 0x002fe40001000000 */
[----:B------:R-:W-:-:S05]  /*2ee0*/  ISETP.GT.AND P2, PT, R25, 0x41, PT ;  /* 0x000000411900780c */ /* 0x000fca0003f44270 */
[----:B------:R-:W1:Y:S01]  /*2ef0*/  MUFU.TANH R61, R61 ;  /* 0x0000003d003d7308 */ /* 0x000e620000002400 */
[----:B0-----:R-:W-:Y:S02]  /*2f00*/  FSEL R27, R73, -INF , P5 ;  /* 0xff800000491b7808 */ /* 0x001fe40002800000 */
[----:B------:R-:W-:-:S04]  /*2f10*/  ISETP.GT.AND P5, PT, R25, 0x18, PT ;  /* 0x000000181900780c */ /* 0x000fc80003fa4270 */
[----:B------:R-:W-:Y:S01]  /*2f20*/  FSEL R181, R36, -INF , P5 ;  /* 0xff80000024b57808 */ /* 0x000fe20002800000 */
[----:B------:R-:W0:Y:S01]  /*2f30*/  MUFU.TANH R64, R64 ;  /* 0x0000004000407308 */ /* 0x000e220000002400 */
[----:B------:R-:W-:-:S04]  /*2f40*/  ISETP.GT.AND P5, PT, R25, 0x29, PT ;  /* 0x000000291900780c */ /* 0x000fc80003fa4270 */
[----:B------:R-:W-:Y:S02]  /*2f50*/  FSEL R185, R45, -INF , P5 ;  /* 0xff8000002db97808 */ /* 0x000fe40002800000 */
[----:B------:R-:W-:Y:S01]  /*2f60*/  ISETP.GT.AND P5, PT, R25, 0x40, PT ;  /* 0x000000401900780c */ /* 0x000fe20003fa4270 */
[----:B------:R-:W-:Y:S01]  /*2f70*/  MUFU.TANH R49, R49 ;  /* 0x0000003100317308 */ /* 0x000fe20000002400 */
[----:B-1----:R-:W-:Y:S02]  /*2f80*/  FSEL R195, R61, -INF , P3 ;  /* 0xff8000003dc37808 */ /* 0x002fe40001800000 */
[----:B------:R-:W-:Y:S02]  /*2f90*/  FSEL R198, R56, -INF , P5 ;  /* 0xff80000038c67808 */ /* 0x000fe40002800000 */
[----:B------:R-:W-:Y:S02]  /*2fa0*/  ISETP.GT.AND P5, PT, R25, 0x51, PT ;  /* 0x000000511900780c */ /* 0x000fe40003fa4270 */
[----:B------:R-:W-:Y:S01]  /*2fb0*/  ISETP.GT.AND P3, PT, R20, RZ, PT ;  /* 0x000000ff1400720c */ /* 0x000fe20003f64270 */
[----:B------:R-:W1:Y:S01]  /*2fc0*/  MUFU.TANH R57, R57 ;  /* 0x0000003900397308 */ /* 0x000e620000002400 */
[----:B0-----:R-:W-:-:S02]  /*2fd0*/  FSEL R166, R64, -INF , P6 ;  /* 0xff80000040a67808 */ /* 0x001fc40003000000 */
[----:B------:R-:W-:-:S05]  /*2fe0*/  ISETP.GT.AND P6, PT, R20, 0x1, PT ;  /* 0x000000011400780c */ /* 0x000fca0003fc4270 */
[----:B------:R-:W0:Y:S08]  /*2ff0*/  MUFU.TANH R65, R65 ;  /* 0x0000004100417308 */ /* 0x000e300000002400 */
[----:B------:R2:W3:Y:S01]  /*3000*/  MUFU.TANH R74, R26 ;  /* 0x0000001a004a7308 */ /* 0x0004e20000002400 */
[----:B-1----:R-:W-:Y:S02]  /*3010*/  FSEL R190, R57, -INF , P2 ;  /* 0xff80000039be7808 */ /* 0x002fe40001000000 */
[----:B------:R-:W-:-:S05]  /*3020*/  ISETP.GT.AND P2, PT, R25, 0x58, PT ;  /* 0x000000581900780c */ /* 0x000fca0003f44270 */
[----:B------:R-:W-:Y:S01]  /*3030*/  MUFU.TANH R60, R60 ;  /* 0x0000003c003c7308 */ /* 0x000fe20000002400 */
[----:B--2---:R-:W-:Y:S02]  /*3040*/  FMNMX.FTZ R26, R21, R27, !PT ;  /* 0x0000001b151a7209 */ /* 0x004fe40007810000 */
[----:B0-----:R-:W-:Y:S02]  /*3050*/  FSEL R167, R65, -INF , P5 ;  /* 0xff80000041a77808 */ /* 0x001fe40002800000 */
[----:B------:R-:W-:Y:S02]  /*3060*/  FMNMX.FTZ R28, R29, R26, !PT ;  /* 0x0000001a1d1c7209 */ /* 0x000fe40007810000 */
[----:B------:R-:W-:Y:S01]  /*3070*/  ISETP.GT.AND P5, PT, R20, 0x8, PT ;  /* 0x000000081400780c */ /* 0x000fe20003fa4270 */
[----:B------:R0:W-:Y:S01]  /*3080*/  MUFU.TANH R77, R31 ;  /* 0x0000001f004d7308 */ /* 0x0001e20000002400 */
[----:B---3--:R-:W-:Y:S02]  /*3090*/  FSEL R24, R74, -INF , P3 ;  /* 0xff8000004a187808 */ /* 0x008fe40001800000 */
[----:B------:R-:W-:-:S02]  /*30a0*/  FSEL R26, R75, -INF , P6 ;  /* 0xff8000004b1a7808 */ /* 0x000fc40003000000 */
[C---:B------:R-:W-:Y:S02]  /*30b0*/  ISETP.GT.AND P3, PT, R20.reuse, 0x10, PT ;  /* 0x000000101400780c */ /* 0x040fe40003f64270 */
[----:B------:R-:W-:Y:S01]  /*30c0*/  ISETP.GT.AND P6, PT, R20, 0x11, PT ;  /* 0x000000111400780c */ /* 0x000fe20003fc4270 */
[----:B------:R-:W1:Y:S01]  /*30d0*/  MUFU.TANH R68, R68 ;  /* 0x0000004400447308 */ /* 0x000e620000002400 */
[----:B0-----:R-:W-:Y:S02]  /*30e0*/  FSEL R31, R76, -INF , P4 ;  /* 0xff8000004c1f7808 */ /* 0x001fe40002000000 */
[----:B------:R-:W-:Y:S02]  /*30f0*/  ISETP.GT.AND P4, PT, R25, 0x20, PT ;  /* 0x000000201900780c */ /* 0x000fe40003f84270 */
[----:B------:R-:W-:Y:S02]  /*3100*/  FMNMX.FTZ R32, R31, R28, !PT ;  /* 0x0000001c1f207209 */ /* 0x000fe40007810000 */
[----:B------:R-:W-:Y:S01]  /*3110*/  FSEL R199, R40, -INF , P4 ;  /* 0xff80000028c77808 */ /* 0x000fe20002000000 */
[----:B------:R-:W0:Y:S01]  /*3120*/  MUFU.TANH R30, R30 ;  /* 0x0000001e001e7308 */ /* 0x000e220000002400 */
[----:B------:R-:W-:-:S02]  /*3130*/  ISETP.GT.AND P4, PT, R25, 0x31, PT ;  /* 0x000000311900780c */ /* 0x000fc40003f84270 */
[----:B------:R-:W-:Y:S02]  /*3140*/  FMNMX.FTZ R32, R183, R32, !PT ;  /* 0x00000020b7207209 */ /* 0x000fe40007810000 */
[----:B------:R-:W-:Y:S02]  /*3150*/  FSEL R213, R49, -INF , P4 ;  /* 0xff80000031d57808 */ /* 0x000fe40002000000 */
[C---:B------:R-:W-:Y:S01]  /*3160*/  ISETP.GT.AND P4, PT, R25.reuse, 0x48, PT ;  /* 0x000000481900780c */ /* 0x040fe20003f84270 */
[----:B------:R-:W2:Y:S01]  /*3170*/  MUFU.TANH R34, R34 ;  /* 0x0000002200227308 */ /* 0x000ea20000002400 */
[----:B-1----:R-:W-:Y:S02]  /*3180*/  FSEL R168, R68, -INF , P2 ;  /* 0xff80000044a87808 */ /* 0x002fe40001000000 */
[----:B------:R-:W-:Y:S02]  /*3190*/  FSEL R193, R60, -INF , P4 ;  /* 0xff8000003cc17808 */ /* 0x000fe40002000000 */
[----:B------:R-:W-:-:S02]  /*31a0*/  ISETP.GT.AND P4, PT, R25, 0x59, PT ;  /* 0x000000591900780c */ /* 0x000fc40003f84270 */
[----:B------:R-:W-:Y:S01]  /*31b0*/  ISETP.GT.AND P2, PT, R20, 0x9, PT ;  /* 0x000000091400780c */ /* 0x000fe20003f44270 */
[----:B------:R-:W1:Y:S01]  /*31c0*/  MUFU.TANH R35, R35 ;  /* 0x0000002300237308 */ /* 0x000e620000002400 */
[----:B0-----:R-:W-:Y:S02]  /*31d0*/  FSEL R28, R30, -INF , P5 ;  /* 0xff8000001e1c7808 */ /* 0x001fe40002800000 */
[----:B------:R-:W-:Y:S02]  /*31e0*/  FMNMX.FTZ R32, R177, R32, !PT ;  /* 0x00000020b1207209 */ /* 0x000fe40007810000 */
[----:B------:R-:W-:Y:S02]  /*31f0*/  FMNMX.FTZ R25, R24, R26, !PT ;  /* 0x0000001a18197209 */ /* 0x000fe40007810000 */
[----:B------:R-:W-:Y:S01]  /*3200*/  FSEL R30, R77, -INF , P2 ;  /* 0xff8000004d1e7808 */ /* 0x000fe20001000000 */
[----:B------:R-:W0:Y:S01]  /*3210*/  MUFU.TANH R38, R38 ;  /* 0x0000002600267308 */ /* 0x000e220000002400 */
[----:B------:R-:W-:-:S02]  /*3220*/  FMNMX.FTZ R32, R181, R32, !PT ;  /* 0x00000020b5207209 */ /* 0x000fc40007810000 */
[----:B------:R-:W-:Y:S02]  /*3230*/  FMNMX.FTZ R25, R28, R25, !PT ;  /* 0x000000191c197209 */ /* 0x000fe40007810000 */
[----:B--2---:R-:W-:Y:S02]  /*3240*/  FSEL R180, R34, -INF , P3 ;  /* 0xff80000022b47808 */ /* 0x004fe40001800000 */
[----:B------:R-:W-:Y:S01]  /*3250*/  FMNMX.FTZ R32, R179, R32, !PT ;  /* 0x00000020b3207209 */ /* 0x000fe20007810000 */
[----:B------:R-:W2:Y:S01]  /*3260*/  MUFU.TANH R39, R39 ;  /* 0x0000002700277308 */ /* 0x000ea20000002400 */
[----:B------:R-:W-:Y:S02]  /*3270*/  FMNMX.FTZ R25, R30, R25, !PT ;  /* 0x000000191e197209 */ /* 0x000fe40007810000 */
[----:B------:R-:W-:Y:S02]  /*3280*/  ISETP.GT.AND P5, PT, R20, 0x18, PT ;  /* 0x000000181400780c */ /* 0x000fe40003fa4270 */
[----:B-1----:R-:W-:-:S02]  /*3290*/  FSEL R188, R35, -INF , P6 ;  /* 0xff80000023bc7808 */ /* 0x002fc40003000000 */
[----:B------:R-:W-:Y:S01]  /*32a0*/  FMNMX.FTZ R32, R199, R32, !PT ;  /* 0x00000020c7207209 */ /* 0x000fe20007810000 */
[----:B------:R-:W1:Y:S01]  /*32b0*/  MUFU.TANH R42, R42 ;  /* 0x0000002a002a7308 */ /* 0x000e620000002400 */
[----:B------:R-:W-:Y:S02]  /*32c0*/  FMNMX.FTZ R25, R180, R25, !PT ;  /* 0x00000019b4197209 */ /* 0x000fe40007810000 */
[----:B------:R-:W-:Y:S02]  /*32d0*/  ISETP.GT.AND P2, PT, R20, 0x19, PT ;  /* 0x000000191400780c */ /* 0x000fe40003f44270 */
[----:B0-----:R-:W-:Y:S02]  /*32e0*/  FSEL R182, R38, -INF , P5 ;  /* 0xff80000026b67808 */ /* 0x001fe40002800000 */
[----:B------:R-:W-:Y:S01]  /*32f0*/  FMNMX.FTZ R32, R189, R32, !PT ;  /* 0x00000020bd207209 */ /* 0x000fe20007810000 */
[----:B------:R-:W0:Y:S01]  /*3300*/  MUFU.TANH R43, R43 ;  /* 0x0000002b002b7308 */ /* 0x000e220000002400 */
[----:B------:R-:W-:-:S02]  /*3310*/  FMNMX.FTZ R25, R188, R25, !PT ;  /* 0x00000019bc197209 */ /* 0x000fc40007810000 */
[----:B------:R-:W-:Y:S02]  /*3320*/  ISETP.GT.AND P3, PT, R20, 0x20, PT ;  /* 0x000000201400780c */ /* 0x000fe40003f64270 */
        /* <DEDUP_REMOVED lines=40> */
[----:B------:R-:W-:Y:S02]  /*35b0*/  FMNMX.FTZ R34, R193, R34, !PT ;  /* 0x00000022c1227209 */ /* 0x000fe40007810000 */
[----:B0-----:R-:W-:Y:S01]  /*35c0*/  FSEL R211, R55, -INF , P2 ;  /* 0xff80000037d37808 */ /* 0x001fe20001000000 */
[----:B------:R-:W0:Y:S01]  /*35d0*/  MUFU.TANH R62, R62 ;  /* 0x0000003e003e7308 */ /* 0x000e220000002400 */
[----:B------:R-:W-:-:S02]  /*35e0*/  FMNMX.FTZ R32, R210, R25, !PT ;  /* 0x00000019d2207209 */ /* 0x000fc40007810000 */
[----:B------:R-:W-:Y:S02]  /*35f0*/  ISETP.GT.AND P6, PT, R20, 0x41, PT ;  /* 0x000000411400780c */ /* 0x000fe40003fc4270 */
[----:B------:R-:W-:Y:S02]  /*3600*/  FMNMX.FTZ R25, R195, R34, !PT ;  /* 0x00000022c3197209 */ /* 0x000fe40007810000 */
[----:B--2---:R-:W-:Y:S01]  /*3610*/  FSEL R197, R58, -INF , P3 ;  /* 0xff8000003ac57808 */ /* 0x004fe20001800000 */
[----:B------:R-:W2:Y:S01]  /*3620*/  MUFU.TANH R63, R63 ;  /* 0x0000003f003f7308 */ /* 0x000ea20000002400 */
[----:B------:R-:W-:Y:S02]  /*3630*/  FMNMX.FTZ R32, R211, R32, !PT ;  /* 0x00000020d3207209 */ /* 0x000fe40007810000 */
[----:B------:R-:W-:Y:S02]  /*3640*/  ISETP.GT.AND P5, PT, R20, 0x48, PT ;  /* 0x000000481400780c */ /* 0x000fe40003fa4270 */
[----:B------:R-:W-:-:S02]  /*3650*/  FMNMX.FTZ R34, R166, R25, !PT ;  /* 0x00000019a6227209 */ /* 0x000fc40007810000 */
[----:B-1----:R-:W-:Y:S01]  /*3660*/  FSEL R191, R59, -INF , P6 ;  /* 0xff8000003bbf7808 */ /* 0x002fe20003000000 */
        /* <DEDUP_REMOVED lines=11> */
[----:B-1----:R-:W-:Y:S02]  /*3720*/  FSEL R169, R69, -INF , P4 ;  /* 0xff80000045a97808 */ /* 0x002fe40002000000 */
[----:B------:R-:W-:Y:S02]  /*3730*/  FMNMX.FTZ R25, R194, R25, !PT ;  /* 0x00000019c2197209 */ /* 0x000fe40007810000 */
[----:B------:R-:W-:-:S02]  /*3740*/  FMNMX.FTZ R33, R169, R32, !PT ;  /* 0x00000020a9217209 */ /* 0x000fc40007810000 */
[----:B------:R-:W-:Y:S01]  /*3750*/  ISETP.GT.AND P2, PT, R20, 0x51, PT ;  /* 0x000000511400780c */ /* 0x000fe20003f44270 */
[----:B------:R-:W1:Y:S01]  /*3760*/  MUFU.TANH R70, R70 ;  /* 0x0000004600467308 */ /* 0x000e620000002400 */
[----:B0-----:R-:W-:Y:S01]  /*3770*/  FSEL R170, R66, -INF , P3 ;  /* 0xff80000042aa7808 */ /* 0x001fe20001800000 */
[----:B------:R-:W0:Y:S01]  /*3780*/  SHFL.BFLY PT, R34, R33, 0x2, 0x1f ;  /* 0x0c401f0021227f89 */ /* 0x000e2200000e0000 */
[----:B------:R-:W-:Y:S02]  /*3790*/  FMNMX.FTZ R25, R196, R25, !PT ;  /* 0x00000019c4197209 */ /* 0x000fe40007810000 */
[----:B------:R-:W-:Y:S02]  /*37a0*/  ISETP.GT.AND P3, PT, R20, 0x58, PT ;  /* 0x000000581400780c */ /* 0x000fe40003f64270 */
[----:B------:R-:W-:Y:S01]  /*37b0*/  FMNMX.FTZ R32, R170, R25, !PT ;  /* 0x00000019aa207209 */ /* 0x000fe20007810000 */
[----:B------:R-:W3:Y:S01]  /*37c0*/  MUFU.TANH R71, R71 ;  /* 0x0000004700477308 */ /* 0x000ee20000002400 */
[----:B--2---:R-:W-:-:S02]  /*37d0*/  FSEL R171, R67, -INF , P2 ;  /* 0xff80000043ab7808 */ /* 0x004fc40001000000 */
[----:B------:R-:W-:Y:S02]  /*37e0*/  ISETP.GT.AND P2, PT, R20, 0x59, PT ;  /* 0x000000591400780c */ /* 0x000fe40003f44270 */
[----:B------:R-:W-:Y:S02]  /*37f0*/  FMNMX.FTZ R25, R171, R32, !PT ;  /* 0x00000020ab197209 */ /* 0x000fe40007810000 */
[----:B-1----:R-:W-:-:S04]  /*3800*/  FSEL R172, R70, -INF , P3 ;  /* 0xff80000046ac7808 */ /* 0x002fc80001800000 */
[----:B------:R-:W-:Y:S02]  /*3810*/  FMNMX.FTZ R20, R172, R25, !PT ;  /* 0x00000019ac147209 */ /* 0x000fe40007810000 */
[----:B---3--:R-:W-:Y:S02]  /*3820*/  FSEL R173, R71, -INF , P2 ;  /* 0xff80000047ad7808 */ /* 0x008fe40001000000 */
[----:B0-----:R-:W-:Y:S02]  /*3830*/  FMNMX.FTZ R34, R33, R34, !PT ;  /* 0x0000002221227209 */ /* 0x001fe40007810000 */
[----:B------:R-:W-:-:S03]  /*3840*/  FMNMX.FTZ R25, R173, R20, !PT ;  /* 0x00000014ad197209 */ /* 0x000fc60007810000 */
[----:B------:R-:W-:Y:S04]  /*3850*/  SHFL.BFLY PT, R33, R34, 0x1, 0x1f ;  /* 0x0c201f0022217f89 */ /* 0x000fe800000e0000 */
[----:B------:R-:W0:Y:S02]  /*3860*/  SHFL.BFLY PT, R20, R25, 0x2, 0x1f ;  /* 0x0c401f0019147f89 */ /* 0x000e2400000e0000 */
[----:B0-----:R-:W-:Y:S02]  /*3870*/  FMNMX.FTZ R32, R25, R20, !PT ;  /* 0x0000001419207209 */ /* 0x001fe40007810000 */
[----:B------:R-:W-:-:S03]  /*3880*/  FMNMX.FTZ R20, R34, R33, !PT ;  /* 0x0000002122147209 */ /* 0x000fc60007810000 */
[----:B------:R-:W0:Y:S01]  /*3890*/  SHFL.BFLY PT, R35, R32, 0x1, 0x1f ;  /* 0x0c201f0020237f89 */ /* 0x000e2200000e0000 */
[C---:B------:R-:W-:Y:S01]  /*38a0*/  FSETP.NEU.FTZ.AND P2, PT, R20.reuse, -INF , PT ;  /* 0xff8000001400780b */ /* 0x040fe20003f5d000 */
[----:B------:R-:W-:-:S05]  /*38b0*/  FMUL.FTZ R174, R20, UR6 ;  /* 0x0000000614ae7c20 */ /* 0x000fca0008410000 */
[----:B------:R-:W-:-:S05]  /*38c0*/  FSEL R174, R174, RZ, P2 ;  /* 0x000000ffaeae7208 */ /* 0x000fca0001000000 */
        /* <DEDUP_REMOVED lines=12> */
[----:B0-----:R-:W-:Y:S01]  /*3990*/  FMNMX.FTZ R21, R32, R35, !PT ;  /* 0x0000002320157209 */ /* 0x001fe20007810000 */
[--C-:B------:R-:W-:Y:S01]  /*39a0*/  FFMA.FTZ R215, R215, UR6, -R174.reuse ;  /* 0x00000006d7d77c23 */ /* 0x100fe200080108ae */
[----:B------:R-:W0:Y:S01]  /*39b0*/  MUFU.EX2 R159, R159 ;  /* 0x0000009f009f7308 */ /* 0x000e220000000800 */
[--C-:B------:R-:W-:Y:S01]  /*39c0*/  FFMA.FTZ R217, R190, UR6, -R174.reuse ;  /* 0x00000006bed97c23 */ /* 0x100fe200080108ae */
[C---:B------:R-:W-:Y:S01]  /*39d0*/  FSETP.NEU.FTZ.AND P2, PT, R21.reuse, -INF , PT ;  /* 0xff8000001500780b */ /* 0x040fe20003f5d000 */
[----:B------:R-:W-:Y:S01]  /*39e0*/  FMUL.FTZ R175, R21, UR6 ;  /* 0x0000000615af7c20 */ /* 0x000fe20008410000 */
[--C-:B------:R-:W-:Y:S01]  /*39f0*/  FFMA.FTZ R190, R193, UR6, -R174.reuse ;  /* 0x00000006c1be7c23 */ /* 0x100fe200080108ae */
[--C-:B------:R-:W-:Y:S01]  /*3a00*/  FFMA.FTZ R193, R195, UR6, -R174.reuse ;  /* 0x00000006c3c17c23 */ /* 0x100fe200080108ae */
[----:B------:R-:W-:-:S02]  /*3a10*/  FFMA.FTZ R198, R198, UR6, -R174 ;  /* 0x00000006c6c67c23 */ /* 0x000fc400080108ae */
[----:B------:R-:W-:Y:S01]  /*3a20*/  FSEL R175, R175, RZ, P2 ;  /* 0x000000ffafaf7208 */ /* 0x000fe20001000000 */
[----:B------:R-:W-:Y:S01]  /*3a30*/  MUFU.EX2 R160, R160 ;  /* 0x000000a000a07308 */ /* 0x000fe20000000800 */
[----:B------:R-:W-:Y:S02]  /*3a40*/  LOP3.LUT P2, RZ, R78, 0x7f, RZ, 0xc0, !PT ;  /* 0x0000007f4eff7812 */ /* 0x000fe4000784c0ff */
[----:B------:R-:W-:Y:S01]  /*3a50*/  SHF.R.U32.HI R78, RZ, 0x7, R78 ;  /* 0x00000007ff4e7819 */ /* 0x000fe2000001164e */
[--C-:B------:R-:W-:Y:S01]  /*3a60*/  FFMA.FTZ R162, R24, UR6, -R175.reuse ;  /* 0x0000000618a27c23 */ /* 0x100fe200080108af */
[--C-:B------:R-:W-:Y:S01]  /*3a70*/  FFMA.FTZ R163, R26, UR6, -R175.reuse ;  /* 0x000000061aa37c23 */ /* 0x100fe200080108af */
[--C-:B------:R-:W-:Y:S01]  /*3a80*/  FFMA.FTZ R164, R28, UR6, -R175.reuse ;  /* 0x000000061ca47c23 */ /* 0x100fe200080108af */
[----:B------:R-:W-:Y:S01]  /*3a90*/  IADD3 R157, -R78, 0xb, RZ ;  /* 0x0000000b4e9d7810 */ /* 0x000fe20007ffe1ff */
[--C-:B------:R-:W-:Y:S01]  /*3aa0*/  FFMA.FTZ R165, R30, UR6, -R175.reuse ;  /* 0x000000061ea57c23 */ /* 0x100fe200080108af */
[----:B------:R-:W1:Y:S01]  /*3ab0*/  MUFU.EX2 R161, R161 ;  /* 0x000000a100a17308 */ /* 0x000e620000000800 */
[----:B0-----:R-:W-:Y:S01]  /*3ac0*/  F2FP.BF16.F32.PACK_AB R152, R159, R158 ;  /* 0x0000009e9f98723e */ /* 0x001fe200000010ff */
[--C-:B------:R-:W-:Y:S01]  /*3ad0*/  FFMA.FTZ R180, R180, UR6, -R175.reuse ;  /* 0x00000006b4b47c23 */ /* 0x100fe200080108af */
[--C-:B------:R-:W-:Y:S01]  /*3ae0*/  FFMA.FTZ R182, R182, UR6, -R175.reuse ;  /* 0x00000006b6b67c23 */ /* 0x100fe200080108af */
[----:B------:R-:W-:Y:S01]  /*3af0*/  FFMA.FTZ R183, R184, UR6, -R175 ;  /* 0x00000006b8b77c23 */ /* 0x000fe200080108af */
[----:B------:R-:W-:-:S02]  /*3b00*/  @!P2 VIADD R24, R0, 0x32440 ;  /* 0x000324400018a836 */ /* 0x000fc40000000000 */
[--C-:B------:R-:W-:Y:S01]  /*3b10*/  FFMA.FTZ R184, R199, UR6, -R174.reuse ;  /* 0x00000006c7b87c23 */ /* 0x100fe200080108ae */
[----:B------:R-:W-:Y:S01]  /*3b20*/  FFMA.FTZ R199, R189, UR6, -R174 ;  /* 0x00000006bdc77c23 */ /* 0x000fe200080108ae */
[----:B------:R-:W-:Y:S01]  /*3b30*/  MUFU.EX2 R162, R162 ;  /* 0x000000a200a27308 */ /* 0x000fe20000000800 */
[--C-:B------:R-:W-:Y:S01]  /*3b40*/  FFMA.FTZ R186, R186, UR6, -R175.reuse ;  /* 0x00000006baba7c23 */ /* 0x100fe200080108af */
[----:B------:R-:W-:Y:S01]  /*3b50*/  @!P2 PRMT R24, RZ, 0x654, R24 ;  /* 0x00000654ff18a816 */ /* 0x000fe20000000018 */
[----:B------:R0:W-:Y:S06]  /*3b60*/  BAR.ARV R157, 0x100 ;  /* 0x0004009d0000751d */ /* 0x0001ec0000002000 */
[----:B------:R2:W-:Y:S01]  /*3b70*/  @!P2 SYNCS.ARRIVE.TRANS64.RED.A1T0 RZ, [R24+URZ], RZ ;  /* 0x000000ff18ffa9a7 */ /* 0x0005e2000810043f */
[----:B------:R-:W3:Y:S01]  /*3b80*/  MUFU.EX2 R163, R163 ;  /* 0x000000a300a37308 */ /* 0x000ee20000000800 */
[----:B------:R4:W-:Y:S01]  /*3b90*/  BAR.SYNC.DEFER_BLOCKING R178, 0x100 ;  /* 0x000400b20000751d */ /* 0x0009e20000010000 */
[----:B-1----:R-:W-:Y:S01]  /*3ba0*/  F2FP.BF16.F32.PACK_AB R154, R161, R160 ;  /* 0x000000a0a19a723e */ /* 0x002fe200000010ff */
[--C-:B------:R-:W-:Y:S01]  /*3bb0*/  FFMA.FTZ R187, R220, UR6, -R175.reuse ;  /* 0x00000006dcbb7c23 */ /* 0x100fe200080108af */
[--C-:B------:R-:W-:Y:S01]  /*3bc0*/  FFMA.FTZ R189, R216, UR6, -R175.reuse ;  /* 0x00000006d8bd7c23 */ /* 0x100fe200080108af */
[--C-:B------:R-:W-:Y:S01]  /*3bd0*/  FFMA.FTZ R208, R208, UR6, -R175.reuse ;  /* 0x00000006d0d07c23 */ /* 0x100fe200080108af */
[--C-:B------:R-:W-:Y:S01]  /*3be0*/  FFMA.FTZ R209, R209, UR6, -R175.reuse ;  /* 0x00000006d1d17c23 */ /* 0x100fe200080108af */
[--C-:B------:R-:W-:Y:S01]  /*3bf0*/  FFMA.FTZ R210, R210, UR6, -R175.reuse ;  /* 0x00000006d2d27c23 */ /* 0x100fe200080108af */
[----:B------:R-:W-:Y:S01]  /*3c00*/  MUFU.EX2 R164, R164 ;  /* 0x000000a400a47308 */ /* 0x000fe20000000800 */
[--C-:B----4-:R-:W-:Y:S01]  /*3c10*/  FFMA.FTZ R178, R181, UR6, -R174.reuse ;  /* 0x00000006b5b27c23 */ /* 0x110fe200080108ae */
[--C-:B------:R-:W-:Y:S01]  /*3c20*/  FFMA.FTZ R181, R188, UR6, -R175.reuse ;  /* 0x00000006bcb57c23 */ /* 0x100fe200080108af */
[--C-:B------:R-:W-:Y:S01]  /*3c30*/  FFMA.FTZ R188, R185, UR6, -R174.reuse ;  /* 0x00000006b9bc7c23 */ /* 0x100fe200080108ae */
[--C-:B------:R-:W-:Y:S01]  /*3c40*/  FFMA.FTZ R185, R222, UR6, -R175.reuse ;  /* 0x00000006deb97c23 */ /* 0x100fe200080108af */
[--C-:B------:R-:W-:Y:S01]  /*3c50*/  FFMA.FTZ R211, R211, UR6, -R175.reuse ;  /* 0x00000006d3d37c23 */ /* 0x100fe200080108af */
[--C-:B------:R-:W-:Y:S01]  /*3c60*/  FFMA.FTZ R216, R191, UR6, -R175.reuse ;  /* 0x00000006bfd87c23 */ /* 0x100fe200080108af */
[--C-:B------:R-:W-:Y:S01]  /*3c70*/  FFMA.FTZ R191, R194, UR6, -R175.reuse ;  /* 0x00000006c2bf7c23 */ /* 0x100fe200080108af */
[----:B------:R-:W1:Y:S01]  /*3c80*/  MUFU.EX2 R165, R165 ;  /* 0x000000a500a57308 */ /* 0x000e620000000800 */
[----:B---3--:R-:W-:Y:S01]  /*3c90*/  F2FP.BF16.F32.PACK_AB R153, R163, R162 ;  /* 0x000000a2a399723e */ /* 0x008fe200000010ff */
[--C-:B------:R-:W-:Y:S01]  /*3ca0*/  FFMA.FTZ R195, R197, UR6, -R175.reuse ;  /* 0x00000006c5c37c23 */ /* 0x100fe200080108af */
[--C-:B------:R-:W-:Y:S01]  /*3cb0*/  FFMA.FTZ R194, R196, UR6, -R175.reuse ;  /* 0x00000006c4c27c23 */ /* 0x100fe200080108af */
[--C-:B------:R-:W-:Y:S01]  /*3cc0*/  FFMA.FTZ R197, R166, UR6, -R174.reuse ;  /* 0x00000006a6c57c23 */ /* 0x100fe200080108ae */
[--C-:B------:R-:W-:Y:S01]  /*3cd0*/  FFMA.FTZ R166, R167, UR6, -R174.reuse ;  /* 0x00000006a7a67c23 */ /* 0x100fe200080108ae */
[--C-:B------:R-:W-:Y:S01]  /*3ce0*/  FFMA.FTZ R167, R168, UR6, -R174.reuse ;  /* 0x00000006a8a77c23 */ /* 0x100fe200080108ae */
[----:B------:R-:W-:Y:S01]  /*3cf0*/  FFMA.FTZ R168, R169, UR6, -R174 ;  /* 0x00000006a9a87c23 */ /* 0x000fe200080108ae */
[----:B------:R-:W-:Y:S01]  /*3d00*/  MUFU.EX2 R176, R176 ;  /* 0x000000b000b07308 */ /* 0x000fe20000000800 */
[--C-:B------:R-:W-:Y:S01]  /*3d10*/  FFMA.FTZ R169, R171, UR6, -R175.reuse ;  /* 0x00000006aba97c23 */ /* 0x100fe200080108af */
[--C-:B------:R-:W-:Y:S01]  /*3d20*/  FFMA.FTZ R171, R172, UR6, -R175.reuse ;  /* 0x00000006acab7c23 */ /* 0x100fe200080108af */
[--C-:B------:R-:W-:Y:S01]  /*3d30*/  FFMA.FTZ R170, R170, UR6, -R175.reuse ;  /* 0x00000006aaaa7c23 */ /* 0x100fe200080108af */
[----:B------:R-:W-:Y:S01]  /*3d40*/  FFMA.FTZ R172, R173, UR6, -R175 ;  /* 0x00000006adac7c23 */ /* 0x000fe200080108af */
[----:B------:R-:W-:Y:S01]  /*3d50*/  FADD.FTZ R159, R158, R159 ;  /* 0x0000009f9e9f7221 */ /* 0x000fe20000010000 */
[----:B------:R-:W-:Y:S01]  /*3d60*/  FADD.FTZ R163, R162, R163 ;  /* 0x000000a3a2a37221 */ /* 0x000fe20000010000 */
[----:B------:R-:W-:Y:S01]  /*3d70*/  @!P2 VIADD R0, R0, 0x32460 ;  /* 0x000324600000a836 */ /* 0x000fe20000000000 */
[----:B------:R-:W3:Y:S01]  /*3d80*/  MUFU.EX2 R177, R177 ;  /* 0x000000b100b17308 */ /* 0x000ee20000000800 */
[----:B-1----:R-:W-:Y:S01]  /*3d90*/  F2FP.BF16.F32.PACK_AB R155, R165, R164 ;  /* 0x000000a4a59b723e */ /* 0x002fe200000010ff */
[----:B------:R-:W-:Y:S01]  /*3da0*/  FADD.FTZ R160, R160, R159 ;  /* 0x0000009fa0a07221 */ /* 0x000fe20000010000 */
[----:B------:R-:W-:Y:S01]  /*3db0*/  FADD.FTZ R164, R164, R163 ;  /* 0x000000a3a4a47221 */ /* 0x000fe20000010000 */
[----:B------:R-:W-:Y:S01]  /*3dc0*/  @!P2 PRMT R0, RZ, 0x654, R0 ;  /* 0x00000654ff00a816 */ /* 0x000fe20000000000 */
[----:B--2---:R-:W-:Y:S01]  /*3dd0*/  WARPGROUP.ARRIVE ;  /* 0x00000000000079c5 */ /* 0x004fe20000000000 */
[----:B------:R-:W-:Y:S01]  /*3de0*/  FADD.FTZ R161, R161, R160 ;  /* 0x000000a0a1a17221 */ /* 0x000fe20000010000 */
[----:B------:R-:W-:Y:S01]  /*3df0*/  FADD.FTZ R165, R165, R164 ;  /* 0x000000a4a5a57221 */ /* 0x000fe20000010000 */
[----:B------:R-:W-:Y:S03]  /*3e00*/  MUFU.EX2 R178, R178 ;  /* 0x000000b200b27308 */ /* 0x000fe60000000800 */
[----:B------:R-:W-:Y:S01]  /*3e10*/  HGMMA.64x256x16.F32.BF16 R24, R152, gdesc[UR8].tnspB, RZ, !UPT, gsb0 ;  /* 0x43e0000898187df0 */ /* 0x000fe2000c0018ff */
[----:B------:R-:W-:Y:S01]  /*3e20*/  UIADD3 UR10, UR4, 0x80, URZ ;  /* 0x00000080040a7890 */ /* 0x000fe2000fffe03f */
[----:B------:R-:W-:-:S03]  /*3e30*/  UMOV UR11, 0x40000040 ;  /* 0x40000040000b7882 */ /* 0x000fc60000000000 */
[----:B------:R-:W-:Y:S08]  /*3e40*/  MUFU.EX2 R179, R179 ;  /* 0x000000b300b37308 */ /* 0x000ff00000000800 */
[----:B------:R-:W-:Y:S08]  /*3e50*/  MUFU.EX2 R180, R180 ;  /* 0x000000b400b47308 */ /* 0x000ff00000000800 */
[----:B------:R-:W1:Y:S08]  /*3e60*/  MUFU.EX2 R181, R181 ;  /* 0x000000b500b57308 */ /* 0x000e700000000800 */
[----:B------:R-:W-:Y:S08]  /*3e70*/  MUFU.EX2 R182, R182 ;  /* 0x000000b600b67308 */ /* 0x000ff00000000800 */
[----:B------:R-:W2:Y:S08]  /*3e80*/  MUFU.EX2 R183, R183 ;  /* 0x000000b700b77308 */ /* 0x000eb00000000800 */
[----:B------:R-:W-:Y:S08]  /*3e90*/  MUFU.EX2 R184, R184 ;  /* 0x000000b800b87308 */ /* 0x000ff00000000800 */
[----:B------:R-:W4:Y:S08]  /*3ea0*/  MUFU.EX2 R199, R199 ;  /* 0x000000c700c77308 */ /* 0x000f300000000800 */
[----:B------:R-:W-:Y:S08]  /*3eb0*/  MUFU.EX2 R192, R192 ;  /* 0x000000c000c07308 */ /* 0x000ff00000000800 */
[----:B------:R-:W-:Y:S08]  /*3ec0*/  MUFU.EX2 R188, R188 ;  /* 0x000000bc00bc7308 */ /* 0x000ff00000000800 */
[----:B------:R-:W-:Y:S08]  /*3ed0*/  MUFU.EX2 R185, R185 ;  /* 0x000000b900b97308 */ /* 0x000ff00000000800 */
[----:B------:R-:W5:Y:S08]  /*3ee0*/  MUFU.EX2 R186, R186 ;  /* 0x000000ba00ba7308 */ /* 0x000f700000000800 */
[----:B------:R-:W-:Y:S08]  /*3ef0*/  MUFU.EX2 R187, R187 ;  /* 0x000000bb00bb7308 */ /* 0x000ff00000000800 */
[----:B------:R-:W0:Y:S08]  /*3f00*/  MUFU.EX2 R189, R189 ;  /* 0x000000bd00bd7308 */ /* 0x000e300000000800 */
[----:B------:R-:W-:Y:S08]  /*3f10*/  MUFU.EX2 R212, R212 ;  /* 0x000000d400d47308 */ /* 0x000ff00000000800 */
[----:B------:R-:W0:Y:S08]  /*3f20*/  MUFU.EX2 R213, R213 ;  /* 0x000000d500d57308 */ /* 0x000e300000000800 */
[----:B------:R-:W-:Y:S08]  /*3f30*/  MUFU.EX2 R214, R214 ;  /* 0x000000d600d67308 */ /* 0x000ff00000000800 */
[----:B------:R-:W-:Y:S08]  /*3f40*/  MUFU.EX2 R215, R215 ;  /* 0x000000d700d77308 */ /* 0x000ff00000000800 */
[----:B------:R-:W-:Y:S08]  /*3f50*/  MUFU.EX2 R208, R208 ;  /* 0x000000d000d07308 */ /* 0x000ff00000000800 */
[----:B------:R-:W0:Y:S08]  /*3f60*/  MUFU.EX2 R209, R209 ;  /* 0x000000d100d17308 */ /* 0x000e300000000800 */
        /* <DEDUP_REMOVED lines=14> */
[----:B------:R-:W-:Y:S01]  /*4050*/  MUFU.EX2 R170, R170 ;  /* 0x000000aa00aa7308 */ /* 0x000fe20000000800 */
[----:B------:R-:W-:-:S02]  /*4060*/  WARPGROUP.DEPBAR.LE gsb0, 0x0 ;  /* 0x00008000000079c5 */ /* 0x000fc40000010000 */
[----:B---3--:R-:W-:Y:S01]  /*4070*/  F2FP.BF16.F32.PACK_AB R152, R177, R176 ;  /* 0x000000b0b198723e */ /* 0x008fe200000010ff */
[----:B------:R-:W-:Y:S01]  /*4080*/  FADD.FTZ R176, R176, R161 ;  /* 0x000000a1b0b07221 */ /* 0x000fe20000010000 */
[----:B-1----:R-:W-:Y:S01]  /*4090*/  F2FP.BF16.F32.PACK_AB R153, R181, R180 ;  /* 0x000000b4b599723e */ /* 0x002fe200000010ff */
[----:B------:R-:W-:Y:S01]  /*40a0*/  FADD.FTZ R180, R180, R165 ;  /* 0x000000a5b4b47221 */ /* 0x000fe20000010000 */
[----:B------:R-:W-:Y:S01]  /*40b0*/  F2FP.BF16.F32.PACK_AB R154, R179, R178 ;  /* 0x000000b2b39a723e */ /* 0x000fe200000010ff */
[----:B------:R-:W1:Y:S01]  /*40c0*/  MUFU.EX2 R169, R169 ;  /* 0x000000a900a97308 */ /* 0x000e620000000800 */
[----:B--2---:R-:W-:Y:S01]  /*40d0*/  F2FP.BF16.F32.PACK_AB R155, R183, R182 ;  /* 0x000000b6b79b723e */ /* 0x004fe200000010ff */
        /* <DEDUP_REMOVED lines=19> */
[----:B0-----:R-:W-:Y:S01]  /*4210*/  F2FP.BF16.F32.PACK_AB R155, R189, R187 ;  /* 0x000000bbbd9b723e */ /* 0x001fe200000010ff */
        /* <DEDUP_REMOVED lines=46> */
[C---:B-1----:R-:W-:Y:S01]  /*4500*/  F2FP.BF16.F32.PACK_AB R153, R169.reuse, R170 ;  /* 0x000000aaa999723e */ /* 0x042fe200000010ff */
[----:B------:R-:W-:Y:S01]  /*4510*/  FADD.FTZ R170, R170, R191 ;  /* 0x000000bfaaaa7221 */ /* 0x000fe20000010000 */
[----:B------:R-:W-:Y:S01]  /*4520*/  F2FP.BF16.F32.PACK_AB R154, R168, R167 ;  /* 0x000000a7a89a723e */ /* 0x000fe200000010ff */
[----:B------:R-:W-:Y:S01]  /*4530*/  FADD.FTZ R166, R166, R197 ;  /* 0x000000c5a6a67221 */ /* 0x000fe20000010000 */
[----:B--2---:R-:W-:Y:S01]  /*4540*/  F2FP.BF16.F32.PACK_AB R155, R172, R171 ;  /* 0x000000abac9b723e */ /* 0x004fe200000010ff */
[----:B------:R-:W-:-:S02]  /*4550*/  FADD.FTZ R170, R169, R170 ;  /* 0x000000aaa9aa7221 */ /* 0x000fc40000010000 */
[----:B------:R-:W-:Y:S01]  /*4560*/  FADD.FTZ R167, R167, R166 ;  /* 0x000000a6a7a77221 */ /* 0x000fe20000010000 */
[----:B------:R-:W-:Y:S01]  /*4570*/  WARPGROUP.ARRIVE ;  /* 0x00000000000079c5 */ /* 0x000fe20000000000 */
[----:B------:R-:W-:-:S04]  /*4580*/  FADD.FTZ R171, R171, R170 ;  /* 0x000000aaabab7221 */ /* 0x000fc80000010000 */
[----:B------:R-:W-:-:S08]  /*4590*/  FADD.FTZ R12, R172, R171 ;  /* 0x000000abac0c7221 */ /* 0x000fd00000010000 */
[----:B------:R-:W-:Y:S03]  /*45a0*/  HGMMA.64x256x16.F32.BF16 R24, R152, gdesc[UR8].tnspB, R24, gsb0 ;  /* 0x43e0000898187df0 */ /* 0x000fe60008001818 */
[----:B------:R-:W-:Y:S02]  /*45b0*/  WARPGROUP.DEPBAR.LE gsb0, 0x0 ;  /* 0x00008000000079c5 */ /* 0x000fe40000010000 */
[----:B------:R-:W0:Y:S01]  /*45c0*/  @P1 LDC R153, c[0x0][0x44c] ;  /* 0x00011300ff991b82 */ /* 0x000e220000000800 */
[----:B------:R-:W-:-:S07]  /*45d0*/  IMAD.U32 R152, RZ, RZ, UR38 ;  /* 0x00000026ff987e24 */ /* 0x000fce000f8e00ff */
[----:B------:R-:W1:Y:S01]  /*45e0*/  @P1 LDC R154, c[0x0][0x450] ;  /* 0x00011400ff9a1b82 */ /* 0x000e620000000800 */
[----:B------:R2:W-:Y:S01]  /*45f0*/  @!P2 SYNCS.ARRIVE.TRANS64.RED.A1T0 RZ, [R0+URZ], RZ ;  /* 0x000000ff00ffa9a7 */ /* 0x0005e2000810043f */
[----:B0-----:R-:W-:-:S05]  /*4600*/  @P1 IMAD.HI.U32 R153, R153, UR38, RZ ;  /* 0x0000002699991c27 */ /* 0x001fca000f8e00ff */
[----:B-1----:R-:W-:-:S05]  /*4610*/  @P1 SHF.R.U32.HI R152, RZ, R154, R153 ;  /* 0x0000009aff981219 */ /* 0x002fca0000011699 */
[----:B------:R-:W-:-:S04]  /*4620*/  IMAD.IADD R13, R13, 0x1, R152 ;  /* 0x000000010d0d7824 */ /* 0x000fc800078e0298 */
[----:B------:R-:W-:-:S05]  /*4630*/  IMAD.HI R13, R13, 0x2aaaaaab, RZ ;  /* 0x2aaaaaab0d0d7827 */ /* 0x000fca00078e02ff */
[----:B--2---:R-:W-:-:S04]  /*4640*/  SHF.R.U32.HI R0, RZ, 0x1f, R13 ;  /* 0x0000001fff007819 */ /* 0x004fc8000001160d */
[----:B------:R-:W-:Y:S01]  /*4650*/  LEA.HI.SX32 R0, R13, R0, 0x1c ;  /* 0x000000000d007211 */ /* 0x000fe200078fe2ff */
[----:B------:R-:W-:-:S03]  /*4660*/  VIADD R13, R156, 0xfffffffe ;  /* 0xfffffffe9c0d7836 */ /* 0x000fc60000000000 */
[----:B------:R-:W-:Y:S01]  /*4670*/  VIMNMX R208, RZ, R0, !PT ;  /* 0x00000000ffd07248 */ /* 0x000fe20007fe0100 */
[----:B------:R-:W-:-:S03]  /*4680*/  FADD.FTZ R0, R168, R167 ;  /* 0x000000a7a8007221 */ /* 0x000fc60000010000 */
[----:B------:R-:W-:-:S13]  /*4690*/  ISETP.GE.AND P3, PT, R13, R208, PT ;  /* 0x000000d00d00720c */ /* 0x000fda0003f66270 */
[----:B------:R-:W-:Y:S05]  /*46a0*/  @!P3 BRA `(.L_x_4371) ;  /* 0x00000030001cb947 */ /* 0x000fea0003800000 */
[----:B------:R-:W-:Y:S02]  /*46b0*/  IMAD.MOV.U32 R210, RZ, RZ, R21 ;  /* 0x000000ffffd27224 */ /* 0x000fe400078e0015 */
[----:B------:R-:W-:-:S07]  /*46c0*/  IMAD.MOV.U32 R209, RZ, RZ, R20 ;  /* 0x000000ffffd17224 */ /* 0x000fce00078e0014 */
.L_x_4380:
[----:B------:R-:W-:-:S04]  /*46d0*/  UIADD3 UR36, UR36, 0x1, URZ ;  /* 0x0000000124247890 */ /* 0x000fc8000fffe03f */
[----:B------:R-:W-:-:S04]  /*46e0*/  UISETP.NE.AND UP0, UPT, UR36, 0x2, UPT ;  /* 0x000000022400788c */ /* 0x000fc8000bf05270 */
[----:B------:R-:W-:Y:S02]  /*46f0*/  USEL UR4, URZ, 0x1, UP0 ;  /* 0x000000013f047887 */ /* 0x000fe40008000000 */
[----:B------:R-:W-:Y:S02]  /*4700*/  USEL UR36, UR36, URZ, UP0 ;  /* 0x0000003f24247287 */ /* 0x000fe40008000000 */
[----:B------:R-:W-:Y:S01]  /*4710*/  ULOP3.LUT UR37, UR37, UR4, URZ, 0x3c, !UPT ;  /* 0x0000000425257292 */ /* 0x000fe2000f8e3c3f */
[----:B0-----:R-:W-:Y:S11]  /*4720*/  @!P0 BRA `(.L_x_4372) ;  /* 0x0000000000048947 */ /* 0x001ff60003800000 */
[----:B------:R-:W-:Y:S01]  /*4730*/  BPT.TRAP 0x1 ;  /* 0x000000040000795c */ /* 0x000fe20000300000 */
.L_x_4372:
        /* <DEDUP_REMOVED lines=9> */
.L_x_4373:
[----:B-1----:R-:W-:Y:S05]  /*47d0*/  @P3 BRA `(.L_x_4374) ;  /* 0x0000000000083947 */ /* 0x002fea0003800000 */
[----:B------:R-:W1:Y:S02]  /*47e0*/  SYNCS.PHASECHK.TRANS64.TRYWAIT P3, [UR4+0x32430], R20 ;  /* 0x03243014ff0075a7 */ /* 0x000e640008060144 */
[----:B-1----:R-:W-:Y:S05]  /*47f0*/  @!P3 BRA `(.L_x_4375) ;  /* 0x000000e000e8b947 */ /* 0x002fea0003800000 */
.L_x_4374:
[----:B------:R-:W-:Y:S01]  /*4800*/  R2UR UR52, R22 ;  /* 0x00000000163472ca */ /* 0x000fe200000e0000 */
[----:B------:R-:W-:Y:S01]  /*4810*/  UIMAD UR5, UR36, 0x300, UR60 ;  /* 0x00000300240578a4 */ /* 0x000fe2000f8e023c */
[----:B------:R-:W-:Y:S01]  /*4820*/  R2UR UR53, R23 ;  /* 0x00000000173572ca */ /* 0x000fe200000e0000 */
[----:B------:R-:W-:Y:S01]  /*4830*/  WARPGROUP.ARRIVE ;  /* 0x00000000000079c5 */ /* 0x000fe20000000000 */
        /* <DEDUP_REMOVED lines=27> */
.L_x_4376:
[----:B------:R2:W3:Y:S01]  /*49f0*/  SYNCS.PHASECHK.TRANS64.TRYWAIT P3, [UR4+0x32450], R20 ;  /* 0x03245014ff0075a7 */ /* 0x0004e20008060144 */
[----:B------:R-:W-:Y:S05]  /*4a00*/  @!P0 BRA `(.L_x_4377) ;  /* 0x0000000000048947 */ /* 0x000fea0003800000 */
[----:B------:R-:W-:Y:S01]  /*4a10*/  BPT.TRAP 0x1 ;  /* 0x000000040000795c */ /* 0x000fe20000300000 */
.L_x_4377:
[----:B---3--:R-:W-:Y:S05]  /*4a20*/  @P3 BRA `(.L_x_4378) ;  /* 0x0000000000083947 */ /* 0x008fea0003800000 */
[----:B------:R-:W3:Y:S02]  /*4a30*/  SYNCS.PHASECHK.TRANS64.TRYWAIT P3, [UR4+0x32450], R20 ;  /* 0x03245014ff0075a7 */ /* 0x000ee40008060144 */
[----:B---3--:R-:W-:Y:S05]  /*4a40*/  @!P3 BRA `(.L_x_4379) ;  /* 0x000000e0006cb947 */ /* 0x008fea0003800000 */
.L_x_4378:
[----:B------:R-:W-:Y:S01]  /*4a50*/  R2UR UR52, R10 ;  /* 0x000000000a3472ca */ /* 0x000fe200000e0000 */
[----:B------:R-:W-:Y:S01]  /*4a60*/  UIMAD UR5, UR36, 0xc00, UR39 ;  /* 0x00000c00240578a4 */ /* 0x000fe2000f8e0227 */
[----:B------:R-:W-:Y:S01]  /*4a70*/  R2UR UR53, R11 ;  /* 0x000000000b3572ca */ /* 0x000fe200000e0000 */
[----:B------:R-:W-:Y:S01]  /*4a80*/  WARPGROUP.ARRIVE ;  /* 0x00000000000079c5 */ /* 0x000fe20000000000 */
[----:B------:R-:W-:Y:S01]  /*4a90*/  UMOV UR55, 0x40000040 ;  /* 0x4000004000377882 */ /* 0x000fe20000000000 */
[----:B------:R-:W-:Y:S01]  /*4aa0*/  UIADD3 UR10, UR5, 0x302, URZ ;  /* 0x00000302050a7890 */ /* 0x000fe2000fffe03f */
[----:B------:R-:W3:Y:S01]  /*4ab0*/  @P1 LDC R211, c[0x0][0x44c] ;  /* 0x00011300ffd31b82 */ /* 0x000ee20000000800 */
[----:B------:R-:W-:Y:S01]  /*4ac0*/  UMOV UR11, 0x40000040 ;  /* 0x40000040000b7882 */ /* 0x000fe20000000000 */
[----:B------:R-:W-:Y:S01]  /*4ad0*/  UMOV UR54, UR5 ;  /* 0x0000000500367c82 */ /* 0x000fe20008000000 */
[----:B------:R-:W-:Y:S01]  /*4ae0*/  UIADD3 UR14, UR5, 0x304, URZ ;  /* 0x00000304050e7890 */ /* 0x000fe2000fffe03f */
[----:B------:R-:W-:Y:S01]  /*4af0*/  VIADD R212, R201, UR38 ;  /* 0x00000026c9d47c36 */ /* 0x000fe20008000000 */
[----:B------:R-:W-:Y:S01]  /*4b00*/  UMOV UR15, 0x40000040 ;  /* 0x40000040000f7882 */ /* 0x000fe20000000000 */
[----:B------:R-:W-:Y:S01]  /*4b10*/  UIADD3 UR18, UR5, 0x306, URZ ;  /* 0x0000030605127890 */ /* 0x000fe2000fffe03f */
[----:B------:R-:W4:Y:S01]  /*4b20*/  S2R R235, SR_TID.X ;  /* 0x0000000000eb7919 */ /* 0x000f220000002100 */
[----:B------:R-:W-:Y:S01]  /*4b30*/  UMOV UR19, 0x40000040 ;  /* 0x4000004000137882 */ /* 0x000fe20000000000 */
[----:B------:R-:W-:Y:S01]  /*4b40*/  HGMMA.64x96x16.F32.BF16 R152, gdesc[UR52], R152, gsb0 ;  /* 0x01600000349879f0 */ /* 0x000fe20008001898 */
[----:B------:R-:W-:Y:S01]  /*4b50*/  R2UR UR52, R8 ;  /* 0x00000000083472ca */ /* 0x000fe200000e0000 */
[----:B------:R-:W-:Y:S01]  /*4b60*/  UIADD3 UR54, UR5, 0x2, URZ ;  /* 0x0000000205367890 */ /* 0x000fe2000fffe03f */
[----:B------:R-:W-:Y:S01]  /*4b70*/  R2UR UR53, R9 ;  /* 0x00000000093572ca */ /* 0x000fe200000e0000 */
[----:B------:R-:W-:Y:S01]  /*4b80*/  UMOV UR55, 0x40000040 ;  /* 0x4000004000377882 */ /* 0x000fe20000000000 */
[----:B------:R-:W-:Y:S01]  /*4b90*/  UIADD3 UR22, UR5, 0x600, URZ ;  /* 0x0000060005167890 */ /* 0x000fe2000fffe03f */
[----:B------:R-:W5:Y:S01]  /*4ba0*/  @P1 LDC R214, c[0x0][0x450] ;  /* 0x00011400ffd61b82 */ /* 0x000f620000000800 */
[----:B------:R-:W-:Y:S01]  /*4bb0*/  UMOV UR23, 0x40000040 ;  /* 0x4000004000177882 */ /* 0x000fe20000000000 */
[----:B------:R-:W-:Y:S01]  /*4bc0*/  UIADD3 UR26, UR5, 0x602, URZ ;  /* 0x00000602051a7890 */ /* 0x000fe2000fffe03f */
[----:B------:R-:W-:Y:S01]  /*4bd0*/  UMOV UR27, 0x40000040 ;  /* 0x40000040001b7882 */ /* 0x000fe20000000000 */
[----:B------:R-:W-:Y:S01]  /*4be0*/  UIADD3 UR30, UR5, 0x604, URZ ;  /* 0x00000604051e7890 */ /* 0x000fe2000fffe03f */
[----:B------:R-:W-:Y:S01]  /*4bf0*/  UMOV UR31, 0x40000040 ;  /* 0x40000040001f7882 */ /* 0x000fe20000000000 */
[----:B------:R-:W-:Y:S01]  /*4c00*/  UIADD3 UR34, UR5, 0x606, URZ ;  /* 0x0000060605227890 */ /* 0x000fe2000fffe03f */
[----:B---3--:R-:W-:Y:S01]  /*4c10*/  @P1 IMAD.HI.U32 R211, R212, R211, RZ ;  /* 0x000000d3d4d31227 */ /* 0x008fe200078e00ff */
[----:B------:R-:W-:Y:S01]  /*4c20*/  UMOV UR35, 0x40000040 ;  /* 0x4000004000237882 */ /* 0x000fe20000000000 */
[----:B------:R-:W-:Y:S01]  /*4c30*/  UIADD3 UR42, UR5, 0x900, URZ ;  /* 0x00000900052a7890 */ /* 0x000fe2000fffe03f */
[----:B------:R-:W-:Y:S01]  /*4c40*/  UMOV UR43, 0x40000040 ;  /* 0x40000040002b7882 */ /* 0x000fe20000000000 */
[----:B------:R-:W-:Y:S01]  /*4c50*/  UIADD3 UR46, UR5, 0x902, URZ ;  /* 0x00000902052e7890 */ /* 0x000fe2000fffe03f */
[----:B------:R-:W-:Y:S01]  /*4c60*/  UMOV UR47, 0x40000040 ;  /* 0x40000040002f7882 */ /* 0x000fe20000000000 */
[----:B------:R-:W-:Y:S01]  /*4c70*/  UIADD3 UR50, UR5, 0x904, URZ ;  /* 0x0000090405327890 */ /* 0x000fe2000fffe03f */
[----:B------:R-:W-:Y:S01]  /*4c80*/  UMOV UR51, 0x40000040 ;  /* 0x4000004000337882 */ /* 0x000fe20000000000 */
[----:B------:R-:W-:Y:S01]  /*4c90*/  ULDC UR6, c[0x0][0x288] ;  /* 0x0000a20000067ab9 */ /* 0x000fe20000000800 */
[----:B-----5:R-:W-:Y:S01]  /*4ca0*/  @P1 SHF.R.U32.HI R212, RZ, R214, R211 ;  /* 0x000000d6ffd41219 */ /* 0x020fe200000116d3 */
[----:B------:R-:W-:Y:S01]  /*4cb0*/  IMAD.MOV.U32 R214, RZ, RZ, -0x60 ;  /* 0xffffffa0ffd67424 */ /* 0x000fe200078e00ff */
[----:B------:R-:W3:Y:S01]  /*4cc0*/  LDC R211, c[0x0][0x2f0] ;  /* 0x0000bc00ffd37b82 */ /* 0x000ee20000000800 */
[----:B----4-:R-:W-:Y:S01]  /*4cd0*/  SHF.R.U32.HI R235, RZ, 0x7, R235 ;  /* 0x00000007ffeb7819 */ /* 0x010fe200000116eb */
        /* <DEDUP_REMOVED lines=17> */
[----:B------:R-:W-:Y:S01]  /*4df0*/  UIADD3 UR54, UR5, 0x300, URZ ;  /* 0x0000030005367890 */ /* 0x000fe2000fffe03f */
[----:B------:R-:W-:Y:S01]  /*4e00*/  UMOV UR55, 0x40000040 ;  /* 0x4000004000377882 */ /* 0x000fe20000000000 */
[----:B------:R-:W-:Y:S01]  /*4e10*/  UMOV UR52, UR56 ;  /* 0x0000003800347c82 */ /* 0x000fe20008000000 */
[----:B------:R-:W-:Y:S01]  /*4e20*/  UMOV UR53, UR57 ;  /* 0x0000003900357c82 */ /* 0x000fe20008000000 */
[----:B------:R-:W-:Y:S02]  /*4e30*/  WARPGROUP.DEPBAR.LE gsb0, 0x0 ;  /* 0x00008000000079c5 */ /* 0x000fe40000010000 */
[----:B------:R-:W-:-:S06]  /*4e40*/  WARPGROUP.ARRIVE ;  /* 0x00000000000079c5 */ /* 0x000fcc0000000000 */
        /* <DEDUP_REMOVED lines=41> */
[----:B012---:R-:W-:Y:S01]  /*50e0*/  FMUL.FTZ R20, R152, UR5 ;  /* 0x0000000598147c20 */ /* 0x007fe20008410000 */
        /* <DEDUP_REMOVED lines=13> */
[----:B------:R-:W0:Y:S01]  /*51c0*/  SHFL.IDX PT, R196, R212, RZ, 0x1c1f ;  /* 0x001c1fffd4c47589 */ /* 0x000e2200000e0000 */
        /* <DEDUP_REMOVED lines=10> */
[----:B------:R-:W-:Y:S01]  /*5270*/  IMAD R197, R13, R214, 0x1 ;  /* 0x000000010dc57424 */ /* 0x000fe200078e02d6 */
[----:B------:R-:W1:Y:S01]  /*5280*/  MUFU.TANH R20, R20 ;  /* 0x0000001400147308 */ /* 0x000e620000002400 */
[----:B------:R-:W-:Y:S01]  /*5290*/  FMUL.FTZ R170, R170, UR5 ;  /* 0x00000005aaaa7c20 */ /* 0x000fe20008410000 */
[----:B------:R-:W2:Y:S01]  /*52a0*/  SHFL.IDX PT, R212, R212, 0x1, 0x1c1f ;  /* 0x003c1f00d4d47f89 */ /* 0x000ea200000e0000 */
[----:B------:R-:W-:-:S02]  /*52b0*/  IMAD R214, R202, -0x2, R197 ;  /* 0xfffffffecad67824 */ /* 0x000fc400078e02c5 */
[----:B------:R-:W-:Y:S01]  /*52c0*/  FMUL.FTZ R217, R171, UR5 ;  /* 0x00000005abd97c20 */ /* 0x000fe20008410000 */
[----:B------:R-:W-:Y:S01]  /*52d0*/  FMUL.FTZ R167, R167, UR5 ;  /* 0x00000005a7a77c20 */ /* 0x000fe20008410000 */
[----:B------:R-:W-:Y:S01]  /*52e0*/  FMUL.FTZ R197, R175, UR5 ;  /* 0x00000005afc57c20 */ /* 0x000fe20008410000 */
[----:B---3--:R-:W-:Y:S01]  /*52f0*/  IMAD R211, R211, UR61, R214 ;  /* 0x0000003dd3d37c24 */ /* 0x008fe2000f8e02d6 */
[----:B------:R-:W-:Y:S01]  /*5300*/  MUFU.TANH R21, R21 ;  /* 0x0000001500157308 */ /* 0x000fe20000002400 */
[----:B------:R-:W-:Y:S01]  /*5310*/  FMUL.FTZ R154, R154, UR5 ;  /* 0x000000059a9a7c20 */ /* 0x000fe20008410000 */
[----:B------:R-:W-:Y:S01]  /*5320*/  FMUL.FTZ R158, R158, UR5 ;  /* 0x000000059e9e7c20 */ /* 0x000fe20008410000 */
[----:B------:R-:W-:Y:S01]  /*5330*/  FMUL.FTZ R155, R155, UR5 ;  /* 0x000000059b9b7c20 */ /* 0x000fe20008410000 */
[--C-:B0-----:R-:W-:Y:S01]  /*5340*/  IADD3 R196, R196, -UR6, R211.reuse ;  /* 0x80000006c4c47c10 */ /* 0x101fe2000fffe0d3 */
[----:B------:R-:W-:Y:S01]  /*5350*/  FMUL.FTZ R159, R159, UR5 ;  /* 0x000000059f9f7c20 */ /* 0x000fe20008410000 */
[----:B------:R-:W-:Y:S01]  /*5360*/  FMUL.FTZ R162, R162, UR5 ;  /* 0x00000005a2a27c20 */ /* 0x000fe20008410000 */
[----:B------:R-:W-:Y:S01]  /*5370*/  FMUL.FTZ R220, R174, UR5 ;  /* 0x00000005aedc7c20 */ /* 0x000fe20008410000 */
[----:B------:R-:W0:Y:S01]  /*5380*/  MUFU.TANH R152, R152 ;  /* 0x0000009800987308 */ /* 0x000e220000002400 */
[C---:B------:R-:W-:Y:S01]  /*5390*/  ISETP.GT.AND P6, PT, R196.reuse, RZ, PT ;  /* 0x000000ffc400720c */ /* 0x040fe20003fc4270 */
[----:B------:R-:W-:Y:S01]  /*53a0*/  FMUL.FTZ R163, R163, UR5 ;  /* 0x00000005a3a37c20 */ /* 0x000fe20008410000 */
[----:B------:R-:W-:Y:S01]  /*53b0*/  ISETP.GT.AND P5, PT, R196, 0x1, PT ;  /* 0x00000001c400780c */ /* 0x000fe20003fa4270 */
[----:B------:R-:W-:Y:S01]  /*53c0*/  FMUL.FTZ R166, R166, UR5 ;  /* 0x00000005a6a67c20 */ /* 0x000fe20008410000 */
[----:B------:R-:W-:Y:S01]  /*53d0*/  ISETP.GT.AND P3, PT, R196, 0x8, PT ;  /* 0x00000008c400780c */ /* 0x000fe20003f64270 */
[----:B------:R-:W-:Y:S01]  /*53e0*/  FMUL.FTZ R178, R178, UR5 ;  /* 0x00000005b2b27c20 */ /* 0x000fe20008410000 */
[----:B------:R-:W-:Y:S01]  /*53f0*/  ISETP.GT.AND P4, PT, R196, 0x9, PT ;  /* 0x00000009c400780c */ /* 0x000fe20003f84270 */
[----:B------:R-:W3:Y:S01]  /*5400*/  MUFU.TANH R153, R153 ;  /* 0x0000009900997308 */ /* 0x000ee20000002400 */
[----:B-1----:R-:W-:Y:S01]  /*5410*/  FSEL R171, R20, -INF , P6 ;  /* 0xff80000014ab7808 */ /* 0x002fe20003000000 */
[----:B------:R-:W-:Y:S01]  /*5420*/  FMUL.FTZ R179, R179, UR5 ;  /* 0x00000005b3b37c20 */ /* 0x000fe20008410000 */
[----:B------:R-:W-:Y:S01]  /*5430*/  ISETP.GT.AND P6, PT, R196, 0x10, PT ;  /* 0x00000010c400780c */ /* 0x000fe20003fc4270 */
[----:B------:R-:W-:Y:S01]  /*5440*/  FMUL.FTZ R182, R182, UR5 ;  /* 0x00000005b6b67c20 */ /* 0x000fe20008410000 */
[----:B--2---:R-:W-:Y:S01]  /*5450*/  IADD3 R174, R212, -UR6, R211 ;  /* 0x80000006d4ae7c10 */ /* 0x004fe2000fffe0d3 */
[----:B------:R-:W-:Y:S01]  /*5460*/  FMUL.FTZ R183, R183, UR5 ;  /* 0x00000005b7b77c20 */ /* 0x000fe20008410000 */
[----:B------:R-:W-:Y:S01]  /*5470*/  FMUL.FTZ R186, R186, UR5 ;  /* 0x00000005baba7c20 */ /* 0x000fe20008410000 */
[----:B------:R-:W1:Y:S01]  /*5480*/  MUFU.TANH R156, R156 ;  /* 0x0000009c009c7308 */ /* 0x000e620000002400 */
[----:B0-----:R-:W-:Y:S01]  /*5490*/  FSEL R152, R152, -INF , P3 ;  /* 0xff80000098987808 */ /* 0x001fe20001800000 */
        /* <DEDUP_REMOVED lines=11> */
[----:B------:R-:W-:-:S03]  /*5550*/  ULDC UR6, c[0x0][0xa80] ;  /* 0x0002a00000067ab9 */ /* 0x000fc60000000800 */
[----:B------:R-:W0:Y:S01]  /*5560*/  MUFU.TANH R160, R160 ;  /* 0x000000a000a07308 */ /* 0x000e220000002400 */
[----:B-1----:R-:W-:Y:S02]  /*5570*/  FSEL R156, R156, -INF , P6 ;  /* 0xff8000009c9c7808 */ /* 0x002fe40003000000 */
[----:B------:R-:W-:-:S05]  /*5580*/  ISETP.GT.AND P6, PT, R196, 0x20, PT ;  /* 0x00000020c400780c */ /* 0x000fca0003fc4270 */
[----:B------:R-:W1:Y:S08]  /*5590*/  MUFU.TANH R161, R161 ;  /* 0x000000a100a17308 */ /* 0x000e700000002400 */
[----:B------:R-:W2:Y:S01]  /*55a0*/  MUFU.TANH R164, R164 ;  /* 0x000000a400a47308 */ /* 0x000ea20000002400 */
[----:B0-----:R-:W-:Y:S02]  /*55b0*/  FSEL R160, R160, -INF , P3 ;  /* 0xff800000a0a07808 */ /* 0x001fe40001800000 */
[----:B------:R-:W-:-:S05]  /*55c0*/  ISETP.GT.AND P3, PT, R196, 0x28, PT ;  /* 0x00000028c400780c */ /* 0x000fca0003f64270 */
[----:B------:R-:W-:Y:S01]  /*55d0*/  MUFU.TANH R165, R165 ;  /* 0x000000a500a57308 */ /* 0x000fe20000002400 */
[----:B-1----:R-:W-:Y:S02]  /*55e0*/  FSEL R161, R161, -INF , P4 ;  /* 0xff800000a1a17808 */ /* 0x002fe40002000000 */
[----:B------:R-:W-:-:S05]  /*55f0*/  ISETP.GT.AND P4, PT, R196, 0x29, PT ;  /* 0x00000029c400780c */ /* 0x000fca0003f84270 */
[----:B------:R-:W0:Y:S01]  /*5600*/  MUFU.TANH R168, R168 ;  /* 0x000000a800a87308 */ /* 0x000e220000002400 */
[----:B--2---:R-:W-:Y:S02]  /*5610*/  FSEL R164, R164, -INF , P6 ;  /* 0xff800000a4a47808 */ /* 0x004fe40003000000 */
        /* <DEDUP_REMOVED lines=12> */
[----:B------:R2:W-:Y:S01]  /*56e0*/  MUFU.TANH R20, R170 ;  /* 0x000000aa00147308 */ /* 0x0005e20000002400 */
[----:B0-----:R-:W-:Y:S02]  /*56f0*/  FSEL R176, R176, -INF , P3 ;  /* 0xff800000b0b07808 */ /* 0x001fe40001800000 */
[----:B------:R-:W-:-:S05]  /*5700*/  ISETP.GT.AND P3, PT, R196, 0x48, PT ;  /* 0x00000048c400780c */ /* 0x000fca0003f64270 */
[----:B------:R-:W0:Y:S01]  /*5710*/  MUFU.TANH R180, R180 ;  /* 0x000000b400b47308 */ /* 0x000e220000002400 */
[----:B--2---:R-:W-:Y:S02]  /*5720*/  FSEL R170, R21, -INF , P5 ;  /* 0xff80000015aa7808 */ /* 0x004fe40002800000 */
[C---:B------:R-:W-:Y:S02]  /*5730*/  ISETP.GT.AND P5, PT, R196.reuse, 0x11, PT ;  /* 0x00000011c400780c */ /* 0x040fe40003fa4270 */
[----:B------:R-:W-:Y:S02]  /*5740*/  FMNMX.FTZ R21, R171, R209, !PT ;  /* 0x000000d1ab157209 */ /* 0x000fe40007810000 */
[----:B-1----:R-:W-:Y:S01]  /*5750*/  FSEL R177, R177, -INF , P4 ;  /* 0xff800000b1b17808 */ /* 0x002fe20002000000 */
[----:B------:R-:W-:Y:S01]  /*5760*/  MUFU.TANH R181, R181 ;  /* 0x000000b500b57308 */ /* 0x000fe20000002400 */
[----:B------:R-:W-:Y:S02]  /*5770*/  ISETP.GT.AND P4, PT, R196, 0x49, PT ;  /* 0x00000049c400780c */ /* 0x000fe40003f84270 */
[----:B------:R-:W-:-:S05]  /*5780*/  FMNMX.FTZ R21, R170, R21, !PT ;  /* 0x00000015aa157209 */ /* 0x000fca0007810000 */
[----:B------:R-:W1:Y:S01]  /*5790*/  MUFU.TANH R184, R184 ;  /* 0x000000b800b87308 */ /* 0x000e620000002400 */
[----:B0-----:R-:W-:Y:S02]  /*57a0*/  FSEL R180, R180, -INF , P6 ;  /* 0xff800000b4b47808 */ /* 0x001fe40003000000 */
[----:B------:R-:W-:-:S05]  /*57b0*/  ISETP.GT.AND P6, PT, R196, 0x50, PT ;  /* 0x00000050c400780c */ /* 0x000fca0003fc4270 */
[----:B------:R-:W0:Y:S08]  /*57c0*/  MUFU.TANH R185, R185 ;  /* 0x000000b900b97308 */ /* 0x000e300000002400 */
[----:B------:R2:W-:Y:S01]  /*57d0*/  MUFU.TANH R175, R167 ;  /* 0x000000a700af7308 */ /* 0x0005e20000002400 */
[----:B-1----:R-:W-:Y:S02]  /*57e0*/  FSEL R184, R184, -INF , P3 ;  /* 0xff800000b8b87808 */ /* 0x002fe40001800000 */
[----:B------:R-:W-:-:S05]  /*57f0*/  ISETP.GT.AND P3, PT, R196, 0x58, PT ;  /* 0x00000058c400780c */ /* 0x000fca0003f64270 */
[----:B------:R-:W1:Y:S01]  /*5800*/  MUFU.TANH R188, R188 ;  /* 0x000000bc00bc7308 */ /* 0x000e620000002400 */
[----:B--2---:R-:W-:Y:S02]  /*5810*/  FSEL R167, R157, -INF , P5 ;  /* 0xff8000009da77808 */ /* 0x004fe40002800000 */
[C---:B------:R-:W-:Y:S02]  /*5820*/  ISETP.GT.AND P5, PT, R196.reuse, 0x21, PT ;  /* 0x00000021c400780c */ /* 0x040fe40003fa4270 */
[----:B0-----:R-:W-:Y:S02]  /*5830*/  FSEL R185, R185, -INF , P4 ;  /* 0xff800000b9b97808 */ /* 0x001fe40002000000 */
[----:B------:R-:W-:Y:S01]  /*5840*/  FSEL R165, R165, -INF , P5 ;  /* 0xff800000a5a57808 */ /* 0x000fe20002800000 */
[----:B------:R-:W0:Y:S01]  /*5850*/  MUFU.TANH R192, R192 ;  /* 0x000000c000c07308 */ /* 0x000e220000002400 */
[C---:B------:R-:W-:Y:S02]  /*5860*/  ISETP.GT.AND P5, PT, R196.reuse, 0x31, PT ;  /* 0x00000031c400780c */ /* 0x040fe40003fa4270 */
[----:B------:R-:W-:-:S02]  /*5870*/  ISETP.GT.AND P4, PT, R196, 0x59, PT ;  /* 0x00000059c400780c */ /* 0x000fc40003f84270 */
[----:B------:R-:W-:Y:S02]  /*5880*/  FSEL R173, R173, -INF , P5 ;  /* 0xff800000adad7808 */ /* 0x000fe40002800000 */
[----:B------:R-:W-:Y:S01]  /*5890*/  ISETP.GT.AND P5, PT, R196, 0x41, PT ;  /* 0x00000041c400780c */ /* 0x000fe20003fa4270 */
[----:B------:R-:W2:Y:S01]  /*58a0*/  MUFU.TANH R189, R189 ;  /* 0x000000bd00bd7308 */ /* 0x000ea20000002400 */
[----:B-1----:R-:W-:Y:S02]  /*58b0*/  FSEL R188, R188, -INF , P6 ;  /* 0xff800000bcbc7808 */ /* 0x002fe40003000000 */
[----:B------:R-:W-:Y:S02]  /*58c0*/  FSEL R181, R181, -INF , P5 ;  /* 0xff800000b5b57808 */ /* 0x000fe40002800000 */
[----:B------:R-:W-:Y:S02]  /*58d0*/  ISETP.GT.AND P5, PT, R196, 0x51, PT ;  /* 0x00000051c400780c */ /* 0x000fe40003fa4270 */
[----:B------:R-:W-:Y:S01]  /*58e0*/  FMNMX.FTZ R196, R152, R21, !PT ;  /* 0x0000001598c47209 */ /* 0x000fe20007810000 */
[----:B------:R-:W1:Y:S01]  /*58f0*/  MUFU.TANH R193, R193 ;  /* 0x000000c100c17308 */ /* 0x000e620000002400 */
[----:B------:R-:W-:-:S02]  /*5900*/  ISETP.GT.AND P6, PT, R174, RZ, PT ;  /* 0x000000ffae00720c */ /* 0x000fc40003fc4270 */
[----:B------:R-:W-:Y:S02]  /*5910*/  FMNMX.FTZ R21, R153, R196, !PT ;  /* 0x000000c499157209 */ /* 0x000fe40007810000 */
[----:B0-----:R-:W-:Y:S02]  /*5920*/  FSEL R192, R192, -INF , P3 ;  /* 0xff800000c0c07808 */ /* 0x001fe40001800000 */
[C---:B------:R-:W-:Y:S01]  /*5930*/  ISETP.GT.AND P3, PT, R174.reuse, 0x8, PT ;  /* 0x00000008ae00780c */ /* 0x040fe20003f64270 */
[----:B------:R-:W0:Y:S01]  /*5940*/  MUFU.TANH R154, R154 ;  /* 0x0000009a009a7308 */ /* 0x000e220000002400 */
[----:B--2---:R-:W-:Y:S02]  /*5950*/  FSEL R189, R189, -INF , P5 ;  /* 0xff800000bdbd7808 */ /* 0x004fe40002800000 */
[----:B------:R-:W-:Y:S02]  /*5960*/  ISETP.GT.AND P5, PT, R174, 0x1, PT ;  /* 0x00000001ae00780c */ /* 0x000fe40003fa4270 */
[----:B------:R-:W-:-:S03]  /*5970*/  FMNMX.FTZ R212, R156, R21, !PT ;  /* 0x000000159cd47209 */ /* 0x000fc60007810000 */
[----:B------:R-:W2:Y:S01]  /*5980*/  MUFU.TANH R158, R158 ;  /* 0x0000009e009e7308 */ /* 0x000ea20000002400 */
[----:B-1----:R-:W-:Y:S02]  /*5990*/  FSEL R193, R193, -INF , P4 ;  /* 0xff800000c1c17808 */ /* 0x002fe40002000000 */
[----:B------:R-:W-:-:S05]  /*59a0*/  ISETP.GT.AND P4, PT, R174, 0x9, PT ;  /* 0x00000009ae00780c */ /* 0x000fca0003f84270 */
[----:B------:R-:W1:Y:S01]  /*59b0*/  MUFU.TANH R155, R155 ;  /* 0x0000009b009b7308 */ /* 0x000e620000002400 */
[----:B0-----:R-:W-:Y:S02]  /*59c0*/  FSEL R157, R154, -INF , P6 ;  /* 0xff8000009a9d7808 */ /* 0x001fe40003000000 */
[----:B------:R-:W-:-:S05]  /*59d0*/  ISETP.GT.AND P6, PT, R174, 0x10, PT ;  /* 0x00000010ae00780c */ /* 0x000fca0003fc4270 */
[----:B------:R-:W0:Y:S01]  /*59e0*/  MUFU.TANH R159, R159 ;  /* 0x0000009f009f7308 */ /* 0x000e220000002400 */
[----:B--2---:R-:W-:Y:S02]  /*59f0*/  FSEL R154, R158, -INF , P3 ;  /* 0xff8000009e9a7808 */ /* 0x004fe40001800000 */
[----:B------:R-:W-:Y:S02]  /*5a00*/  FMNMX.FTZ R158, R157, R210, !PT ;  /* 0x000000d29d9e7209 */ /* 0x000fe40007810000 */
[----:B------:R-:W-:-:S03]  /*5a10*/  ISETP.GT.AND P3, PT, R174, 0x18, PT ;  /* 0x00000018ae00780c */ /* 0x000fc60003f64270 */
[----:B------:R-:W2:Y:S01]  /*5a20*/  MUFU.TANH R162, R162 ;  /* 0x000000a200a27308 */ /* 0x000ea20000002400 */
[----:B-1----:R-:W-:Y:S02]  /*5a30*/  FSEL R155, R155, -INF , P5 ;  /* 0xff8000009b9b7808 */ /* 0x002fe40002800000 */
[----:B------:R-:W-:Y:S02]  /*5a40*/  ISETP.GT.AND P5, PT, R174, 0x11, PT ;  /* 0x00000011ae00780c */ /* 0x000fe40003fa4270 */
[----:B------:R-:W-:-:S03]  /*5a50*/  FMNMX.FTZ R21, R155, R158, !PT ;  /* 0x0000009e9b157209 */ /* 0x000fc60007810000 */
[----:B------:R-:W1:Y:S01]  /*5a60*/  MUFU.TANH R163, R163 ;  /* 0x000000a300a37308 */ /* 0x000e620000002400 */
[----:B0-----:R-:W-:Y:S02]  /*5a70*/  FSEL R223, R159, -INF , P4 ;  /* 0xff8000009fdf7808 */ /* 0x001fe40002000000 */
[----:B------:R-:W-:Y:S02]  /*5a80*/  FMNMX.FTZ R159, R167, R212, !PT ;  /* 0x000000d4a79f7209 */ /* 0x000fe40007810000 */
[----:B------:R-:W-:Y:S02]  /*5a90*/  FMNMX.FTZ R158, R154, R21, !PT ;  /* 0x000000159a9e7209 */ /* 0x000fe40007810000 */
[----:B------:R-:W-:Y:S01]  /*5aa0*/  ISETP.GT.AND P4, PT, R174, 0x19, PT ;  /* 0x00000019ae00780c */ /* 0x000fe20003f84270 */
[----:B------:R-:W0:Y:S01]  /*5ab0*/  MUFU.TANH R166, R166 ;  /* 0x000000a600a67308 */ /* 0x000e220000002400 */
[----:B--2---:R-:W-:Y:S02]  /*5ac0*/  FSEL R196, R162, -INF , P6 ;  /* 0xff800000a2c47808 */ /* 0x004fe40003000000 */
[----:B------:R-:W-:-:S02]  /*5ad0*/  FMNMX.FTZ R162, R160, R159, !PT ;  /* 0x0000009fa0a27209 */ /* 0x000fc40007810000 */
[----:B------:R-:W-:Y:S02]  /*5ae0*/  FMNMX.FTZ R21, R223, R158, !PT ;  /* 0x0000009edf157209 */ /* 0x000fe40007810000 */
[----:B------:R-:W-:Y:S01]  /*5af0*/  FMNMX.FTZ R159, R161, R162, !PT ;  /* 0x000000a2a19f7209 */ /* 0x000fe20007810000 */
[----:B------:R-:W2:Y:S01]  /*5b00*/  MUFU.TANH R217, R217 ;  /* 0x000000d900d97308 */ /* 0x000ea20000002400 */
[----:B-1----:R-:W-:Y:S02]  /*5b10*/  FSEL R213, R163, -INF , P5 ;  /* 0xff800000a3d57808 */ /* 0x002fe40002800000 */
[----:B------:R-:W-:Y:S02]  /*5b20*/  FMNMX.FTZ R162, R164, R159, !PT ;  /* 0x0000009fa4a27209 */ /* 0x000fe40007810000 */
[----:B------:R-:W-:Y:S02]  /*5b30*/  FMNMX.FTZ R158, R196, R21, !PT ;  /* 0x00000015c49e7209 */ /* 0x000fe40007810000 */
[----:B------:R-:W-:Y:S01]  /*5b40*/  FMNMX.FTZ R159, R165, R162, !PT ;  /* 0x000000a2a59f7209 */ /* 0x000fe20007810000 */
[----:B------:R-:W1:Y:S01]  /*5b50*/  MUFU.TANH R220, R220 ;  /* 0x000000dc00dc7308 */ /* 0x000e620000002400 */
[----:B0-----:R-:W-:-:S02]  /*5b60*/  FSEL R216, R166, -INF , P3 ;  /* 0xff800000a6d87808 */ /* 0x001fc40001800000 */
[----:B------:R-:W-:Y:S02]  /*5b70*/  FMNMX.FTZ R21, R213, R158, !PT ;  /* 0x0000009ed5157209 */ /* 0x000fe40007810000 */
[----:B------:R-:W-:Y:S02]  /*5b80*/  FMNMX.FTZ R158, R168, R159, !PT ;  /* 0x0000009fa89e7209 */ /* 0x000fe40007810000 */
[----:B------:R-:W-:Y:S01]  /*5b90*/  ISETP.GT.AND P6, PT, R174, 0x20, PT ;  /* 0x00000020ae00780c */ /* 0x000fe20003fc4270 */
[----:B------:R-:W0:Y:S01]  /*5ba0*/  MUFU.TANH R197, R197 ;  /* 0x000000c500c57308 */ /* 0x000e220000002400 */
[----:B------:R-:W-:Y:S02]  /*5bb0*/  FSEL R222, R175, -INF , P4 ;  /* 0xff800000afde7808 */ /* 0x000fe40002000000 */
[----:B------:R-:W-:Y:S02]  /*5bc0*/  FMNMX.FTZ R21, R216, R21, !PT ;  /* 0x00000015d8157209 */ /* 0x000fe40007810000 */
[----:B------:R-:W-:-:S02]  /*5bd0*/  FMNMX.FTZ R159, R169, R158, !PT ;  /* 0x0000009ea99f7209 */ /* 0x000fc40007810000 */
[----:B------:R-:W-:Y:S01]  /*5be0*/  ISETP.GT.AND P5, PT, R174, 0x21, PT ;  /* 0x00000021ae00780c */ /* 0x000fe20003fa4270 */
[----:B------:R-:W3:Y:S01]  /*5bf0*/  MUFU.TANH R178, R178 ;  /* 0x000000b200b27308 */ /* 0x000ee20000002400 */
[----:B------:R-:W-:Y:S02]  /*5c00*/  FSEL R214, R20, -INF , P6 ;  /* 0xff80000014d67808 */ /* 0x000fe40003000000 */
[----:B------:R-:W-:Y:S02]  /*5c10*/  FMNMX.FTZ R21, R222, R21, !PT ;  /* 0x00000015de157209 */ /* 0x000fe40007810000 */
[----:B------:R-:W-:Y:S02]  /*5c20*/  FMNMX.FTZ R162, R172, R159, !PT ;  /* 0x0000009faca27209 */ /* 0x000fe40007810000 */
[----:B------:R-:W-:Y:S01]  /*5c30*/  ISETP.GT.AND P3, PT, R174, 0x28, PT ;  /* 0x00000028ae00780c */ /* 0x000fe20003f64270 */
[----:B------:R-:W4:Y:S01]  /*5c40*/  MUFU.TANH R179, R179 ;  /* 0x000000b300b37308 */ /* 0x000f220000002400 */
[----:B--2---:R-:W-:-:S02]  /*5c50*/  FSEL R217, R217, -INF , P5 ;  /* 0xff800000d9d97808 */ /* 0x004fc40002800000 */
[----:B------:R-:W-:Y:S02]  /*5c60*/  FMNMX.FTZ R158, R214, R21, !PT ;  /* 0x00000015d69e7209 */ /* 0x000fe40007810000 */
[----:B------:R-:W-:Y:S02]  /*5c70*/  FMNMX.FTZ R163, R173, R162, !PT ;  /* 0x000000a2ada37209 */ /* 0x000fe40007810000 */
[----:B------:R-:W-:Y:S01]  /*5c80*/  ISETP.GT.AND P4, PT, R174, 0x29, PT ;  /* 0x00000029ae00780c */ /* 0x000fe20003f84270 */
[----:B------:R-:W2:Y:S01]  /*5c90*/  MUFU.TANH R182, R182 ;  /* 0x000000b600b67308 */ /* 0x000ea20000002400 */
[----:B-1----:R-:W-:Y:S02]  /*5ca0*/  FSEL R220, R220, -INF , P3 ;  /* 0xff800000dcdc7808 */ /* 0x002fe40001800000 */
[----:B------:R-:W-:Y:S02]  /*5cb0*/  FMNMX.FTZ R159, R217, R158, !PT ;  /* 0x0000009ed99f7209 */ /* 0x000fe40007810000 */
[----:B------:R-:W-:-:S02]  /*5cc0*/  FMNMX.FTZ R162, R176, R163, !PT ;  /* 0x000000a3b0a27209 */ /* 0x000fc40007810000 */
[----:B------:R-:W-:Y:S01]  /*5cd0*/  ISETP.GT.AND P6, PT, R174, 0x30, PT ;  /* 0x00000030ae00780c */ /* 0x000fe20003fc4270 */
[----:B------:R-:W1:Y:S01]  /*5ce0*/  MUFU.TANH R183, R183 ;  /* 0x000000b700b77308 */ /* 0x000e620000002400 */
[----:B0-----:R-:W-:Y:S02]  /*5cf0*/  FSEL R221, R197, -INF , P4 ;  /* 0xff800000c5dd7808 */ /* 0x001fe40002000000 */
[----:B------:R-:W-:Y:S02]  /*5d00*/  FMNMX.FTZ R158, R220, R159, !PT ;  /* 0x0000009fdc9e7209 */ /* 0x000fe40007810000 */
[----:B------:R-:W-:Y:S02]  /*5d10*/  FMNMX.FTZ R159, R177, R162, !PT ;  /* 0x000000a2b19f7209 */ /* 0x000fe40007810000 */
[----:B------:R-:W-:Y:S01]  /*5d20*/  ISETP.GT.AND P5, PT, R174, 0x31, PT ;  /* 0x00000031ae00780c */ /* 0x000fe20003fa4270 */
[----:B------:R-:W0:Y:S01]  /*5d30*/  MUFU.TANH R186, R186 ;  /* 0x000000ba00ba7308 */ /* 0x000e220000002400 */
[----:B---3--:R-:W-:-:S02]  /*5d40*/  FSEL R197, R178, -INF , P6 ;  /* 0xff800000b2c57808 */ /* 0x008fc40003000000 */
[----:B------:R-:W-:Y:S02]  /*5d50*/  FMNMX.FTZ R158, R221, R158, !PT ;  /* 0x0000009edd9e7209 */ /* 0x000fe40007810000 */
[----:B------:R-:W-:Y:S02]  /*5d60*/  FMNMX.FTZ R166, R180, R159, !PT ;  /* 0x0000009fb4a67209 */ /* 0x000fe40007810000 */
[----:B------:R-:W-:Y:S01]  /*5d70*/  ISETP.GT.AND P3, PT, R174, 0x38, PT ;  /* 0x00000038ae00780c */ /* 0x000fe20003f64270 */
[----:B------:R-:W3:Y:S01]  /*5d80*/  MUFU.TANH R187, R187 ;  /* 0x000000bb00bb7308 */ /* 0x000ee20000002400 */
[----:B----4-:R-:W-:Y:S02]  /*5d90*/  FSEL R211, R179, -INF , P5 ;  /* 0xff800000b3d37808 */ /* 0x010fe40002800000 */
[----:B------:R-:W-:Y:S02]  /*5da0*/  FMNMX.FTZ R158, R197, R158, !PT ;  /* 0x0000009ec59e7209 */ /* 0x000fe40007810000 */
[----:B------:R-:W-:-:S02]  /*5db0*/  FMNMX.FTZ R163, R181, R166, !PT ;  /* 0x000000a6b5a37209 */ /* 0x000fc40007810000 */
[----:B------:R-:W-:Y:S01]  /*5dc0*/  ISETP.GT.AND P4, PT, R174, 0x39, PT ;  /* 0x00000039ae00780c */ /* 0x000fe20003f84270 */
[----:B------:R3:W4:Y:S01]  /*5dd0*/  MUFU.TANH R20, R190 ;  /* 0x000000be00147308 */ /* 0x0007220000002400 */
[----:B--2---:R-:W-:Y:S02]  /*5de0*/  FSEL R212, R182, -INF , P3 ;  /* 0xff800000b6d47808 */ /* 0x004fe40001800000 */
[----:B------:R-:W-:Y:S02]  /*5df0*/  FMNMX.FTZ R159, R211, R158, !PT ;  /* 0x0000009ed39f7209 */ /* 0x000fe40007810000 */
[----:B------:R-:W-:Y:S02]  /*5e00*/  FMNMX.FTZ R166, R184, R163, !PT ;  /* 0x000000a3b8a67209 */ /* 0x000fe40007810000 */
[----:B------:R-:W-:Y:S01]  /*5e10*/  ISETP.GT.AND P6, PT, R174, 0x40, PT ;  /* 0x00000040ae00780c */ /* 0x000fe20003fc4270 */
[----:B------:R4:W2:Y:S01]  /*5e20*/  MUFU.TANH R21, R191 ;  /* 0x000000bf00157308 */ /* 0x0008a20000002400 */
[----:B-1----:R-:W-:-:S02]  /*5e30*/  FSEL R215, R183, -INF , P4 ;  /* 0xff800000b7d77808 */ /* 0x002fc40002000000 */
[----:B------:R-:W-:Y:S02]  /*5e40*/  FMNMX.FTZ R158, R212, R159, !PT ;  /* 0x0000009fd49e7209 */ /* 0x000fe40007810000 */
[----:B------:R-:W-:Y:S02]  /*5e50*/  FMNMX.FTZ R159, R185, R166, !PT ;  /* 0x000000a6b99f7209 */ /* 0x000fe40007810000 */
[----:B------:R-:W-:Y:S01]  /*5e60*/  ISETP.GT.AND P5, PT, R174, 0x41, PT ;  /* 0x00000041ae00780c */ /* 0x000fe20003fa4270 */
[----:B------:R-:W1:Y:S01]  /*5e70*/  MUFU.TANH R162, R194 ;  /* 0x000000c200a27308 */ /* 0x000e620000002400 */
[----:B0-----:R-:W-:Y:S02]  /*5e80*/  FSEL R183, R186, -INF , P6 ;  /* 0xff800000bab77808 */ /* 0x001fe40003000000 */
[----:B------:R-:W-:Y:S02]  /*5e90*/  FMNMX.FTZ R166, R215, R158, !PT ;  /* 0x0000009ed7a67209 */ /* 0x000fe40007810000 */
[----:B------:R-:W-:-:S02]  /*5ea0*/  FMNMX.FTZ R178, R188, R159, !PT ;  /* 0x0000009fbcb27209 */ /* 0x000fc40007810000 */
[C---:B------:R-:W-:Y:S01]  /*5eb0*/  ISETP.GT.AND P3, PT, R174.reuse, 0x48, PT ;  /* 0x00000048ae00780c */ /* 0x040fe20003f64270 */
[----:B------:R-:W0:Y:S01]  /*5ec0*/  MUFU.TANH R163, R195 ;  /* 0x000000c300a37308 */ /* 0x000e220000002400 */
[----:B---3--:R-:W-:Y:S01]  /*5ed0*/  FSEL R190, R187, -INF , P5 ;  /* 0xff800000bbbe7808 */ /* 0x008fe20002800000 */
[----:B------:R-:W-:Y:S01]  /*5ee0*/  IMAD.U32 R187, RZ, RZ, UR4 ;  /* 0x00000004ffbb7e24 */ /* 0x000fe2000f8e00ff */
[----:B------:R-:W-:Y:S01]  /*5ef0*/  FMNMX.FTZ R159, R183, R166, !PT ;  /* 0x000000a6b79f7209 */ /* 0x000fe20007810000 */
[----:B------:R-:W-:Y:S01]  /*5f00*/  UIMAD UR4, UR36, 0xc00, UR7 ;  /* 0x00000c00240478a4 */ /* 0x000fe2000f8e0207 */
[----:B------:R-:W-:Y:S02]  /*5f10*/  FMNMX.FTZ R175, R189, R178, !PT ;  /* 0x000000b2bdaf7209 */ /* 0x000fe40007810000 */
[----:B------:R-:W-:Y:S01]  /*5f20*/  ISETP.GT.AND P4, PT, R174, 0x49, PT ;  /* 0x00000049ae00780c */ /* 0x000fe20003f84270 */
[----:B------:R2:W3:Y:S01]  /*5f30*/  MUFU.TANH R158, R198 ;  /* 0x000000c6009e7308 */ /* 0x0004e20000002400 */
[----:B----4-:R-:W-:-:S02]  /*5f40*/  FSEL R191, R20, -INF , P3 ;  /* 0xff80000014bf7808 */ /* 0x010fc40001800000 */
[----:B------:R-:W-:Y:S01]  /*5f50*/  FMNMX.FTZ R20, R190, R159, !PT ;  /* 0x0000009fbe147209 */ /* 0x000fe20007810000 */
[----:B------:R-:W-:Y:S01]  /*5f60*/  UMOV UR10, UR4 ;  /* 0x00000004000a7c82 */ /* 0x000fe20008000000 */
[----:B------:R-:W-:Y:S02]  /*5f70*/  FMNMX.FTZ R166, R192, R175, !PT ;  /* 0x000000afc0a67209 */ /* 0x000fe40007810000 */
[C---:B------:R-:W-:Y:S01]  /*5f80*/  ISETP.GT.AND P5, PT, R174.reuse, 0x50, PT ;  /* 0x00000050ae00780c */ /* 0x040fe20003fa4270 */
[----:B------:R-:W4:Y:S01]  /*5f90*/  MUFU.TANH R175, R199 ;  /* 0x000000c700af7308 */ /* 0x000f220000002400 */
[----:B--2---:R-:W-:Y:S02]  /*5fa0*/  FSEL R198, R21, -INF , P4 ;  /* 0xff80000015c67808 */ /* 0x004fe40002000000 */
[----:B------:R-:W-:Y:S02]  /*5fb0*/  FMNMX.FTZ R21, R191, R20, !PT ;  /* 0x00000014bf157209 */ /* 0x000fe40007810000 */
[----:B------:R-:W-:-:S02]  /*5fc0*/  ISETP.GT.AND P3, PT, R174, 0x51, PT ;  /* 0x00000051ae00780c */ /* 0x000fc40003f64270 */
[----:B-1----:R-:W-:Y:S02]  /*5fd0*/  FSEL R162, R162, -INF , P5 ;  /* 0xff800000a2a27808 */ /* 0x002fe40002800000 */
[----:B------:R-:W-:Y:S02]  /*5fe0*/  FMNMX.FTZ R21, R198, R21, !PT ;  /* 0x00000015c6157209 */ /* 0x000fe40007810000 */
[----:B------:R-:W-:Y:S02]  /*5ff0*/  FMNMX.FTZ R20, R193, R166, !PT ;  /* 0x000000a6c1147209 */ /* 0x000fe40007810000 */
[----:B------:R-:W-:Y:S02]  /*6000*/  ISETP.GT.AND P4, PT, R174, 0x58, PT ;  /* 0x00000058ae00780c */ /* 0x000fe40003f84270 */
[----:B0-----:R-:W-:Y:S01]  /*6010*/  FSEL R163, R163, -INF , P3 ;  /* 0xff800000a3a37808 */ /* 0x001fe20001800000 */
[----:B------:R-:W0:Y:S01]  /*6020*/  SHFL.BFLY PT, R159, R20, 0x2, 0x1f ;  /* 0x0c401f00149f7f89 */ /* 0x000e2200000e0000 */
[----:B------:R-:W-:-:S02]  /*6030*/  FMNMX.FTZ R166, R162, R21, !PT ;  /* 0x00000015a2a67209 */ /* 0x000fc40007810000 */
[----:B------:R-:W-:Y:S02]  /*6040*/  ISETP.GT.AND P3, PT, R174, 0x59, PT ;  /* 0x00000059ae00780c */ /* 0x000fe40003f64270 */
[----:B---3--:R-:W-:Y:S02]  /*6050*/  FSEL R174, R158, -INF , P4 ;  /* 0xff8000009eae7808 */ /* 0x008fe40002000000 */
[----:B------:R-:W-:Y:S02]  /*6060*/  FMNMX.FTZ R21, R163, R166, !PT ;  /* 0x000000a6a3157209 */ /* 0x000fe40007810000 */
[----:B----4-:R-:W-:Y:S02]  /*6070*/  FSEL R175, R175, -INF , P3 ;  /* 0xff800000afaf7808 */ /* 0x010fe40001800000 */
[----:B------:R-:W-:-:S04]  /*6080*/  FMNMX.FTZ R158, R174, R21, !PT ;  /* 0x00000015ae9e7209 */ /* 0x000fc80007810000 */
[----:B------:R-:W-:-:S05]  /*6090*/  FMNMX.FTZ R158, R175, R158, !PT ;  /* 0x0000009eaf9e7209 */ /* 0x000fca0007810000 */
[----:B------:R-:W1:Y:S01]  /*60a0*/  SHFL.BFLY PT, R21, R158, 0x2, 0x1f ;  /* 0x0c401f009e157f89 */ /* 0x000e6200000e0000 */
[----:B0-----:R-:W-:-:S05]  /*60b0*/  FMNMX.FTZ R159, R20, R159, !PT ;  /* 0x0000009f149f7209 */ /* 0x001fca0007810000 */
[----:B------:R-:W0:Y:S01]  /*60c0*/  SHFL.BFLY PT, R20, R159, 0x1, 0x1f ;  /* 0x0c201f009f147f89 */ /* 0x000e2200000e0000 */
[----:B-1----:R-:W-:-:S05]  /*60d0*/  FMNMX.FTZ R166, R158, R21, !PT ;  /* 0x000000159ea67209 */ /* 0x002fca0007810000 */
[----:B------:R-:W1:Y:S01]  /*60e0*/  SHFL.BFLY PT, R21, R166, 0x1, 0x1f ;  /* 0x0c201f00a6157f89 */ /* 0x000e6200000e0000 */
[----:B0-----:R-:W-:-:S04]  /*60f0*/  FMNMX.FTZ R20, R159, R20, !PT ;  /* 0x000000149f147209 */ /* 0x001fc80007810000 */
        /* <DEDUP_REMOVED lines=8> */
[----:B-1----:R-:W-:Y:S01]  /*6180*/  FMNMX.FTZ R21, R166, R21, !PT ;  /* 0x00000015a6157209 */ /* 0x002fe20007810000 */
[--C-:B------:R-:W-:Y:S01]  /*6190*/  FFMA.FTZ R166, R152, UR6, -R178.reuse ;  /* 0x0000000698a67c23 */ /* 0x100fe200080108b2 */
[----:B------:R-:W-:Y:S01]  /*61a0*/  FSEL R152, R20, RZ, P3 ;  /* 0x000000ff14987208 */ /* 0x000fe20001800000 */
[----:B------:R0:W-:Y:S01]  /*61b0*/  MUFU.EX2 R158, R171 ;  /* 0x000000ab009e7308 */ /* 0x0001e20000000800 */
[C---:B------:R-:W-:Y:S01]  /*61c0*/  FSETP.NEU.FTZ.AND P4, PT, R21.reuse, -INF , PT ;  /* 0xff8000001500780b */ /* 0x040fe20003f9d000 */
[C---:B------:R-:W-:Y:S01]  /*61d0*/  FMUL.FTZ R199, R21.reuse, UR6 ;  /* 0x0000000615c77c20 */ /* 0x040fe20008410000 */
[----:B------:R-:W-:Y:S01]  /*61e0*/  FFMA.FTZ R160, R160, UR6, -R178 ;  /* 0x00000006a0a07c23 */ /* 0x000fe200080108b2 */
[----:B------:R-:W-:Y:S01]  /*61f0*/  FADD.FTZ R152, -R152, R209 ;  /* 0x000000d198987221 */ /* 0x000fe20000010100 */
[----:B------:R-:W-:Y:S01]  /*6200*/  FSEL R153, R21, RZ, P4 ;  /* 0x000000ff15997208 */ /* 0x000fe20002000000 */
[----:B------:R-:W-:Y:S01]  /*6210*/  VIADD R209, R235, 0x8 ;  /* 0x00000008ebd17836 */ /* 0x000fe20000000000 */
[----:B------:R-:W-:Y:S01]  /*6220*/  FSEL R199, R199, RZ, P4 ;  /* 0x000000ffc7c77208 */ /* 0x000fe20002000000 */
[----:B------:R-:W-:Y:S01]  /*6230*/  FMUL.FTZ R194, R152, UR6 ;  /* 0x0000000698c27c20 */ /* 0x000fe20008410000 */
[----:B------:R-:W-:-:S02]  /*6240*/  @!P2 VIADD R152, R187, 0x32440 ;  /* 0x00032440bb98a836 */ /* 0x000fc40000000000 */
[----:B------:R-:W-:Y:S01]  /*6250*/  FADD.FTZ R153, -R153, R210 ;  /* 0x000000d299997221 */ /* 0x000fe20000010100 */
[----:B------:R-:W1:Y:S01]  /*6260*/  MUFU.EX2 R159, R159 ;  /* 0x0000009f009f7308 */ /* 0x000e620000000800 */
[--C-:B0-----:R-:W-:Y:S01]  /*6270*/  FFMA.FTZ R171, R157, UR6, -R199.reuse ;  /* 0x000000069dab7c23 */ /* 0x101fe200080108c7 */
[----:B------:R-:W-:Y:S01]  /*6280*/  IADD3 R157, -R235, 0xb, RZ ;  /* 0x0000000beb9d7810 */ /* 0x000fe20007ffe1ff */
[----:B------:R-:W-:Y:S01]  /*6290*/  FMUL.FTZ R195, R153, UR6 ;  /* 0x0000000699c37c20 */ /* 0x000fe20008410000 */
[----:B------:R-:W-:Y:S01]  /*62a0*/  @!P2 PRMT R152, RZ, 0x654, R152 ;  /* 0x00000654ff98a816 */ /* 0x000fe20000000098 */
[--C-:B------:R-:W-:Y:S01]  /*62b0*/  FFMA.FTZ R179, R155, UR6, -R199.reuse ;  /* 0x000000069bb37c23 */ /* 0x100fe200080108c7 */
[--C-:B------:R-:W-:Y:S01]  /*62c0*/  FFMA.FTZ R182, R154, UR6, -R199.reuse ;  /* 0x000000069ab67c23 */ /* 0x100fe200080108c7 */
[--C-:B------:R-:W-:Y:S01]  /*62d0*/  FFMA.FTZ R186, R223, UR6, -R199.reuse ;  /* 0x00000006dfba7c23 */ /* 0x100fe200080108c7 */
[----:B------:R0:W-:Y:S06]  /*62e0*/  BAR.ARV R157, 0x100 ;  /* 0x0004009d0000751d */ /* 0x0001ec0000002000 */
[----:B------:R1:W-:Y:S01]  /*62f0*/  @!P2 SYNCS.ARRIVE.TRANS64.RED.A1T0 RZ, [R152+URZ], RZ ;  /* 0x000000ff98ffa9a7 */ /* 0x0003e2000810043f */
[----:B------:R-:W2:Y:S01]  /*6300*/  MUFU.EX2 R194, R194 ;  /* 0x000000c200c27308 */ /* 0x000ea20000000800 */
[----:B------:R3:W-:Y:S01]  /*6310*/  BAR.SYNC.DEFER_BLOCKING R209, 0x100 ;  /* 0x000400d10000751d */ /* 0x0007e20000010000 */
[--C-:B------:R-:W-:Y:S01]  /*6320*/  FFMA.FTZ R161, R161, UR6, -R178.reuse ;  /* 0x00000006a1a17c23 */ /* 0x100fe200080108b2 */
[--C-:B------:R-:W-:Y:S01]  /*6330*/  FFMA.FTZ R196, R196, UR6, -R199.reuse ;  /* 0x00000006c4c47c23 */ /* 0x100fe200080108c7 */
[--C-:B------:R-:W-:Y:S01]  /*6340*/  FFMA.FTZ R210, R216, UR6, -R199.reuse ;  /* 0x00000006d8d27c23 */ /* 0x100fe200080108c7 */
[--C-:B------:R-:W-:Y:S01]  /*6350*/  FFMA.FTZ R216, R217, UR6, -R199.reuse ;  /* 0x00000006d9d87c23 */ /* 0x100fe200080108c7 */
[--C-:B------:R-:W-:Y:S01]  /*6360*/  FFMA.FTZ R217, R220, UR6, -R199.reuse ;  /* 0x00000006dcd97c23 */ /* 0x100fe200080108c7 */
[----:B-1----:R-:W-:Y:S01]  /*6370*/  F2FP.BF16.F32.PACK_AB R152, R159, R158 ;  /* 0x0000009e9f98723e */ /* 0x002fe200000010ff */
[----:B------:R-:W1:Y:S01]  /*6380*/  MUFU.EX2 R195, R195 ;  /* 0x000000c300c37308 */ /* 0x000e620000000800 */
[--C-:B---3--:R-:W-:Y:S01]  /*6390*/  FFMA.FTZ R209, R213, UR6, -R199.reuse ;  /* 0x00000006d5d17c23 */ /* 0x108fe200080108c7 */
[--C-:B------:R-:W-:Y:S01]  /*63a0*/  FFMA.FTZ R213, R222, UR6, -R199.reuse ;  /* 0x00000006ded57c23 */ /* 0x100fe200080108c7 */
[--C-:B------:R-:W-:Y:S01]  /*63b0*/  FFMA.FTZ R164, R164, UR6, -R178.reuse ;  /* 0x00000006a4a47c23 */ /* 0x100fe200080108b2 */
[--C-:B------:R-:W-:Y:S01]  /*63c0*/  FFMA.FTZ R165, R165, UR6, -R178.reuse ;  /* 0x00000006a5a57c23 */ /* 0x100fe200080108b2 */
[--C-:B------:R-:W-:Y:S01]  /*63d0*/  FFMA.FTZ R168, R168, UR6, -R178.reuse ;  /* 0x00000006a8a87c23 */ /* 0x100fe200080108b2 */
[--C-:B------:R-:W-:Y:S01]  /*63e0*/  FFMA.FTZ R169, R169, UR6, -R178.reuse ;  /* 0x00000006a9a97c23 */ /* 0x100fe200080108b2 */
[--C-:B------:R-:W-:Y:S01]  /*63f0*/  FFMA.FTZ R214, R214, UR6, -R199.reuse ;  /* 0x00000006d6d67c23 */ /* 0x100fe200080108c7 */
[----:B------:R-:W-:Y:S01]  /*6400*/  MUFU.EX2 R166, R166 ;  /* 0x000000a600a67308 */ /* 0x000fe20000000800 */
        /* <DEDUP_REMOVED lines=134> */
[----:B------:R-:W-:Y:S01]  /*6c70*/  MUFU.EX2 R156, R156 ;  /* 0x0000009c009c7308 */ /* 0x000fe20000000800 */
[----:B---3--:R-:W-:Y:S01]  /*6c80*/  F2FP.BF16.F32.PACK_AB R153, R179, R171 ;  /* 0x000000abb399723e */ /* 0x008fe200000010ff */
[--C-:B------:R-:W-:Y:S01]  /*6c90*/  FFMA.FTZ R220, R221, UR6, -R199.reuse ;  /* 0x00000006dddc7c23 */ /* 0x100fe200080108c7 */
[----:B----4-:R-:W-:Y:S01]  /*6ca0*/  F2FP.BF16.F32.PACK_AB R155, R186, R182 ;  /* 0x000000b6ba9b723e */ /* 0x010fe200000010ff */
[--C-:B------:R-:W-:Y:S01]  /*6cb0*/  FFMA.FTZ R172, R172, UR6, -R178.reuse ;  /* 0x00000006acac7c23 */ /* 0x100fe200080108b2 */
[--C-:B------:R-:W-:Y:S01]  /*6cc0*/  FFMA.FTZ R173, R173, UR6, -R178.reuse ;  /* 0x00000006adad7c23 */ /* 0x100fe200080108b2 */
[--C-:B------:R-:W-:Y:S01]  /*6cd0*/  FFMA.FTZ R176, R176, UR6, -R178.reuse ;  /* 0x00000006b0b07c23 */ /* 0x100fe200080108b2 */
[----:B------:R-:W-:Y:S01]  /*6ce0*/  WARPGROUP.ARRIVE ;  /* 0x00000000000079c5 */ /* 0x000fe20000000000 */
[----:B------:R-:W1:Y:S01]  /*6cf0*/  MUFU.EX2 R167, R167 ;  /* 0x000000a700a77308 */ /* 0x000e620000000800 */
[--C-:B------:R-:W-:Y:S01]  /*6d00*/  FFMA.FTZ R177, R177, UR6, -R178.reuse ;  /* 0x00000006b1b17c23 */ /* 0x100fe200080108b2 */
[--C-:B------:R-:W-:Y:S01]  /*6d10*/  FFMA.FTZ R197, R197, UR6, -R199.reuse ;  /* 0x00000006c5c57c23 */ /* 0x100fe200080108c7 */
[--C-:B------:R-:W-:Y:S01]  /*6d20*/  FFMA.FTZ R211, R211, UR6, -R199.reuse ;  /* 0x00000006d3d37c23 */ /* 0x100fe200080108c7 */
[--C-:B------:R-:W-:Y:S01]  /*6d30*/  FFMA.FTZ R212, R212, UR6, -R199.reuse ;  /* 0x00000006d4d47c23 */ /* 0x100fe200080108c7 */
[----:B------:R-:W-:Y:S01]  /*6d40*/  HGMMA.64x256x16.F32.BF16 R24, R152, gdesc[UR8].tnspB, R24, gsb0 ;  /* 0x43e0000898187df0 */ /* 0x000fe20008001818 */
[----:B------:R-:W-:Y:S01]  /*6d50*/  UIADD3 UR10, UR4, 0x80, URZ ;  /* 0x00000080040a7890 */ /* 0x000fe2000fffe03f */
[--C-:B------:R-:W-:Y:S01]  /*6d60*/  FFMA.FTZ R215, R215, UR6, -R199.reuse ;  /* 0x00000006d7d77c23 */ /* 0x100fe200080108c7 */
[----:B------:R-:W-:Y:S01]  /*6d70*/  MUFU.EX2 R160, R160 ;  /* 0x000000a000a07308 */ /* 0x000fe20000000800 */
[----:B------:R-:W-:Y:S01]  /*6d80*/  UMOV UR11, 0x40000040 ;  /* 0x40000040000b7882 */ /* 0x000fe20000000000 */
        /* <DEDUP_REMOVED lines=20> */
[----:B------:R-:W-:Y:S01]  /*6ed0*/  ISETP.GT.AND P3, PT, R13, R208, PT ;  /* 0x000000d00d00720c */ /* 0x000fe20003f64270 */
[----:B------:R-:W-:Y:S01]  /*6ee0*/  @!P2 VIADD R187, R187, 0x32460 ;  /* 0x00032460bbbba836 */ /* 0x000fe20000000000 */
[----:B------:R-:W2:Y:S01]  /*6ef0*/  MUFU.EX2 R209, R209 ;  /* 0x000000d100d17308 */ /* 0x000ea20000000800 */
[----:B------:R-:W-:Y:S01]  /*6f00*/  FADD.FTZ R159, R159, R0 ;  /* 0x000000009f9f7221 */ /* 0x000fe20000010000 */
[----:B------:R-:W-:Y:S01]  /*6f10*/  FADD.FTZ R179, R179, R12 ;  /* 0x0000000cb3b37221 */ /* 0x000fe20000010000 */
[----:B------:R-:W-:Y:S01]  /*6f20*/  VIADD R13, R13, 0xffffffff ;  /* 0xffffffff0d0d7836 */ /* 0x000fe20000000000 */
[----:B------:R-:W-:Y:S01]  /*6f30*/  @!P2 PRMT R187, RZ, 0x654, R187 ;  /* 0x00000654ffbba816 */ /* 0x000fe200000000bb */
[----:B------:R-:W-:Y:S01]  /*6f40*/  FADD.FTZ R159, R166, R159 ;  /* 0x0000009fa69f7221 */ /* 0x000fe20000010000 */
[----:B------:R-:W-:-:S02]  /*6f50*/  FADD.FTZ R179, R182, R179 ;  /* 0x000000b3b6b37221 */ /* 0x000fc40000010000 */
[----:B------:R-:W-:Y:S01]  /*6f60*/  MUFU.EX2 R210, R210 ;  /* 0x000000d200d27308 */ /* 0x000fe20000000800 */
[----:B------:R-:W-:Y:S01]  /*6f70*/  FADD.FTZ R159, R170, R159 ;  /* 0x0000009faa9f7221 */ /* 0x000fe20000010000 */
[----:B------:R-:W-:-:S06]  /*6f80*/  FADD.FTZ R179, R186, R179 ;  /* 0x000000b3bab37221 */ /* 0x000fcc0000010000 */
[----:B------:R-:W3:Y:S08]  /*6f90*/  MUFU.EX2 R213, R213 ;  /* 0x000000d500d57308 */ /* 0x000ef00000000800 */
[----:B------:R-:W-:Y:S08]  /*6fa0*/  MUFU.EX2 R164, R164 ;  /* 0x000000a400a47308 */ /* 0x000ff00000000800 */
[----:B------:R-:W-:Y:S08]  /*6fb0*/  MUFU.EX2 R165, R165 ;  /* 0x000000a500a57308 */ /* 0x000ff00000000800 */
[----:B------:R-:W-:Y:S08]  /*6fc0*/  MUFU.EX2 R168, R168 ;  /* 0x000000a800a87308 */ /* 0x000ff00000000800 */
[----:B------:R-:W-:Y:S08]  /*6fd0*/  MUFU.EX2 R169, R169 ;  /* 0x000000a900a97308 */ /* 0x000ff00000000800 */
[----:B------:R-:W4:Y:S08]  /*6fe0*/  MUFU.EX2 R214, R214 ;  /* 0x000000d600d67308 */ /* 0x000f300000000800 */
[----:B------:R-:W5:Y:S08]  /*6ff0*/  MUFU.EX2 R216, R216 ;  /* 0x000000d800d87308 */ /* 0x000f700000000800 */
[----:B------:R-:W-:Y:S08]  /*7000*/  MUFU.EX2 R217, R217 ;  /* 0x000000d900d97308 */ /* 0x000ff00000000800 */
[----:B------:R-:W0:Y:S08]  /*7010*/  MUFU.EX2 R220, R220 ;  /* 0x000000dc00dc7308 */ /* 0x000e300000000800 */
[----:B------:R-:W-:Y:S08]  /*7020*/  MUFU.EX2 R172, R172 ;  /* 0x000000ac00ac7308 */ /* 0x000ff00000000800 */
[----:B------:R-:W-:Y:S08]  /*7030*/  MUFU.EX2 R173, R173 ;  /* 0x000000ad00ad7308 */ /* 0x000ff00000000800 */
[----:B------:R-:W-:Y:S08]  /*7040*/  MUFU.EX2 R176, R176 ;  /* 0x000000b000b07308 */ /* 0x000ff00000000800 */
[----:B------:R-:W-:Y:S08]  /*7050*/  MUFU.EX2 R177, R177 ;  /* 0x000000b100b17308 */ /* 0x000ff00000000800 */
[----:B------:R-:W0:Y:S08]  /*7060*/  MUFU.EX2 R197, R197 ;  /* 0x000000c500c57308 */ /* 0x000e300000000800 */
        /* <DEDUP_REMOVED lines=14> */
[----:B------:R-:W-:Y:S01]  /*7150*/  MUFU.EX2 R193, R193 ;  /* 0x000000c100c17308 */ /* 0x000fe20000000800 */
[----:B------:R-:W-:-:S02]  /*7160*/  WARPGROUP.DEPBAR.LE gsb0, 0x0 ;  /* 0x00008000000079c5 */ /* 0x000fc40000010000 */
[----:B-1----:R-:W-:Y:S01]  /*7170*/  F2FP.BF16.F32.PACK_AB R152, R167, R156 ;  /* 0x0000009ca798723e */ /* 0x002fe200000010ff */
        /* <DEDUP_REMOVED lines=9> */
[----:B------:R-:W1:Y:S01]  /*7210*/  MUFU.EX2 R163, R163 ;  /* 0x000000a300a37308 */ /* 0x000e620000000800 */
[----:B------:R-:W-:Y:S01]  /*7220*/  FADD.FTZ R160, R160, R167 ;  /* 0x000000a7a0a07221 */ /* 0x000fe20000010000 */
[----:B------:R-:W-:Y:S01]  /*7230*/  FADD.FTZ R210, R210, R209 ;  /* 0x000000d1d2d27221 */ /* 0x000fe20000010000 */
[----:B------:R-:W-:-:S02]  /*7240*/  IMAD.MOV.U32 R209, RZ, RZ, R20 ;  /* 0x000000ffffd17224 */ /* 0x000fc400078e0014 */
[----:B------:R-:W-:Y:S01]  /*7250*/  HGMMA.64x256x16.F32.BF16 R24, R152, gdesc[UR8].tnspB, R24, gsb0 ;  /* 0x43e0000898187df0 */ /* 0x000fe20008001818 */
[----:B------:R-:W-:Y:S01]  /*7260*/  UIADD3 UR10, UR4, 0x100, URZ ;  /* 0x00000100040a7890 */ /* 0x000fe2000fffe03f */
[----:B------:R-:W-:Y:S01]  /*7270*/  FADD.FTZ R161, R161, R160 ;  /* 0x000000a0a1a17221 */ /* 0x000fe20000010000 */
[----:B------:R-:W-:Y:S01]  /*7280*/  UMOV UR11, 0x40000040 ;  /* 0x40000040000b7882 */ /* 0x000fe20000000000 */
[----:B------:R-:W-:Y:S01]  /*7290*/  MUFU.EX2 R174, R174 ;  /* 0x000000ae00ae7308 */ /* 0x000fe20000000800 */
[----:B------:R-:W-:Y:S01]  /*72a0*/  FADD.FTZ R213, R213, R210 ;  /* 0x000000d2d5d57221 */ /* 0x000fe20000010000 */
[----:B------:R-:W-:-:S03]  /*72b0*/  IMAD.MOV.U32 R210, RZ, RZ, R21 ;  /* 0x000000ffffd27224 */ /* 0x000fc600078e0015 */
[----:B----4-:R-:W-:-:S03]  /*72c0*/  FADD.FTZ R213, R214, R213 ;  /* 0x000000d5d6d57221 */ /* 0x010fc60000010000 */
[----:B------:R-:W2:Y:S01]  /*72d0*/  MUFU.EX2 R175, R175 ;  /* 0x000000af00af7308 */ /* 0x000ea20000000800 */
[----:B------:R-:W-:Y:S02]  /*72e0*/  WARPGROUP.DEPBAR.LE gsb0, 0x0 ;  /* 0x00008000000079c5 */ /* 0x000fe40000010000 */
[----:B------:R-:W-:Y:S01]  /*72f0*/  F2FP.BF16.F32.PACK_AB R152, R165, R164 ;  /* 0x000000a4a598723e */ /* 0x000fe200000010ff */
[----:B------:R-:W-:Y:S01]  /*7300*/  FADD.FTZ R164, R164, R161 ;  /* 0x000000a1a4a47221 */ /* 0x000fe20000010000 */
[C---:B-----5:R-:W-:Y:S01]  /*7310*/  F2FP.BF16.F32.PACK_AB R153, R216.reuse, R214 ;  /* 0x000000d6d899723e */ /* 0x060fe200000010ff */
        /* <DEDUP_REMOVED lines=16> */
[C---:B------:R-:W-:Y:S01]  /*7420*/  F2FP.BF16.F32.PACK_AB R153, R211.reuse, R197 ;  /* 0x000000c5d399723e */ /* 0x040fe200000010ff */
[----:B------:R-:W-:Y:S01]  /*7430*/  FADD.FTZ R211, R211, R220 ;  /* 0x000000dcd3d37221 */ /* 0x000fe20000010000 */
[----:B------:R-:W-:Y:S01]  /*7440*/  F2FP.BF16.F32.PACK_AB R154, R177, R176 ;  /* 0x000000b0b19a723e */ /* 0x000fe200000010ff */
[----:B------:R-:W-:Y:S01]  /*7450*/  FADD.FTZ R173, R173, R172 ;  /* 0x000000acadad7221 */ /* 0x000fe20000010000 */
[C---:B------:R-:W-:Y:S01]  /*7460*/  F2FP.BF16.F32.PACK_AB R155, R215.reuse, R212 ;  /* 0x000000d4d79b723e */ /* 0x040fe200000010ff */
[----:B------:R-:W-:Y:S02]  /*7470*/  FADD.FTZ R212, R212, R211 ;  /* 0x000000d3d4d47221 */ /* 0x000fe40000010000 */
[----:B------:R-:W-:Y:S01]  /*7480*/  FADD.FTZ R176, R176, R173 ;  /* 0x000000adb0b07221 */ /* 0x000fe20000010000 */
[----:B------:R-:W-:Y:S01]  /*7490*/  WARPGROUP.ARRIVE ;  /* 0x00000000000079c5 */ /* 0x000fe20000000000 */
[----:B------:R-:W-:-:S02]  /*74a0*/  FADD.FTZ R212, R215, R212 ;  /* 0x000000d4d7d47221 */ /* 0x000fc40000010000 */
[----:B------:R-:W-:-:S10]  /*74b0*/  FADD.FTZ R177, R177, R176 ;  /* 0x000000b0b1b17221 */ /* 0x000fd40000010000 */
        /* <DEDUP_REMOVED lines=23> */
[----:B-1----:R-:W-:Y:S01]  /*7630*/  F2FP.BF16.F32.PACK_AB R153, R163, R162 ;  /* 0x000000a2a399723e */ /* 0x002fe200000010ff */
        /* <DEDUP_REMOVED lines=14> */
.L_x_4371:
[----:B------:R-:W-:-:S13]  /*7720*/  ISETP.GE.AND P1, PT, R13, RZ, PT ;  /* 0x000000ff0d00720c */ /* 0x000fda0003f26270 */
[----:B------:R-:W-:Y:S05]  /*7730*/  @!P1 BRA `(.L_x_4381) ;  /* 0x0000002800489947 */ /* 0x000fea0003800000 */
[----:B------:R-:W-:Y:S01]  /*7740*/  IMAD.MOV.U32 R209, RZ, RZ, R21 ;  /* 0x000000ffffd17224 */ /* 0x000fe200078e0015 */
[----:B------:R-:W-:Y:S01]  /*7750*/  ULDC UR4, c[0x0][0xad0] ;  /* 0x0002b40000047ab9 */ /* 0x000fe20000000800 */
[----:B------:R-:W-:-:S07]  /*7760*/  IMAD.MOV.U32 R208, RZ, RZ, R20 ;  /* 0x000000ffffd07224 */ /* 0x000fce00078e0014 */
.L_x_4390:
[----:B------:R-:W-:-:S04]  /*7770*/  UIADD3 UR36, UR36, 0x1, URZ ;  /* 0x0000000124247890 */ /* 0x000fc8000fffe03f */
[----:B------:R-:W-:-:S04]  /*7780*/  UISETP.NE.AND UP0, UPT, UR36, 0x2, UPT ;  /* 0x000000022400788c */ /* 0x000fc8000bf05270 */
[----:B------:R-:W-:Y:S02]  /*7790*/  USEL UR5, URZ, 0x1, UP0 ;  /* 0x000000013f057887 */ /* 0x000fe40008000000 */
[----:B------:R-:W-:Y:S02]  /*77a0*/  USEL UR36, UR36, URZ, UP0 ;  /* 0x0000003f24247287 */ /* 0x000fe40008000000 */
[----:B------:R-:W-:Y:S01]  /*77b0*/  ULOP3.LUT UR37, UR37, UR5, URZ, 0x3c, !UPT ;  /* 0x0000000525257292 */ /* 0x000fe2000f8e3c3f */
[----:B-1----:R-:W-:Y:S11]  /*77c0*/  @!P0 BRA `(.L_x_4382) ;  /* 0x0000000000048947 */ /* 0x002ff60003800000 */
[----:B------:R-:W-:Y:S01]  /*77d0*/  BPT.TRAP 0x1 ;  /* 0x000000040000795c */ /* 0x000fe20000300000 */
.L_x_4382:
        /* <DEDUP_REMOVED lines=9> */
.L_x_4383:
[----:B--2---:R-:W-:Y:S05]  /*7870*/  @P1 BRA `(.L_x_4384) ;  /* 0x0000000000081947 */ /* 0x004fea0003800000 */
[----:B------:R-:W2:Y:S02]  /*7880*/  SYNCS.PHASECHK.TRANS64.TRYWAIT P1, [UR5+0x32430], R20 ;  /* 0x03243014ff0075a7 */ /* 0x000ea40008020145 */
[----:B--2---:R-:W-:Y:S05]  /*7890*/  @!P1 BRA `(.L_x_4385) ;  /* 0x000000b000f09947 */ /* 0x004fea0003800000 */
.L_x_4384:
[----:B------:R-:W-:Y:S01]  /*78a0*/  R2UR UR52, R22 ;  /* 0x00000000163472ca */ /* 0x000fe200000e0000 */
[----:B------:R-:W-:Y:S01]  /*78b0*/  UIMAD UR6, UR36, 0x300, UR60 ;  /* 0x00000300240678a4 */ /* 0x000fe2000f8e023c */
[----:B------:R-:W-:Y:S01]  /*78c0*/  R2UR UR53, R23 ;  /* 0x00000000173572ca */ /* 0x000fe200000e0000 */
[----:B0-----:R-:W-:Y:S01]  /*78d0*/  WARPGROUP.ARRIVE ;  /* 0x00000000000079c5 */ /* 0x001fe20000000000 */
        /* <DEDUP_REMOVED lines=27> */
.L_x_4386:
[----:B------:R0:W3:Y:S01]  /*7a90*/  SYNCS.PHASECHK.TRANS64.TRYWAIT P1, [UR5+0x32450], R20 ;  /* 0x03245014ff0075a7 */ /* 0x0000e20008020145 */
[----:B------:R-:W-:Y:S05]  /*7aa0*/  @!P0 BRA `(.L_x_4387) ;  /* 0x0000000000048947 */ /* 0x000fea0003800000 */
[----:B------:R-:W-:Y:S01]  /*7ab0*/  BPT.TRAP 0x1 ;  /* 0x000000040000795c */ /* 0x000fe20000300000 */
.L_x_4387:
[----:B---3--:R-:W-:Y:S05]  /*7ac0*/  @P1 BRA `(.L_x_4388) ;  /* 0x0000000000081947 */ /* 0x008fea0003800000 */
[----:B------:R-:W3:Y:S02]  /*7ad0*/  SYNCS.PHASECHK.TRANS64.TRYWAIT P1, [UR5+0x32450], R20 ;  /* 0x03245014ff0075a7 */ /* 0x000ee40008020145 */
[----:B---3--:R-:W-:Y:S05]  /*7ae0*/  @!P1 BRA `(.L_x_4389) ;  /* 0x000000b000749947 */ /* 0x008fea0003800000 */
.L_x_4388:
        /* <DEDUP_REMOVED lines=10> */
[C---:B------:R-:W-:Y:S01]  /*7b90*/  ISETP.GT.AND P1, PT, R13.reuse, RZ, PT ;  /* 0x000000ff0d00720c */ /* 0x040fe20003f24270 */
[----:B------:R-:W-:Y:S01]  /*7ba0*/  UMOV UR15, 0x40000040 ;  /* 0x40000040000f7882 */ /* 0x000fe20000000000 */
[----:B------:R-:W-:Y:S01]  /*7bb0*/  UIADD3 UR18, UR6, 0x306, URZ ;  /* 0x0000030606127890 */ /* 0x000fe2000fffe03f */
[----:B------:R-:W-:Y:S01]  /*7bc0*/  VIADD R13, R13, 0xffffffff ;  /* 0xffffffff0d0d7836 */ /* 0x000fe20000000000 */
        /* <DEDUP_REMOVED lines=85> */
[----:B--2---:R-:W-:Y:S01]  /*8120*/  FMUL.FTZ R21, R152, UR4 ;  /* 0x0000000498157c20 */ /* 0x004fe20008410000 */
        /* <DEDUP_REMOVED lines=30> */
[----:B01----:R-:W-:Y:S01]  /*8310*/  FMNMX.FTZ R20, R152, R185, !PT ;  /* 0x000000b998147209 */ /* 0x003fe20007810000 */
[----:B------:R-:W-:Y:S01]  /*8320*/  FMUL.FTZ R185, R188, UR4 ;  /* 0x00000004bcb97c20 */ /* 0x000fe20008410000 */
[----:B------:R-:W-:Y:S01]  /*8330*/  FMUL.FTZ R176, R179, UR4 ;  /* 0x00000004b3b07c20 */ /* 0x000fe20008410000 */
[----:B------:R-:W-:Y:S01]  /*8340*/  FMUL.FTZ R179, R181, UR4 ;  /* 0x00000004b5b37c20 */ /* 0x000fe20008410000 */
[----:B------:R-:W-:Y:S01]  /*8350*/  FMUL.FTZ R173, R174, UR4 ;  /* 0x00000004aead7c20 */ /* 0x000fe20008410000 */
[----:B------:R-:W-:Y:S01]  /*8360*/  FMUL.FTZ R174, R178, UR4 ;  /* 0x00000004b2ae7c20 */ /* 0x000fe20008410000 */
[----:B------:R-:W-:Y:S01]  /*8370*/  FMUL.FTZ R178, R184, UR4 ;  /* 0x00000004b8b27c20 */ /* 0x000fe20008410000 */
[----:B------:R-:W0:Y:S01]  /*8380*/  MUFU.TANH R156, R156 ;  /* 0x0000009c009c7308 */ /* 0x000e220000002400 */
[----:B---3--:R-:W-:Y:S01]  /*8390*/  FMNMX.FTZ R20, R155, R20, !PT ;  /* 0x000000149b147209 */ /* 0x008fe20007810000 */
        /* <DEDUP_REMOVED lines=41> */
[----:B-1----:R-:W-:Y:S01]  /*8630*/  FMNMX.FTZ R213, R171, R188, !PT ;  /* 0x000000bcabd57209 */ /* 0x002fe20007810000 */
[----:B------:R-:W-:-:S06]  /*8640*/  FMUL.FTZ R188, R193, UR4 ;  /* 0x00000004c1bc7c20 */ /* 0x000fcc0008410000 */
        /* <DEDUP_REMOVED lines=56> */
[----:B-1----:R-:W-:-:S05]  /*89d0*/  FMNMX.FTZ R194, R193, R194, !PT ;  /* 0x000000c2c1c27209 */ /* 0x002fca0007810000 */
[----:B------:R-:W1:Y:S02]  /*89e0*/  SHFL.BFLY PT, R197, R194, 0x2, 0x1f ;  /* 0x0c401f00c2c57f89 */ /* 0x000e6400000e0000 */
[----:B------:R-:W3:Y:S01]  /*89f0*/  MUFU.TANH R212, R212 ;  /* 0x000000d400d47308 */ /* 0x000ee20000002400 */
[----:B--2---:R-:W-:-:S04]  /*8a00*/  FMNMX.FTZ R195, R196, R195, !PT ;  /* 0x000000c3c4c37209 */ /* 0x004fc80007810000 */
[----:B0-----:R-:W-:-:S04]  /*8a10*/  FMNMX.FTZ R195, R198, R195, !PT ;  /* 0x000000c3c6c37209 */ /* 0x001fc80007810000 */
[----:B---3--:R-:W-:-:S05]  /*8a20*/  FMNMX.FTZ R195, R212, R195, !PT ;  /* 0x000000c3d4c37209 */ /* 0x008fca0007810000 */
[----:B------:R-:W0:Y:S01]  /*8a30*/  SHFL.BFLY PT, R214, R195, 0x2, 0x1f ;  /* 0x0c401f00c3d67f89 */ /* 0x000e2200000e0000 */
[----:B-1----:R-:W-:-:S05]  /*8a40*/  FMNMX.FTZ R197, R194, R197, !PT ;  /* 0x000000c5c2c57209 */ /* 0x002fca0007810000 */
[----:B------:R-:W1:Y:S01]  /*8a50*/  SHFL.BFLY PT, R20, R197, 0x1, 0x1f ;  /* 0x0c201f00c5147f89 */ /* 0x000e6200000e0000 */
[----:B0-----:R-:W-:-:S05]  /*8a60*/  FMNMX.FTZ R214, R195, R214, !PT ;  /* 0x000000d6c3d67209 */ /* 0x001fca0007810000 */
[----:B------:R-:W0:Y:S01]  /*8a70*/  SHFL.BFLY PT, R199, R214, 0x1, 0x1f ;  /* 0x0c201f00d6c77f89 */ /* 0x000e2200000e0000 */
[----:B-1----:R-:W-:-:S05]  /*8a80*/  FMNMX.FTZ R20, R197, R20, !PT ;  /* 0x00000014c5147209 */ /* 0x002fca0007810000 */
[C---:B------:R-:W-:Y:S01]  /*8a90*/  FADD.FTZ R194, -R20.reuse, R208 ;  /* 0x000000d014c27221 */ /* 0x040fe20000010100 */
[----:B------:R-:W-:-:S03]  /*8aa0*/  FMUL.FTZ R208, R20, UR6 ;  /* 0x0000000614d07c20 */ /* 0x000fc60008410000 */
[----:B------:R-:W-:Y:S01]  /*8ab0*/  FMUL.FTZ R194, R194, UR6 ;  /* 0x00000006c2c27c20 */ /* 0x000fe20008410000 */
[--C-:B------:R-:W-:Y:S01]  /*8ac0*/  FFMA.FTZ R215, R21, UR6, -R208.reuse ;  /* 0x0000000615d77c23 */ /* 0x100fe200080108d0 */
[--C-:B------:R-:W-:Y:S01]  /*8ad0*/  FFMA.FTZ R197, R152, UR6, -R208.reuse ;  /* 0x0000000698c57c23 */ /* 0x100fe200080108d0 */
[--C-:B------:R-:W-:Y:S01]  /*8ae0*/  FFMA.FTZ R213, R157, UR6, -R208.reuse ;  /* 0x000000069dd57c23 */ /* 0x100fe200080108d0 */
[----:B------:R-:W-:Y:S01]  /*8af0*/  IADD3 R157, -R220, 0xb, RZ ;  /* 0x0000000bdc9d7810 */ /* 0x000fe20007ffe1ff */
        /* <DEDUP_REMOVED lines=9> */
[----:B0-----:R-:W-:Y:S01]  /*8b90*/  FMNMX.FTZ R21, R214, R199, !PT ;  /* 0x000000c7d6157209 */ /* 0x001fe20007810000 */
[----:B-1----:R-:W-:Y:S01]  /*8ba0*/  IMAD.U32 R215, RZ, RZ, UR5 ;  /* 0x00000005ffd77e24 */ /* 0x002fe2000f8e00ff */
[----:B------:R-:W-:Y:S01]  /*8bb0*/  UIMAD UR5, UR36, 0xc00, UR7 ;  /* 0x00000c00240578a4 */ /* 0x000fe2000f8e0207 */
[--C-:B------:R-:W-:Y:S01]  /*8bc0*/  FFMA.FTZ R169, R169, UR6, -R208.reuse ;  /* 0x00000006a9a97c23 */ /* 0x100fe200080108d0 */
[--C-:B------:R-:W-:Y:S01]  /*8bd0*/  FFMA.FTZ R171, R171, UR6, -R208.reuse ;  /* 0x00000006abab7c23 */ /* 0x100fe200080108d0 */
[C---:B------:R-:W-:Y:S01]  /*8be0*/  FADD.FTZ R152, -R21.reuse, R209 ;  /* 0x000000d115987221 */ /* 0x040fe20000010100 */
[----:B------:R-:W-:Y:S01]  /*8bf0*/  FMUL.FTZ R217, R21, UR6 ;  /* 0x0000000615d97c20 */ /* 0x000fe20008410000 */
[----:B------:R-:W-:Y:S01]  /*8c00*/  MUFU.EX2 R197, R197 ;  /* 0x000000c500c57308 */ /* 0x000fe20000000800 */
[----:B------:R-:W-:Y:S01]  /*8c10*/  FFMA.FTZ R170, R170, UR6, -R208 ;  /* 0x00000006aaaa7c23 */ /* 0x000fe200080108d0 */
[----:B------:R-:W-:Y:S01]  /*8c20*/  FMUL.FTZ R209, R152, UR6 ;  /* 0x0000000698d17c20 */ /* 0x000fe20008410000 */
[----:B------:R-:W-:-:S02]  /*8c30*/  @!P2 VIADD R152, R215, 0x32440 ;  /* 0x00032440d798a836 */ /* 0x000fc40000000000 */
[--C-:B------:R-:W-:Y:S01]  /*8c40*/  FFMA.FTZ R214, R153, UR6, -R217.reuse ;  /* 0x0000000699d67c23 */ /* 0x100fe200080108d9 */
[----:B------:R-:W-:Y:S02]  /*8c50*/  VIADD R153, R220, 0x8 ;  /* 0x00000008dc997836 */ /* 0x000fe40000000000 */
[--C-:B------:R-:W-:Y:S01]  /*8c60*/  FFMA.FTZ R216, R154, UR6, -R217.reuse ;  /* 0x000000069ad87c23 */ /* 0x100fe200080108d9 */
[--C-:B------:R-:W-:Y:S01]  /*8c70*/  FFMA.FTZ R210, R210, UR6, -R217.reuse ;  /* 0x00000006d2d27c23 */ /* 0x100fe200080108d9 */
[----:B------:R-:W-:Y:S01]  /*8c80*/  @!P2 PRMT R152, RZ, 0x654, R152 ;  /* 0x00000654ff98a816 */ /* 0x000fe20000000098 */
[--C-:B------:R-:W-:Y:S01]  /*8c90*/  FFMA.FTZ R211, R211, UR6, -R217.reuse ;  /* 0x00000006d3d37c23 */ /* 0x100fe200080108d9 */
[----:B------:R1:W-:Y:S06]  /*8ca0*/  BAR.ARV R157, 0x100 ;  /* 0x0004009d0000751d */ /* 0x0003ec0000002000 */
[----:B------:R0:W-:Y:S01]  /*8cb0*/  @!P2 SYNCS.ARRIVE.TRANS64.RED.A1T0 RZ, [R152+URZ], RZ ;  /* 0x000000ff98ffa9a7 */ /* 0x0001e2000810043f */
        /* <DEDUP_REMOVED lines=136> */
[----:B0-----:R-:W-:Y:S01]  /*9540*/  F2FP.BF16.F32.PACK_AB R152, R197, R195 ;  /* 0x000000c3c598723e */ /* 0x001fe200000010ff */
[----:B------:R-:W-:Y:S01]  /*9550*/  UMOV UR10, UR5 ;  /* 0x00000005000a7c82 */ /* 0x000fe20008000000 */
[----:B--2---:R-:W-:Y:S01]  /*9560*/  F2FP.BF16.F32.PACK_AB R154, R213, R199 ;  /* 0x000000c7d59a723e */ /* 0x004fe200000010ff */
[--C-:B------:R-:W-:Y:S01]  /*9570*/  FFMA.FTZ R159, R159, UR6, -R217.reuse ;  /* 0x000000069f9f7c23 */ /* 0x100fe200080108d9 */
[----:B----4-:R-:W-:Y:S01]  /*9580*/  F2FP.BF16.F32.PACK_AB R153, R216, R214 ;  /* 0x000000d6d899723e */ /* 0x010fe200000010ff */
[--C-:B------:R-:W-:Y:S01]  /*9590*/  FFMA.FTZ R160, R160, UR6, -R217.reuse ;  /* 0x00000006a0a07c23 */ /* 0x100fe200080108d9 */
[----:B-----5:R-:W-:Y:S01]  /*95a0*/  F2FP.BF16.F32.PACK_AB R155, R211, R210 ;  /* 0x000000d2d39b723e */ /* 0x020fe200000010ff */
[--C-:B------:R-:W-:Y:S01]  /*95b0*/  FFMA.FTZ R165, R165, UR6, -R217.reuse ;  /* 0x00000006a5a57c23 */ /* 0x100fe200080108d9 */
[--C-:B------:R-:W-:Y:S01]  /*95c0*/  FFMA.FTZ R167, R167, UR6, -R217.reuse ;  /* 0x00000006a7a77c23 */ /* 0x100fe200080108d9 */
[----:B------:R-:W0:Y:S01]  /*95d0*/  MUFU.EX2 R156, R156 ;  /* 0x0000009c009c7308 */ /* 0x000e220000000800 */
[----:B------:R-:W-:Y:S01]  /*95e0*/  WARPGROUP.ARRIVE ;  /* 0x00000000000079c5 */ /* 0x000fe20000000000 */
[--C-:B------:R-:W-:Y:S01]  /*95f0*/  FFMA.FTZ R166, R166, UR6, -R217.reuse ;  /* 0x00000006a6a67c23 */ /* 0x100fe200080108d9 */
[--C-:B------:R-:W-:Y:S01]  /*9600*/  FFMA.FTZ R168, R168, UR6, -R217.reuse ;  /* 0x00000006a8a87c23 */ /* 0x100fe200080108d9 */
[--C-:B------:R-:W-:Y:S01]  /*9610*/  FFMA.FTZ R173, R173, UR6, -R217.reuse ;  /* 0x00000006adad7c23 */ /* 0x100fe200080108d9 */
[--C-:B------:R-:W-:Y:S01]  /*9620*/  FFMA.FTZ R175, R175, UR6, -R217.reuse ;  /* 0x00000006afaf7c23 */ /* 0x100fe200080108d9 */
[--C-:B------:R-:W-:Y:S01]  /*9630*/  FFMA.FTZ R172, R172, UR6, -R208.reuse ;  /* 0x00000006acac7c23 */ /* 0x100fe200080108d0 */
[----:B------:R-:W-:Y:S01]  /*9640*/  HGMMA.64x256x16.F32.BF16 R24, R152, gdesc[UR8].tnspB, R24, gsb0 ;  /* 0x43e0000898187df0 */ /* 0x000fe20008001818 */
[----:B------:R-:W2:Y:S01]  /*9650*/  MUFU.EX2 R158, R158 ;  /* 0x0000009e009e7308 */ /* 0x000ea20000000800 */
[----:B------:R-:W-:Y:S01]  /*9660*/  UIADD3 UR10, UR5, 0x80, URZ ;  /* 0x00000080050a7890 */ /* 0x000fe2000fffe03f */
[--C-:B------:R-:W-:Y:S01]  /*9670*/  FFMA.FTZ R177, R177, UR6, -R208.reuse ;  /* 0x00000006b1b17c23 */ /* 0x100fe200080108d0 */
[----:B------:R-:W-:Y:S01]  /*9680*/  UMOV UR11, 0x40000040 ;  /* 0x40000040000b7882 */ /* 0x000fe20000000000 */
        /* <DEDUP_REMOVED lines=12> */
[----:B------:R-:W3:Y:S01]  /*9750*/  MUFU.EX2 R163, R163 ;  /* 0x000000a300a37308 */ /* 0x000ee20000000800 */
[--C-:B------:R-:W-:Y:S01]  /*9760*/  FFMA.FTZ R182, R182, UR6, -R217.reuse ;  /* 0x00000006b6b67c23 */ /* 0x100fe200080108d9 */
        /* <DEDUP_REMOVED lines=10> */
[----:B------:R-:W-:Y:S01]  /*9810*/  FFMA.FTZ R0, R194, R0, R195 ;  /* 0x00000000c2007223 */ /* 0x000fe200000100c3 */
[----:B------:R-:W-:Y:S01]  /*9820*/  FFMA.FTZ R209, R209, R12, R214 ;  /* 0x0000000cd1d17223 */ /* 0x000fe200000100d6 */
[----:B------:R-:W-:-:S02]  /*9830*/  @!P2 VIADD R215, R215, 0x32460 ;  /* 0x00032460d7d7a836 */ /* 0x000fc40000000000 */
[----:B------:R-:W4:Y:S01]  /*9840*/  MUFU.EX2 R160, R160 ;  /* 0x000000a000a07308 */ /* 0x000f220000000800 */
[----:B------:R-:W-:Y:S01]  /*9850*/  FADD.FTZ R0, R197, R0 ;  /* 0x00000000c5007221 */ /* 0x000fe20000010000 */
[----:B------:R-:W-:Y:S01]  /*9860*/  FADD.FTZ R209, R216, R209 ;  /* 0x000000d1d8d17221 */ /* 0x000fe20000010000 */
[----:B------:R-:W-:Y:S01]  /*9870*/  @!P2 PRMT R215, RZ, 0x654, R215 ;  /* 0x00000654ffd7a816 */ /* 0x000fe200000000d7 */
[----:B------:R-:W-:Y:S02]  /*9880*/  IMAD.MOV.U32 R208, RZ, RZ, R20 ;  /* 0x000000ffffd07224 */ /* 0x000fe400078e0014 */
[----:B------:R-:W-:Y:S01]  /*9890*/  FADD.FTZ R0, R199, R0 ;  /* 0x00000000c7007221 */ /* 0x000fe20000010000 */
[----:B------:R-:W-:Y:S01]  /*98a0*/  FADD.FTZ R210, R210, R209 ;  /* 0x000000d1d2d27221 */ /* 0x000fe20000010000 */
[----:B------:R-:W-:Y:S01]  /*98b0*/  IMAD.MOV.U32 R209, RZ, RZ, R21 ;  /* 0x000000ffffd17224 */ /* 0x000fe200078e0015 */
[----:B------:R-:W-:Y:S01]  /*98c0*/  MUFU.EX2 R165, R165 ;  /* 0x000000a500a57308 */ /* 0x000fe20000000800 */
[----:B------:R-:W-:Y:S01]  /*98d0*/  FADD.FTZ R213, R213, R0 ;  /* 0x00000000d5d57221 */ /* 0x000fe20000010000 */
[----:B------:R-:W-:-:S03]  /*98e0*/  FADD.FTZ R210, R211, R210 ;  /* 0x000000d2d3d27221 */ /* 0x000fc60000010000 */
[----:B0-----:R-:W-:-:S03]  /*98f0*/  FADD.FTZ R213, R156, R213 ;  /* 0x000000d59cd57221 */ /* 0x001fc60000010000 */
[----:B------:R-:W0:Y:S08]  /*9900*/  MUFU.EX2 R167, R167 ;  /* 0x000000a700a77308 */ /* 0x000e300000000800 */
[----:B------:R-:W5:Y:S08]  /*9910*/  MUFU.EX2 R162, R162 ;  /* 0x000000a200a27308 */ /* 0x000f700000000800 */
        /* <DEDUP_REMOVED lines=27> */
[----:B--2---:R-:W-:-:S05]  /*9ad0*/  F2FP.BF16.F32.PACK_AB R152, R158, R156 ;  /* 0x0000009c9e98723e */ /* 0x004fca00000010ff */
[----:B------:R-:W2:Y:S01]  /*9ae0*/  MUFU.EX2 R193, R193 ;  /* 0x000000c100c17308 */ /* 0x000ea20000000800 */
[----:B---3--:R-:W-:Y:S01]  /*9af0*/  F2FP.BF16.F32.PACK_AB R154, R163, R161 ;  /* 0x000000a1a39a723e */ /* 0x008fe200000010ff */
[----:B------:R-:W-:Y:S01]  /*9b00*/  FADD.FTZ R158, R158, R213 ;  /* 0x000000d59e9e7221 */ /* 0x000fe20000010000 */
[C---:B----4-:R-:W-:Y:S01]  /*9b10*/  F2FP.BF16.F32.PACK_AB R153, R160.reuse, R159 ;  /* 0x0000009fa099723e */ /* 0x050fe200000010ff */
[----:B------:R-:W-:Y:S01]  /*9b20*/  FADD.FTZ R159, R159, R210 ;  /* 0x000000d29f9f7221 */ /* 0x000fe20000010000 */
[----:B0-----:R-:W-:Y:S01]  /*9b30*/  F2FP.BF16.F32.PACK_AB R155, R167, R165 ;  /* 0x000000a5a79b723e */ /* 0x001fe200000010ff */
        /* <DEDUP_REMOVED lines=8> */
[----:B------:R-:W0:Y:S01]  /*9bc0*/  MUFU.EX2 R223, R223 ;  /* 0x000000df00df7308 */ /* 0x000e220000000800 */
[----:B------:R-:W-:Y:S01]  /*9bd0*/  UMOV UR11, 0x40000040 ;  /* 0x40000040000b7882 */ /* 0x000fe20000000000 */
[----:B------:R-:W-:Y:S01]  /*9be0*/  FADD.FTZ R167, R167, R160 ;  /* 0x000000a0a7a77221 */ /* 0x000fe20000010000 */
[----:B-----5:R-:W-:-:S03]  /*9bf0*/  FADD.FTZ R163, R162, R163 ;  /* 0x000000a3a2a37221 */ /* 0x020fc60000010000 */
[----:B-1----:R-:W-:Y:S02]  /*9c00*/  FADD.FTZ R167, R166, R167 ;  /* 0x000000a7a6a77221 */ /* 0x002fe40000010000 */
[----:B------:R-:W-:Y:S08]  /*9c10*/  MUFU.EX2 R192, R192 ;  /* 0x000000c000c07308 */ /* 0x000ff00000000800 */
[----:B------:R-:W1:Y:S01]  /*9c20*/  MUFU.EX2 R217, R217 ;  /* 0x000000d900d97308 */ /* 0x000e620000000800 */
[----:B------:R-:W-:-:S02]  /*9c30*/  WARPGROUP.DEPBAR.LE gsb0, 0x0 ;  /* 0x00008000000079c5 */ /* 0x000fc40000010000 */
[C---:B------:R-:W-:Y:S01]  /*9c40*/  F2FP.BF16.F32.PACK_AB R152, R164.reuse, R162 ;  /* 0x000000a2a498723e */ /* 0x040fe200000010ff */
[----:B------:R-:W-:Y:S01]  /*9c50*/  FADD.FTZ R164, R164, R163 ;  /* 0x000000a3a4a47221 */ /* 0x000fe20000010000 */
[----:B------:R-:W-:Y:S02]  /*9c60*/  F2FP.BF16.F32.PACK_AB R154, R171, R169 ;  /* 0x000000a9ab9a723e */ /* 0x000fe400000010ff */
[C---:B------:R-:W-:Y:S01]  /*9c70*/  F2FP.BF16.F32.PACK_AB R153, R168.reuse, R166 ;  /* 0x000000a6a899723e */ /* 0x040fe200000010ff */
[----:B------:R-:W-:Y:S01]  /*9c80*/  FADD.FTZ R168, R168, R167 ;  /* 0x000000a7a8a87221 */ /* 0x000fe20000010000 */
[----:B------:R-:W-:Y:S01]  /*9c90*/  F2FP.BF16.F32.PACK_AB R155, R175, R173 ;  /* 0x000000adaf9b723e */ /* 0x000fe200000010ff */
[----:B------:R-:W-:Y:S02]  /*9ca0*/  FADD.FTZ R164, R169, R164 ;  /* 0x000000a4a9a47221 */ /* 0x000fe40000010000 */
[----:B------:R-:W-:Y:S01]  /*9cb0*/  FADD.FTZ R168, R173, R168 ;  /* 0x000000a8ada87221 */ /* 0x000fe20000010000 */
[----:B------:R-:W-:Y:S01]  /*9cc0*/  WARPGROUP.ARRIVE ;  /* 0x00000000000079c5 */ /* 0x000fe20000000000 */
[----:B------:R-:W-:-:S02]  /*9cd0*/  FADD.FTZ R171, R171, R164 ;  /* 0x000000a4abab7221 */ /* 0x000fc40000010000 */
[----:B------:R-:W-:Y:S02]  /*9ce0*/  FADD.FTZ R175, R175, R168 ;  /* 0x000000a8afaf7221 */ /* 0x000fe40000010000 */
[----:B------:R-:W-:Y:S01]  /*9cf0*/  FADD.FTZ R171, R170, R171 ;  /* 0x000000abaaab7221 */ /* 0x000fe20000010000 */
[----:B------:R-:W-:Y:S01]  /*9d00*/  HGMMA.64x256x16.F32.BF16 R24, R152, gdesc[UR8].tnspB, R24, gsb0 ;  /* 0x43e0000898187df0 */ /* 0x000fe20008001818 */
[----:B------:R-:W-:Y:S01]  /*9d10*/  UIADD3 UR10, UR5, 0x180, URZ ;  /* 0x00000180050a7890 */ /* 0x000fe2000fffe03f */
[----:B------:R-:W-:Y:S01]  /*9d20*/  FADD.FTZ R175, R174, R175 ;  /* 0x000000afaeaf7221 */ /* 0x000fe20000010000 */
[----:B------:R-:W-:Y:S01]  /*9d30*/  UMOV UR11, 0x40000040 ;  /* 0x40000040000b7882 */ /* 0x000fe20000000000 */
[----:B------:R-:W-:Y:S02]  /*9d40*/  WARPGROUP.DEPBAR.LE gsb0, 0x0 ;  /* 0x00008000000079c5 */ /* 0x000fe40000010000 */
[C---:B------:R-:W-:Y:S01]  /*9d50*/  F2FP.BF16.F32.PACK_AB R152, R172.reuse, R170 ;  /* 0x000000aaac98723e */ /* 0x040fe200000010ff */
[----:B------:R-:W-:Y:S01]  /*9d60*/  FADD.FTZ R172, R172, R171 ;  /* 0x000000abacac7221 */ /* 0x000fe20000010000 */
[----:B------:R-:W-:-:S02]  /*9d70*/  F2FP.BF16.F32.PACK_AB R154, R179, R177 ;  /* 0x000000b1b39a723e */ /* 0x000fc400000010ff */
[C---:B------:R-:W-:Y:S01]  /*9d80*/  F2FP.BF16.F32.PACK_AB R153, R176.reuse, R174 ;  /* 0x000000aeb099723e */ /* 0x040fe200000010ff */
[----:B------:R-:W-:Y:S01]  /*9d90*/  FADD.FTZ R176, R176, R175 ;  /* 0x000000afb0b07221 */ /* 0x000fe20000010000 */
[----:B------:R-:W-:Y:S01]  /*9da0*/  F2FP.BF16.F32.PACK_AB R155, R183, R181 ;  /* 0x000000b5b79b723e */ /* 0x000fe200000010ff */
[----:B------:R-:W-:Y:S02]  /*9db0*/  FADD.FTZ R172, R177, R172 ;  /* 0x000000acb1ac7221 */ /* 0x000fe40000010000 */
[----:B------:R-:W-:Y:S01]  /*9dc0*/  FADD.FTZ R176, R181, R176 ;  /* 0x000000b0b5b07221 */ /* 0x000fe20000010000 */
[----:B------:R-:W-:Y:S01]  /*9dd0*/  WARPGROUP.ARRIVE ;  /* 0x00000000000079c5 */ /* 0x000fe20000000000 */
[----:B------:R-:W-:Y:S02]  /*9de0*/  FADD.FTZ R179, R179, R172 ;  /* 0x000000acb3b37221 */ /* 0x000fe40000010000 */
[----:B------:R-:W-:-:S09]  /*9df0*/  FADD.FTZ R183, R183, R176 ;  /* 0x000000b0b7b77221 */ /* 0x000fd20000010000 */
[----:B------:R-:W-:Y:S01]  /*9e00*/  HGMMA.64x256x16.F32.BF16 R24, R152, gdesc[UR8].tnspB, R24, gsb0 ;  /* 0x43e0000898187df0 */ /* 0x000fe20008001818 */
[----:B------:R-:W-:Y:S01]  /*9e10*/  UIADD3 UR10, UR5, 0x200, URZ ;  /* 0x00000200050a7890 */ /* 0x000fe2000fffe03f */
[----:B------:R-:W-:Y:S01]  /*9e20*/  UMOV UR11, 0x40000040 ;  /* 0x40000040000b7882 */ /* 0x000fe20000000000 */
[----:B------:R-:W-:Y:S02]  /*9e30*/  WARPGROUP.DEPBAR.LE gsb0, 0x0 ;  /* 0x00008000000079c5 */ /* 0x000fe40000010000 */
[----:B------:R-:W-:Y:S01]  /*9e40*/  F2FP.BF16.F32.PACK_AB R152, R221, R178 ;  /* 0x000000b2dd98723e */ /* 0x000fe200000010ff */
        /* <DEDUP_REMOVED lines=13> */
[----:B------:R-:W-:Y:S01]  /*9f20*/  FADD.FTZ R189, R189, R184 ;  /* 0x000000b8bdbd7221 */ /* 0x000fe20000010000 */
[----:B------:R-:W-:Y:S01]  /*9f30*/  UMOV UR11, 0x40000040 ;  /* 0x40000040000b7882 */ /* 0x000fe20000000000 */
[----:B------:R-:W-:Y:S02]  /*9f40*/  WARPGROUP.DEPBAR.LE gsb0, 0x0 ;  /* 0x00008000000079c5 */ /* 0x000fe40000010000 */
[----:B------:R-:W-:Y:S01]  /*9f50*/  F2FP.BF16.F32.PACK_AB R152, R191, R186 ;  /* 0x000000babf98723e */ /* 0x000fe200000010ff */
[----:B------:R-:W-:Y:S01]  /*9f60*/  FADD.FTZ R186, R186, R185 ;  /* 0x000000b9baba7221 */ /* 0x000fe20000010000 */
[----:B--2---:R-:W-:Y:S02]  /*9f70*/  F2FP.BF16.F32.PACK_AB R154, R193, R188 ;  /* 0x000000bcc19a723e */ /* 0x004fe400000010ff */
[----:B0-----:R-:W-:Y:S01]  /*9f80*/  F2FP.BF16.F32.PACK_AB R153, R223, R190 ;  /* 0x000000bedf99723e */ /* 0x001fe200000010ff */
[----:B------:R-:W-:Y:S01]  /*9f90*/  FADD.FTZ R190, R190, R189 ;  /* 0x000000bdbebe7221 */ /* 0x000fe20000010000 */
[----:B-1----:R-:W-:Y:S01]  /*9fa0*/  F2FP.BF16.F32.PACK_AB R155, R217, R192 ;  /* 0x000000c0d99b723e */ /* 0x002fe200000010ff */
[----:B------:R-:W-:-:S02]  /*9fb0*/  FADD.FTZ R191, R191, R186 ;  /* 0x000000babfbf7221 */ /* 0x000fc40000010000 */
[----:B------:R-:W-:Y:S01]  /*9fc0*/  FADD.FTZ R223, R223, R190 ;  /* 0x000000bedfdf7221 */ /* 0x000fe20000010000 */
[----:B------:R-:W-:Y:S01]  /*9fd0*/  WARPGROUP.ARRIVE ;  /* 0x00000000000079c5 */ /* 0x000fe20000000000 */
[----:B------:R-:W-:Y:S02]  /*9fe0*/  FADD.FTZ R0, R188, R191 ;  /* 0x000000bfbc007221 */ /* 0x000fe40000010000 */
[----:B------:R-:W-:Y:S02]  /*9ff0*/  FADD.FTZ R12, R192, R223 ;  /* 0x000000dfc00c7221 */ /* 0x000fe40000010000 */
[----:B------:R-:W-:-:S07]  /*a000*/  FADD.FTZ R0, R193, R0 ;  /* 0x00000000c1007221 */ /* 0x000fce0000010000 */
[----:B------:R-:W-:Y:S01]  /*a010*/  HGMMA.64x256x16.F32.BF16 R24, R152, gdesc[UR8].tnspB, R24, gsb0 ;  /* 0x43e0000898187df0 */ /* 0x000fe20008001818 */
[----:B------:R-:W-:Y:S02]  /*a020*/  FADD.FTZ R12, R217, R12 ;  /* 0x0000000cd90c7221 */ /* 0x000fe40000010000 */
[----:B------:R-:W-:Y:S02]  /*a030*/  WARPGROUP.DEPBAR.LE gsb0, 0x0 ;  /* 0x00008000000079c5 */ /* 0x000fe40000010000 */
[----:B------:R1:W-:Y:S01]  /*a040*/  @!P2 SYNCS.ARRIVE.TRANS64.RED.A1T0 RZ, [R215+URZ], RZ ;  /* 0x000000ffd7ffa9a7 */ /* 0x0003e2000810043f */
[----:B------:R-:W-:Y:S05]  /*a050*/  @P1 BRA `(.L_x_4390) ;  /* 0xffffffd400c41947 */ /* 0x000fea000383ffff */
.L_x_4381:
[----:B------:R-:W2:Y:S01]  /*a060*/  SHFL.BFLY PT, R3, R0, 0x2, 0x1f ;  /* 0x0c401f0000037f89 */ /* 0x000ea200000e0000 */
[----:B------:R-:W-:Y:S01]  /*a070*/  IMAD.MOV.U32 R4, RZ, RZ, RZ ;  /* 0x000000ffff047224 */ /* 0x000fe200078e00ff */
[----:B------:R-:W-:Y:S01]  /*a080*/  R2UR UR4, R224 ;  /* 0x00000000e00472ca */ /* 0x000fe200000e0000 */
[----:B------:R-:W-:Y:S01]  /*a090*/  UIADD3 UR36, UR36, 0x1, URZ ;  /* 0x0000000124247890 */ /* 0x000fe2000fffe03f */
[----:B------:R-:W3:Y:S01]  /*a0a0*/  SHFL.BFLY PT, R5, R12, 0x2, 0x1f ;  /* 0x0c401f000c057f89 */ /* 0x000ee200000e0000 */
[----:B------:R-:W-:Y:S01]  /*a0b0*/  IMAD.U32 R9, RZ, RZ, UR6 ;  /* 0x00000006ff097e24 */ /* 0x000fe2000f8e00ff */
[----:B------:R4:W-:Y:S06]  /*a0c0*/  BAR.ARV R157, 0x100 ;  /* 0x0004009d0000751d */ /* 0x0009ec0000002000 */
[----:B------:R-:W-:-:S02]  /*a0d0*/  UISETP.NE.AND UP0, UPT, UR36, 0x2, UPT ;  /* 0x000000022400788c */ /* 0x000fc4000bf05270 */
[----:B------:R-:W-:Y:S06]  /*a0e0*/  BAR.ARV 0x8, 0x180 ;  /* 0x0206000000007b1d */ /* 0x000fec0000002000 */
[----:B------:R-:W-:Y:S01]  /*a0f0*/  UIADD3 UR4, UR4, 0x1, URZ ;  /* 0x0000000104047890 */ /* 0x000fe2000fffe03f */
[----:B------:R-:W-:Y:S01]  /*a100*/  PLOP3.LUT P0, PT, PT, PT, PT, 0x8, 0x0 ;  /* 0x000000000000781c */ /* 0x000fe20003f0e170 */
[----:B--2---:R-:W-:Y:S01]  /*a110*/  FADD.FTZ R3, R3, R0 ;  /* 0x0000000003037221 */ /* 0x004fe20000010000 */
[----:B------:R-:W-:Y:S01]  /*a120*/  IMAD.MOV.U32 R0, RZ, RZ, RZ ;  /* 0x000000ffff007224 */ /* 0x000fe200078e00ff */
[----:B------:R-:W-:Y:S01]  /*a130*/  USEL UR36, UR36, URZ, UP0 ;  /* 0x0000003f24247287 */ /* 0x000fe20008000000 */
[----:B---3--:R-:W-:-:S02]  /*a140*/  FADD.FTZ R5, R5, R12 ;  /* 0x0000000c05057221 */ /* 0x008fc40000010000 */
[----:B------:R-:W2:Y:S01]  /*a150*/  SHFL.BFLY PT, R2, R3, 0x1, 0x1f ;  /* 0x0c201f0003027f89 */ /* 0x000ea200000e0000 */
[----:B------:R-:W-:Y:S01]  /*a160*/  IMAD.U32 R224, RZ, RZ, UR4 ;  /* 0x00000004ffe07e24 */ /* 0x000fe2000f8e00ff */
[----:B------:R-:W-:-:S04]  /*a170*/  USEL UR4, URZ, 0x1, UP0 ;  /* 0x000000013f047887 */ /* 0x000fc80008000000 */
[----:B------:R-:W-:Y:S01]  /*a180*/  ULOP3.LUT UR37, UR37, UR4, URZ, 0x3c, !UPT ;  /* 0x0000000425257292 */ /* 0x000fe2000f8e3c3f */
[----:B--2---:R-:W-:Y:S01]  /*a190*/  FADD.FTZ R7, R3, R2 ;  /* 0x0000000203077221 */ /* 0x004fe20000010000 */
[----:B------:R-:W-:Y:S01]  /*a1a0*/  IMAD.MOV.U32 R3, RZ, RZ, -0x800000 ;  /* 0xff800000ff037424 */ /* 0x000fe200078e00ff */
[----:B------:R-:W2:Y:S03]  /*a1b0*/  SHFL.BFLY PT, R2, R5, 0x1, 0x1f ;  /* 0x0c201f0005027f89 */ /* 0x000ea600000e0000 */
[----:B------:R-:W-:-:S13]  /*a1c0*/  FSETP.NE.FTZ.AND P1, PT, R7, RZ, PT ;  /* 0x000000ff0700720b */ /* 0x000fda0003f35000 */
[----:B------:R-:W3:Y:S01]  /*a1d0*/  @P1 MUFU.RCP R4, R7 ;  /* 0x0000000700041308 */ /* 0x000ee20000001000 */
[----:B--2---:R-:W-:Y:S01]  /*a1e0*/  FADD.FTZ R6, R5, R2 ;  /* 0x0000000205067221 */ /* 0x004fe20000010000 */
[----:B------:R-:W-:Y:S02]  /*a1f0*/  IMAD.U32 R5, RZ, RZ, UR6 ;  /* 0x00000006ff057e24 */ /* 0x000fe4000f8e00ff */
[----:B------:R-:W-:Y:S02]  /*a200*/  IMAD.MOV.U32 R2, RZ, RZ, -0x800000 ;  /* 0xff800000ff027424 */ /* 0x000fe400078e00ff */
[----:B------:R-:W-:Y:S01]  /*a210*/  FSETP.NE.FTZ.AND P2, PT, R6, RZ, PT ;  /* 0x000000ff0600720b */ /* 0x000fe20003f55000 */
[----:B------:R-:W-:Y:S01]  /*a220*/  @P1 FMUL.FTZ R5, R5, 0.69314718246459960938 ;  /* 0x3f31721805051820 */ /* 0x000fe20000410000 */
        /* <DEDUP_REMOVED lines=64> */
[----:B------:R-:W0:Y:S01]  /*a630*/  @P2 MUFU.RCP R0, R6 ;  /* 0x0000000600002308 */ /* 0x000e220000001000 */
[----:B------:R-:W-:-:S07]  /*a640*/  @P2 FMUL.FTZ R9, R9, 0.69314718246459960938 ;  /* 0x3f31721809092820 */ /* 0x000fce0000410000 */
[----:B------:R-:W2:Y:S08]  /*a650*/  @P1 MUFU.LG2 R4, R7 ;  /* 0x0000000700041308 */ /* 0x000eb00000000c00 */
[----:B------:R-:W3:Y:S01]  /*a660*/  @P2 MUFU.LG2 R6, R6 ;  /* 0x0000000600062308 */ /* 0x000ee20000000c00 */
        /* <DEDUP_REMOVED lines=8> */
[----:B--2---:R-:W-:Y:S01]  /*a6f0*/  @P1 FMUL.FTZ R4, R4, 0.69314718246459960938 ;  /* 0x3f31721804041820 */ /* 0x004fe20000410000 */
        /* <DEDUP_REMOVED lines=58> */
[----:B----4-:R-:W-:-:S07]  /*aaa0*/  @P2 FFMA.FTZ R2, R9, R21, R6 ;  /* 0x0000001509022223 */ /* 0x010fce0000010006 */
.L_x_4359:
        /* <DEDUP_REMOVED lines=10> */
[----:B------:R-:W2:Y:S01]  /*ab50*/  LDC R195, c[0x0][0xce8] ;  /* 0x00033a00ffc37b82 */ /* 0x000ea20000000800 */
[----:B------:R-:W-:Y:S01]  /*ab60*/  F2FP.BF16.F32.PACK_AB R24, R25, R24 ;  /* 0x000000181918723e */ /* 0x000fe200000010ff */
[----:B------:R-:W-:Y:S01]  /*ab70*/  ULDC.64 UR8, c[0x0][0xc90] ;  /* 0x0003240000087ab9 */ /* 0x000fe20000000a00 */
[----:B------:R-:W-:Y:S01]  /*ab80*/  F2FP.BF16.F32.PACK_AB R25, R40, R26 ;  /* 0x0000001a2819723e */ /* 0x000fe200000010ff */
[----:B------:R-:W-:Y:S01]  /*ab90*/  ULDC.64 UR14, c[0x0][0x208] ;  /* 0x00008200000e7ab9 */ /* 0x000fe20000000a00 */
[----:B------:R-:W-:Y:S02]  /*aba0*/  F2FP.BF16.F32.PACK_AB R26, R29, R28 ;  /* 0x0000001c1d1a723e */ /* 0x000fe400000010ff */
[----:B------:R-:W-:Y:S02]  /*abb0*/  F2FP.BF16.F32.PACK_AB R27, R27, R30 ;  /* 0x0000001e1b1b723e */ /* 0x000fe400000010ff */
[----:B------:R-:W-:-:S02]  /*abc0*/  R2UR UR11, R207 ;  /* 0x00000000cf0b72ca */ /* 0x000fc400000e0000 */
[----:B------:R-:W-:Y:S02]  /*abd0*/  R2UR UR13, R218 ;  /* 0x00000000da0d72ca */ /* 0x000fe400000e0000 */
[----:B------:R-:W-:Y:S02]  /*abe0*/  F2FP.BF16.F32.PACK_AB R32, R33, R32 ;  /* 0x000000202120723e */ /* 0x000fe400000010ff */
[----:B------:R-:W-:Y:S02]  /*abf0*/  F2FP.BF16.F32.PACK_AB R33, R35, R34 ;  /* 0x000000222321723e */ /* 0x000fe400000010ff */
[----:B------:R-:W-:Y:S01]  /*ac00*/  F2FP.BF16.F32.PACK_AB R34, R37, R172 ;  /* 0x000000ac2522723e */ /* 0x000fe200000010ff */
[----:B------:R-:W-:Y:S01]  /*ac10*/  VIADD R37, R201, UR38 ;  /* 0x00000026c9257c36 */ /* 0x000fe20008000000 */
[----:B------:R-:W-:Y:S02]  /*ac20*/  F2FP.BF16.F32.PACK_AB R35, R39, R38 ;  /* 0x000000262723723e */ /* 0x000fe400000010ff */
[----:B------:R-:W-:Y:S01]  /*ac30*/  F2FP.BF16.F32.PACK_AB R136, R137, R136 ;  /* 0x000000888988723e */ /* 0x000fe200000010ff */
[----:B------:R-:W-:Y:S01]  /*ac40*/  USHF.R.S32.HI UR10, URZ, 0x1f, UR11 ;  /* 0x0000001f3f0a7899 */ /* 0x000fe2000801140b */
[----:B------:R-:W-:Y:S01]  /*ac50*/  F2FP.BF16.F32.PACK_AB R137, R166, R120 ;  /* 0x00000078a689723e */ /* 0x000fe200000010ff */
[----:B------:R-:W-:Y:S01]  /*ac60*/  UIMAD.WIDE.U32 UR6, UR11, UR8, URZ ;  /* 0x000000080b0672a5 */ /* 0x000fe2000f8e003f */
[----:B------:R-:W-:Y:S01]  /*ac70*/  F2FP.BF16.F32.PACK_AB R169, R170, R169 ;  /* 0x000000a9aaa9723e */ /* 0x000fe200000010ff */
[----:B------:R-:W-:Y:S01]  /*ac80*/  UIMAD UR5, UR10, UR8, URZ ;  /* 0x000000080a0572a4 */ /* 0x000fe2000f8e023f */
[----:B------:R-:W-:Y:S01]  /*ac90*/  F2FP.BF16.F32.PACK_AB R170, R149, R148 ;  /* 0x0000009495aa723e */ /* 0x000fe200000010ff */
[----:B------:R-:W-:Y:S01]  /*aca0*/  USHF.R.S32.HI UR12, URZ, 0x1f, UR13 ;  /* 0x0000001f3f0c7899 */ /* 0x000fe2000801140d */
[----:B------:R-:W-:Y:S01]  /*acb0*/  F2FP.BF16.F32.PACK_AB R171, R0, R171 ;  /* 0x000000ab00ab723e */ /* 0x000fe200000010ff */
[----:B------:R-:W-:Y:S01]  /*acc0*/  UIMAD UR5, UR11, UR9, UR5 ;  /* 0x000000090b0572a4 */ /* 0x000fe2000f8e0205 */
[----:B------:R-:W-:-:S02]  /*acd0*/  MOV R162, R194 ;  /* 0x000000c200a27202 */ /* 0x000fc40000000f00 */
[----:B0-----:R-:W-:Y:S01]  /*ace0*/  MOV R163, R5 ;  /* 0x0000000500a37202 */ /* 0x001fe20000000f00 */
[----:B------:R-:W-:Y:S01]  /*acf0*/  IMAD R5, R219, 0x40, R200 ;  /* 0x00000040db057824 */ /* 0x000fe200078e02c8 */
[----:B------:R-:W-:Y:S01]  /*ad00*/  ULDC.64 UR8, c[0x0][0xc98] ;  /* 0x0003260000087ab9 */ /* 0x000fe20000000a00 */
[----:B------:R-:W-:Y:S01]  /*ad10*/  UIADD3 UR7, UR7, UR5, URZ ;  /* 0x0000000507077290 */ /* 0x000fe2000fffe03f */
[--C-:B------:R-:W-:Y:S01]  /*ad20*/  IMAD.WIDE R16, R228, 0x2, R162.reuse ;  /* 0x00000002e4107825 */ /* 0x100fe200078e02a2 */
[----:B------:R-:W-:Y:S02]  /*ad30*/  UIMAD UR5, UR12, UR8, URZ ;  /* 0x000000080c0572a4 */ /* 0x000fe4000f8e023f */
[----:B------:R-:W-:Y:S01]  /*ad40*/  UIMAD.WIDE.U32 UR6, UR13, UR8, UR6 ;  /* 0x000000080d0672a5 */ /* 0x000fe2000f8e0006 */
[----:B------:R-:W-:Y:S01]  /*ad50*/  IMAD.WIDE R162, R5, 0x2, R162 ;  /* 0x0000000205a27825 */ /* 0x000fe200078e02a2 */
[C---:B------:R-:W-:Y:S01]  /*ad60*/  IADD3 R23, P0, R16.reuse, 0x8060, RZ ;  /* 0x0000806010177810 */ /* 0x040fe20007f1e0ff */
[----:B------:R-:W-:Y:S01]  /*ad70*/  UIMAD UR5, UR13, UR9, UR5 ;  /* 0x000000090d0572a4 */ /* 0x000fe2000f8e0205 */
[----:B------:R-:W-:-:S02]  /*ad80*/  IADD3 R7, P3, R16, 0xc060, RZ ;  /* 0x0000c06010077810 */ /* 0x000fc40007f7e0ff */
[----:B------:R-:W-:Y:S01]  /*ad90*/  LOP3.LUT R14, R23, 0x380, RZ, 0xc0, !PT ;  /* 0x00000380170e7812 */ /* 0x000fe200078ec0ff */
[--C-:B------:R-:W-:Y:S01]  /*ada0*/  IMAD.X R15, RZ, RZ, R17.reuse, P0 ;  /* 0x000000ffff0f7224 */ /* 0x100fe200000e0611 */
[----:B------:R-:W-:Y:S01]  /*adb0*/  IADD3 R110, P2, R16, 0x8040, RZ ;  /* 0x00008040106e7810 */ /* 0x000fe20007f5e0ff */
[--C-:B------:R-:W-:Y:S01]  /*adc0*/  IMAD.X R5, RZ, RZ, R17.reuse, P3 ;  /* 0x000000ffff057224 */ /* 0x100fe200018e0611 */
[----:B------:R-:W-:Y:S01]  /*add0*/  SHF.R.U64 R14, R14, 0x3, RZ ;  /* 0x000000030e0e7819 */ /* 0x000fe200000012ff */
[----:B------:R-:W-:Y:S01]  /*ade0*/  ULDC.64 UR8, c[0x0][0xbe8] ;  /* 0x0002fa0000087ab9 */ /* 0x000fe20000000a00 */
[C---:B------:R-:W-:Y:S01]  /*adf0*/  IADD3 R106, P3, R16.reuse, 0x8020, RZ ;  /* 0x00008020106a7810 */ /* 0x040fe20007f7e0ff */
[--C-:B------:R-:W-:Y:S01]  /*ae00*/  IMAD.X R143, RZ, RZ, R17.reuse, P2 ;  /* 0x000000ffff8f7224 */ /* 0x100fe200010e0611 */
[----:B------:R-:W-:Y:S02]  /*ae10*/  LOP3.LUT R4, R7, 0x380, RZ, 0xc0, !PT ;  /* 0x0000038007047812 */ /* 0x000fe400078ec0ff */
[----:B------:R-:W-:Y:S01]  /*ae20*/  IADD3 R12, P2, R16, 0x4000, RZ ;  /* 0x00004000100c7810 */ /* 0x000fe20007f5e0ff */
[----:B------:R-:W-:Y:S01]  /*ae30*/  IMAD.X R147, RZ, RZ, R17, P3 ;  /* 0x000000ffff937224 */ /* 0x000fe200018e0611 */
[----:B------:R-:W-:-:S02]  /*ae40*/  LOP3.LUT R14, R14, R23, RZ, 0x3c, !PT ;  /* 0x000000170e0e7212 */ /* 0x000fc400078e3cff */
[----:B------:R-:W-:Y:S01]  /*ae50*/  LOP3.LUT R23, R106, 0x380, RZ, 0xc0, !PT ;  /* 0x000003806a177812 */ /* 0x000fe200078ec0ff */
[--C-:B------:R-:W-:Y:S01]  /*ae60*/  IMAD.X R13, RZ, RZ, R17.reuse, P2 ;  /* 0x000000ffff0d7224 */ /* 0x100fe200010e0611 */
[----:B------:R-:W-:Y:S02]  /*ae70*/  SHF.R.U64 R4, R4, 0x3, RZ ;  /* 0x0000000304047819 */ /* 0x000fe400000012ff */
[C---:B------:R-:W-:Y:S02]  /*ae80*/  IADD3 R103, P4, R16.reuse, 0xc040, RZ ;  /* 0x0000c04010677810 */ /* 0x040fe40007f9e0ff */
[C---:B------:R-:W-:Y:S02]  /*ae90*/  IADD3 R99, P5, R16.reuse, 0xc020, RZ ;  /* 0x0000c02010637810 */ /* 0x040fe40007fbe0ff */
[C---:B------:R-:W-:Y:S02]  /*aea0*/  IADD3 R31, P6, R16.reuse, 0xc000, RZ ;  /* 0x0000c000101f7810 */ /* 0x040fe40007fde0ff */
[C---:B------:R-:W-:Y:S01]  /*aeb0*/  IADD3 R19, P1, R16.reuse, 0x20, RZ ;  /* 0x0000002010137810 */ /* 0x040fe20007f3e0ff */
[--C-:B------:R-:W-:Y:S01]  /*aec0*/  IMAD.X R9, RZ, RZ, R17.reuse, P5 ;  /* 0x000000ffff097224 */ /* 0x100fe200028e0611 */
[----:B------:R-:W-:Y:S01]  /*aed0*/  SHF.R.U64 R23, R23, 0x3, RZ ;  /* 0x0000000317177819 */ /* 0x000fe200000012ff */
[--C-:B------:R-:W-:Y:S01]  /*aee0*/  IMAD.X R11, RZ, RZ, R17.reuse, P6 ;  /* 0x000000ffff0b7224 */ /* 0x100fe200030e0611 */
[----:B------:R-:W-:Y:S01]  /*aef0*/  LOP3.LUT R165, R16, 0x380, RZ, 0xc0, !PT ;  /* 0x0000038010a57812 */ /* 0x000fe200078ec0ff */
[----:B------:R-:W-:Y:S01]  /*af00*/  IMAD.X R139, RZ, RZ, R17, P1 ;  /* 0x000000ffff8b7224 */ /* 0x000fe200008e0611 */
[----:B------:R-:W-:-:S02]  /*af10*/  IADD3 R107, P2, R162, 0x7000, RZ ;  /* 0x00007000a26b7810 */ /* 0x000fc40007f5e0ff */
[----:B------:R-:W-:Y:S01]  /*af20*/  LOP3.LUT R4, R4, R7, RZ, 0x3c, !PT ;  /* 0x0000000704047212 */ /* 0x000fe200078e3cff */
[--C-:B------:R-:W-:Y:S01]  /*af30*/  IMAD.X R7, RZ, RZ, R17.reuse, P4 ;  /* 0x000000ffff077224 */ /* 0x100fe200020e0611 */
[----:B------:R-:W-:Y:S02]  /*af40*/  LOP3.LUT R146, R23, R106, RZ, 0x3c, !PT ;  /* 0x0000006a17927212 */ /* 0x000fe400078e3cff */
        /* <DEDUP_REMOVED lines=12> */
[----:B------:R-:W-:Y:S01]  /*b010*/  LOP3.LUT R106, R107, 0x380, RZ, 0xc0, !PT ;  /* 0x000003806b6a7812 */ /* 0x000fe200078ec0ff */
[--C-:B------:R-:W-:Y:S01]  /*b020*/  IMAD.X R161, RZ, RZ, R17.reuse, P3 ;  /* 0x000000ffffa17224 */ /* 0x100fe200018e0611 */
[----:B------:R-:W-:Y:S01]  /*b030*/  LOP3.LUT R164, R165, R16, RZ, 0x3c, !PT ;  /* 0x00000010a5a47212 */ /* 0x000fe200078e3cff */
[----:B------:R-:W-:Y:S01]  /*b040*/  IMAD.MOV.U32 R165, RZ, RZ, R17 ;  /* 0x000000ffffa57224 */ /* 0x000fe200078e0011 */
[----:B------:R-:W-:-:S02]  /*b050*/  SHF.R.U64 R106, R106, 0x3, RZ ;  /* 0x000000036a6a7819 */ /* 0x000fc400000012ff */
[----:B------:R-:W-:Y:S02]  /*b060*/  LOP3.LUT R17, R102, 0x380, RZ, 0xc0, !PT ;  /* 0x0000038066117812 */ /* 0x000fe400078ec0ff */
[----:B------:R-:W-:Y:S01]  /*b070*/  LOP3.LUT R106, R106, R107, RZ, 0x3c, !PT ;  /* 0x0000006b6a6a7212 */ /* 0x000fe200078e3cff */
[----:B------:R-:W-:Y:S01]  /*b080*/  IMAD.X R107, RZ, RZ, R163, P2 ;  /* 0x000000ffff6b7224 */ /* 0x000fe200010e06a3 */
[----:B------:R-:W-:Y:S02]  /*b090*/  LOP3.LUT R16, R19, 0x380, RZ, 0xc0, !PT ;  /* 0x0000038013107812 */ /* 0x000fe400078ec0ff */
[----:B------:R-:W-:Y:S02]  /*b0a0*/  SHF.R.U64 R17, R17, 0x3, RZ ;  /* 0x0000000311117819 */ /* 0x000fe400000012ff */
[----:B------:R-:W-:Y:S02]  /*b0b0*/  IADD3 R135, P2, R162, 0xe000, RZ ;  /* 0x0000e000a2877810 */ /* 0x000fe40007f5e0ff */
[----:B------:R-:W-:-:S02]  /*b0c0*/  SHF.R.U64 R16, R16, 0x3, RZ ;  /* 0x0000000310107819 */ /* 0x000fc400000012ff */
[----:B------:R-:W-:Y:S02]  /*b0d0*/  LOP3.LUT R150, R17, R102, RZ, 0x3c, !PT ;  /* 0x0000006611967212 */ /* 0x000fe400078e3cff */
[----:B------:R-:W-:Y:S02]  /*b0e0*/  LOP3.LUT R134, R135, 0x380, RZ, 0xc0, !PT ;  /* 0x0000038087867812 */ /* 0x000fe400078ec0ff */
[----:B------:R-:W-:Y:S02]  /*b0f0*/  LOP3.LUT R17, R20, 0x380, RZ, 0xc0, !PT ;  /* 0x0000038014117812 */ /* 0x000fe400078ec0ff */
[----:B------:R-:W-:Y:S02]  /*b100*/  LOP3.LUT R138, R16, R19, RZ, 0x3c, !PT ;  /* 0x00000013108a7212 */ /* 0x000fe400078e3cff */
[----:B------:R-:W-:Y:S02]  /*b110*/  LOP3.LUT R23, R98, 0x380, RZ, 0xc0, !PT ;  /* 0x0000038062177812 */ /* 0x000fe400078ec0ff */
[----:B------:R-:W-:-:S02]  /*b120*/  LOP3.LUT R16, R21, 0x380, RZ, 0xc0, !PT ;  /* 0x0000038015107812 */ /* 0x000fc400078ec0ff */
[----:B------:R-:W-:Y:S02]  /*b130*/  SHF.R.U64 R134, R134, 0x3, RZ ;  /* 0x0000000386867819 */ /* 0x000fe400000012ff */
[----:B------:R-:W-:Y:S02]  /*b140*/  SHF.R.U64 R17, R17, 0x3, RZ ;  /* 0x0000000311117819 */ /* 0x000fe400000012ff */
[----:B------:R-:W-:Y:S02]  /*b150*/  LOP3.LUT R19, R22, 0x380, RZ, 0xc0, !PT ;  /* 0x0000038016137812 */ /* 0x000fe400078ec0ff */
[----:B------:R-:W-:Y:S02]  /*b160*/  SHF.R.U64 R23, R23, 0x3, RZ ;  /* 0x0000000317177819 */ /* 0x000fe400000012ff */
[----:B------:R-:W-:Y:S02]  /*b170*/  SHF.R.U64 R16, R16, 0x3, RZ ;  /* 0x0000000310107819 */ /* 0x000fe400000012ff */
[----:B------:R-:W-:Y:S01]  /*b180*/  LOP3.LUT R134, R134, R135, RZ, 0x3c, !PT ;  /* 0x0000008786867212 */ /* 0x000fe200078e3cff */
[----:B------:R-:W-:Y:S01]  /*b190*/  IMAD.X R135, RZ, RZ, R163, P2 ;  /* 0x000000ffff877224 */ /* 0x000fe200010e06a3 */
[----:B------:R-:W-:-:S02]  /*b1a0*/  LOP3.LUT R158, R17, R20, RZ, 0x3c, !PT ;  /* 0x00000014119e7212 */ /* 0x000fc400078e3cff */
[----:B------:R-:W-:Y:S02]  /*b1b0*/  LOP3.LUT R10, R31, 0x380, RZ, 0xc0, !PT ;  /* 0x000003801f0a7812 */ /* 0x000fe400078ec0ff */
[----:B------:R-:W-:Y:S02]  /*b1c0*/  IADD3 R17, P3, R162, 0x1000, RZ ;  /* 0x00001000a2117810 */ /* 0x000fe40007f7e0ff */
[----:B--2---:R-:W-:Y:S02]  /*b1d0*/  ISETP.NE.AND P2, PT, R195, 0x1, PT ;  /* 0x00000001c300780c */ /* 0x004fe40003f45270 */
[----:B------:R-:W-:Y:S02]  /*b1e0*/  SHF.R.U64 R19, R19, 0x3, RZ ;  /* 0x0000000313137819 */ /* 0x000fe400000012ff */
[----:B------:R-:W-:Y:S02]  /*b1f0*/  LOP3.LUT R152, R23, R98, RZ, 0x3c, !PT ;  /* 0x0000006217987212 */ /* 0x000fe400078e3cff */
[----:B------:R-:W-:-:S02]  /*b200*/  LOP3.LUT R154, R16, R21, RZ, 0x3c, !PT ;  /* 0x00000015109a7212 */ /* 0x000fc400078e3cff */
[----:B------:R-:W-:Y:S02]  /*b210*/  LOP3.LUT R6, R103, 0x380, RZ, 0xc0, !PT ;  /* 0x0000038067067812 */ /* 0x000fe400078ec0ff */
[----:B------:R-:W-:Y:S02]  /*b220*/  LOP3.LUT R8, R99, 0x380, RZ, 0xc0, !PT ;  /* 0x0000038063087812 */ /* 0x000fe400078ec0ff */
[----:B------:R-:W-:Y:S02]  /*b230*/  IADD3 R20, P4, R162, 0x2000, RZ ;  /* 0x00002000a2147810 */ /* 0x000fe40007f9e0ff */
[----:B------:R-:W-:Y:S02]  /*b240*/  LOP3.LUT R23, R12, 0x380, RZ, 0xc0, !PT ;  /* 0x000003800c177812 */ /* 0x000fe400078ec0ff */
[----:B------:R-:W-:Y:S02]  /*b250*/  LOP3.LUT R21, R18, 0x380, RZ, 0xc0, !PT ;  /* 0x0000038012157812 */ /* 0x000fe400078ec0ff */
[----:B------:R-:W-:-:S02]  /*b260*/  SHF.R.U64 R10, R10, 0x3, RZ ;  /* 0x000000030a0a7819 */ /* 0x000fc400000012ff */
[----:B------:R-:W-:Y:S02]  /*b270*/  LOP3.LUT R16, R17, 0x380, RZ, 0xc0, !PT ;  /* 0x0000038011107812 */ /* 0x000fe400078ec0ff */
[----:B------:R-:W-:Y:S02]  /*b280*/  LOP3.LUT R156, R19, R22, RZ, 0x3c, !PT ;  /* 0x00000016139c7212 */ /* 0x000fe400078e3cff */
[----:B------:R-:W-:Y:S02]  /*b290*/  SHF.R.U64 R6, R6, 0x3, RZ ;  /* 0x0000000306067819 */ /* 0x000fe400000012ff */
[----:B------:R-:W-:Y:S02]  /*b2a0*/  SHF.R.U64 R8, R8, 0x3, RZ ;  /* 0x0000000308087819 */ /* 0x000fe400000012ff */
[----:B------:R-:W-:Y:S02]  /*b2b0*/  LOP3.LUT R19, R20, 0x380, RZ, 0xc0, !PT ;  /* 0x0000038014137812 */ /* 0x000fe400078ec0ff */
[----:B------:R-:W-:-:S02]  /*b2c0*/  SHF.R.U64 R23, R23, 0x3, RZ ;  /* 0x0000000317177819 */ /* 0x000fc400000012ff */
[----:B------:R-:W-:Y:S02]  /*b2d0*/  SHF.R.U64 R21, R21, 0x3, RZ ;  /* 0x0000000315157819 */ /* 0x000fe400000012ff */
[----:B------:R-:W-:Y:S01]  /*b2e0*/  MOV R196, R164 ;  /* 0x000000a400c47202 */ /* 0x000fe20000000f00 */
[----:B------:R-:W-:Y:S01]  /*b2f0*/  BAR.SYNC.DEFER_BLOCKING 0x1, 0x100 ;  /* 0x0044000000007b1d */ /* 0x000fe20000010000 */
[----:B------:R-:W-:Y:S02]  /*b300*/  LOP3.LUT R10, R10, R31, RZ, 0x3c, !PT ;  /* 0x0000001f0a0a7212 */ /* 0x000fe400078e3cff */
[----:B------:R-:W-:Y:S02]  /*b310*/  SHF.R.U64 R16, R16, 0x3, RZ ;  /* 0x0000000310107819 */ /* 0x000fe400000012ff */
[----:B------:R-:W-:Y:S02]  /*b320*/  LOP3.LUT R31, R110, 0x380, RZ, 0xc0, !PT ;  /* 0x000003806e1f7812 */ /* 0x000fe400078ec0ff */
[----:B------:R-:W-:-:S02]  /*b330*/  LOP3.LUT R6, R6, R103, RZ, 0x3c, !PT ;  /* 0x0000006706067212 */ /* 0x000fc400078e3cff */
[----:B------:R-:W-:Y:S02]  /*b340*/  LOP3.LUT R8, R8, R99, RZ, 0x3c, !PT ;  /* 0x0000006308087212 */ /* 0x000fe400078e3cff */
[----:B------:R-:W-:Y:S02]  /*b350*/  SHF.R.U64 R19, R19, 0x3, RZ ;  /* 0x0000000313137819 */ /* 0x000fe400000012ff */
[----:B------:R-:W-:Y:S02]  /*b360*/  LOP3.LUT R12, R23, R12, RZ, 0x3c, !PT ;  /* 0x0000000c170c7212 */ /* 0x000fe400078e3cff */
[----:B------:R-:W-:Y:S02]  /*b370*/  LOP3.LUT R160, R21, R18, RZ, 0x3c, !PT ;  /* 0x0000001215a07212 */ /* 0x000fe400078e3cff */
[----:B------:R-:W-:Y:S01]  /*b380*/  LOP3.LUT R16, R16, R17, RZ, 0x3c, !PT ;  /* 0x0000001110107212 */ /* 0x000fe200078e3cff */
[----:B------:R-:W-:Y:S01]  /*b390*/  IMAD.X R17, RZ, RZ, R163, P3 ;  /* 0x000000ffff117224 */ /* 0x000fe200018e06a3 */
[----:B------:R-:W-:-:S02]  /*b3a0*/  IADD3 R21, P5, R162, 0x3000, RZ ;  /* 0x00003000a2157810 */ /* 0x000fc40007fbe0ff */
[C---:B------:R-:W-:Y:S02]  /*b3b0*/  IADD3 R23, P6, R162.reuse, 0x4000, RZ ;  /* 0x00004000a2177810 */ /* 0x040fe40007fde0ff */
[C---:B------:R-:W-:Y:S01]  /*b3c0*/  IADD3 R99, P0, R162.reuse, 0x5000, RZ ;  /* 0x00005000a2637810 */ /* 0x040fe20007f1e0ff */
[----:B------:R0:W-:Y:S01]  /*b3d0*/  STSM.16.M88.4 [R196], R24 ;  /* 0x00000018c4007844 */ /* 0x0001e20000000200 */
[C---:B------:R-:W-:Y:S02]  /*b3e0*/  IADD3 R103, P1, R162.reuse, 0x6000, RZ ;  /* 0x00006000a2677810 */ /* 0x040fe40007f3e0ff */
[----:B------:R-:W-:Y:S02]  /*b3f0*/  SHF.R.U64 R31, R31, 0x3, RZ ;  /* 0x000000031f1f7819 */ /* 0x000fe400000012ff */
[----:B------:R-:W-:Y:S02]  /*b400*/  IADD3 R111, P3, R162, 0x8000, RZ ;  /* 0x00008000a26f7810 */ /* 0x000fe40007f7e0ff */
[----:B------:R-:W-:Y:S01]  /*b410*/  LOP3.LUT R18, R19, R20, RZ, 0x3c, !PT ;  /* 0x0000001413127212 */ /* 0x000fe200078e3cff */
[----:B------:R-:W-:Y:S01]  /*b420*/  IMAD.X R19, RZ, RZ, R163, P4 ;  /* 0x000000ffff137224 */ /* 0x000fe200020e06a3 */
[----:B------:R-:W-:-:S02]  /*b430*/  LOP3.LUT R20, R21, 0x380, RZ, 0xc0, !PT ;  /* 0x0000038015147812 */ /* 0x000fc400078ec0ff */
[----:B------:R-:W-:Y:S02]  /*b440*/  LOP3.LUT R22, R23, 0x380, RZ, 0xc0, !PT ;  /* 0x0000038017167812 */ /* 0x000fe400078ec0ff */
[----:B------:R-:W-:Y:S02]  /*b450*/  LOP3.LUT R98, R99, 0x380, RZ, 0xc0, !PT ;  /* 0x0000038063627812 */ /* 0x000fe400078ec0ff */
[----:B------:R-:W-:Y:S01]  /*b460*/  LOP3.LUT R102, R103, 0x380, RZ, 0xc0, !PT ;  /* 0x0000038067667812 */ /* 0x000fe200078ec0ff */
[----:B0-----:R-:W0:Y:S01]  /*b470*/  @P2 LDC R24, c[0x0][0xcec] ;  /* 0x00033b00ff182b82 */ /* 0x001e220000000800 */
[----:B------:R-:W-:Y:S02]  /*b480*/  LOP3.LUT R142, R31, R110, RZ, 0x3c, !PT ;  /* 0x0000006e1f8e7212 */ /* 0x000fe400078e3cff */
[----:B------:R-:W-:Y:S02]  /*b490*/  LOP3.LUT R110, R111, 0x380, RZ, 0xc0, !PT ;  /* 0x000003806f6e7812 */ /* 0x000fe400078ec0ff */
[----:B------:R-:W-:-:S02]  /*b4a0*/  SHF.R.U64 R20, R20, 0x3, RZ ;  /* 0x0000000314147819 */ /* 0x000fc400000012ff */
[----:B------:R-:W-:Y:S01]  /*b4b0*/  SHF.R.U64 R22, R22, 0x3, RZ ;  /* 0x0000000316167819 */ /* 0x000fe200000012ff */
[----:B------:R-:W2:Y:S01]  /*b4c0*/  @P2 LDC R27, c[0x0][0xcf0] ;  /* 0x00033c00ff1b2b82 */ /* 0x000ea20000000800 */
        /* <DEDUP_REMOVED lines=11> */
[C---:B------:R-:W-:Y:S01]  /*b580*/  IADD3 R115, P4, R162.reuse, 0x9000, RZ ;  /* 0x00009000a2737810 */ /* 0x040fe20007f9e0ff */
[----:B0-----:R-:W-:Y:S01]  /*b590*/  @P2 IMAD.HI.U32 R24, R37, R24, RZ ;  /* 0x0000001825182227 */ /* 0x001fe200078e00ff */
[----:B------:R-:W-:-:S02]  /*b5a0*/  IADD3 R119, P5, R162, 0xa000, RZ ;  /* 0x0000a000a2777810 */ /* 0x000fc40007fbe0ff */
[----:B------:R-:W-:Y:S01]  /*b5b0*/  LOP3.LUT R110, R110, R111, RZ, 0x3c, !PT ;  /* 0x0000006f6e6e7212 */ /* 0x000fe200078e3cff */
[----:B------:R-:W-:Y:S01]  /*b5c0*/  IMAD.X R111, RZ, RZ, R163, P3 ;  /* 0x000000ffff6f7224 */ /* 0x000fe200018e06a3 */
[C---:B------:R-:W-:Y:S02]  /*b5d0*/  IADD3 R123, P6, R162.reuse, 0xb000, RZ ;  /* 0x0000b000a27b7810 */ /* 0x040fe40007fde0ff */
[C---:B------:R-:W-:Y:S02]  /*b5e0*/  IADD3 R127, P0, R162.reuse, 0xc000, RZ ;  /* 0x0000c000a27f7810 */ /* 0x040fe40007f1e0ff */
[C---:B------:R-:W-:Y:S02]  /*b5f0*/  IADD3 R131, P1, R162.reuse, 0xd000, RZ ;  /* 0x0000d000a2837810 */ /* 0x040fe40007f3e0ff */
[----:B------:R-:W-:Y:S02]  /*b600*/  IADD3 R165, P3, R162, 0xf000, RZ ;  /* 0x0000f000a2a57810 */ /* 0x000fe40007f7e0ff */
[----:B------:R-:W-:-:S02]  /*b610*/  LOP3.LUT R114, R115, 0x380, RZ, 0xc0, !PT ;  /* 0x0000038073727812 */ /* 0x000fc400078ec0ff */
[----:B------:R-:W-:Y:S01]  /*b620*/  LOP3.LUT R118, R119, 0x380, RZ, 0xc0, !PT ;  /* 0x0000038077767812 */ /* 0x000fe200078ec0ff */
[----:B------:R-:W-:Y:S01]  /*b630*/  IMAD.X R31, RZ, RZ, R163, P3 ;  /* 0x000000ffff1f7224 */ /* 0x000fe200018e06a3 */
[----:B------:R-:W-:Y:S02]  /*b640*/  LOP3.LUT R122, R123, 0x380, RZ, 0xc0, !PT ;  /* 0x000003807b7a7812 */ /* 0x000fe400078ec0ff */
[----:B------:R-:W-:Y:S02]  /*b650*/  LOP3.LUT R126, R127, 0x380, RZ, 0xc0, !PT ;  /* 0x000003807f7e7812 */ /* 0x000fe400078ec0ff */
[----:B------:R-:W-:Y:S02]  /*b660*/  LOP3.LUT R130, R131, 0x380, RZ, 0xc0, !PT ;  /* 0x0000038083827812 */ /* 0x000fe400078ec0ff */
[----:B------:R-:W-:Y:S02]  /*b670*/  LOP3.LUT R29, R162, 0x380, RZ, 0xc0, !PT ;  /* 0x00000380a21d7812 */ /* 0x000fe400078ec0ff */
[----:B------:R-:W-:-:S02]  /*b680*/  LOP3.LUT R30, R165, 0x380, RZ, 0xc0, !PT ;  /* 0x00000380a51e7812 */ /* 0x000fc400078ec0ff */
[----:B------:R-:W-:Y:S02]  /*b690*/  SHF.R.U64 R114, R114, 0x3, RZ ;  /* 0x0000000372727819 */ /* 0x000fe400000012ff */
[----:B------:R-:W-:Y:S02]  /*b6a0*/  SHF.R.U64 R118, R118, 0x3, RZ ;  /* 0x0000000376767819 */ /* 0x000fe400000012ff */
[----:B------:R-:W-:Y:S02]  /*b6b0*/  SHF.R.U64 R122, R122, 0x3, RZ ;  /* 0x000000037a7a7819 */ /* 0x000fe400000012ff */
[----:B------:R-:W-:Y:S02]  /*b6c0*/  SHF.R.U64 R126, R126, 0x3, RZ ;  /* 0x000000037e7e7819 */ /* 0x000fe400000012ff */
[----:B------:R-:W-:Y:S02]  /*b6d0*/  SHF.R.U64 R130, R130, 0x3, RZ ;  /* 0x0000000382827819 */ /* 0x000fe400000012ff */
[----:B------:R-:W-:-:S02]  /*b6e0*/  SHF.R.U64 R29, R29, 0x3, RZ ;  /* 0x000000031d1d7819 */ /* 0x000fc400000012ff */
[----:B------:R-:W-:Y:S02]  /*b6f0*/  MOV R138, R138 ;  /* 0x0000008a008a7202 */ /* 0x000fe40000000f00 */
        /* <DEDUP_REMOVED lines=13> */
[----:B------:R-:W-:Y:S01]  /*b7d0*/  MOV R40, R4 ;  /* 0x0000000400287202 */ /* 0x000fe20000000f00 */
[----:B------:R0:W-:Y:S01]  /*b7e0*/  STSM.16.M88.4 [R138], R32 ;  /* 0x000000208a007844 */ /* 0x0001e20000000200 */
[----:B------:R-:W-:-:S02]  /*b7f0*/  MOV R162, R6 ;  /* 0x0000000600a27202 */ /* 0x000fc40000000f00 */
[----:B------:R-:W-:Y:S02]  /*b800*/  LOP3.LUT R30, R30, R165, RZ, 0x3c, !PT ;  /* 0x000000a51e1e7212 */ /* 0x000fe400078e3cff */
        /* <DEDUP_REMOVED lines=21> */
[----:B--2---:R-:W-:Y:S02]  /*b960*/  @P2 SHF.R.U32.HI R32, RZ, R27, R24 ;  /* 0x0000001bff202219 */ /* 0x004fe40000011618 */
        /* <DEDUP_REMOVED lines=9> */
[----:B---3--:R-:W-:Y:S01]  /*ba00*/  F2FP.BF16.F32.PACK_AB R8, R73, R181 ;  /* 0x000000b54908723e */ /* 0x008fe200000010ff */
[----:B------:R-:W-:Y:S01]  /*ba10*/  STSM.16.M88.4 [R158], R4 ;  /* 0x000000049e007844 */ /* 0x000fe20000000200 */
[----:B------:R-:W-:Y:S02]  /*ba20*/  F2FP.BF16.F32.PACK_AB R9, R75, R74 ;  /* 0x0000004a4b09723e */ /* 0x000fe400000010ff */
[----:B------:R-:W-:Y:S02]  /*ba30*/  F2FP.BF16.F32.PACK_AB R10, R77, R182 ;  /* 0x000000b64d0a723e */ /* 0x000fe400000010ff */
[----:B------:R-:W-:Y:S02]  /*ba40*/  F2FP.BF16.F32.PACK_AB R11, R79, R78 ;  /* 0x0000004e4f0b723e */ /* 0x000fe400000010ff */
[----:B------:R-:W-:-:S02]  /*ba50*/  MOV R152, R152 ;  /* 0x0000009800987202 */ /* 0x000fc40000000f00 */
[----:B--2---:R-:W-:Y:S01]  /*ba60*/  F2FP.BF16.F32.PACK_AB R12, R81, R183 ;  /* 0x000000b7510c723e */ /* 0x004fe200000010ff */
        /* <DEDUP_REMOVED lines=19> */
[----:B--2---:R-:W-:Y:S01]  /*bba0*/  VIADD R14, R227, UR38 ;  /* 0x00000026e30e7c36 */ /* 0x004fe20008000000 */
        /* <DEDUP_REMOVED lines=14> */
[----:B------:R-:W-:Y:S02]  /*bc90*/  F2FP.BF16.F32.PACK_AB R10, R109, R190 ;  /* 0x000000be6d0a723e */ /* 0x000fe400000010ff */
[----:B------:R-:W-:Y:S02]  /*bca0*/  F2FP.BF16.F32.PACK_AB R11, R68, R64 ;  /* 0x00000040440b723e */ /* 0x000fe400000010ff */
[----:B0-----:R-:W-:Y:S02]  /*bcb0*/  LEA R24, P3, R12, UR6, 0x2 ;  /* 0x000000060c187c11 */ /* 0x001fe4000f8610ff */
[-C--:B------:R-:W-:Y:S01]  /*bcc0*/  ISETP.GE.OR P1, PT, R14, R41.reuse, P0 ;  /* 0x000000290e00720c */ /* 0x080fe20000726670 */
[----:B------:R0:W-:Y:S01]  /*bcd0*/  STSM.16.M88.4 [R142], R8 ;  /* 0x000000088e007844 */ /* 0x0001e20000000200 */
[----:B------:R-:W-:Y:S01]  /*bce0*/  F2FP.BF16.F32.PACK_AB R15, R116, R112 ;  /* 0x00000070740f723e */ /* 0x000fe200000010ff */
[----:B--2---:R-:W-:Y:S01]  /*bcf0*/  VIADD R4, R14, 0x8 ;  /* 0x000000080e047836 */ /* 0x004fe20000000000 */
[----:B------:R-:W-:Y:S01]  /*bd00*/  F2FP.BF16.F32.PACK_AB R6, R117, R192 ;  /* 0x000000c07506723e */ /* 0x000fe200000010ff */
[----:B------:R-:W-:Y:S01]  /*bd10*/  IMAD.IADD R5, R13, 0x1, R33 ;  /* 0x000000010d057824 */ /* 0x000fe200078e0221 */
[----:B------:R-:W-:Y:S01]  /*bd20*/  F2FP.BF16.F32.PACK_AB R7, R84, R80 ;  /* 0x000000505407723e */ /* 0x000fe200000010ff */
[----:B------:R-:W-:Y:S01]  /*bd30*/  SHFL.IDX PT, R42, R24, RZ, 0x1c1f ;  /* 0x001c1fff182a7589 */ /* 0x000fe200000e0000 */
[----:B------:R-:W-:-:S02]  /*bd40*/  ISETP.GE.OR P0, PT, R4, R41, P0 ;  /* 0x000000290400720c */ /* 0x000fc40000706670 */
[----:B------:R-:W-:Y:S01]  /*bd50*/  LEA.HI.X R25, R12, UR7, R5, 0x2, P3 ;  /* 0x000000070c197c11 */ /* 0x000fe200098f1405 */
[----:B------:R-:W-:Y:S01]  /*bd60*/  SHFL.IDX PT, R44, R24, 0x1, 0x1c1f ;  /* 0x003c1f00182c7f89 */ /* 0x000fe200000e0000 */
[----:B------:R-:W-:Y:S02]  /*bd70*/  F2FP.BF16.F32.PACK_AB R4, R113, R191 ;  /* 0x000000bf7104723e */ /* 0x000fe400000010ff */
[----:B------:R-:W-:Y:S01]  /*bd80*/  F2FP.BF16.F32.PACK_AB R5, R76, R72 ;  /* 0x000000484c05723e */ /* 0x000fe200000010ff */
[----:B------:R-:W2:Y:S01]  /*bd90*/  SHFL.IDX PT, R43, R25, RZ, 0x1c1f ;  /* 0x001c1fff192b7589 */ /* 0x000ea200000e0000 */
[----:B0-----:R-:W-:Y:S02]  /*bda0*/  F2FP.BF16.F32.PACK_AB R8, R121, R193 ;  /* 0x000000c17908723e */ /* 0x001fe400000010ff */
[----:B------:R-:W-:Y:S01]  /*bdb0*/  F2FP.BF16.F32.PACK_AB R9, R92, R88 ;  /* 0x000000585c09723e */ /* 0x000fe200000010ff */
[----:B------:R-:W-:Y:S01]  /*bdc0*/  STSM.16.M88.4 [R165], R4 ;  /* 0x00000004a5007844 */ /* 0x000fe20000000200 */
[----:B------:R-:W-:-:S02]  /*bdd0*/  F2FP.BF16.F32.PACK_AB R10, R125, R124 ;  /* 0x0000007c7d0a723e */ /* 0x000fc400000010ff */
[----:B------:R-:W-:Y:S01]  /*bde0*/  F2FP.BF16.F32.PACK_AB R11, R100, R96 ;  /* 0x00000060640b723e */ /* 0x000fe200000010ff */
[----:B------:R-:W0:Y:S01]  /*bdf0*/  SHFL.IDX PT, R45, R25, 0x1, 0x1c1f ;  /* 0x003c1f00192d7f89 */ /* 0x000e2200000e0000 */
[----:B------:R-:W-:Y:S02]  /*be00*/  F2FP.BF16.F32.PACK_AB R12, R129, R128 ;  /* 0x00000080810c723e */ /* 0x000fe400000010ff */
[----:B------:R-:W-:Y:S01]  /*be10*/  F2FP.BF16.F32.PACK_AB R13, R108, R104 ;  /* 0x000000686c0d723e */ /* 0x000fe200000010ff */
[----:B------:R-:W-:Y:S01]  /*be20*/  STSM.16.M88.4 [R164], R8 ;  /* 0x00000008a4007844 */ /* 0x000fe20000000200 */
[----:B------:R-:W-:Y:S02]  /*be30*/  F2FP.BF16.F32.PACK_AB R14, R133, R132 ;  /* 0x00000084850e723e */ /* 0x000fe400000010ff */
[----:B------:R-:W-:Y:S02]  /*be40*/  F2FP.BF16.F32.PACK_AB R138, R141, R140 ;  /* 0x0000008c8d8a723e */ /* 0x000fe400000010ff */
[----:B------:R-:W-:Y:S01]  /*be50*/  F2FP.BF16.F32.PACK_AB R139, R168, R167 ;  /* 0x000000a7a88b723e */ /* 0x000fe200000010ff */
[----:B------:R3:W-:Y:S01]  /*be60*/  STSM.16.M88.4 [R163], R12 ;  /* 0x0000000ca3007844 */ /* 0x0007e20000000200 */
[----:B------:R-:W-:-:S03]  /*be70*/  F2FP.BF16.F32.PACK_AB R168, R145, R144 ;  /* 0x0000009091a8723e */ /* 0x000fc600000010ff */
[----:B------:R-:W-:Y:S04]  /*be80*/  STSM.16.M88.4 [R162], R136 ;  /* 0x00000088a2007844 */ /* 0x000fe80000000200 */
[----:B------:R-:W-:Y:S01]  /*be90*/  STSM.16.M88.4 [R40], R168 ;  /* 0x000000a828007844 */ /* 0x000fe20000000200 */
[----:B------:R-:W-:Y:S08]  /*bea0*/  BAR.SYNC.DEFER_BLOCKING 0x1, 0x100 ;  /* 0x0044000000007b1d */ /* 0x000ff00000010000 */
[----:B---3--:R-:W3:Y:S01]  /*beb0*/  @P2 LDC R15, c[0x0][0xcf0] ;  /* 0x00033c00ff0f2b82 */ /* 0x008ee20000000800 */
[----:B------:R-:W-:Y:S01]  /*bec0*/  IMAD R0, R206, 0x20, R219 ;  /* 0x00000020ce007824 */ /* 0x000fe200078e02db */
[----:B--2---:R2:W-:Y:S01]  /*bed0*/  @!P1 ST.E desc[UR14][R42.64], R3 ;  /* 0x000000032a009985 */ /* 0x0045e2000c10190e */
[----:B------:R-:W-:-:S02]  /*bee0*/  UIMAD UR5, UR10, UR8, URZ ;  /* 0x000000080a0572a4 */ /* 0x000fc4000f8e023f */
[----:B------:R-:W-:Y:S01]  /*bef0*/  VIADD R14, R0, UR38 ;  /* 0x00000026000e7c36 */ /* 0x000fe20008000000 */
[----:B------:R-:W-:Y:S01]  /*bf00*/  UIMAD.WIDE.U32 UR6, UR11, UR8, URZ ;  /* 0x000000080b0672a5 */ /* 0x000fe2000f8e003f */
[----:B0-----:R0:W-:Y:S01]  /*bf10*/  @!P0 ST.E desc[UR14][R44.64], R2 ;  /* 0x000000022c008985 */ /* 0x0011e2000c10190e */
[----:B--2---:R-:W2:Y:S01]  /*bf20*/  @P2 LDC R3, c[0x0][0xcec] ;  /* 0x00033b00ff032b82 */ /* 0x004ea20000000800 */
[----:B------:R-:W-:Y:S01]  /*bf30*/  UIMAD UR5, UR11, UR9, UR5 ;  /* 0x000000090b0572a4 */ /* 0x000fe2000f8e0205 */
[----:B------:R-:W-:Y:S01]  /*bf40*/  IMAD.MOV.U32 R13, RZ, RZ, R14 ;  /* 0x000000ffff0d7224 */ /* 0x000fe200078e000e */
[----:B------:R-:W5:Y:S01]  /*bf50*/  LD.E.128 R24, desc[UR14][R28.64] ;  /* 0x0000000e1c187980 */ /* 0x000f62000c101d00 */
[----:B------:R-:W-:Y:S01]  /*bf60*/  ULDC.64 UR10, c[0x0][0xbf0] ;  /* 0x0002fc00000a7ab9 */ /* 0x000fe20000000a00 */
[----:B------:R-:W-:Y:S02]  /*bf70*/  UIADD3 UR7, UR7, UR5, URZ ;  /* 0x0000000507077290 */ /* 0x000fe4000fffe03f */
[----:B------:R-:W-:Y:S01]  /*bf80*/  UIMAD UR8, UR12, UR10, URZ ;  /* 0x0000000a0c0872a4 */ /* 0x000fe2000f8e023f */
[----:B------:R-:W5:Y:S01]  /*bf90*/  LD.E.128 R32, desc[UR14][R16.64] ;  /* 0x0000000e10207980 */ /* 0x000f62000c101d00 */
[----:B------:R-:W-:-:S02]  /*bfa0*/  UIMAD.WIDE.U32 UR6, UR13, UR10, UR6 ;  /* 0x0000000a0d0672a5 */ /* 0x000fc4000f8e0006 */
[----:B------:R-:W-:Y:S01]  /*bfb0*/  UIMAD UR5, UR13, UR11, UR8 ;  /* 0x0000000b0d0572a4 */ /* 0x000fe2000f8e0208 */
[----:B------:R-:W5:Y:S02]  /*bfc0*/  LD.E.128 R36, desc[UR14][R18.64] ;  /* 0x0000000e12247980 */ /* 0x000f64000c101d00 */
[----:B------:R-:W-:Y:S02]  /*bfd0*/  ULDC.64 UR8, c[0x0][0xbe0] ;  /* 0x0002f80000087ab9 */ /* 0x000fe40000000a00 */
[----:B------:R4:W5:Y:S04]  /*bfe0*/  LD.E.128 R4, desc[UR14][R20.64] ;  /* 0x0000000e14047980 */ /* 0x000968000c101d00 */
[----:B------:R0:W5:Y:S01]  /*bff0*/  LD.E.128 R8, desc[UR14][R22.64] ;  /* 0x0000000e16087980 */ /* 0x000162000c101d00 */
[----:B--2---:R-:W-:-:S03]  /*c000*/  @P2 IMAD.HI.U32 R0, R14, R3, RZ ;  /* 0x000000030e002227 */ /* 0x004fc600078e00ff */
[----:B------:R-:W5:Y:S02]  /*c010*/  LD.E.128 R96, desc[UR14][R98.64] ;  /* 0x0000000e62607980 */ /* 0x000f64000c101d00 */
[----:B---3--:R-:W-:Y:S01]  /*c020*/  @P2 SHF.R.U32.HI R13, RZ, R15, R0 ;  /* 0x0000000fff0d2219 */ /* 0x008fe20000011600 */
[----:B------:R-:W-:Y:S01]  /*c030*/  UIADD3 UR5, UR7, UR5, URZ ;  /* 0x0000000507057290 */ /* 0x000fe2000fffe03f */
        /* <DEDUP_REMOVED lines=8> */
[----:B0-----:R-:W-:Y:S01]  /*c0c0*/  IMAD.U32 R2, RZ, RZ, UR6 ;  /* 0x00000006ff027e24 */ /* 0x001fe2000f8e00ff */
        /* <DEDUP_REMOVED lines=21> */
[----:B----4-:R-:W-:-:S02]  /*c220*/  VIADD R20, R219, UR38 ;  /* 0x00000026db147c36 */ /* 0x010fc40008000000 */
        /* <DEDUP_REMOVED lines=11> */
[----:B0-----:R0:W2:Y:S01]  /*c2e0*/  SHFL.IDX PT, R16, R18, RZ, 0x181f ;  /* 0x00181fff12107589 */ /* 0x0010a200000e0000 */
[----:B------:R-:W-:-:S02]  /*c2f0*/  PRMT R194, RZ, 0x654, R194 ;  /* 0x00000654ffc27816 */ /* 0x000fc400000000c2 */
[----:B------:R-:W-:Y:S02]  /*c300*/  ISETP.GE.AND P0, PT, R0, R41, PT ;  /* 0x000000290000720c */ /* 0x000fe40003f06270 */
[----:B------:R0:W3:Y:S01]  /*c310*/  SHFL.IDX PT, R0, R19, RZ, 0x181f ;  /* 0x00181fff13007589 */ /* 0x0000e200000e0000 */
[----:B------:R0:W-:Y:S01]  /*c320*/  SYNCS.ARRIVE.TRANS64.RED.A1T0 RZ, [R194+URZ], RZ ;  /* 0x000000ffc2ff79a7 */ /* 0x0001e2000810043f */
[----:B------:R-:W-:Y:S09]  /*c330*/  @P2 BRA `(.L_x_4394) ;  /* 0x0000000000482947 */ /* 0x000ff20003800000 */
[----:B------:R-:W-:Y:S01]  /*c340*/  ULDC UR5, c[0x0][0xbc8] ;  /* 0x0002f20000057ab9 */ /* 0x000fe20000000800 */
[----:B------:R-:W-:Y:S01]  /*c350*/  ULDC.64 UR6, c[0x0][0x208] ;  /* 0x0000820000067ab9 */ /* 0x000fe20000000a00 */
[----:B------:R-:W-:Y:S02]  /*c360*/  ISETP.GE.AND P5, PT, R200, UR5, PT ;  /* 0x00000005c8007c0c */ /* 0x000fe4000bfa6270 */
[----:B------:R-:W-:Y:S02]  /*c370*/  ISETP.GE.AND P4, PT, R204, UR5, PT ;  /* 0x00000005cc007c0c */ /* 0x000fe4000bf86270 */
[----:B------:R-:W-:Y:S02]  /*c380*/  ISETP.GE.AND P3, PT, R203, UR5, PT ;  /* 0x00000005cb007c0c */ /* 0x000fe4000bf66270 */
[----:B------:R-:W-:-:S07]  /*c390*/  ISETP.GE.AND P2, PT, R205, UR5, PT ;  /* 0x00000005cd007c0c */ /* 0x000fce000bf46270 */
[----:B--2---:R-:W-:-:S04]  /*c3a0*/  @!P5 LEA R2, P6, R200, R16, 0x1 ;  /* 0x00000010c802d211 */ /* 0x004fc800078c08ff */
[----:B---3--:R-:W-:Y:S02]  /*c3b0*/  @!P5 LEA.HI.X R3, R200, R0, R233, 0x1, P6 ;  /* 0x00000000c803d211 */ /* 0x008fe400030f0ce9 */
        /* <DEDUP_REMOVED lines=10> */
.L_x_4394:
[----:B------:R-:W-:Y:S05]  /*c460*/  BSYNC B1 ;  /* 0x0000000000017941 */ /* 0x000fea0003800000 */
.L_x_4393:
[----:B---3--:R3:W0:Y:S01]  /*c470*/  SHFL.IDX PT, R0, R19, 0x1, 0x181f ;  /* 0x00381f0013007f89 */ /* 0x00862200000e0000 */
[----:B------:R-:W-:Y:S03]  /*c480*/  BSSY B1, `(.L_x_4395) ;  /* 0x0000015000017945 */ /* 0x000fe60003800000 */
[----:B----4-:R3:W4:Y:S01]  /*c490*/  SHFL.IDX PT, R12, R18, 0x1, 0x181f ;  /* 0x00381f00120c7f89 */ /* 0x01072200000e0000 */
[----:B------:R-:W-:Y:S05]  /*c4a0*/  @P1 BRA `(.L_x_4396) ;  /* 0x0000000000481947 */ /* 0x000fea0003800000 */
[----:B------:R-:W-:Y:S01]  /*c4b0*/  ULDC UR5, c[0x0][0xbc8] ;  /* 0x0002f20000057ab9 */ /* 0x000fe20000000800 */
[----:B------:R-:W-:Y:S01]  /*c4c0*/  ULDC.64 UR6, c[0x0][0x208] ;  /* 0x0000820000067ab9 */ /* 0x000fe20000000a00 */
[----:B------:R-:W-:Y:S02]  /*c4d0*/  ISETP.GE.AND P4, PT, R200, UR5, PT ;  /* 0x00000005c8007c0c */ /* 0x000fe4000bf86270 */
[----:B------:R-:W-:Y:S02]  /*c4e0*/  ISETP.GE.AND P3, PT, R204, UR5, PT ;  /* 0x00000005cc007c0c */ /* 0x000fe4000bf66270 */
[----:B------:R-:W-:Y:S02]  /*c4f0*/  ISETP.GE.AND P2, PT, R203, UR5, PT ;  /* 0x00000005cb007c0c */ /* 0x000fe4000bf46270 */
[----:B------:R-:W-:-:S07]  /*c500*/  ISETP.GE.AND P1, PT, R205, UR5, PT ;  /* 0x00000005cd007c0c */ /* 0x000fce000bf26270 */
[-C--:B----4-:R-:W-:Y:S02]  /*c510*/  @!P4 LEA R2, P6, R200, R12.reuse, 0x1 ;  /* 0x0000000cc802c211 */ /* 0x090fe400078c08ff */
[----:B-----5:R-:W-:Y:S02]  /*c520*/  @!P3 LEA R8, P5, R204, R12, 0x1 ;  /* 0x0000000ccc08b211 */ /* 0x020fe400078a08ff */
        /* <DEDUP_REMOVED lines=10> */
.L_x_4396:
[----:B------:R-:W-:Y:S05]  /*c5d0*/  BSYNC B1 ;  /* 0x0000000000017941 */ /* 0x000fea0003800000 */
.L_x_4395:
[----:B0-----:R0:W0:Y:S01]  /*c5e0*/  SHFL.IDX PT, R0, R19, 0x2, 0x181f ;  /* 0x00581f0013007f89 */ /* 0x00102200000e0000 */
[----:B------:R-:W-:Y:S03]  /*c5f0*/  BSSY B1, `(.L_x_4397) ;  /* 0x0000015000017945 */ /* 0x000fe60003800000 */
[----:B----4-:R4:W0:Y:S01]  /*c600*/  SHFL.IDX PT, R12, R18, 0x2, 0x181f ;  /* 0x00581f00120c7f89 */ /* 0x01082200000e0000 */
[----:B------:R-:W-:Y:S05]  /*c610*/  @P0 BRA `(.L_x_4398) ;  /* 0x0000000000480947 */ /* 0x000fea0003800000 */
[----:B------:R-:W-:Y:S01]  /*c620*/  ULDC UR5, c[0x0][0xbc8] ;  /* 0x0002f20000057ab9 */ /* 0x000fe20000000800 */
[----:B------:R-:W-:Y:S01]  /*c630*/  ULDC.64 UR6, c[0x0][0x208] ;  /* 0x0000820000067ab9 */ /* 0x000fe20000000a00 */
[----:B------:R-:W-:Y:S02]  /*c640*/  ISETP.GE.AND P3, PT, R200, UR5, PT ;  /* 0x00000005c8007c0c */ /* 0x000fe4000bf66270 */
[----:B------:R-:W-:Y:S02]  /*c650*/  ISETP.GE.AND P2, PT, R204, UR5, PT ;  /* 0x00000005cc007c0c */ /* 0x000fe4000bf46270 */
[----:B------:R-:W-:Y:S02]  /*c660*/  ISETP.GE.AND P1, PT, R203, UR5, PT ;  /* 0x00000005cb007c0c */ /* 0x000fe4000bf26270 */
[----:B------:R-:W-:-:S07]  /*c670*/  ISETP.GE.AND P0, PT, R205, UR5, PT ;  /* 0x00000005cd007c0c */ /* 0x000fce000bf06270 */
[-C--:B0-----:R-:W-:Y:S02]  /*c680*/  @!P3 LEA R2, P6, R200, R12.reuse, 0x1 ;  /* 0x0000000cc802b211 */ /* 0x081fe400078c08ff */
[-C--:B-----5:R-:W-:Y:S02]  /*c690*/  @!P2 LEA R8, P5, R204, R12.reuse, 0x1 ;  /* 0x0000000ccc08a211 */ /* 0x0a0fe400078a08ff */
        /* <DEDUP_REMOVED lines=10> */
.L_x_4398:
[----:B------:R-:W-:Y:S05]  /*c740*/  BSYNC B1 ;  /* 0x0000000000017941 */ /* 0x000fea0003800000 */
.L_x_4397:
[----:B0-----:R-:W-:Y:S01]  /*c750*/  VIADD R0, R20, 0x60 ;  /* 0x0000006014007836 */ /* 0x001fe20000000000 */
[----:B---3--:R-:W0:Y:S04]  /*c760*/  SHFL.IDX PT, R19, R19, 0x3, 0x181f ;  /* 0x00781f0013137f89 */ /* 0x008e2800000e0000 */
[----:B------:R-:W-:Y:S01]  /*c770*/  ISETP.GE.AND P0, PT, R0, R41, PT ;  /* 0x000000290000720c */ /* 0x000fe20003f06270 */
[----:B----4-:R-:W3:-:S12]  /*c780*/  SHFL.IDX PT, R18, R18, 0x3, 0x181f ;  /* 0x00781f0012127f89 */ /* 0x010ed800000e0000 */
[----:B------:R-:W-:Y:S05]  /*c790*/  @P0 BRA `(.L_x_4399) ;  /* 0x0000000c00540947 */ /* 0x000fea0003800000 */
[----:B------:R-:W-:Y:S01]  /*c7a0*/  ULDC UR5, c[0x0][0xbc8] ;  /* 0x0002f20000057ab9 */ /* 0x000fe20000000800 */
[----:B------:R-:W-:Y:S01]  /*c7b0*/  ULDC.64 UR6, c[0x0][0x208] ;  /* 0x0000820000067ab9 */ /* 0x000fe20000000a00 */
[----:B------:R-:W-:Y:S02]  /*c7c0*/  ISETP.GE.AND P3, PT, R200, UR5, PT ;  /* 0x00000005c8007c0c */ /* 0x000fe4000bf66270 */
[----:B------:R-:W-:Y:S02]  /*c7d0*/  ISETP.GE.AND P4, PT, R204, UR5, PT ;  /* 0x00000005cc007c0c */ /* 0x000fe4000bf86270 */
[----:B------:R-:W-:-:S09]  /*c7e0*/  ISETP.GE.AND P5, PT, R203, UR5, PT ;  /* 0x00000005cb007c0c */ /* 0x000fd2000bfa6270 */
[-C--:B---3--:R-:W-:Y:S02]  /*c7f0*/  @!P3 LEA R2, P0, R200, R18.reuse, 0x1 ;  /* 0x00000012c802b211 */ /* 0x088fe400078008ff */
[-C--:B-----5:R-:W-:Y:S02]  /*c800*/  @!P4 LEA R8, P1, R204, R18.reuse, 0x1 ;  /* 0x00000012cc08c211 */ /* 0x0a0fe400078208ff */
[-C--:B0-----:R-:W-:Y:S02]  /*c810*/  @!P3 LEA.HI.X R3, R200, R19.reuse, R233, 0x1, P0 ;  /* 0x00000013c803b211 */ /* 0x081fe400000f0ce9 */
[----:B------:R-:W-:Y:S02]  /*c820*/  ISETP.GE.AND P0, PT, R205, UR5, PT ;  /* 0x00000005cd007c0c */ /* 0x000fe4000bf06270 */
[----:B------:R-:W-:Y:S01]  /*c830*/  @!P5 LEA R10, P2, R203, R18, 0x1 ;  /* 0x00000012cb0ad211 */ /* 0x000fe200078408ff */
[----:B------:R0:W-:Y:S01]  /*c840*/  @!P3 ST.E.128 desc[UR6][R2.64], R4 ;  /* 0x000000040200b985 */ /* 0x0001e2000c101d06 */
[----:B------:R-:W-:-:S02]  /*c850*/  @!P4 LEA.HI.X R9, R204, R19, R232, 0x1, P1 ;  /* 0x00000013cc09c211 */ /* 0x000fc400008f0ce8 */
[----:B------:R-:W-:-:S03]  /*c860*/  @!P5 LEA.HI.X R11, R203, R19, R231, 0x1, P2 ;  /* 0x00000013cb0bd211 */ /* 0x000fc600010f0ce7 */
[----:B------:R0:W-:Y:S04]  /*c870*/  @!P4 ST.E.128 desc[UR6][R8.64], R104 ;  /* 0x000000680800c985 */ /* 0x0001e8000c101d06 */
[----:B------:R0:W-:Y:S01]  /*c880*/  @!P5 ST.E.128 desc[UR6][R10.64], R120 ;  /* 0x000000780a00d985 */ /* 0x0001e2000c101d06 */
[----:B------:R-:W-:Y:S05]  /*c890*/  @P0 BRA `(.L_x_4399) ;  /* 0x0000000c00140947 */ /* 0x000fea0003800000 */
[----:B0-----:R-:W-:Y:S01]  /*c8a0*/  LEA R2, P0, R205, R18, 0x1 ;  /* 0x00000012cd027211 */ /* 0x001fe200078008ff */
[----:B------:R-:W-:-:S03]  /*c8b0*/  ULDC.64 UR6, c[0x0][0x208] ;  /* 0x0000820000067ab9 */ /* 0x000fc60000000a00 */
[----:B------:R-:W-:-:S05]  /*c8c0*/  LEA.HI.X R3, R205, R19, R230, 0x1, P0 ;  /* 0x00000013cd037211 */ /* 0x000fca00000f0ce6 */
[----:B------:R0:W-:Y:S01]  /*c8d0*/  ST.E.128 desc[UR6][R2.64], R28 ;  /* 0x0000001c02007985 */ /* 0x0001e2000c101d06 */
[----:B------:R-:W-:Y:S05]  /*c8e0*/  BRA `(.L_x_4399) ;  /* 0x0000000c00007947 */ /* 0x000fea0003800000 */
.L_x_4392:
[----:B------:R-:W0:Y:S01]  /*c8f0*/  LDC R8, c[0x0][0xce8] ;  /* 0x00033a00ff087b82 */ /* 0x000e220000000800 */
[----:B------:R-:W-:Y:S01]  /*c900*/  R2UR UR6, R207 ;  /* 0x00000000cf0672ca */ /* 0x000fe200000e0000 */
[----:B------:R-:W-:Y:S01]  /*c910*/  BSSY B1, `(.L_x_4400) ;  /* 0x0000035000017945 */ /* 0x000fe20003800000 */
[----:B------:R-:W-:Y:S01]  /*c920*/  R2UR UR5, R218 ;  /* 0x00000000da0572ca */ /* 0x000fe200000e0000 */
[----:B------:R-:W-:Y:S01]  /*c930*/  IMAD R6, R206, 0x20, R219 ;  /* 0x00000020ce067824 */ /* 0x000fe200078e02db */
[----:B------:R-:W-:-:S09]  /*c940*/  ISETP.GE.AND P0, PT, R234, 0x80, PT ;  /* 0x00000080ea00780c */ /* 0x000fd20003f06270 */
[----:B------:R-:W-:Y:S02]  /*c950*/  USHF.R.S32.HI UR8, URZ, 0x1f, UR6 ;  /* 0x0000001f3f087899 */ /* 0x000fe40008011406 */
[----:B------:R-:W-:Y:S01]  /*c960*/  USHF.R.S32.HI UR9, URZ, 0x1f, UR5 ;  /* 0x0000001f3f097899 */ /* 0x000fe20008011405 */
[----:B0-----:R-:W-:-:S13]  /*c970*/  ISETP.NE.AND P1, PT, R8, 0x1, PT ;  /* 0x000000010800780c */ /* 0x001fda0003f25270 */
[----:B------:R-:W0:Y:S08]  /*c980*/  @P1 LDC R9, c[0x0][0xcec] ;  /* 0x00033b00ff091b82 */ /* 0x000e300000000800 */
[----:B------:R-:W2:Y:S01]  /*c990*/  @P1 LDC R11, c[0x0][0xcf0] ;  /* 0x00033c00ff0b1b82 */ /* 0x000ea20000000800 */
[----:B------:R-:W-:Y:S05]  /*c9a0*/  @P0 BRA `(.L_x_4401) ;  /* 0x0000000000ac0947 */ /* 0x000fea0003800000 */
[----:B------:R-:W3:Y:S01]  /*c9b0*/  S2R R0, SR_TID.X ;  /* 0x0000000000007919 */ /* 0x000ee20000002100 */
[----:B------:R-:W4:Y:S01]  /*c9c0*/  LDC R3, c[0x0][0xce8] ;  /* 0x00033a00ff037b82 */ /* 0x000f220000000800 */
[----:B------:R-:W-:Y:S01]  /*c9d0*/  IMAD.U32 R4, RZ, RZ, UR38 ;  /* 0x00000026ff047e24 */ /* 0x000fe2000f8e00ff */
[----:B------:R-:W-:Y:S02]  /*c9e0*/  ULDC UR5, c[0x0][0xb88] ;  /* 0x0002e20000057ab9 */ /* 0x000fe40000000800 */
[----:B----4-:R-:W-:Y:S02]  /*c9f0*/  IMAD R5, R3, UR5, RZ ;  /* 0x0000000503057c24 */ /* 0x010fe4000f8e02ff */
[----:B---3--:R-:W-:-:S04]  /*ca00*/  IADD3 R4, R4, -0x80, R0 ;  /* 0xffffff8004047810 */ /* 0x008fc80007ffe000 */
[----:B------:R-:W-:-:S13]  /*ca10*/  ISETP.GE.AND P0, PT, R4, R5, PT ;  /* 0x000000050400720c */ /* 0x000fda0003f06270 */
[----:B------:R-:W-:Y:S05]  /*ca20*/  @P0 BRA `(.L_x_4401) ;  /* 0x00000000008c0947 */ /* 0x000fea0003800000 */
[----:B------:R-:W-:Y:S01]  /*ca30*/  ISETP.NE.AND P0, PT, R3, 0x1, PT ;  /* 0x000000010300780c */ /* 0x000fe20003f05270 */
[----:B------:R-:W-:Y:S01]  /*ca40*/  ULDC.64 UR10, c[0x0][0xc90] ;  /* 0x00032400000a7ab9 */ /* 0x000fe20000000a00 */
[----:B------:R-:W-:Y:S01]  /*ca50*/  R2UR UR13, R207 ;  /* 0x00000000cf0d72ca */ /* 0x000fe200000e0000 */
[----:B------:R-:W-:Y:S01]  /*ca60*/  UIMAD UR5, UR8, UR10, URZ ;  /* 0x0000000a080572a4 */ /* 0x000fe2000f8e023f */
[----:B------:R-:W-:Y:S01]  /*ca70*/  R2UR UR12, R218 ;  /* 0x00000000da0c72ca */ /* 0x000fe200000e0000 */
[----:B------:R-:W-:-:S08]  /*ca80*/  IMAD.MOV.U32 R2, RZ, RZ, R4 ;  /* 0x000000ffff027224 */ /* 0x000fd000078e0004 */
[----:B------:R-:W3:Y:S02]  /*ca90*/  @P0 LDC R5, c[0x0][0xcec] ;  /* 0x00033b00ff050b82 */ /* 0x000ee40000000800 */
[----:B------:R-:W-:Y:S02]  /*caa0*/  UIMAD.WIDE.U32 UR6, UR13, UR10, URZ ;  /* 0x0000000a0d0672a5 */ /* 0x000fe4000f8e003f */
[----:B------:R-:W-:-:S03]  /*cab0*/  UIMAD UR5, UR13, UR11, UR5 ;  /* 0x0000000b0d0572a4 */ /* 0x000fc6000f8e0205 */
[----:B------:R-:W-:Y:S01]  /*cac0*/  ULDC.64 UR10, c[0x0][0xc98] ;  /* 0x00032600000a7ab9 */ /* 0x000fe20000000a00 */
[----:B------:R-:W4:Y:S01]  /*cad0*/  @P0 LDC R7, c[0x0][0xcf0] ;  /* 0x00033c00ff070b82 */ /* 0x000f220000000800 */
[----:B------:R-:W-:Y:S02]  /*cae0*/  UIADD3 UR7, UR7, UR5, URZ ;  /* 0x0000000507077290 */ /* 0x000fe4000fffe03f */
[----:B------:R-:W-:Y:S02]  /*caf0*/  UIMAD UR5, UR9, UR10, URZ ;  /* 0x0000000a090572a4 */ /* 0x000fe4000f8e023f */
[----:B------:R-:W-:Y:S02]  /*cb00*/  UIMAD.WIDE.U32 UR6, UR12, UR10, UR6 ;  /* 0x0000000a0c0672a5 */ /* 0x000fe4000f8e0006 */
[----:B------:R-:W-:-:S03]  /*cb10*/  UIMAD UR5, UR12, UR11, UR5 ;  /* 0x0000000b0c0572a4 */ /* 0x000fc6000f8e0205 */
[----:B------:R-:W-:Y:S01]  /*cb20*/  ULDC.64 UR10, c[0x0][0xc88] ;  /* 0x00032200000a7ab9 */ /* 0x000fe20000000a00 */
[----:B------:R-:W-:Y:S01]  /*cb30*/  ULDC.64 UR12, c[0x0][0x208] ;  /* 0x00008200000c7ab9 */ /* 0x000fe20000000a00 */
[----:B---3--:R-:W-:-:S05]  /*cb40*/  @P0 IMAD.HI.U32 R0, R4, R5, RZ ;  /* 0x0000000504000227 */ /* 0x008fca00078e00ff */
[----:B----4-:R-:W-:-:S05]  /*cb50*/  @P0 SHF.R.U32.HI R2, RZ, R7, R0 ;  /* 0x00000007ff020219 */ /* 0x010fca0000011600 */
        /* <DEDUP_REMOVED lines=16> */
.L_x_4401:
[----:B------:R-:W-:Y:S05]  /*cc60*/  BSYNC B1 ;  /* 0x0000000000017941 */ /* 0x000fea0003800000 */
.L_x_4400:
[----:B------:R-:W-:Y:S01]  /*cc70*/  R2UR UR13, R207 ;  /* 0x00000000cf0d72ca */ /* 0x000fe200000e0000 */
[----:B------:R-:W-:Y:S01]  /*cc80*/  ULDC.64 UR10, c[0x0][0xbe8] ;  /* 0x0002fa00000a7ab9 */ /* 0x000fe20000000a00 */
[----:B------:R-:W-:Y:S01]  /*cc90*/  R2UR UR12, R218 ;  /* 0x00000000da0c72ca */ /* 0x000fe200000e0000 */
[----:B------:R-:W-:Y:S01]  /*cca0*/  UIMAD UR5, UR8, UR10, URZ ;  /* 0x0000000a080572a4 */ /* 0x000fe2000f8e023f */
[----:B------:R-:W-:Y:S01]  /*ccb0*/  VIADD R6, R6, UR38 ;  /* 0x0000002606067c36 */ /* 0x000fe20008000000 */
[----:B------:R-:W-:Y:S03]  /*ccc0*/  BSSY B1, `(.L_x_4402) ;  /* 0x000003d000017945 */ /* 0x000fe60003800000 */
[----:B0-----:R-:W-:-:S04]  /*ccd0*/  @P1 IMAD.HI.U32 R0, R6, R9, RZ ;  /* 0x0000000906001227 */ /* 0x001fc800078e00ff */
[----:B---3--:R-:W-:Y:S01]  /*cce0*/  IMAD.MOV.U32 R5, RZ, RZ, R6 ;  /* 0x000000ffff057224 */ /* 0x008fe200078e0006 */
[----:B------:R-:W-:Y:S01]  /*ccf0*/  UIMAD.WIDE.U32 UR6, UR13, UR10, URZ ;  /* 0x0000000a0d0672a5 */ /* 0x000fe2000f8e003f */
[----:B--2---:R-:W-:Y:S01]  /*cd00*/  @P1 SHF.R.U32.HI R5, RZ, R11, R0 ;  /* 0x0000000bff051219 */ /* 0x004fe20000011600 */
[----:B------:R-:W-:-:S03]  /*cd10*/  UIMAD UR5, UR13, UR11, UR5 ;  /* 0x0000000b0d0572a4 */ /* 0x000fc6000f8e0205 */
[----:B------:R-:W-:Y:S01]  /*cd20*/  ULDC.64 UR10, c[0x0][0xbf0] ;  /* 0x0002fc00000a7ab9 */ /* 0x000fe20000000a00 */
[----:B------:R-:W-:Y:S01]  /*cd30*/  UIADD3 UR7, UR7, UR5, URZ ;  /* 0x0000000507077290 */ /* 0x000fe2000fffe03f */
[--C-:B------:R-:W-:Y:S01]  /*cd40*/  SHF.R.S32.HI R0, RZ, 0x1f, R5.reuse ;  /* 0x0000001fff007819 */ /* 0x100fe20000011405 */
[----:B------:R-:W-:Y:S01]  /*cd50*/  UIMAD UR5, UR9, UR10, URZ ;  /* 0x0000000a090572a4 */ /* 0x000fe2000f8e023f */
[----:B------:R-:W-:Y:S01]  /*cd60*/  IMAD.MOV R7, RZ, RZ, -R5 ;  /* 0x000000ffff077224 */ /* 0x000fe200078e0a05 */
[----:B------:R-:W-:Y:S02]  /*cd70*/  UIMAD.WIDE.U32 UR6, UR12, UR10, UR6 ;  /* 0x0000000a0c0672a5 */ /* 0x000fe4000f8e0006 */
[----:B------:R-:W-:Y:S01]  /*cd80*/  UIMAD UR5, UR12, UR11, UR5 ;  /* 0x0000000b0c0572a4 */ /* 0x000fe2000f8e0205 */
[----:B------:R-:W-:Y:S01]  /*cd90*/  IMAD R7, R8, R7, R6 ;  /* 0x0000000708077224 */ /* 0x000fe200078e0206 */
[----:B------:R-:W-:Y:S01]  /*cda0*/  ULDC.64 UR8, c[0x0][0xbe0] ;  /* 0x0002f80000087ab9 */ /* 0x000fe20000000a00 */
[----:B------:R-:W-:Y:S01]  /*cdb0*/  VIADD R6, R219, UR38 ;  /* 0x00000026db067c36 */ /* 0x000fe20008000000 */
[----:B------:R-:W-:Y:S01]  /*cdc0*/  UIADD3 UR5, UR7, UR5, URZ ;  /* 0x0000000507057290 */ /* 0x000fe2000fffe03f */
[----:B------:R-:W-:-:S02]  /*cdd0*/  IMAD R0, R0, UR8, RZ ;  /* 0x0000000800007c24 */ /* 0x000fc4000f8e02ff */
[----:B------:R-:W-:Y:S02]  /*cde0*/  IMAD.U32 R3, RZ, RZ, UR7 ;  /* 0x00000007ff037e24 */ /* 0x000fe4000f8e00ff */
        /* <DEDUP_REMOVED lines=20> */
[----:B------:R0:W2:Y:S02]  /*cf30*/  SHFL.IDX PT, R2, R4, RZ, 0x181f ;  /* 0x00181fff04027589 */ /* 0x0000a400000e0000 */
[----:B------:R-:W-:Y:S02]  /*cf40*/  ISETP.GE.AND P0, PT, R0, R9, PT ;  /* 0x000000090000720c */ /* 0x000fe40003f06270 */
[----:B------:R0:W3:Y:S01]  /*cf50*/  SHFL.IDX PT, R0, R5, RZ, 0x181f ;  /* 0x00181fff05007589 */ /* 0x0000e200000e0000 */
[----:B------:R-:W-:Y:S10]  /*cf60*/  @P2 BRA `(.L_x_4403) ;  /* 0x0000000000482947 */ /* 0x000ff40003800000 */
        /* <DEDUP_REMOVED lines=18> */
.L_x_4403:
[----:B------:R-:W-:Y:S05]  /*d090*/  BSYNC B1 ;  /* 0x0000000000017941 */ /* 0x000fea0003800000 */
.L_x_4402:
[----:B---3--:R3:W0:Y:S01]  /*d0a0*/  SHFL.IDX PT, R0, R5, 0x1, 0x181f ;  /* 0x00381f0005007f89 */ /* 0x00862200000e0000 */
[----:B------:R-:W-:Y:S03]  /*d0b0*/  BSSY B1, `(.L_x_4404) ;  /* 0x0000015000017945 */ /* 0x000fe60003800000 */
[----:B--2-4-:R3:W2:Y:S01]  /*d0c0*/  SHFL.IDX PT, R2, R4, 0x1, 0x181f ;  /* 0x00381f0004027f89 */ /* 0x0146a200000e0000 */
[----:B------:R-:W-:Y:S05]  /*d0d0*/  @P1 BRA `(.L_x_4405) ;  /* 0x0000000000481947 */ /* 0x000fea0003800000 */
[----:B------:R-:W-:Y:S01]  /*d0e0*/  ULDC UR5, c[0x0][0xbc8] ;  /* 0x0002f20000057ab9 */ /* 0x000fe20000000800 */
[----:B------:R-:W-:Y:S01]  /*d0f0*/  ULDC.64 UR6, c[0x0][0x208] ;  /* 0x0000820000067ab9 */ /* 0x000fe20000000a00 */
[----:B------:R-:W-:Y:S02]  /*d100*/  ISETP.GE.AND P4, PT, R200, UR5, PT ;  /* 0x00000005c8007c0c */ /* 0x000fe4000bf86270 */
[----:B------:R-:W-:Y:S02]  /*d110*/  ISETP.GE.AND P3, PT, R204, UR5, PT ;  /* 0x00000005cc007c0c */ /* 0x000fe4000bf66270 */
[----:B------:R-:W-:Y:S02]  /*d120*/  ISETP.GE.AND P2, PT, R203, UR5, PT ;  /* 0x00000005cb007c0c */ /* 0x000fe4000bf46270 */
[----:B------:R-:W-:-:S07]  /*d130*/  ISETP.GE.AND P1, PT, R205, UR5, PT ;  /* 0x00000005cd007c0c */ /* 0x000fce000bf26270 */
[-C--:B--2---:R-:W-:Y:S02]  /*d140*/  @!P4 LEA R10, P6, R200, R2.reuse, 0x1 ;  /* 0x00000002c80ac211 */ /* 0x084fe400078c08ff */
        /* <DEDUP_REMOVED lines=11> */
.L_x_4405:
[----:B------:R-:W-:Y:S05]  /*d200*/  BSYNC B1 ;  /* 0x0000000000017941 */ /* 0x000fea0003800000 */
.L_x_4404:
[----:B0-----:R0:W0:Y:S01]  /*d210*/  SHFL.IDX PT, R0, R5, 0x2, 0x181f ;  /* 0x00581f0005007f89 */ /* 0x00102200000e0000 */
[----:B------:R-:W-:Y:S03]  /*d220*/  BSSY B1, `(.L_x_4406) ;  /* 0x0000015000017945 */ /* 0x000fe60003800000 */
[----:B--2-4-:R2:W4:Y:S01]  /*d230*/  SHFL.IDX PT, R2, R4, 0x2, 0x181f ;  /* 0x00581f0004027f89 */ /* 0x01452200000e0000 */
        /* <DEDUP_REMOVED lines=19> */
.L_x_4407:
[----:B------:R-:W-:Y:S05]  /*d370*/  BSYNC B1 ;  /* 0x0000000000017941 */ /* 0x000fea0003800000 */
.L_x_4406:
[----:B0-----:R-:W-:Y:S01]  /*d380*/  VIADD R3, R6, 0x60 ;  /* 0x0000006006037836 */ /* 0x001fe20000000000 */
[----:B------:R0:W0:Y:S04]  /*d390*/  SHFL.IDX PT, R0, R5, 0x3, 0x181f ;  /* 0x00781f0005007f89 */ /* 0x00002800000e0000 */
[----:B------:R-:W-:Y:S01]  /*d3a0*/  ISETP.GE.AND P0, PT, R3, R9, PT ;  /* 0x000000090300720c */ /* 0x000fe20003f06270 */
[----:B----4-:R4:W0:-:S12]  /*d3b0*/  SHFL.IDX PT, R2, R4, 0x3, 0x181f ;  /* 0x00781f0004027f89 */ /* 0x01081800000e0000 */
[----:B----4-:R-:W-:Y:S05]  /*d3c0*/  @P0 BRA `(.L_x_4399) ;  /* 0x0000000000480947 */ /* 0x010fea0003800000 */
[----:B------:R-:W-:Y:S01]  /*d3d0*/  ULDC UR5, c[0x0][0xbc8] ;  /* 0x0002f20000057ab9 */ /* 0x000fe20000000800 */
[----:B------:R-:W-:Y:S01]  /*d3e0*/  ULDC.64 UR6, c[0x0][0x208] ;  /* 0x0000820000067ab9 */ /* 0x000fe20000000a00 */
[----:B------:R-:W-:Y:S02]  /*d3f0*/  ISETP.GE.AND P3, PT, R200, UR5, PT ;  /* 0x00000005c8007c0c */ /* 0x000fe4000bf66270 */
[----:B------:R-:W-:Y:S02]  /*d400*/  ISETP.GE.AND P2, PT, R204, UR5, PT ;  /* 0x00000005cc007c0c */ /* 0x000fe4000bf46270 */
[----:B------:R-:W-:Y:S02]  /*d410*/  ISETP.GE.AND P1, PT, R203, UR5, PT ;  /* 0x00000005cb007c0c */ /* 0x000fe4000bf26270 */
[----:B------:R-:W-:-:S07]  /*d420*/  ISETP.GE.AND P0, PT, R205, UR5, PT ;  /* 0x00000005cd007c0c */ /* 0x000fce000bf06270 */
[-C--:B0-23--:R-:W-:Y:S02]  /*d430*/  @!P3 LEA R4, P6, R200, R2.reuse, 0x1 ;  /* 0x00000002c804b211 */ /* 0x08dfe400078c08ff */
[-C--:B------:R-:W-:Y:S02]  /*d440*/  @!P2 LEA R6, P5, R204, R2.reuse, 0x1 ;  /* 0x00000002cc06a211 */ /* 0x080fe400078a08ff */
[----:B------:R-:W-:Y:S02]  /*d450*/  @!P1 LEA R8, P4, R203, R2, 0x1 ;  /* 0x00000002cb089211 */ /* 0x000fe400078808ff */
[----:B------:R-:W-:Y:S02]  /*d460*/  @!P3 LEA.HI.X R5, R200, R0, R233, 0x1, P6 ;  /* 0x00000000c805b211 */ /* 0x000fe400030f0ce9 */
        /* <DEDUP_REMOVED lines=8> */
.L_x_4399:
[----:B------:R-:W-:Y:S05]  /*d4f0*/  BSYNC B0 ;  /* 0x0000000000007941 */ /* 0x000fea0003800000 */
.L_x_4391:
[----:B------:R-:W-:Y:S02]  /*d500*/  ULDC UR5, c[0x0][0xd38] ;  /* 0x00034e0000057ab9 */ /* 0x000fe40000000800 */
[----:B------:R-:W-:-:S06]  /*d510*/  UISETP.GE.AND UP0, UPT, UR4, UR5, UPT ;  /* 0x000000050400728c */ /* 0x000fcc000bf06270 */
[----:B------:R-:W-:-:S13]  /*d520*/  PLOP3.LUT P0, PT, PT, PT, UP0, 0x80, 0x0 ;  /* 0x000000000000781c */ /* 0x000fda0003f0f008 */
[----:B------:R-:W-:Y:S05]  /*d530*/  @!P0 BRA `(.L_x_4408) ;  /* 0xffffff3800488947 */ /* 0x000fea000383ffff */
[----:B------:R-:W-:Y:S05]  /*d540*/  EXIT ;  /* 0x000000000000794d */ /* 0x000fea0003800000 */
.L_x_4355:
[----:B------:R-:W-:-:S08]  /*d550*/  NOP ;  /* 0x0000000000007918 */ /* 0x000fd00000000000 */
[----:B0-----:R-:W0:-:S00]  /*d560*/  USETMAXREG.DEALLOC.CTAPOOL 0x18 ;  /* 0x00000018000079c8 */ /* 0x001e0000080e0500 */
        /* <DEDUP_REMOVED lines=37> */
[----:B------:R-:W-:Y:S04]  /*d7c0*/  STL [R1+0x38], RZ ;  /* 0x000038ff01007387 */ /* 0x000fe80000100800 */
[----:B------:R1:W-:Y:S01]  /*d7d0*/  STL [R1+0x8], R2 ;  /* 0x0000080201007387 */ /* 0x0003e20000100800 */
[----:B0-----:R-:W-:-:S02]  /*d7e0*/  LOP3.LUT R3, R0, 0x40, RZ, 0xfc, !PT ;  /* 0x0000004000037812 */ /* 0x001fc400078efcff */
[C---:B-1----:R-:W-:Y:S02]  /*d7f0*/  LOP3.LUT R2, R0.reuse, 0x80, RZ, 0xfc, !PT ;  /* 0x0000008000027812 */ /* 0x042fe400078efcff */
[----:B------:R-:W-:-:S07]  /*d800*/  LOP3.LUT R0, R0, 0xc0, RZ, 0xfc, !PT ;  /* 0x000000c000007812 */ /* 0x000fce00078efcff */
.L_x_4505:
        /* <DEDUP_REMOVED lines=14> */
[----:B01--4-:R-:W-:Y:S05]  /*d8f0*/  @!P0 BRA `(.L_x_4410) ;  /* 0x0000000000208947 */ /* 0x013fea0003800000 */
        /* <DEDUP_REMOVED lines=8> */
.L_x_4410:
[----:B------:R-:W-:Y:S01]  /*d980*/  ULDC UR9, c[0x0][0xd54] ;  /* 0x0003550000097ab9 */ /* 0x000fe20000000800 */
[----:B------:R-:W-:Y:S01]  /*d990*/  UMOV UR5, UR8 ;  /* 0x0000000800057c82 */ /* 0x000fe20008000000 */
[----:B------:R-:W-:-:S11]  /*d9a0*/  UISETP.NE.AND UP0, UPT, UR9, 0x1, UPT ;  /* 0x000000010900788c */ /* 0x000fd6000bf05270 */
[----:B------:R-:W-:Y:S02]  /*d9b0*/  @UP0 ULDC.64 UR10, c[0x0][0xd58] ;  /* 0x00035600000a0ab9 */ /* 0x000fe40000000a00 */
[----:B------:R-:W-:-:S04]  /*d9c0*/  UIMAD.WIDE.U32 UR6, UR8, UR10, URZ ;  /* 0x0000000a080672a5 */ /* 0x000fc8000f8e003f */
[----:B------:R-:W-:-:S04]  /*d9d0*/  @UP0 USHF.R.U32.HI UR5, URZ, UR11, UR7 ;  /* 0x0000000b3f050299 */ /* 0x000fc80008011607 */
[----:B------:R-:W-:-:S12]  /*d9e0*/  UIMAD UR6, UR5, UR9, URZ ;  /* 0x00000009050672a4 */ /* 0x000fd8000f8e023f */
.L_x_4411:
        /* <DEDUP_REMOVED lines=52> */
[----:B------:R-:W0:Y:S01]  /*dd30*/  FLO.U32 R0, UR4 ;  /* 0x0000000400007d00 */ /* 0x000e2200080e0000 */
[----:B------:R-:W-:Y:S01]  /*dd40*/  ULDC.64 UR6, c[0x0][0x208] ;  /* 0x0000820000067ab9 */ /* 0x000fe20000000a00 */
        /* <DEDUP_REMOVED lines=10> */
.L_x_4413:
        /* <DEDUP_REMOVED lines=20> */
.L_x_4416:
[----:B------:R-:W-:Y:S05]  /*df30*/  BSYNC B6 ;  /* 0x0000000000067941 */ /* 0x000fea0003800000 */
.L_x_4415:
        /* <DEDUP_REMOVED lines=20> */
.L_x_4419:
        /* <DEDUP_REMOVED lines=15> */
.L_x_4418:
[----:B------:R-:W-:Y:S05]  /*e170*/  BSYNC B6 ;  /* 0x0000000000067941 */ /* 0x000fea0003800000 */
.L_x_4417:
[----:B------:R-:W-:Y:S01]  /*e180*/  ULDC.64 UR4, c[0x0][0xaf0] ;  /* 0x0002bc0000047ab9 */ /* 0x000fe20000000a00 */
[----:B------:R-:W-:Y:S01]  /*e190*/  IMAD.U32 R7, RZ, RZ, UR40 ;  /* 0x00000028ff077e24 */ /* 0x000fe2000f8e00ff */
[----:B------:R-:W-:Y:S01]  /*e1a0*/  UISETP.NE.U32.AND UP0, UPT, UR4, URZ, UPT ;  /* 0x0000003f0400728c */ /* 0x000fe2000bf05070 */
[----:B------:R-:W-:-:S03]  /*e1b0*/  ULDC.64 UR6, c[0x0][0x208] ;  /* 0x0000820000067ab9 */ /* 0x000fc60000000a00 */
        /* <DEDUP_REMOVED lines=24> */
.L_x_4521:
        /* <DEDUP_REMOVED lines=9> */
.L_x_4524:
[----:B------:R-:W-:Y:S05]  /*e3d0*/  @!P6 BRA `(.L_x_4421) ;  /* 0x0000000000e4e947 */ /* 0x000fea0003800000 */
[----:B------:R-:W-:Y:S01]  /*e3e0*/  IMAD.MOV.U32 R16, RZ, RZ, R7 ;  /* 0x000000ffff107224 */ /* 0x000fe200078e0007 */
[----:B------:R-:W-:Y:S06]  /*e3f0*/  @!P1 BRA `(.L_x_4423) ;  /* 0x0000000000509947 */ /* 0x000fec0003800000 */
[----:B------:R-:W2:Y:S01]  /*e400*/  LDC R6, c[0x0][0x43c] ;  /* 0x00010f00ff067b82 */ /* 0x000ea20000000800 */
[----:B------:R-:W-:Y:S01]  /*e410*/  IMAD.MOV.U32 R9, RZ, RZ, R0 ;  /* 0x000000ffff097224 */ /* 0x000fe200078e0000 */
[----:B------:R-:W-:Y:S01]  /*e420*/  ULDC.64 UR4, c[0x0][0x428] ;  /* 0x00010a0000047ab9 */ /* 0x000fe20000000a00 */
[----:B------:R-:W-:Y:S01]  /*e430*/  ULDC.64 UR6, c[0x0][0x208] ;  /* 0x0000820000067ab9 */ /* 0x000fe20000000a00 */
[----:B--2---:R-:W-:-:S13]  /*e440*/  ISETP.NE.AND P0, PT, R6, 0x1, PT ;  /* 0x000000010600780c */ /* 0x004fda0003f05270 */
[----:B-1----:R-:W1:Y:S02]  /*e450*/  @P0 LDC.64 R4, c[0x0][0x440] ;  /* 0x00011000ff040b82 */ /* 0x002e640000000a00 */
[----:B-1----:R-:W-:-:S04]  /*e460*/  @P0 IMAD.HI.U32 R0, R9, R4, RZ ;  /* 0x0000000409000227 */ /* 0x002fc800078e00ff */
        /* <DEDUP_REMOVED lines=13> */
.L_x_4423:
[----:B--2---:R-:W2:Y:S01]  /*e540*/  LDL R2, [R1+0x8] ;  /* 0x0000080001027983 */ /* 0x004ea20000100800 */
[----:B------:R-:W-:Y:S01]  /*e550*/  IMAD R0, R19, 0x8, R17 ;  /* 0x0000000813007824 */ /* 0x000fe200078e0211 */
[----:B--2---:R-:W-:-:S04]  /*e560*/  SHF.L.U32 R2, R2, 0x1f, RZ ;  /* 0x0000001f02027819 */ /* 0x004fc800000006ff */
[----:B------:R-:W2:Y:S02]  /*e570*/  SYNCS.PHASECHK.TRANS64.TRYWAIT P0, [R0+URZ+0x32440], R2 ;  /* 0x03244002000075a7 */ /* 0x000ea4000800017f */
[----:B--2---:R-:W-:Y:S05]  /*e580*/  @!P0 BRA `(.L_x_4424) ;  /* 0x0000004800248947 */ /* 0x004fea0003800000 */
.L_x_4525:
        /* <DEDUP_REMOVED lines=11> */
.L_x_4425:
[----:B--2---:R-:W2:Y:S01]  /*e640*/  LDL R2, [R1+0x1c] ;  /* 0x00001c0001027983 */ /* 0x004ea20000100800 */
[----:B------:R-:W-:Y:S01]  /*e650*/  R2UR UR33, R0 ;  /* 0x00000000002172ca */ /* 0x000fe200000e0000 */
[----:B------:R-:W-:Y:S01]  /*e660*/  IMAD R0, R19, 0x3000, R17 ;  /* 0x0000300013007824 */ /* 0x000fe200078e0211 */
[----:B------:R-:W-:Y:S01]  /*e670*/  UIADD3 UR4, UP0, UR38, 0x370, URZ ;  /* 0x0000037026047890 */ /* 0x000fe2000ff1e03f */
[----:B-----5:R-:W-:Y:S01]  /*e680*/  R2UR UR37, R16 ;  /* 0x00000000102572ca */ /* 0x020fe200000e0000 */
[----:B------:R-:W-:Y:S01]  /*e690*/  UMOV UR6, 0x0 ;  /* 0x0000000000067882 */ /* 0x000fe20000000000 */
[----:B------:R-:W-:Y:S01]  /*e6a0*/  UMOV UR7, 0x14f00000 ;  /* 0x14f0000000077882 */ /* 0x000fe20000000000 */
[----:B------:R-:W-:Y:S01]  /*e6b0*/  R2UR UR32, R0 ;  /* 0x00000000002072ca */ /* 0x000fe200000e0000 */
[----:B------:R-:W-:Y:S01]  /*e6c0*/  UIADD3.X UR5, URZ, UR39, URZ, UP0, !UPT ;  /* 0x000000273f057290 */ /* 0x000fe200087fe43f */
[----:B------:R-:W-:Y:S01]  /*e6d0*/  PLOP3.LUT P0, PT, PT, PT, PT, 0x80, 0x0 ;  /* 0x000000000000781c */ /* 0x000fe20003f0f070 */
[----:B------:R-:W-:Y:S01]  /*e6e0*/  UMOV UR34, URZ ;  /* 0x0000003f00227c82 */ /* 0x000fe20008000000 */
[----:B------:R-:W-:-:S03]  /*e6f0*/  LOP3.LUT R18, R18, 0xfffffffd, RZ, 0xc0, !PT ;  /* 0xfffffffd12127812 */ /* 0x000fc600078ec0ff */
[----:B------:R-:W-:-:S06]  /*e700*/  UIADD3 UR33, UR33, 0x32430, URZ ;  /* 0x0003243021217890 */ /* 0x000fcc000fffe03f */
[----:B------:R-:W-:Y:S02]  /*e710*/  UIADD3 UR32, UR32, 0x1c400, URZ ;  /* 0x0001c40020207890 */ /* 0x000fe4000fffe03f */
[----:B------:R-:W-:Y:S02]  /*e720*/  @P0 LOP3.LUT R18, R18, 0x2, RZ, 0xfc, !PT ;  /* 0x0000000212120812 */ /* 0x000fe400078efcff */
[----:B--2---:R-:W-:-:S13]  /*e730*/  R2UR UR35, R2 ;  /* 0x00000000022372ca */ /* 0x004fda00000e0000 */
[----:B------:R-:W-:-:S09]  /*e740*/  UIMAD UR35, UR35, 0x60, URZ ;  /* 0x00000060232378a4 */ /* 0x000fd2000f8e023f */
[----:B------:R2:W-:Y:S02]  /*e750*/  UTMALDG.4D [UR32], [UR4], desc[UR6] ;  /* 0x00000620040075b4 */ /* 0x0005e40008019000 */
[----:B--2---:R-:W-:Y:S01]  /*e760*/  NOP ;  /* 0x0000000000007918 */ /* 0x004fe20000000000 */
.L_x_4421:
[----:B------:R-:W-:Y:S05]  /*e770*/  WARPSYNC.ALL ;  /* 0x0000000000007948 */ /* 0x000fea0003800000 */
[----:B------:R-:W-:Y:S01]  /*e780*/  VIADD R0, R17, 0x18400 ;  /* 0x0001840011007836 */ /* 0x000fe20000000000 */
[----:B------:R-:W-:Y:S01]  /*e790*/  BAR.SYNC.DEFER_BLOCKING 0x8, 0x180 ;  /* 0x0206000000007b1d */ /* 0x000fe20000010000 */
[----:B------:R-:W-:Y:S02]  /*e7a0*/  USHF.R.S32.HI UR43, URZ, 0x1f, UR36 ;  /* 0x0000001f3f2b7899 */ /* 0x000fe40008011424 */
[----:B------:R-:W-:Y:S01]  /*e7b0*/  USHF.R.S32.HI UR37, URZ, 0x1f, UR40 ;  /* 0x0000001f3f257899 */ /* 0x000fe20008011428 */
[----:B------:R-:W-:-:S02]  /*e7c0*/  LOP3.LUT P0, RZ, R0, 0x3ff, RZ, 0xc0, !PT ;  /* 0x000003ff00ff7812 */ /* 0x000fc4000780c0ff */
[----:B------:R-:W-:Y:S11]  /*e7d0*/  BSSY B6, `(.L_x_4426) ;  /* 0x0000012000067945 */ /* 0x000ff60003800000 */
        /* <DEDUP_REMOVED lines=17> */
.L_x_4427:
[----:B------:R-:W-:Y:S05]  /*e8f0*/  BSYNC B6 ;  /* 0x0000000000067941 */ /* 0x000fea0003800000 */
.L_x_4426:
[----:B------:R-:W2:Y:S01]  /*e900*/  S2R R2, SR_TID.X ;  /* 0x0000000000027919 */ /* 0x000ea20000002100 */
[----:B------:R-:W3:Y:S01]  /*e910*/  LDC R6, c[0x0][0x448] ;  /* 0x00011200ff067b82 */ /* 0x000ee20000000800 */
[----:B------:R-:W-:Y:S01]  /*e920*/  ULDC.64 UR6, c[0x0][0x2d8] ;  /* 0x0000b60000067ab9 */ /* 0x000fe20000000a00 */
[----:B------:R-:W-:Y:S01]  /*e930*/  ULDC.64 UR8, c[0x0][0x2e0] ;  /* 0x0000b80000087ab9 */ /* 0x000fe20000000a00 */
[----:B-1----:R-:W1:Y:S01]  /*e940*/  S2R R4, SR_TID.X ;  /* 0x0000000000047919 */ /* 0x002e620000002100 */
[----:B------:R-:W-:Y:S02]  /*e950*/  UIMAD.WIDE.U32 UR4, UR36, UR6, URZ ;  /* 0x00000006240472a5 */ /* 0x000fe4000f8e003f */
[----:B------:R-:W-:-:S04]  /*e960*/  UIMAD UR6, UR43, UR6, URZ ;  /* 0x000000062b0672a4 */ /* 0x000fc8000f8e023f */
[----:B------:R-:W-:Y:S02]  /*e970*/  UIMAD UR6, UR36, UR7, UR6 ;  /* 0x00000007240672a4 */ /* 0x000fe4000f8e0206 */
[----:B------:R-:W-:Y:S02]  /*e980*/  UIMAD UR7, UR37, UR8, URZ ;  /* 0x00000008250772a4 */ /* 0x000fe4000f8e023f */
[----:B------:R-:W-:Y:S02]  /*e990*/  UIADD3 UR5, UR5, UR6, URZ ;  /* 0x0000000605057290 */ /* 0x000fe4000fffe03f */
[----:B------:R-:W-:Y:S02]  /*e9a0*/  UIMAD UR6, UR40, UR9, UR7 ;  /* 0x00000009280672a4 */ /* 0x000fe4000f8e0207 */
[----:B------:R-:W-:-:S04]  /*e9b0*/  UIMAD.WIDE.U32 UR4, UR40, UR8, UR4 ;  /* 0x00000008280472a5 */ /* 0x000fc8000f8e0004 */
[----:B------:R-:W-:Y:S01]  /*e9c0*/  UIADD3 UR6, UR5, UR6, URZ ;  /* 0x0000000605067290 */ /* 0x000fe2000fffe03f */
[----:B---3--:R-:W-:Y:S01]  /*e9d0*/  ISETP.NE.AND P0, PT, R6, 0x1, PT ;  /* 0x000000010600780c */ /* 0x008fe20003f05270 */
[----:B------:R-:W-:Y:S01]  /*e9e0*/  IMAD.U32 R5, RZ, RZ, UR5 ;  /* 0x00000005ff057e24 */ /* 0x000fe2000f8e00ff */
[----:B--2---:R-:W-:Y:S01]  /*e9f0*/  LOP3.LUT R0, R2, 0x7f, RZ, 0xc0, !PT ;  /* 0x0000007f02007812 */ /* 0x004fe200078ec0ff */
[----:B-1----:R-:W-:-:S03]  /*ea00*/  IMAD.SHL.U32 R4, R4, 0x10, RZ ;  /* 0x0000001004047824 */ /* 0x002fc600078e00ff */
[----:B------:R-:W-:-:S07]  /*ea10*/  SHF.R.U32.HI R0, RZ, 0x3, R0 ;  /* 0x00000003ff007819 */ /* 0x000fce0000011600 */
[----:B------:R-:W1:Y:S01]  /*ea20*/  @P0 LDC R3, c[0x0][0x44c] ;  /* 0x00011300ff030b82 */ /* 0x000e620000000800 */
[----:B------:R-:W-:Y:S01]  /*ea30*/  LOP3.LUT R4, R0, 0x70, R4, 0xf8, !PT ;  /* 0x0000007000047812 */ /* 0x000fe200078ef804 */
[----:B------:R-:W-:-:S04]  /*ea40*/  IMAD.U32 R0, RZ, RZ, UR42 ;  /* 0x0000002aff007e24 */ /* 0x000fc8000f8e00ff */
[----:B0-----:R-:W-:Y:S02]  /*ea50*/  IMAD R7, R0, 0x80, R4 ;  /* 0x0000008000077824 */ /* 0x001fe400078e0204 */
[----:B------:R-:W0:Y:S01]  /*ea60*/  @P0 LDC R2, c[0x0][0x450] ;  /* 0x00011400ff020b82 */ /* 0x000e220000000800 */
[----:B------:R-:W-:Y:S01]  /*ea70*/  IMAD.U32 R4, RZ, RZ, UR4 ;  /* 0x00000004ff047e24 */ /* 0x000fe2000f8e00ff */
[----:B------:R-:W-:Y:S01]  /*ea80*/  ULDC.64 UR4, c[0x0][0x2d0] ;  /* 0x0000b40000047ab9 */ /* 0x000fe20000000a00 */
[----:B------:R-:W-:Y:S01]  /*ea90*/  IMAD.MOV.U32 R0, RZ, RZ, R7 ;  /* 0x000000ffff007224 */ /* 0x000fe200078e0007 */
[----:B------:R2:W-:Y:S04]  /*eaa0*/  STL [R1+0x18], R7 ;  /* 0x0000180701007387 */ /* 0x0005e80000100800 */
[----:B------:R3:W5:Y:S01]  /*eab0*/  LDL R8, [R1+0x4] ;  /* 0x0000040001087983 */ /* 0x0007620000100800 */
[----:B-1----:R-:W-:-:S05]  /*eac0*/  @P0 IMAD.HI.U32 R3, R7, R3, RZ ;  /* 0x0000000307030227 */ /* 0x002fca00078e00ff */
[----:B0-----:R-:W-:Y:S01]  /*ead0*/  @P0 SHF.R.U32.HI R0, RZ, R2, R3 ;  /* 0x00000002ff000219 */ /* 0x001fe20000011603 */
        /* <DEDUP_REMOVED lines=11> */
[----:B--2---:R-:W0:Y:S03]  /*eb90*/  S2R R7, SR_TID.X ;  /* 0x0000000000077919 */ /* 0x004e260000002100 */
[----:B------:R-:W-:Y:S01]  /*eba0*/  SHF.R.S32.HI R4, RZ, 0x1f, R0 ;  /* 0x0000001fff047819 */ /* 0x000fe20000011400 */
[----:B------:R-:W-:-:S04]  /*ebb0*/  IMAD.WIDE.U32 R2, R0, UR4, R2 ;  /* 0x0000000400027c25 */ /* 0x000fc8000f8e0002 */
[----:B------:R-:W-:Y:S01]  /*ebc0*/  IMAD R4, R4, UR4, RZ ;  /* 0x0000000404047c24 */ /* 0x000fe2000f8e02ff */
[----:B------:R-:W-:-:S03]  /*ebd0*/  ULDC UR4, c[0x0][0x2b8] ;  /* 0x0000ae0000047ab9 */ /* 0x000fc60000000800 */
[----:B------:R-:W-:Y:S01]  /*ebe0*/  IMAD R4, R0, UR5, R4 ;  /* 0x0000000500047c24 */ /* 0x000fe2000f8e0204 */
[----:B------:R-:W-:-:S03]  /*ebf0*/  LEA R0, P1, R2, UR6, 0x1 ;  /* 0x0000000602007c11 */ /* 0x000fc6000f8208ff */
[----:B------:R-:W-:Y:S02]  /*ec00*/  IMAD.IADD R3, R3, 0x1, R4 ;  /* 0x0000000103037824 */ /* 0x000fe400078e0204 */
[----:B0-----:R-:W-:-:S05]  /*ec10*/  IMAD.SHL.U32 R9, R7, 0x8, RZ ;  /* 0x0000000807097824 */ /* 0x001fca00078e00ff */
[----:B------:R-:W-:Y:S02]  /*ec20*/  LOP3.LUT R9, R9, 0x38, RZ, 0xc0, !PT ;  /* 0x0000003809097812 */ /* 0x000fe400078ec0ff */
[----:B------:R-:W-:Y:S02]  /*ec30*/  LOP3.LUT R7, R7, 0x7f, RZ, 0xc0, !PT ;  /* 0x0000007f07077812 */ /* 0x000fe400078ec0ff */
[----:B------:R-:W-:Y:S01]  /*ec40*/  ISETP.GE.AND P0, PT, R9, UR4, PT ;  /* 0x0000000409007c0c */ /* 0x000fe2000bf06270 */
[----:B------:R-:W-:Y:S01]  /*ec50*/  UMOV UR4, 0xffffffff ;  /* 0xffffffff00047882 */ /* 0x000fe20000000000 */
[----:B------:R-:W-:Y:S02]  /*ec60*/  LEA.HI.X R3, R2, UR7, R3, 0x1, P1 ;  /* 0x0000000702037c11 */ /* 0x000fe400088f0c03 */
[----:B------:R-:W-:Y:S01]  /*ec70*/  SHF.R.U32.HI R10, RZ, 0x3, R7 ;  /* 0x00000003ff0a7819 */ /* 0x000fe20000011607 */
[----:B---3--:R-:W-:Y:S08]  /*ec80*/  BRA.DIV UR4, `(.L_x_4428) ;  /* 0x0000004204787947 */ /* 0x008ff0000b800000 */
[----:B------:R-:W-:Y:S01]  /*ec90*/  ULDC UR4, c[0x0][0x288] ;  /* 0x0000a20000047ab9 */ /* 0x000fe20000000800 */
[----:B------:R-:W0:Y:S01]  /*eca0*/  SHFL.IDX PT, R5, R0, RZ, 0x181f ;  /* 0x00181fff00057589 */ /* 0x000e2200000e0000 */
[----:B------:R-:W-:Y:S01]  /*ecb0*/  IMAD R2, R6, UR4, RZ ;  /* 0x0000000406027c24 */ /* 0x000fe2000f8e02ff */
[----:B------:R-:W-:Y:S01]  /*ecc0*/  ULDC.64 UR6, c[0x0][0x208] ;  /* 0x0000820000067ab9 */ /* 0x000fe20000000a00 */
[----:B------:R-:W-:Y:S01]  /*ecd0*/  IMAD.U32 R6, RZ, RZ, UR42 ;  /* 0x0000002aff067e24 */ /* 0x000fe2000f8e00ff */
[----:B------:R-:W1:Y:S03]  /*ece0*/  SHFL.IDX PT, R4, R3, RZ, 0x181f ;  /* 0x00181fff03047589 */ /* 0x000e6600000e0000 */
[----:B------:R-:W-:Y:S01]  /*ecf0*/  IMAD R10, R6, 0x80, R10 ;  /* 0x00000080060a7824 */ /* 0x000fe200078e020a */
[----:B------:R-:W-:Y:S03]  /*ed00*/  SHFL.IDX PT, R7, R3, 0x1, 0x181f ;  /* 0x00381f0003077f89 */ /* 0x000fe600000e0000 */
[C---:B------:R-:W-:Y:S01]  /*ed10*/  VIADD R11, R10.reuse, 0x10 ;  /* 0x000000100a0b7836 */ /* 0x040fe20000000000 */
[-C--:B------:R-:W-:Y:S01]  /*ed20*/  ISETP.GE.AND P3, PT, R10, R2.reuse, PT ;  /* 0x000000020a00720c */ /* 0x080fe20003f66270 */
[----:B------:R-:W2:Y:S03]  /*ed30*/  SHFL.IDX PT, R6, R0, 0x1, 0x181f ;  /* 0x00381f0000067f89 */ /* 0x000ea600000e0000 */
[----:B------:R-:W-:Y:S01]  /*ed40*/  ISETP.GE.AND P1, PT, R11, R2, PT ;  /* 0x000000020b00720c */ /* 0x000fe20003f26270 */
[----:B------:R-:W-:Y:S04]  /*ed50*/  STL [R1+0x10], R10 ;  /* 0x0000100a01007387 */ /* 0x000fe80000100800 */
[----:B------:R3:W-:Y:S04]  /*ed60*/  STL [R1+0x20], R11 ;  /* 0x0000200b01007387 */ /* 0x0007e80000100800 */
[----:B0-----:R-:W-:-:S05]  /*ed70*/  @!P3 LEA R5, P2, R9, R5, 0x1 ;  /* 0x000000050905b211 */ /* 0x001fca00078408ff */
[----:B-1----:R-:W-:Y:S02]  /*ed80*/  @!P3 IMAD.X R4, RZ, RZ, R4, P2 ;  /* 0x000000ffff04b224 */ /* 0x002fe400010e0604 */
[----:B---3--:R-:W-:-:S03]  /*ed90*/  VIADD R11, R10, 0x20 ;  /* 0x000000200a0b7836 */ /* 0x008fc60000000000 */
[-C--:B------:R-:W-:Y:S02]  /*eda0*/  @!P3 LOP3.LUT R5, R5, R4.reuse, RZ, 0x3c, !PT ;  /* 0x000000040505b212 */ /* 0x080fe400078e3cff */
[----:B------:R-:W-:Y:S02]  /*edb0*/  STL [R1+0x24], R11 ;  /* 0x0000240b01007387 */ /* 0x000fe40000100800 */
[----:B------:R-:W-:-:S04]  /*edc0*/  @!P3 LOP3.LUT R4, R5, R4, RZ, 0x3c, !PT ;  /* 0x000000040504b212 */ /* 0x000fc800078e3cff */
[----:B------:R-:W-:-:S05]  /*edd0*/  @!P3 LOP3.LUT R5, R5, R4, RZ, 0x3c, !PT ;  /* 0x000000040505b212 */ /* 0x000fca00078e3cff */
[----:B-----5:R2:W-:Y:S02]  /*ede0*/  @!P3 LDGSTS.E.BYPASS.LTC128B.128 [R8+0x18400], desc[UR6][R4.64], !P0 ;  /* 0x184000000408bfae */ /* 0x0205e4000c101d46 */
[----:B--2---:R-:W-:Y:S02]  /*edf0*/  @!P1 LEA R4, P2, R9, R6, 0x1 ;  /* 0x0000000609049211 */ /* 0x004fe400078408ff */
[----:B------:R-:W-:Y:S03]  /*ee00*/  SHFL.IDX PT, R6, R3, 0x3, 0x181f ;  /* 0x00781f0003067f89 */ /* 0x000fe600000e0000 */
[----:B------:R-:W-:Y:S02]  /*ee10*/  @!P1 IMAD.X R5, RZ, RZ, R7, P2 ;  /* 0x000000ffff059224 */ /* 0x000fe400010e0607 */
        /* <DEDUP_REMOVED lines=55> */
.L_x_4542:
[----:B0-----:R-:W2:Y:S01]  /*f190*/  LDL R4, [R1+0x10] ;  /* 0x0000100001047983 */ /* 0x001ea20000100800 */
[----:B------:R-:W-:Y:S01]  /*f1a0*/  ULDC.64 UR4, c[0x0][0x208] ;  /* 0x0000820000047ab9 */ /* 0x000fe20000000a00 */
        /* <DEDUP_REMOVED lines=11> */
.L_x_4429:
        /* <DEDUP_REMOVED lines=35> */
.L_x_4431:
[----:B------:R-:W-:Y:S05]  /*f490*/  BSYNC B6 ;  /* 0x0000000000067941 */ /* 0x000fea0003800000 */
.L_x_4430:
        /* <DEDUP_REMOVED lines=60> */
[----:B------:R-:W-:Y:S01]  /*f860*/  SHFL.IDX PT, R2, R4, RZ, 0x181f ;  /* 0x00181fff04027589 */ /* 0x000fe200000e0000 */
[----:B------:R-:W-:-:S03]  /*f870*/  ULDC.64 UR6, c[0x0][0x208] ;  /* 0x0000820000067ab9 */ /* 0x000fc60000000a00 */
[----:B------:R-:W-:Y:S01]  /*f880*/  SHFL.IDX PT, R6, R4, 0x1, 0x181f ;  /* 0x00381f0004067f89 */ /* 0x000fe200000e0000 */
[----:B--2---:R-:W-:-:S03]  /*f890*/  ISETP.GE.AND P5, PT, R10, R0, PT ;  /* 0x000000000a00720c */ /* 0x004fc60003fa6270 */
[----:B------:R-:W2:Y:S01]  /*f8a0*/  LDL.LU R10, [R1+0x28] ;  /* 0x00002800010a7983 */ /* 0x000ea20000300800 */
[----:B---3--:R-:W-:-:S03]  /*f8b0*/  ISETP.GE.AND P4, PT, R3, R0, PT ;  /* 0x000000000300720c */ /* 0x008fc60003f86270 */
[----:B------:R-:W0:Y:S04]  /*f8c0*/  SHFL.IDX PT, R3, R5, RZ, 0x181f ;  /* 0x00181fff05037589 */ /* 0x000e2800000e0000 */
[----:B------:R-:W3:Y:S02]  /*f8d0*/  LDL.LU R12, [R1+0x2c] ;  /* 0x00002c00010c7983 */ /* 0x000ee40000300800 */
        /* <DEDUP_REMOVED lines=65> */
.L_x_4560:
[----:B------:R-:W3:Y:S01]  /*fcf0*/  LDL.LU R3, [R1+0x3c] ;  /* 0x00003c0001037983 */ /* 0x000ee20000300800 */
[----:B------:R-:W-:Y:S01]  /*fd00*/  BSSY B0, `(.L_x_4433) ;  /* 0x000000e000007945 */ /* 0x000fe20003800000 */
[----:B---3--:R-:W-:-:S13]  /*fd10*/  ISETP.GE.AND P4, PT, R3, R0, PT ;  /* 0x000000000300720c */ /* 0x008fda0003f86270 */
[----:B------:R-:W-:Y:S05]  /*fd20*/  @P4 BRA `(.L_x_4434) ;  /* 0x00000000002c4947 */ /* 0x000fea0003800000 */
[----:B-1----:R-:W3:Y:S01]  /*fd30*/  LDL R4, [R1+0x4] ;  /* 0x0000040001047983 */ /* 0x002ee20000100800 */
[----:B0-----:R-:W-:Y:S01]  /*fd40*/  LEA R2, P4, R9, R2, 0x1 ;  /* 0x0000000209027211 */ /* 0x001fe200078808ff */
[----:B------:R-:W-:-:S04]  /*fd50*/  ULDC.64 UR4, c[0x0][0x208] ;  /* 0x0000820000047ab9 */ /* 0x000fc80000000a00 */
        /* <DEDUP_REMOVED lines=8> */
.L_x_4434:
[----:B------:R-:W-:Y:S05]  /*fde0*/  BSYNC B0 ;  /* 0x0000000000007941 */ /* 0x000fea0003800000 */
.L_x_4433:
[----:B------:R-:W-:Y:S01]  /*fdf0*/  NOP ;  /* 0x0000000000007918 */ /* 0x000fe20000000000 */
[----:B------:R-:W-:-:S13]  /*fe00*/  PLOP3.LUT P0, PT, PT, PT, PT, 0x80, 0x0 ;  /* 0x000000000000781c */ /* 0x000fda0003f0f070 */
.L_x_4435:
        /* <DEDUP_REMOVED lines=18> */
.L_x_4561:
[----:B------:R-:W-:Y:S05]  /*ff30*/  BSYNC B0 ;  /* 0x0000000000007941 */ /* 0x000fea0003800000 */
.L_x_4436:
[----:B------:R-:W-:Y:S01]  /*ff40*/  LOP3.LUT P0, RZ, R18, 0x2, RZ, 0xc0, !PT ;  /* 0x0000000212ff7812 */ /* 0x000fe2000780c0ff */
[----:B------:R-:W-:-:S12]  /*ff50*/  BSSY B0, `(.L_x_4438) ;  /* 0x0000058000007945 */ /* 0x000fd80003800000 */
        /* <DEDUP_REMOVED lines=10> */
.L_x_4562:
[----:B------:R-:W-:Y:S05]  /*10000*/  BSYNC B1 ;  /* 0x0000000000017941 */ /* 0x000fea0003800000 */
.L_x_4440:
        /* <DEDUP_REMOVED lines=9> */
.L_x_4443:
[----:B------:R-:W-:Y:S05]  /*100a0*/  BSYNC B1 ;  /* 0x0000000000017941 */ /* 0x000fea0003800000 */
.L_x_4442:
        /* <DEDUP_REMOVED lines=11> */
.L_x_4444:
        /* <DEDUP_REMOVED lines=15> */
.L_x_4445:
        /* <DEDUP_REMOVED lines=15> */
.L_x_4446:
        /* <DEDUP_REMOVED lines=15> */
.L_x_4447:
        /* <DEDUP_REMOVED lines=10> */
.L_x_4439:
[----:B------:R-:W-:Y:S05]  /*104d0*/  BSYNC B0 ;  /* 0x0000000000007941 */ /* 0x000fea0003800000 */
.L_x_4438:
[----:B------:R-:W-:-:S06]  /*104e0*/  UISETP.GE.AND UP0, UPT, UR41, 0x2, UPT ;  /* 0x000000022900788c */ /* 0x000fcc000bf06270 */
[----:B------:R-:W-:-:S13]  /*104f0*/  PLOP3.LUT P0, PT, PT, PT, UP0, 0x80, 0x0 ;  /* 0x000000000000781c */ /* 0x000fda0003f0f008 */
[----:B------:R-:W-:Y:S05]  /*10500*/  @!P0 BRA `(.L_x_4448) ;  /* 0x0000001c00808947 */ /* 0x000fea0003800000 */
[----:B------:R-:W-:Y:S02]  /*10510*/  ULOP3.LUT UR4, UR41, 0x1, URZ, 0xc0, !UPT ;  /* 0x0000000129047892 */ /* 0x000fe4000f8ec03f */
[----:B--2---:R-:W-:Y:S02]  /*10520*/  IMAD.U32 R6, RZ, RZ, UR41 ;  /* 0x00000029ff067e24 */ /* 0x004fe4000f8e00ff */
[----:B------:R-:W-:Y:S02]  /*10530*/  UISETP.NE.U32.AND UP0, UPT, UR4, 0x1, UPT ;  /* 0x000000010400788c */ /* 0x000fe4000bf05070 */
[----:B------:R-:W-:-:S04]  /*10540*/  VIADD R6, R6, 0xfffffffe ;  /* 0xfffffffe06067836 */ /* 0x000fc80000000000 */
[----:B0-----:R-:W-:Y:S01]  /*10550*/  IMAD.MOV.U32 R0, RZ, RZ, R6 ;  /* 0x000000ffff007224 */ /* 0x001fe200078e0006 */
[----:B------:R-:W-:-:S13]  /*10560*/  PLOP3.LUT P0, PT, PT, PT, UP0, 0x80, 0x0 ;  /* 0x000000000000781c */ /* 0x000fda0003f0f008 */
[----:B------:R-:W-:Y:S05]  /*10570*/  @!P0 BRA `(.L_x_4449) ;  /* 0x0000000800748947 */ /* 0x000fea0003800000 */
        /* <DEDUP_REMOVED lines=10> */
[----:B------:R-:W-:Y:S01]  /*10620*/  LOP3.LUT P2, RZ, R18, 0x1, RZ, 0xc0, !PT ;  /* 0x0000000112ff7812 */ /* 0x000fe2000784c0ff */
[----:B------:R-:W-:-:S12]  /*10630*/  IMAD.MOV.U32 R0, RZ, RZ, R6 ;  /* 0x000000ffff007224 */ /* 0x000fd800078e0006 */
[----:B------:R-:W-:Y:S05]  /*10640*/  @!P2 BRA `(.L_x_4452) ;  /* 0x000000000054a947 */ /* 0x000fea0003800000 */
[----:B-1----:R-:W2:Y:S01]  /*10650*/  LDL R5, [R1+0xc] ;  /* 0x00000c0001057983 */ /* 0x002ea20000100800 */
[----:B------:R-:W1:Y:S03]  /*10660*/  LDC R0, c[0x0][0x43c] ;  /* 0x00010f00ff007b82 */ /* 0x000e660000000800 */
[----:B------:R-:W3:Y:S01]  /*10670*/  LDL R9, [R1] ;  /* 0x0000000001097983 */ /* 0x000ee20000100800 */
[----:B------:R-:W-:Y:S01]  /*10680*/  IMAD.MOV.U32 R4, RZ, RZ, R6 ;  /* 0x000000ffff047224 */ /* 0x000fe200078e0006 */
[----:B------:R-:W-:Y:S01]  /*10690*/  ULDC.64 UR4, c[0x0][0x428] ;  /* 0x00010a0000047ab9 */ /* 0x000fe20000000a00 */
        /* <DEDUP_REMOVED lines=10> */
[C---:B---3--:R-:W-:Y:S02]  /*10740*/  IMAD R7, R9.reuse, UR5, R7 ;  /* 0x0000000509077c24 */ /* 0x048fe4000f8e0207 */
[----:B------:R-:W-:-:S04]  /*10750*/  IMAD.WIDE.U32 R4, R9, UR4, R4 ;  /* 0x0000000409047c25 */ /* 0x000fc8000f8e0004 */
[----:B------:R-:W-:Y:S01]  /*10760*/  IMAD.IADD R7, R7, 0x1, R5 ;  /* 0x0000000107077824 */ /* 0x000fe200078e0205 */
[----:B-1----:R-:W-:-:S04]  /*10770*/  LEA R2, P0, R4, R2, 0x2 ;  /* 0x0000000204027211 */ /* 0x002fc800078010ff */
[----:B------:R-:W-:-:S05]  /*10780*/  LEA.HI.X R3, R4, R3, R7, 0x2, P0 ;  /* 0x0000000304037211 */ /* 0x000fca00000f1407 */
[----:B------:R2:W5:Y:S04]  /*10790*/  LDG.E R16, desc[UR6][R2.64] ;  /* 0x0000000602107981 */ /* 0x000568000c1e1900 */
.L_x_4452:
[----:B--2---:R-:W1:Y:S01]  /*107a0*/  S2R R2, SR_TID.X ;  /* 0x0000000000027919 */ /* 0x004e620000002100 */
[----:B------:R-:W-:Y:S01]  /*107b0*/  IMAD R3, R19, 0x8, R17 ;  /* 0x0000000813037824 */ /* 0x000fe200078e0211 */
[----:B------:R-:W-:Y:S01]  /*107c0*/  BSSY B1, `(.L_x_4453) ;  /* 0x0000006000017945 */ /* 0x000fe20003800000 */
[----:B-1----:R-:W-:Y:S02]  /*107d0*/  LOP3.LUT R4, R2, 0x7f, RZ, 0xc0, !PT ;  /* 0x0000007f02047812 */ /* 0x002fe400078ec0ff */
[----:B------:R-:W-:Y:S02]  /*107e0*/  SHF.L.U32 R2, R8, 0x1f, RZ ;  /* 0x0000001f08027819 */ /* 0x000fe400000006ff */
[----:B------:R-:W-:Y:S02]  /*107f0*/  ISETP.NE.AND P1, PT, R4, RZ, PT ;  /* 0x000000ff0400720c */ /* 0x000fe40003f25270 */
[----:B------:R-:W1:Y:S02]  /*10800*/  SYNCS.PHASECHK.TRANS64.TRYWAIT P0, [R3+URZ+0x32440], R2 ;  /* 0x03244002030075a7 */ /* 0x000e64000800017f */
[----:B-1----:R-:W-:Y:S09]  /*10810*/  @!P0 BRA `(.L_x_4454) ;  /* 0x0000003c00d08947 */ /* 0x002ff20003800000 */
.L_x_4563:
[----:B------:R-:W-:Y:S05]  /*10820*/  BSYNC B1 ;  /* 0x0000000000017941 */ /* 0x000fea0003800000 */
.L_x_4453:
        /* <DEDUP_REMOVED lines=9> */
.L_x_4456:
[----:B------:R-:W-:Y:S05]  /*108c0*/  BSYNC B1 ;  /* 0x0000000000017941 */ /* 0x000fea0003800000 */
.L_x_4455:
        /* <DEDUP_REMOVED lines=12> */
.L_x_4457:
        /* <DEDUP_REMOVED lines=12> */
.L_x_4564:
[----:B------:R-:W-:Y:S05]  /*10a50*/  BSYNC B1 ;  /* 0x0000000000017941 */ /* 0x000fea0003800000 */
.L_x_4458:
        /* <DEDUP_REMOVED lines=11> */
.L_x_4461:
[----:B------:R-:W-:Y:S05]  /*10b10*/  BSYNC B1 ;  /* 0x0000000000017941 */ /* 0x000fea0003800000 */
.L_x_4460:
        /* <DEDUP_REMOVED lines=10> */
.L_x_4462:
        /* <DEDUP_REMOVED lines=15> */
.L_x_4463:
        /* <DEDUP_REMOVED lines=15> */
.L_x_4464:
        /* <DEDUP_REMOVED lines=15> */
.L_x_4465:
        /* <DEDUP_REMOVED lines=8> */
[----:B--2---:R-:W-:Y:S05]  /*10f10*/  @P0 BRA.U.ANY `(.L_x_4465) ;  /* 0xfffffffd00dc0947 */ /* 0x004fea000393ffff */
.L_x_4451:
[----:B------:R-:W-:Y:S05]  /*10f20*/  BSYNC B0 ;  /* 0x0000000000007941 */ /* 0x000fea0003800000 */
.L_x_4450:
[----:B------:R-:W-:-:S06]  /*10f30*/  UIADD3 UR4, UR41, -0x3, URZ ;  /* 0xfffffffd29047890 */ /* 0x000fcc000fffe03f */
[----:B------:R-:W-:-:S07]  /*10f40*/  IMAD.U32 R0, RZ, RZ, UR4 ;  /* 0x00000004ff007e24 */ /* 0x000fce000f8e00ff */
.L_x_4449:
[----:B------:R-:W-:Y:S01]  /*10f50*/  ISETP.NE.AND P0, PT, R6, RZ, PT ;  /* 0x000000ff0600720c */ /* 0x000fe20003f05270 */
[----:B------:R-:W-:-:S12]  /*10f60*/  BSSY B0, `(.L_x_4448) ;  /* 0x000013a000007945 */ /* 0x000fd80003800000 */
[----:B------:R-:W-:Y:S05]  /*10f70*/  @!P0 BRA `(.L_x_4466) ;  /* 0x0000001000e08947 */ /* 0x000fea0003800000 */
.L_x_4499:
[----:B--2---:R-:W2:Y:S01]  /*10f80*/  LDL.LU R2, [R1+0x8] ;  /* 0x0000080001027983 */ /* 0x004ea20000300800 */
        /* <DEDUP_REMOVED lines=15> */
[----:B-1----:R-:W3:Y:S01]  /*11080*/  LDL R5, [R1] ;  /* 0x0000000001057983 */ /* 0x002ee20000100800 */
        /* <DEDUP_REMOVED lines=17> */
.L_x_4469:
        /* <DEDUP_REMOVED lines=8> */
.L_x_4565:
[----:B------:R-:W-:Y:S05]  /*11220*/  BSYNC B2 ;  /* 0x0000000000027941 */ /* 0x000fea0003800000 */
.L_x_4470:
        /* <DEDUP_REMOVED lines=9> */
.L_x_4473:
[----:B------:R-:W-:Y:S05]  /*112c0*/  BSYNC B2 ;  /* 0x0000000000027941 */ /* 0x000fea0003800000 */
.L_x_4472:
        /* <DEDUP_REMOVED lines=11> */
.L_x_4474:
        /* <DEDUP_REMOVED lines=13> */
.L_x_4566:
[----:B------:R-:W-:Y:S05]  /*11450*/  BSYNC B2 ;  /* 0x0000000000027941 */ /* 0x000fea0003800000 */
.L_x_4475:
        /* <DEDUP_REMOVED lines=11> */
.L_x_4478:
[----:B------:R-:W-:Y:S05]  /*11510*/  BSYNC B2 ;  /* 0x0000000000027941 */ /* 0x000fea0003800000 */
.L_x_4477:
        /* <DEDUP_REMOVED lines=9> */
.L_x_4479:
        /* <DEDUP_REMOVED lines=15> */
.L_x_4480:
        /* <DEDUP_REMOVED lines=15> */
.L_x_4481:
        /* <DEDUP_REMOVED lines=15> */
.L_x_4482:
        /* <DEDUP_REMOVED lines=10> */
.L_x_4468:
[----:B------:R-:W-:Y:S05]  /*11920*/  BSYNC B1 ;  /* 0x0000000000017941 */ /* 0x000fea0003800000 */
.L_x_4467:
[----:B------:R-:W-:Y:S01]  /*11930*/  VIADD R6, R6, 0x1 ;  /* 0x0000000106067836 */ /* 0x000fe20000000000 */
[----:B------:R-:W-:Y:S01]  /*11940*/  LOP3.LUT P2, RZ, R18, 0x2, RZ, 0xc0, !PT ;  /* 0x0000000212ff7812 */ /* 0x000fe2000784c0ff */
[----:B------:R-:W-:Y:S03]  /*11950*/  BSSY B1, `(.L_x_4483) ;  /* 0x0000097000017945 */ /* 0x000fe60003800000 */
[----:B------:R-:W-:-:S04]  /*11960*/  ISETP.NE.AND P0, PT, R6, 0x2, PT ;  /* 0x000000020600780c */ /* 0x000fc80003f05270 */
[----:B------:R-:W-:Y:S02]  /*11970*/  SEL R2, RZ, 0x1, P0 ;  /* 0x00000001ff027807 */ /* 0x000fe40000000000 */
[----:B------:R-:W-:Y:S02]  /*11980*/  SEL R19, R6, RZ, P0 ;  /* 0x000000ff06137207 */ /* 0x000fe40000000000 */
[----:B------:R-:W-:-:S05]  /*11990*/  LOP3.LUT R7, R7, R2, RZ, 0x3c, !PT ;  /* 0x0000000207077212 */ /* 0x000fca00078e3cff */
[----:B------:R2:W-:Y:S01]  /*119a0*/  STL [R1+0x8], R7 ;  /* 0x0000080701007387 */ /* 0x0005e20000100800 */
[----:B------:R-:W-:Y:S05]  /*119b0*/  @!P2 BRA `(.L_x_4484) ;  /* 0x000000080040a947 */ /* 0x000fea0003800000 */
[----:B------:R-:W-:Y:S01]  /*119c0*/  LOP3.LUT P2, RZ, R18, 0x1, RZ, 0xc0, !PT ;  /* 0x0000000112ff7812 */ /* 0x000fe2000784c0ff */
[----:B------:R-:W-:-:S12]  /*119d0*/  VIADD R6, R0, 0xffffffff ;  /* 0xffffffff00067836 */ /* 0x000fd80000000000 */
[----:B------:R-:W-:Y:S05]  /*119e0*/  @!P2 BRA `(.L_x_4485) ;  /* 0x000000000054a947 */ /* 0x000fea0003800000 */
[----:B------:R-:W3:Y:S01]  /*119f0*/  LDL R10, [R1+0xc] ;  /* 0x00000c00010a7983 */ /* 0x000ee20000100800 */
[----:B-1----:R-:W1:Y:S01]  /*11a00*/  LDC R4, c[0x0][0x43c] ;  /* 0x00010f00ff047b82 */ /* 0x002e620000000800 */
[----:B------:R-:W-:Y:S02]  /*11a10*/  ULDC.64 UR4, c[0x0][0x428] ;  /* 0x00010a0000047ab9 */ /* 0x000fe40000000a00 */
[----:B------:R-:W4:Y:S01]  /*11a20*/  LDL R9, [R1] ;  /* 0x0000000001097983 */ /* 0x000f220000100800 */
        /* <DEDUP_REMOVED lines=9> */
[----:B---3--:R-:W-:-:S04]  /*11ac0*/  IMAD R4, R10, UR4, RZ ;  /* 0x000000040a047c24 */ /* 0x008fc8000f8e02ff */
[C---:B----4-:R-:W-:Y:S02]  /*11ad0*/  IMAD R4, R9.reuse, UR5, R4 ;  /* 0x0000000509047c24 */ /* 0x050fe4000f8e0204 */
[----:B------:R-:W-:Y:S01]  /*11ae0*/  IMAD.WIDE.U32 R2, R9, UR4, R2 ;  /* 0x0000000409027c25 */ /* 0x000fe2000f8e0002 */
[----:B------:R-:W-:-:S03]  /*11af0*/  ULDC.64 UR4, c[0x0][0x418] ;  /* 0x0001060000047ab9 */ /* 0x000fc60000000a00 */
[----:B------:R-:W-:Y:S01]  /*11b00*/  IMAD.IADD R3, R4, 0x1, R3 ;  /* 0x0000000104037824 */ /* 0x000fe200078e0203 */
[----:B------:R-:W-:-:S04]  /*11b10*/  LEA R4, P0, R2, UR4, 0x2 ;  /* 0x0000000402047c11 */ /* 0x000fc8000f8010ff */
[----:B------:R-:W-:-:S05]  /*11b20*/  LEA.HI.X R5, R2, UR5, R3, 0x2, P0 ;  /* 0x0000000502057c11 */ /* 0x000fca00080f1403 */
[----:B------:R3:W5:Y:S04]  /*11b30*/  LDG.E R16, desc[UR6][R4.64] ;  /* 0x0000000604107981 */ /* 0x000768000c1e1900 */
.L_x_4485:
[----:B------:R-:W4:Y:S01]  /*11b40*/  S2R R2, SR_TID.X ;  /* 0x0000000000027919 */ /* 0x000f220000002100 */
[----:B-1-3--:R-:W-:Y:S01]  /*11b50*/  IMAD R4, R19, 0x8, R17 ;  /* 0x0000000813047824 */ /* 0x00afe200078e0211 */
[----:B------:R-:W-:Y:S01]  /*11b60*/  BSSY B2, `(.L_x_4486) ;  /* 0x0000006000027945 */ /* 0x000fe20003800000 */
[----:B----4-:R-:W-:Y:S02]  /*11b70*/  LOP3.LUT R3, R2, 0x7f, RZ, 0xc0, !PT ;  /* 0x0000007f02037812 */ /* 0x010fe400078ec0ff */
[----:B------:R-:W-:Y:S02]  /*11b80*/  SHF.L.U32 R2, R7, 0x1f, RZ ;  /* 0x0000001f07027819 */ /* 0x000fe400000006ff */
[----:B------:R-:W-:Y:S02]  /*11b90*/  ISETP.NE.AND P1, PT, R3, RZ, PT ;  /* 0x000000ff0300720c */ /* 0x000fe40003f25270 */
[----:B------:R-:W1:Y:S02]  /*11ba0*/  SYNCS.PHASECHK.TRANS64.TRYWAIT P0, [R4+URZ+0x32440], R2 ;  /* 0x03244002040075a7 */ /* 0x000e64000800017f */
[----:B-1----:R-:W-:Y:S09]  /*11bb0*/  @!P0 BRA `(.L_x_4487) ;  /* 0x0000002c00388947 */ /* 0x002ff20003800000 */
.L_x_4567:
[----:B------:R-:W-:Y:S05]  /*11bc0*/  BSYNC B2 ;  /* 0x0000000000027941 */ /* 0x000fea0003800000 */
.L_x_4486:
        /* <DEDUP_REMOVED lines=9> */
.L_x_4489:
[----:B------:R-:W-:Y:S05]  /*11c60*/  BSYNC B2 ;  /* 0x0000000000027941 */ /* 0x000fea0003800000 */
.L_x_4488:
[----:B--2---:R-:W-:Y:S01]  /*11c70*/  IMAD.MOV.U32 R7, RZ, RZ, RZ ;  /* 0x000000ffff077224 */ /* 0x004fe200078e00ff */
        /* <DEDUP_REMOVED lines=10> */
.L_x_4490:
        /* <DEDUP_REMOVED lines=13> */
.L_x_4568:
[----:B------:R-:W-:Y:S05]  /*11df0*/  BSYNC B2 ;  /* 0x0000000000027941 */ /* 0x000fea0003800000 */
.L_x_4491:
        /* <DEDUP_REMOVED lines=11> */
.L_x_4494:
[----:B------:R-:W-:Y:S05]  /*11eb0*/  BSYNC B2 ;  /* 0x0000000000027941 */ /* 0x000fea0003800000 */
.L_x_4493:
        /* <DEDUP_REMOVED lines=9> */
.L_x_4495:
        /* <DEDUP_REMOVED lines=15> */
.L_x_4496:
        /* <DEDUP_REMOVED lines=15> */
.L_x_4497:
        /* <DEDUP_REMOVED lines=15> */
.L_x_4498:
        /* <DEDUP_REMOVED lines=10> */
.L_x_4484:
[----:B------:R-:W-:Y:S05]  /*122c0*/  BSYNC B1 ;  /* 0x0000000000017941 */ /* 0x000fea0003800000 */
.L_x_4483:
[C---:B------:R-:W-:Y:S01]  /*122d0*/  ISETP.GT.AND P0, PT, R0.reuse, 0x1, PT ;  /* 0x000000010000780c */ /* 0x040fe20003f04270 */
[----:B------:R-:W-:-:S12]  /*122e0*/  VIADD R0, R0, 0xfffffffe ;  /* 0xfffffffe00007836 */ /* 0x000fd80000000000 */
[----:B------:R-:W-:Y:S05]  /*122f0*/  @P0 BRA `(.L_x_4499) ;  /* 0xffffffec00200947 */ /* 0x000fea000383ffff */
.L_x_4466:
[----:B------:R-:W-:Y:S05]  /*12300*/  BSYNC B0 ;  /* 0x0000000000007941 */ /* 0x000fea0003800000 */
.L_x_4448:
        /* <DEDUP_REMOVED lines=14> */
[----:B------:R-:W1:Y:S01]  /*123f0*/  FLO.U32 R0, UR4 ;  /* 0x0000000400007d00 */ /* 0x000e6200080e0000 */
[----:B------:R-:W-:Y:S01]  /*12400*/  ULDC.64 UR6, c[0x0][0x208] ;  /* 0x0000820000067ab9 */ /* 0x000fe20000000a00 */
[----:B-1----:R-:W-:-:S06]  /*12410*/  ISETP.EQ.U32.AND P2, PT, R0, R5, PT ;  /* 0x000000050000720c */ /* 0x002fcc0003f42070 */
[----:B------:R-:W0:Y:S07]  /*12420*/  POPC R5, UR4 ;  /* 0x0000000400057d09 */ /* 0x000e2e0008000000 */
[----:B0-----:R-:W3:Y:S01]  /*12430*/  @P2 ATOMG.E.ADD.STRONG.GPU PT, R3, desc[UR6][R2.64], R5 ;  /* 0x00000005020329a8 */ /* 0x001ee200081ee1c6 */
[----:B------:R-:W0:Y:S02]  /*12440*/  S2R R4, SR_LTMASK ;  /* 0x0000000000047919 */ /* 0x000e240000003900 */
[----:B0-----:R-:W-:-:S04]  /*12450*/  LOP3.LUT R4, R4, UR4, RZ, 0xc0, !PT ;  /* 0x0000000404047c12 */ /* 0x001fc8000f8ec0ff */
[----:B--2---:R-:W0:Y:S01]  /*12460*/  POPC R7, R4 ;  /* 0x0000000400077309 */ /* 0x004e220000000000 */
[----:B---3--:R-:W0:Y:S02]  /*12470*/  SHFL.IDX PT, R0, R3, R0, 0x1f ;  /* 0x00001f0003007589 */ /* 0x008e2400000e0000 */
[----:B0-----:R-:W-:-:S05]  /*12480*/  IADD3 R0, R0, UR44, R7 ;  /* 0x0000002c00007c10 */ /* 0x001fca000fffe007 */
[----:B------:R3:W-:Y:S02]  /*12490*/  STL [R1+0x14], R0 ;  /* 0x0000140001007387 */ /* 0x0007e40000100800 */
.L_x_4501:
[----:B------:R-:W-:Y:S05]  /*124a0*/  BSYNC B0 ;  /* 0x0000000000007941 */ /* 0x000fea0003800000 */
.L_x_4500:
[----:B------:R-:W-:-:S07]  /*124b0*/  SEL R19, R19, RZ, P1 ;  /* 0x000000ff13137207 */ /* 0x000fce0000800000 */
.L_x_4414:
[----:B------:R-:W-:Y:S05]  /*124c0*/  BSYNC B7 ;  /* 0x0000000000077941 */ /* 0x000fea0003800000 */
.L_x_4412:
[----:B0-----:R0:W5:Y:S01]  /*124d0*/  LDL R2, [R1+0x14] ;  /* 0x0000140001027983 */ /* 0x0011620000100800 */
[----:B------:R-:W-:-:S13]  /*124e0*/  LOP3.LUT P1, RZ, R18, 0x80, RZ, 0xc0, !PT ;  /* 0x0000008012ff7812 */ /* 0x000fda000782c0ff */
        /* <DEDUP_REMOVED lines=11> */
.L_x_4502:
[----:B------:R-:W-:-:S03]  /*125a0*/  UMOV UR4, 0xffffffff ;  /* 0xffffffff00047882 */ /* 0x000fc60000000000 */
[----:B------:R-:W-:Y:S05]  /*125b0*/  BRA.DIV UR4, `(.L_x_4504) ;  /* 0x0000002204e07947 */ /* 0x000fea000b800000 */
[----:B-----5:R0:W4:Y:S02]  /*125c0*/  SHFL.IDX PT, R14, R2, RZ, 0x1f ;  /* 0x00001fff020e7589 */ /* 0x02012400000e0000 */
.L_x_4571:
[----:B------:R-:W5:Y:S01]  /*125d0*/  @!P0 S2R R3, SR_CgaCtaId ;  /* 0x0000000000038919 */ /* 0x000f620000008800 */
[----:B------:R-:W-:Y:S05]  /*125e0*/  WARPSYNC.ALL ;  /* 0x0000000000007948 */ /* 0x000fea0003800000 */
[----:B------:R-:W-:Y:S01]  /*125f0*/  BAR.SYNC.DEFER_BLOCKING 0x4, 0x180 ;  /* 0x0106000000007b1d */ /* 0x000fe20000010000 */
[----:B---3--:R-:W-:-:S05]  /*12600*/  @!P0 MOV R0, 0x400 ;  /* 0x0000040000008802 */ /* 0x008fca0000000f00 */
[----:B----4-:R3:W-:Y:S01]  /*12610*/  STL [R1+0x14], R14 ;  /* 0x0000140e01007387 */ /* 0x0107e20000100800 */
[----:B-----5:R-:W-:-:S05]  /*12620*/  @!P0 LEA R17, R3, R0, 0x18 ;  /* 0x0000000003118211 */ /* 0x020fca00078ec0ff */
[----:B------:R3:W-:Y:S01]  /*12630*/  @!P0 STS [R17+0x324d0], R2 ;  /* 0x0324d00211008388 */ /* 0x0007e20000000800 */
[----:B------:R-:W-:Y:S06]  /*12640*/  BAR.ARV 0x5, 0x180 ;  /* 0x0146000000007b1d */ /* 0x000fec0000002000 */
.L_x_4503:
[----:B---3--:R-:W3:Y:S01]  /*12650*/  LDL R0, [R1+0x14] ;  /* 0x0000140001007983 */ /* 0x008ee20000100800 */
[----:B------:R-:W-:Y:S02]  /*12660*/  ULDC UR4, c[0x0][0xd38] ;  /* 0x00034e0000047ab9 */ /* 0x000fe40000000800 */
[----:B---3--:R-:W-:-:S13]  /*12670*/  ISETP.GE.AND P0, PT, R0, UR4, PT ;  /* 0x0000000400007c0c */ /* 0x008fda000bf06270 */
[----:B------:R-:W-:Y:S05]  /*12680*/  @!P0 BRA `(.L_x_4505) ;  /* 0xffffffb000608947 */ /* 0x000fea000383ffff */
.L_x_4409:
[----:B0-----:R-:W3:Y:S01]  /*12690*/  LDL.LU R0, [R1+0x38] ;  /* 0x0000380001007983 */ /* 0x001ee20000300800 */
[----:B------:R-:W-:Y:S01]  /*126a0*/  BSSY B0, `(.L_x_4506) ;  /* 0x000000b000007945 */ /* 0x000fe20003800000 */
[----:B-1----:R-:W0:Y:S01]  /*126b0*/  S2R R5, SR_CgaCtaId ;  /* 0x0000000000057919 */ /* 0x002e220000008800 */
[----:B---3--:R-:W-:-:S05]  /*126c0*/  VIADD R0, R0, 0x1 ;  /* 0x0000000100007836 */ /* 0x008fca0000000000 */
[----:B----4-:R-:W-:-:S04]  /*126d0*/  LEA.HI R2, R0, R0, RZ, 0x1 ;  /* 0x0000000000027211 */ /* 0x010fc800078f08ff */
[----:B------:R-:W-:-:S05]  /*126e0*/  LOP3.LUT R3, R2, 0xfffffffe, RZ, 0xc0, !PT ;  /* 0xfffffffe02037812 */ /* 0x000fca00078ec0ff */
[----:B------:R-:W-:Y:S01]  /*126f0*/  IMAD.IADD R3, R0, 0x1, -R3 ;  /* 0x0000000100037824 */ /* 0x000fe200078e0a03 */
[----:B------:R-:W-:-:S04]  /*12700*/  MOV R0, 0x400 ;  /* 0x0000040000007802 */ /* 0x000fc80000000f00 */
[----:B0-----:R-:W-:Y:S02]  /*12710*/  LEA R0, R5, R0, 0x18 ;  /* 0x0000000005007211 */ /* 0x001fe400078ec0ff */
[----:B------:R-:W-:-:S04]  /*12720*/  SHF.L.U32 R3, R3, 0x1f, RZ ;  /* 0x0000001f03037819 */ /* 0x000fc800000006ff */
[----:B------:R-:W0:Y:S02]  /*12730*/  SYNCS.PHASECHK.TRANS64.TRYWAIT P0, [R0+URZ+0x32420], R3 ;  /* 0x03242003000075a7 */ /* 0x000e24000800017f */
[----:B0-----:R-:W-:Y:S05]  /*12740*/  @!P0 BRA `(.L_x_4507) ;  /* 0x0000002000a48947 */ /* 0x001fea0003800000 */
.L_x_4572:
[----:B------:R-:W-:Y:S05]  /*12750*/  BSYNC B0 ;  /* 0x0000000000007941 */ /* 0x000fea0003800000 */
.L_x_4506:
[----:B------:R-:W-:-:S03]  /*12760*/  UMOV UR4, 0xffffffff ;  /* 0xffffffff00047882 */ /* 0x000fc60000000000 */
[----:B------:R-:W-:Y:S05]  /*12770*/  BRA.DIV UR4, `(.L_x_4508) ;  /* 0x0000002204ac7947 */ /* 0x000fea000b800000 */
[----:B------:R-:W1:Y:S02]  /*12780*/  S2R R2, SR_TID.X ;  /* 0x0000000000027919 */ /* 0x000e640000002100 */
[----:B-1----:R-:W-:-:S04]  /*12790*/  SHF.R.U32.HI R2, RZ, 0x5, R2 ;  /* 0x00000005ff027819 */ /* 0x002fc80000011602 */
[----:B------:R-:W-:-:S05]  /*127a0*/  LOP3.LUT R2, R2, 0x3, RZ, 0xc0, !PT ;  /* 0x0000000302027812 */ /* 0x000fca00078ec0ff */
[----:B------:R1:W3:Y:S02]  /*127b0*/  SHFL.IDX PT, R14, R2, RZ, 0x1f ;  /* 0x00001fff020e7589 */ /* 0x0002e400000e0000 */
.L_x_4575:
[----:B---3--:R-:W-:Y:S01]  /*127c0*/  ISETP.NE.AND P0, PT, R14, RZ, PT ;  /* 0x000000ff0e00720c */ /* 0x008fe20003f05270 */
[----:B------:R-:W-:-:S12]  /*127d0*/  BSSY B0, `(.L_x_4509) ;  /* 0x0000027000007945 */ /* 0x000fd80003800000 */
[----:B------:R-:W-:Y:S05]  /*127e0*/  @P0 BRA `(.L_x_4510) ;  /* 0x0000000000940947 */ /* 0x000fea0003800000 */
[----:B------:R-:W-:-:S03]  /*127f0*/  UMOV UR4, 0xffffffff ;  /* 0xffffffff00047882 */ /* 0x000fc60000000000 */
[----:B------:R-:W-:Y:S05]  /*12800*/  BRA.DIV UR4, `(.L_x_4511) ;  /* 0x0000002204bc7947 */ /* 0x000fea000b800000 */
[----:B------:R-:W-:-:S13]  /*12810*/  ELECT P6, URZ, PT ;  /* 0x00000000003f782f */ /* 0x000fda00038c0000 */
.L_x_4578:
[----:B------:R-:W-:Y:S05]  /*12820*/  @!P6 BRA `(.L_x_4510) ;  /* 0x000000000084e947 */ /* 0x000fea0003800000 */
[----:B-1----:R-:W3:Y:S02]  /*12830*/  LDL R2, [R1+0x4c] ;  /* 0x00004c0001027983 */ /* 0x002ee40000100800 */
[----:B---3--:R-:W-:-:S13]  /*12840*/  R2UR UR4, R2 ;  /* 0x00000000020472ca */ /* 0x008fda00000e0000 */
[----:B------:R-:W-:-:S06]  /*12850*/  ULOP3.LUT UR4, UR4, 0x2, URZ, 0xfc, !UPT ;  /* 0x0000000204047892 */ /* 0x000fcc000f8efc3f */
[----:B------:R-:W-:-:S05]  /*12860*/  IMAD.U32 R2, RZ, RZ, UR4 ;  /* 0x00000004ff027e24 */ /* 0x000fca000f8e00ff */
[----:B------:R-:W-:-:S13]  /*12870*/  ISETP.NE.AND P2, PT, R2, 0x3, PT ;  /* 0x000000030200780c */ /* 0x000fda0003f45270 */
[----:B------:R-:W-:Y:S05]  /*12880*/  @!P2 BRA `(.L_x_4512) ;  /* 0x000000000004a947 */ /* 0x000fea0003800000 */
[----:B------:R-:W-:Y:S01]  /*12890*/  BPT.TRAP 0x1 ;  /* 0x000000040000795c */ /* 0x000fe20000300000 */
.L_x_4512:
[----:B--2---:R-:W2:Y:S01]  /*128a0*/  LDL.LU R7, [R1+0x8] ;  /* 0x0000080001077983 */ /* 0x004ea20000300800 */
        /* <DEDUP_REMOVED lines=12> */
.L_x_4579:
[----:B------:R-:W1:Y:S02]  /*12970*/  SYNCS.PHASECHK.TRANS64.TRYWAIT P0, [R7+URZ], R2 ;  /* 0x00000002070075a7 */ /* 0x000e64000800017f */
[----:B-1----:R-:W-:Y:S05]  /*12980*/  @!P0 BRA `(.L_x_4514) ;  /* 0x0000002000908947 */ /* 0x002fea0003800000 */
.L_x_4580:
[----:B------:R-:W-:Y:S05]  /*12990*/  @!P2 BRA `(.L_x_4515) ;  /* 0x000000000004a947 */ /* 0x000fea0003800000 */
[----:B------:R-:W-:Y:S01]  /*129a0*/  BPT.TRAP 0x1 ;  /* 0x000000040000795c */ /* 0x000fe20000300000 */
.L_x_4515:
[----:B------:R-:W-:-:S04]  /*129b0*/  VIADD R0, R0, 0x32460 ;  /* 0x0003246000007836 */ /* 0x000fc80000000000 */
[----:B------:R-:W-:-:S04]  /*129c0*/  IMAD R4, R19, 0x8, R0 ;  /* 0x0000000813047824 */ /* 0x000fc800078e0200 */
[----:B------:R-:W2:Y:S02]  /*129d0*/  SYNCS.PHASECHK.TRANS64.TRYWAIT P0, [R4+URZ], R5 ;  /* 0x00000005040075a7 */ /* 0x000ea4000800017f */
[----:B--2---:R-:W-:Y:S05]  /*129e0*/  @!P0 BRA `(.L_x_4516) ;  /* 0x00000020008c8947 */ /* 0x004fea0003800000 */
.L_x_4581:
[----:B------:R-:W-:-:S07]  /*129f0*/  IMAD R3, R3, 0x8, R0 ;  /* 0x0000000803037824 */ /* 0x000fce00078e0200 */
.L_x_4517:
[----:B---3--:R3:W4:Y:S02]  /*12a00*/  SYNCS.PHASECHK.TRANS64.TRYWAIT P0, [R3+URZ], R2 ;  /* 0x00000002030075a7 */ /* 0x008724000800017f */
[----:B----4-:R-:W-:Y:S05]  /*12a10*/  @!P0 NANOSLEEP.SYNCS 0x989680 ;  /* 0x009896800000895d */ /* 0x010fea0003900000 */
[----:B------:R-:W4:Y:S02]  /*12a20*/  @!P0 SYNCS.PHASECHK.TRANS64 P0, [R3+URZ], R2 ;  /* 0x00000002030085a7 */ /* 0x000f24000800007f */
[----:B----4-:R-:W-:Y:S05]  /*12a30*/  @!P0 BRA `(.L_x_4517) ;  /* 0xfffffffc00f08947 */ /* 0x010fea000383ffff */
.L_x_4510:
[----:B------:R-:W-:Y:S05]  /*12a40*/  BSYNC B0 ;  /* 0x0000000000007941 */ /* 0x000fea0003800000 */
.L_x_4509:
[----:B------:R-:W-:Y:S05]  /*12a50*/  EXIT ;  /* 0x000000000000794d */ /* 0x000fea0003800000 */
.L_x_4361:
[----:B0-----:R0:W1:Y:S02]  /*12a60*/  SYNCS.PHASECHK.TRANS64.TRYWAIT P0, [R5+URZ+0x32400], R2 ;  /* 0x03240002050075a7 */ /* 0x001064000800017f */
[----:B-1----:R-:W-:Y:S05]  /*12a70*/  @!P0 NANOSLEEP.SYNCS 0x989680 ;  /* 0x009896800000895d */ /* 0x002fea0003900000 */
[----:B------:R-:W1:Y:S02]  /*12a80*/  @!P0 SYNCS.PHASECHK.TRANS64 P0, [R5+URZ+0x32400], R2 ;  /* 0x03240002050085a7 */ /* 0x000e64000800007f */
[----:B-1----:R-:W-:Y:S05]  /*12a90*/  @!P0 BRA `(.L_x_4361) ;  /* 0xfffffffc00f08947 */ /* 0x002fea000383ffff */
[----:B------:R-:W-:Y:S05]  /*12aa0*/  BRA `(.L_x_4518) ;  /* 0xfffffeec00f47947 */ /* 0x000fea000383ffff */
.L_x_4365:
[----:B--2---:R2:W3:Y:S02]  /*12ab0*/  SYNCS.PHASECHK.TRANS64.TRYWAIT P1, [R0+URZ+0x32430], R3 ;  /* 0x03243003000075a7 */ /* 0x0044e4000802017f */
[----:B---3--:R-:W-:Y:S05]  /*12ac0*/  @!P1 NANOSLEEP.SYNCS 0x989680 ;  /* 0x009896800000995d */ /* 0x008fea0003900000 */
[----:B------:R-:W3:Y:S02]  /*12ad0*/  @!P1 SYNCS.PHASECHK.TRANS64 P1, [R0+URZ+0x32430], R3 ;  /* 0x03243003000095a7 */ /* 0x000ee4000802007f */
[----:B---3--:R-:W-:Y:S05]  /*12ae0*/  @!P1 BRA `(.L_x_4365) ;  /* 0xfffffffc00f09947 */ /* 0x008fea000383ffff */
[----:B------:R-:W-:Y:S05]  /*12af0*/  BRA `(.L_x_4364) ;  /* 0xfffffef000247947 */ /* 0x000fea000383ffff */
.L_x_4366:
[----:B---3--:R3:W4:Y:S02]  /*12b00*/  SYNCS.PHASECHK.TRANS64.TRYWAIT P1, [R5+URZ+0x32410], R2 ;  /* 0x03241002050075a7 */ /* 0x008724000802017f */
[----:B----4-:R-:W-:Y:S05]  /*12b10*/  @!P1 NANOSLEEP.SYNCS 0x989680 ;  /* 0x009896800000995d */ /* 0x010fea0003900000 */
[----:B------:R-:W4:Y:S02]  /*12b20*/  @!P1 SYNCS.PHASECHK.TRANS64 P1, [R5+URZ+0x32410], R2 ;  /* 0x03241002050095a7 */ /* 0x000f24000802007f */
[----:B----4-:R-:W-:Y:S05]  /*12b30*/  @!P1 BRA `(.L_x_4366) ;  /* 0xfffffffc00f09947 */ /* 0x010fea000383ffff */
[----:B------:R-:W-:Y:S05]  /*12b40*/  BRA `(.L_x_4519) ;  /* 0xfffffef000d07947 */ /* 0x000fea000383ffff */
.L_x_4370:
[----:B------:R0:W0:Y:S02]  /*12b50*/  SYNCS.PHASECHK.TRANS64.TRYWAIT P1, [R0+URZ+0x32450], R3 ;  /* 0x03245003000075a7 */ /* 0x000024000802017f */
[----:B0-----:R-:W-:Y:S05]  /*12b60*/  @!P1 NANOSLEEP.SYNCS 0x989680 ;  /* 0x009896800000995d */ /* 0x001fea0003900000 */
[----:B------:R-:W0:Y:S02]  /*12b70*/  @!P1 SYNCS.PHASECHK.TRANS64 P1, [R0+URZ+0x32450], R3 ;  /* 0x03245003000095a7 */ /* 0x000e24000802007f */
[----:B0-----:R-:W-:Y:S05]  /*12b80*/  @!P1 BRA `(.L_x_4370) ;  /* 0xfffffffc00f09947 */ /* 0x001fea000383ffff */
[----:B------:R-:W-:Y:S05]  /*12b90*/  BRA `(.L_x_4369) ;  /* 0xfffffef000dc7947 */ /* 0x000fea000383ffff */
.L_x_4375:
[----:B-1----:R-:W-:-:S04]  /*12ba0*/  IMAD.U32 R21, RZ, RZ, UR4 ;  /* 0x00000004ff157e24 */ /* 0x002fc8000f8e00ff */
[----:B------:R1:W2:Y:S03]  /*12bb0*/  SYNCS.PHASECHK.TRANS64.TRYWAIT P3, [R21+URZ+0x32430], R20 ;  /* 0x03243014150075a7 */ /* 0x0002a6000806017f */
[----:B--2---:R-:W-:Y:S05]  /*12bc0*/  @!P3 NANOSLEEP.SYNCS 0x989680 ;  /* 0x009896800000b95d */ /* 0x004fea0003900000 */
[----:B------:R-:W2:Y:S02]  /*12bd0*/  @!P3 SYNCS.PHASECHK.TRANS64 P3, [R21+URZ+0x32430], R20 ;  /* 0x032430141500b5a7 */ /* 0x000ea4000806007f */
[----:B--2---:R-:W-:Y:S05]  /*12be0*/  @!P3 BRA `(.L_x_4375) ;  /* 0xfffffffc00ecb947 */ /* 0x004fea000383ffff */
[----:B------:R-:W-:Y:S05]  /*12bf0*/  BRA `(.L_x_4374) ;  /* 0xffffff1c00007947 */ /* 0x000fea000383ffff */
.L_x_4379:
[----:B-1----:R-:W-:-:S04]  /*12c00*/  IMAD.U32 R21, RZ, RZ, UR4 ;  /* 0x00000004ff157e24 */ /* 0x002fc8000f8e00ff */
[----:B------:R1:W3:Y:S03]  /*12c10*/  SYNCS.PHASECHK.TRANS64.TRYWAIT P3, [R21+URZ+0x32450], R20 ;  /* 0x03245014150075a7 */ /* 0x0002e6000806017f */
[----:B---3--:R-:W-:Y:S05]  /*12c20*/  @!P3 NANOSLEEP.SYNCS 0x989680 ;  /* 0x009896800000b95d */ /* 0x008fea0003900000 */
[----:B------:R-:W3:Y:S02]  /*12c30*/  @!P3 SYNCS.PHASECHK.TRANS64 P3, [R21+URZ+0x32450], R20 ;  /* 0x032450141500b5a7 */ /* 0x000ee4000806007f */
[----:B---3--:R-:W-:Y:S05]  /*12c40*/  @!P3 BRA `(.L_x_4379) ;  /* 0xfffffffc00ecb947 */ /* 0x008fea000383ffff */
[----:B------:R-:W-:Y:S05]  /*12c50*/  BRA `(.L_x_4378) ;  /* 0xffffff1c007c7947 */ /* 0x000fea000383ffff */
.L_x_4385:
[----:B--2---:R-:W-:-:S04]  /*12c60*/  IMAD.U32 R21, RZ, RZ, UR5 ;  /* 0x00000005ff157e24 */ /* 0x004fc8000f8e00ff */
[----:B------:R2:W3:Y:S03]  /*12c70*/  SYNCS.PHASECHK.TRANS64.TRYWAIT P1, [R21+URZ+0x32430], R20 ;  /* 0x03243014150075a7 */ /* 0x0004e6000802017f */
[----:B---3--:R-:W-:Y:S05]  /*12c80*/  @!P1 NANOSLEEP.SYNCS 0x989680 ;  /* 0x009896800000995d */ /* 0x008fea0003900000 */
[----:B------:R-:W3:Y:S02]  /*12c90*/  @!P1 SYNCS.PHASECHK.TRANS64 P1, [R21+URZ+0x32430], R20 ;  /* 0x03243014150095a7 */ /* 0x000ee4000802007f */
[----:B---3--:R-:W-:Y:S05]  /*12ca0*/  @!P1 BRA `(.L_x_4385) ;  /* 0xfffffffc00ec9947 */ /* 0x008fea000383ffff */
[----:B------:R-:W-:Y:S05]  /*12cb0*/  BRA `(.L_x_4384) ;  /* 0xffffff4800f87947 */ /* 0x000fea000383ffff */
.L_x_4389:
[----:B--2---:R-:W-:-:S04]  /*12cc0*/  IMAD.U32 R21, RZ, RZ, UR5 ;  /* 0x00000005ff157e24 */ /* 0x004fc8000f8e00ff */
[----:B------:R2:W3:Y:S03]  /*12cd0*/  SYNCS.PHASECHK.TRANS64.TRYWAIT P1, [R21+URZ+0x32450], R20 ;  /* 0x03245014150075a7 */ /* 0x0004e6000802017f */
[----:B---3--:R-:W-:Y:S05]  /*12ce0*/  @!P1 NANOSLEEP.SYNCS 0x989680 ;  /* 0x009896800000995d */ /* 0x008fea0003900000 */
[----:B------:R-:W3:Y:S02]  /*12cf0*/  @!P1 SYNCS.PHASECHK.TRANS64 P1, [R21+URZ+0x32450], R20 ;  /* 0x03245014150095a7 */ /* 0x000ee4000802007f */
[----:B---3--:R-:W-:Y:S05]  /*12d00*/  @!P1 BRA `(.L_x_4389) ;  /* 0xfffffffc00ec9947 */ /* 0x008fea000383ffff */
[----:B------:R-:W-:Y:S05]  /*12d10*/  BRA `(.L_x_4388) ;  /* 0xffffff4c00747947 */ /* 0x000fea000383ffff */
.L_x_4420:
[----:B------:R-:W-:Y:S02]  /*12d20*/  IMAD.MOV.U32 R13, RZ, RZ, R4 ;  /* 0x000000ffff0d7224 */ /* 0x000fe400078e0004 */
[----:B------:R-:W-:Y:S02]  /*12d30*/  IMAD.MOV.U32 R12, RZ, RZ, RZ ;  /* 0x000000ffff0c7224 */ /* 0x000fe400078e00ff */
[----:B------:R-:W-:Y:S02]  /*12d40*/  IMAD.MOV.U32 R11, RZ, RZ, 0x1f ;  /* 0x0000001fff0b7424 */ /* 0x000fe400078e00ff */
[----:B------:R-:W-:-:S07]  /*12d50*/  IMAD.MOV.U32 R15, RZ, RZ, -0x1 ;  /* 0xffffffffff0f7424 */ /* 0x000fce00078e00ff */
[----:B0-----:R-:W-:Y:S05]  /*12d60*/  WARPSYNC.COLLECTIVE R15, `(.L_x_4520) ;  /* 0x000000000f087348 */ /* 0x001fea0003c00000 */
[----:B------:R1:W2:Y:S02]  /*12d70*/  SHFL.IDX P6, R14, R13, R12, R11 ;  /* 0x0000000c0d0e7389 */ /* 0x0002a400000c000b */
[----:B012---:R-:W-:Y:S01]  /*12d80*/  ENDCOLLECTIVE ;  /* 0x000000000000791b */ /* 0x007fe20003800000 */
.L_x_4520:
[----:B------:R-:W-:Y:S05]  /*12d90*/  BRA `(.L_x_4521) ;  /* 0xffffffb400687947 */ /* 0x000fea000383ffff */
.L_x_4422:
[----:B------:R-:W-:Y:S01]  /*12da0*/  BSSY B0, `(.L_x_4522) ;  /* 0x0000006000007945 */ /* 0x000fe20003800000 */
[----:B------:R-:W-:-:S07]  /*12db0*/  IMAD.MOV.U32 R15, RZ, RZ, -0x1 ;  /* 0xffffffffff0f7424 */ /* 0x000fce00078e00ff */
[----:B01----:R-:W-:Y:S05]  /*12dc0*/  WARPSYNC.COLLECTIVE R15, `(.L_x_4523) ;  /* 0x000000000f0c7348 */ /* 0x003fea0003c00000 */
[----:B------:R-:W-:Y:S02]  /*12dd0*/  ELECT P6, UR62, PT ;  /* 0x00000000003e782f */ /* 0x000fe400038c0000 */
[----:B------:R-:W-:Y:S01]  /*12de0*/  MOV R14, UR62 ;  /* 0x0000003e000e7c02 */ /* 0x000fe20008000f00 */
[----:B01----:R-:W-:Y:S10]  /*12df0*/  ENDCOLLECTIVE ;  /* 0x000000000000791b */ /* 0x003ff40003800000 */
.L_x_4523:
[----:B------:R-:W-:Y:S05]  /*12e00*/  BSYNC B0 ;  /* 0x0000000000007941 */ /* 0x000fea0003800000 */
.L_x_4522:
[----:B------:R-:W-:Y:S05]  /*12e10*/  BRA `(.L_x_4524) ;  /* 0xffffffb4006c7947 */ /* 0x000fea000383ffff */
.L_x_4424:
[----:B--2---:R2:W3:Y:S02]  /*12e20*/  SYNCS.PHASECHK.TRANS64.TRYWAIT P0, [R0+URZ+0x32440], R2 ;  /* 0x03244002000075a7 */ /* 0x0044e4000800017f */
[----:B---3--:R-:W-:Y:S05]  /*12e30*/  @!P0 NANOSLEEP.SYNCS 0x989680 ;  /* 0x009896800000895d */ /* 0x008fea0003900000 */
[----:B------:R-:W3:Y:S02]  /*12e40*/  @!P0 SYNCS.PHASECHK.TRANS64 P0, [R0+URZ+0x32440], R2 ;  /* 0x03244002000085a7 */ /* 0x000ee4000800007f */
[----:B---3--:R-:W-:Y:S05]  /*12e50*/  @!P0 BRA `(.L_x_4424) ;  /* 0xfffffffc00f08947 */ /* 0x008fea000383ffff */
[----:B------:R-:W-:Y:S05]  /*12e60*/  BRA `(.L_x_4525) ;  /* 0xffffffb400c87947 */ /* 0x000fea000383ffff */
.L_x_4428:
[----:B------:R-:W-:Y:S02]  /*12e70*/  IMAD.MOV.U32 R13, RZ, RZ, R3 ;  /* 0x000000ffff0d7224 */ /* 0x000fe400078e0003 */
[----:B------:R-:W-:Y:S02]  /*12e80*/  IMAD.MOV.U32 R12, RZ, RZ, RZ ;  /* 0x000000ffff0c7224 */ /* 0x000fe400078e00ff */
[----:B------:R-:W-:Y:S02]  /*12e90*/  IMAD.MOV.U32 R11, RZ, RZ, 0x181f ;  /* 0x0000181fff0b7424 */ /* 0x000fe400078e00ff */
[----:B------:R-:W-:Y:S02]  /*12ea0*/  IMAD.MOV.U32 R15, RZ, RZ, -0x1 ;  /* 0xffffffffff0f7424 */ /* 0x000fe400078e00ff */
[----:B------:R-:W-:-:S07]  /*12eb0*/  IMAD.U32 R7, RZ, RZ, UR42 ;  /* 0x0000002aff077e24 */ /* 0x000fce000f8e00ff */
[----:B-----5:R-:W-:Y:S05]  /*12ec0*/  WARPSYNC.COLLECTIVE R15, `(.L_x_4526) ;  /* 0x000000000f087348 */ /* 0x020fea0003c00000 */
[----:B------:R0:W1:Y:S02]  /*12ed0*/  SHFL.IDX P6, R14, R13, R12, R11 ;  /* 0x0000000c0d0e7389 */ /* 0x00006400000c000b */
[----:B01---5:R-:W-:Y:S01]  /*12ee0*/  ENDCOLLECTIVE ;  /* 0x000000000000791b */ /* 0x023fe20003800000 */
.L_x_4526:
[----:B------:R-:W-:-:S05]  /*12ef0*/  IMAD R10, R7, 0x80, R10 ;  /* 0x00000080070a7824 */ /* 0x000fca00078e020a */
[----:B------:R0:W-:Y:S01]  /*12f00*/  STL [R1+0x10], R10 ;  /* 0x0000100a01007387 */ /* 0x0001e20000100800 */
[----:B------:R-:W-:Y:S02]  /*12f10*/  IMAD.MOV.U32 R13, RZ, RZ, R0 ;  /* 0x000000ffff0d7224 */ /* 0x000fe400078e0000 */
[----:B------:R-:W-:-:S07]  /*12f20*/  IMAD.MOV.U32 R4, RZ, RZ, R14 ;  /* 0x000000ffff047224 */ /* 0x000fce00078e000e */
[----:B0-----:R-:W-:Y:S05]  /*12f30*/  WARPSYNC.COLLECTIVE R15, `(.L_x_4527) ;  /* 0x000000000f087348 */ /* 0x001fea0003c00000 */
[----:B------:R1:W2:Y:S02]  /*12f40*/  SHFL.IDX P6, R14, R13, R12, R11 ;  /* 0x0000000c0d0e7389 */ /* 0x0002a400000c000b */
[----:B012---:R-:W-:Y:S01]  /*12f50*/  ENDCOLLECTIVE ;  /* 0x000000000000791b */ /* 0x007fe20003800000 */
.L_x_4527:
[----:B------:R-:W-:Y:S01]  /*12f60*/  ULDC UR4, c[0x0][0x288] ;  /* 0x0000a20000047ab9 */ /* 0x000fe20000000800 */
[----:B------:R-:W-:Y:S01]  /*12f70*/  ULDC.64 UR6, c[0x0][0x208] ;  /* 0x0000820000067ab9 */ /* 0x000fe20000000a00 */
[----:B------:R-:W-:-:S05]  /*12f80*/  IMAD R2, R6, UR4, RZ ;  /* 0x0000000406027c24 */ /* 0x000fca000f8e02ff */
[----:B------:R-:W-:Y:S01]  /*12f90*/  ISETP.GE.AND P1, PT, R10, R2, PT ;  /* 0x000000020a00720c */ /* 0x000fe20003f26270 */
[----:B------:R-:W-:Y:S02]  /*12fa0*/  IMAD.MOV.U32 R13, RZ, RZ, R3 ;  /* 0x000000ffff0d7224 */ /* 0x000fe400078e0003 */
[----:B------:R-:W-:Y:S02]  /*12fb0*/  IMAD.MOV.U32 R12, RZ, RZ, 0x1 ;  /* 0x00000001ff0c7424 */ /* 0x000fe400078e00ff */
[----:B------:R-:W-:-:S08]  /*12fc0*/  IMAD.MOV.U32 R5, RZ, RZ, R14 ;  /* 0x000000ffff057224 */ /* 0x000fd000078e000e */
        /* <DEDUP_REMOVED lines=8> */
[----:B------:R0:W-:Y:S02]  /*13050*/  @!P1 LDGSTS.E.BYPASS.LTC128B.128 [R8+0x18400], desc[UR6][R4.64], !P0 ;  /* 0x1840000004089fae */ /* 0x0001e4000c101d46 */
[----:B0-----:R-:W-:Y:S05]  /*13060*/  WARPSYNC.COLLECTIVE R15, `(.L_x_4528) ;  /* 0x000000000f087348 */ /* 0x001fea0003c00000 */
[----:B------:R1:W2:Y:S02]  /*13070*/  SHFL.IDX P6, R14, R13, R12, R11 ;  /* 0x0000000c0d0e7389 */ /* 0x0002a400000c000b */
[----:B012---:R-:W-:Y:S01]  /*13080*/  ENDCOLLECTIVE ;  /* 0x000000000000791b */ /* 0x007fe20003800000 */
.L_x_4528:
[----:B------:R-:W-:-:S05]  /*13090*/  VIADD R5, R10, 0x10 ;  /* 0x000000100a057836 */ /* 0x000fca0000000000 */
[----:B------:R-:W-:Y:S01]  /*130a0*/  ISETP.GE.AND P1, PT, R5, R2, PT ;  /* 0x000000020500720c */ /* 0x000fe20003f26270 */
[----:B------:R-:W-:Y:S01]  /*130b0*/  IMAD.MOV.U32 R13, RZ, RZ, R0 ;  /* 0x000000ffff0d7224 */ /* 0x000fe200078e0000 */
[----:B------:R0:W-:Y:S01]  /*130c0*/  STL [R1+0x20], R5 ;  /* 0x0000200501007387 */ /* 0x0001e20000100800 */
[----:B------:R-:W-:-:S10]  /*130d0*/  IMAD.MOV.U32 R7, RZ, RZ, R14 ;  /* 0x000000ffff077224 */ /* 0x000fd400078e000e */
[----:B0-----:R-:W-:Y:S05]  /*130e0*/  WARPSYNC.COLLECTIVE R15, `(.L_x_4529) ;  /* 0x000000000f087348 */ /* 0x001fea0003c00000 */
[----:B------:R1:W2:Y:S02]  /*130f0*/  SHFL.IDX P6, R14, R13, R12, R11 ;  /* 0x0000000c0d0e7389 */ /* 0x0002a400000c000b */
[----:B012---:R-:W-:Y:S01]  /*13100*/  ENDCOLLECTIVE ;  /* 0x000000000000791b */ /* 0x007fe20003800000 */
.L_x_4529:
[----:B------:R-:W-:Y:S01]  /*13110*/  ULDC.64 UR4, c[0x0][0x208] ;  /* 0x0000820000047ab9 */ /* 0x000fe20000000a00 */
[----:B------:R-:W-:Y:S02]  /*13120*/  IMAD.MOV.U32 R13, RZ, RZ, R3 ;  /* 0x000000ffff0d7224 */ /* 0x000fe400078e0003 */
[----:B------:R-:W-:Y:S02]  /*13130*/  IMAD.MOV.U32 R12, RZ, RZ, 0x2 ;  /* 0x00000002ff0c7424 */ /* 0x000fe400078e00ff */
[----:B------:R-:W-:-:S05]  /*13140*/  IMAD.MOV.U32 R6, RZ, RZ, R14 ;  /* 0x000000ffff067224 */ /* 0x000fca00078e000e */
[----:B------:R-:W-:Y:S01]  /*13150*/  @!P1 LEA R4, P2, R9, R6, 0x1 ;  /* 0x0000000609049211 */ /* 0x000fe200078408ff */
[----:B------:R-:W-:-:S04]  /*13160*/  VIADD R6, R10, 0x20 ;  /* 0x000000200a067836 */ /* 0x000fc80000000000 */
[----:B------:R-:W-:Y:S01]  /*13170*/  @!P1 IMAD.X R5, RZ, RZ, R7, P2 ;  /* 0x000000ffff059224 */ /* 0x000fe200010e0607 */
[----:B------:R0:W-:Y:S01]  /*13180*/  STL [R1+0x24], R6 ;  /* 0x0000240601007387 */ /* 0x0001e20000100800 */
[----:B------:R-:W-:-:S03]  /*13190*/  VIADD R7, R10, 0x30 ;  /* 0x000000300a077836 */ /* 0x000fc60000000000 */
[----:B------:R-:W-:Y:S01]  /*131a0*/  @!PT LDS RZ, [RZ] ;  /* 0x00000000fffff984 */ /* 0x000fe20000000800 */
[----:B------:R-:W-:Y:S01]  /*131b0*/  @!PT LDS RZ, [RZ] ;  /* 0x00000000fffff984 */ /* 0x000fe20000000800 */
[----:B------:R-:W-:Y:S01]  /*131c0*/  @!PT LDS RZ, [RZ] ;  /* 0x00000000fffff984 */ /* 0x000fe20000000800 */
[----:B------:R0:W-:Y:S01]  /*131d0*/  @!P1 LDGSTS.E.BYPASS.LTC128B.128 [R8+0x18c00], desc[UR4][R4.64], !P0 ;  /* 0x18c0000004089fae */ /* 0x0001e2000c101d44 */
[----:B------:R-:W-:-:S13]  /*131e0*/  ISETP.GE.AND P1, PT, R6, R2, PT ;  /* 0x000000020600720c */ /* 0x000fda0003f26270 */
[----:B0-----:R-:W-:Y:S05]  /*131f0*/  WARPSYNC.COLLECTIVE R15, `(.L_x_4530) ;  /* 0x000000000f087348 */ /* 0x001fea0003c00000 */
[----:B------:R1:W2:Y:S02]  /*13200*/  SHFL.IDX P6, R14, R13, R12, R11 ;  /* 0x0000000c0d0e7389 */ /* 0x0002a400000c000b */
[----:B012---:R-:W-:Y:S01]  /*13210*/  ENDCOLLECTIVE ;  /* 0x000000000000791b */ /* 0x007fe20003800000 */
.L_x_4530:
[----:B------:R0:W-:Y:S01]  /*13220*/  STL [R1+0x28], R7 ;  /* 0x0000280701007387 */ /* 0x0001e20000100800 */
[----:B------:R-:W-:Y:S02]  /*13230*/  IMAD.MOV.U32 R13, RZ, RZ, R0 ;  /* 0x000000ffff0d7224 */ /* 0x000fe400078e0000 */
[----:B------:R-:W-:-:S07]  /*13240*/  IMAD.MOV.U32 R4, RZ, RZ, R14 ;  /* 0x000000ffff047224 */ /* 0x000fce00078e000e */
[----:B0-----:R-:W-:Y:S05]  /*13250*/  WARPSYNC.COLLECTIVE R15, `(.L_x_4531) ;  /* 0x000000000f087348 */ /* 0x001fea0003c00000 */
[----:B------:R1:W2:Y:S02]  /*13260*/  SHFL.IDX P6, R14, R13, R12, R11 ;  /* 0x0000000c0d0e7389 */ /* 0x0002a400000c000b */
[----:B012---:R-:W-:Y:S01]  /*13270*/  ENDCOLLECTIVE ;  /* 0x000000000000791b */ /* 0x007fe20003800000 */
.L_x_4531:
[----:B------:R-:W-:Y:S01]  /*13280*/  ULDC.64 UR4, c[0x0][0x208] ;  /* 0x0000820000047ab9 */ /* 0x000fe20000000a00 */
[----:B------:R-:W-:Y:S02]  /*13290*/  IMAD.MOV.U32 R13, RZ, RZ, R3 ;  /* 0x000000ffff0d7224 */ /* 0x000fe400078e0003 */
[----:B------:R-:W-:Y:S02]  /*132a0*/  IMAD.MOV.U32 R12, RZ, RZ, 0x3 ;  /* 0x00000003ff0c7424 */ /* 0x000fe400078e00ff */
[----:B------:R-:W-:-:S05]  /*132b0*/  IMAD.MOV.U32 R5, RZ, RZ, R14 ;  /* 0x000000ffff057224 */ /* 0x000fca00078e000e */
        /* <DEDUP_REMOVED lines=14> */
.L_x_4532:
[----:B------:R0:W-:Y:S01]  /*133a0*/  STL [R1+0x2c], R7 ;  /* 0x00002c0701007387 */ /* 0x0001e20000100800 */
[----:B------:R-:W-:Y:S02]  /*133b0*/  IMAD.MOV.U32 R13, RZ, RZ, R0 ;  /* 0x000000ffff0d7224 */ /* 0x000fe400078e0000 */
[----:B------:R-:W-:-:S07]  /*133c0*/  IMAD.MOV.U32 R6, RZ, RZ, R14 ;  /* 0x000000ffff067224 */ /* 0x000fce00078e000e */
[----:B0-----:R-:W-:Y:S05]  /*133d0*/  WARPSYNC.COLLECTIVE R15, `(.L_x_4533) ;  /* 0x000000000f087348 */ /* 0x001fea0003c00000 */
[----:B------:R1:W2:Y:S02]  /*133e0*/  SHFL.IDX P6, R14, R13, R12, R11 ;  /* 0x0000000c0d0e7389 */ /* 0x0002a400000c000b */
[----:B012---:R-:W-:Y:S01]  /*133f0*/  ENDCOLLECTIVE ;  /* 0x000000000000791b */ /* 0x007fe20003800000 */
.L_x_4533:
        /* <DEDUP_REMOVED lines=18> */
.L_x_4534:
[----:B------:R0:W-:Y:S01]  /*13520*/  STL [R1+0x30], R7 ;  /* 0x0000300701007387 */ /* 0x0001e20000100800 */
[----:B------:R-:W-:Y:S02]  /*13530*/  IMAD.MOV.U32 R13, RZ, RZ, R0 ;  /* 0x000000ffff0d7224 */ /* 0x000fe400078e0000 */
[----:B------:R-:W-:-:S07]  /*13540*/  IMAD.MOV.U32 R6, RZ, RZ, R14 ;  /* 0x000000ffff067224 */ /* 0x000fce00078e000e */
[----:B0-----:R-:W-:Y:S05]  /*13550*/  WARPSYNC.COLLECTIVE R15, `(.L_x_4535) ;  /* 0x000000000f087348 */ /* 0x001fea0003c00000 */
[----:B------:R1:W2:Y:S02]  /*13560*/  SHFL.IDX P6, R14, R13, R12, R11 ;  /* 0x0000000c0d0e7389 */ /* 0x0002a400000c000b */
[----:B012---:R-:W-:Y:S01]  /*13570*/  ENDCOLLECTIVE ;  /* 0x000000000000791b */ /* 0x007fe20003800000 */
.L_x_4535:
        /* <DEDUP_REMOVED lines=18> */
.L_x_4536:
[----:B------:R0:W-:Y:S01]  /*136a0*/  STL [R1+0x34], R7 ;  /* 0x0000340701007387 */ /* 0x0001e20000100800 */
[----:B------:R-:W-:Y:S02]  /*136b0*/  IMAD.MOV.U32 R13, RZ, RZ, R0 ;  /* 0x000000ffff0d7224 */ /* 0x000fe400078e0000 */
[----:B------:R-:W-:-:S07]  /*136c0*/  IMAD.MOV.U32 R6, RZ, RZ, R14 ;  /* 0x000000ffff067224 */ /* 0x000fce00078e000e */
[----:B0-----:R-:W-:Y:S05]  /*136d0*/  WARPSYNC.COLLECTIVE R15, `(.L_x_4537) ;  /* 0x000000000f087348 */ /* 0x001fea0003c00000 */
[----:B------:R1:W2:Y:S02]  /*136e0*/  SHFL.IDX P6, R14, R13, R12, R11 ;  /* 0x0000000c0d0e7389 */ /* 0x0002a400000c000b */
[----:B012---:R-:W-:Y:S01]  /*136f0*/  ENDCOLLECTIVE ;  /* 0x000000000000791b */ /* 0x007fe20003800000 */
.L_x_4537:
        /* <DEDUP_REMOVED lines=17> */
.L_x_4538:
[----:B------:R-:W-:Y:S02]  /*13810*/  IMAD.MOV.U32 R13, RZ, RZ, R0 ;  /* 0x000000ffff0d7224 */ /* 0x000fe400078e0000 */
[----:B------:R-:W-:-:S07]  /*13820*/  IMAD.MOV.U32 R6, RZ, RZ, R14 ;  /* 0x000000ffff067224 */ /* 0x000fce00078e000e */
[----:B------:R-:W-:Y:S05]  /*13830*/  WARPSYNC.COLLECTIVE R15, `(.L_x_4539) ;  /* 0x000000000f087348 */ /* 0x000fea0003c00000 */
[----:B------:R0:W1:Y:S02]  /*13840*/  SHFL.IDX P6, R14, R13, R12, R11 ;  /* 0x0000000c0d0e7389 */ /* 0x00006400000c000b */
[----:B01----:R-:W-:Y:S01]  /*13850*/  ENDCOLLECTIVE ;  /* 0x000000000000791b */ /* 0x003fe20003800000 */
.L_x_4539:
        /* <DEDUP_REMOVED lines=16> */
.L_x_4540:
[----:B------:R-:W-:Y:S02]  /*13960*/  IMAD.MOV.U32 R13, RZ, RZ, R0 ;  /* 0x000000ffff0d7224 */ /* 0x000fe400078e0000 */
[----:B------:R-:W-:-:S07]  /*13970*/  IMAD.MOV.U32 R3, RZ, RZ, R14 ;  /* 0x000000ffff037224 */ /* 0x000fce00078e000e */
[----:B------:R-:W-:Y:S05]  /*13980*/  WARPSYNC.COLLECTIVE R15, `(.L_x_4541) ;  /* 0x000000000f087348 */ /* 0x000fea0003c00000 */
[----:B------:R0:W1:Y:S02]  /*13990*/  SHFL.IDX P6, R14, R13, R12, R11 ;  /* 0x0000000c0d0e7389 */ /* 0x00006400000c000b */
[----:B01----:R-:W-:Y:S01]  /*139a0*/  ENDCOLLECTIVE ;  /* 0x000000000000791b */ /* 0x003fe20003800000 */
.L_x_4541:
[----:B------:R-:W-:Y:S01]  /*139b0*/  IMAD.MOV.U32 R0, RZ, RZ, R14 ;  /* 0x000000ffff007224 */ /* 0x000fe200078e000e */
[----:B------:R-:W-:Y:S06]  /*139c0*/  BRA `(.L_x_4542) ;  /* 0xffffffb400f07947 */ /* 0x000fec000383ffff */
.L_x_4432:
        /* <DEDUP_REMOVED lines=8> */
.L_x_4544:
[----:B------:R-:W-:Y:S05]  /*13a50*/  BSYNC B0 ;  /* 0x0000000000007941 */ /* 0x000fea0003800000 */
.L_x_4543:
        /* <DEDUP_REMOVED lines=11> */
.L_x_4545:
[----:B------:R-:W-:Y:S01]  /*13b10*/  ULDC UR4, c[0x0][0x288] ;  /* 0x0000a20000047ab9 */ /* 0x000fe20000000800 */
[----:B------:R-:W2:Y:S04]  /*13b20*/  LDL.LU R13, [R1+0x10] ;  /* 0x00001000010d7983 */ /* 0x000ea80000300800 */
[----:B------:R-:W3:Y:S04]  /*13b30*/  LDL.LU R12, [R1+0x20] ;  /* 0x00002000010c7983 */ /* 0x000ee80000300800 */
[----:B------:R-:W4:Y:S04]  /*13b40*/  LDL.LU R11, [R1+0x24] ;  /* 0x00002400010b7983 */ /* 0x000f280000300800 */
[----:B------:R-:W5:Y:S01]  /*13b50*/  LDL.LU R15, [R1+0x28] ;  /* 0x00002800010f7983 */ /* 0x000f620000300800 */
[----:B------:R-:W-:Y:S01]  /*13b60*/  IMAD R0, R8, UR4, RZ ;  /* 0x0000000408007c24 */ /* 0x000fe2000f8e02ff */
[----:B------:R-:W-:Y:S01]  /*13b70*/  LOP3.LUT R18, R18, 0xffffffbf, RZ, 0xc0, !PT ;  /* 0xffffffbf12127812 */ /* 0x000fe200078ec0ff */
[----:B------:R-:W-:Y:S01]  /*13b80*/  IMAD.MOV.U32 R3, RZ, RZ, R14 ;  /* 0x000000ffff037224 */ /* 0x000fe200078e000e */
[----:B------:R-:W-:-:S02]  /*13b90*/  ULDC.64 UR6, c[0x0][0x208] ;  /* 0x0000820000067ab9 */ /* 0x000fc40000000a00 */
[-C--:B--2---:R-:W-:Y:S02]  /*13ba0*/  ISETP.GE.AND P4, PT, R13, R0.reuse, PT ;  /* 0x000000000d00720c */ /* 0x084fe40003f86270 */
[-C--:B---3--:R-:W-:Y:S02]  /*13bb0*/  ISETP.GE.AND P6, PT, R12, R0.reuse, PT ;  /* 0x000000000c00720c */ /* 0x088fe40003fc6270 */
[----:B----4-:R-:W-:-:S11]  /*13bc0*/  ISETP.GE.AND P5, PT, R11, R0, PT ;  /* 0x000000000b00720c */ /* 0x010fd60003fa6270 */
[----:B------:R-:W-:Y:S02]  /*13bd0*/  @P6 LOP3.LUT R18, R18, 0x40, RZ, 0xfc, !PT ;  /* 0x0000004012126812 */ /* 0x000fe400078efcff */
[----:B-----5:R-:W-:Y:S02]  /*13be0*/  ISETP.GE.AND P6, PT, R15, R0, PT ;  /* 0x000000000f00720c */ /* 0x020fe40003fc6270 */
[----:B------:R-:W-:-:S04]  /*13bf0*/  LOP3.LUT R18, R18, 0xffffffdf, RZ, 0xc0, !PT ;  /* 0xffffffdf12127812 */ /* 0x000fc800078ec0ff */
[----:B------:R-:W-:Y:S02]  /*13c00*/  @P5 LOP3.LUT R18, R18, 0x20, RZ, 0xfc, !PT ;  /* 0x0000002012125812 */ /* 0x000fe400078efcff */
[-C--:B------:R-:W-:Y:S02]  /*13c10*/  ISETP.GE.AND P5, PT, R7, R0.reuse, PT ;  /* 0x000000000700720c */ /* 0x080fe40003fa6270 */
[----:B------:R-:W2:Y:S01]  /*13c20*/  LDL R7, [R1+0x4] ;  /* 0x0000040001077983 */ /* 0x000ea20000100800 */
[----:B------:R-:W-:Y:S01]  /*13c30*/  LOP3.LUT R18, R18, 0xffffffef, RZ, 0xc0, !PT ;  /* 0xffffffef12127812 */ /* 0x000fe200078ec0ff */
[----:B------:R-:W-:Y:S02]  /*13c40*/  IMAD.MOV.U32 R13, RZ, RZ, R4 ;  /* 0x000000ffff0d7224 */ /* 0x000fe400078e0004 */
[----:B------:R-:W-:Y:S01]  /*13c50*/  IMAD.MOV.U32 R12, RZ, RZ, 0x1 ;  /* 0x00000001ff0c7424 */ /* 0x000fe200078e00ff */
[----:B------:R-:W-:Y:S01]  /*13c60*/  @P6 LOP3.LUT R18, R18, 0x10, RZ, 0xfc, !PT ;  /* 0x0000001012126812 */ /* 0x000fe200078efcff */
[----:B------:R-:W-:Y:S01]  /*13c70*/  IMAD.MOV.U32 R11, RZ, RZ, 0x181f ;  /* 0x0000181fff0b7424 */ /* 0x000fe200078e00ff */
[----:B------:R-:W-:Y:S01]  /*13c80*/  ISETP.GE.AND P6, PT, R10, R0, PT ;  /* 0x000000000a00720c */ /* 0x000fe20003fc6270 */
[----:B------:R-:W-:Y:S01]  /*13c90*/  IMAD.MOV.U32 R15, RZ, RZ, -0x1 ;  /* 0xffffffffff0f7424 */ /* 0x000fe200078e00ff */
        /* <DEDUP_REMOVED lines=10> */
[----:B------:R-:W-:-:S04]  /*13d40*/  @!P4 LOP3.LUT R3, R3, R2, RZ, 0x3c, !PT ;  /* 0x000000020303c212 */ /* 0x000fc800078e3cff */
[----:B------:R-:W-:-:S04]  /*13d50*/  @!P4 LOP3.LUT R2, R3, R2, RZ, 0x3c, !PT ;  /* 0x000000020302c212 */ /* 0x000fc800078e3cff */
[----:B------:R-:W-:-:S05]  /*13d60*/  @!P4 LOP3.LUT R3, R3, R2, RZ, 0x3c, !PT ;  /* 0x000000020303c212 */ /* 0x000fca00078e3cff */
[----:B------:R-:W-:Y:S01]  /*13d70*/  @!PT LDS RZ, [RZ] ;  /* 0x00000000fffff984 */ /* 0x000fe20000000800 */
[----:B------:R-:W-:Y:S01]  /*13d80*/  @!PT LDS RZ, [RZ] ;  /* 0x00000000fffff984 */ /* 0x000fe20000000800 */
[----:B------:R-:W-:Y:S01]  /*13d90*/  @!PT LDS RZ, [RZ] ;  /* 0x00000000fffff984 */ /* 0x000fe20000000800 */
[----:B--2---:R0:W-:Y:S04]  /*13da0*/  @!P4 LDGSTS.E.BYPASS.LTC128B.128 [R7+0x22400], desc[UR6][R2.64], !P0 ;  /* 0x224000000207cfae */ /* 0x0041e8000c101d46 */
[----:B------:R0:W-:Y:S04]  /*13db0*/  @!P4 LDGSTS.E.BYPASS.LTC128B.128 [R7+0x26400], desc[UR6][R2.64+0x80], !P1 ;  /* 0x264000800207cfae */ /* 0x0001e8000c901d46 */
[----:B------:R0:W-:Y:S04]  /*13dc0*/  @!P4 LDGSTS.E.BYPASS.LTC128B.128 [R7+0x2a400], desc[UR6][R2.64+0x100], !P2 ;  /* 0x2a4001000207cfae */ /* 0x0001e8000d101d46 */
[----:B------:R0:W-:Y:S01]  /*13dd0*/  @!P4 LDGSTS.E.BYPASS.LTC128B.128 [R7+0x2e400], desc[UR6][R2.64+0x180], !P3 ;  /* 0x2e4001800207cfae */ /* 0x0001e2000d901d46 */
[----:B------:R-:W-:-:S13]  /*13de0*/  LOP3.LUT P4, RZ, R18, 0x40, RZ, 0xc0, !PT ;  /* 0x0000004012ff7812 */ /* 0x000fda000788c0ff */
[----:B0-----:R-:W-:Y:S05]  /*13df0*/  WARPSYNC.COLLECTIVE R15, `(.L_x_4546) ;  /* 0x000000000f087348 */ /* 0x001fea0003c00000 */
[----:B------:R1:W2:Y:S02]  /*13e00*/  SHFL.IDX P6, R14, R13, R12, R11 ;  /* 0x0000000c0d0e7389 */ /* 0x0002a400000c000b */
[----:B012---:R-:W-:Y:S01]  /*13e10*/  ENDCOLLECTIVE ;  /* 0x000000000000791b */ /* 0x007fe20003800000 */
.L_x_4546:
[----:B------:R-:W-:Y:S02]  /*13e20*/  IMAD.MOV.U32 R13, RZ, RZ, R5 ;  /* 0x000000ffff0d7224 */ /* 0x000fe400078e0005 */
[----:B------:R-:W-:-:S07]  /*13e30*/  IMAD.MOV.U32 R6, RZ, RZ, R14 ;  /* 0x000000ffff067224 */ /* 0x000fce00078e000e */
[----:B------:R-:W-:Y:S05]  /*13e40*/  WARPSYNC.COLLECTIVE R15, `(.L_x_4547) ;  /* 0x000000000f087348 */ /* 0x000fea0003c00000 */
[----:B------:R0:W1:Y:S02]  /*13e50*/  SHFL.IDX P6, R14, R13, R12, R11 ;  /* 0x0000000c0d0e7389 */ /* 0x00006400000c000b */
[----:B01----:R-:W-:Y:S01]  /*13e60*/  ENDCOLLECTIVE ;  /* 0x000000000000791b */ /* 0x003fe20003800000 */
.L_x_4547:
[----:B------:R-:W-:Y:S01]  /*13e70*/  ULDC.64 UR4, c[0x0][0x208] ;  /* 0x0000820000047ab9 */ /* 0x000fe20000000a00 */
        /* <DEDUP_REMOVED lines=11> */
[----:B------:R0:W-:Y:S01]  /*13f30*/  @!P4 LDGSTS.E.BYPASS.LTC128B.128 [R7+0x2ec00], desc[UR4][R2.64+0x180], !P3 ;  /* 0x2ec001800207cfae */ /* 0x0001e2000d901d44 */
[----:B------:R-:W-:-:S13]  /*13f40*/  LOP3.LUT P4, RZ, R18, 0x10, RZ, 0xc0, !PT ;  /* 0x0000001012ff7812 */ /* 0x000fda000788c0ff */
[----:B0-----:R-:W-:Y:S05]  /*13f50*/  WARPSYNC.COLLECTIVE R15, `(.L_x_4548) ;  /* 0x000000000f087348 */ /* 0x001fea0003c00000 */
[----:B------:R1:W2:Y:S02]  /*13f60*/  SHFL.IDX P6, R14, R13, R12, R11 ;  /* 0x0000000c0d0e7389 */ /* 0x0002a400000c000b */
[----:B012---:R-:W-:Y:S01]  /*13f70*/  ENDCOLLECTIVE ;  /* 0x000000000000791b */ /* 0x007fe20003800000 */
.L_x_4548:
[----:B------:R-:W-:Y:S02]  /*13f80*/  IMAD.MOV.U32 R13, RZ, RZ, R5 ;  /* 0x000000ffff0d7224 */ /* 0x000fe400078e0005 */
[----:B------:R-:W-:-:S07]  /*13f90*/  IMAD.MOV.U32 R6, RZ, RZ, R14 ;  /* 0x000000ffff067224 */ /* 0x000fce00078e000e */
[----:B------:R-:W-:Y:S05]  /*13fa0*/  WARPSYNC.COLLECTIVE R15, `(.L_x_4549) ;  /* 0x000000000f087348 */ /* 0x000fea0003c00000 */
[----:B------:R0:W1:Y:S02]  /*13fb0*/  SHFL.IDX P6, R14, R13, R12, R11 ;  /* 0x0000000c0d0e7389 */ /* 0x00006400000c000b */
[----:B01----:R-:W-:Y:S01]  /*13fc0*/  ENDCOLLECTIVE ;  /* 0x000000000000791b */ /* 0x003fe20003800000 */
.L_x_4549:
        /* <DEDUP_REMOVED lines=17> */
.L_x_4550:
[----:B------:R-:W-:Y:S02]  /*140e0*/  IMAD.MOV.U32 R13, RZ, RZ, R5 ;  /* 0x000000ffff0d7224 */ /* 0x000fe400078e0005 */
[----:B------:R-:W-:-:S07]  /*140f0*/  IMAD.MOV.U32 R6, RZ, RZ, R14 ;  /* 0x000000ffff067224 */ /* 0x000fce00078e000e */
[----:B------:R-:W-:Y:S05]  /*14100*/  WARPSYNC.COLLECTIVE R15, `(.L_x_4551) ;  /* 0x000000000f087348 */ /* 0x000fea0003c00000 */
[----:B------:R0:W1:Y:S02]  /*14110*/  SHFL.IDX P6, R14, R13, R12, R11 ;  /* 0x0000000c0d0e7389 */ /* 0x00006400000c000b */
[----:B01----:R-:W-:Y:S01]  /*14120*/  ENDCOLLECTIVE ;  /* 0x000000000000791b */ /* 0x003fe20003800000 */
.L_x_4551:
        /* <DEDUP_REMOVED lines=17> */
.L_x_4552:
[----:B------:R-:W-:Y:S02]  /*14240*/  IMAD.MOV.U32 R13, RZ, RZ, R5 ;  /* 0x000000ffff0d7224 */ /* 0x000fe400078e0005 */
[----:B------:R-:W-:-:S07]  /*14250*/  IMAD.MOV.U32 R6, RZ, RZ, R14 ;  /* 0x000000ffff067224 */ /* 0x000fce00078e000e */
[----:B------:R-:W-:Y:S05]  /*14260*/  WARPSYNC.COLLECTIVE R15, `(.L_x_4553) ;  /* 0x000000000f087348 */ /* 0x000fea0003c00000 */
[----:B------:R0:W1:Y:S02]  /*14270*/  SHFL.IDX P6, R14, R13, R12, R11 ;  /* 0x0000000c0d0e7389 */ /* 0x00006400000c000b */
[----:B01----:R-:W-:Y:S01]  /*14280*/  ENDCOLLECTIVE ;  /* 0x000000000000791b */ /* 0x003fe20003800000 */
.L_x_4553:
[----:B------:R-:W-:Y:S01]  /*14290*/  ULDC.64 UR4, c[0x0][0x208] ;  /* 0x0000820000047ab9 */ /* 0x000fe20000000a00 */
        /* <DEDUP_REMOVED lines=17> */
.L_x_4554:
[----:B------:R-:W-:Y:S02]  /*143b0*/  IMAD.MOV.U32 R13, RZ, RZ, R5 ;  /* 0x000000ffff0d7224 */ /* 0x000fe400078e0005 */
[----:B------:R-:W-:-:S07]  /*143c0*/  IMAD.MOV.U32 R6, RZ, RZ, R14 ;  /* 0x000000ffff067224 */ /* 0x000fce00078e000e */
[----:B------:R-:W-:Y:S05]  /*143d0*/  WARPSYNC.COLLECTIVE R15, `(.L_x_4555) ;  /* 0x000000000f087348 */ /* 0x000fea0003c00000 */
[----:B------:R0:W1:Y:S02]  /*143e0*/  SHFL.IDX P6, R14, R13, R12, R11 ;  /* 0x0000000c0d0e7389 */ /* 0x00006400000c000b */
[----:B01----:R-:W-:Y:S01]  /*143f0*/  ENDCOLLECTIVE ;  /* 0x000000000000791b */ /* 0x003fe20003800000 */
.L_x_4555:
        /* <DEDUP_REMOVED lines=16> */
.L_x_4556:
[----:B------:R-:W-:Y:S02]  /*14500*/  IMAD.MOV.U32 R13, RZ, RZ, R5 ;  /* 0x000000ffff0d7224 */ /* 0x000fe400078e0005 */
[----:B------:R-:W-:-:S07]  /*14510*/  IMAD.MOV.U32 R6, RZ, RZ, R14 ;  /* 0x000000ffff067224 */ /* 0x000fce00078e000e */
[----:B------:R-:W-:Y:S05]  /*14520*/  WARPSYNC.COLLECTIVE R15, `(.L_x_4557) ;  /* 0x000000000f087348 */ /* 0x000fea0003c00000 */
[----:B------:R0:W1:Y:S02]  /*14530*/  SHFL.IDX P6, R14, R13, R12, R11 ;  /* 0x0000000c0d0e7389 */ /* 0x00006400000c000b */
[----:B01----:R-:W-:Y:S01]  /*14540*/  ENDCOLLECTIVE ;  /* 0x000000000000791b */ /* 0x003fe20003800000 */
.L_x_4557:
        /* <DEDUP_REMOVED lines=16> */
.L_x_4558:
[----:B------:R-:W-:Y:S02]  /*14650*/  IMAD.MOV.U32 R13, RZ, RZ, R5 ;  /* 0x000000ffff0d7224 */ /* 0x000fe400078e0005 */
[----:B------:R-:W-:-:S07]  /*14660*/  IMAD.MOV.U32 R6, RZ, RZ, R14 ;  /* 0x000000ffff067224 */ /* 0x000fce00078e000e */
[----:B------:R-:W-:Y:S05]  /*14670*/  WARPSYNC.COLLECTIVE R15, `(.L_x_4559) ;  /* 0x000000000f087348 */ /* 0x000fea0003c00000 */
[----:B------:R0:W1:Y:S02]  /*14680*/  SHFL.IDX P6, R14, R13, R12, R11 ;  /* 0x0000000c0d0e7389 */ /* 0x00006400000c000b */
[----:B01----:R-:W-:Y:S01]  /*14690*/  ENDCOLLECTIVE ;  /* 0x000000000000791b */ /* 0x003fe20003800000 */
.L_x_4559:
[----:B------:R-:W-:Y:S01]  /*146a0*/  IMAD.MOV.U32 R2, RZ, RZ, R14 ;  /* 0x000000ffff027224 */ /* 0x000fe200078e000e */
[----:B------:R-:W-:Y:S06]  /*146b0*/  BRA `(.L_x_4560) ;  /* 0xffffffb4008c7947 */ /* 0x000fec000383ffff */
.L_x_4437:
[----:B0-----:R0:W3:Y:S02]  /*146c0*/  SYNCS.PHASECHK.TRANS64.TRYWAIT P0, [R17+URZ+0x32420], R0 ;  /* 0x03242000110075a7 */ /* 0x0010e4000800017f */
[----:B---3--:R-:W-:Y:S05]  /*146d0*/  @!P0 NANOSLEEP.SYNCS 0x989680 ;  /* 0x009896800000895d */ /* 0x008fea0003900000 */
[----:B------:R-:W3:Y:S02]  /*146e0*/  @!P0 SYNCS.PHASECHK.TRANS64 P0, [R17+URZ+0x32420], R0 ;  /* 0x03242000110085a7 */ /* 0x000ee4000800007f */
[----:B---3--:R-:W-:Y:S05]  /*146f0*/  @!P0 BRA `(.L_x_4437) ;  /* 0xfffffffc00f08947 */ /* 0x008fea000383ffff */
[----:B------:R-:W-:Y:S05]  /*14700*/  BRA `(.L_x_4561) ;  /* 0xffffffb800087947 */ /* 0x000fea000383ffff */
.L_x_4441:
[----:B0-----:R0:W1:Y:S02]  /*14710*/  SYNCS.PHASECHK.TRANS64.TRYWAIT P0, [R2+URZ+0x32460], R0 ;  /* 0x03246000020075a7 */ /* 0x001064000800017f */
[----:B-1----:R-:W-:Y:S05]  /*14720*/  @!P0 NANOSLEEP.SYNCS 0x989680 ;  /* 0x009896800000895d */ /* 0x002fea0003900000 */
[----:B------:R-:W1:Y:S02]  /*14730*/  @!P0 SYNCS.PHASECHK.TRANS64 P0, [R2+URZ+0x32460], R0 ;  /* 0x03246000020085a7 */ /* 0x000e64000800007f */
[----:B-1----:R-:W-:Y:S05]  /*14740*/  @!P0 BRA `(.L_x_4441) ;  /* 0xfffffffc00f08947 */ /* 0x002fea000383ffff */
[----:B------:R-:W-:Y:S05]  /*14750*/  BRA `(.L_x_4562) ;  /* 0xffffffb800287947 */ /* 0x000fea000383ffff */
.L_x_4454:
[----:B-1----:R1:W2:Y:S02]  /*14760*/  SYNCS.PHASECHK.TRANS64.TRYWAIT P0, [R3+URZ+0x32440], R2 ;  /* 0x03244002030075a7 */ /* 0x0022a4000800017f */
[----:B--2---:R-:W-:Y:S05]  /*14770*/  @!P0 NANOSLEEP.SYNCS 0x989680 ;  /* 0x009896800000895d */ /* 0x004fea0003900000 */
[----:B------:R-:W2:Y:S02]  /*14780*/  @!P0 SYNCS.PHASECHK.TRANS64 P0, [R3+URZ+0x32440], R2 ;  /* 0x03244002030085a7 */ /* 0x000ea4000800007f */
[----:B--2---:R-:W-:Y:S05]  /*14790*/  @!P0 BRA `(.L_x_4454) ;  /* 0xfffffffc00f08947 */ /* 0x004fea000383ffff */
[----:B------:R-:W-:Y:S05]  /*147a0*/  BRA `(.L_x_4563) ;  /* 0xffffffc0001c7947 */ /* 0x000fea000383ffff */
.L_x_4459:
[----:B--2---:R2:W3:Y:S02]  /*147b0*/  SYNCS.PHASECHK.TRANS64.TRYWAIT P0, [R3+URZ+0x32460], R2 ;  /* 0x03246002030075a7 */ /* 0x0044e4000800017f */
[----:B---3--:R-:W-:Y:S05]  /*147c0*/  @!P0 NANOSLEEP.SYNCS 0x989680 ;  /* 0x009896800000895d */ /* 0x008fea0003900000 */
[----:B------:R-:W3:Y:S02]  /*147d0*/  @!P0 SYNCS.PHASECHK.TRANS64 P0, [R3+URZ+0x32460], R2 ;  /* 0x03246002030085a7 */ /* 0x000ee4000800007f */
[----:B---3--:R-:W-:Y:S05]  /*147e0*/  @!P0 BRA `(.L_x_4459) ;  /* 0xfffffffc00f08947 */ /* 0x008fea000383ffff */
[----:B------:R-:W-:Y:S05]  /*147f0*/  BRA `(.L_x_4564) ;  /* 0xffffffc000947947 */ /* 0x000fea000383ffff */
.L_x_4471:
[----:B0-----:R0:W1:Y:S02]  /*14800*/  SYNCS.PHASECHK.TRANS64.TRYWAIT P0, [R4+URZ+0x32440], R2 ;  /* 0x03244002040075a7 */ /* 0x001064000800017f */
[----:B-1----:R-:W-:Y:S05]  /*14810*/  @!P0 NANOSLEEP.SYNCS 0x989680 ;  /* 0x009896800000895d */ /* 0x002fea0003900000 */
[----:B------:R-:W1:Y:S02]  /*14820*/  @!P0 SYNCS.PHASECHK.TRANS64 P0, [R4+URZ+0x32440], R2 ;  /* 0x03244002040085a7 */ /* 0x000e64000800007f */
[----:B-1----:R-:W-:Y:S05]  /*14830*/  @!P0 BRA `(.L_x_4471) ;  /* 0xfffffffc00f08947 */ /* 0x002fea000383ffff */
[----:B------:R-:W-:Y:S05]  /*14840*/  BRA `(.L_x_4565) ;  /* 0xffffffc800747947 */ /* 0x000fea000383ffff */
.L_x_4476:
[----:B-1----:R1:W2:Y:S02]  /*14850*/  SYNCS.PHASECHK.TRANS64.TRYWAIT P0, [R4+URZ+0x32460], R2 ;  /* 0x03246002040075a7 */ /* 0x0022a4000800017f */
[----:B--2---:R-:W-:Y:S05]  /*14860*/  @!P0 NANOSLEEP.SYNCS 0x989680 ;  /* 0x009896800000895d */ /* 0x004fea0003900000 */
[----:B------:R-:W2:Y:S02]  /*14870*/  @!P0 SYNCS.PHASECHK.TRANS64 P0, [R4+URZ+0x32460], R2 ;  /* 0x03246002040085a7 */ /* 0x000ea4000800007f */
[----:B--2---:R-:W-:Y:S05]  /*14880*/  @!P0 BRA `(.L_x_4476) ;  /* 0xfffffffc00f08947 */ /* 0x004fea000383ffff */
[----:B------:R-:W-:Y:S05]  /*14890*/  BRA `(.L_x_4566) ;  /* 0xffffffc800ec7947 */ /* 0x000fea000383ffff */
.L_x_4487:
[----:B-1----:R1:W3:Y:S02]  /*148a0*/  SYNCS.PHASECHK.TRANS64.TRYWAIT P0, [R4+URZ+0x32440], R2 ;  /* 0x03244002040075a7 */ /* 0x0022e4000800017f */
[----:B---3--:R-:W-:Y:S05]  /*148b0*/  @!P0 NANOSLEEP.SYNCS 0x989680 ;  /* 0x009896800000895d */ /* 0x008fea0003900000 */
[----:B------:R-:W3:Y:S02]  /*148c0*/  @!P0 SYNCS.PHASECHK.TRANS64 P0, [R4+URZ+0x32440], R2 ;  /* 0x03244002040085a7 */ /* 0x000ee4000800007f */
[----:B---3--:R-:W-:Y:S05]  /*148d0*/  @!P0 BRA `(.L_x_4487) ;  /* 0xfffffffc00f08947 */ /* 0x008fea000383ffff */
[----:B------:R-:W-:Y:S05]  /*148e0*/  BRA `(.L_x_4567) ;  /* 0xffffffd000b47947 */ /* 0x000fea000383ffff */
.L_x_4492:
[----:B--2---:R2:W3:Y:S02]  /*148f0*/  SYNCS.PHASECHK.TRANS64.TRYWAIT P0, [R4+URZ+0x32460], R2 ;  /* 0x03246002040075a7 */ /* 0x0044e4000800017f */
[----:B---3--:R-:W-:Y:S05]  /*14900*/  @!P0 NANOSLEEP.SYNCS 0x989680 ;  /* 0x009896800000895d */ /* 0x008fea0003900000 */
[----:B------:R-:W3:Y:S02]  /*14910*/  @!P0 SYNCS.PHASECHK.TRANS64 P0, [R4+URZ+0x32460], R2 ;  /* 0x03246002040085a7 */ /* 0x000ee4000800007f */
[----:B---3--:R-:W-:Y:S05]  /*14920*/  @!P0 BRA `(.L_x_4492) ;  /* 0xfffffffc00f08947 */ /* 0x008fea000383ffff */
[----:B------:R-:W-:Y:S05]  /*14930*/  BRA `(.L_x_4568) ;  /* 0xffffffd4002c7947 */ /* 0x000fea000383ffff */
.L_x_4504:
[----:B------:R-:W-:Y:S01]  /*14940*/  BSSY B0, `(.L_x_4569) ;  /* 0x0000008000007945 */ /* 0x000fe20003800000 */
[----:B-----5:R-:W-:Y:S02]  /*14950*/  IMAD.MOV.U32 R13, RZ, RZ, R2 ;  /* 0x000000ffff0d7224 */ /* 0x020fe400078e0002 */
[----:B------:R-:W-:Y:S02]  /*14960*/  IMAD.MOV.U32 R12, RZ, RZ, RZ ;  /* 0x000000ffff0c7224 */ /* 0x000fe400078e00ff */
[----:B------:R-:W-:Y:S02]  /*14970*/  IMAD.MOV.U32 R11, RZ, RZ, 0x1f ;  /* 0x0000001fff0b7424 */ /* 0x000fe400078e00ff */
[----:B------:R-:W-:-:S07]  /*14980*/  IMAD.MOV.U32 R15, RZ, RZ, -0x1 ;  /* 0xffffffffff0f7424 */ /* 0x000fce00078e00ff */
[----:B-123--:R-:W-:Y:S05]  /*14990*/  WARPSYNC.COLLECTIVE R15, `(.L_x_4570) ;  /* 0x000000000f087348 */ /* 0x00efea0003c00000 */
[----:B------:R0:W4:Y:S02]  /*149a0*/  SHFL.IDX P6, R14, R13, R12, R11 ;  /* 0x0000000c0d0e7389 */ /* 0x00012400000c000b */
[----:B01234-:R-:W-:Y:S01]  /*149b0*/  ENDCOLLECTIVE ;  /* 0x000000000000791b */ /* 0x01ffe20003800000 */
.L_x_4570:
[----:B------:R-:W-:Y:S05]  /*149c0*/  BSYNC B0 ;  /* 0x0000000000007941 */ /* 0x000fea0003800000 */
.L_x_4569:
[----:B------:R-:W-:Y:S05]  /*149d0*/  BRA `(.L_x_4571) ;  /* 0xffffffd800fc7947 */ /* 0x000fea000383ffff */
.L_x_4507:
[----:B0-----:R0:W1:Y:S02]  /*149e0*/  SYNCS.PHASECHK.TRANS64.TRYWAIT P0, [R0+URZ+0x32420], R3 ;  /* 0x03242003000075a7 */ /* 0x001064000800017f */
[----:B-1----:R-:W-:Y:S05]  /*149f0*/  @!P0 NANOSLEEP.SYNCS 0x989680 ;  /* 0x009896800000895d */ /* 0x002fea0003900000 */
[----:B------:R-:W1:Y:S02]  /*14a00*/  @!P0 SYNCS.PHASECHK.TRANS64 P0, [R0+URZ+0x32420], R3 ;  /* 0x03242003000085a7 */ /* 0x000e64000800007f */
[----:B-1----:R-:W-:Y:S05]  /*14a10*/  @!P0 BRA `(.L_x_4507) ;  /* 0xfffffffc00f08947 */ /* 0x002fea000383ffff */
[----:B------:R-:W-:Y:S05]  /*14a20*/  BRA `(.L_x_4572) ;  /* 0xffffffdc00487947 */ /* 0x000fea000383ffff */
.L_x_4508:
        /* <DEDUP_REMOVED lines=11> */
.L_x_4574:
[----:B------:R-:W-:Y:S05]  /*14ae0*/  BSYNC B0 ;  /* 0x0000000000007941 */ /* 0x000fea0003800000 */
.L_x_4573:
[----:B------:R-:W-:Y:S05]  /*14af0*/  BRA `(.L_x_4575) ;  /* 0xffffffdc00307947 */ /* 0x000fea000383ffff */
.L_x_4511:
[----:B------:R-:W-:Y:S01]  /*14b00*/  BSSY B1, `(.L_x_4576) ;  /* 0x0000006000017945 */ /* 0x000fe20003800000 */
[----:B------:R-:W-:-:S07]  /*14b10*/  IMAD.MOV.U32 R15, RZ, RZ, -0x1 ;  /* 0xffffffffff0f7424 */ /* 0x000fce00078e00ff */
[----:B012---:R-:W-:Y:S05]  /*14b20*/  WARPSYNC.COLLECTIVE R15, `(.L_x_4577) ;  /* 0x000000000f0c7348 */ /* 0x007fea0003c00000 */
[----:B------:R-:W-:Y:S02]  /*14b30*/  ELECT P6, UR62, PT ;  /* 0x00000000003e782f */ /* 0x000fe400038c0000 */
[----:B------:R-:W-:Y:S01]  /*14b40*/  MOV R14, UR62 ;  /* 0x0000003e000e7c02 */ /* 0x000fe20008000f00 */
[----:B012---:R-:W-:Y:S10]  /*14b50*/  ENDCOLLECTIVE ;  /* 0x000000000000791b */ /* 0x007ff40003800000 */
.L_x_4577:
[----:B------:R-:W-:Y:S05]  /*14b60*/  BSYNC B1 ;  /* 0x0000000000017941 */ /* 0x000fea0003800000 */
.L_x_4576:
[----:B------:R-:W-:Y:S05]  /*14b70*/  BRA `(.L_x_4578) ;  /* 0xffffffdc00287947 */ /* 0x000fea000383ffff */
.L_x_4513:
[----:B0-----:R0:W1:Y:S02]  /*14b80*/  SYNCS.PHASECHK.TRANS64.TRYWAIT P0, [R6+URZ], R5 ;  /* 0x00000005060075a7 */ /* 0x001064000800017f */
[----:B-1----:R-:W-:Y:S05]  /*14b90*/  @!P0 NANOSLEEP.SYNCS 0x989680 ;  /* 0x009896800000895d */ /* 0x002fea0003900000 */
[----:B------:R-:W1:Y:S02]  /*14ba0*/  @!P0 SYNCS.PHASECHK.TRANS64 P0, [R6+URZ], R5 ;  /* 0x00000005060085a7 */ /* 0x000e64000800007f */
[----:B-1----:R-:W-:Y:S05]  /*14bb0*/  @!P0 BRA `(.L_x_4513) ;  /* 0xfffffffc00f08947 */ /* 0x002fea000383ffff */
[----:B------:R-:W-:Y:S05]  /*14bc0*/  BRA `(.L_x_4579) ;  /* 0xffffffdc00687947 */ /* 0x000fea000383ffff */
.L_x_4514:
[----:B-1----:R1:W2:Y:S02]  /*14bd0*/  SYNCS.PHASECHK.TRANS64.TRYWAIT P0, [R7+URZ], R2 ;  /* 0x00000002070075a7 */ /* 0x0022a4000800017f */
[----:B--2---:R-:W-:Y:S05]  /*14be0*/  @!P0 NANOSLEEP.SYNCS 0x989680 ;  /* 0x009896800000895d */ /* 0x004fea0003900000 */
[----:B------:R-:W2:Y:S02]  /*14bf0*/  @!P0 SYNCS.PHASECHK.TRANS64 P0, [R7+URZ], R2 ;  /* 0x00000002070085a7 */ /* 0x000ea4000800007f */
[----:B--2---:R-:W-:Y:S05]  /*14c00*/  @!P0 BRA `(.L_x_4514) ;  /* 0xfffffffc00f08947 */ /* 0x004fea000383ffff */
[----:B------:R-:W-:Y:S05]  /*14c10*/  BRA `(.L_x_4580) ;  /* 0xffffffdc005c7947 */ /* 0x000fea000383ffff */
.L_x_4516:
[----:B--2---:R2:W3:Y:S02]  /*14c20*/  SYNCS.PHASECHK.TRANS64.TRYWAIT P0, [R4+URZ], R5 ;  /* 0x00000005040075a7 */ /* 0x0044e4000800017f */
[----:B---3--:R-:W-:Y:S05]  /*14c30*/  @!P0 NANOSLEEP.SYNCS 0x989680 ;  /* 0x009896800000895d */ /* 0x008fea0003900000 */
[----:B------:R-:W3:Y:S02]  /*14c40*/  @!P0 SYNCS.PHASECHK.TRANS64 P0, [R4+URZ], R5 ;  /* 0x00000005040085a7 */ /* 0x000ee4000800007f */
[----:B---3--:R-:W-:Y:S05]  /*14c50*/  @!P0 BRA `(.L_x_4516) ;  /* 0xfffffffc00f08947 */ /* 0x008fea000383ffff */
[----:B------:R-:W-:Y:S05]  /*14c60*/  BRA `(.L_x_4581) ;  /* 0xffffffdc00607947 */ /* 0x000fea000383ffff */
.L_x_4582:
        /* <DEDUP_REMOVED lines=9> */
.L_x_6046:


//--------------------- .text._ZN7cutlass13device_kernelIN5flash11enable_sm90INS1_16FlashAttnFwdSm90INS1_25CollectiveMainloopFwdSm90ILi2EN4cute5tupleIJNS5_1CILi1EEES8_S8_EEENS6_IJNS7_ILi128EEENS7_ILi96EEENS7_ILi64EEEEEELi256ENS_10bfloat16_tEfNS_4arch4Sm90ELb1ELb0ELb1ELb1ELb0ELb0ELb0ELb1ELb0ELb1ELb0ELb0EEENS1_21CollectiveEpilogueFwdINS6_IJSA_NS7_ILi256EEESB_EEES9_SE_SG_Li256ELb1ELb1ELb0ELb0EEENS1_36VarlenDynamicPersistentTileSchedulerILi128ELi96ELi256ELi128ELb0ELb1ELb1ELb1ELb1ELb1EEEEEEEEEvNT_6ParamsE --------------------------
	.section	.text._ZN7cutlass13device_kernelIN5flash11enable_sm90INS1_16FlashAttnFwdSm90INS1_25CollectiveMainloopFwdSm90ILi2EN4cute5tupleIJNS5_1CILi1EEES8_S8_EEENS6_IJNS7_ILi128EEENS7_ILi96EEENS7_ILi64EEEEEELi256ENS_10bfloat16_tEfNS_4arch4Sm90ELb1ELb0ELb1ELb1ELb0ELb0ELb0ELb1ELb0ELb1ELb0ELb0EEENS1_21CollectiveEpilogueFwdINS6_IJSA_NS7_ILi256EEESB_EEES9_SE_SG_Li256ELb1ELb1ELb0ELb0EEENS1_36VarlenDynamicPersistentTileSchedulerILi128ELi96ELi256ELi128ELb0ELb1ELb1ELb1ELb1ELb1EEEEEEEEEvNT_6ParamsE,"ax",@progbits
	.align	128
.text._ZN7cutlass13device_kernelIN5flash11enable_sm90INS1_16FlashAttnFwdSm90INS1_25CollectiveMainloopFwdSm90ILi2EN4cute5tupleIJNS5_1CILi1EEES8_S8_EEENS6_IJNS7_ILi128EEENS7_ILi96EEENS7_ILi64EEEEEELi256ENS_10bfloat16_tEfNS_4arch4Sm90ELb1ELb0ELb1ELb1ELb0ELb0ELb0ELb1ELb0ELb1ELb0ELb0EEENS1_21CollectiveEpilogueFwdINS6_IJSA_NS7_ILi256EEESB_EEES9_SE_SG_Li256ELb1ELb1ELb0ELb0EEENS1_36VarlenDynamicPersistentTileSchedulerILi128ELi96ELi256ELi128ELb0ELb1ELb1ELb1ELb1ELb1EEEEEEEEEvNT_6ParamsE:
        .type           _ZN7cutlass13device_kernelIN5flash11enable_sm90INS1_16FlashAttnFwdSm90INS1_25CollectiveMainloopFwdSm90ILi2EN4cute5tupleIJNS5_1CILi1EEES8_S8_EEENS6_IJNS7_ILi128EEENS7_ILi96EEENS7_ILi64EEEEEELi256ENS_10bfloat16_tEfNS_4arch4Sm90ELb1ELb0ELb1ELb1ELb0ELb0ELb0ELb1ELb0ELb1ELb0ELb0EEENS1_21CollectiveEpilogueFwdINS6_IJSA_NS7_ILi256EEESB_EEES9_SE_SG_Li256ELb1ELb1ELb0ELb0EEENS1_36VarlenDynamicPersistentTileSchedulerILi128ELi96ELi256ELi128ELb0ELb1ELb1ELb1ELb1ELb1EEEEEEEEEvNT_6ParamsE,@function
        .size           _ZN7cutlass13device_kernelIN5flash11enable_sm90INS1_16FlashAttnFwdSm90INS1_25CollectiveMainloopFwdSm90ILi2EN4cute5tupleIJNS5_1CILi1EEES8_S8_EEENS6_IJNS7_ILi128EEENS7_ILi96EEENS7_ILi64EEEEEELi256ENS_10bfloat16_tEfNS_4arch4Sm90ELb1ELb0ELb1ELb1ELb0ELb0ELb0ELb1ELb0ELb1ELb0ELb0EEENS1_21CollectiveEpilogueFwdINS6_IJSA_NS7_ILi256EEESB_EEES9_SE_SG_Li256ELb1ELb1ELb0ELb0EEENS1_36VarlenDynamicPersistentTileSchedulerILi128ELi96ELi256ELi128ELb0ELb1ELb1ELb1ELb1ELb1EEEEEEEEEvNT_6ParamsE,(.L_x_6047 - _ZN7cutlass13device_kernelIN5flash11enable_sm90INS1_16FlashAttnFwdSm90INS1_25CollectiveMainloopFwdSm90ILi2EN4cute5tupleIJNS5_1CILi1EEES8_S8_EEENS6_IJNS7_ILi128EEENS7_ILi96EEENS7_ILi64EEEEEELi256ENS_10bfloat16_tEfNS_4arch4Sm90ELb1ELb0ELb1ELb1ELb0ELb0ELb0ELb1ELb0ELb1ELb0ELb0EEENS1_21CollectiveEpilogueFwdINS6_IJSA_NS7_ILi256EEESB_EEES9_SE_SG_Li256ELb1ELb1ELb0ELb0EEENS1_36VarlenDynamicPersistentTileSchedulerILi128ELi96ELi256ELi128ELb0ELb1ELb1ELb1ELb1ELb1EEEEEEEEEvNT_6ParamsE)
        .other          _ZN7cutlass13device_kernelIN5flash11enable_sm90INS1_16FlashAttnFwdSm90INS1_25CollectiveMainloopFwdSm90ILi2EN4cute5tupleIJNS5_1CILi1EEES8_S8_EEENS6_IJNS7_ILi128EEENS7_ILi96EEENS7_ILi64EEEEEELi256ENS_10bfloat16_tEfNS_4arch4Sm90ELb1ELb0ELb1ELb1ELb0ELb0ELb0ELb1ELb0ELb1ELb0ELb0EEENS1_21CollectiveEpilogueFwdINS6_IJSA_NS7_ILi256EEESB_EEES9_SE_SG_Li256ELb1ELb1ELb0ELb0EEENS1_36VarlenDynamicPersistentTileSchedulerILi128ELi96ELi256ELi128ELb0ELb1ELb1ELb1ELb1ELb1EEEEEEEEEvNT_6ParamsE,@"STO_CUDA_ENTRY STV_DEFAULT"
_ZN7cutlass13device_kernelIN5flash11enable_sm90INS1_16FlashAttnFwdSm90INS1_25CollectiveMainloopFwdSm90ILi2EN4cute5tupleIJNS5_1CILi1EEES8_S8_EEENS6_IJNS7_ILi128EEENS7_ILi96EEENS7_ILi64EEEEEELi256ENS_10bfloat16_tEfNS_4arch4Sm90ELb1ELb0ELb1ELb1ELb0ELb0ELb0ELb1ELb0ELb1ELb0ELb0EEENS1_21CollectiveEpilogueFwdINS6_IJSA_NS7_ILi256EEESB_EEES9_SE_SG_Li256ELb1ELb1ELb0ELb0EEENS1_36VarlenDynamicPersistentTileSchedulerILi128ELi96ELi256ELi128ELb0ELb1ELb1ELb1ELb1ELb1EEEEEEEEEvNT_6ParamsE:
        /* <DEDUP_REMOVED lines=18> */
.L_x_4584:
[----:B------:R-:W-:Y:S05]  /*0120*/  BSYNC B0 ;  /* 0x0000000000007941 */ /* 0x000fea0003800000 */
.L_x_4583:
        /* <DEDUP_REMOVED lines=41> */
.L_x_4585:
        /* <DEDUP_REMOVED lines=22> */
.L_x_4586:
        /* <DEDUP_REMOVED lines=18> */
.L_x_4587:
        /* <DEDUP_REMOVED lines=22> */
.L_x_4588:
        /* <DEDUP_REMOVED lines=22> */
.L_x_4589:
[----:B------:R-:W-:Y:S01]  /*0900*/  PLOP3.LUT P0, PT, PT, PT, UP0, 0x80, 0x0 ;  /* 0x000000000000781c */ /* 0x000fe20003f0f008 */
[----:B------:R-:W-:Y:S01]  /*0910*/  UMOV UR36, 0x1 ;  /* 0x0000000100247882 */ /* 0x000fe20000000000 */
[----:B------:R-:W-:Y:S01]  /*0920*/  NOP ;  /* 0x0000000000007918 */ /* 0x000fe20000000000 */
[----:B------:R-:W-:Y:S01]  /*0930*/  USEL UR36, UR36, 0x2, !UP0 ;  /* 0x0000000224247887 */ /* 0x000fe2000c000000 */
[----:B------:R-:W-:Y:S01]  /*0940*/  ULDC.64 UR40, c[0x0][0x208] ;  /* 0x0000820000287ab9 */ /* 0x000fe20000000a00 */
[----:B012-4-:R-:W-:Y:S08]  /*0950*/  BAR.SYNC.DEFER_BLOCKING 0x0 ;  /* 0x0000000000007b1d */ /* 0x017ff00000010000 */
[----:B------:R-:W-:Y:S05]  /*0960*/  @!P0 BRA `(.L_x_4590) ;  /* 0x000000b800c08947 */ /* 0x000fea0003800000 */
.L_x_4591:
        /* <DEDUP_REMOVED lines=79> */
.L_x_4645:
[----:B0-23--:R-:W0:Y:S01]  /*0e60*/  LDC.64 R4, c[0x0][0xc88] ;  /* 0x00032200ff047b82 */ /* 0x00de220000000a00 */
[----:B------:R-:W-:Y:S01]  /*0e70*/  ULDC.64 UR8, c[0x0][0xa28] ;  /* 0x00028a0000087ab9 */ /* 0x000fe20000000a00 */
[----:B------:R-:W-:Y:S01]  /*0e80*/  ULDC.64 UR10, c[0x0][0xa18] ;  /* 0x00028600000a7ab9 */ /* 0x000fe20000000a00 */
[----:B------:R-:W-:Y:S01]  /*0e90*/  ULDC UR4, c[0x0][0x424] ;  /* 0x0001090000047ab9 */ /* 0x000fe20000000800 */
        /* <DEDUP_REMOVED lines=11> */
[----:B------:R-:W-:-:S04]  /*0f50*/  @UP0 ULEA UR8, UP2, UR46, UR8, 0x2 ;  /* 0x000000082e080291 */ /* 0x000fc8000f84103f */
[----:B------:R-:W-:Y:S02]  /*0f60*/  @UP0 ULEA.HI.X UR9, UR46, UR9, UR45, 0x2, UP2 ;  /* 0x000000092e090291 */ /* 0x000fe400090f142d */
[----:B------:R-:W-:Y:S01]  /*0f70*/  @UP1 ULEA UR10, UP0, UR46, UR10, 0x2 ;  /* 0x0000000a2e0a1291 */ /* 0x000fe2000f80103f */
[----:B------:R-:W-:-:S03]  /*0f80*/  IMAD.U32 R4, RZ, RZ, UR8 ;  /* 0x00000008ff047e24 */ /* 0x000fc6000f8e00ff */
[----:B------:R-:W-:Y:S01]  /*0f90*/  @UP1 ULEA.HI.X UR11, UR46, UR11, UR45, 0x2, UP0 ;  /* 0x0000000b2e0b1291 */ /* 0x000fe200080f142d */
[----:B------:R-:W-:Y:S01]  /*0fa0*/  IMAD.U32 R5, RZ, RZ, UR9 ;  /* 0x00000009ff057e24 */ /* 0x000fe2000f8e00ff */
[----:B------:R-:W-:Y:S01]  /*0fb0*/  ULDC.64 UR8, c[0x0][0x418] ;  /* 0x0001060000087ab9 */ /* 0x000fe20000000a00 */
[----:B------:R-:W-:-:S03]  /*0fc0*/  IMAD.U32 R6, RZ, RZ, UR10 ;  /* 0x0000000aff067e24 */ /* 0x000fc6000f8e00ff */
[----:B------:R-:W-:Y:S01]  /*0fd0*/  IMAD.U32 R7, RZ, RZ, UR11 ;  /* 0x0000000bff077e24 */ /* 0x000fe2000f8e00ff */
[----:B------:R-:W2:Y:S04]  /*0fe0*/  @P0 LDG.E R4, desc[UR40][R4.64] ;  /* 0x0000002804040981 */ /* 0x000ea8000c1e1900 */
[----:B------:R-:W3:Y:S01]  /*0ff0*/  @P2 LDG.E R6, desc[UR40][R6.64] ;  /* 0x0000002806062981 */ /* 0x000ee2000c1e1900 */
[----:B------:R-:W-:Y:S01]  /*1000*/  UISETP.NE.U32.AND UP0, UPT, UR8, URZ, UPT ;  /* 0x0000003f0800728c */ /* 0x000fe2000bf05070 */
[----:B------:R-:W-:Y:S01]  /*1010*/  UMOV UR42, URZ ;  /* 0x0000003f002a7c82 */ /* 0x000fe20008000000 */
[----:B------:R-:W-:Y:S02]  /*1020*/  ULDC UR44, c[0x0][0x288] ;  /* 0x0000a200002c7ab9 */ /* 0x000fe40000000800 */
[----:B------:R-:W-:Y:S01]  /*1030*/  UISETP.NE.AND.EX UP0, UPT, UR9, URZ, UPT, UP0 ;  /* 0x0000003f0900728c */ /* 0x000fe2000bf05300 */
[----:B------:R-:W-:-:S02]  /*1040*/  UMOV UR43, UR6 ;  /* 0x00000006002b7c82 */ /* 0x000fc40008000000 */
[----:B------:R-:W-:Y:S01]  /*1050*/  ULDC.64 UR8, c[0x0][0xa20] ;  /* 0x0002880000087ab9 */ /* 0x000fe20000000a00 */
[----:B------:R-:W-:Y:S01]  /*1060*/  USEL UR4, UR4, 0x1, UP0 ;  /* 0x0000000104047887 */ /* 0x000fe20008000000 */
[----:B------:R-:W-:-:S03]  /*1070*/  ISETP.NE.U32.AND P1, PT, RZ, UR8, PT ;  /* 0x00000008ff007c0c */ /* 0x000fc6000bf25070 */
[----:B------:R-:W-:Y:S01]  /*1080*/  UIMAD UR4, UR4, UR7, URZ ;  /* 0x00000007040472a4 */ /* 0x000fe2000f8e023f */
[----:B------:R-:W-:Y:S02]  /*1090*/  ISETP.NE.AND.EX P1, PT, RZ, UR9, PT, P1 ;  /* 0x00000009ff007c0c */ /* 0x000fe4000bf25310 */
[----:B--2---:R-:W-:Y:S02]  /*10a0*/  @P0 R2UR UR42, R4 ;  /* 0x00000000042a02ca */ /* 0x004fe400000e0000 */
[----:B---3--:R-:W-:Y:S01]  /*10b0*/  @P2 R2UR UR44, R6 ;  /* 0x00000000062c22ca */ /* 0x008fe200000e0000 */
[----:B-1--4-:R-:W-:-:S14]  /*10c0*/  @P2 BRA `(.L_x_4592) ;  /* 0x0000000000342947 */ /* 0x012fdc0003800000 */
        /* <DEDUP_REMOVED lines=13> */
.L_x_4592:
[----:B------:R-:W-:Y:S05]  /*11a0*/  @!P1 BRA `(.L_x_4593) ;  /* 0x00000000001c9947 */ /* 0x000fea0003800000 */
[----:B------:R-:W-:-:S04]  /*11b0*/  ULEA UR4, UP0, UR46, UR8, 0x2 ;  /* 0x000000082e047291 */ /* 0x000fc8000f80103f */
[----:B------:R-:W-:Y:S02]  /*11c0*/  ULEA.HI.X UR6, UR46, UR9, UR45, 0x2, UP0 ;  /* 0x000000092e067291 */ /* 0x000fe400080f142d */
[----:B------:R-:W-:-:S04]  /*11d0*/  IMAD.U32 R4, RZ, RZ, UR4 ;  /* 0x00000004ff047e24 */ /* 0x000fc8000f8e00ff */
[----:B------:R-:W-:-:S05]  /*11e0*/  IMAD.U32 R5, RZ, RZ, UR6 ;  /* 0x00000006ff057e24 */ /* 0x000fca000f8e00ff */
[----:B------:R-:W2:Y:S02]  /*11f0*/  LDG.E R4, desc[UR40][R4.64] ;  /* 0x0000002804047981 */ /* 0x000ea4000c1e1900 */
[----:B--2---:R-:W-:Y:S01]  /*1200*/  R2UR UR4, R4 ;  /* 0x00000000040472ca */ /* 0x004fe200000e0000 */
[----:B------:R-:W-:-:S14]  /*1210*/  BRA `(.L_x_4594) ;  /* 0x0000000000347947 */ /* 0x000fdc0003800000 */
.L_x_4593:
        /* <DEDUP_REMOVED lines=13> */
.L_x_4594:
[----:B------:R-:W-:Y:S01]  /*12f0*/  UIADD3 UR42, -UR42, UR4, URZ ;  /* 0x000000042a2a7290 */ /* 0x000fe2000fffe13f */
[----:B------:R-:W-:Y:S01]  /*1300*/  PLOP3.LUT P0, PT, PT, PT, PT, 0x80, 0x0 ;  /* 0x000000000000781c */ /* 0x000fe20003f0f070 */
[----:B------:R-:W-:Y:S01]  /*1310*/  USHF.L.U32 UR39, UR5, 0x7, URZ ;  /* 0x0000000705277899 */ /* 0x000fe2000800063f */
[----:B------:R-:W-:Y:S01]  /*1320*/  IMAD.MOV.U32 R3, RZ, RZ, RZ ;  /* 0x000000ffff037224 */ /* 0x000fe200078e00ff */
[----:B------:R-:W-:Y:S01]  /*1330*/  ULDC UR4, c[0x0][0x448] ;  /* 0x0001120000047ab9 */ /* 0x000fe20000000800 */
[----:B------:R-:W-:Y:S01]  /*1340*/  UIADD3 UR7, UR42, 0x60, -UR44 ;  /* 0x000000602a077890 */ /* 0x000fe2000fffe82c */
[----:B------:R-:W-:Y:S01]  /*1350*/  CS2R R8, SRZ ;  /* 0x0000000000087805 */ /* 0x000fe2000001ff00 */
[----:B------:R-:W-:Y:S01]  /*1360*/  UISETP.NE.AND UP0, UPT, UR4, 0x1, UPT ;  /* 0x000000010400788c */ /* 0x000fe2000bf05270 */
[----:B------:R-:W-:Y:S01]  /*1370*/  IMAD.MOV.U32 R0, RZ, RZ, RZ ;  /* 0x000000ffff007224 */ /* 0x000fe200078e00ff */
[----:B------:R-:W-:Y:S01]  /*1380*/  UIADD3 UR6, UR39, 0x7f, URZ ;  /* 0x0000007f27067890 */ /* 0x000fe2000fffe03f */
[----:B------:R-:W-:Y:S01]  /*1390*/  IMAD.MOV.U32 R150, RZ, RZ, RZ ;  /* 0x000000ffff967224 */ /* 0x000fe200078e00ff */
[----:B------:R-:W-:-:S02]  /*13a0*/  CS2R R148, SRZ ;  /* 0x0000000000947805 */ /* 0x000fc4000001ff00 */
[----:B------:R-:W-:Y:S02]  /*13b0*/  CS2R R146, SRZ ;  /* 0x0000000000927805 */ /* 0x000fe4000001ff00 */
[----:B------:R-:W-:Y:S02]  /*13c0*/  CS2R R144, SRZ ;  /* 0x0000000000907805 */ /* 0x000fe4000001ff00 */
[----:B------:R-:W-:Y:S02]  /*13d0*/  CS2R R142, SRZ ;  /* 0x00000000008e7805 */ /* 0x000fe4000001ff00 */
[----:B------:R-:W-:Y:S02]  /*13e0*/  CS2R R140, SRZ ;  /* 0x00000000008c7805 */ /* 0x000fe4000001ff00 */
[----:B------:R-:W-:Y:S02]  /*13f0*/  CS2R R138, SRZ ;  /* 0x00000000008a7805 */ /* 0x000fe4000001ff00 */
[----:B------:R-:W-:Y:S01]  /*1400*/  CS2R R136, SRZ ;  /* 0x0000000000887805 */ /* 0x000fe2000001ff00 */
[----:B------:R-:W-:Y:S01]  /*1410*/  @UP0 ULDC UR4, c[0x0][0x44c] ;  /* 0x0001130000040ab9 */ /* 0x000fe20000000800 */
[----:B------:R-:W-:Y:S01]  /*1420*/  @UP0 ULDC UR8, c[0x0][0x450] ;  /* 0x0001140000080ab9 */ /* 0x000fe20000000800 */
[----:B------:R-:W-:Y:S01]  /*1430*/  UIMAD.WIDE.U32 UR4, UR6, UR4, URZ ;  /* 0x00000004060472a5 */ /* 0x000fe2000f8e003f */
[----:B------:R-:W-:Y:S01]  /*1440*/  CS2R R134, SRZ ;  /* 0x0000000000867805 */ /* 0x000fe2000001ff00 */
[----:B------:R-:W-:Y:S01]  /*1450*/  UIADD3 UR4, UR42, 0x5f, URZ ;  /* 0x0000005f2a047890 */ /* 0x000fe2000fffe03f */
[----:B------:R-:W-:Y:S01]  /*1460*/  CS2R R132, SRZ ;  /* 0x0000000000847805 */ /* 0x000fe2000001ff00 */
[----:B------:R-:W-:Y:S01]  /*1470*/  @UP0 USHF.R.U32.HI UR6, URZ, UR8, UR5 ;  /* 0x000000083f060299 */ /* 0x000fe20008011605 */
[----:B------:R-:W-:Y:S01]  /*1480*/  CS2R R130, SRZ ;  /* 0x0000000000827805 */ /* 0x000fe2000001ff00 */
[----:B------:R-:W-:Y:S01]  /*1490*/  UIMAD.WIDE UR4, UR4, 0x2aaaaaab, URZ ;  /* 0x2aaaaaab040478a5 */ /* 0x000fe2000f8e023f */
[----:B------:R-:W-:Y:S01]  /*14a0*/  CS2R R128, SRZ ;  /* 0x0000000000807805 */ /* 0x000fe2000001ff00 */
[----:B------:R-:W-:Y:S01]  /*14b0*/  UIADD3 UR6, UR7, UR6, URZ ;  /* 0x0000000607067290 */ /* 0x000fe2000fffe03f */
[----:B------:R-:W-:Y:S01]  /*14c0*/  CS2R R126, SRZ ;  /* 0x00000000007e7805 */ /* 0x000fe2000001ff00 */
[----:B------:R-:W-:Y:S01]  /*14d0*/  USHF.R.U32.HI UR4, URZ, 0x1f, UR5 ;  /* 0x0000001f3f047899 */ /* 0x000fe20008011605 */
[----:B------:R-:W-:Y:S01]  /*14e0*/  CS2R R124, SRZ ;  /* 0x00000000007c7805 */ /* 0x000fe2000001ff00 */
[----:B------:R-:W-:Y:S01]  /*14f0*/  UIMAD.WIDE UR6, UR6, 0x2aaaaaab, URZ ;  /* 0x2aaaaaab060678a5 */ /* 0x000fe2000f8e023f */
[----:B------:R-:W-:Y:S01]  /*1500*/  CS2R R122, SRZ ;  /* 0x00000000007a7805 */ /* 0x000fe2000001ff00 */
[----:B------:R-:W-:Y:S01]  /*1510*/  ULEA.HI.SX32 UR4, UR5, UR4, 0x1c ;  /* 0x0000000405047291 */ /* 0x000fe2000f8fe23f */
[----:B------:R-:W-:Y:S01]  /*1520*/  CS2R R120, SRZ ;  /* 0x0000000000787805 */ /* 0x000fe2000001ff00 */
[----:B------:R-:W-:Y:S01]  /*1530*/  USHF.R.U32.HI UR6, URZ, 0x1f, UR7 ;  /* 0x0000001f3f067899 */ /* 0x000fe20008011607 */
[----:B------:R-:W-:-:S02]  /*1540*/  CS2R R118, SRZ ;  /* 0x0000000000767805 */ /* 0x000fc4000001ff00 */
[----:B------:R-:W-:Y:S02]  /*1550*/  CS2R R116, SRZ ;  /* 0x0000000000747805 */ /* 0x000fe4000001ff00 */
[----:B------:R-:W-:Y:S01]  /*1560*/  CS2R R114, SRZ ;  /* 0x0000000000727805 */ /* 0x000fe2000001ff00 */
[----:B------:R-:W-:Y:S01]  /*1570*/  ULEA.HI.SX32 UR6, UR7, UR6, 0x1c ;  /* 0x0000000607067291 */ /* 0x000fe2000f8fe23f */
[----:B------:R-:W-:Y:S02]  /*1580*/  CS2R R112, SRZ ;  /* 0x0000000000707805 */ /* 0x000fe4000001ff00 */
[----:B------:R-:W-:Y:S02]  /*1590*/  CS2R R172, SRZ ;  /* 0x0000000000ac7805 */ /* 0x000fe4000001ff00 */
[----:B------:R-:W-:Y:S01]  /*15a0*/  CS2R R108, SRZ ;  /* 0x00000000006c7805 */ /* 0x000fe2000001ff00 */
[----:B------:R-:W-:Y:S01]  /*15b0*/  UISETP.LT.AND UP0, UPT, UR4, UR6, UPT ;  /* 0x000000060400728c */ /* 0x000fe2000bf01270 */
[----:B------:R-:W-:-:S02]  /*15c0*/  CS2R R170, SRZ ;  /* 0x0000000000aa7805 */ /* 0x000fc4000001ff00 */
[----:B------:R-:W-:Y:S02]  /*15d0*/  CS2R R104, SRZ ;  /* 0x0000000000687805 */ /* 0x000fe4000001ff00 */
[----:B------:R-:W-:Y:S01]  /*15e0*/  CS2R R168, SRZ ;  /* 0x0000000000a87805 */ /* 0x000fe2000001ff00 */
[----:B------:R-:W-:Y:S01]  /*15f0*/  USEL UR49, UR4, UR6, UP0 ;  /* 0x0000000604317287 */ /* 0x000fe20008000000 */
[----:B------:R-:W-:Y:S02]  /*1600*/  CS2R R100, SRZ ;  /* 0x0000000000647805 */ /* 0x000fe4000001ff00 */
[----:B------:R-:W-:Y:S02]  /*1610*/  CS2R R166, SRZ ;  /* 0x0000000000a67805 */ /* 0x000fe4000001ff00 */
[----:B------:R-:W-:Y:S01]  /*1620*/  CS2R R86, SRZ ;  /* 0x0000000000567805 */ /* 0x000fe2000001ff00 */
[----:B------:R-:W-:Y:S01]  /*1630*/  UISETP.GE.AND UP0, UPT, UR49, 0x1, UPT ;  /* 0x000000013100788c */ /* 0x000fe2000bf06270 */
[----:B------:R-:W-:-:S02]  /*1640*/  CS2R R96, SRZ ;  /* 0x0000000000607805 */ /* 0x000fc4000001ff00 */
[----:B------:R-:W-:Y:S02]  /*1650*/  CS2R R90, SRZ ;  /* 0x00000000005a7805 */ /* 0x000fe4000001ff00 */
[----:B------:R-:W-:Y:S02]  /*1660*/  CS2R R92, SRZ ;  /* 0x00000000005c7805 */ /* 0x000fe4000001ff00 */
[----:B------:R-:W-:Y:S02]  /*1670*/  CS2R R152, SRZ ;  /* 0x0000000000987805 */ /* 0x000fe4000001ff00 */
[----:B------:R-:W-:Y:S02]  /*1680*/  CS2R R88, SRZ ;  /* 0x0000000000587805 */ /* 0x000fe4000001ff00 */
[----:B------:R-:W-:Y:S02]  /*1690*/  PLOP3.LUT P1, PT, PT, PT, UP0, 0x80, 0x0 ;  /* 0x000000000000781c */ /* 0x000fe40003f2f008 */
        /* <DEDUP_REMOVED lines=63> */
.L_x_4596:
        /* <DEDUP_REMOVED lines=13> */
.L_x_4770:
[----:B0-----:R-:W-:Y:S01]  /*1b60*/  IMAD.U32 R0, RZ, RZ, UR48 ;  /* 0x00000030ff007e24 */ /* 0x001fe2000f8e00ff */
[----:B------:R-:W-:Y:S05]  /*1b70*/  WARPSYNC.ALL ;  /* 0x0000000000007948 */ /* 0x000fea0003800000 */
[----:B------:R0:W-:Y:S01]  /*1b80*/  BAR.SYNC.DEFER_BLOCKING R8, 0x100 ;  /* 0x000400080000751d */ /* 0x0001e20000010000 */
[----:B------:R-:W-:-:S13]  /*1b90*/  ISETP.NE.AND P0, PT, R0, 0x3, PT ;  /* 0x000000030000780c */ /* 0x000fda0003f05270 */
[----:B0-----:R-:W-:Y:S05]  /*1ba0*/  @!P0 BRA `(.L_x_4598) ;  /* 0x0000000000048947 */ /* 0x001fea0003800000 */
[----:B------:R-:W-:Y:S01]  /*1bb0*/  BPT.TRAP 0x1 ;  /* 0x000000040000795c */ /* 0x000fe20000300000 */
.L_x_4598:
[----:B------:R-:W-:Y:S02]  /*1bc0*/  IMAD.U32 R11, RZ, RZ, UR38 ;  /* 0x00000026ff0b7e24 */ /* 0x000fe4000f8e00ff */
[----:B------:R-:W-:-:S03]  /*1bd0*/  IMAD.U32 R6, RZ, RZ, UR37 ;  /* 0x00000025ff067e24 */ /* 0x000fc6000f8e00ff */
[----:B------:R-:W-:Y:S01]  /*1be0*/  SHF.L.U32 R11, R11, 0x1f, RZ ;  /* 0x0000001f0b0b7819 */ /* 0x000fe200000006ff */
[----:B------:R-:W-:-:S04]  /*1bf0*/  IMAD R6, R6, 0x8, R7 ;  /* 0x0000000806067824 */ /* 0x000fc800078e0207 */
[----:B------:R0:W1:Y:S01]  /*1c00*/  SYNCS.PHASECHK.TRANS64.TRYWAIT P1, [R6+URZ+0x22830], R11 ;  /* 0x0228300b060075a7 */ /* 0x000062000802017f */
[----:B------:R-:W-:Y:S05]  /*1c10*/  @!P0 BRA `(.L_x_4599) ;  /* 0x0000000000048947 */ /* 0x000fea0003800000 */
[----:B------:R-:W-:Y:S01]  /*1c20*/  BPT.TRAP 0x1 ;  /* 0x000000040000795c */ /* 0x000fe20000300000 */
.L_x_4599:
[----:B-1----:R-:W-:Y:S05]  /*1c30*/  @P1 BRA `(.L_x_4600) ;  /* 0x0000000000081947 */ /* 0x002fea0003800000 */
[----:B------:R-:W1:Y:S02]  /*1c40*/  SYNCS.PHASECHK.TRANS64.TRYWAIT P1, [R6+URZ+0x22830], R11 ;  /* 0x0228300b060075a7 */ /* 0x000e64000802017f */
[----:B-1----:R-:W-:Y:S05]  /*1c50*/  @!P1 BRA `(.L_x_4601) ;  /* 0x0000010c00209947 */ /* 0x002fea0003800000 */
.L_x_4600:
        /* <DEDUP_REMOVED lines=8> */
[----:B------:R-:W-:Y:S01]  /*1ce0*/  VIADD R0, R16, UR39 ;  /* 0x0000002710007c36 */ /* 0x000fe20008000000 */
[----:B------:R-:W-:Y:S01]  /*1cf0*/  UMOV UR9, 0x40000040 ;  /* 0x4000004000097882 */ /* 0x000fe20000000000 */
[----:B------:R-:W-:Y:S01]  /*1d00*/  UMOV UR11, 0x40000040 ;  /* 0x40000040000b7882 */ /* 0x000fe20000000000 */
[----:B------:R-:W-:Y:S01]  /*1d10*/  UIADD3 UR12, UR16, 0x6, URZ ;  /* 0x00000006100c7890 */ /* 0x000fe2000fffe03f */
[----:B------:R-:W2:Y:S01]  /*1d20*/  S2R R76, SR_TID.X ;  /* 0x00000000004c7919 */ /* 0x000ea20000002100 */
[----:B------:R-:W-:Y:S01]  /*1d30*/  UIADD3 UR4, UR4, 0x1c400, URZ ;  /* 0x0001c40004047890 */ /* 0x000fe2000fffe03f */
[----:B------:R-:W-:Y:S01]  /*1d40*/  UMOV UR13, 0x40000040 ;  /* 0x40000040000d7882 */ /* 0x000fe20000000000 */
[----:B------:R-:W-:-:S02]  /*1d50*/  UMOV UR15, 0x40000040 ;  /* 0x40000040000f7882 */ /* 0x000fc40000000000 */
[----:B------:R-:W-:-:S04]  /*1d60*/  USHF.R.U32.HI UR4, URZ, 0x4, UR4 ;  /* 0x000000043f047899 */ /* 0x000fc80008011604 */
[----:B------:R-:W-:-:S04]  /*1d70*/  ULOP3.LUT UR4, UR4, 0x3fff, URZ, 0xc0, !UPT ;  /* 0x00003fff04047892 */ /* 0x000fc8000f8ec03f */
[----:B------:R-:W-:Y:S02]  /*1d80*/  ULOP3.LUT UR20, UR4, 0x10000, URZ, 0xfc, !UPT ;  /* 0x0001000004147892 */ /* 0x000fe4000f8efc3f */
[----:B------:R-:W-:Y:S02]  /*1d90*/  UIADD3 UR4, UR16, 0x2, URZ ;  /* 0x0000000210047890 */ /* 0x000fe4000fffe03f */
[----:B------:R-:W-:-:S04]  /*1da0*/  UIMAD UR18, UR37, 0x300, UR20 ;  /* 0x00000300251278a4 */ /* 0x000fc8000f8e0214 */
[----:B------:R-:W-:Y:S02]  /*1db0*/  UIADD3 UR6, UR18, 0x2, URZ ;  /* 0x0000000212067890 */ /* 0x000fe4000fffe03f */
[----:B------:R-:W-:Y:S02]  /*1dc0*/  UIADD3 UR10, UR18, 0x4, URZ ;  /* 0x00000004120a7890 */ /* 0x000fe4000fffe03f */
[----:B------:R-:W-:Y:S02]  /*1dd0*/  UIADD3 UR14, UR18, 0x6, URZ ;  /* 0x00000006120e7890 */ /* 0x000fe4000fffe03f */
[----:B------:R-:W-:Y:S03]  /*1de0*/  HGMMA.64x96x16.F32.BF16 R24, gdesc[UR16], RZ, !UPT, gsb0 ;  /* 0x01600000101879f0 */ /* 0x000fe6000c0018ff */
[----:B------:R-:W-:Y:S02]  /*1df0*/  WARPGROUP.DEPBAR.LE gsb0, 0x0 ;  /* 0x00008000000079c5 */ /* 0x000fe40000010000 */
[----:B------:R-:W-:-:S06]  /*1e00*/  WARPGROUP.ARRIVE ;  /* 0x00000000000079c5 */ /* 0x000fcc0000000000 */
[----:B------:R-:W-:Y:S01]  /*1e10*/  HGMMA.64x96x16.F32.BF16 R24, gdesc[UR4], R24, gsb0 ;  /* 0x01600000041879f0 */ /* 0x000fe20008001818 */
[----:B------:R-:W-:Y:S01]  /*1e20*/  ULDC UR6, c[0x0][0x448] ;  /* 0x0001120000067ab9 */ /* 0x000fe20000000800 */
[----:B------:R-:W-:Y:S01]  /*1e30*/  ULDC UR7, c[0x0][0x9d8] ;  /* 0x0002760000077ab9 */ /* 0x000fe20000000800 */
[----:B------:R-:W-:-:S06]  /*1e40*/  UISETP.NE.AND UP0, UPT, UR6, 0x1, UPT ;  /* 0x000000010600788c */ /* 0x000fcc000bf05270 */
[----:B------:R-:W-:-:S05]  /*1e50*/  PLOP3.LUT P1, PT, PT, PT, UP0, 0x80, 0x0 ;  /* 0x000000000000781c */ /* 0x000fca0003f2f008 */
[----:B------:R-:W-:-:S08]  /*1e60*/  @UP0 ULDC UR6, c[0x0][0x44c] ;  /* 0x0001130000060ab9 */ /* 0x000fd00000000800 */
[----:B------:R-:W-:Y:S01]  /*1e70*/  @P1 IMAD.HI.U32 R3, R0, UR6, RZ ;  /* 0x0000000600031c27 */ /* 0x000fe2000f8e00ff */
[----:B------:R-:W-:-:S04]  /*1e80*/  @UP0 ULDC UR6, c[0x0][0x450] ;  /* 0x0001140000060ab9 */ /* 0x000fc80000000800 */
[----:B------:R-:W-:Y:S01]  /*1e90*/  @P1 SHF.R.U32.HI R0, RZ, UR6, R3 ;  /* 0x00000006ff001c19 */ /* 0x000fe20008011603 */
[----:B------:R-:W-:-:S04]  /*1ea0*/  UIMAD UR6, UR49, -0x60, UR42 ;  /* 0xffffffa0310678a4 */ /* 0x000fc8000f8e022a */
[----:B------:R-:W3:Y:S01]  /*1eb0*/  SHFL.IDX PT, R5, R0, 0x1, 0x1c1f ;  /* 0x003c1f0000057f89 */ /* 0x000ee200000e0000 */
[----:B------:R-:W-:-:S03]  /*1ec0*/  UIADD3 UR6, UR6, 0x60, URZ ;  /* 0x0000006006067890 */ /* 0x000fc6000fffe03f */
[----:B------:R-:W4:Y:S03]  /*1ed0*/  SHFL.IDX PT, R0, R0, RZ, 0x1c1f ;  /* 0x001c1fff00007589 */ /* 0x000f2600000e0000 */
[----:B------:R-:W-:-:S04]  /*1ee0*/  IMAD.U32 R4, RZ, RZ, UR6 ;  /* 0x00000006ff047e24 */ /* 0x000fc8000f8e00ff */
[----:B------:R-:W-:Y:S02]  /*1ef0*/  IMAD R3, R17, -0x2, R4 ;  /* 0xfffffffe11037824 */ /* 0x000fe400078e0204 */
[----:B------:R-:W-:-:S05]  /*1f00*/  IMAD.U32 R4, RZ, RZ, UR44 ;  /* 0x0000002cff047e24 */ /* 0x000fca000f8e00ff */
[----:B------:R-:W-:-:S04]  /*1f10*/  IADD3 R4, -R4, 0x1, R3 ;  /* 0x0000000104047810 */ /* 0x000fc80007ffe103 */
[----:B---3--:R-:W-:-:S04]  /*1f20*/  VIADDMNMX R5, R5, R4, R3, PT ;  /* 0x0000000405057246 */ /* 0x008fc80003800103 */
[C---:B------:R-:W-:Y:S02]  /*1f30*/  ISETP.GT.AND P2, PT, R5.reuse, RZ, PT ;  /* 0x000000ff0500720c */ /* 0x040fe40003f44270 */
[C---:B------:R-:W-:Y:S02]  /*1f40*/  ISETP.GT.AND P3, PT, R5.reuse, 0x1, PT ;  /* 0x000000010500780c */ /* 0x040fe40003f64270 */
[----:B------:R-:W-:Y:S02]  /*1f50*/  ISETP.GT.AND P4, PT, R5, 0x8, PT ;  /* 0x000000080500780c */ /* 0x000fe40003f84270 */
[----:B----4-:R-:W-:-:S04]  /*1f60*/  VIADDMNMX R3, R0, R4, R3, PT ;  /* 0x0000000400037246 */ /* 0x010fc80003800103 */
[C---:B------:R-:W-:Y:S02]  /*1f70*/  ISETP.GT.AND P5, PT, R3.reuse, RZ, PT ;  /* 0x000000ff0300720c */ /* 0x040fe40003fa4270 */
[----:B------:R-:W-:Y:S01]  /*1f80*/  ISETP.GT.AND P6, PT, R3, 0x1, PT ;  /* 0x000000010300780c */ /* 0x000fe20003fc4270 */
        /* <DEDUP_REMOVED lines=59> */
[----:B------:R-:W-:Y:S01]  /*2340*/  FSEL R0, R12, -INF , P5 ;  /* 0xff8000000c007808 */ /* 0x000fe20002800000 */
        /* <DEDUP_REMOVED lines=17> */
[----:B---3--:R-:W-:-:S02]  /*2460*/  FSEL R28, R28, -INF , P3 ;  /* 0xff8000001c1c7808 */ /* 0x008fc40001800000 */
        /* <DEDUP_REMOVED lines=25> */
[----:B------:R-:W-:Y:S01]  /*2600*/  MUFU.TANH R74, R40 ;  /* 0x00000028004a7308 */ /* 0x000fe20000002400 */
[----:B---3--:R-:W-:Y:S02]  /*2610*/  FSEL R38, R38, -INF , P3 ;  /* 0xff80000026267808 */ /* 0x008fe40001800000 */
        /* <DEDUP_REMOVED lines=59> */
[----:B------:R0:W-:Y:S08]  /*29d0*/  MUFU.TANH R35, R45 ;  /* 0x0000002d00237308 */ /* 0x0001f00000002400 */
[----:B------:R1:W2:Y:S08]  /*29e0*/  MUFU.TANH R31, R44 ;  /* 0x0000002c001f7308 */ /* 0x0002b00000002400 */
[----:B------:R-:W2:Y:S01]  /*29f0*/  MUFU.TANH R62, R48 ;  /* 0x00000030003e7308 */ /* 0x000ea20000002400 */
[----:B-----5:R-:W-:-:S05]  /*2a00*/  FMNMX.FTZ R5, R10, R5, !PT ;  /* 0x000000050a057209 */ /* 0x020fca0007810000 */
[----:B------:R-:W5:Y:S02]  /*2a10*/  SHFL.BFLY PT, R10, R5, 0x1, 0x1f ;  /* 0x0c201f00050a7f89 */ /* 0x000f6400000e0000 */
[----:B------:R-:W2:Y:S08]  /*2a20*/  MUFU.TANH R49, R49 ;  /* 0x0000003100317308 */ /* 0x000eb00000002400 */
[----:B------:R-:W2:Y:S08]  /*2a30*/  MUFU.TANH R63, R52 ;  /* 0x00000034003f7308 */ /* 0x000eb00000002400 */
[----:B------:R-:W2:Y:S01]  /*2a40*/  MUFU.TANH R53, R53 ;  /* 0x0000003500357308 */ /* 0x000ea20000002400 */
[----:B-----5:R-:W-:-:S07]  /*2a50*/  FMNMX.FTZ R4, R5, R10, !PT ;  /* 0x0000000a05047209 */ /* 0x020fce0007810000 */
[----:B------:R-:W5:Y:S01]  /*2a60*/  MUFU.TANH R66, R56 ;  /* 0x0000003800427308 */ /* 0x000f620000002400 */
[----:B------:R-:W-:Y:S02]  /*2a70*/  FSEL R10, R13, -INF , P4 ;  /* 0xff8000000d0a7808 */ /* 0x000fe40002000000 */
[C---:B------:R-:W-:Y:S01]  /*2a80*/  FSETP.NEU.FTZ.AND P5, PT, R4.reuse, -INF , PT ;  /* 0xff8000000400780b */ /* 0x040fe20003fbd000 */
[----:B------:R-:W-:Y:S01]  /*2a90*/  FMUL.FTZ R12, R4, UR10 ;  /* 0x0000000a040c7c20 */ /* 0x000fe20008410000 */
[----:B------:R-:W-:Y:S02]  /*2aa0*/  FMNMX.FTZ R5, R0, R9, !PT ;  /* 0x0000000900057209 */ /* 0x000fe40007810000 */
[----:B------:R-:W-:Y:S01]  /*2ab0*/  FSEL R13, R15, -INF , P2 ;  /* 0xff8000000f0d7808 */ /* 0x000fe20001000000 */
[----:B------:R-:W5:Y:S01]  /*2ac0*/  MUFU.TANH R57, R57 ;  /* 0x0000003900397308 */ /* 0x000f620000002400 */
[----:B0-----:R-:W-:Y:S02]  /*2ad0*/  FSEL R45, R12, RZ, P5 ;  /* 0x000000ff0c2d7208 */ /* 0x001fe40002800000 */
[----:B----4-:R-:W-:-:S02]  /*2ae0*/  FSEL R12, R29, -INF , P3 ;  /* 0xff8000001d0c7808 */ /* 0x010fc40001800000 */
[----:B------:R-:W-:Y:S01]  /*2af0*/  FMNMX.FTZ R5, R10, R5, !PT ;  /* 0x000000050a057209 */ /* 0x000fe20007810000 */
[--C-:B------:R-:W-:Y:S01]  /*2b00*/  FFMA.FTZ R153, R14, UR10, -R45.reuse ;  /* 0x0000000a0e997c23 */ /* 0x100fe2000801082d */
[----:B------:R-:W-:Y:S01]  /*2b10*/  ISETP.GT.AND P3, PT, R3, 0x11, PT ;  /* 0x000000110300780c */ /* 0x000fe20003f64270 */
[--C-:B------:R-:W-:Y:S01]  /*2b20*/  FFMA.FTZ R25, R21, UR10, -R45.reuse ;  /* 0x0000000a15197c23 */ /* 0x100fe2000801082d */
[----:B------:R-:W-:Y:S01]  /*2b30*/  FMNMX.FTZ R20, R12, R5, !PT ;  /* 0x000000050c147209 */ /* 0x000fe20007810000 */
[--C-:B------:R-:W-:Y:S01]  /*2b40*/  FFMA.FTZ R27, R24, UR10, -R45.reuse ;  /* 0x0000000a181b7c23 */ /* 0x100fe2000801082d */
[----:B------:R-:W-:Y:S01]  /*2b50*/  ISETP.GT.AND P2, PT, R3, 0x18, PT ;  /* 0x000000180300780c */ /* 0x000fe20003f44270 */
[----:B------:R2:W-:Y:S01]  /*2b60*/  MUFU.EX2 R48, R25 ;  /* 0x0000001900307308 */ /* 0x0005e20000000800 */
[----:B---3--:R-:W-:Y:S01]  /*2b70*/  FSEL R14, R33, -INF , P3 ;  /* 0xff800000210e7808 */ /* 0x008fe20001800000 */
[--C-:B------:R-:W-:Y:S01]  /*2b80*/  FFMA.FTZ R29, R26, UR10, -R45.reuse ;  /* 0x0000000a1a1d7c23 */ /* 0x100fe2000801082d */
[----:B------:R-:W-:Y:S01]  /*2b90*/  FMNMX.FTZ R5, R13, R20, !PT ;  /* 0x000000140d057209 */ /* 0x000fe20007810000 */
[--C-:B------:R-:W-:Y:S01]  /*2ba0*/  FFMA.FTZ R33, R30, UR10, -R45.reuse ;  /* 0x0000000a1e217c23 */ /* 0x100fe2000801082d */
[----:B------:R-:W-:Y:S01]  /*2bb0*/  ISETP.GT.AND P3, PT, R3, 0x19, PT ;  /* 0x000000190300780c */ /* 0x000fe20003f64270 */
[--C-:B------:R-:W-:Y:S01]  /*2bc0*/  FFMA.FTZ R38, R38, UR10, -R45.reuse ;  /* 0x0000000a26267c23 */ /* 0x100fe2000801082d */
[----:B------:R-:W-:Y:S01]  /*2bd0*/  FSEL R15, R72, -INF , P2 ;  /* 0xff800000480f7808 */ /* 0x000fe20001000000 */
[----:B------:R0:W-:Y:S01]  /*2be0*/  MUFU.EX2 R155, R27 ;  /* 0x0000001b009b7308 */ /* 0x0001e20000000800 */
[----:B-1----:R-:W-:Y:S01]  /*2bf0*/  FMNMX.FTZ R44, R14, R5, !PT ;  /* 0x000000050e2c7209 */ /* 0x002fe20007810000 */
[--C-:B------:R-:W-:Y:S01]  /*2c00*/  FFMA.FTZ R39, R39, UR10, -R45.reuse ;  /* 0x0000000a27277c23 */ /* 0x100fe2000801082d */
[----:B------:R-:W-:Y:S01]  /*2c10*/  ISETP.GT.AND P2, PT, R3, 0x20, PT ;  /* 0x000000200300780c */ /* 0x000fe20003f44270 */
[--C-:B------:R-:W-:Y:S01]  /*2c20*/  FFMA.FTZ R41, R41, UR10, -R45.reuse ;  /* 0x0000000a29297c23 */ /* 0x100fe2000801082d */
[----:B------:R-:W-:Y:S01]  /*2c30*/  FSEL R20, R73, -INF , P3 ;  /* 0xff80000049147808 */ /* 0x000fe20001800000 */
[--C-:B------:R-:W-:Y:S01]  /*2c40*/  FFMA.FTZ R40, R40, UR10, -R45.reuse ;  /* 0x0000000a28287c23 */ /* 0x100fe2000801082d */
[----:B------:R-:W-:Y:S01]  /*2c50*/  FMNMX.FTZ R5, R15, R44, !PT ;  /* 0x0000002c0f057209 */ /* 0x000fe20007810000 */
[----:B------:R-:W-:Y:S01]  /*2c60*/  MUFU.TANH R60, R60 ;  /* 0x0000003c003c7308 */ /* 0x000fe20000002400 */
[----:B------:R-:W-:Y:S01]  /*2c70*/  ISETP.GT.AND P3, PT, R3, 0x21, PT ;  /* 0x000000210300780c */ /* 0x000fe20003f64270 */
[--C-:B------:R-:W-:Y:S01]  /*2c80*/  FFMA.FTZ R42, R42, UR10, -R45.reuse ;  /* 0x0000000a2a2a7c23 */ /* 0x100fe2000801082d */
[----:B------:R-:W-:Y:S01]  /*2c90*/  FSEL R21, R74, -INF , P2 ;  /* 0xff8000004a157808 */ /* 0x000fe20001000000 */
[--C-:B------:R-:W-:Y:S01]  /*2ca0*/  FFMA.FTZ R43, R43, UR10, -R45.reuse ;  /* 0x0000000a2b2b7c23 */ /* 0x100fe2000801082d */
[----:B------:R-:W-:Y:S01]  /*2cb0*/  FMNMX.FTZ R44, R20, R5, !PT ;  /* 0x00000005142c7209 */ /* 0x000fe20007810000 */
[--C-:B------:R-:W-:Y:S01]  /*2cc0*/  FFMA.FTZ R46, R46, UR10, -R45.reuse ;  /* 0x0000000a2e2e7c23 */ /* 0x100fe2000801082d */
[----:B------:R-:W-:Y:S01]  /*2cd0*/  ISETP.GT.AND P2, PT, R3, 0x28, PT ;  /* 0x000000280300780c */ /* 0x000fe20003f44270 */
[----:B------:R1:W-:Y:S01]  /*2ce0*/  MUFU.EX2 R52, R29 ;  /* 0x0000001d00347308 */ /* 0x0003e20000000800 */
[----:B------:R-:W-:Y:S01]  /*2cf0*/  FSEL R24, R75, -INF , P3 ;  /* 0xff8000004b187808 */ /* 0x000fe20001800000 */
[--C-:B------:R-:W-:Y:S01]  /*2d00*/  FFMA.FTZ R47, R47, UR10, -R45.reuse ;  /* 0x0000000a2f2f7c23 */ /* 0x100fe2000801082d */
[----:B------:R-:W-:Y:S01]  /*2d10*/  FMNMX.FTZ R5, R21, R44, !PT ;  /* 0x0000002c15057209 */ /* 0x000fe20007810000 */
[--C-:B------:R-:W-:Y:S01]  /*2d20*/  FFMA.FTZ R50, R50, UR10, -R45.reuse ;  /* 0x0000000a32327c23 */ /* 0x100fe2000801082d */
[----:B------:R-:W-:Y:S01]  /*2d30*/  ISETP.GT.AND P3, PT, R3, 0x29, PT ;  /* 0x000000290300780c */ /* 0x000fe20003f64270 */
[--C-:B------:R-:W-:Y:S01]  /*2d40*/  FFMA.FTZ R51, R51, UR10, -R45.reuse ;  /* 0x0000000a33337c23 */ /* 0x100fe2000801082d */
[----:B--2---:R-:W-:Y:S01]  /*2d50*/  FSEL R25, R31, -INF , P2 ;  /* 0xff8000001f197808 */ /* 0x004fe20001000000 */
        /* <DEDUP_REMOVED lines=10> */
[----:B------:R-:W-:Y:S01]  /*2e00*/  MUFU.TANH R64, R64 ;  /* 0x0000004000407308 */ /* 0x000fe20000002400 */
[----:B0-----:R-:W-:Y:S01]  /*2e10*/  FSEL R27, R62, -INF , P2 ;  /* 0xff8000003e1b7808 */ /* 0x001fe20001000000 */
[----:B------:R-:W-:Y:S01]  /*2e20*/  FFMA.FTZ R58, R58, UR10, -R45 ;  /* 0x0000000a3a3a7c23 */ /* 0x000fe2000801082d */
[----:B------:R-:W-:-:S02]  /*2e30*/  FMNMX.FTZ R44, R26, R5, !PT ;  /* 0x000000051a2c7209 */ /* 0x000fc40007810000 */
[----:B------:R-:W-:Y:S02]  /*2e40*/  ISETP.GT.AND P2, PT, R3, 0x38, PT ;  /* 0x000000380300780c */ /* 0x000fe40003f44270 */
[----:B------:R-:W-:Y:S01]  /*2e50*/  FSEL R28, R49, -INF , P3 ;  /* 0xff800000311c7808 */ /* 0x000fe20001800000 */
[----:B------:R5:W-:Y:S01]  /*2e60*/  MUFU.EX2 R157, R31 ;  /* 0x0000001f009d7308 */ /* 0x000be20000000800 */
[----:B------:R-:W-:Y:S01]  /*2e70*/  FMNMX.FTZ R5, R27, R44, !PT ;  /* 0x0000002c1b057209 */ /* 0x000fe20007810000 */
[----:B------:R-:W-:Y:S01]  /*2e80*/  FFMA.FTZ R49, R34, UR10, -R45 ;  /* 0x0000000a22317c23 */ /* 0x000fe2000801082d */
[----:B------:R-:W-:Y:S02]  /*2e90*/  ISETP.GT.AND P3, PT, R3, 0x39, PT ;  /* 0x000000390300780c */ /* 0x000fe40003f64270 */
[----:B-1----:R-:W-:Y:S02]  /*2ea0*/  FSEL R29, R63, -INF , P2 ;  /* 0xff8000003f1d7808 */ /* 0x002fe40001000000 */
[----:B------:R-:W-:Y:S01]  /*2eb0*/  FMNMX.FTZ R44, R28, R5, !PT ;  /* 0x000000051c2c7209 */ /* 0x000fe20007810000 */
[----:B------:R-:W0:Y:S01]  /*2ec0*/  MUFU.TANH R65, R65 ;  /* 0x0000004100417308 */ /* 0x000e220000002400 */
[----:B------:R-:W-:-:S02]  /*2ed0*/  ISETP.GT.AND P2, PT, R3, 0x40, PT ;  /* 0x000000400300780c */ /* 0x000fc40003f44270 */
[----:B------:R-:W-:Y:S01]  /*2ee0*/  FSEL R30, R53, -INF , P3 ;  /* 0xff800000351e7808 */ /* 0x000fe20001800000 */
[----:B------:R-:W-:Y:S01]  /*2ef0*/  FFMA.FTZ R53, R36, UR10, -R45 ;  /* 0x0000000a24357c23 */ /* 0x000fe2000801082d */
[----:B------:R-:W-:Y:S02]  /*2f00*/  FMNMX.FTZ R5, R29, R44, !PT ;  /* 0x0000002c1d057209 */ /* 0x000fe40007810000 */
[C---:B------:R-:W-:Y:S01]  /*2f10*/  ISETP.GT.AND P3, PT, R3.reuse, 0x41, PT ;  /* 0x000000410300780c */ /* 0x040fe20003f64270 */
[----:B------:R-:W1:Y:S01]  /*2f20*/  MUFU.TANH R68, R68 ;  /* 0x0000004400447308 */ /* 0x000e620000002400 */
[----:B-----5:R-:W-:Y:S02]  /*2f30*/  FSEL R31, R66, -INF , P2 ;  /* 0xff800000421f7808 */ /* 0x020fe40001000000 */
[----:B------:R-:W-:Y:S02]  /*2f40*/  FMNMX.FTZ R44, R30, R5, !PT ;  /* 0x000000051e2c7209 */ /* 0x000fe40007810000 */
[----:B------:R-:W-:-:S02]  /*2f50*/  ISETP.GT.AND P2, PT, R3, 0x48, PT ;  /* 0x000000480300780c */ /* 0x000fc40003f44270 */
[----:B------:R-:W-:Y:S01]  /*2f60*/  FSEL R32, R57, -INF , P3 ;  /* 0xff80000039207808 */ /* 0x000fe20001800000 */
[----:B------:R3:W-:Y:S01]  /*2f70*/  MUFU.EX2 R56, R33 ;  /* 0x0000002100387308 */ /* 0x0007e20000000800 */
[----:B------:R-:W-:Y:S02]  /*2f80*/  FMNMX.FTZ R5, R31, R44, !PT ;  /* 0x0000002c1f057209 */ /* 0x000fe40007810000 */
[----:B------:R-:W-:Y:S02]  /*2f90*/  ISETP.GT.AND P3, PT, R3, 0x49, PT ;  /* 0x000000490300780c */ /* 0x000fe40003f64270 */
[----:B------:R-:W-:Y:S02]  /*2fa0*/  FMNMX.FTZ R44, R32, R5, !PT ;  /* 0x00000005202c7209 */ /* 0x000fe40007810000 */
[----:B--2---:R-:W-:Y:S01]  /*2fb0*/  FSEL R34, R61, -INF , P3 ;  /* 0xff8000003d227808 */ /* 0x004fe20001800000 */
[----:B------:R-:W2:Y:S01]  /*2fc0*/  MUFU.TANH R69, R69 ;  /* 0x0000004500457308 */ /* 0x000ea20000002400 */
[----:B---3--:R-:W-:-:S02]  /*2fd0*/  FSEL R33, R60, -INF , P2 ;  /* 0xff8000003c217808 */ /* 0x008fc40001000000 */
[----:B------:R-:W-:Y:S02]  /*2fe0*/  ISETP.GT.AND P2, PT, R3, 0x50, PT ;  /* 0x000000500300780c */ /* 0x000fe40003f44270 */
[----:B------:R-:W-:Y:S02]  /*2ff0*/  FMNMX.FTZ R5, R33, R44, !PT ;  /* 0x0000002c21057209 */ /* 0x000fe40007810000 */
[----:B------:R-:W-:Y:S01]  /*3000*/  ISETP.GT.AND P3, PT, R3, 0x51, PT ;  /* 0x000000510300780c */ /* 0x000fe20003f64270 */
[----:B------:R3:W-:Y:S01]  /*3010*/  MUFU.EX2 R159, R35 ;  /* 0x00000023009f7308 */ /* 0x0007e20000000800 */
[----:B------:R-:W-:Y:S02]  /*3020*/  FMNMX.FTZ R44, R34, R5, !PT ;  /* 0x00000005222c7209 */ /* 0x000fe40007810000 */
[----:B0-----:R-:W-:Y:S02]  /*3030*/  FSEL R36, R65, -INF , P3 ;  /* 0xff80000041247808 */ /* 0x001fe40001800000 */
[----:B------:R-:W-:-:S03]  /*3040*/  ISETP.GT.AND P3, PT, R3, 0x59, PT ;  /* 0x000000590300780c */ /* 0x000fc60003f64270 */
[----:B------:R0:W-:Y:S01]  /*3050*/  MUFU.EX2 R60, R49 ;  /* 0x00000031003c7308 */ /* 0x0001e20000000800 */
[----:B---3--:R-:W-:Y:S02]  /*3060*/  FSEL R35, R64, -INF , P2 ;  /* 0xff80000040237808 */ /* 0x008fe40001000000 */
[----:B------:R-:W-:Y:S02]  /*3070*/  ISETP.GT.AND P2, PT, R3, 0x58, PT ;  /* 0x000000580300780c */ /* 0x000fe40003f44270 */
[----:B------:R-:W-:Y:S02]  /*3080*/  FMNMX.FTZ R5, R35, R44, !PT ;  /* 0x0000002c23057209 */ /* 0x000fe40007810000 */
[----:B-1----:R-:W-:Y:S01]  /*3090*/  FSEL R3, R68, -INF , P2 ;  /* 0xff80000044037808 */ /* 0x002fe20001000000 */
[----:B------:R1:W-:Y:S01]  /*30a0*/  MUFU.EX2 R163, R38 ;  /* 0x0000002600a37308 */ /* 0x0003e20000000800 */
[----:B------:R-:W-:Y:S01]  /*30b0*/  FMNMX.FTZ R44, R36, R5, !PT ;  /* 0x00000005242c7209 */ /* 0x000fe20007810000 */
[--C-:B0-----:R-:W-:Y:S01]  /*30c0*/  FFMA.FTZ R49, R37, UR10, -R45.reuse ;  /* 0x0000000a25317c23 */ /* 0x101fe2000801082d */
[----:B--2---:R-:W-:Y:S01]  /*30d0*/  FSEL R37, R69, -INF , P3 ;  /* 0xff80000045257808 */ /* 0x004fe20001800000 */
[----:B------:R-:W-:Y:S01]  /*30e0*/  FFMA.FTZ R45, R59, UR10, -R45 ;  /* 0x0000000a3b2d7c23 */ /* 0x000fe2000801082d */
[----:B------:R-:W-:-:S03]  /*30f0*/  FMNMX.FTZ R44, R3, R44, !PT ;  /* 0x0000002c032c7209 */ /* 0x000fc60007810000 */
[----:B------:R-:W-:Y:S01]  /*3100*/  MUFU.EX2 R153, R153 ;  /* 0x0000009900997308 */ /* 0x000fe20000000800 */
[----:B------:R-:W-:-:S05]  /*3110*/  FMNMX.FTZ R44, R37, R44, !PT ;  /* 0x0000002c252c7209 */ /* 0x000fca0007810000 */
[----:B------:R-:W1:Y:S02]  /*3120*/  SHFL.BFLY PT, R5, R44, 0x2, 0x1f ;  /* 0x0c401f002c057f89 */ /* 0x000e6400000e0000 */
[----:B------:R-:W-:Y:S08]  /*3130*/  MUFU.EX2 R64, R39 ;  /* 0x0000002700407308 */ /* 0x000ff00000000800 */
[----:B------:R-:W-:Y:S08]  /*3140*/  MUFU.EX2 R165, R41 ;  /* 0x0000002900a57308 */ /* 0x000ff00000000800 */
[----:B------:R-:W-:Y:S01]  /*3150*/  MUFU.EX2 R62, R49 ;  /* 0x00000031003e7308 */ /* 0x000fe20000000800 */
[----:B-1----:R-:W-:-:S07]  /*3160*/  FMNMX.FTZ R38, R44, R5, !PT ;  /* 0x000000052c267209 */ /* 0x002fce0007810000 */
[----:B------:R-:W0:Y:S01]  /*3170*/  MUFU.EX2 R53, R53 ;  /* 0x0000003500357308 */ /* 0x000e220000000800 */
[----:B------:R-:W1:Y:S07]  /*3180*/  SHFL.BFLY PT, R5, R38, 0x1, 0x1f ;  /* 0x0c201f0026057f89 */ /* 0x000e6e00000e0000 */
[----:B------:R-:W-:Y:S08]  /*3190*/  MUFU.EX2 R40, R40 ;  /* 0x0000002800287308 */ /* 0x000ff00000000800 */
[----:B------:R-:W-:Y:S01]  /*31a0*/  MUFU.EX2 R42, R42 ;  /* 0x0000002a002a7308 */ /* 0x000fe20000000800 */
[----:B0-----:R-:W-:-:S07]  /*31b0*/  F2FP.BF16.F32.PACK_AB R161, R62, R53 ;  /* 0x000000353ea1723e */ /* 0x001fce00000010ff */
[----:B------:R-:W-:Y:S01]  /*31c0*/  MUFU.EX2 R43, R43 ;  /* 0x0000002b002b7308 */ /* 0x000fe20000000800 */
[----:B-1----:R-:W-:-:S04]  /*31d0*/  FMNMX.FTZ R5, R38, R5, !PT ;  /* 0x0000000526057209 */ /* 0x002fc80007810000 */
[C---:B------:R-:W-:Y:S01]  /*31e0*/  FSETP.NEU.FTZ.AND P2, PT, R5.reuse, -INF , PT ;  /* 0xff8000000500780b */ /* 0x040fe20003f5d000 */
[----:B------:R-:W-:Y:S02]  /*31f0*/  FMUL.FTZ R38, R5, UR10 ;  /* 0x0000000a05267c20 */ /* 0x000fe40008410000 */
[----:B------:R-:W-:Y:S03]  /*3200*/  MUFU.EX2 R46, R46 ;  /* 0x0000002e002e7308 */ /* 0x000fe60000000800 */
[----:B------:R-:W-:Y:S02]  /*3210*/  FSEL R38, R38, RZ, P2 ;  /* 0x000000ff26267208 */ /* 0x000fe40001000000 */
[----:B------:R-:W-:Y:S02]  /*3220*/  LOP3.LUT P2, RZ, R76, 0x7f, RZ, 0xc0, !PT ;  /* 0x0000007f4cff7812 */ /* 0x000fe4000784c0ff */
[----:B------:R-:W-:Y:S01]  /*3230*/  SHF.R.U32.HI R76, RZ, 0x7, R76 ;  /* 0x00000007ff4c7819 */ /* 0x000fe2000001164c */
        /* <DEDUP_REMOVED lines=12> */
[----:B------:R1:W2:Y:S01]  /*3300*/  MUFU.EX2 R39, R9 ;  /* 0x0000000900277308 */ /* 0x0002a20000000800 */
[----:B0-----:R-:W-:Y:S01]  /*3310*/  FADD.FTZ R0, R153, R48 ;  /* 0x0000003099007221 */ /* 0x001fe20000010000 */
[--C-:B------:R-:W-:Y:S01]  /*3320*/  FFMA.FTZ R26, R26, UR10, -R38.reuse ;  /* 0x0000000a1a1a7c23 */ /* 0x100fe20008010826 */
[--C-:B------:R-:W-:Y:S01]  /*3330*/  FFMA.FTZ R27, R27, UR10, -R38.reuse ;  /* 0x0000000a1b1b7c23 */ /* 0x100fe20008010826 */
[--C-:B------:R-:W-:Y:S01]  /*3340*/  FFMA.FTZ R28, R28, UR10, -R38.reuse ;  /* 0x0000000a1c1c7c23 */ /* 0x100fe20008010826 */
[--C-:B------:R-:W-:Y:S01]  /*3350*/  FFMA.FTZ R29, R29, UR10, -R38.reuse ;  /* 0x0000000a1d1d7c23 */ /* 0x100fe20008010826 */
[--C-:B------:R-:W-:Y:S01]  /*3360*/  FFMA.FTZ R30, R30, UR10, -R38.reuse ;  /* 0x0000000a1e1e7c23 */ /* 0x100fe20008010826 */
[----:B------:R-:W-:Y:S01]  /*3370*/  FFMA.FTZ R31, R31, UR10, -R38 ;  /* 0x0000000a1f1f7c23 */ /* 0x000fe20008010826 */
[----:B------:R-:W0:Y:S01]  /*3380*/  MUFU.EX2 R10, R10 ;  /* 0x0000000a000a7308 */ /* 0x000e220000000800 */
[----:B-1----:R-:W-:Y:S01]  /*3390*/  FADD.FTZ R9, R155, R0 ;  /* 0x000000009b097221 */ /* 0x002fe20000010000 */
[--C-:B------:R-:W-:Y:S01]  /*33a0*/  FFMA.FTZ R32, R32, UR10, -R38.reuse ;  /* 0x0000000a20207c23 */ /* 0x100fe20008010826 */
[--C-:B------:R-:W-:Y:S01]  /*33b0*/  FFMA.FTZ R33, R33, UR10, -R38.reuse ;  /* 0x0000000a21217c23 */ /* 0x100fe20008010826 */
[--C-:B------:R-:W-:Y:S01]  /*33c0*/  FFMA.FTZ R34, R34, UR10, -R38.reuse ;  /* 0x0000000a22227c23 */ /* 0x100fe20008010826 */
[----:B------:R-:W-:Y:S01]  /*33d0*/  FADD.FTZ R0, R52, R9 ;  /* 0x0000000934007221 */ /* 0x000fe20000010000 */
[--C-:B------:R-:W-:Y:S01]  /*33e0*/  FFMA.FTZ R35, R35, UR10, -R38.reuse ;  /* 0x0000000a23237c23 */ /* 0x100fe20008010826 */
[----:B------:R-:W-:Y:S01]  /*33f0*/  FFMA.FTZ R36, R36, UR10, -R38 ;  /* 0x0000000a24247c23 */ /* 0x000fe20008010826 */
[----:B------:R1:W3:Y:S01]  /*3400*/  MUFU.EX2 R41, R12 ;  /* 0x0000000c00297308 */ /* 0x0002e20000000800 */
[----:B------:R-:W-:Y:S01]  /*3410*/  FADD.FTZ R49, R157, R0 ;  /* 0x000000009d317221 */ /* 0x000fe20000010000 */
[----:B--2---:R-:W-:Y:S01]  /*3420*/  FADD.FTZ R9, R152, R39 ;  /* 0x0000002798097221 */ /* 0x004fe20000010000 */
[--C-:B------:R-:W-:Y:S01]  /*3430*/  FFMA.FTZ R3, R3, UR10, -R38.reuse ;  /* 0x0000000a03037c23 */ /* 0x100fe20008010826 */
[----:B------:R-:W-:Y:S01]  /*3440*/  FFMA.FTZ R37, R37, UR10, -R38 ;  /* 0x0000000a25257c23 */ /* 0x000fe20008010826 */
[----:B------:R-:W-:-:S02]  /*3450*/  F2FP.BF16.F32.PACK_AB R167, R43, R42 ;  /* 0x0000002a2ba7723e */ /* 0x000fc400000010ff */
[----:B------:R-:W-:Y:S01]  /*3460*/  F2FP.BF16.F32.PACK_AB R153, R48, R153 ;  /* 0x000000993099723e */ /* 0x000fe200000010ff */
[----:B------:R-:W2:Y:S01]  /*3470*/  MUFU.EX2 R13, R13 ;  /* 0x0000000d000d7308 */ /* 0x000ea20000000800 */
[----:B-1----:R-:W-:Y:S01]  /*3480*/  FADD.FTZ R12, R56, R49 ;  /* 0x00000031380c7221 */ /* 0x002fe20000010000 */
[----:B0-----:R-:W-:Y:S01]  /*3490*/  FADD.FTZ R0, R10, R9 ;  /* 0x000000090a007221 */ /* 0x001fe20000010000 */
[----:B------:R-:W-:Y:S02]  /*34a0*/  IADD3 R9, -R76, 0xb, RZ ;  /* 0x0000000b4c097810 */ /* 0x000fe40007ffe1ff */
[----:B------:R-:W-:Y:S01]  /*34b0*/  FADD.FTZ R49, R159, R12 ;  /* 0x0000000c9f317221 */ /* 0x000fe20000010000 */
[----:B------:R-:W-:Y:S02]  /*34c0*/  F2FP.BF16.F32.PACK_AB R155, R52, R155 ;  /* 0x0000009b349b723e */ /* 0x000fe400000010ff */
[----:B------:R-:W0:Y:S01]  /*34d0*/  MUFU.EX2 R14, R14 ;  /* 0x0000000e000e7308 */ /* 0x000e220000000800 */
[C---:B---3--:R-:W-:Y:S01]  /*34e0*/  FADD.FTZ R12, R41.reuse, R0 ;  /* 0x00000000290c7221 */ /* 0x048fe20000010000 */
[----:B------:R-:W-:Y:S01]  /*34f0*/  FADD.FTZ R44, R60, R49 ;  /* 0x000000313c2c7221 */ /* 0x000fe20000010000 */
[----:B------:R-:W-:Y:S01]  /*3500*/  @!P2 VIADD R0, R6, 0x22840 ;  /* 0x000228400600a836 */ /* 0x000fe20000000000 */
[----:B------:R-:W-:-:S02]  /*3510*/  F2FP.BF16.F32.PACK_AB R154, R41, R10 ;  /* 0x0000000a299a723e */ /* 0x000fc400000010ff */
[----:B------:R-:W-:Y:S01]  /*3520*/  FADD.FTZ R57, R53, R44 ;  /* 0x0000002c35397221 */ /* 0x000fe20000010000 */
[----:B------:R-:W-:Y:S01]  /*3530*/  F2FP.BF16.F32.PACK_AB R157, R56, R157 ;  /* 0x0000009d389d723e */ /* 0x000fe200000010ff */
[----:B------:R-:W1:Y:S01]  /*3540*/  MUFU.EX2 R15, R15 ;  /* 0x0000000f000f7308 */ /* 0x000e620000000800 */
[----:B--2---:R-:W-:Y:S01]  /*3550*/  FADD.FTZ R49, R13, R12 ;  /* 0x0000000c0d317221 */ /* 0x004fe20000010000 */
[----:B------:R-:W-:Y:S01]  /*3560*/  FADD.FTZ R44, R62, R57 ;  /* 0x000000393e2c7221 */ /* 0x000fe20000010000 */
[----:B------:R-:W-:Y:S01]  /*3570*/  @!P2 PRMT R0, RZ, 0x654, R0 ;  /* 0x00000654ff00a816 */ /* 0x000fe20000000000 */
[----:B------:R2:W-:Y:S06]  /*3580*/  BAR.ARV R9, 0x100 ;  /* 0x000400090000751d */ /* 0x0005ec0000002000 */
[----:B------:R-:W3:Y:S01]  /*3590*/  MUFU.EX2 R20, R20 ;  /* 0x0000001400147308 */ /* 0x000ee20000000800 */
[----:B0-----:R-:W-:Y:S01]  /*35a0*/  FADD.FTZ R12, R14, R49 ;  /* 0x000000310e0c7221 */ /* 0x001fe20000010000 */
[----:B------:R-:W-:Y:S01]  /*35b0*/  FADD.FTZ R57, R163, R44 ;  /* 0x0000002ca3397221 */ /* 0x000fe20000010000 */
[----:B------:R0:W-:Y:S01]  /*35c0*/  @!P2 SYNCS.ARRIVE.TRANS64.RED.A1T0 RZ, [R0+URZ], RZ ;  /* 0x000000ff00ffa9a7 */ /* 0x0001e2000810043f */
[----:B------:R-:W-:-:S02]  /*35d0*/  F2FP.BF16.F32.PACK_AB R159, R60, R159 ;  /* 0x0000009f3c9f723e */ /* 0x000fc400000010ff */
[C---:B------:R-:W-:Y:S01]  /*35e0*/  FADD.FTZ R57, R64.reuse, R57 ;  /* 0x0000003940397221 */ /* 0x040fe20000010000 */
[----:B-1----:R-:W-:Y:S01]  /*35f0*/  FADD.FTZ R49, R15, R12 ;  /* 0x0000000c0f317221 */ /* 0x002fe20000010000 */
[----:B------:R-:W1:Y:S01]  /*3600*/  MUFU.EX2 R21, R21 ;  /* 0x0000001500157308 */ /* 0x000e620000000800 */
[----:B------:R-:W-:Y:S02]  /*3610*/  F2FP.BF16.F32.PACK_AB R163, R64, R163 ;  /* 0x000000a340a3723e */ /* 0x000fe400000010ff */
[----:B------:R-:W-:Y:S02]  /*3620*/  F2FP.BF16.F32.PACK_AB R152, R39, R152 ;  /* 0x000000982798723e */ /* 0x000fe400000010ff */
[----:B------:R-:W-:-:S03]  /*3630*/  F2FP.BF16.F32.PACK_AB R156, R14, R13 ;  /* 0x0000000d0e9c723e */ /* 0x000fc600000010ff */
[----:B------:R-:W0:Y:S01]  /*3640*/  MUFU.EX2 R24, R24 ;  /* 0x0000001800187308 */ /* 0x000e220000000800 */
[C---:B---3--:R-:W-:Y:S01]  /*3650*/  FADD.FTZ R12, R20.reuse, R49 ;  /* 0x00000031140c7221 */ /* 0x048fe20000010000 */
[----:B------:R-:W-:-:S06]  /*3660*/  F2FP.BF16.F32.PACK_AB R158, R20, R15 ;  /* 0x0000000f149e723e */ /* 0x000fcc00000010ff */
[----:B------:R-:W3:Y:S01]  /*3670*/  MUFU.EX2 R25, R25 ;  /* 0x0000001900197308 */ /* 0x000ee20000000800 */
[----:B-1----:R-:W-:Y:S01]  /*3680*/  FADD.FTZ R49, R21, R12 ;  /* 0x0000000c15317221 */ /* 0x002fe20000010000 */
[----:B------:R-:W-:-:S04]  /*3690*/  FADD.FTZ R12, R40, R57 ;  /* 0x00000039280c7221 */ /* 0x000fc80000010000 */
[C---:B------:R-:W-:Y:S01]  /*36a0*/  FADD.FTZ R57, R165.reuse, R12 ;  /* 0x0000000ca5397221 */ /* 0x040fe20000010000 */
[----:B------:R-:W-:Y:S01]  /*36b0*/  F2FP.BF16.F32.PACK_AB R165, R165, R40 ;  /* 0x00000028a5a5723e */ /* 0x000fe200000010ff */
[----:B------:R-:W1:Y:S01]  /*36c0*/  MUFU.EX2 R26, R26 ;  /* 0x0000001a001a7308 */ /* 0x000e620000000800 */
[----:B0-----:R-:W-:Y:S01]  /*36d0*/  FADD.FTZ R0, R24, R49 ;  /* 0x0000003118007221 */ /* 0x001fe20000010000 */
[----:B------:R-:W-:Y:S01]  /*36e0*/  FADD.FTZ R12, R42, R57 ;  /* 0x000000392a0c7221 */ /* 0x000fe20000010000 */
[----:B------:R-:W-:-:S03]  /*36f0*/  F2FP.BF16.F32.PACK_AB R160, R24, R21 ;  /* 0x0000001518a0723e */ /* 0x000fc600000010ff */
[----:B------:R-:W-:Y:S02]  /*3700*/  FADD.FTZ R57, R43, R12 ;  /* 0x0000000c2b397221 */ /* 0x000fe40000010000 */
[----:B------:R-:W0:Y:S01]  /*3710*/  MUFU.EX2 R27, R27 ;  /* 0x0000001b001b7308 */ /* 0x000e220000000800 */
[----:B---3--:R-:W-:Y:S01]  /*3720*/  FADD.FTZ R49, R25, R0 ;  /* 0x0000000019317221 */ /* 0x008fe20000010000 */
[----:B------:R-:W-:-:S06]  /*3730*/  FADD.FTZ R12, R46, R57 ;  /* 0x000000392e0c7221 */ /* 0x000fcc0000010000 */
[----:B------:R-:W3:Y:S01]  /*3740*/  MUFU.EX2 R28, R28 ;  /* 0x0000001c001c7308 */ /* 0x000ee20000000800 */
[C---:B-1----:R-:W-:Y:S01]  /*3750*/  FADD.FTZ R0, R26.reuse, R49 ;  /* 0x000000311a007221 */ /* 0x042fe20000010000 */
[----:B------:R-:W-:-:S06]  /*3760*/  F2FP.BF16.F32.PACK_AB R162, R26, R25 ;  /* 0x000000191aa2723e */ /* 0x000fcc00000010ff */
[----:B------:R-:W1:Y:S01]  /*3770*/  MUFU.EX2 R29, R29 ;  /* 0x0000001d001d7308 */ /* 0x000e620000000800 */
[----:B0-----:R-:W-:-:S07]  /*3780*/  FADD.FTZ R49, R27, R0 ;  /* 0x000000001b317221 */ /* 0x001fce0000010000 */
[----:B------:R-:W0:Y:S01]  /*3790*/  MUFU.EX2 R47, R47 ;  /* 0x0000002f002f7308 */ /* 0x000e220000000800 */
[C---:B---3--:R-:W-:Y:S01]  /*37a0*/  FADD.FTZ R0, R28.reuse, R49 ;  /* 0x000000311c007221 */ /* 0x048fe20000010000 */
[----:B------:R-:W-:-:S06]  /*37b0*/  F2FP.BF16.F32.PACK_AB R164, R28, R27 ;  /* 0x0000001b1ca4723e */ /* 0x000fcc00000010ff */
[----:B------:R-:W3:Y:S01]  /*37c0*/  MUFU.EX2 R30, R30 ;  /* 0x0000001e001e7308 */ /* 0x000ee20000000800 */
[----:B-1----:R-:W-:-:S07]  /*37d0*/  FADD.FTZ R49, R29, R0 ;  /* 0x000000001d317221 */ /* 0x002fce0000010000 */
[----:B------:R-:W1:Y:S01]  /*37e0*/  MUFU.EX2 R50, R50 ;  /* 0x0000003200327308 */ /* 0x000e620000000800 */
[C---:B0-----:R-:W-:Y:S01]  /*37f0*/  FADD.FTZ R57, R47.reuse, R12 ;  /* 0x0000000c2f397221 */ /* 0x041fe20000010000 */
[----:B------:R-:W-:-:S06]  /*3800*/  F2FP.BF16.F32.PACK_AB R169, R47, R46 ;  /* 0x0000002e2fa9723e */ /* 0x000fcc00000010ff */
[----:B------:R-:W0:Y:S01]  /*3810*/  MUFU.EX2 R31, R31 ;  /* 0x0000001f001f7308 */ /* 0x000e220000000800 */
[C---:B---3--:R-:W-:Y:S01]  /*3820*/  FADD.FTZ R0, R30.reuse, R49 ;  /* 0x000000311e007221 */ /* 0x048fe20000010000 */
[----:B------:R-:W-:-:S06]  /*3830*/  F2FP.BF16.F32.PACK_AB R166, R30, R29 ;  /* 0x0000001d1ea6723e */ /* 0x000fcc00000010ff */
[----:B------:R-:W3:Y:S01]  /*3840*/  MUFU.EX2 R51, R51 ;  /* 0x0000003300337308 */ /* 0x000ee20000000800 */
[----:B-1----:R-:W-:-:S07]  /*3850*/  FADD.FTZ R12, R50, R57 ;  /* 0x00000039320c7221 */ /* 0x002fce0000010000 */
[----:B------:R-:W1:Y:S01]  /*3860*/  MUFU.EX2 R32, R32 ;  /* 0x0000002000207308 */ /* 0x000e620000000800 */
[----:B0-----:R-:W-:-:S07]  /*3870*/  FADD.FTZ R49, R31, R0 ;  /* 0x000000001f317221 */ /* 0x001fce0000010000 */
[----:B------:R-:W0:Y:S01]  /*3880*/  MUFU.EX2 R54, R54 ;  /* 0x0000003600367308 */ /* 0x000e220000000800 */
[C---:B---3--:R-:W-:Y:S01]  /*3890*/  FADD.FTZ R53, R51.reuse, R12 ;  /* 0x0000000c33357221 */ /* 0x048fe20000010000 */
[----:B------:R-:W-:-:S06]  /*38a0*/  F2FP.BF16.F32.PACK_AB R171, R51, R50 ;  /* 0x0000003233ab723e */ /* 0x000fcc00000010ff */
[----:B------:R-:W3:Y:S01]  /*38b0*/  MUFU.EX2 R33, R33 ;  /* 0x0000002100217308 */ /* 0x000ee20000000800 */
[C---:B-1----:R-:W-:Y:S01]  /*38c0*/  FADD.FTZ R0, R32.reuse, R49 ;  /* 0x0000003120007221 */ /* 0x042fe20000010000 */
[----:B------:R-:W-:-:S06]  /*38d0*/  F2FP.BF16.F32.PACK_AB R168, R32, R31 ;  /* 0x0000001f20a8723e */ /* 0x000fcc00000010ff */
[----:B------:R-:W1:Y:S01]  /*38e0*/  MUFU.EX2 R55, R55 ;  /* 0x0000003700377308 */ /* 0x000e620000000800 */
[----:B0-----:R-:W-:-:S07]  /*38f0*/  FADD.FTZ R12, R54, R53 ;  /* 0x00000035360c7221 */ /* 0x001fce0000010000 */
[----:B------:R-:W0:Y:S01]  /*3900*/  MUFU.EX2 R34, R34 ;  /* 0x0000002200227308 */ /* 0x000e220000000800 */
[----:B---3--:R-:W-:-:S07]  /*3910*/  FADD.FTZ R43, R33, R0 ;  /* 0x00000000212b7221 */ /* 0x008fce0000010000 */
[----:B------:R-:W-:Y:S01]  /*3920*/  MUFU.EX2 R35, R35 ;  /* 0x0000002300237308 */ /* 0x000fe20000000800 */
[C---:B-1----:R-:W-:Y:S01]  /*3930*/  FADD.FTZ R49, R55.reuse, R12 ;  /* 0x0000000c37317221 */ /* 0x042fe20000010000 */
[----:B------:R-:W-:-:S06]  /*3940*/  F2FP.BF16.F32.PACK_AB R173, R55, R54 ;  /* 0x0000003637ad723e */ /* 0x000fcc00000010ff */
[----:B------:R-:W1:Y:S01]  /*3950*/  MUFU.EX2 R36, R36 ;  /* 0x0000002400247308 */ /* 0x000e620000000800 */
[C---:B0-----:R-:W-:Y:S01]  /*3960*/  FADD.FTZ R12, R34.reuse, R43 ;  /* 0x0000002b220c7221 */ /* 0x041fe20000010000 */
[----:B------:R-:W-:-:S06]  /*3970*/  F2FP.BF16.F32.PACK_AB R170, R34, R33 ;  /* 0x0000002122aa723e */ /* 0x000fcc00000010ff */
[----:B------:R-:W0:Y:S08]  /*3980*/  MUFU.EX2 R58, R58 ;  /* 0x0000003a003a7308 */ /* 0x000e300000000800 */
[----:B------:R3:W4:Y:S01]  /*3990*/  MUFU.EX2 R174, R3 ;  /* 0x0000000300ae7308 */ /* 0x0007220000000800 */
[----:B-1----:R-:W-:-:S07]  /*39a0*/  F2FP.BF16.F32.PACK_AB R172, R36, R35 ;  /* 0x0000002324ac723e */ /* 0x002fce00000010ff */
[----:B------:R-:W1:Y:S01]  /*39b0*/  MUFU.EX2 R45, R45 ;  /* 0x0000002d002d7308 */ /* 0x000e620000000800 */
[----:B---3--:R-:W-:Y:S01]  /*39c0*/  FADD.FTZ R3, R35, R12 ;  /* 0x0000000c23037221 */ /* 0x008fe20000010000 */
[----:B0-----:R-:W-:-:S03]  /*39d0*/  FADD.FTZ R0, R58, R49 ;  /* 0x000000313a007221 */ /* 0x001fc60000010000 */
[----:B------:R-:W-:-:S03]  /*39e0*/  FADD.FTZ R3, R36, R3 ;  /* 0x0000000324037221 */ /* 0x000fc60000010000 */
[----:B------:R-:W0:Y:S01]  /*39f0*/  MUFU.EX2 R37, R37 ;  /* 0x0000002500257308 */ /* 0x000e220000000800 */
[----:B----4-:R-:W-:Y:S01]  /*3a00*/  FADD.FTZ R10, R174, R3 ;  /* 0x00000003ae0a7221 */ /* 0x010fe20000010000 */
[C---:B-1----:R-:W-:Y:S01]  /*3a10*/  FADD.FTZ R0, R45.reuse, R0 ;  /* 0x000000002d007221 */ /* 0x042fe20000010000 */
[----:B------:R-:W-:Y:S02]  /*3a20*/  F2FP.BF16.F32.PACK_AB R175, R45, R58 ;  /* 0x0000003a2daf723e */ /* 0x000fe400000010ff */
[C---:B0-----:R-:W-:Y:S01]  /*3a30*/  FADD.FTZ R3, R37.reuse, R10 ;  /* 0x0000000a25037221 */ /* 0x041fe20000010000 */
[----:B------:R-:W-:Y:S01]  /*3a40*/  F2FP.BF16.F32.PACK_AB R174, R37, R174 ;  /* 0x000000ae25ae723e */ /* 0x000fe200000010ff */
[----:B--2---:R-:W-:Y:S06]  /*3a50*/  @!P0 BRA `(.L_x_4602) ;  /* 0x0000000000048947 */ /* 0x004fec0003800000 */
[----:B------:R-:W-:Y:S01]  /*3a60*/  BPT.TRAP 0x1 ;  /* 0x000000040000795c */ /* 0x000fe20000300000 */
.L_x_4602:
[----:B------:R0:W1:Y:S01]  /*3a70*/  SYNCS.PHASECHK.TRANS64.TRYWAIT P3, [R6+URZ+0x22850], R11 ;  /* 0x0228500b060075a7 */ /* 0x000062000806017f */
[----:B------:R-:W-:Y:S05]  /*3a80*/  @!P0 BRA `(.L_x_4603) ;  /* 0x0000000000048947 */ /* 0x000fea0003800000 */
[----:B------:R-:W-:Y:S01]  /*3a90*/  BPT.TRAP 0x1 ;  /* 0x000000040000795c */ /* 0x000fe20000300000 */
.L_x_4603:
[----:B-1----:R-:W-:Y:S05]  /*3aa0*/  @P3 BRA `(.L_x_4604) ;  /* 0x0000000000083947 */ /* 0x002fea0003800000 */
[----:B------:R-:W1:Y:S02]  /*3ab0*/  SYNCS.PHASECHK.TRANS64.TRYWAIT P3, [R6+URZ+0x22850], R11 ;  /* 0x0228500b060075a7 */ /* 0x000e64000806017f */
[----:B-1----:R-:W-:Y:S05]  /*3ac0*/  @!P3 BRA `(.L_x_4605) ;  /* 0x000000ec0098b947 */ /* 0x002fea0003800000 */
.L_x_4604:
[----:B------:R-:W-:Y:S01]  /*3ad0*/  R2UR UR6, R7 ;  /* 0x00000000070672ca */ /* 0x000fe200000e0000 */
[----:B------:R2:W-:Y:S01]  /*3ae0*/  BAR.SYNC.DEFER_BLOCKING R8, 0x100 ;  /* 0x000400080000751d */ /* 0x0005e20000010000 */
[----:B------:R-:W-:Y:S01]  /*3af0*/  UIADD3 UR23, UR49, -0x2, URZ ;  /* 0xfffffffe31177890 */ /* 0x000fe2000fffe03f */
[----:B01----:R-:W-:-:S04]  /*3b00*/  @!P2 VIADD R6, R6, 0x22860 ;  /* 0x000228600606a836 */ /* 0x003fc80000000000 */
        /* <DEDUP_REMOVED lines=45> */
[----:B------:R-:W-:-:S04]  /*3de0*/  UIADD3 UR6, UR11, UR42, -UR44 ;  /* 0x0000002a0b067290 */ /* 0x000fc8000fffe82c */
        /* <DEDUP_REMOVED lines=13> */
[----:B------:R-:W-:-:S06]  /*3ec0*/  ULDC UR24, c[0x0][0x988] ;  /* 0x0002620000187ab9 */ /* 0x000fcc0000000800 */
.L_x_4615:
[----:B------:R-:W-:-:S04]  /*3ed0*/  UIADD3 UR37, UR37, 0x1, URZ ;  /* 0x0000000125257890 */ /* 0x000fc8000fffe03f */
[----:B------:R-:W-:-:S04]  /*3ee0*/  UISETP.NE.AND UP1, UPT, UR37, 0x2, UPT ;  /* 0x000000022500788c */ /* 0x000fc8000bf25270 */
[----:B------:R-:W-:Y:S02]  /*3ef0*/  USEL UR6, URZ, 0x1, UP1 ;  /* 0x000000013f067887 */ /* 0x000fe40008800000 */
[----:B------:R-:W-:Y:S02]  /*3f00*/  USEL UR37, UR37, URZ, UP1 ;  /* 0x0000003f25257287 */ /* 0x000fe40008800000 */
[----:B------:R-:W-:Y:S01]  /*3f10*/  ULOP3.LUT UR38, UR38, UR6, URZ, 0x3c, !UPT ;  /* 0x0000000626267292 */ /* 0x000fe2000f8e3c3f */
[----:B0-----:R-:W-:Y:S11]  /*3f20*/  @!P0 BRA `(.L_x_4607) ;  /* 0x0000000000048947 */ /* 0x001ff60003800000 */
[----:B------:R-:W-:Y:S01]  /*3f30*/  BPT.TRAP 0x1 ;  /* 0x000000040000795c */ /* 0x000fe20000300000 */
.L_x_4607:
        /* <DEDUP_REMOVED lines=9> */
.L_x_4608:
[----:B-1----:R-:W-:Y:S05]  /*3fd0*/  @P3 BRA `(.L_x_4609) ;  /* 0x0000000000083947 */ /* 0x002fea0003800000 */
[----:B------:R-:W1:Y:S02]  /*3fe0*/  SYNCS.PHASECHK.TRANS64.TRYWAIT P3, [UR26+0x22830], R6 ;  /* 0x02283006ff0075a7 */ /* 0x000e64000806015a */
[----:B-1----:R-:W-:Y:S05]  /*3ff0*/  @!P3 BRA `(.L_x_4610) ;  /* 0x000000e80060b947 */ /* 0x002fea0003800000 */
.L_x_4609:
        /* <DEDUP_REMOVED lines=11> */
[----:B------:R-:W-:Y:S01]  /*40b0*/  UMOV UR15, 0x40000040 ;  /* 0x40000040000f7882 */ /* 0x000fe20000000000 */
[----:B--2---:R-:W-:Y:S01]  /*40c0*/  SHF.R.U32.HI R216, RZ, 0x7, R216 ;  /* 0x00000007ffd87819 */ /* 0x004fe200000116d8 */
[----:B------:R-:W-:-:S02]  /*40d0*/  WARPGROUP.DEPBAR.LE gsb0, 0x0 ;  /* 0x00008000000079c5 */ /* 0x000fc40000010000 */
[----:B------:R-:W-:-:S06]  /*40e0*/  WARPGROUP.ARRIVE ;  /* 0x00000000000079c5 */ /* 0x000fcc0000000000 */
[----:B------:R-:W-:Y:S01]  /*40f0*/  HGMMA.64x96x16.F32.BF16 R152, gdesc[UR4], R152, gsb0 ;  /* 0x01600000049879f0 */ /* 0x000fe20008001898 */
[----:B------:R-:W-:Y:S02]  /*4100*/  @UP0 ULDC UR6, c[0x0][0x44c] ;  /* 0x0001130000060ab9 */ /* 0x000fe40000000800 */
[----:B-1----:R-:W-:Y:S01]  /*4110*/  @P1 IMAD.HI.U32 R5, R4, UR6, RZ ;  /* 0x0000000604051c27 */ /* 0x002fe2000f8e00ff */
[----:B------:R-:W-:-:S04]  /*4120*/  @UP0 ULDC UR6, c[0x0][0x450] ;  /* 0x0001140000060ab9 */ /* 0x000fc80000000800 */
[----:B------:R-:W-:Y:S01]  /*4130*/  @P1 SHF.R.U32.HI R4, RZ, UR6, R5 ;  /* 0x00000006ff041c19 */ /* 0x000fe20008011605 */
[----:B------:R-:W-:Y:S01]  /*4140*/  UMOV UR6, 0x1 ;  /* 0x0000000100067882 */ /* 0x000fe20000000000 */
[----:B------:R-:W-:Y:S01]  /*4150*/  IMAD.U32 R5, RZ, RZ, UR44 ;  /* 0x0000002cff057e24 */ /* 0x000fe2000f8e00ff */
[----:B------:R-:W-:Y:S02]  /*4160*/  UIMAD UR6, UR23, -0x60, UR6 ;  /* 0xffffffa0170678a4 */ /* 0x000fe4000f8e0206 */
[----:B------:R-:W1:Y:S01]  /*4170*/  SHFL.IDX PT, R9, R4, 0x1, 0x1c1f ;  /* 0x003c1f0004097f89 */ /* 0x000e6200000e0000 */
        /* <DEDUP_REMOVED lines=14> */
[----:B------:R-:W-:Y:S01]  /*4260*/  IMAD R162, R17, R162, UR6 ;  /* 0x0000000611a27e24 */ /* 0x000fe2000f8e02a2 */
[----:B------:R-:W2:Y:S01]  /*4270*/  MUFU.TANH R154, R154 ;  /* 0x0000009a009a7308 */ /* 0x000ea20000002400 */
[----:B------:R-:W-:Y:S01]  /*4280*/  FMUL.FTZ R213, R152, UR25 ;  /* 0x0000001998d57c20 */ /* 0x000fe20008410000 */
[----:B------:R-:W-:Y:S01]  /*4290*/  FMUL.FTZ R211, R160, UR25 ;  /* 0x00000019a0d37c20 */ /* 0x000fe20008410000 */
[----:B------:R-:W-:Y:S01]  /*42a0*/  FMUL.FTZ R160, R169, UR25 ;  /* 0x00000019a9a07c20 */ /* 0x000fe20008410000 */
[----:B------:R-:W-:Y:S01]  /*42b0*/  IADD3 R162, -R5, UR42, R162 ;  /* 0x0000002a05a27c10 */ /* 0x000fe2000fffe1a2 */
[----:B------:R-:W-:Y:S01]  /*42c0*/  FMUL.FTZ R169, R163, UR25 ;  /* 0x00000019a3a97c20 */ /* 0x000fe20008410000 */
[----:B------:R-:W-:Y:S01]  /*42d0*/  FMUL.FTZ R210, R161, UR25 ;  /* 0x00000019a1d27c20 */ /* 0x000fe20008410000 */
[----:B------:R-:W-:Y:S01]  /*42e0*/  FMUL.FTZ R161, R165, UR25 ;  /* 0x00000019a5a17c20 */ /* 0x000fe20008410000 */
[----:B------:R3:W4:Y:S01]  /*42f0*/  MUFU.TANH R11, R155 ;  /* 0x0000009b000b7308 */ /* 0x0007220000002400 */
[----:B-1----:R-:W-:-:S02]  /*4300*/  IMAD.IADD R152, R162, 0x1, R9 ;  /* 0x00000001a2987824 */ /* 0x002fc400078e0209 */
[----:B------:R-:W-:Y:S01]  /*4310*/  FMUL.FTZ R165, R166, UR25 ;  /* 0x00000019a6a57c20 */ /* 0x000fe20008410000 */
[----:B------:R-:W-:Y:S01]  /*4320*/  FMUL.FTZ R163, R167, UR25 ;  /* 0x00000019a7a37c20 */ /* 0x000fe20008410000 */
[----:B------:R-:W-:Y:S01]  /*4330*/  FMUL.FTZ R5, R179, UR25 ;  /* 0x00000019b3057c20 */ /* 0x000fe20008410000 */
[----:B------:R-:W-:Y:S01]  /*4340*/  FMUL.FTZ R214, R156, UR25 ;  /* 0x000000199cd67c20 */ /* 0x000fe20008410000 */
[C---:B------:R-:W-:Y:S01]  /*4350*/  ISETP.GT.AND P3, PT, R152.reuse, RZ, PT ;  /* 0x000000ff9800720c */ /* 0x040fe20003f64270 */
[----:B------:R-:W-:Y:S01]  /*4360*/  FMUL.FTZ R156, R171, UR25 ;  /* 0x00000019ab9c7c20 */ /* 0x000fe20008410000 */
[----:B------:R1:W5:Y:S01]  /*4370*/  MUFU.TANH R15, R158 ;  /* 0x0000009e000f7308 */ /* 0x0003620000002400 */
[----:B------:R-:W-:Y:S01]  /*4380*/  ISETP.GT.AND P4, PT, R152, 0x1, PT ;  /* 0x000000019800780c */ /* 0x000fe20003f84270 */
[----:B------:R-:W-:Y:S01]  /*4390*/  FMUL.FTZ R12, R175, UR25 ;  /* 0x00000019af0c7c20 */ /* 0x000fe20008410000 */
[----:B--2---:R-:W-:Y:S01]  /*43a0*/  FSEL R159, R154, -INF , P3 ;  /* 0xff8000009a9f7808 */ /* 0x004fe20001800000 */
[----:B---3--:R-:W-:Y:S01]  /*43b0*/  FMUL.FTZ R155, R174, UR25 ;  /* 0x00000019ae9b7c20 */ /* 0x008fe20008410000 */
[----:B------:R-:W-:Y:S01]  /*43c0*/  ISETP.GT.AND P3, PT, R152, 0x8, PT ;  /* 0x000000089800780c */ /* 0x000fe20003f64270 */
[----:B------:R-:W-:Y:S01]  /*43d0*/  FMUL.FTZ R10, R178, UR25 ;  /* 0x00000019b20a7c20 */ /* 0x000fe20008410000 */
[----:B------:R-:W-:Y:S01]  /*43e0*/  FMNMX.FTZ R20, R159, R7, !PT ;  /* 0x000000079f147209 */ /* 0x000fe20007810000 */
[----:B------:R-:W2:Y:S01]  /*43f0*/  MUFU.TANH R14, R14 ;  /* 0x0000000e000e7308 */ /* 0x000ea20000002400 */
[----:B----4-:R-:W-:Y:S01]  /*4400*/  FSEL R167, R11, -INF , P4 ;  /* 0xff8000000ba77808 */ /* 0x010fe20002000000 */
[----:B-1----:R-:W-:Y:S01]  /*4410*/  FMUL.FTZ R158, R170, UR25 ;  /* 0x00000019aa9e7c20 */ /* 0x002fe20008410000 */
[----:B------:R-:W-:Y:S01]  /*4420*/  ISETP.GT.AND P4, PT, R152, 0x9, PT ;  /* 0x000000099800780c */ /* 0x000fe20003f84270 */
[----:B------:R-:W-:Y:S01]  /*4430*/  FMUL.FTZ R9, R182, UR25 ;  /* 0x00000019b6097c20 */ /* 0x000fe20008410000 */
[----:B------:R-:W-:Y:S01]  /*4440*/  FMNMX.FTZ R20, R167, R20, !PT ;  /* 0x00000014a7147209 */ /* 0x000fe20007810000 */
[----:B------:R-:W-:Y:S01]  /*4450*/  FMUL.FTZ R11, R183, UR25 ;  /* 0x00000019b70b7c20 */ /* 0x000fe20008410000 */
[----:B------:R-:W-:Y:S01]  /*4460*/  FMUL.FTZ R186, R186, UR25 ;  /* 0x00000019baba7c20 */ /* 0x000fe20008410000 */
[----:B------:R-:W1:Y:S01]  /*4470*/  MUFU.TANH R13, R13 ;  /* 0x0000000d000d7308 */ /* 0x000e620000002400 */
        /* <DEDUP_REMOVED lines=40> */
[----:B-1----:R-:W-:-:S02]  /*4700*/  FSEL R163, R163, -INF , P4 ;  /* 0xff800000a3a37808 */ /* 0x002fc40002000000 */
[----:B------:R-:W-:Y:S02]  /*4710*/  ISETP.GT.AND P4, PT, R152, 0x21, PT ;  /* 0x000000219800780c */ /* 0x000fe40003f84270 */
[----:B------:R-:W-:-:S03]  /*4720*/  FMNMX.FTZ R13, R163, R20, !PT ;  /* 0x00000014a30d7209 */ /* 0x000fc60007810000 */
[----:B------:R-:W1:Y:S01]  /*4730*/  MUFU.TANH R155, R155 ;  /* 0x0000009b009b7308 */ /* 0x000e620000002400 */
[----:B---3--:R-:W-:Y:S02]  /*4740*/  FSEL R158, R158, -INF , P3 ;  /* 0xff8000009e9e7808 */ /* 0x008fe40001800000 */
[----:B------:R-:W-:Y:S02]  /*4750*/  ISETP.GT.AND P3, PT, R152, 0x28, PT ;  /* 0x000000289800780c */ /* 0x000fe40003f64270 */
[----:B------:R-:W-:-:S03]  /*4760*/  FMNMX.FTZ R13, R158, R13, !PT ;  /* 0x0000000d9e0d7209 */ /* 0x000fc60007810000 */
[----:B------:R-:W3:Y:S01]  /*4770*/  MUFU.TANH R12, R12 ;  /* 0x0000000c000c7308 */ /* 0x000ee20000002400 */
[----:B--2---:R-:W-:Y:S02]  /*4780*/  FSEL R156, R156, -INF , P4 ;  /* 0xff8000009c9c7808 */ /* 0x004fe40002000000 */
[----:B------:R-:W-:Y:S02]  /*4790*/  ISETP.GT.AND P4, PT, R152, 0x29, PT ;  /* 0x000000299800780c */ /* 0x000fe40003f84270 */
[----:B------:R-:W-:-:S03]  /*47a0*/  FMNMX.FTZ R14, R156, R13, !PT ;  /* 0x0000000d9c0e7209 */ /* 0x000fc60007810000 */
[----:B------:R-:W2:Y:S01]  /*47b0*/  MUFU.TANH R10, R10 ;  /* 0x0000000a000a7308 */ /* 0x000ea20000002400 */
[----:B-1----:R-:W-:Y:S02]  /*47c0*/  FSEL R155, R155, -INF , P3 ;  /* 0xff8000009b9b7808 */ /* 0x002fe40001800000 */
        /* <DEDUP_REMOVED lines=23> */
[----:B-1----:R-:W-:Y:S01]  /*4940*/  FSEL R14, R186, -INF , P3 ;  /* 0xff800000ba0e7808 */ /* 0x002fe20001800000 */
[----:B------:R-:W-:Y:S01]  /*4950*/  FMUL.FTZ R186, R196, UR25 ;  /* 0x00000019c4ba7c20 */ /* 0x000fe20008410000 */
[----:B------:R-:W-:Y:S02]  /*4960*/  ISETP.GT.AND P3, PT, R152, 0x48, PT ;  /* 0x000000489800780c */ /* 0x000fe40003f64270 */
[----:B------:R-:W-:-:S03]  /*4970*/  FMNMX.FTZ R20, R14, R15, !PT ;  /* 0x0000000f0e147209 */ /* 0x000fc60007810000 */
[----:B------:R-:W1:Y:S01]  /*4980*/  MUFU.TANH R191, R191 ;  /* 0x000000bf00bf7308 */ /* 0x000e620000002400 */
[----:B---3--:R-:W-:Y:S01]  /*4990*/  FSEL R13, R187, -INF , P4 ;  /* 0xff800000bb0d7808 */ /* 0x008fe20002000000 */
[----:B------:R-:W-:Y:S01]  /*49a0*/  FMUL.FTZ R187, R197, UR25 ;  /* 0x00000019c5bb7c20 */ /* 0x000fe20008410000 */
        /* <DEDUP_REMOVED lines=19> */
[----:B-1----:R-:W-:-:S04]  /*4ae0*/  FSEL R152, R198, -INF , P3 ;  /* 0xff800000c6987808 */ /* 0x002fc80001800000 */
[----:B------:R-:W-:Y:S01]  /*4af0*/  FMNMX.FTZ R166, R152, R173, !PT ;  /* 0x000000ad98a67209 */ /* 0x000fe20007810000 */
[----:B------:R-:W-:Y:S01]  /*4b00*/  FMUL.FTZ R173, R176, UR25 ;  /* 0x00000019b0ad7c20 */ /* 0x000fe20008410000 */
[----:B------:R-:W-:Y:S01]  /*4b10*/  FMUL.FTZ R176, R180, UR25 ;  /* 0x00000019b4b07c20 */ /* 0x000fe20008410000 */
[----:B------:R-:W1:Y:S01]  /*4b20*/  MUFU.TANH R215, R215 ;  /* 0x000000d700d77308 */ /* 0x000e620000002400 */
[----:B---3--:R-:W-:Y:S01]  /*4b30*/  FSEL R153, R199, -INF , P4 ;  /* 0xff800000c7997808 */ /* 0x008fe20002000000 */
[----:B------:R-:W-:Y:S01]  /*4b40*/  FMUL.FTZ R180, R188, UR25 ;  /* 0x00000019bcb47c20 */ /* 0x000fe20008410000 */
[----:B------:R-:W-:Y:S02]  /*4b50*/  IMAD.U32 R199, RZ, RZ, UR26 ;  /* 0x0000001affc77e24 */ /* 0x000fe4000f8e00ff */
[----:B------:R-:W-:-:S03]  /*4b60*/  FMNMX.FTZ R166, R153, R166, !PT ;  /* 0x000000a699a67209 */ /* 0x000fc60007810000 */
[----:B------:R-:W3:Y:S02]  /*4b70*/  MUFU.TANH R214, R214 ;  /* 0x000000d600d67308 */ /* 0x000ee40000002400 */
[----:B------:R-:W4:Y:S06]  /*4b80*/  SHFL.BFLY PT, R183, R166, 0x2, 0x1f ;  /* 0x0c401f00a6b77f89 */ /* 0x000f2c00000e0000 */
[----:B------:R-:W5:Y:S08]  /*4b90*/  MUFU.TANH R212, R212 ;  /* 0x000000d400d47308 */ /* 0x000f700000002400 */
[----:B------:R-:W0:Y:S08]  /*4ba0*/  MUFU.TANH R211, R211 ;  /* 0x000000d300d37308 */ /* 0x000e300000002400 */
[----:B------:R-:W0:Y:S01]  /*4bb0*/  MUFU.TANH R210, R210 ;  /* 0x000000d200d27308 */ /* 0x000e220000002400 */
[----:B----4-:R-:W-:-:S02]  /*4bc0*/  FMNMX.FTZ R168, R166, R183, !PT ;  /* 0x000000b7a6a87209 */ /* 0x010fc40007810000 */
[----:B------:R-:W4:Y:S04]  /*4bd0*/  SHFL.IDX PT, R183, R4, RZ, 0x1c1f ;  /* 0x001c1fff04b77589 */ /* 0x000f2800000e0000 */
[----:B------:R-:W2:Y:S01]  /*4be0*/  SHFL.BFLY PT, R191, R168, 0x1, 0x1f ;  /* 0x0c201f00a8bf7f89 */ /* 0x000ea200000e0000 */
[----:B------:R-:W0:Y:S08]  /*4bf0*/  MUFU.TANH R164, R164 ;  /* 0x000000a400a47308 */ /* 0x000e300000002400 */
[----:B------:R-:W0:Y:S08]  /*4c00*/  MUFU.TANH R161, R161 ;  /* 0x000000a100a17308 */ /* 0x000e300000002400 */
[----:B------:R-:W0:Y:S01]  /*4c10*/  MUFU.TANH R157, R157 ;  /* 0x0000009d009d7308 */ /* 0x000e220000002400 */
[----:B----4-:R-:W-:Y:S01]  /*4c20*/  IMAD.IADD R183, R162, 0x1, R183 ;  /* 0x00000001a2b77824 */ /* 0x010fe200078e02b7 */
[----:B--2---:R-:W-:-:S06]  /*4c30*/  FMNMX.FTZ R4, R168, R191, !PT ;  /* 0x000000bfa8047209 */ /* 0x004fcc0007810000 */
[----:B------:R-:W2:Y:S01]  /*4c40*/  MUFU.TANH R160, R160 ;  /* 0x000000a000a07308 */ /* 0x000ea20000002400 */
[C---:B------:R-:W-:Y:S02]  /*4c50*/  ISETP.GT.AND P3, PT, R183.reuse, RZ, PT ;  /* 0x000000ffb700720c */ /* 0x040fe40003f64270 */
[----:B------:R-:W-:Y:S01]  /*4c60*/  ISETP.GT.AND P6, PT, R183, 0x1, PT ;  /* 0x00000001b700780c */ /* 0x000fe20003fc4270 */
[----:B------:R-:W-:Y:S01]  /*4c70*/  FMUL.FTZ R166, R4, UR10 ;  /* 0x0000000a04a67c20 */ /* 0x000fe20008410000 */
[----:B------:R-:W-:Y:S02]  /*4c80*/  FSEL R213, R213, -INF , P3 ;  /* 0xff800000d5d57808 */ /* 0x000fe40001800000 */
[----:B------:R-:W-:Y:S01]  /*4c90*/  ISETP.GT.AND P5, PT, R183, 0x8, PT ;  /* 0x00000008b700780c */ /* 0x000fe20003fa4270 */
[----:B------:R-:W4:Y:S01]  /*4ca0*/  MUFU.TANH R170, R170 ;  /* 0x000000aa00aa7308 */ /* 0x000f220000002400 */
[----:B-1----:R-:W-:Y:S02]  /*4cb0*/  FSEL R215, R215, -INF , P6 ;  /* 0xff800000d7d77808 */ /* 0x002fe40003000000 */
[----:B------:R-:W-:-:S02]  /*4cc0*/  FMNMX.FTZ R162, R213, R8, !PT ;  /* 0x00000008d5a27209 */ /* 0x000fc40007810000 */
[----:B------:R-:W-:Y:S02]  /*4cd0*/  ISETP.GT.AND P4, PT, R183, 0x9, PT ;  /* 0x00000009b700780c */ /* 0x000fe40003f84270 */
[----:B---3--:R-:W-:Y:S01]  /*4ce0*/  FSEL R214, R214, -INF , P5 ;  /* 0xff800000d6d67808 */ /* 0x008fe20002800000 */
[----:B------:R-:W1:Y:S01]  /*4cf0*/  MUFU.TANH R172, R172 ;  /* 0x000000ac00ac7308 */ /* 0x000e620000002400 */
[----:B------:R-:W-:Y:S02]  /*4d00*/  FMNMX.FTZ R189, R215, R162, !PT ;  /* 0x000000a2d7bd7209 */ /* 0x000fe40007810000 */
[C---:B------:R-:W-:Y:S02]  /*4d10*/  ISETP.GT.AND P3, PT, R183.reuse, 0x10, PT ;  /* 0x00000010b700780c */ /* 0x040fe40003f64270 */
[----:B-----5:R-:W-:Y:S02]  /*4d20*/  FSEL R212, R212, -INF , P4 ;  /* 0xff800000d4d47808 */ /* 0x020fe40002000000 */
[----:B------:R-:W-:Y:S01]  /*4d30*/  FMNMX.FTZ R189, R214, R189, !PT ;  /* 0x000000bdd6bd7209 */ /* 0x000fe20007810000 */
[----:B------:R-:W3:Y:S01]  /*4d40*/  MUFU.TANH R173, R173 ;  /* 0x000000ad00ad7308 */ /* 0x000ee20000002400 */
[----:B------:R-:W-:-:S02]  /*4d50*/  ISETP.GT.AND P4, PT, R183, 0x11, PT ;  /* 0x00000011b700780c */ /* 0x000fc40003f84270 */
[----:B0-----:R-:W-:Y:S02]  /*4d60*/  FSEL R211, R211, -INF , P3 ;  /* 0xff800000d3d37808 */ /* 0x001fe40001800000 */
[----:B------:R-:W-:Y:S02]  /*4d70*/  FMNMX.FTZ R162, R212, R189, !PT ;  /* 0x000000bdd4a27209 */ /* 0x000fe40007810000 */
[----:B------:R-:W-:Y:S01]  /*4d80*/  ISETP.GT.AND P3, PT, R183, 0x18, PT ;  /* 0x00000018b700780c */ /* 0x000fe20003f64270 */
[----:B------:R-:W0:Y:S01]  /*4d90*/  MUFU.TANH R174, R174 ;  /* 0x000000ae00ae7308 */ /* 0x000e220000002400 */
[----:B------:R-:W-:Y:S02]  /*4da0*/  FSEL R210, R210, -INF , P4 ;  /* 0xff800000d2d27808 */ /* 0x000fe40002000000 */
[----:B------:R-:W-:Y:S02]  /*4db0*/  FMNMX.FTZ R189, R211, R162, !PT ;  /* 0x000000a2d3bd7209 */ /* 0x000fe40007810000 */
[----:B------:R-:W-:-:S02]  /*4dc0*/  FSETP.NEU.FTZ.AND P6, PT, R4, -INF , PT ;  /* 0xff8000000400780b */ /* 0x000fc40003fdd000 */
[C---:B------:R-:W-:Y:S01]  /*4dd0*/  ISETP.GT.AND P4, PT, R183.reuse, 0x19, PT ;  /* 0x00000019b700780c */ /* 0x040fe20003f84270 */
[----:B------:R-:W5:Y:S01]  /*4de0*/  MUFU.TANH R176, R176 ;  /* 0x000000b000b07308 */ /* 0x000f620000002400 */
[----:B------:R-:W-:Y:S02]  /*4df0*/  FSEL R164, R164, -INF , P3 ;  /* 0xff800000a4a47808 */ /* 0x000fe40001800000 */
[----:B------:R-:W-:Y:S02]  /*4e00*/  FMNMX.FTZ R189, R210, R189, !PT ;  /* 0x000000bdd2bd7209 */ /* 0x000fe40007810000 */
[----:B------:R-:W-:Y:S02]  /*4e10*/  FSEL R166, R166, RZ, P6 ;  /* 0x000000ffa6a67208 */ /* 0x000fe40003000000 */
[----:B------:R-:W-:Y:S01]  /*4e20*/  ISETP.GT.AND P3, PT, R183, 0x20, PT ;  /* 0x00000020b700780c */ /* 0x000fe20003f64270 */
[----:B------:R-:W5:Y:S01]  /*4e30*/  MUFU.TANH R177, R177 ;  /* 0x000000b100b17308 */ /* 0x000f620000002400 */
[----:B------:R-:W-:Y:S01]  /*4e40*/  FSEL R161, R161, -INF , P4 ;  /* 0xff800000a1a17808 */ /* 0x000fe20002000000 */
[--C-:B------:R-:W-:Y:S01]  /*4e50*/  FFMA.FTZ R162, R167, UR10, -R166.reuse ;  /* 0x0000000aa7a27c23 */ /* 0x100fe200080108a6 */
[----:B------:R-:W-:Y:S01]  /*4e60*/  FMNMX.FTZ R168, R164, R189, !PT ;  /* 0x000000bda4a87209 */ /* 0x000fe20007810000 */
[--C-:B------:R-:W-:Y:S01]  /*4e70*/  FFMA.FTZ R189, R175, UR10, -R166.reuse ;  /* 0x0000000aafbd7c23 */ /* 0x100fe200080108a6 */
[----:B------:R-:W-:Y:S01]  /*4e80*/  ISETP.GT.AND P4, PT, R183, 0x21, PT ;  /* 0x00000021b700780c */ /* 0x000fe20003f84270 */
[--C-:B------:R-:W-:Y:S01]  /*4e90*/  FFMA.FTZ R159, R159, UR10, -R166.reuse ;  /* 0x0000000a9f9f7c23 */ /* 0x100fe200080108a6 */
[----:B------:R-:W-:Y:S01]  /*4ea0*/  FSEL R167, R157, -INF , P3 ;  /* 0xff8000009da77808 */ /* 0x000fe20001800000 */
[--C-:B------:R-:W-:Y:S01]  /*4eb0*/  FFMA.FTZ R157, R179, UR10, -R166.reuse ;  /* 0x0000000ab39d7c23 */ /* 0x100fe200080108a6 */
[----:B------:R-:W-:Y:S01]  /*4ec0*/  FMNMX.FTZ R188, R161, R168, !PT ;  /* 0x000000a8a1bc7209 */ /* 0x000fe20007810000 */
[----:B------:R-:W5:Y:S01]  /*4ed0*/  MUFU.TANH R178, R178 ;  /* 0x000000b200b27308 */ /* 0x000f620000002400 */
[----:B------:R-:W-:Y:S01]  /*4ee0*/  ISETP.GT.AND P3, PT, R183, 0x28, PT ;  /* 0x00000028b700780c */ /* 0x000fe20003f64270 */
[--C-:B------:R-:W-:Y:S01]  /*4ef0*/  FFMA.FTZ R169, R169, UR10, -R166.reuse ;  /* 0x0000000aa9a97c23 */ /* 0x100fe200080108a6 */
[----:B--2---:R-:W-:Y:S01]  /*4f00*/  FSEL R168, R160, -INF , P4 ;  /* 0xff800000a0a87808 */ /* 0x004fe20002000000 */
[--C-:B------:R-:W-:Y:S01]  /*4f10*/  FFMA.FTZ R160, R171, UR10, -R166.reuse ;  /* 0x0000000aaba07c23 */ /* 0x100fe200080108a6 */
[----:B------:R-:W-:Y:S01]  /*4f20*/  FMNMX.FTZ R179, R167, R188, !PT ;  /* 0x000000bca7b37209 */ /* 0x000fe20007810000 */
[--C-:B------:R-:W-:Y:S01]  /*4f30*/  FFMA.FTZ R165, R165, UR10, -R166.reuse ;  /* 0x0000000aa5a57c23 */ /* 0x100fe200080108a6 */
[----:B------:R-:W-:Y:S01]  /*4f40*/  ISETP.GT.AND P4, PT, R183, 0x29, PT ;  /* 0x00000029b700780c */ /* 0x000fe20003f84270 */
[----:B------:R-:W2:Y:S01]  /*4f50*/  MUFU.TANH R181, R181 ;  /* 0x000000b500b57308 */ /* 0x000ea20000002400 */
[----:B----4-:R-:W-:Y:S01]  /*4f60*/  FSEL R170, R170, -INF , P3 ;  /* 0xff800000aaaa7808 */ /* 0x010fe20001800000 */
[--C-:B------:R-:W-:Y:S01]  /*4f70*/  FFMA.FTZ R158, R158, UR10, -R166.reuse ;  /* 0x0000000a9e9e7c23 */ /* 0x100fe200080108a6 */
[----:B------:R-:W-:Y:S01]  /*4f80*/  FMNMX.FTZ R179, R168, R179, !PT ;  /* 0x000000b3a8b37209 */ /* 0x000fe20007810000 */
[--C-:B------:R-:W-:Y:S01]  /*4f90*/  FFMA.FTZ R10, R10, UR10, -R166.reuse ;  /* 0x0000000a0a0a7c23 */ /* 0x100fe200080108a6 */
[----:B-1----:R-:W-:Y:S01]  /*4fa0*/  FSEL R171, R172, -INF , P4 ;  /* 0xff800000acab7808 */ /* 0x002fe20002000000 */
[--C-:B------:R-:W-:Y:S01]  /*4fb0*/  FFMA.FTZ R11, R11, UR10, -R166.reuse ;  /* 0x0000000a0b0b7c23 */ /* 0x100fe200080108a6 */
[C---:B------:R-:W-:Y:S01]  /*4fc0*/  ISETP.GT.AND P3, PT, R183.reuse, 0x30, PT ;  /* 0x00000030b700780c */ /* 0x040fe20003f64270 */
[----:B------:R-:W1:Y:S01]  /*4fd0*/  MUFU.TANH R180, R180 ;  /* 0x000000b400b47308 */ /* 0x000e620000002400 */
        /* <DEDUP_REMOVED lines=10> */
[----:B0-----:R-:W-:Y:S01]  /*5080*/  FSEL R174, R174, -INF , P4 ;  /* 0xff800000aeae7808 */ /* 0x001fe20002000000 */
[--C-:B------:R-:W-:Y:S01]  /*5090*/  FFMA.FTZ R21, R21, UR10, -R166.reuse ;  /* 0x0000000a15157c23 */ /* 0x100fe200080108a6 */
[----:B------:R-:W-:Y:S01]  /*50a0*/  FMNMX.FTZ R179, R173, R188, !PT ;  /* 0x000000bcadb37209 */ /* 0x000fe20007810000 */
[--C-:B------:R-:W-:Y:S01]  /*50b0*/  FFMA.FTZ R154, R154, UR10, -R166.reuse ;  /* 0x0000000a9a9a7c23 */ /* 0x100fe200080108a6 */
[----:B------:R-:W-:Y:S01]  /*50c0*/  ISETP.GT.AND P4, PT, R183, 0x39, PT ;  /* 0x00000039b700780c */ /* 0x000fe20003f84270 */
[----:B------:R-:W0:Y:S01]  /*50d0*/  MUFU.TANH R182, R182 ;  /* 0x000000b600b67308 */ /* 0x000e220000002400 */
[----:B-----5:R-:W-:Y:S01]  /*50e0*/  FSEL R175, R176, -INF , P3 ;  /* 0xff800000b0af7808 */ /* 0x020fe20001800000 */
[----:B------:R-:W-:Y:S01]  /*50f0*/  FFMA.FTZ R152, R152, UR10, -R166 ;  /* 0x0000000a98987c23 */ /* 0x000fe200080108a6 */
[----:B------:R-:W-:-:S02]  /*5100*/  FMNMX.FTZ R188, R174, R179, !PT ;  /* 0x000000b3aebc7209 */ /* 0x000fc40007810000 */
[----:B------:R-:W-:Y:S02]  /*5110*/  ISETP.GT.AND P3, PT, R183, 0x40, PT ;  /* 0x00000040b700780c */ /* 0x000fe40003f64270 */
[----:B------:R-:W-:Y:S01]  /*5120*/  FSEL R176, R177, -INF , P4 ;  /* 0xff800000b1b07808 */ /* 0x000fe20002000000 */
[----:B------:R-:W4:Y:S01]  /*5130*/  MUFU.TANH R185, R185 ;  /* 0x000000b900b97308 */ /* 0x000f220000002400 */
[----:B------:R-:W-:Y:S01]  /*5140*/  FMNMX.FTZ R179, R175, R188, !PT ;  /* 0x000000bcafb37209 */ /* 0x000fe20007810000 */
[----:B------:R-:W-:Y:S01]  /*5150*/  FFMA.FTZ R188, R163, UR10, -R166 ;  /* 0x0000000aa3bc7c23 */ /* 0x000fe200080108a6 */
[----:B------:R-:W-:Y:S02]  /*5160*/  FSEL R177, R178, -INF , P3 ;  /* 0xff800000b2b17808 */ /* 0x000fe40001800000 */
[C---:B------:R-:W-:Y:S02]  /*5170*/  ISETP.GT.AND P4, PT, R183.reuse, 0x41, PT ;  /* 0x00000041b700780c */ /* 0x040fe40003f84270 */
[----:B------:R-:W-:Y:S01]  /*5180*/  FMNMX.FTZ R178, R176, R179, !PT ;  /* 0x000000b3b0b27209 */ /* 0x000fe20007810000 */
[----:B------:R-:W5:Y:S01]  /*5190*/  MUFU.TANH R186, R186 ;  /* 0x000000ba00ba7308 */ /* 0x000f620000002400 */
[----:B------:R-:W-:-:S02]  /*51a0*/  ISETP.GT.AND P3, PT, R183, 0x48, PT ;  /* 0x00000048b700780c */ /* 0x000fc40003f64270 */
[----:B--2---:R-:W-:Y:S02]  /*51b0*/  FSEL R179, R181, -INF , P4 ;  /* 0xff800000b5b37808 */ /* 0x004fe40002000000 */
[----:B------:R-:W-:Y:S02]  /*51c0*/  FMNMX.FTZ R178, R177, R178, !PT ;  /* 0x000000b2b1b27209 */ /* 0x000fe40007810000 */
[----:B------:R-:W-:Y:S01]  /*51d0*/  ISETP.GT.AND P4, PT, R183, 0x49, PT ;  /* 0x00000049b700780c */ /* 0x000fe20003f84270 */
[----:B------:R-:W2:Y:S01]  /*51e0*/  MUFU.TANH R187, R187 ;  /* 0x000000bb00bb7308 */ /* 0x000ea20000002400 */
[----:B-1----:R-:W-:Y:S02]  /*51f0*/  FSEL R180, R180, -INF , P3 ;  /* 0xff800000b4b47808 */ /* 0x002fe40001800000 */
[----:B------:R-:W-:Y:S02]  /*5200*/  FMNMX.FTZ R181, R179, R178, !PT ;  /* 0x000000b2b3b57209 */ /* 0x000fe40007810000 */
[----:B---3--:R-:W-:-:S02]  /*5210*/  FSEL R163, R184, -INF , P4 ;  /* 0xff800000b8a37808 */ /* 0x008fc40002000000 */
[C---:B------:R-:W-:Y:S01]  /*5220*/  ISETP.GT.AND P3, PT, R183.reuse, 0x50, PT ;  /* 0x00000050b700780c */ /* 0x040fe20003f64270 */
[----:B------:R-:W-:Y:S01]  /*5230*/  MUFU.EX2 R178, R188 ;  /* 0x000000bc00b27308 */ /* 0x000fe20000000800 */
[----:B------:R-:W-:Y:S02]  /*5240*/  FMNMX.FTZ R184, R180, R181, !PT ;  /* 0x000000b5b4b87209 */ /* 0x000fe40007810000 */
[----:B------:R-:W-:Y:S02]  /*5250*/  ISETP.GT.AND P4, PT, R183, 0x51, PT ;  /* 0x00000051b700780c */ /* 0x000fe40003f84270 */
[----:B0-----:R-:W-:Y:S02]  /*5260*/  FSEL R181, R182, -INF , P3 ;  /* 0xff800000b6b57808 */ /* 0x001fe40001800000 */
[----:B------:R-:W-:Y:S01]  /*5270*/  FMNMX.FTZ R184, R163, R184, !PT ;  /* 0x000000b8a3b87209 */ /* 0x000fe20007810000 */
[----:B------:R0:W-:Y:S01]  /*5280*/  MUFU.EX2 R172, R189 ;  /* 0x000000bd00ac7308 */ /* 0x0001e20000000800 */
[----:B----4-:R-:W-:-:S02]  /*5290*/  FSEL R182, R185, -INF , P4 ;  /* 0xff800000b9b67808 */ /* 0x010fc40002000000 */
[----:B------:R-:W-:Y:S02]  /*52a0*/  ISETP.GT.AND P3, PT, R183, 0x58, PT ;  /* 0x00000058b700780c */ /* 0x000fe40003f64270 */
[----:B------:R-:W-:Y:S02]  /*52b0*/  FMNMX.FTZ R185, R181, R184, !PT ;  /* 0x000000b8b5b97209 */ /* 0x000fe40007810000 */
[----:B------:R-:W-:Y:S01]  /*52c0*/  ISETP.GT.AND P4, PT, R183, 0x59, PT ;  /* 0x00000059b700780c */ /* 0x000fe20003f84270 */
[--C-:B------:R-:W-:Y:S01]  /*52d0*/  FFMA.FTZ R183, R156, UR10, -R166.reuse ;  /* 0x0000000a9cb77c23 */ /* 0x100fe200080108a6 */
[----:B-----5:R-:W-:Y:S01]  /*52e0*/  FSEL R184, R186, -INF , P3 ;  /* 0xff800000bab87808 */ /* 0x020fe20001800000 */
[--C-:B------:R-:W-:Y:S01]  /*52f0*/  FFMA.FTZ R156, R155, UR10, -R166.reuse ;  /* 0x0000000a9b9c7c23 */ /* 0x100fe200080108a6 */
[----:B------:R-:W-:Y:S01]  /*5300*/  FMNMX.FTZ R185, R182, R185, !PT ;  /* 0x000000b9b6b97209 */ /* 0x000fe20007810000 */
[--C-:B0-----:R-:W-:Y:S01]  /*5310*/  FFMA.FTZ R189, R153, UR10, -R166.reuse ;  /* 0x0000000a99bd7c23 */ /* 0x101fe200080108a6 */
[----:B--2---:R-:W-:Y:S01]  /*5320*/  FSEL R186, R187, -INF , P4 ;  /* 0xff800000bbba7808 */ /* 0x004fe20002000000 */
[--C-:B------:R-:W-:Y:S01]  /*5330*/  FFMA.FTZ R187, R5, UR10, -R166.reuse ;  /* 0x0000000a05bb7c23 */ /* 0x100fe200080108a6 */
[----:B------:R-:W-:Y:S01]  /*5340*/  FMNMX.FTZ R185, R184, R185, !PT ;  /* 0x000000b9b8b97209 */ /* 0x000fe20007810000 */
[----:B------:R-:W-:Y:S03]  /*5350*/  MUFU.EX2 R159, R159 ;  /* 0x0000009f009f7308 */ /* 0x000fe60000000800 */
[----:B------:R-:W-:Y:S01]  /*5360*/  FMNMX.FTZ R155, R186, R185, !PT ;  /* 0x000000b9ba9b7209 */ /* 0x000fe20007810000 */
[--C-:B------:R-:W-:Y:S01]  /*5370*/  FFMA.FTZ R185, R12, UR10, -R166.reuse ;  /* 0x0000000a0cb97c23 */ /* 0x100fe200080108a6 */
[----:B------:R-:W-:-:S03]  /*5380*/  FFMA.FTZ R12, R9, UR10, -R166 ;  /* 0x0000000a090c7c23 */ /* 0x000fc600080108a6 */
[----:B------:R-:W0:Y:S01]  /*5390*/  SHFL.BFLY PT, R188, R155, 0x2, 0x1f ;  /* 0x0c401f009bbc7f89 */ /* 0x000e2200000e0000 */
        /* <DEDUP_REMOVED lines=9> */
[----:B0-----:R-:W-:-:S02]  /*5430*/  FMNMX.FTZ R5, R188, R5, !PT ;  /* 0x00000005bc057209 */ /* 0x001fc40007810000 */
[----:B------:R-:W-:Y:S02]  /*5440*/  FSEL R188, R4, RZ, P6 ;  /* 0x000000ff04bc7208 */ /* 0x000fe40003000000 */
[C---:B------:R-:W-:Y:S01]  /*5450*/  FSETP.NEU.FTZ.AND P3, PT, R5.reuse, -INF , PT ;  /* 0xff8000000500780b */ /* 0x040fe20003f7d000 */
[----:B------:R-:W-:Y:S02]  /*5460*/  FMUL.FTZ R9, R5, UR10 ;  /* 0x0000000a05097c20 */ /* 0x000fe40008410000 */
[----:B------:R-:W-:Y:S01]  /*5470*/  MUFU.EX2 R156, R156 ;  /* 0x0000009c009c7308 */ /* 0x000fe20000000800 */
[----:B------:R-:W-:Y:S02]  /*5480*/  FADD.FTZ R188, -R188, R7 ;  /* 0x00000007bcbc7221 */ /* 0x000fe40000010100 */
[----:B------:R-:W-:Y:S02]  /*5490*/  FSEL R153, R9, RZ, P3 ;  /* 0x000000ff09997208 */ /* 0x000fe40001800000 */
[----:B------:R-:W-:Y:S01]  /*54a0*/  FMUL.FTZ R188, R188, UR10 ;  /* 0x0000000abcbc7c20 */ /* 0x000fe20008410000 */
[----:B------:R-:W-:-:S02]  /*54b0*/  FSEL R9, R5, RZ, P3 ;  /* 0x000000ff05097208 */ /* 0x000fc40001800000 */
[----:B------:R-:W-:Y:S01]  /*54c0*/  MUFU.EX2 R185, R185 ;  /* 0x000000b900b97308 */ /* 0x000fe20000000800 */
[--C-:B------:R-:W-:Y:S01]  /*54d0*/  FFMA.FTZ R191, R213, UR10, -R153.reuse ;  /* 0x0000000ad5bf7c23 */ /* 0x100fe20008010899 */
[--C-:B------:R-:W-:Y:S01]  /*54e0*/  FFMA.FTZ R166, R215, UR10, -R153.reuse ;  /* 0x0000000ad7a67c23 */ /* 0x100fe20008010899 */
[----:B------:R-:W-:Y:S01]  /*54f0*/  FADD.FTZ R9, -R9, R8 ;  /* 0x0000000809097221 */ /* 0x000fe20000010100 */
[--C-:B------:R-:W-:Y:S01]  /*5500*/  FFMA.FTZ R190, R214, UR10, -R153.reuse ;  /* 0x0000000ad6be7c23 */ /* 0x100fe20008010899 */
[--C-:B------:R-:W-:Y:S01]  /*5510*/  FFMA.FTZ R193, R212, UR10, -R153.reuse ;  /* 0x0000000ad4c17c23 */ /* 0x100fe20008010899 */
[--C-:B------:R-:W-:Y:S01]  /*5520*/  FFMA.FTZ R155, R168, UR10, -R153.reuse ;  /* 0x0000000aa89b7c23 */ /* 0x100fe20008010899 */
[----:B------:R-:W-:Y:S01]  /*5530*/  FMUL.FTZ R8, R9, UR10 ;  /* 0x0000000a09087c20 */ /* 0x000fe20008410000 */
        /* <DEDUP_REMOVED lines=14> */
[----:B------:R-:W-:-:S02]  /*5620*/  FFMA.FTZ R186, R186, UR10, -R153 ;  /* 0x0000000ababa7c23 */ /* 0x000fc40008010899 */
[----:B------:R-:W1:Y:S01]  /*5630*/  MUFU.EX2 R8, R8 ;  /* 0x0000000800087308 */ /* 0x000e620000000800 */
        /* <DEDUP_REMOVED lines=66> */
[----:B------:R-:W-:Y:S01]  /*5a60*/  FFMA.FTZ R176, R177, UR10, -R153 ;  /* 0x0000000ab1b07c23 */ /* 0x000fe20008010899 */
[----:B-1----:R-:W-:Y:S01]  /*5a70*/  FADD.FTZ R196, R164, R155 ;  /* 0x0000009ba4c47221 */ /* 0x002fe20000010000 */
[----:B------:R-:W-:Y:S01]  /*5a80*/  FADD.FTZ R198, R156, R161 ;  /* 0x000000a19cc67221 */ /* 0x000fe20000010000 */
[--C-:B------:R-:W-:Y:S01]  /*5a90*/  FFMA.FTZ R177, R179, UR10, -R153.reuse ;  /* 0x0000000ab3b17c23 */ /* 0x100fe20008010899 */
[----:B------:R-:W0:Y:S01]  /*5aa0*/  MUFU.EX2 R194, R194 ;  /* 0x000000c200c27308 */ /* 0x000e220000000800 */
[--C-:B------:R-:W-:Y:S01]  /*5ab0*/  FFMA.FTZ R179, R180, UR10, -R153.reuse ;  /* 0x0000000ab4b37c23 */ /* 0x100fe20008010899 */
[----:B------:R-:W-:Y:S01]  /*5ac0*/  FADD.FTZ R161, R185, R198 ;  /* 0x000000c6b9a17221 */ /* 0x000fe20000010000 */
[----:B------:R-:W-:Y:S01]  /*5ad0*/  FFMA.FTZ R180, R163, UR10, -R153 ;  /* 0x0000000aa3b47c23 */ /* 0x000fe20008010899 */
[----:B------:R-:W-:Y:S01]  /*5ae0*/  F2FP.BF16.F32.PACK_AB R153, R162, R159 ;  /* 0x0000009fa299723e */ /* 0x000fe200000010ff */
[-C--:B------:R-:W-:Y:S01]  /*5af0*/  FMUL.FTZ R95, R95, R188.reuse ;  /* 0x000000bc5f5f7220 */ /* 0x080fe20000410000 */
[----:B------:R-:W-:Y:S01]  /*5b00*/  F2FP.BF16.F32.PACK_AB R159, R178, R165 ;  /* 0x000000a5b29f723e */ /* 0x000fe200000010ff */
        /* <DEDUP_REMOVED lines=38> */
[----:B------:R-:W-:Y:S01]  /*5d70*/  FMUL.FTZ R151, R151, R188 ;  /* 0x000000bc97977220 */ /* 0x000fe20000410000 */
        /* <DEDUP_REMOVED lines=28> */
[----:B------:R-:W-:Y:S01]  /*5f40*/  F2FP.BF16.F32.PACK_AB R155, R160, R157 ;  /* 0x0000009da09b723e */ /* 0x000fe200000010ff */
[----:B------:R-:W-:Y:S01]  /*5f50*/  FMUL.FTZ R64, R64, R8 ;  /* 0x0000000840407220 */ /* 0x000fe20000410000 */
[----:B------:R-:W-:Y:S01]  /*5f60*/  F2FP.BF16.F32.PACK_AB R157, R169, R172 ;  /* 0x000000aca99d723e */ /* 0x000fe200000010ff */
[----:B------:R-:W-:Y:S01]  /*5f70*/  FMUL.FTZ R65, R65, R8 ;  /* 0x0000000841417220 */ /* 0x000fe20000410000 */
[----:B------:R-:W-:Y:S01]  /*5f80*/  F2FP.BF16.F32.PACK_AB R160, R7, R194 ;  /* 0x000000c207a0723e */ /* 0x000fe200000010ff */
        /* <DEDUP_REMOVED lines=36> */
[-C--:B------:R-:W-:Y:S01]  /*61d0*/  FMUL.FTZ R116, R116, R8.reuse ;  /* 0x0000000874747220 */ /* 0x080fe20000410000 */
[-C--:B------:R-:W-:Y:S01]  /*61e0*/  FMUL.FTZ R117, R117, R8.reuse ;  /* 0x0000000875757220 */ /* 0x080fe20000410000 */
[-C--:B------:R-:W-:Y:S01]  /*61f0*/  FMUL.FTZ R120, R120, R8.reuse ;  /* 0x0000000878787220 */ /* 0x080fe20000410000 */
[-C--:B------:R-:W-:Y:S01]  /*6200*/  FMUL.FTZ R121, R121, R8.reuse ;  /* 0x0000000879797220 */ /* 0x080fe20000410000 */
[----:B------:R-:W-:Y:S01]  /*6210*/  FMUL.FTZ R124, R124, R8 ;  /* 0x000000087c7c7220 */ /* 0x000fe20000410000 */
[----:B------:R-:W0:Y:S01]  /*6220*/  MUFU.EX2 R176, R176 ;  /* 0x000000b000b07308 */ /* 0x000e220000000800 */
[----:B-1----:R-:W-:Y:S01]  /*6230*/  FADD.FTZ R167, R174, R163 ;  /* 0x000000a3aea77221 */ /* 0x002fe20000010000 */
[----:B------:R-:W-:Y:S01]  /*6240*/  F2FP.BF16.F32.PACK_AB R163, R185, R156 ;  /* 0x0000009cb9a3723e */ /* 0x000fe200000010ff */
[----:B------:R-:W-:Y:S01]  /*6250*/  FMUL.FTZ R125, R125, R8 ;  /* 0x000000087d7d7220 */ /* 0x000fe20000410000 */
[----:B------:R-:W-:Y:S01]  /*6260*/  F2FP.BF16.F32.PACK_AB R156, R195, R192 ;  /* 0x000000c0c39c723e */ /* 0x000fe200000010ff */
[-C--:B------:R-:W-:Y:S01]  /*6270*/  FMUL.FTZ R128, R128, R8.reuse ;  /* 0x0000000880807220 */ /* 0x080fe20000410000 */
[-C--:B------:R-:W-:Y:S01]  /*6280*/  FMUL.FTZ R129, R129, R8.reuse ;  /* 0x0000000881817220 */ /* 0x080fe20000410000 */
[----:B------:R-:W-:Y:S01]  /*6290*/  FMUL.FTZ R132, R132, R8 ;  /* 0x0000000884847220 */ /* 0x000fe20000410000 */
[----:B------:R-:W1:Y:S01]  /*62a0*/  MUFU.EX2 R21, R21 ;  /* 0x0000001500157308 */ /* 0x000e620000000800 */
[C---:B---3--:R-:W-:Y:S01]  /*62b0*/  FADD.FTZ R158, R20.reuse, R165 ;  /* 0x000000a5149e7221 */ /* 0x048fe20000010000 */
[----:B------:R-:W-:Y:S01]  /*62c0*/  F2FP.BF16.F32.PACK_AB R165, R187, R10 ;  /* 0x0000000abba5723e */ /* 0x000fe200000010ff */
[-C--:B------:R-:W-:Y:S01]  /*62d0*/  FMUL.FTZ R133, R133, R8.reuse ;  /* 0x0000000885857220 */ /* 0x080fe20000410000 */
[----:B------:R-:W-:Y:S01]  /*62e0*/  F2FP.BF16.F32.PACK_AB R171, R20, R15 ;  /* 0x0000000f14ab723e */ /* 0x000fe200000010ff */
        /* <DEDUP_REMOVED lines=13> */
[----:B------:R-:W-:-:S02]  /*63c0*/  F2FP.BF16.F32.PACK_AB R158, R197, R164 ;  /* 0x000000a4c59e723e */ /* 0x000fc400000010ff */
[----:B------:R-:W-:-:S04]  /*63d0*/  F2FP.BF16.F32.PACK_AB R164, R213, R170 ;  /* 0x000000aad5a4723e */ /* 0x000fc800000010ff */
[----:B------:R-:W1:Y:S01]  /*63e0*/  MUFU.EX2 R179, R179 ;  /* 0x000000b300b37308 */ /* 0x000e620000000800 */
[C---:B---3--:R-:W-:Y:S01]  /*63f0*/  FADD.FTZ R0, R177.reuse, R0 ;  /* 0x00000000b1007221 */ /* 0x048fe20000010000 */
[----:B------:R-:W-:-:S06]  /*6400*/  F2FP.BF16.F32.PACK_AB R168, R177, R176 ;  /* 0x000000b0b1a8723e */ /* 0x000fcc00000010ff */
[----:B------:R-:W3:Y:S01]  /*6410*/  MUFU.EX2 R152, R152 ;  /* 0x0000009800987308 */ /* 0x000ee20000000800 */
[C---:B0-----:R-:W-:Y:S01]  /*6420*/  FADD.FTZ R11, R154.reuse, R169 ;  /* 0x000000a99a0b7221 */ /* 0x041fe20000010000 */
[----:B------:R-:W-:Y:S02]  /*6430*/  F2FP.BF16.F32.PACK_AB R169, R13, R14 ;  /* 0x0000000e0da9723e */ /* 0x000fe400000010ff */
[----:B------:R-:W-:Y:S02]  /*6440*/  F2FP.BF16.F32.PACK_AB R173, R154, R21 ;  /* 0x000000159aad723e */ /* 0x000fe400000010ff */
[----:B------:R-:W-:Y:S02]  /*6450*/  F2FP.BF16.F32.PACK_AB R154, R193, R190 ;  /* 0x000000bec19a723e */ /* 0x000fe400000010ff */
        /* <DEDUP_REMOVED lines=13> */
[----:B0-----:R-:W-:Y:S01]  /*6530*/  FADD.FTZ R10, R184, R13 ;  /* 0x0000000db80a7221 */ /* 0x001fe20000010000 */
[C---:B-1----:R-:W-:Y:S01]  /*6540*/  F2FP.BF16.F32.PACK_AB R175, R189.reuse, R152 ;  /* 0x00000098bdaf723e */ /* 0x042fe200000010ff */
[----:B------:R-:W-:Y:S01]  /*6550*/  FADD.FTZ R0, R189, R0 ;  /* 0x00000000bd007221 */ /* 0x000fe20000010000 */
[----:B------:R-:W-:Y:S02]  /*6560*/  F2FP.BF16.F32.PACK_AB R152, R166, R191 ;  /* 0x000000bfa698723e */ /* 0x000fe400000010ff */
[----:B------:R-:W-:Y:S01]  /*6570*/  F2FP.BF16.F32.PACK_AB R166, R174, R3 ;  /* 0x00000003aea6723e */ /* 0x000fe200000010ff */
[C---:B---3--:R-:W-:Y:S01]  /*6580*/  FADD.FTZ R3, R11.reuse, R10 ;  /* 0x0000000a0b037221 */ /* 0x048fe20000010000 */
[----:B------:R-:W-:Y:S01]  /*6590*/  F2FP.BF16.F32.PACK_AB R174, R11, R184 ;  /* 0x000000b80bae723e */ /* 0x000fe200000010ff */
[----:B--2---:R-:W-:Y:S06]  /*65a0*/  @!P0 BRA `(.L_x_4611) ;  /* 0x0000000000048947 */ /* 0x004fec0003800000 */
[----:B------:R-:W-:Y:S01]  /*65b0*/  BPT.TRAP 0x1 ;  /* 0x000000040000795c */ /* 0x000fe20000300000 */
.L_x_4611:
[----:B------:R0:W1:Y:S01]  /*65c0*/  SYNCS.PHASECHK.TRANS64.TRYWAIT P3, [UR26+0x22850], R6 ;  /* 0x02285006ff0075a7 */ /* 0x000062000806015a */
[----:B------:R-:W-:Y:S05]  /*65d0*/  @!P0 BRA `(.L_x_4612) ;  /* 0x0000000000048947 */ /* 0x000fea0003800000 */
[----:B------:R-:W-:Y:S01]  /*65e0*/  BPT.TRAP 0x1 ;  /* 0x000000040000795c */ /* 0x000fe20000300000 */
.L_x_4612:
[----:B-1----:R-:W-:Y:S05]  /*65f0*/  @P3 BRA `(.L_x_4613) ;  /* 0x0000000000083947 */ /* 0x002fea0003800000 */
[----:B------:R-:W1:Y:S02]  /*6600*/  SYNCS.PHASECHK.TRANS64.TRYWAIT P3, [UR26+0x22850], R6 ;  /* 0x02285006ff0075a7 */ /* 0x000e64000806015a */
[----:B-1----:R-:W-:Y:S05]  /*6610*/  @!P3 BRA `(.L_x_4614) ;  /* 0x000000c000f0b947 */ /* 0x002fea0003800000 */
.L_x_4613:
        /* <DEDUP_REMOVED lines=49> */
.L_x_4606:
[----:B------:R-:W-:-:S13]  /*6930*/  ISETP.LE.AND P1, PT, RZ, UR23, PT ;  /* 0x00000017ff007c0c */ /* 0x000fda000bf23270 */
[----:B------:R-:W-:Y:S05]  /*6940*/  @!P1 BRA `(.L_x_4616) ;  /* 0x0000002000d09947 */ /* 0x000fea0003800000 */
[----:B------:R-:W-:Y:S01]  /*6950*/  IMAD.MOV.U32 R7, RZ, RZ, R4 ;  /* 0x000000ffff077224 */ /* 0x000fe200078e0004 */
[----:B------:R-:W-:Y:S01]  /*6960*/  ULDC UR24, c[0x0][0x9d8] ;  /* 0x0002760000187ab9 */ /* 0x000fe20000000800 */
[----:B------:R-:W-:Y:S01]  /*6970*/  IMAD.MOV.U32 R8, RZ, RZ, R5 ;  /* 0x000000ffff087224 */ /* 0x000fe200078e0005 */
[----:B------:R-:W-:-:S06]  /*6980*/  ULDC UR22, c[0x0][0x988] ;  /* 0x0002620000167ab9 */ /* 0x000fcc0000000800 */
.L_x_4625:
[----:B------:R-:W-:-:S04]  /*6990*/  UIADD3 UR37, UR37, 0x1, URZ ;  /* 0x0000000125257890 */ /* 0x000fc8000fffe03f */
[----:B------:R-:W-:-:S04]  /*69a0*/  UISETP.NE.AND UP0, UPT, UR37, 0x2, UPT ;  /* 0x000000022500788c */ /* 0x000fc8000bf05270 */
[----:B------:R-:W-:Y:S02]  /*69b0*/  USEL UR6, URZ, 0x1, UP0 ;  /* 0x000000013f067887 */ /* 0x000fe40008000000 */
[----:B------:R-:W-:Y:S02]  /*69c0*/  USEL UR37, UR37, URZ, UP0 ;  /* 0x0000003f25257287 */ /* 0x000fe40008000000 */
[----:B------:R-:W-:Y:S01]  /*69d0*/  ULOP3.LUT UR38, UR38, UR6, URZ, 0x3c, !UPT ;  /* 0x0000000626267292 */ /* 0x000fe2000f8e3c3f */
[----:B-1----:R-:W-:Y:S11]  /*69e0*/  @!P0 BRA `(.L_x_4617) ;  /* 0x0000000000048947 */ /* 0x002ff60003800000 */
[----:B------:R-:W-:Y:S01]  /*69f0*/  BPT.TRAP 0x1 ;  /* 0x000000040000795c */ /* 0x000fe20000300000 */
.L_x_4617:
        /* <DEDUP_REMOVED lines=9> */
.L_x_4618:
[----:B-1----:R-:W-:Y:S05]  /*6a90*/  @P1 BRA `(.L_x_4619) ;  /* 0x0000000000081947 */ /* 0x002fea0003800000 */
[----:B------:R-:W1:Y:S02]  /*6aa0*/  SYNCS.PHASECHK.TRANS64.TRYWAIT P1, [UR25+0x22830], R6 ;  /* 0x02283006ff0075a7 */ /* 0x000e640008020159 */
[----:B-1----:R-:W-:Y:S05]  /*6ab0*/  @!P1 BRA `(.L_x_4620) ;  /* 0x000000bc00dc9947 */ /* 0x002fea0003800000 */
.L_x_4619:
        /* <DEDUP_REMOVED lines=487> */
.L_x_4621:
[----:B------:R0:W1:Y:S01]  /*8930*/  SYNCS.PHASECHK.TRANS64.TRYWAIT P1, [UR25+0x22850], R6 ;  /* 0x02285006ff0075a7 */ /* 0x0000620008020159 */
[----:B------:R-:W-:Y:S05]  /*8940*/  @!P0 BRA `(.L_x_4622) ;  /* 0x0000000000048947 */ /* 0x000fea0003800000 */
[----:B------:R-:W-:Y:S01]  /*8950*/  BPT.TRAP 0x1 ;  /* 0x000000040000795c */ /* 0x000fe20000300000 */
.L_x_4622:
[----:B-1----:R-:W-:Y:S05]  /*8960*/  @P1 BRA `(.L_x_4623) ;  /* 0x0000000000081947 */ /* 0x002fea0003800000 */
[----:B------:R-:W1:Y:S02]  /*8970*/  SYNCS.PHASECHK.TRANS64.TRYWAIT P1, [UR25+0x22850], R6 ;  /* 0x02285006ff0075a7 */ /* 0x000e640008020159 */
[----:B-1----:R-:W-:Y:S05]  /*8980*/  @!P1 BRA `(.L_x_4624) ;  /* 0x000000a000409947 */ /* 0x002fea0003800000 */
.L_x_4623:
        /* <DEDUP_REMOVED lines=48> */
.L_x_4616:
[----:B01----:R-:W0:Y:S01]  /*8c90*/  SHFL.BFLY PT, R6, R3, 0x2, 0x1f ;  /* 0x0c401f0003067f89 */ /* 0x003e2200000e0000 */
[----:B------:R-:W-:Y:S01]  /*8ca0*/  UIADD3 UR37, UR37, 0x1, URZ ;  /* 0x0000000125257890 */ /* 0x000fe2000fffe03f */
[----:B------:R-:W-:Y:S01]  /*8cb0*/  IMAD.U32 R14, RZ, RZ, UR10 ;  /* 0x0000000aff0e7e24 */ /* 0x000fe2000f8e00ff */
[----:B------:R1:W-:Y:S06]  /*8cc0*/  BAR.ARV R9, 0x100 ;  /* 0x000400090000751d */ /* 0x0003ec0000002000 */
[----:B------:R-:W-:Y:S02]  /*8cd0*/  UISETP.NE.AND UP0, UPT, UR37, 0x2, UPT ;  /* 0x000000022500788c */ /* 0x000fe4000bf05270 */
[----:B------:R-:W-:Y:S06]  /*8ce0*/  BAR.ARV 0x8, 0x180 ;  /* 0x0206000000007b1d */ /* 0x000fec0000002000 */
[----:B------:R-:W-:Y:S01]  /*8cf0*/  USEL UR4, URZ, 0x1, UP0 ;  /* 0x000000013f047887 */ /* 0x000fe20008000000 */
[----:B------:R-:W-:Y:S01]  /*8d00*/  PLOP3.LUT P0, PT, PT, PT, PT, 0x8, 0x0 ;  /* 0x000000000000781c */ /* 0x000fe20003f0e170 */
[----:B------:R-:W2:Y:S01]  /*8d10*/  SHFL.BFLY PT, R11, R0, 0x2, 0x1f ;  /* 0x0c401f00000b7f89 */ /* 0x000ea200000e0000 */
[----:B------:R-:W-:-:S02]  /*8d20*/  UIADD3 UR47, UR47, 0x1, URZ ;  /* 0x000000012f2f7890 */ /* 0x000fc4000fffe03f */
[----:B------:R-:W-:Y:S01]  /*8d30*/  USEL UR37, UR37, URZ, UP0 ;  /* 0x0000003f25257287 */ /* 0x000fe20008000000 */
[----:B0-----:R-:W-:Y:S01]  /*8d40*/  FADD.FTZ R6, R6, R3 ;  /* 0x0000000306067221 */ /* 0x001fe20000010000 */
[----:B------:R-:W-:Y:S01]  /*8d50*/  IMAD.MOV.U32 R3, RZ, RZ, -0x800000 ;  /* 0xff800000ff037424 */ /* 0x000fe200078e00ff */
[----:B------:R-:W-:-:S03]  /*8d60*/  ULOP3.LUT UR38, UR38, UR4, URZ, 0x3c, !UPT ;  /* 0x0000000426267292 */ /* 0x000fc6000f8e3c3f */
[----:B------:R-:W0:Y:S01]  /*8d70*/  SHFL.BFLY PT, R7, R6, 0x1, 0x1f ;  /* 0x0c201f0006077f89 */ /* 0x000e2200000e0000 */
[----:B--2---:R-:W-:Y:S01]  /*8d80*/  FADD.FTZ R11, R11, R0 ;  /* 0x000000000b0b7221 */ /* 0x004fe20000010000 */
[----:B------:R-:W-:-:S04]  /*8d90*/  IMAD.MOV.U32 R0, RZ, RZ, RZ ;  /* 0x000000ffff007224 */ /* 0x000fc800078e00ff */
[----:B------:R-:W2:Y:S01]  /*8da0*/  SHFL.BFLY PT, R8, R11, 0x1, 0x1f ;  /* 0x0c201f000b087f89 */ /* 0x000ea200000e0000 */
[----:B0-----:R-:W-:Y:S01]  /*8db0*/  FADD.FTZ R12, R6, R7 ;  /* 0x00000007060c7221 */ /* 0x001fe20000010000 */
[----:B------:R-:W-:Y:S02]  /*8dc0*/  IMAD.MOV.U32 R7, RZ, RZ, RZ ;  /* 0x000000ffff077224 */ /* 0x000fe400078e00ff */
[----:B------:R-:W-:Y:S02]  /*8dd0*/  IMAD.U32 R6, RZ, RZ, UR10 ;  /* 0x0000000aff067e24 */ /* 0x000fe4000f8e00ff */
[----:B------:R-:W-:-:S13]  /*8de0*/  FSETP.NE.FTZ.AND P1, PT, R12, RZ, PT ;  /* 0x000000ff0c00720b */ /* 0x000fda0003f35000 */
[----:B------:R-:W0:Y:S01]  /*8df0*/  @P1 MUFU.RCP R7, R12 ;  /* 0x0000000c00071308 */ /* 0x000e220000001000 */
[----:B------:R-:W-:Y:S01]  /*8e00*/  @P1 FMUL.FTZ R6, R6, 0.69314718246459960938 ;  /* 0x3f31721806061820 */ /* 0x000fe20000410000 */
[----:B--2---:R-:W-:Y:S01]  /*8e10*/  FADD.FTZ R13, R11, R8 ;  /* 0x000000080b0d7221 */ /* 0x004fe20000010000 */
[----:B------:R-:W-:-:S04]  /*8e20*/  IMAD.MOV.U32 R8, RZ, RZ, -0x800000 ;  /* 0xff800000ff087424 */ /* 0x000fc800078e00ff */
[----:B------:R-:W-:Y:S01]  /*8e30*/  FSETP.NE.FTZ.AND P2, PT, R13, RZ, PT ;  /* 0x000000ff0d00720b */ /* 0x000fe20003f55000 */
        /* <DEDUP_REMOVED lines=64> */
[----:B------:R-:W0:Y:S01]  /*9240*/  @P2 MUFU.LG2 R11, R13 ;  /* 0x0000000d000b2308 */ /* 0x000e220000000c00 */
[----:B------:R-:W-:-:S07]  /*9250*/  @P2 FMUL.FTZ R14, R14, 0.69314718246459960938 ;  /* 0x3f3172180e0e2820 */ /* 0x000fce0000410000 */
[----:B------:R-:W2:Y:S08]  /*9260*/  @P1 MUFU.LG2 R7, R12 ;  /* 0x0000000c00071308 */ /* 0x000eb00000000c00 */
[----:B------:R-:W3:Y:S01]  /*9270*/  @P2 MUFU.RCP R0, R13 ;  /* 0x0000000d00002308 */ /* 0x000ee20000001000 */
[----:B0-----:R-:W-:-:S04]  /*9280*/  @P2 FMUL.FTZ R11, R11, 0.69314718246459960938 ;  /* 0x3f3172180b0b2820 */ /* 0x001fc80000410000 */
[----:B------:R-:W-:Y:S01]  /*9290*/  @P2 FFMA.FTZ R3, R14, R4, R11 ;  /* 0x000000040e032223 */ /* 0x000fe2000001000b */
[----:B--2---:R-:W-:-:S04]  /*92a0*/  @P1 FMUL.FTZ R7, R7, 0.69314718246459960938 ;  /* 0x3f31721807071820 */ /* 0x004fc80000410000 */
[----:B------:R-:W-:Y:S01]  /*92b0*/  @P1 FFMA.FTZ R8, R6, R5, R7 ;  /* 0x0000000506081223 */ /* 0x000fe20000010007 */
        /* <DEDUP_REMOVED lines=63> */
[----:B------:R-:W-:-:S07]  /*96b0*/  FMUL.FTZ R0, R151, R0 ;  /* 0x0000000097007220 */ /* 0x000fce0000410000 */
.L_x_4595:
        /* <DEDUP_REMOVED lines=43> */
[C---:B------:R-:W-:Y:S02]  /*9970*/  LOP3.LUT R11, R110.reuse, 0x380, RZ, 0xc0, !PT ;  /* 0x000003806e0b7812 */ /* 0x040fe400078ec0ff */
[C---:B------:R-:W-:Y:S01]  /*9980*/  IADD3 R177, P0, R110.reuse, 0x40, RZ ;  /* 0x000000406eb17810 */ /* 0x040fe20007f1e0ff */
[----:B------:R-:W-:Y:S01]  /*9990*/  IMAD.X R13, RZ, RZ, R111, P1 ;  /* 0x000000ffff0d7224 */ /* 0x000fe200008e066f */
[----:B------:R-:W-:-:S02]  /*99a0*/  IADD3 R179, P4, R110, 0x60, RZ ;  /* 0x000000606eb37810 */ /* 0x000fc40007f9e0ff */
        /* <DEDUP_REMOVED lines=13> */
[----:B------:R-:W-:Y:S01]  /*9a80*/  IMAD.X R63, RZ, RZ, R111, P1 ;  /* 0x000000ffff3f7224 */ /* 0x000fe200008e066f */
[----:B------:R-:W-:-:S02]  /*9a90*/  LOP3.LUT R14, R177, 0x380, RZ, 0xc0, !PT ;  /* 0x00000380b10e7812 */ /* 0x000fc400078ec0ff */
        /* <DEDUP_REMOVED lines=17> */
[----:B------:R-:W-:Y:S02]  /*9bb0*/  SHF.R.U64 R12, R12, 0x3, RZ ;  /* 0x000000030c0c7819 */ /* 0x000fe400000012ff */
[----:B------:R-:W-:Y:S02]  /*9bc0*/  LOP3.LUT R38, R183, 0x380, RZ, 0xc0, !PT ;  /* 0x00000380b7267812 */ /* 0x000fe400078ec0ff */
[----:B------:R-:W-:Y:S02]  /*9bd0*/  SHF.R.U64 R14, R14, 0x3, RZ ;  /* 0x000000030e0e7819 */ /* 0x000fe400000012ff */
[----:B------:R-:W-:Y:S02]  /*9be0*/  LOP3.LUT R46, R185, 0x380, RZ, 0xc0, !PT ;  /* 0x00000380b92e7812 */ /* 0x000fe400078ec0ff */
[----:B------:R-:W-:Y:S02]  /*9bf0*/  SHF.R.U64 R20, R20, 0x3, RZ ;  /* 0x0000000314147819 */ /* 0x000fe400000012ff */
[----:B------:R-:W-:-:S02]  /*9c00*/  LOP3.LUT R54, R187, 0x380, RZ, 0xc0, !PT ;  /* 0x00000380bb367812 */ /* 0x000fc400078ec0ff */
[----:B------:R-:W-:Y:S02]  /*9c10*/  SHF.R.U64 R30, R30, 0x3, RZ ;  /* 0x000000031e1e7819 */ /* 0x000fe400000012ff */
[----:B------:R-:W-:Y:S02]  /*9c20*/  LOP3.LUT R62, R189, 0x380, RZ, 0xc0, !PT ;  /* 0x00000380bd3e7812 */ /* 0x000fe400078ec0ff */
[----:B------:R-:W-:Y:S02]  /*9c30*/  LOP3.LUT R98, R197, 0x380, RZ, 0xc0, !PT ;  /* 0x00000380c5627812 */ /* 0x000fe400078ec0ff */
[----:B------:R-:W-:Y:S01]  /*9c40*/  MOV R110, R110 ;  /* 0x0000006e006e7202 */ /* 0x000fe20000000f00 */
[----:B------:R-:W-:Y:S01]  /*9c50*/  BAR.SYNC.DEFER_BLOCKING 0x1, 0x100 ;  /* 0x0044000000007b1d */ /* 0x000fe20000010000 */
[----:B------:R-:W-:Y:S02]  /*9c60*/  LOP3.LUT R12, R12, R175, RZ, 0x3c, !PT ;  /* 0x000000af0c0c7212 */ /* 0x000fe400078e3cff */
[----:B------:R-:W-:-:S02]  /*9c70*/  SHF.R.U64 R38, R38, 0x3, RZ ;  /* 0x0000000326267819 */ /* 0x000fc400000012ff */
[----:B------:R-:W-:Y:S02]  /*9c80*/  LOP3.LUT R70, R191, 0x380, RZ, 0xc0, !PT ;  /* 0x00000380bf467812 */ /* 0x000fe400078ec0ff */
        /* <DEDUP_REMOVED lines=8> */
[----:B------:R-:W-:Y:S01]  /*9d10*/  SHF.R.U64 R62, R62, 0x3, RZ ;  /* 0x000000033e3e7819 */ /* 0x000fe200000012ff */
[----:B------:R-:W-:Y:S01]  /*9d20*/  STSM.16.M88.4 [R110], R24 ;  /* 0x000000186e007844 */ /* 0x000fe20000000200 */
[----:B------:R-:W-:Y:S02]  /*9d30*/  SHF.R.U64 R98, R98, 0x3, RZ ;  /* 0x0000000362627819 */ /* 0x000fe400000012ff */
[----:B------:R-:W-:-:S02]  /*9d40*/  LOP3.LUT R38, R38, R183, RZ, 0x3c, !PT ;  /* 0x000000b726267212 */ /* 0x000fc400078e3cff */
[----:B------:R-:W-:Y:S02]  /*9d50*/  SHF.R.U64 R70, R70, 0x3, RZ ;  /* 0x0000000346467819 */ /* 0x000fe400000012ff */
[----:B------:R-:W-:Y:S02]  /*9d60*/  LOP3.LUT R102, R6, 0x380, RZ, 0xc0, !PT ;  /* 0x0000038006667812 */ /* 0x000fe400078ec0ff */
[----:B------:R-:W-:Y:S02]  /*9d70*/  SHF.R.U64 R111, R111, 0x3, RZ ;  /* 0x000000036f6f7819 */ /* 0x000fe400000012ff */
[----:B------:R-:W-:Y:S02]  /*9d80*/  MOV R28, R12 ;  /* 0x0000000c001c7202 */ /* 0x000fe40000000f00 */
[----:B------:R-:W-:Y:S02]  /*9d90*/  LOP3.LUT R46, R46, R185, RZ, 0x3c, !PT ;  /* 0x000000b92e2e7212 */ /* 0x000fe400078e3cff */
[----:B------:R-:W-:Y:S01]  /*9da0*/  SHF.R.U64 R78, R78, 0x3, RZ ;  /* 0x000000034e4e7819 */ /* 0x000fe200000012ff */
[----:B------:R-:W-:Y:S01]  /*9db0*/  STSM.16.M88.4 [R28], R32 ;  /* 0x000000201c007844 */ /* 0x000fe20000000200 */
[----:B------:R-:W-:-:S02]  /*9dc0*/  MOV R14, R14 ;  /* 0x0000000e000e7202 */ /* 0x000fc40000000f00 */
[----:B------:R-:W-:Y:S02]  /*9dd0*/  LOP3.LUT R54, R54, R187, RZ, 0x3c, !PT ;  /* 0x000000bb36367212 */ /* 0x000fe400078e3cff */
[----:B------:R-:W-:Y:S01]  /*9de0*/  SHF.R.U64 R94, R94, 0x3, RZ ;  /* 0x000000035e5e7819 */ /* 0x000fe200000012ff */
[----:B------:R-:W-:Y:S01]  /*9df0*/  STSM.16.M88.4 [R14], R40 ;  /* 0x000000280e007844 */ /* 0x000fe20000000200 */
[----:B------:R-:W-:Y:S02]  /*9e00*/  LOP3.LUT R175, R174, 0x380, RZ, 0xc0, !PT ;  /* 0x00000380aeaf7812 */ /* 0x000fe400078ec0ff */
[----:B------:R-:W-:Y:S02]  /*9e10*/  MOV R20, R20 ;  /* 0x0000001400147202 */ /* 0x000fe40000000f00 */
[----:B------:R-:W-:Y:S02]  /*9e20*/  LOP3.LUT R62, R62, R189, RZ, 0x3c, !PT ;  /* 0x000000bd3e3e7212 */ /* 0x000fe400078e3cff */
[----:B------:R-:W-:Y:S01]  /*9e30*/  LOP3.LUT R98, R98, R197, RZ, 0x3c, !PT ;  /* 0x000000c562627212 */ /* 0x000fe200078e3cff */
[----:B------:R-:W-:Y:S01]  /*9e40*/  STSM.16.M88.4 [R20], R48 ;  /* 0x0000003014007844 */ /* 0x000fe20000000200 */
[----:B------:R-:W-:-:S02]  /*9e50*/  MOV R30, R30 ;  /* 0x0000001e001e7202 */ /* 0x000fc40000000f00 */
[----:B------:R-:W-:Y:S02]  /*9e60*/  F2FP.BF16.F32.PACK_AB R59, R158, R59 ;  /* 0x0000003b9e3b723e */ /* 0x000fe400000010ff */
[----:B------:R-:W-:Y:S02]  /*9e70*/  F2FP.BF16.F32.PACK_AB R65, R157, R66 ;  /* 0x000000429d41723e */ /* 0x000fe400000010ff */
[----:B------:R-:W-:Y:S01]  /*9e80*/  F2FP.BF16.F32.PACK_AB R72, R73, R72 ;  /* 0x000000484948723e */ /* 0x000fe200000010ff */
[----:B------:R-:W-:Y:S01]  /*9e90*/  STSM.16.M88.4 [R30], R56 ;  /* 0x000000381e007844 */ /* 0x000fe20000000200 */
[----:B------:R-:W-:Y:S02]  /*9ea0*/  LOP3.LUT R70, R70, R191, RZ, 0x3c, !PT ;  /* 0x000000bf46467212 */ /* 0x000fe400078e3cff */
[----:B------:R-:W-:Y:S02]  /*9eb0*/  SHF.R.U64 R29, R102, 0x3, RZ ;  /* 0x00000003661d7819 */ /* 0x000fe400000012ff */
[----:B------:R-:W-:-:S02]  /*9ec0*/  LOP3.LUT R106, R111, R106, RZ, 0x3c, !PT ;  /* 0x0000006a6f6a7212 */ /* 0x000fc400078e3cff */
[----:B------:R-:W-:Y:S02]  /*9ed0*/  MOV R38, R38 ;  /* 0x0000002600267202 */ /* 0x000fe40000000f00 */
[----:B------:R-:W-:Y:S02]  /*9ee0*/  F2FP.BF16.F32.PACK_AB R66, R69, R68 ;  /* 0x000000444542723e */ /* 0x000fe400000010ff */
[----:B------:R-:W-:Y:S02]  /*9ef0*/  F2FP.BF16.F32.PACK_AB R67, R156, R67 ;  /* 0x000000439c43723e */ /* 0x000fe400000010ff */
[----:B------:R-:W-:Y:S02]  /*9f00*/  F2FP.BF16.F32.PACK_AB R73, R155, R74 ;  /* 0x0000004a9b49723e */ /* 0x000fe400000010ff */
[----:B------:R-:W-:Y:S01]  /*9f10*/  F2FP.BF16.F32.PACK_AB R80, R81, R80 ;  /* 0x000000505150723e */ /* 0x000fe200000010ff */
[----:B------:R-:W-:Y:S01]  /*9f20*/  STSM.16.M88.4 [R38], R64 ;  /* 0x0000004026007844 */ /* 0x000fe20000000200 */
        /* <DEDUP_REMOVED lines=11> */
[----:B------:R-:W-:Y:S02]  /*9fe0*/  F2FP.BF16.F32.PACK_AB R83, R83, R86 ;  /* 0x000000565353723e */ /* 0x000fe400000010ff */
[----:B------:R-:W-:Y:S02]  /*9ff0*/  F2FP.BF16.F32.PACK_AB R89, R152, R90 ;  /* 0x0000005a9859723e */ /* 0x000fe400000010ff */
[----:B------:R-:W-:Y:S01]  /*a000*/  MOV R62, R62 ;  /* 0x0000003e003e7202 */ /* 0x000fe20000000f00 */
[----:B------:R0:W-:Y:S01]  /*a010*/  STSM.16.M88.4 [R54], R80 ;  /* 0x0000005036007844 */ /* 0x0001e20000000200 */
[----:B------:R-:W-:-:S02]  /*a020*/  MOV R13, R98 ;  /* 0x00000062000d7202 */ /* 0x000fc40000000f00 */
[----:B------:R-:W-:Y:S02]  /*a030*/  F2FP.BF16.F32.PACK_AB R90, R93, R92 ;  /* 0x0000005c5d5a723e */ /* 0x000fe400000010ff */
[----:B------:R-:W-:Y:S02]  /*a040*/  F2FP.BF16.F32.PACK_AB R91, R91, R9 ;  /* 0x000000095b5b723e */ /* 0x000fe400000010ff */
[----:B------:R-:W-:Y:S02]  /*a050*/  F2FP.BF16.F32.PACK_AB R96, R97, R96 ;  /* 0x000000606160723e */ /* 0x000fe400000010ff */
[----:B------:R-:W-:Y:S01]  /*a060*/  LOP3.LUT R102, R29, R6, RZ, 0x3c, !PT ;  /* 0x000000061d667212 */ /* 0x000fe200078e3cff */
[----:B------:R-:W-:Y:S01]  /*a070*/  STSM.16.M88.4 [R62], R88 ;  /* 0x000000583e007844 */ /* 0x000fe20000000200 */
[----:B------:R-:W-:Y:S02]  /*a080*/  MOV R70, R70 ;  /* 0x0000004600467202 */ /* 0x000fe40000000f00 */
[----:B------:R-:W-:-:S02]  /*a090*/  MOV R12, R106 ;  /* 0x0000006a000c7202 */ /* 0x000fc40000000f00 */
[----:B------:R-:W-:Y:S02]  /*a0a0*/  F2FP.BF16.F32.PACK_AB R97, R167, R87 ;  /* 0x00000057a761723e */ /* 0x000fe400000010ff */
[----:B------:R-:W-:Y:S02]  /*a0b0*/  F2FP.BF16.F32.PACK_AB R104, R105, R104 ;  /* 0x000000686968723e */ /* 0x000fe400000010ff */
[----:B------:R-:W-:Y:S02]  /*a0c0*/  F2FP.BF16.F32.PACK_AB R112, R113, R112 ;  /* 0x000000707170723e */ /* 0x000fe400000010ff */
[----:B------:R-:W-:Y:S02]  /*a0d0*/  F2FP.BF16.F32.PACK_AB R120, R121, R120 ;  /* 0x000000787978723e */ /* 0x000fe400000010ff */
[----:B------:R-:W-:Y:S02]  /*a0e0*/  F2FP.BF16.F32.PACK_AB R128, R129, R128 ;  /* 0x000000808180723e */ /* 0x000fe400000010ff */
[----:B------:R-:W-:-:S02]  /*a0f0*/  F2FP.BF16.F32.PACK_AB R136, R137, R136 ;  /* 0x000000888988723e */ /* 0x000fc400000010ff */
[----:B------:R-:W-:Y:S01]  /*a100*/  F2FP.BF16.F32.PACK_AB R144, R145, R144 ;  /* 0x000000909190723e */ /* 0x000fe200000010ff */
[----:B------:R-:W-:Y:S01]  /*a110*/  UISETP.NE.U32.AND UP1, UPT, UR8, URZ, UPT ;  /* 0x0000003f0800728c */ /* 0x000fe2000bf25070 */
[----:B------:R-:W-:Y:S01]  /*a120*/  F2FP.BF16.F32.PACK_AB R98, R101, R100 ;  /* 0x000000646562723e */ /* 0x000fe200000010ff */
[----:B0-----:R-:W0:Y:S01]  /*a130*/  LDC R81, c[0x0][0xbe8] ;  /* 0x0002fa00ff517b82 */ /* 0x001e220000000800 */
[----:B------:R-:W-:Y:S02]  /*a140*/  F2FP.BF16.F32.PACK_AB R99, R169, R168 ;  /* 0x000000a8a963723e */ /* 0x000fe400000010ff */
[----:B------:R-:W-:Y:S02]  /*a150*/  MOV R78, R78 ;  /* 0x0000004e004e7202 */ /* 0x000fe40000000f00 */
[----:B------:R-:W-:Y:S01]  /*a160*/  F2FP.BF16.F32.PACK_AB R105, R171, R170 ;  /* 0x000000aaab69723e */ /* 0x000fe200000010ff */
[----:B------:R-:W-:Y:S01]  /*a170*/  STSM.16.M88.4 [R70], R96 ;  /* 0x0000006046007844 */ /* 0x000fe20000000200 */
[----:B------:R-:W-:-:S02]  /*a180*/  F2FP.BF16.F32.PACK_AB R106, R109, R108 ;  /* 0x0000006c6d6a723e */ /* 0x000fc400000010ff */
[----:B------:R-:W-:Y:S02]  /*a190*/  F2FP.BF16.F32.PACK_AB R107, R173, R172 ;  /* 0x000000acad6b723e */ /* 0x000fe400000010ff */
[----:B------:R-:W-:Y:S02]  /*a1a0*/  F2FP.BF16.F32.PACK_AB R113, R115, R114 ;  /* 0x000000727371723e */ /* 0x000fe400000010ff */
[----:B------:R-:W-:Y:S01]  /*a1b0*/  LOP3.LUT R10, R175, R174, RZ, 0x3c, !PT ;  /* 0x000000aeaf0a7212 */ /* 0x000fe200078e3cff */
[----:B------:R-:W-:Y:S01]  /*a1c0*/  STSM.16.M88.4 [R78], R104 ;  /* 0x000000684e007844 */ /* 0x000fe20000000200 */
[----:B------:R-:W-:Y:S02]  /*a1d0*/  MOV R94, R94 ;  /* 0x0000005e005e7202 */ /* 0x000fe40000000f00 */
[----:B------:R-:W-:Y:S02]  /*a1e0*/  F2FP.BF16.F32.PACK_AB R114, R117, R116 ;  /* 0x000000747572723e */ /* 0x000fe400000010ff */
[----:B------:R-:W-:-:S02]  /*a1f0*/  F2FP.BF16.F32.PACK_AB R115, R119, R118 ;  /* 0x000000767773723e */ /* 0x000fc400000010ff */
[----:B------:R-:W-:Y:S02]  /*a200*/  F2FP.BF16.F32.PACK_AB R121, R123, R122 ;  /* 0x0000007a7b79723e */ /* 0x000fe400000010ff */
[----:B------:R-:W-:Y:S01]  /*a210*/  F2FP.BF16.F32.PACK_AB R122, R125, R124 ;  /* 0x0000007c7d7a723e */ /* 0x000fe200000010ff */
[----:B------:R-:W-:Y:S01]  /*a220*/  STSM.16.M88.4 [R94], R112 ;  /* 0x000000705e007844 */ /* 0x000fe20000000200 */
[----:B------:R-:W-:Y:S02]  /*a230*/  F2FP.BF16.F32.PACK_AB R123, R127, R126 ;  /* 0x0000007e7f7b723e */ /* 0x000fe400000010ff */
[----:B------:R-:W-:Y:S02]  /*a240*/  F2FP.BF16.F32.PACK_AB R129, R131, R130 ;  /* 0x000000828381723e */ /* 0x000fe400000010ff */
[----:B------:R-:W-:Y:S01]  /*a250*/  MOV R102, R102 ;  /* 0x0000006600667202 */ /* 0x000fe20000000f00 */
[----:B------:R1:W-:Y:S01]  /*a260*/  STSM.16.M88.4 [R13], R120 ;  /* 0x000000780d007844 */ /* 0x0003e20000000200 */
[----:B------:R-:W-:-:S02]  /*a270*/  F2FP.BF16.F32.PACK_AB R130, R133, R132 ;  /* 0x000000848582723e */ /* 0x000fc400000010ff */
[----:B------:R-:W-:Y:S02]  /*a280*/  F2FP.BF16.F32.PACK_AB R131, R135, R134 ;  /* 0x000000868783723e */ /* 0x000fe400000010ff */
[----:B------:R-:W-:Y:S02]  /*a290*/  F2FP.BF16.F32.PACK_AB R137, R139, R138 ;  /* 0x0000008a8b89723e */ /* 0x000fe400000010ff */
[----:B------:R-:W-:Y:S01]  /*a2a0*/  F2FP.BF16.F32.PACK_AB R138, R141, R140 ;  /* 0x0000008c8d8a723e */ /* 0x000fe200000010ff */
[----:B------:R2:W-:Y:S01]  /*a2b0*/  STSM.16.M88.4 [R102], R128 ;  /* 0x0000008066007844 */ /* 0x0005e20000000200 */
[----:B------:R-:W-:Y:S02]  /*a2c0*/  F2FP.BF16.F32.PACK_AB R139, R143, R142 ;  /* 0x0000008e8f8b723e */ /* 0x000fe400000010ff */
[----:B------:R-:W-:Y:S02]  /*a2d0*/  F2FP.BF16.F32.PACK_AB R145, R147, R146 ;  /* 0x000000929391723e */ /* 0x000fe400000010ff */
[----:B------:R-:W-:Y:S01]  /*a2e0*/  MOV R6, R10 ;  /* 0x0000000a00067202 */ /* 0x000fe20000000f00 */
[----:B------:R2:W-:Y:S01]  /*a2f0*/  STSM.16.M88.4 [R12], R136 ;  /* 0x000000880c007844 */ /* 0x0005e20000000200 */
[----:B------:R-:W-:Y:S01]  /*a300*/  F2FP.BF16.F32.PACK_AB R146, R149, R148 ;  /* 0x000000949592723e */ /* 0x000fe200000010ff */
[----:B------:R-:W-:Y:S01]  /*a310*/  IMAD.U32 R10, RZ, RZ, UR4 ;  /* 0x00000004ff0a7e24 */ /* 0x000fe2000f8e00ff */
[----:B------:R-:W-:Y:S01]  /*a320*/  F2FP.BF16.F32.PACK_AB R147, R0, R150 ;  /* 0x000000960093723e */ /* 0x000fe200000010ff */
[----:B------:R-:W-:Y:S01]  /*a330*/  IMAD.U32 R11, RZ, RZ, UR7 ;  /* 0x00000007ff0b7e24 */ /* 0x000fe2000f8e00ff */
[----:B------:R-:W-:-:S03]  /*a340*/  PLOP3.LUT P0, PT, PT, PT, UP0, 0x80, 0x0 ;  /* 0x000000000000781c */ /* 0x000fc60003f0f008 */
[----:B------:R2:W-:Y:S01]  /*a350*/  STSM.16.M88.4 [R6], R144 ;  /* 0x0000009006007844 */ /* 0x0005e20000000200 */
[----:B------:R-:W-:Y:S09]  /*a360*/  BAR.SYNC.DEFER_BLOCKING 0x1, 0x100 ;  /* 0x0044000000007b1d */ /* 0x000ff20000010000 */
[----:B------:R-:W3:Y:S01]  /*a370*/  @P0 LDG.E R0, desc[UR40][R10.64] ;  /* 0x000000280a000981 */ /* 0x000ee2000c1e1900 */
[----:B------:R-:W-:Y:S01]  /*a380*/  UISETP.NE.AND.EX UP1, UPT, UR9, URZ, UPT, UP1 ;  /* 0x0000003f0900728c */ /* 0x000fe2000bf25310 */
[----:B0-----:R-:W-:Y:S01]  /*a390*/  ISETP.NE.AND P1, PT, R81, 0x1, PT ;  /* 0x000000015100780c */ /* 0x001fe20003f25270 */
[----:B------:R-:W-:Y:S01]  /*a3a0*/  ULDC UR7, c[0x0][0xa88] ;  /* 0x0002a20000077ab9 */ /* 0x000fe20000000800 */
[----:B------:R-:W-:-:S03]  /*a3b0*/  UMOV UR4, URZ ;  /* 0x0000003f00047c82 */ /* 0x000fc60008000000 */
[----:B------:R-:W-:-:S05]  /*a3c0*/  PLOP3.LUT P2, PT, PT, PT, UP1, 0x80, 0x0 ;  /* 0x000000000000781c */ /* 0x000fca0003f4f018 */
[----:B------:R-:W-:-:S03]  /*a3d0*/  @UP1 UIADD3 UR8, UP2, UR10, UR8, URZ ;  /* 0x000000080a081290 */ /* 0x000fc6000ff5e03f */
[----:B------:R-:W0:Y:S01]  /*a3e0*/  @P1 LDC R9, c[0x0][0xbec] ;  /* 0x0002fb00ff091b82 */ /* 0x000e220000000800 */
[----:B------:R-:W-:Y:S02]  /*a3f0*/  @UP1 UIADD3.X UR9, UR11, UR9, URZ, UP2, !UPT ;  /* 0x000000090b091290 */ /* 0x000fe400097fe43f */
[----:B------:R-:W-:-:S04]  /*a400*/  IMAD.U32 R14, RZ, RZ, UR8 ;  /* 0x00000008ff0e7e24 */ /* 0x000fc8000f8e00ff */
[----:B------:R-:W-:Y:S01]  /*a410*/  IMAD.U32 R15, RZ, RZ, UR9 ;  /* 0x00000009ff0f7e24 */ /* 0x000fe2000f8e00ff */
[----:B-1----:R-:W1:Y:S01]  /*a420*/  @P1 LDC R13, c[0x0][0xbf0] ;  /* 0x0002fc00ff0d1b82 */ /* 0x002e620000000800 */
        /* <DEDUP_REMOVED lines=8> */
.L_x_4628:
[----:B------:R-:W-:Y:S01]  /*a4b0*/  USHF.R.S32.HI UR14, URZ, 0x1f, UR43 ;  /* 0x0000001f3f0e7899 */ /* 0x000fe2000801142b */
[----:B--2---:R-:W-:Y:S01]  /*a4c0*/  VIADD R12, R16, UR39 ;  /* 0x00000027100c7c36 */ /* 0x004fe20008000000 */
[----:B------:R-:W-:Y:S01]  /*a4d0*/  ULDC.64 UR12, c[0x0][0xb90] ;  /* 0x0002e400000c7ab9 */ /* 0x000fe20000000a00 */
[----:B------:R-:W-:Y:S01]  /*a4e0*/  USHF.R.S32.HI UR11, URZ, 0x1f, UR4 ;  /* 0x0000001f3f0b7899 */ /* 0x000fe20008011404 */
[----:B------:R-:W-:Y:S01]  /*a4f0*/  VIADD R26, R203, UR39 ;  /* 0x00000027cb1a7c36 */ /* 0x000fe20008000000 */
        /* <DEDUP_REMOVED lines=9> */
[----:B------:R-:W-:Y:S01]  /*a590*/  IMAD R9, R200, 0x40, R2 ;  /* 0x00000040c8097824 */ /* 0x000fe200078e0202 */
[----:B------:R-:W-:Y:S01]  /*a5a0*/  ULDC.64 UR12, c[0x0][0xb98] ;  /* 0x0002e600000c7ab9 */ /* 0x000fe20000000a00 */
[----:B------:R-:W-:Y:S01]  /*a5b0*/  UIADD3 UR9, UR9, UR7, URZ ;  /* 0x0000000709097290 */ /* 0x000fe2000fffe03f */
[----:B------:R-:W-:Y:S01]  /*a5c0*/  IMAD.MOV R6, RZ, RZ, -R10 ;  /* 0x000000ffff067224 */ /* 0x000fe200078e0a0a */
[----:B------:R-:W-:Y:S01]  /*a5d0*/  UIMAD UR7, UR45, UR12, URZ ;  /* 0x0000000c2d0772a4 */ /* 0x000fe2000f8e023f */
[----:B------:R-:W-:Y:S01]  /*a5e0*/  IMAD.WIDE R4, R9, 0x2, R4 ;  /* 0x0000000209047825 */ /* 0x000fe200078e0204 */
[----:B------:R-:W-:Y:S01]  /*a5f0*/  UIMAD.WIDE.U32 UR8, UR46, UR12, UR8 ;  /* 0x0000000c2e0872a5 */ /* 0x000fe2000f8e0008 */
[----:B------:R-:W-:Y:S01]  /*a600*/  SHF.R.S32.HI R11, RZ, 0x1f, R10 ;  /* 0x0000001fff0b7819 */ /* 0x000fe2000001140a */
[----:B------:R-:W-:Y:S01]  /*a610*/  UIMAD UR7, UR46, UR13, UR7 ;  /* 0x0000000d2e0772a4 */ /* 0x000fe2000f8e0207 */
[----:B------:R-:W-:Y:S01]  /*a620*/  IMAD R9, R81, R6, R12 ;  /* 0x0000000651097224 */ /* 0x000fe200078e020c */
[----:B------:R-:W-:Y:S01]  /*a630*/  IADD3 R37, P2, R4, 0x5000, RZ ;  /* 0x0000500004257810 */ /* 0x000fe20007f5e0ff */
[----:B-----5:R-:W-:Y:S01]  /*a640*/  IMAD R85, R0, R81, RZ ;  /* 0x0000005100557224 */ /* 0x020fe200078e02ff */
[----:B------:R-:W-:Y:S01]  /*a650*/  IADD3 R10, P0, R10, UR8, RZ ;  /* 0x000000080a0a7c10 */ /* 0x000fe2000ff1e0ff */
[----:B------:R-:W-:Y:S01]  /*a660*/  ULDC.64 UR12, c[0x0][0xaa0] ;  /* 0x0002a800000c7ab9 */ /* 0x000fe20000000a00 */
[----:B------:R-:W-:Y:S01]  /*a670*/  IMAD.U32 R12, RZ, RZ, UR7 ;  /* 0x00000007ff0c7e24 */ /* 0x000fe2000f8e00ff */
[----:B------:R-:W-:-:S02]  /*a680*/  SHF.R.S32.HI R6, RZ, 0x1f, R9 ;  /* 0x0000001fff067819 */ /* 0x000fc40000011409 */
[C---:B------:R-:W-:Y:S02]  /*a690*/  IADD3 R25, P5, R4.reuse, 0x1000, RZ ;  /* 0x0000100004197810 */ /* 0x040fe40007fbe0ff */
[----:B------:R-:W-:Y:S01]  /*a6a0*/  IADD3.X R11, R11, UR9, R12, P0, !PT ;  /* 0x000000090b0b7c10 */ /* 0x000fe200087fe40c */
[----:B------:R-:W-:Y:S01]  /*a6b0*/  ULDC.64 UR8, c[0x0][0xb88] ;  /* 0x0002e20000087ab9 */ /* 0x000fe20000000a00 */
[----:B------:R-:W-:Y:S01]  /*a6c0*/  IADD3 R29, P4, R4, 0x2000, RZ ;  /* 0x00002000041d7810 */ /* 0x000fe20007f9e0ff */
[----:B------:R-:W-:Y:S01]  /*a6d0*/  IMAD R6, R6, UR8, RZ ;  /* 0x0000000806067c24 */ /* 0x000fe2000f8e02ff */
[----:B------:R-:W-:Y:S01]  /*a6e0*/  LOP3.LUT R36, R37, 0x380, RZ, 0xc0, !PT ;  /* 0x0000038025247812 */ /* 0x000fe200078ec0ff */
[----:B------:R-:W-:Y:S01]  /*a6f0*/  IMAD.WIDE.U32 R10, R9, UR8, R10 ;  /* 0x00000008090a7c25 */ /* 0x000fe2000f8e000a */
[----:B------:R-:W-:Y:S02]  /*a700*/  LOP3.LUT R24, R25, 0x380, RZ, 0xc0, !PT ;  /* 0x0000038019187812 */ /* 0x000fe400078ec0ff */
[----:B------:R-:W-:Y:S01]  /*a710*/  LOP3.LUT R28, R29, 0x380, RZ, 0xc0, !PT ;  /* 0x000003801d1c7812 */ /* 0x000fe200078ec0ff */
[----:B------:R-:W-:Y:S01]  /*a720*/  IMAD R13, R9, UR9, R6 ;  /* 0x00000009090d7c24 */ /* 0x000fe2000f8e0206 */
[----:B------:R-:W-:Y:S01]  /*a730*/  ULDC.64 UR8, c[0x0][0xb50] ;  /* 0x0002d40000087ab9 */ /* 0x000fe20000000a00 */
[----:B------:R-:W-:Y:S01]  /*a740*/  SHF.R.U64 R36, R36, 0x3, RZ ;  /* 0x0000000324247819 */ /* 0x000fe200000012ff */
[----:B------:R-:W-:Y:S01]  /*a750*/  VIADD R6, R26, 0x8 ;  /* 0x000000081a067836 */ /* 0x000fe20000000000 */
[----:B------:R-:W-:Y:S01]  /*a760*/  LEA R12, P0, R10, UR8, 0x2 ;  /* 0x000000080a0c7c11 */ /* 0x000fe2000f8010ff */
[----:B------:R-:W-:Y:S01]  /*a770*/  IMAD.IADD R9, R11, 0x1, R13 ;  /* 0x000000010b097824 */ /* 0x000fe200078e020d */
[----:B------:R-:W-:-:S02]  /*a780*/  IADD3 R57, P3, R4, 0x4000, RZ ;  /* 0x0000400004397810 */ /* 0x000fc40007f7e0ff */
[----:B------:R-:W-:Y:S01]  /*a790*/  SHF.R.U64 R24, R24, 0x3, RZ ;  /* 0x0000000318187819 */ /* 0x000fe200000012ff */
[----:B------:R-:W-:Y:S01]  /*a7a0*/  SHFL.IDX PT, R20, R12, RZ, 0x1c1f ;  /* 0x001c1fff0c147589 */ /* 0x000fe200000e0000 */
[----:B------:R-:W-:Y:S02]  /*a7b0*/  LEA.HI.X R14, R10, UR9, R9, 0x2, P0 ;  /* 0x000000090a0e7c11 */ /* 0x000fe400080f1409 */
[----:B------:R-:W-:Y:S01]  /*a7c0*/  IADD3 R33, P0, R4, 0x3000, RZ ;  /* 0x0000300004217810 */ /* 0x000fe20007f1e0ff */
[----:B------:R-:W-:Y:S01]  /*a7d0*/  SHFL.IDX PT, R50, R12, 0x1, 0x1c1f ;  /* 0x003c1f000c327f89 */ /* 0x000fe200000e0000 */
[----:B------:R-:W-:Y:S02]  /*a7e0*/  SHF.R.U64 R28, R28, 0x3, RZ ;  /* 0x000000031c1c7819 */ /* 0x000fe400000012ff */
[----:B------:R-:W-:Y:S01]  /*a7f0*/  LOP3.LUT R32, R33, 0x380, RZ, 0xc0, !PT ;  /* 0x0000038021207812 */ /* 0x000fe200078ec0ff */
[----:B------:R-:W0:Y:S01]  /*a800*/  SHFL.IDX PT, R21, R14, RZ, 0x1c1f ;  /* 0x001c1fff0e157589 */ /* 0x000e2200000e0000 */
[----:B------:R-:W-:Y:S01]  /*a810*/  LOP3.LUT R36, R36, R37, RZ, 0x3c, !PT ;  /* 0x0000002524247212 */ /* 0x000fe200078e3cff */
[----:B------:R-:W-:Y:S01]  /*a820*/  IMAD.X R37, RZ, RZ, R5, P2 ;  /* 0x000000ffff257224 */ /* 0x000fe200010e0605 */
[----:B------:R-:W-:Y:S01]  /*a830*/  SHF.R.U64 R32, R32, 0x3, RZ ;  /* 0x0000000320207819 */ /* 0x000fe200000012ff */
[----:B------:R-:W1:Y:S01]  /*a840*/  SHFL.IDX PT, R51, R14, 0x1, 0x1c1f ;  /* 0x003c1f000e337f89 */ /* 0x000e6200000e0000 */
[----:B------:R-:W-:-:S02]  /*a850*/  LOP3.LUT R56, R57, 0x380, RZ, 0xc0, !PT ;  /* 0x0000038039387812 */ /* 0x000fc400078ec0ff */
[----:B------:R-:W-:Y:S01]  /*a860*/  LOP3.LUT R32, R32, R33, RZ, 0x3c, !PT ;  /* 0x0000002120207212 */ /* 0x000fe200078e3cff */
[--C-:B------:R-:W-:Y:S01]  /*a870*/  IMAD.X R33, RZ, RZ, R5.reuse, P0 ;  /* 0x000000ffff217224 */ /* 0x100fe200000e0605 */
[----:B------:R-:W-:Y:S02]  /*a880*/  IADD3 R61, P0, R4, 0x9000, RZ ;  /* 0x00009000043d7810 */ /* 0x000fe40007f1e0ff */
[----:B------:R-:W-:Y:S01]  /*a890*/  LOP3.LUT R24, R24, R25, RZ, 0x3c, !PT ;  /* 0x0000001918187212 */ /* 0x000fe200078e3cff */
[--C-:B------:R-:W-:Y:S01]  /*a8a0*/  IMAD.X R25, RZ, RZ, R5.reuse, P5 ;  /* 0x000000ffff197224 */ /* 0x100fe200028e0605 */
[----:B------:R-:W-:Y:S01]  /*a8b0*/  LOP3.LUT R28, R28, R29, RZ, 0x3c, !PT ;  /* 0x0000001d1c1c7212 */ /* 0x000fe200078e3cff */
[----:B------:R-:W-:Y:S01]  /*a8c0*/  IMAD.X R29, RZ, RZ, R5, P4 ;  /* 0x000000ffff1d7224 */ /* 0x000fe200020e0605 */
[----:B------:R-:W-:Y:S02]  /*a8d0*/  LOP3.LUT R60, R61, 0x380, RZ, 0xc0, !PT ;  /* 0x000003803d3c7812 */ /* 0x000fe400078ec0ff */
[----:B------:R-:W-:-:S02]  /*a8e0*/  IADD3 R11, P2, R4, 0xb000, RZ ;  /* 0x0000b000040b7810 */ /* 0x000fc40007f5e0ff */
[C---:B------:R-:W-:Y:S02]  /*a8f0*/  IADD3 R41, P6, R4.reuse, 0x6000, RZ ;  /* 0x0000600004297810 */ /* 0x040fe40007fde0ff */
[C---:B------:R-:W-:Y:S02]  /*a900*/  IADD3 R45, P5, R4.reuse, 0x7000, RZ ;  /* 0x00007000042d7810 */ /* 0x040fe40007fbe0ff */
[----:B------:R-:W-:Y:S02]  /*a910*/  IADD3 R69, P4, R4, 0x8000, RZ ;  /* 0x0000800004457810 */ /* 0x000fe40007f9e0ff */
[----:B------:R-:W-:Y:S02]  /*a920*/  SHF.R.U64 R56, R56, 0x3, RZ ;  /* 0x0000000338387819 */ /* 0x000fe400000012ff */
[----:B------:R-:W-:Y:S02]  /*a930*/  SHF.R.U64 R60, R60, 0x3, RZ ;  /* 0x000000033c3c7819 */ /* 0x000fe400000012ff */
[----:B------:R-:W-:-:S02]  /*a940*/  LOP3.LUT R10, R11, 0x380, RZ, 0xc0, !PT ;  /* 0x000003800b0a7812 */ /* 0x000fc400078ec0ff */
[----:B------:R-:W-:Y:S02]  /*a950*/  LOP3.LUT R40, R41, 0x380, RZ, 0xc0, !PT ;  /* 0x0000038029287812 */ /* 0x000fe400078ec0ff */
[----:B------:R-:W-:Y:S02]  /*a960*/  LOP3.LUT R44, R45, 0x380, RZ, 0xc0, !PT ;  /* 0x000003802d2c7812 */ /* 0x000fe400078ec0ff */
[----:B------:R-:W-:Y:S02]  /*a970*/  LOP3.LUT R68, R69, 0x380, RZ, 0xc0, !PT ;  /* 0x0000038045447812 */ /* 0x000fe400078ec0ff */
[----:B------:R-:W-:Y:S01]  /*a980*/  LOP3.LUT R56, R56, R57, RZ, 0x3c, !PT ;  /* 0x0000003938387212 */ /* 0x000fe200078e3cff */
[--C-:B------:R-:W-:Y:S01]  /*a990*/  IMAD.X R57, RZ, RZ, R5.reuse, P3 ;  /* 0x000000ffff397224 */ /* 0x100fe200018e0605 */
[----:B------:R-:W-:Y:S01]  /*a9a0*/  LOP3.LUT R60, R60, R61, RZ, 0x3c, !PT ;  /* 0x0000003d3c3c7212 */ /* 0x000fe200078e3cff */
[----:B------:R-:W-:Y:S01]  /*a9b0*/  IMAD.X R61, RZ, RZ, R5, P0 ;  /* 0x000000ffff3d7224 */ /* 0x000fe200000e0605 */
[----:B------:R-:W-:-:S02]  /*a9c0*/  SHF.R.U64 R10, R10, 0x3, RZ ;  /* 0x000000030a0a7819 */ /* 0x000fc400000012ff */
[----:B------:R-:W-:Y:S02]  /*a9d0*/  IADD3 R49, P3, R4, 0xa000, RZ ;  /* 0x0000a00004317810 */ /* 0x000fe40007f7e0ff */
        /* <DEDUP_REMOVED lines=36> */
[----:B------:R-:W-:Y:S01]  /*ac20*/  UIMAD UR7, UR4, UR13, UR7 ;  /* 0x0000000d040772a4 */ /* 0x000fe2000f8e0207 */
[----:B------:R-:W-:Y:S01]  /*ac30*/  LOP3.LUT R4, R13, R4, RZ, 0x3c, !PT ;  /* 0x000000040d047212 */ /* 0x000fe200078e3cff */
[----:B------:R-:W-:Y:S01]  /*ac40*/  ULDC.64 UR10, c[0x0][0xae8] ;  /* 0x0002ba00000a7ab9 */ /* 0x000fe20000000a00 */
        /* <DEDUP_REMOVED lines=8> */
[----:B------:R-:W-:-:S02]  /*acd0*/  UIADD3 UR9, UR9, UR7, URZ ;  /* 0x0000000709097290 */ /* 0x000fc4000fffe03f */
[----:B------:R-:W-:Y:S01]  /*ace0*/  UIMAD UR4, UR14, UR10, URZ ;  /* 0x0000000a0e0472a4 */ /* 0x000fe2000f8e023f */
[----:B------:R-:W-:Y:S01]  /*acf0*/  SHF.R.U64 R0, R0, 0x3, RZ ;  /* 0x0000000300007819 */ /* 0x000fe200000012ff */
[----:B------:R-:W5:Y:S03]  /*ad00*/  LD.E.128 R24, desc[UR40][R24.64] ;  /* 0x0000002818187980 */ /* 0x000f66000c101d00 */
[----:B------:R-:W-:Y:S01]  /*ad10*/  LOP3.LUT R52, R0, R9, RZ, 0x3c, !PT ;  /* 0x0000000900347212 */ /* 0x000fe200078e3cff */
[----:B--2---:R-:W2:Y:S01]  /*ad20*/  @P1 LDC R5, c[0x0][0xbec] ;  /* 0x0002fb00ff051b82 */ /* 0x004ea20000000800 */
[----:B------:R-:W-:Y:S01]  /*ad30*/  IMAD R0, R23, 0x20, R200 ;  /* 0x0000002017007824 */ /* 0x000fe200078e02c8 */
[----:B------:R-:W-:Y:S01]  /*ad40*/  UIMAD UR4, UR43, UR11, UR4 ;  /* 0x0000000b2b0472a4 */ /* 0x000fe2000f8e0204 */
[----:B------:R-:W5:Y:S01]  /*ad50*/  LD.E.128 R28, desc[UR40][R28.64] ;  /* 0x000000281c1c7980 */ /* 0x000f62000c101d00 */
[----:B------:R-:W-:Y:S01]  /*ad60*/  UIMAD.WIDE.U32 UR8, UR43, UR10, UR8 ;  /* 0x0000000a2b0872a5 */ /* 0x000fe2000f8e0008 */
[----:B------:R-:W-:-:S02]  /*ad70*/  VIADD R20, R0, UR39 ;  /* 0x0000002700147c36 */ /* 0x000fc40008000000 */
[----:B------:R-:W-:Y:S01]  /*ad80*/  ULDC.64 UR10, c[0x0][0xaf0] ;  /* 0x0002bc00000a7ab9 */ /* 0x000fe20000000a00 */
[----:B------:R-:W-:Y:S01]  /*ad90*/  UIADD3 UR9, UR9, UR4, URZ ;  /* 0x0000000409097290 */ /* 0x000fe2000fffe03f */
[----:B------:R-:W5:Y:S01]  /*ada0*/  LD.E.128 R32, desc[UR40][R32.64] ;  /* 0x0000002820207980 */ /* 0x000f62000c101d00 */
[----:B------:R-:W-:Y:S01]  /*adb0*/  UIMAD UR4, UR45, UR10, URZ ;  /* 0x0000000a2d0472a4 */ /* 0x000fe2000f8e023f */
[----:B-1----:R-:W-:Y:S01]  /*adc0*/  IMAD.MOV.U32 R3, RZ, RZ, R20 ;  /* 0x000000ffff037224 */ /* 0x002fe200078e0014 */
[----:B------:R-:W-:Y:S01]  /*add0*/  UIMAD.WIDE.U32 UR8, UR46, UR10, UR8 ;  /* 0x0000000a2e0872a5 */ /* 0x000fe2000f8e0008 */
[----:B------:R-:W5:Y:S01]  /*ade0*/  LD.E.128 R56, desc[UR40][R56.64] ;  /* 0x0000002838387980 */ /* 0x000f62000c101d00 */
[----:B------:R-:W-:-:S03]  /*adf0*/  UIMAD UR4, UR46, UR11, UR4 ;  /* 0x0000000b2e0472a4 */ /* 0x000fc6000f8e0204 */
[----:B------:R-:W-:Y:S01]  /*ae00*/  ULDC.64 UR10, c[0x0][0xae0] ;  /* 0x0002b800000a7ab9 */ /* 0x000fe20000000a00 */
[----:B------:R-:W5:Y:S04]  /*ae10*/  LD.E.128 R36, desc[UR40][R36.64] ;  /* 0x0000002824247980 */ /* 0x000f68000c101d00 */
[----:B------:R-:W5:Y:S01]  /*ae20*/  LD.E.128 R40, desc[UR40][R40.64] ;  /* 0x0000002828287980 */ /* 0x000f62000c101d00 */
[----:B--2---:R-:W-:-:S03]  /*ae30*/  @P1 IMAD.HI.U32 R0, R20, R5, RZ ;  /* 0x0000000514001227 */ /* 0x004fc600078e00ff */
[----:B------:R-:W5:Y:S02]  /*ae40*/  LD.E.128 R44, desc[UR40][R44.64] ;  /* 0x000000282c2c7980 */ /* 0x000f64000c101d00 */
[----:B0-----:R-:W-:Y:S01]  /*ae50*/  @P1 SHF.R.U32.HI R3, RZ, R21, R0 ;  /* 0x00000015ff031219 */ /* 0x001fe20000011600 */
        /* <DEDUP_REMOVED lines=64> */
.L_x_4630:
[----:B------:R-:W-:Y:S05]  /*b260*/  BSYNC B1 ;  /* 0x0000000000017941 */ /* 0x000fea0003800000 */
.L_x_4629:
        /* <DEDUP_REMOVED lines=21> */
.L_x_4632:
[----:B------:R-:W-:Y:S05]  /*b3c0*/  BSYNC B1 ;  /* 0x0000000000017941 */ /* 0x000fea0003800000 */
.L_x_4631:
        /* <DEDUP_REMOVED lines=21> */
.L_x_4634:
[----:B------:R-:W-:Y:S05]  /*b520*/  BSYNC B1 ;  /* 0x0000000000017941 */ /* 0x000fea0003800000 */
.L_x_4633:
[----:B------:R-:W-:Y:S01]  /*b530*/  VIADD R0, R84, 0x60 ;  /* 0x0000006054007836 */ /* 0x000fe20000000000 */
[----:B0--3--:R-:W0:Y:S04]  /*b540*/  SHFL.IDX PT, R3, R3, 0x3, 0x181f ;  /* 0x00781f0003037f89 */ /* 0x009e2800000e0000 */
[----:B------:R-:W-:Y:S01]  /*b550*/  ISETP.GE.AND P0, PT, R0, R85, PT ;  /* 0x000000550000720c */ /* 0x000fe20003f06270 */
[----:B----4-:R3:W4:-:S12]  /*b560*/  SHFL.IDX PT, R21, R6, 0x3, 0x181f ;  /* 0x00781f0006157f89 */ /* 0x01071800000e0000 */
[----:B---3--:R-:W-:Y:S05]  /*b570*/  @P0 BRA `(.L_x_4635) ;  /* 0x0000000c00a80947 */ /* 0x008fea0003800000 */
[----:B------:R-:W-:Y:S02]  /*b580*/  ULDC UR4, c[0x0][0xac8] ;  /* 0x0002b20000047ab9 */ /* 0x000fe40000000800 */
[----:B------:R-:W-:Y:S02]  /*b590*/  ISETP.GE.AND P3, PT, R2, UR4, PT ;  /* 0x0000000402007c0c */ /* 0x000fe4000bf66270 */
[----:B------:R-:W-:Y:S02]  /*b5a0*/  ISETP.GE.AND P4, PT, R19, UR4, PT ;  /* 0x0000000413007c0c */ /* 0x000fe4000bf86270 */
[----:B------:R-:W-:-:S09]  /*b5b0*/  ISETP.GE.AND P5, PT, R18, UR4, PT ;  /* 0x0000000412007c0c */ /* 0x000fd2000bfa6270 */
[-C--:B----4-:R-:W-:Y:S02]  /*b5c0*/  @!P3 LEA R4, P0, R2, R21.reuse, 0x1 ;  /* 0x000000150204b211 */ /* 0x090fe400078008ff */
        /* <DEDUP_REMOVED lines=14> */
.L_x_4627:
        /* <DEDUP_REMOVED lines=33> */
.L_x_4636:
[----:B------:R-:W-:Y:S01]  /*b8c0*/  USEL UR46, UR46, URZ, !UP0 ;  /* 0x0000003f2e2e7287 */ /* 0x000fe2000c000000 */
[----:B------:R-:W-:Y:S01]  /*b8d0*/  BSSY B1, `(.L_x_4637) ;  /* 0x000002c000017945 */ /* 0x000fe20003800000 */
[----:B------:R-:W-:-:S03]  /*b8e0*/  USEL UR45, UR45, URZ, !UP0 ;  /* 0x0000003f2d2d7287 */ /* 0x000fc6000c000000 */
[----:B------:R-:W-:Y:S09]  /*b8f0*/  @P1 BRA `(.L_x_4638) ;  /* 0x0000000000a41947 */ /* 0x000ff20003800000 */
        /* <DEDUP_REMOVED lines=41> */
.L_x_4638:
[----:B------:R-:W-:Y:S05]  /*bb90*/  BSYNC B1 ;  /* 0x0000000000017941 */ /* 0x000fea0003800000 */
.L_x_4637:
[----:B------:R-:W1:Y:S01]  /*bba0*/  @P0 LDC R5, c[0x0][0xbf0] ;  /* 0x0002fc00ff050b82 */ /* 0x000e620000000800 */
[----:B------:R-:W-:Y:S01]  /*bbb0*/  ULDC.64 UR12, c[0x0][0xaa0] ;  /* 0x0002a800000c7ab9 */ /* 0x000fe20000000a00 */
[----:B0-----:R-:W-:Y:S01]  /*bbc0*/  IMAD R3, R23, 0x20, R200 ;  /* 0x0000002017037824 */ /* 0x001fe200078e02c8 */
[----:B------:R-:W-:Y:S01]  /*bbd0*/  UIMAD UR7, UR10, UR12, URZ ;  /* 0x0000000c0a0772a4 */ /* 0x000fe2000f8e023f */
[----:B------:R-:W-:Y:S01]  /*bbe0*/  BSSY B1, `(.L_x_4639) ;  /* 0x0000041000017945 */ /* 0x000fe20003800000 */
[----:B------:R-:W-:Y:S01]  /*bbf0*/  UIMAD.WIDE.U32 UR8, UR4, UR12, URZ ;  /* 0x0000000c040872a5 */ /* 0x000fe2000f8e003f */
[----:B------:R-:W-:Y:S01]  /*bc00*/  VIADD R8, R3, UR39 ;  /* 0x0000002703087c36 */ /* 0x000fe20008000000 */
[----:B------:R-:W-:-:S03]  /*bc10*/  UIMAD UR7, UR4, UR13, UR7 ;  /* 0x0000000d040772a4 */ /* 0x000fc6000f8e0207 */
[----:B------:R-:W-:Y:S01]  /*bc20*/  ULDC.64 UR12, c[0x0][0xae8] ;  /* 0x0002ba00000c7ab9 */ /* 0x000fe20000000a00 */
[----:B------:R-:W-:Y:S01]  /*bc30*/  UIADD3 UR9, UR9, UR7, URZ ;  /* 0x0000000709097290 */ /* 0x000fe2000fffe03f */
[----:B------:R-:W-:Y:S01]  /*bc40*/  @P0 IMAD.HI.U32 R4, R8, R11, RZ ;  /* 0x0000000b08040227 */ /* 0x000fe200078e00ff */
[----:B------:R-:W-:Y:S02]  /*bc50*/  UIMAD UR4, UR11, UR12, URZ ;  /* 0x0000000c0b0472a4 */ /* 0x000fe4000f8e023f */
        /* <DEDUP_REMOVED lines=57> */
.L_x_4640:
[----:B------:R-:W-:Y:S05]  /*bff0*/  BSYNC B1 ;  /* 0x0000000000017941 */ /* 0x000fea0003800000 */
.L_x_4639:
        /* <DEDUP_REMOVED lines=21> */
.L_x_4642:
[----:B------:R-:W-:Y:S05]  /*c150*/  BSYNC B1 ;  /* 0x0000000000017941 */ /* 0x000fea0003800000 */
.L_x_4641:
        /* <DEDUP_REMOVED lines=21> */
.L_x_4644:
[----:B------:R-:W-:Y:S05]  /*c2b0*/  BSYNC B1 ;  /* 0x0000000000017941 */ /* 0x000fea0003800000 */
.L_x_4643:
        /* <DEDUP_REMOVED lines=22> */
.L_x_4635:
[----:B------:R-:W-:Y:S05]  /*c420*/  BSYNC B0 ;  /* 0x0000000000007941 */ /* 0x000fea0003800000 */
.L_x_4626:
[----:B------:R-:W-:Y:S02]  /*c430*/  ULDC UR4, c[0x0][0xc3c] ;  /* 0x00030f0000047ab9 */ /* 0x000fe40000000800 */
[----:B------:R-:W-:-:S13]  /*c440*/  ISETP.GE.AND P0, PT, R7, UR4, PT ;  /* 0x0000000407007c0c */ /* 0x000fda000bf06270 */
[----:B------:R-:W-:Y:S05]  /*c450*/  @!P0 BRA `(.L_x_4645) ;  /* 0xffffff4800808947 */ /* 0x000fea000383ffff */
[----:B------:R-:W-:Y:S05]  /*c460*/  EXIT ;  /* 0x000000000000794d */ /* 0x000fea0003800000 */
.L_x_4590:
[----:B------:R-:W-:-:S08]  /*c470*/  NOP ;  /* 0x0000000000007918 */ /* 0x000fd00000000000 */
[----:B------:R-:W0:-:S00]  /*c480*/  USETMAXREG.DEALLOC.CTAPOOL 0x18 ;  /* 0x00000018000079c8 */ /* 0x000e0000080e0500 */
[----:B0-----:R-:W-:Y:S01]  /*c490*/  LOP3.LUT R0, R0, 0x3, RZ, 0xc0, !PT ;  /* 0x0000000300007812 */ /* 0x001fe200078ec0ff */
[----:B------:R-:W-:-:S05]  /*c4a0*/  IMAD.MOV.U32 R4, RZ, RZ, RZ ;  /* 0x000000ffff047224 */ /* 0x000fca00078e00ff */
[----:B------:R-:W0:Y:S02]  /*c4b0*/  SHFL.IDX PT, R0, R0, RZ, 0x1f ;  /* 0x00001fff00007589 */ /* 0x000e2400000e0000 */
[----:B0-----:R-:W-:-:S04]  /*c4c0*/  ISETP.NE.AND P0, PT, R0, RZ, PT ;  /* 0x000000ff0000720c */ /* 0x001fc80003f05270 */
[----:B------:R-:W-:-:S05]  /*c4d0*/  P2R R0, PR, RZ, 0x1 ;  /* 0x00000001ff007803 */ /* 0x000fca0000000000 */
[----:B------:R0:W-:Y:S04]  /*c4e0*/  STL [R1+0x50], R0 ;  /* 0x0000500001007387 */ /* 0x0001e80000100800 */
        /* <DEDUP_REMOVED lines=8> */
.L_x_4646:
        /* <DEDUP_REMOVED lines=42> */
.L_x_4652:
        /* <DEDUP_REMOVED lines=12> */
.L_x_4651:
[----:B------:R-:W-:Y:S05]  /*c8d0*/  BSYNC B0 ;  /* 0x0000000000007941 */ /* 0x000fea0003800000 */
.L_x_4650:
        /* <DEDUP_REMOVED lines=21> */
.L_x_4648:
        /* <DEDUP_REMOVED lines=20> */
.L_x_4653:
        /* <DEDUP_REMOVED lines=56> */
.L_x_4649:
[----:B------:R-:W-:Y:S02]  /*cef0*/  IMAD.MOV.U32 R17, RZ, RZ, RZ ;  /* 0x000000ffff117224 */ /* 0x000fe400078e00ff */
[----:B------:R-:W-:Y:S02]  /*cf00*/  IMAD.U32 R16, RZ, RZ, UR6 ;  /* 0x00000006ff107e24 */ /* 0x000fe4000f8e00ff */
[----:B------:R-:W-:-:S07]  /*cf10*/  IMAD.MOV.U32 R18, RZ, RZ, RZ ;  /* 0x000000ffff127224 */ /* 0x000fce00078e00ff */
.L_x_4654:
[----:B------:R-:W-:-:S13]  /*cf20*/  ISETP.NE.AND P0, PT, R0, RZ, PT ;  /* 0x000000ff0000720c */ /* 0x000fda0003f05270 */
[----:B------:R-:W1:Y:S01]  /*cf30*/  @!P0 S2R R3, SR_CgaCtaId ;  /* 0x0000000000038919 */ /* 0x000e620000008800 */
[----:B------:R-:W-:-:S04]  /*cf40*/  @!P0 MOV R0, 0x400 ;  /* 0x0000040000008802 */ /* 0x000fc80000000f00 */
[----:B-1----:R-:W-:-:S05]  /*cf50*/  @!P0 LEA R0, R3, R0, 0x18 ;  /* 0x0000000003008211 */ /* 0x002fca00078ec0ff */
[----:B------:R1:W-:Y:S01]  /*cf60*/  @!P0 STS.128 [R0+0x228d0], R16 ;  /* 0x0228d01000008388 */ /* 0x0003e20000000c00 */
[----:B------:R-:W-:Y:S06]  /*cf70*/  BAR.ARV 0x5, 0x180 ;  /* 0x0146000000007b1d */ /* 0x000fec0000002000 */
.L_x_4647:
[----:B01----:R-:W-:Y:S01]  /*cf80*/  IMAD.MOV.U32 R0, RZ, RZ, 0x1 ;  /* 0x00000001ff007424 */ /* 0x003fe200078e00ff */
[----:B------:R0:W-:Y:S01]  /*cf90*/  STL [R1+0x3c], RZ ;  /* 0x00003cff01007387 */ /* 0x0001e20000100800 */
[----:B------:R-:W-:Y:S02]  /*cfa0*/  ULDC UR4, c[0x0][0xc3c] ;  /* 0x00030f0000047ab9 */ /* 0x000fe40000000800 */
[----:B--2---:R-:W-:Y:S01]  /*cfb0*/  ISETP.GE.AND P0, PT, R19, UR4, PT ;  /* 0x0000000413007c0c */ /* 0x004fe2000bf06270 */
        /* <DEDUP_REMOVED lines=12> */
[----:B------:R-:W-:-:S04]  /*d080*/  LOP3.LUT R2, R0, 0x1f8, RZ, 0xc0, !PT ;  /* 0x000001f800027812 */ /* 0x000fc800078ec0ff */
        /* <DEDUP_REMOVED lines=14> */
.L_x_4757:
[----:B01--4-:R-:W0:Y:S02]  /*d170*/  LDC.64 R2, c[0x0][0xc88] ;  /* 0x00032200ff027b82 */ /* 0x013e240000000a00 */
[----:B0-----:R-:W-:-:S05]  /*d180*/  IMAD.WIDE R2, R19, 0x4, R2 ;  /* 0x0000000413027825 */ /* 0x001fca00078e0202 */
        /* <DEDUP_REMOVED lines=54> */
.L_x_4656:
[----:B------:R-:W-:Y:S01]  /*d4f0*/  IMAD.MOV.U32 R2, RZ, RZ, R12 ;  /* 0x000000ffff027224 */ /* 0x000fe200078e000c */
        /* <DEDUP_REMOVED lines=11> */
.L_x_4657:
[----:B------:R-:W-:Y:S05]  /*d5b0*/  @!P0 BRA `(.L_x_4658) ;  /* 0x00000000000c8947 */ /* 0x000fea0003800000 */
[----:B------:R-:W2:Y:S04]  /*d5c0*/  LDG.E R6, desc[UR40][R4.64] ;  /* 0x0000002804067981 */ /* 0x000ea8000c1e1900 */
[----:B------:R-:W2:Y:S02]  /*d5d0*/  LDG.E R4, desc[UR40][R4.64+0x4] ;  /* 0x0000042804047981 */ /* 0x000ea4000c1e1900 */
[----:B--2---:R-:W-:-:S07]  /*d5e0*/  IMAD.IADD R6, R4, 0x1, -R6 ;  /* 0x0000000104067824 */ /* 0x004fce00078e0a06 */
.L_x_4658:
[----:B-----5:R-:W-:Y:S01]  /*d5f0*/  IMAD.IADD R6, R6, 0x1, -R0 ;  /* 0x0000000106067824 */ /* 0x020fe200078e0a00 */
[----:B------:R-:W-:Y:S01]  /*d600*/  BSSY B7, `(.L_x_4659) ;  /* 0x0000425000077945 */ /* 0x000fe20003800000 */
[----:B------:R-:W3:Y:S02]  /*d610*/  LDC R0, c[0x0][0x448] ;  /* 0x00011200ff007b82 */ /* 0x000ee40000000800 */
[----:B---3--:R-:W-:Y:S01]  /*d620*/  ISETP.NE.AND P0, PT, R0, 0x1, PT ;  /* 0x000000010000780c */ /* 0x008fe20003f05270 */
[----:B------:R-:W-:-:S04]  /*d630*/  IMAD.SHL.U32 R0, R17, 0x80, RZ ;  /* 0x0000008011007824 */ /* 0x000fc800078e00ff */
[----:B------:R-:W-:-:S08]  /*d640*/  VIADD R0, R0, 0x7f ;  /* 0x0000007f00007836 */ /* 0x000fd00000000000 */
[----:B------:R-:W3:Y:S08]  /*d650*/  @P0 LDC R2, c[0x0][0x44c] ;  /* 0x00011300ff020b82 */ /* 0x000ef00000000800 */
[----:B------:R-:W4:Y:S01]  /*d660*/  @P0 LDC R3, c[0x0][0x450] ;  /* 0x00011400ff030b82 */ /* 0x000f220000000800 */
[----:B---3--:R-:W-:-:S05]  /*d670*/  @P0 IMAD.HI.U32 R2, R0, R2, RZ ;  /* 0x0000000200020227 */ /* 0x008fca00078e00ff */
[----:B----4-:R-:W-:Y:S01]  /*d680*/  @P0 SHF.R.U32.HI R0, RZ, R3, R2 ;  /* 0x00000003ff000219 */ /* 0x010fe20000011602 */
[C---:B------:R-:W-:Y:S01]  /*d690*/  VIADD R2, R6.reuse, 0x5f ;  /* 0x0000005f06027836 */ /* 0x040fe20000000000 */
[----:B------:R-:W-:-:S03]  /*d6a0*/  IADD3 R6, R6, 0x60, -R9 ;  /* 0x0000006006067810 */ /* 0x000fc60007ffe809 */
[----:B------:R-:W-:-:S04]  /*d6b0*/  IMAD.HI R2, R2, 0x2aaaaaab, RZ ;  /* 0x2aaaaaab02027827 */ /* 0x000fc800078e02ff */
[----:B------:R-:W-:Y:S01]  /*d6c0*/  IMAD.IADD R0, R6, 0x1, R0 ;  /* 0x0000000106007824 */ /* 0x000fe200078e0200 */
[----:B------:R-:W-:-:S03]  /*d6d0*/  SHF.R.U32.HI R3, RZ, 0x1f, R2 ;  /* 0x0000001fff037819 */ /* 0x000fc60000011602 */
[----:B------:R-:W-:Y:S01]  /*d6e0*/  IMAD.HI R0, R0, 0x2aaaaaab, RZ ;  /* 0x2aaaaaab00007827 */ /* 0x000fe200078e02ff */
[----:B------:R-:W-:-:S04]  /*d6f0*/  LEA.HI.SX32 R3, R2, R3, 0x1c ;  /* 0x0000000302037211 */ /* 0x000fc800078fe2ff */
[----:B------:R-:W-:-:S04]  /*d700*/  SHF.R.U32.HI R2, RZ, 0x1f, R0 ;  /* 0x0000001fff027819 */ /* 0x000fc80000011600 */
[----:B------:R-:W-:-:S04]  /*d710*/  LEA.HI.SX32 R2, R0, R2, 0x1c ;  /* 0x0000000200027211 */ /* 0x000fc800078fe2ff */
[----:B------:R-:W-:-:S04]  /*d720*/  VIMNMX R4, R3, R2, PT ;  /* 0x0000000203047248 */ /* 0x000fc80003fe0100 */
[----:B------:R-:W-:Y:S01]  /*d730*/  ISETP.GT.AND P0, PT, R4, RZ, PT ;  /* 0x000000ff0400720c */ /* 0x000fe20003f04270 */
        /* <DEDUP_REMOVED lines=19> */
.L_x_4660:
        /* <DEDUP_REMOVED lines=21> */
.L_x_4663:
[----:B------:R-:W-:Y:S05]  /*d9c0*/  BSYNC B6 ;  /* 0x0000000000067941 */ /* 0x000fea0003800000 */
.L_x_4662:
        /* <DEDUP_REMOVED lines=21> */
.L_x_4666:
        /* <DEDUP_REMOVED lines=16> */
.L_x_4665:
[----:B------:R-:W-:Y:S05]  /*dc20*/  BSYNC B6 ;  /* 0x0000000000067941 */ /* 0x000fea0003800000 */
.L_x_4664:
        /* <DEDUP_REMOVED lines=10> */
[----:B--2---:R2:W3:Y:S02]  /*dcd0*/  @P0 LDG.E R7, desc[UR40][R2.64] ;  /* 0x0000002802070981 */ /* 0x0044e4000c1e1900 */
[----:B--2---:R-:W2:Y:S01]  /*dce0*/  LDC.64 R2, c[0x0][0x418] ;  /* 0x00010600ff027b82 */ /* 0x004ea20000000a00 */
[----:B-----5:R-:W-:Y:S01]  /*dcf0*/  VIADD R4, R0, 0xffffffff ;  /* 0xffffffff00047836 */ /* 0x020fe20000000000 */
[----:B---3--:R-:W-:Y:S01]  /*dd00*/  SHF.R.S32.HI R8, RZ, 0x1f, R7 ;  /* 0x0000001fff087819 */ /* 0x008fe20000011407 */
[----:B------:R3:W-:Y:S04]  /*dd10*/  @P0 STL [R1+0xc], R7 ;  /* 0x00000c0701000387 */ /* 0x0007e80000100800 */
        /* <DEDUP_REMOVED lines=10> */
.L_x_4773:
[----:B------:R-:W-:Y:S01]  /*ddc0*/  PLOP3.LUT P1, PT, PT, PT, PT, 0x8, 0x0 ;  /* 0x000000000000781c */ /* 0x000fe20003f2e170 */
[----:B------:R4:W-:Y:S01]  /*ddd0*/  STL [R1], R0 ;  /* 0x0000000001007387 */ /* 0x0009e20000100800 */
[----:B---3--:R-:W-:-:S03]  /*dde0*/  ISETP.NE.AND P0, PT, R14, RZ, PT ;  /* 0x000000ff0e00720c */ /* 0x008fc60003f05270 */
[----:B------:R3:W-:Y:S01]  /*ddf0*/  STL [R1+0x28], R4 ;  /* 0x0000280401007387 */ /* 0x0007e20000100800 */
[----:B----4-:R-:W-:-:S05]  /*de00*/  P2R R0, PR, RZ, 0x2 ;  /* 0x00000002ff007803 */ /* 0x010fca0000000000 */
[----:B------:R3:W-:Y:S04]  /*de10*/  STL [R1+0x18], R0 ;  /* 0x0000180001007387 */ /* 0x0007e80000100800 */
[----:B------:R-:W-:Y:S05]  /*de20*/  @P0 BRA `(.L_x_4668) ;  /* 0x00000004001c0947 */ /* 0x000fea0003800000 */
[----:B------:R-:W-:-:S03]  /*de30*/  UMOV UR4, 0xffffffff ;  /* 0xffffffff00047882 */ /* 0x000fc60000000000 */
[----:B------:R-:W-:Y:S05]  /*de40*/  BRA.DIV UR4, `(.L_x_4669) ;  /* 0x0000004e04587947 */ /* 0x000fea000b800000 */
[----:B------:R-:W-:-:S13]  /*de50*/  ELECT P6, URZ, PT ;  /* 0x00000000003f782f */ /* 0x000fda00038c0000 */
.L_x_4776:
[----:B------:R-:W-:Y:S05]  /*de60*/  @!P6 BRA `(.L_x_4668) ;  /* 0x00000004000ce947 */ /* 0x000fea0003800000 */
[----:B------:R-:W-:-:S04]  /*de70*/  ISETP.NE.U32.AND P0, PT, R2, RZ, PT ;  /* 0x000000ff0200720c */ /* 0x000fc80003f05070 */
[----:B------:R-:W-:-:S13]  /*de80*/  ISETP.NE.AND.EX P0, PT, R3, RZ, PT, P0 ;  /* 0x000000ff0300720c */ /* 0x000fda0003f05300 */
[----:B------:R-:W-:Y:S05]  /*de90*/  @!P0 BRA `(.L_x_4670) ;  /* 0x0000000000548947 */ /* 0x000fea0003800000 */
[----:B------:R-:W4:Y:S01]  /*dea0*/  LDC R6, c[0x0][0x43c] ;  /* 0x00010f00ff067b82 */ /* 0x000f220000000800 */
[----:B01----:R-:W-:Y:S01]  /*deb0*/  IMAD.MOV.U32 R9, RZ, RZ, R4 ;  /* 0x000000ffff097224 */ /* 0x003fe200078e0004 */
[----:B------:R-:W-:-:S03]  /*dec0*/  ULDC.64 UR4, c[0x0][0x428] ;  /* 0x00010a0000047ab9 */ /* 0x000fc60000000a00 */
[----:B---3--:R-:W-:Y:S01]  /*ded0*/  IMAD.MOV.U32 R0, RZ, RZ, R9 ;  /* 0x000000ffff007224 */ /* 0x008fe200078e0009 */
[----:B----4-:R-:W-:-:S13]  /*dee0*/  ISETP.NE.AND P0, PT, R6, 0x1, PT ;  /* 0x000000010600780c */ /* 0x010fda0003f05270 */
[----:B--2---:R-:W0:Y:S02]  /*def0*/  @P0 LDC.64 R4, c[0x0][0x440] ;  /* 0x00011000ff040b82 */ /* 0x004e240000000a00 */
        /* <DEDUP_REMOVED lines=13> */
[----:B------:R-:W2:Y:S04]  /*dfd0*/  LDG.E R0, desc[UR40][R2.64] ;  /* 0x0000002802007981 */ /* 0x000ea8000c1e1900 */
[----:B--2---:R4:W-:Y:S02]  /*dfe0*/  STL [R1], R0 ;  /* 0x0000000001007387 */ /* 0x0049e40000100800 */
.L_x_4670:
[----:B------:R-:W5:Y:S04]  /*dff0*/  LDL R7, [R1+0x4] ;  /* 0x0000040001077983 */ /* 0x000f680000100800 */
[----:B---34-:R-:W5:Y:S04]  /*e000*/  LDL R0, [R1+0x8] ;  /* 0x0000080001007983 */ /* 0x018f680000100800 */
[----:B------:R-:W3:Y:S01]  /*e010*/  LDL R2, [R1+0x10] ;  /* 0x0000100001027983 */ /* 0x000ee20000100800 */
[----:B-----5:R-:W-:Y:S01]  /*e020*/  IMAD R0, R0, 0x8, R7 ;  /* 0x0000000800007824 */ /* 0x020fe200078e0207 */
[----:B---3--:R-:W-:-:S04]  /*e030*/  SHF.L.U32 R2, R2, 0x1f, RZ ;  /* 0x0000001f02027819 */ /* 0x008fc800000006ff */
[----:B------:R-:W3:Y:S02]  /*e040*/  SYNCS.PHASECHK.TRANS64.TRYWAIT P0, [R0+URZ+0x22840], R2 ;  /* 0x02284002000075a7 */ /* 0x000ee4000800017f */
[----:B---3--:R-:W-:Y:S05]  /*e050*/  @!P0 BRA `(.L_x_4671) ;  /* 0x0000004800f48947 */ /* 0x008fea0003800000 */
.L_x_4777:
[----:B------:R-:W4:Y:S02]  /*e060*/  S2R R3, SR_TID.X ;  /* 0x0000000000037919 */ /* 0x000f240000002100 */
[----:B----4-:R-:W-:-:S04]  /*e070*/  LOP3.LUT R3, R3, 0x7f, RZ, 0xc0, !PT ;  /* 0x0000007f03037812 */ /* 0x010fc800078ec0ff */
[----:B------:R-:W-:-:S13]  /*e080*/  ISETP.NE.AND P0, PT, R3, RZ, PT ;  /* 0x000000ff0300720c */ /* 0x000fda0003f05270 */
[----:B------:R-:W-:Y:S05]  /*e090*/  @P0 BRA `(.L_x_4672) ;  /* 0x00000000001c0947 */ /* 0x000fea0003800000 */
[----:B------:R-:W4:Y:S01]  /*e0a0*/  S2R R3, SR_TID.X ;  /* 0x0000000000037919 */ /* 0x000f220000002100 */
[----:B---3--:R-:W-:-:S04]  /*e0b0*/  IMAD.MOV.U32 R2, RZ, RZ, 0x3000 ;  /* 0x00003000ff027424 */ /* 0x008fc800078e00ff */
[----:B------:R3:W-:Y:S01]  /*e0c0*/  SYNCS.ARRIVE.TRANS64 RZ, [R0+URZ+0x22830], R2 ;  /* 0x0228300200ff79a7 */ /* 0x0007e2000800003f */
[----:B----4-:R-:W-:-:S04]  /*e0d0*/  LOP3.LUT R3, R3, 0x1f, RZ, 0xc0, !PT ;  /* 0x0000001f03037812 */ /* 0x010fc800078ec0ff */
[----:B------:R-:W-:-:S13]  /*e0e0*/  ISETP.NE.AND P0, PT, R3, RZ, PT ;  /* 0x000000ff0300720c */ /* 0x000fda0003f05270 */
[----:B---3--:R-:W-:Y:S05]  /*e0f0*/  @!P0 BRA `(.L_x_4672) ;  /* 0x0000000000048947 */ /* 0x008fea0003800000 */
[----:B------:R-:W-:Y:S01]  /*e100*/  BPT.TRAP 0x1 ;  /* 0x000000040000795c */ /* 0x000fe20000300000 */
.L_x_4672:
[----:B------:R-:W4:Y:S04]  /*e110*/  LDL R6, [R1+0x4] ;  /* 0x0000040001067983 */ /* 0x000f280000100800 */
[----:B--2---:R-:W4:Y:S04]  /*e120*/  LDL R5, [R1+0x8] ;  /* 0x0000080001057983 */ /* 0x004f280000100800 */
[----:B------:R-:W2:Y:S04]  /*e130*/  LDL R4, [R1+0x28] ;  /* 0x0000280001047983 */ /* 0x000ea80000100800 */
[----:B------:R-:W5:Y:S04]  /*e140*/  LDL R3, [R1+0x1c] ;  /* 0x00001c0001037983 */ /* 0x000f680000100800 */
[----:B---3--:R-:W3:Y:S01]  /*e150*/  LDL R2, [R1] ;  /* 0x0000000001027983 */ /* 0x008ee20000100800 */
        /* <DEDUP_REMOVED lines=8> */
[----:B----4-:R-:W-:Y:S01]  /*e1e0*/  IMAD R0, R5, 0x3000, R6 ;  /* 0x0000300005007824 */ /* 0x010fe200078e0206 */
[----:B--2---:R-:W-:-:S04]  /*e1f0*/  R2UR UR11, R4 ;  /* 0x00000000040b72ca */ /* 0x004fc800000e0000 */
[----:B------:R-:W-:Y:S02]  /*e200*/  R2UR UR8, R0 ;  /* 0x00000000000872ca */ /* 0x000fe400000e0000 */
[----:B-----5:R-:W-:Y:S02]  /*e210*/  R2UR UR4, R3 ;  /* 0x00000000030472ca */ /* 0x020fe400000e0000 */
[----:B------:R-:W-:Y:S02]  /*e220*/  P2R R0, PR, RZ, 0x1 ;  /* 0x00000001ff007803 */ /* 0x000fe40000000000 */
[----:B---3--:R-:W-:-:S03]  /*e230*/  R2UR UR13, R2 ;  /* 0x00000000020d72ca */ /* 0x008fc600000e0000 */
[----:B------:R4:W-:Y:S04]  /*e240*/  STL [R1+0x18], R0 ;  /* 0x0000180001007387 */ /* 0x0009e80000100800 */
[----:B------:R-:W-:Y:S02]  /*e250*/  UIADD3 UR8, UR8, 0x1c400, URZ ;  /* 0x0001c40008087890 */ /* 0x000fe4000fffe03f */
[----:B------:R-:W-:-:S03]  /*e260*/  UIMAD UR11, UR11, 0x60, UR4 ;  /* 0x000000600b0b78a4 */ /* 0x000fc6000f8e0204 */
[----:B------:R-:W-:-:S06]  /*e270*/  UMOV UR4, 0x0 ;  /* 0x0000000000047882 */ /* 0x000fcc0000000000 */
[----:B------:R4:W-:Y:S02]  /*e280*/  UTMALDG.4D [UR8], [UR6], desc[UR4] ;  /* 0x00000408060075b4 */ /* 0x0009e40008019000 */
[----:B----4-:R-:W-:Y:S01]  /*e290*/  NOP ;  /* 0x0000000000007918 */ /* 0x010fe20000000000 */
.L_x_4668:
[----:B------:R-:W4:Y:S04]  /*e2a0*/  LDL R2, [R1+0x4] ;  /* 0x0000040001027983 */ /* 0x000f280000100800 */
[----:B------:R-:W5:Y:S04]  /*e2b0*/  LDL.LU R3, [R1+0x30] ;  /* 0x0000300001037983 */ /* 0x000f680000300800 */
[----:B--2---:R-:W2:Y:S04]  /*e2c0*/  LDL.LU R5, [R1+0x20] ;  /* 0x0000200001057983 */ /* 0x004ea80000300800 */
[----:B---3--:R-:W3:Y:S01]  /*e2d0*/  LDL.LU R4, [R1+0x38] ;  /* 0x0000380001047983 */ /* 0x008ee20000300800 */
[----:B------:R-:W-:Y:S05]  /*e2e0*/  WARPSYNC.ALL ;  /* 0x0000000000007948 */ /* 0x000fea0003800000 */
[----:B------:R-:W-:Y:S01]  /*e2f0*/  ULDC.64 UR4, c[0x0][0x298] ;  /* 0x0000a60000047ab9 */ /* 0x000fe20000000a00 */
[----:B------:R-:W-:Y:S01]  /*e300*/  ULDC.64 UR6, c[0x0][0xa00] ;  /* 0x0002800000067ab9 */ /* 0x000fe20000000a00 */
[----:B------:R-:W-:Y:S01]  /*e310*/  BSSY B6, `(.L_x_4673) ;  /* 0x0000024000067945 */ /* 0x000fe20003800000 */
[----:B------:R-:W-:Y:S01]  /*e320*/  BAR.SYNC.DEFER_BLOCKING 0x8, 0x180 ;  /* 0x0206000000007b1d */ /* 0x000fe20000010000 */
[----:B------:R-:W-:-:S04]  /*e330*/  ISETP.NE.U32.AND P0, PT, RZ, UR6, PT ;  /* 0x00000006ff007c0c */ /* 0x000fc8000bf05070 */
[----:B------:R-:W-:Y:S01]  /*e340*/  ISETP.NE.AND.EX P0, PT, RZ, UR7, PT, P0 ;  /* 0x00000007ff007c0c */ /* 0x000fe2000bf05300 */
[----:B----4-:R-:W-:Y:S01]  /*e350*/  VIADD R2, R2, 0x18400 ;  /* 0x0001840002027836 */ /* 0x010fe20000000000 */
[----:B-----5:R-:W-:-:S04]  /*e360*/  SHF.R.S32.HI R0, RZ, 0x1f, R3 ;  /* 0x0000001fff007819 */ /* 0x020fc80000011403 */
[----:B------:R-:W-:Y:S02]  /*e370*/  LOP3.LUT P1, RZ, R2, 0x3ff, RZ, 0xc0, !PT ;  /* 0x000003ff02ff7812 */ /* 0x000fe4000782c0ff */
[----:B--2---:R-:W-:Y:S01]  /*e380*/  SEL R5, R5, RZ, !P0 ;  /* 0x000000ff05057207 */ /* 0x004fe20004000000 */
[----:B------:R-:W-:Y:S01]  /*e390*/  IMAD R0, R0, UR4, RZ ;  /* 0x0000000400007c24 */ /* 0x000fe2000f8e02ff */
[----:B---3--:R-:W-:-:S03]  /*e3a0*/  SEL R4, R4, RZ, !P0 ;  /* 0x000000ff04047207 */ /* 0x008fc60004000000 */
[C---:B------:R-:W-:Y:S02]  /*e3b0*/  IMAD R0, R3.reuse, UR5, R0 ;  /* 0x0000000503007c24 */ /* 0x040fe4000f8e0200 */
[----:B------:R-:W-:-:S05]  /*e3c0*/  IMAD.WIDE.U32 R2, R3, UR4, RZ ;  /* 0x0000000403027c25 */ /* 0x000fca000f8e00ff */
[----:B------:R2:W-:Y:S04]  /*e3d0*/  STL.64 [R1+0x48], R2 ;  /* 0x0000480201007387 */ /* 0x0005e80000100a00 */
[----:B------:R3:W-:Y:S04]  /*e3e0*/  STL [R1+0x20], R5 ;  /* 0x0000200501007387 */ /* 0x0007e80000100800 */
[----:B------:R3:W-:Y:S01]  /*e3f0*/  STL [R1+0x40], R4 ;  /* 0x0000400401007387 */ /* 0x0007e20000100800 */
[----:B--2---:R-:W-:Y:S01]  /*e400*/  IMAD.IADD R2, R3, 0x1, R0 ;  /* 0x0000000103027824 */ /* 0x004fe200078e0200 */
[----:B------:R-:W-:-:S05]  /*e410*/  SHF.R.S32.HI R0, RZ, 0x1f, R18 ;  /* 0x0000001fff007819 */ /* 0x000fca0000011412 */
[----:B------:R3:W-:Y:S04]  /*e420*/  STL [R1+0x38], R0 ;  /* 0x0000380001007387 */ /* 0x0007e80000100800 */
[----:B------:R3:W-:Y:S01]  /*e430*/  STL [R1+0x30], R2 ;  /* 0x0000300201007387 */ /* 0x0007e20000100800 */
[----:B------:R-:W-:Y:S05]  /*e440*/  @!P1 BRA `(.L_x_4674) ;  /* 0x0000000000409947 */ /* 0x000fea0003800000 */
[----:B---3--:R-:W-:Y:S01]  /*e450*/  MOV R2, 0x0 ;  /* 0x0000000000027802 */ /* 0x008fe20000000f00 */
        /* <DEDUP_REMOVED lines=15> */
.L_x_4674:
[----:B------:R-:W-:Y:S05]  /*e550*/  BSYNC B6 ;  /* 0x0000000000067941 */ /* 0x000fea0003800000 */
.L_x_4673:
[----:B---3--:R-:W2:Y:S01]  /*e560*/  LDL.LU R5, [R1+0x30] ;  /* 0x0000300001057983 */ /* 0x008ea20000300800 */
[----:B------:R-:W-:Y:S01]  /*e570*/  ULDC.64 UR4, c[0x0][0x2d8] ;  /* 0x0000b60000047ab9 */ /* 0x000fe20000000a00 */
[----:B------:R-:W3:Y:S01]  /*e580*/  LDC R7, c[0x0][0x448] ;  /* 0x00011200ff077b82 */ /* 0x000ee20000000800 */
[----:B------:R-:W-:Y:S01]  /*e590*/  ULDC UR6, c[0x0][0x2b8] ;  /* 0x0000ae0000067ab9 */ /* 0x000fe20000000800 */
[----:B------:R-:W2:Y:S04]  /*e5a0*/  LDL.LU.64 R2, [R1+0x48] ;  /* 0x0000480001027983 */ /* 0x000ea80000300a00 */
[----:B------:R-:W4:Y:S04]  /*e5b0*/  LDL.LU R0, [R1+0x38] ;  /* 0x0000380001007983 */ /* 0x000f280000300800 */
[----:B------:R-:W4:Y:S04]  /*e5c0*/  LDL.LU R6, [R1+0x40] ;  /* 0x0000400001067983 */ /* 0x000f280000300800 */
[----:B------:R-:W4:Y:S04]  /*e5d0*/  LDL.LU R4, [R1+0x20] ;  /* 0x0000200001047983 */ /* 0x000f280000300800 */
[----:B01----:R0:W5:Y:S01]  /*e5e0*/  LDL R9, [R1+0x24] ;  /* 0x0000240001097983 */ /* 0x0031620000100800 */
[----:B---3--:R-:W-:Y:S01]  /*e5f0*/  ISETP.NE.AND P0, PT, R7, 0x1, PT ;  /* 0x000000010700780c */ /* 0x008fe20003f05270 */
[----:B------:R-:W1:Y:S02]  /*e600*/  S2R R8, SR_TID.X ;  /* 0x0000000000087919 */ /* 0x000e640000002100 */
[C---:B-1----:R-:W-:Y:S01]  /*e610*/  IMAD.SHL.U32 R10, R8.reuse, 0x8, RZ ;  /* 0x00000008080a7824 */ /* 0x042fe200078e00ff */
[----:B------:R-:W-:-:S04]  /*e620*/  LOP3.LUT R8, R8, 0x7f, RZ, 0xc0, !PT ;  /* 0x0000007f08087812 */ /* 0x000fc800078ec0ff */
[----:B------:R-:W-:Y:S02]  /*e630*/  LOP3.LUT R10, R10, 0x38, RZ, 0xc0, !PT ;  /* 0x000000380a0a7812 */ /* 0x000fe400078ec0ff */
[----:B------:R-:W-:Y:S01]  /*e640*/  SHF.R.U32.HI R8, RZ, 0x3, R8 ;  /* 0x00000003ff087819 */ /* 0x000fe20000011608 */
[----:B--2---:R-:W-:Y:S02]  /*e650*/  IMAD.MOV.U32 R3, RZ, RZ, R5 ;  /* 0x000000ffff037224 */ /* 0x004fe400078e0005 */
[----:B------:R-:W1:Y:S01]  /*e660*/  S2R R5, SR_TID.X ;  /* 0x0000000000057919 */ /* 0x000e620000002100 */
[----:B----4-:R-:W-:Y:S02]  /*e670*/  IMAD R0, R0, UR4, RZ ;  /* 0x0000000400007c24 */ /* 0x010fe4000f8e02ff */
[----:B------:R-:W-:-:S04]  /*e680*/  IMAD.WIDE.U32 R2, R18, UR4, R2 ;  /* 0x0000000412027c25 */ /* 0x000fc8000f8e0002 */
[----:B------:R-:W-:Y:S01]  /*e690*/  IMAD R0, R18, UR5, R0 ;  /* 0x0000000512007c24 */ /* 0x000fe2000f8e0200 */
[----:B------:R-:W-:-:S03]  /*e6a0*/  ULDC.64 UR4, c[0x0][0x2e0] ;  /* 0x0000b80000047ab9 */ /* 0x000fc60000000a00 */
[----:B------:R-:W-:Y:S02]  /*e6b0*/  IMAD.IADD R3, R3, 0x1, R0 ;  /* 0x0000000103037824 */ /* 0x000fe400078e0200 */
[----:B------:R-:W-:Y:S02]  /*e6c0*/  IMAD R0, R6, UR4, RZ ;  /* 0x0000000406007c24 */ /* 0x000fe4000f8e02ff */
[C---:B------:R-:W-:Y:S01]  /*e6d0*/  IMAD.WIDE.U32 R2, R4.reuse, UR4, R2 ;  /* 0x0000000404027c25 */ /* 0x040fe2000f8e0002 */
[----:B------:R-:W2:Y:S03]  /*e6e0*/  @P0 LDC R6, c[0x0][0x450] ;  /* 0x00011400ff060b82 */ /* 0x000ea60000000800 */
[----:B------:R-:W-:Y:S01]  /*e6f0*/  IMAD R0, R4, UR5, R0 ;  /* 0x0000000504007c24 */ /* 0x000fe2000f8e0200 */
[----:B------:R-:W-:Y:S01]  /*e700*/  ULDC.64 UR4, c[0x0][0x2d0] ;  /* 0x0000b40000047ab9 */ /* 0x000fe20000000a00 */
[----:B------:R-:W3:Y:S02]  /*e710*/  S2R R4, SR_TID.X ;  /* 0x0000000000047919 */ /* 0x000ee40000002100 */
[----:B------:R-:W-:Y:S01]  /*e720*/  IMAD.IADD R3, R3, 0x1, R0 ;  /* 0x0000000103037824 */ /* 0x000fe200078e0200 */
[----:B-1----:R-:W-:-:S04]  /*e730*/  LOP3.LUT R5, R5, 0x7f, RZ, 0xc0, !PT ;  /* 0x0000007f05057812 */ /* 0x002fc800078ec0ff */
[----:B------:R-:W-:Y:S01]  /*e740*/  SHF.R.U32.HI R5, RZ, 0x3, R5 ;  /* 0x00000003ff057819 */ /* 0x000fe20000011605 */
[----:B---3--:R-:W-:-:S05]  /*e750*/  IMAD.SHL.U32 R4, R4, 0x10, RZ ;  /* 0x0000001004047824 */ /* 0x008fca00078e00ff */
[----:B------:R-:W-:Y:S02]  /*e760*/  LOP3.LUT R4, R5, 0x70, R4, 0xf8, !PT ;  /* 0x0000007005047812 */ /* 0x000fe400078ef804 */
[----:B------:R-:W1:Y:S03]  /*e770*/  @P0 LDC R5, c[0x0][0x44c] ;  /* 0x00011300ff050b82 */ /* 0x000e660000000800 */
[----:B------:R-:W-:-:S04]  /*e780*/  IMAD R0, R17, 0x80, R4 ;  /* 0x0000008011007824 */ /* 0x000fc800078e0204 */
        /* <DEDUP_REMOVED lines=23> */
[----:B------:R-:W-:-:S03]  /*e900*/  IMAD R17, R17, 0x80, R8 ;  /* 0x0000008011117824 */ /* 0x000fc600078e0208 */
[----:B------:R-:W0:Y:S01]  /*e910*/  SHFL.IDX PT, R5, R2, RZ, 0x181f ;  /* 0x00181fff02057589 */ /* 0x000e2200000e0000 */
[----:B--2---:R-:W-:-:S03]  /*e920*/  IMAD R3, R4, R7, RZ ;  /* 0x0000000704037224 */ /* 0x004fc600078e02ff */
[----:B------:R-:W1:Y:S02]  /*e930*/  SHFL.IDX PT, R4, R0, RZ, 0x181f ;  /* 0x00181fff00047589 */ /* 0x000e6400000e0000 */
[----:B------:R-:W-:-:S13]  /*e940*/  ISETP.GE.AND P1, PT, R17, R3, PT ;  /* 0x000000031100720c */ /* 0x000fda0003f26270 */
[----:B0-----:R-:W-:-:S05]  /*e950*/  @!P1 LEA R5, P2, R10, R5, 0x1 ;  /* 0x000000050a059211 */ /* 0x001fca00078408ff */
[----:B-1----:R-:W-:-:S05]  /*e960*/  @!P1 IMAD.X R4, RZ, RZ, R4, P2 ;  /* 0x000000ffff049224 */ /* 0x002fca00010e0604 */
[----:B------:R-:W-:-:S04]  /*e970*/  @!P1 LOP3.LUT R5, R5, R4, RZ, 0x3c, !PT ;  /* 0x0000000405059212 */ /* 0x000fc800078e3cff */
[----:B------:R-:W-:-:S04]  /*e980*/  @!P1 LOP3.LUT R4, R5, R4, RZ, 0x3c, !PT ;  /* 0x0000000405049212 */ /* 0x000fc800078e3cff */
[----:B------:R-:W-:-:S05]  /*e990*/  @!P1 LOP3.LUT R5, R5, R4, RZ, 0x3c, !PT ;  /* 0x0000000405059212 */ /* 0x000fca00078e3cff */
[----:B------:R-:W-:Y:S01]  /*e9a0*/  @!PT LDS RZ, [RZ] ;  /* 0x00000000fffff984 */ /* 0x000fe20000000800 */
[----:B-----5:R0:W-:Y:S02]  /*e9b0*/  @!P1 LDGSTS.E.BYPASS.LTC128B.128 [R9+0x18400], desc[UR40][R4.64], !P0 ;  /* 0x1840000004099fae */ /* 0x0201e4000c101d68 */
[----:B0-----:R-:W-:Y:S02]  /*e9c0*/  VIADD R4, R17, 0x10 ;  /* 0x0000001011047836 */ /* 0x001fe40000000000 */
[----:B------:R-:W0:Y:S03]  /*e9d0*/  SHFL.IDX PT, R5, R2, 0x1, 0x181f ;  /* 0x00381f0002057f89 */ /* 0x000e2600000e0000 */
[----:B------:R-:W-:Y:S02]  /*e9e0*/  ISETP.GE.AND P1, PT, R4, R3, PT ;  /* 0x000000030400720c */ /* 0x000fe40003f26270 */
[----:B------:R-:W1:Y:S11]  /*e9f0*/  SHFL.IDX PT, R4, R0, 0x1, 0x181f ;  /* 0x00381f0000047f89 */ /* 0x000e7600000e0000 */
[----:B0-----:R-:W-:-:S05]  /*ea00*/  @!P1 LEA R5, P2, R10, R5, 0x1 ;  /* 0x000000050a059211 */ /* 0x001fca00078408ff */
[----:B-1----:R-:W-:-:S05]  /*ea10*/  @!P1 IMAD.X R4, RZ, RZ, R4, P2 ;  /* 0x000000ffff049224 */ /* 0x002fca00010e0604 */
[----:B------:R-:W-:-:S04]  /*ea20*/  @!P1 LOP3.LUT R5, R5, R4, RZ, 0x3c, !PT ;  /* 0x0000000405059212 */ /* 0x000fc800078e3cff */
[----:B------:R-:W-:-:S04]  /*ea30*/  @!P1 LOP3.LUT R4, R5, R4, RZ, 0x3c, !PT ;  /* 0x0000000405049212 */ /* 0x000fc800078e3cff */
[----:B------:R-:W-:-:S05]  /*ea40*/  @!P1 LOP3.LUT R5, R5, R4, RZ, 0x3c, !PT ;  /* 0x0000000405059212 */ /* 0x000fca00078e3cff */
[----:B------:R0:W-:Y:S02]  /*ea50*/  @!P1 LDGSTS.E.BYPASS.LTC128B.128 [R9+0x18c00], desc[UR40][R4.64], !P0 ;  /* 0x18c0000004099fae */ /* 0x0001e4000c101d68 */
        /* <DEDUP_REMOVED lines=42> */
[----:B------:R-:W-:Y:S01]  /*ed00*/  ISETP.GE.AND P1, PT, R4, R3, PT ;  /* 0x000000030400720c */ /* 0x000fe20003f26270 */
[----:B------:R-:W-:Y:S04]  /*ed10*/  SHFL.IDX PT, R2, R2, 0x7, 0x181f ;  /* 0x00f81f0002027f89 */ /* 0x000fe800000e0000 */
[----:B------:R-:W1:Y:S04]  /*ed20*/  SHFL.IDX PT, R4, R0, 0x6, 0x181f ;  /* 0x00d81f0000047f89 */ /* 0x000e6800000e0000 */
[----:B------:R-:W2:Y:S04]  /*ed30*/  SHFL.IDX PT, R0, R0, 0x7, 0x181f ;  /* 0x00f81f0000007f89 */ /* 0x000ea800000e0000 */
[----:B0-----:R-:W-:-:S05]  /*ed40*/  @!P1 LEA R5, P2, R10, R5, 0x1 ;  /* 0x000000050a059211 */ /* 0x001fca00078408ff */
[----:B-1----:R-:W-:-:S05]  /*ed50*/  @!P1 IMAD.X R4, RZ, RZ, R4, P2 ;  /* 0x000000ffff049224 */ /* 0x002fca00010e0604 */
[----:B------:R-:W-:-:S04]  /*ed60*/  @!P1 LOP3.LUT R5, R5, R4, RZ, 0x3c, !PT ;  /* 0x0000000405059212 */ /* 0x000fc800078e3cff */
[----:B------:R-:W-:-:S04]  /*ed70*/  @!P1 LOP3.LUT R4, R5, R4, RZ, 0x3c, !PT ;  /* 0x0000000405049212 */ /* 0x000fc800078e3cff */
[----:B------:R-:W-:-:S05]  /*ed80*/  @!P1 LOP3.LUT R5, R5, R4, RZ, 0x3c, !PT ;  /* 0x0000000405059212 */ /* 0x000fca00078e3cff */
[----:B--2---:R1:W-:Y:S02]  /*ed90*/  @!P1 LDGSTS.E.BYPASS.LTC128B.128 [R9+0x1b400], desc[UR40][R4.64], !P0 ;  /* 0x1b40000004099fae */ /* 0x0043e4000c101d68 */
.L_x_4794:
[----:B------:R2:W5:Y:S01]  /*eda0*/  LDL R8, [R1+0x4] ;  /* 0x0000040001087983 */ /* 0x0005620000100800 */
        /* <DEDUP_REMOVED lines=10> */
.L_x_4676:
        /* <DEDUP_REMOVED lines=18> */
[----:B--23--:R-:W-:Y:S05]  /*ef70*/  @!P0 BRA `(.L_x_4678) ;  /* 0x0000004400e88947 */ /* 0x00cfea0003800000 */
.L_x_4795:
[----:B------:R-:W-:Y:S05]  /*ef80*/  BSYNC B0 ;  /* 0x0000000000007941 */ /* 0x000fea0003800000 */
.L_x_4677:
[----:B--2---:R-:W2:Y:S01]  /*ef90*/  LDL R2, [R1+0x18] ;  /* 0x0000180001027983 */ /* 0x004ea20000100800 */
[----:B------:R-:W-:Y:S01]  /*efa0*/  BSSY B0, `(.L_x_4679) ;  /* 0x0000063000007945 */ /* 0x000fe20003800000 */
[----:B--2---:R-:W-:-:S13]  /*efb0*/  ISETP.NE.AND P0, PT, R2, RZ, PT ;  /* 0x000000ff0200720c */ /* 0x004fda0003f05270 */
[----:B------:R-:W-:Y:S05]  /*efc0*/  @!P0 BRA `(.L_x_4680) ;  /* 0x0000000400808947 */ /* 0x000fea0003800000 */
[----:B------:R-:W2:Y:S04]  /*efd0*/  LDL R2, [R1+0x4] ;  /* 0x0000040001027983 */ /* 0x000ea80000100800 */
[----:B01----:R-:W3:Y:S01]  /*efe0*/  LDL R4, [R1+0x10] ;  /* 0x0000100001047983 */ /* 0x003ee20000100800 */
        /* <DEDUP_REMOVED lines=10> */
.L_x_4796:
[----:B------:R-:W-:Y:S05]  /*f090*/  BSYNC B1 ;  /* 0x0000000000017941 */ /* 0x000fea0003800000 */
.L_x_4681:
        /* <DEDUP_REMOVED lines=9> */
.L_x_4684:
[----:B------:R-:W-:Y:S05]  /*f130*/  BSYNC B1 ;  /* 0x0000000000017941 */ /* 0x000fea0003800000 */
.L_x_4683:
        /* <DEDUP_REMOVED lines=14> */
.L_x_4685:
        /* <DEDUP_REMOVED lines=16> */
.L_x_4686:
        /* <DEDUP_REMOVED lines=16> */
.L_x_4687:
        /* <DEDUP_REMOVED lines=16> */
.L_x_4688:
        /* <DEDUP_REMOVED lines=10> */
[----:B--2---:R-:W-:Y:S05]  /*f5c0*/  @P0 BRA.U.ANY `(.L_x_4688) ;  /* 0xfffffffd00d40947 */ /* 0x004fea000393ffff */
.L_x_4680:
[----:B------:R-:W-:Y:S05]  /*f5d0*/  BSYNC B0 ;  /* 0x0000000000007941 */ /* 0x000fea0003800000 */
.L_x_4679:
[----:B01----:R-:W2:Y:S01]  /*f5e0*/  LDL R4, [R1+0x2c] ;  /* 0x00002c0001047983 */ /* 0x003ea20000100800 */
[----:B------:R-:W-:Y:S01]  /*f5f0*/  BSSY B0, `(.L_x_4689) ;  /* 0x000020a000007945 */ /* 0x000fe20003800000 */
[----:B--2---:R-:W-:-:S13]  /*f600*/  ISETP.GE.AND P0, PT, R4, 0x2, PT ;  /* 0x000000020400780c */ /* 0x004fda0003f06270 */
[----:B------:R-:W-:Y:S05]  /*f610*/  @!P0 BRA `(.L_x_4690) ;  /* 0x00000020001c8947 */ /* 0x000fea0003800000 */
[C---:B------:R-:W-:Y:S01]  /*f620*/  LOP3.LUT R0, R4.reuse, 0x1, RZ, 0xc0, !PT ;  /* 0x0000000104007812 */ /* 0x040fe200078ec0ff */
[----:B------:R-:W-:Y:S01]  /*f630*/  VIADD R4, R4, 0xfffffffe ;  /* 0xfffffffe04047836 */ /* 0x000fe20000000000 */
[----:B------:R-:W-:Y:S02]  /*f640*/  BSSY B2, `(.L_x_4691) ;  /* 0x00000b0000027945 */ /* 0x000fe40003800000 */
[----:B------:R-:W-:Y:S01]  /*f650*/  ISETP.NE.U32.AND P0, PT, R0, 0x1, PT ;  /* 0x000000010000780c */ /* 0x000fe20003f05070 */
[----:B------:R-:W-:-:S12]  /*f660*/  IMAD.MOV.U32 R0, RZ, RZ, R4 ;  /* 0x000000ffff007224 */ /* 0x000fd800078e0004 */
[----:B------:R-:W-:Y:S05]  /*f670*/  @!P0 BRA `(.L_x_4692) ;  /* 0x0000000800b08947 */ /* 0x000fea0003800000 */
[----:B------:R-:W2:Y:S04]  /*f680*/  LDL R6, [R1+0x18] ;  /* 0x0000180001067983 */ /* 0x000ea80000100800 */
[----:B------:R-:W3:Y:S04]  /*f690*/  LDL.LU R5, [R1+0x8] ;  /* 0x0000080001057983 */ /* 0x000ee80000300800 */
[----:B-----5:R-:W4:Y:S01]  /*f6a0*/  LDL.LU R8, [R1+0x10] ;  /* 0x0000100001087983 */ /* 0x020f220000300800 */
[----:B------:R-:W-:Y:S01]  /*f6b0*/  BSSY B1, `(.L_x_4693) ;  /* 0x00000a6000017945 */ /* 0x000fe20003800000 */
[----:B--2---:R-:W-:Y:S01]  /*f6c0*/  ISETP.NE.AND P2, PT, R6, RZ, PT ;  /* 0x000000ff0600720c */ /* 0x004fe20003f45270 */
        /* <DEDUP_REMOVED lines=8> */
[----:B------:R-:W-:Y:S01]  /*f750*/  ULDC.64 UR4, c[0x0][0x418] ;  /* 0x0001060000047ab9 */ /* 0x000fe20000000a00 */
[----:B------:R-:W-:Y:S01]  /*f760*/  IMAD.MOV.U32 R0, RZ, RZ, R4 ;  /* 0x000000ffff007224 */ /* 0x000fe200078e0004 */
        /* <DEDUP_REMOVED lines=23> */
.L_x_4695:
        /* <DEDUP_REMOVED lines=9> */
.L_x_4797:
[----:B------:R-:W-:Y:S05]  /*f970*/  BSYNC B3 ;  /* 0x0000000000037941 */ /* 0x000fea0003800000 */
.L_x_4696:
        /* <DEDUP_REMOVED lines=9> */
.L_x_4699:
[----:B------:R-:W-:Y:S05]  /*fa10*/  BSYNC B3 ;  /* 0x0000000000037941 */ /* 0x000fea0003800000 */
.L_x_4698:
[----:B------:R-:W2:Y:S04]  /*fa20*/  LDL R7, [R1+0x4] ;  /* 0x0000040001077983 */ /* 0x000ea80000100800 */
[----:B------:R-:W2:Y:S04]  /*fa30*/  LDL R5, [R1+0x8] ;  /* 0x0000080001057983 */ /* 0x000ea80000100800 */
[----:B------:R-:W3:Y:S01]  /*fa40*/  LDL R6, [R1+0x1c] ;  /* 0x00001c0001067983 */ /* 0x000ee20000100800 */
[----:B0-----:R-:W-:Y:S01]  /*fa50*/  IMAD.MOV.U32 R8, RZ, RZ, RZ ;  /* 0x000000ffff087224 */ /* 0x001fe200078e00ff */
        /* <DEDUP_REMOVED lines=10> */
.L_x_4700:
        /* <DEDUP_REMOVED lines=14> */
.L_x_4798:
[----:B------:R-:W-:Y:S05]  /*fbe0*/  BSYNC B3 ;  /* 0x0000000000037941 */ /* 0x000fea0003800000 */
.L_x_4701:
        /* <DEDUP_REMOVED lines=11> */
.L_x_4704:
[----:B------:R-:W-:Y:S05]  /*fca0*/  BSYNC B3 ;  /* 0x0000000000037941 */ /* 0x000fea0003800000 */
.L_x_4703:
        /* <DEDUP_REMOVED lines=11> */
.L_x_4705:
        /* <DEDUP_REMOVED lines=16> */
.L_x_4706:
        /* <DEDUP_REMOVED lines=16> */
.L_x_4707:
        /* <DEDUP_REMOVED lines=16> */
.L_x_4708:
        /* <DEDUP_REMOVED lines=11> */
.L_x_4694:
[----:B------:R-:W-:Y:S05]  /*10110*/  BSYNC B1 ;  /* 0x0000000000017941 */ /* 0x000fea0003800000 */
.L_x_4693:
[----:B------:R-:W2:Y:S02]  /*10120*/  LDL.LU R5, [R1+0x2c] ;  /* 0x00002c0001057983 */ /* 0x000ea40000300800 */
[----:B--2---:R-:W-:-:S07]  /*10130*/  VIADD R0, R5, 0xfffffffd ;  /* 0xfffffffd05007836 */ /* 0x004fce0000000000 */
.L_x_4692:
[----:B------:R-:W-:Y:S05]  /*10140*/  BSYNC B2 ;  /* 0x0000000000027941 */ /* 0x000fea0003800000 */
.L_x_4691:
[----:B------:R-:W-:-:S13]  /*10150*/  ISETP.NE.AND P0, PT, R4, RZ, PT ;  /* 0x000000ff0400720c */ /* 0x000fda0003f05270 */
[----:B------:R-:W-:Y:S05]  /*10160*/  @!P0 BRA `(.L_x_4690) ;  /* 0x0000001400488947 */ /* 0x000fea0003800000 */
.L_x_4741:
[----:B------:R-:W2:Y:S04]  /*10170*/  LDL R4, [R1+0x18] ;  /* 0x0000180001047983 */ /* 0x000ea80000100800 */
[----:B------:R-:W3:Y:S04]  /*10180*/  LDL.LU R3, [R1+0x8] ;  /* 0x0000080001037983 */ /* 0x000ee80000300800 */
[----:B------:R-:W4:Y:S01]  /*10190*/  LDL.LU R2, [R1+0x10] ;  /* 0x0000100001027983 */ /* 0x000f220000300800 */
[----:B------:R-:W-:Y:S05]  /*101a0*/  YIELD ;  /* 0x0000000000007946 */ /* 0x000fea0003800000 */
[----:B------:R-:W-:Y:S01]  /*101b0*/  BSSY B1, `(.L_x_4709) ;  /* 0x00000a2000017945 */ /* 0x000fe20003800000 */
[----:B--2---:R-:W-:Y:S01]  /*101c0*/  ISETP.NE.AND P1, PT, R4, RZ, PT ;  /* 0x000000ff0400720c */ /* 0x004fe20003f25270 */
[----:B---3--:R-:W-:-:S05]  /*101d0*/  VIADD R7, R3, 0x1 ;  /* 0x0000000103077836 */ /* 0x008fca0000000000 */
[----:B------:R-:W-:-:S04]  /*101e0*/  ISETP.NE.AND P0, PT, R7, 0x2, PT ;  /* 0x000000020700780c */ /* 0x000fc80003f05270 */
[----:B------:R-:W-:Y:S02]  /*101f0*/  SEL R6, RZ, 0x1, P0 ;  /* 0x00000001ff067807 */ /* 0x000fe40000000000 */
[----:B------:R-:W-:Y:S02]  /*10200*/  SEL R7, R7, RZ, P0 ;  /* 0x000000ff07077207 */ /* 0x000fe40000000000 */
[----:B----4-:R-:W-:Y:S01]  /*10210*/  LOP3.LUT R6, R2, R6, RZ, 0x3c, !PT ;  /* 0x0000000602067212 */ /* 0x010fe200078e3cff */
[----:B------:R-:W-:Y:S06]  /*10220*/  @!P1 BRA `(.L_x_4710) ;  /* 0x0000000800689947 */ /* 0x000fec0003800000 */
[----:B------:R-:W-:Y:S01]  /*10230*/  ULDC.64 UR4, c[0x0][0x418] ;  /* 0x0001060000047ab9 */ /* 0x000fe20000000a00 */
[----:B0----5:R-:W-:Y:S01]  /*10240*/  IMAD.MOV.U32 R8, RZ, RZ, R0 ;  /* 0x000000ffff087224 */ /* 0x021fe200078e0000 */
        /* <DEDUP_REMOVED lines=23> */
.L_x_4711:
        /* <DEDUP_REMOVED lines=9> */
.L_x_4799:
[----:B------:R-:W-:Y:S05]  /*10450*/  BSYNC B2 ;  /* 0x0000000000027941 */ /* 0x000fea0003800000 */
.L_x_4712:
        /* <DEDUP_REMOVED lines=9> */
.L_x_4715:
[----:B------:R-:W-:Y:S05]  /*104f0*/  BSYNC B2 ;  /* 0x0000000000027941 */ /* 0x000fea0003800000 */
.L_x_4714:
        /* <DEDUP_REMOVED lines=13> */
.L_x_4716:
        /* <DEDUP_REMOVED lines=14> */
.L_x_4800:
[----:B------:R-:W-:Y:S05]  /*106b0*/  BSYNC B2 ;  /* 0x0000000000027941 */ /* 0x000fea0003800000 */
.L_x_4717:
        /* <DEDUP_REMOVED lines=11> */
.L_x_4720:
[----:B------:R-:W-:Y:S05]  /*10770*/  BSYNC B2 ;  /* 0x0000000000027941 */ /* 0x000fea0003800000 */
.L_x_4719:
        /* <DEDUP_REMOVED lines=10> */
.L_x_4721:
        /* <DEDUP_REMOVED lines=16> */
.L_x_4722:
        /* <DEDUP_REMOVED lines=16> */
.L_x_4723:
        /* <DEDUP_REMOVED lines=16> */
.L_x_4724:
        /* <DEDUP_REMOVED lines=11> */
.L_x_4710:
[----:B------:R-:W-:Y:S05]  /*10bd0*/  BSYNC B1 ;  /* 0x0000000000017941 */ /* 0x000fea0003800000 */
.L_x_4709:
[----:B------:R-:W2:Y:S01]  /*10be0*/  LDL R2, [R1+0x18] ;  /* 0x0000180001027983 */ /* 0x000ea20000100800 */
[----:B------:R-:W-:Y:S01]  /*10bf0*/  VIADD R7, R7, 0x1 ;  /* 0x0000000107077836 */ /* 0x000fe20000000000 */
[----:B------:R-:W-:Y:S04]  /*10c00*/  BSSY B1, `(.L_x_4725) ;  /* 0x00000a5000017945 */ /* 0x000fe80003800000 */
[----:B------:R-:W-:-:S04]  /*10c10*/  ISETP.NE.AND P0, PT, R7, 0x2, PT ;  /* 0x000000020700780c */ /* 0x000fc80003f05270 */
[----:B0-----:R-:W-:Y:S02]  /*10c20*/  SEL R9, R7, RZ, P0 ;  /* 0x000000ff07097207 */ /* 0x001fe40000000000 */
[----:B--2---:R-:W-:Y:S02]  /*10c30*/  ISETP.NE.AND P2, PT, R2, RZ, PT ;  /* 0x000000ff0200720c */ /* 0x004fe40003f45270 */
[----:B------:R-:W-:-:S04]  /*10c40*/  SEL R2, RZ, 0x1, P0 ;  /* 0x00000001ff027807 */ /* 0x000fc80000000000 */
[----:B-----5:R-:W-:-:S05]  /*10c50*/  LOP3.LUT R8, R6, R2, RZ, 0x3c, !PT ;  /* 0x0000000206087212 */ /* 0x020fca00078e3cff */
        /* <DEDUP_REMOVED lines=28> */
.L_x_4727:
        /* <DEDUP_REMOVED lines=9> */
.L_x_4801:
[----:B------:R-:W-:Y:S05]  /*10eb0*/  BSYNC B2 ;  /* 0x0000000000027941 */ /* 0x000fea0003800000 */
.L_x_4728:
        /* <DEDUP_REMOVED lines=9> */
.L_x_4731:
[----:B------:R-:W-:Y:S05]  /*10f50*/  BSYNC B2 ;  /* 0x0000000000027941 */ /* 0x000fea0003800000 */
.L_x_4730:
        /* <DEDUP_REMOVED lines=14> */
.L_x_4732:
        /* <DEDUP_REMOVED lines=14> */
.L_x_4802:
[----:B------:R-:W-:Y:S05]  /*11120*/  BSYNC B2 ;  /* 0x0000000000027941 */ /* 0x000fea0003800000 */
.L_x_4733:
        /* <DEDUP_REMOVED lines=11> */
.L_x_4736:
[----:B------:R-:W-:Y:S05]  /*111e0*/  BSYNC B2 ;  /* 0x0000000000027941 */ /* 0x000fea0003800000 */
.L_x_4735:
        /* <DEDUP_REMOVED lines=11> */
.L_x_4737:
        /* <DEDUP_REMOVED lines=16> */
.L_x_4738:
        /* <DEDUP_REMOVED lines=16> */
.L_x_4739:
        /* <DEDUP_REMOVED lines=16> */
.L_x_4740:
        /* <DEDUP_REMOVED lines=11> */
.L_x_4726:
[----:B------:R-:W-:Y:S05]  /*11650*/  BSYNC B1 ;  /* 0x0000000000017941 */ /* 0x000fea0003800000 */
.L_x_4725:
[C---:B------:R-:W-:Y:S01]  /*11660*/  ISETP.GT.AND P0, PT, R0.reuse, 0x1, PT ;  /* 0x000000010000780c */ /* 0x040fe20003f04270 */
[----:B------:R-:W-:-:S12]  /*11670*/  VIADD R0, R0, 0xfffffffe ;  /* 0xfffffffe00007836 */ /* 0x000fd80000000000 */
[----:B------:R-:W-:Y:S05]  /*11680*/  @P0 BRA `(.L_x_4741) ;  /* 0xffffffe800b80947 */ /* 0x000fea000383ffff */
.L_x_4690:
[----:B------:R-:W-:Y:S05]  /*11690*/  BSYNC B0 ;  /* 0x0000000000007941 */ /* 0x000fea0003800000 */
.L_x_4689:
        /* <DEDUP_REMOVED lines=21> */
[----:B------:R-:W1:Y:S01]  /*117f0*/  POPC R7, R6 ;  /* 0x0000000600077309 */ /* 0x000e620000000000 */
[----:B--2---:R-:W1:Y:S02]  /*11800*/  SHFL.IDX PT, R4, R3, R4, 0x1f ;  /* 0x00001f0403047589 */ /* 0x004e6400000e0000 */
[----:B-1----:R-:W-:-:S07]  /*11810*/  IADD3 R16, R4, UR37, R7 ;  /* 0x0000002504107c10 */ /* 0x002fce000fffe007 */
.L_x_4743:
[----:B------:R-:W-:Y:S05]  /*11820*/  BSYNC B0 ;  /* 0x0000000000007941 */ /* 0x000fea0003800000 */
.L_x_4742:
[----:B------:R-:W-:-:S05]  /*11830*/  SEL R0, R0, RZ, P0 ;  /* 0x000000ff00007207 */ /* 0x000fca0000000000 */
[----:B------:R2:W-:Y:S02]  /*11840*/  STL [R1+0x8], R0 ;  /* 0x0000080001007387 */ /* 0x0005e40000100800 */
.L_x_4661:
[----:B------:R-:W-:Y:S05]  /*11850*/  BSYNC B7 ;  /* 0x0000000000077941 */ /* 0x000fea0003800000 */
.L_x_4659:
        /* <DEDUP_REMOVED lines=13> */
.L_x_4744:
        /* <DEDUP_REMOVED lines=36> */
.L_x_4812:
[----:B------:R-:W-:Y:S02]  /*11b70*/  ULDC UR4, c[0x0][0xc38] ;  /* 0x00030e0000047ab9 */ /* 0x000fe40000000800 */
[----:B------:R-:W-:-:S04]  /*11b80*/  IMAD.U32 R4, RZ, RZ, UR4 ;  /* 0x00000004ff047e24 */ /* 0x000fc8000f8e00ff */
[----:B--2---:R-:W-:-:S04]  /*11b90*/  IMAD R14, R14, R4, RZ ;  /* 0x000000040e0e7224 */ /* 0x004fc800078e02ff */
[----:B------:R-:W-:-:S05]  /*11ba0*/  IMAD.IADD R5, R5, 0x1, R14 ;  /* 0x0000000105057824 */ /* 0x000fca00078e020e */
[----:B------:R-:W-:-:S13]  /*11bb0*/  ISETP.GT.AND P6, PT, R5, R0, PT ;  /* 0x000000000500720c */ /* 0x000fda0003fc4270 */
[----:B------:R-:W-:Y:S05]  /*11bc0*/  @P6 BRA `(.L_x_4747) ;  /* 0x00000000009c6947 */ /* 0x000fea0003800000 */
.L_x_4752:
        /* <DEDUP_REMOVED lines=14> */
.L_x_4750:
[----:B------:R-:W-:Y:S05]  /*11cb0*/  BSYNC B0 ;  /* 0x0000000000007941 */ /* 0x000fea0003800000 */
.L_x_4749:
[----:B------:R-:W-:-:S03]  /*11cc0*/  UMOV UR4, 0xffffffff ;  /* 0xffffffff00047882 */ /* 0x000fc60000000000 */
[----:B------:R-:W-:Y:S05]  /*11cd0*/  BRA.DIV UR4, `(.L_x_4751) ;  /* 0x0000002204587947 */ /* 0x000fea000b800000 */
[----:B-----5:R-:W3:Y:S02]  /*11ce0*/  SHFL.UP PT, R14, R2, 0x1, RZ ;  /* 0x04200000020e7989 */ /* 0x020ee400000e00ff */
[----:B---3--:R-:W-:-:S05]  /*11cf0*/  SEL R13, R14, RZ, P1 ;  /* 0x000000ff0e0d7207 */ /* 0x008fca0000800000 */
[----:B------:R-:W-:-:S05]  /*11d00*/  IMAD.IADD R13, R2, 0x1, R13 ;  /* 0x00000001020d7824 */ /* 0x000fca00078e020d */
[----:B------:R-:W3:Y:S02]  /*11d10*/  SHFL.UP PT, R14, R13, 0x2, RZ ;  /* 0x044000000d0e7989 */ /* 0x000ee400000e00ff */
[----:B---3--:R-:W-:-:S05]  /*11d20*/  SEL R4, R14, RZ, P2 ;  /* 0x000000ff0e047207 */ /* 0x008fca0001000000 */
[----:B------:R-:W-:-:S05]  /*11d30*/  IMAD.IADD R4, R13, 0x1, R4 ;  /* 0x000000010d047824 */ /* 0x000fca00078e0204 */
[----:B------:R-:W1:Y:S02]  /*11d40*/  SHFL.UP PT, R14, R4, 0x4, RZ ;  /* 0x04800000040e7989 */ /* 0x000e6400000e00ff */
        /* <DEDUP_REMOVED lines=9> */
.L_x_4820:
[----:B------:R-:W-:Y:S02]  /*11de0*/  ULDC UR4, c[0x0][0xc38] ;  /* 0x00030e0000047ab9 */ /* 0x000fe40000000800 */
[----:B------:R-:W-:-:S04]  /*11df0*/  IMAD.U32 R4, RZ, RZ, UR4 ;  /* 0x00000004ff047e24 */ /* 0x000fc8000f8e00ff */
[----:B--2---:R-:W-:-:S04]  /*11e00*/  IMAD R14, R14, R4, RZ ;  /* 0x000000040e0e7224 */ /* 0x004fc800078e02ff */
[----:B------:R-:W-:-:S05]  /*11e10*/  IMAD.IADD R5, R14, 0x1, R5 ;  /* 0x000000010e057824 */ /* 0x000fca00078e0205 */
[----:B------:R-:W-:-:S13]  /*11e20*/  ISETP.GT.AND P6, PT, R5, R0, PT ;  /* 0x000000000500720c */ /* 0x000fda0003fc4270 */
[----:B------:R-:W-:Y:S05]  /*11e30*/  @!P6 BRA `(.L_x_4752) ;  /* 0xfffffffc0064e947 */ /* 0x000fea000383ffff */
.L_x_4747:
        /* <DEDUP_REMOVED lines=8> */
.L_x_4824:
[----:B------:R-:W-:Y:S01]  /*11ec0*/  ISETP.NE.AND P0, PT, R5, RZ, PT ;  /* 0x000000ff0500720c */ /* 0x000fe20003f05270 */
[----:B------:R-:W-:-:S12]  /*11ed0*/  IMAD.MOV.U32 R5, RZ, RZ, RZ ;  /* 0x000000ffff057224 */ /* 0x000fd800078e00ff */
[----:B------:R-:W-:Y:S05]  /*11ee0*/  @!P0 BRA `(.L_x_4754) ;  /* 0x0000000000108947 */ /* 0x000fea0003800000 */
[----:B------:R-:W-:Y:S01]  /*11ef0*/  UMOV UR4, 0xffffffff ;  /* 0xffffffff00047882 */ /* 0x000fe20000000000 */
[----:B------:R-:W-:Y:S02]  /*11f00*/  VIADD R12, R6, 0xffffffff ;  /* 0xffffffff060c7836 */ /* 0x000fe40000000000 */
[----:B------:R-:W-:Y:S05]  /*11f10*/  BRA.DIV UR4, `(.L_x_4755) ;  /* 0x0000002204cc7947 */ /* 0x000fea000b800000 */
[----:B------:R4:W0:Y:S02]  /*11f20*/  SHFL.IDX PT, R5, R3, R12, 0x1f ;  /* 0x00001f0c03057589 */ /* 0x00082400000e0000 */
.L_x_4754:
[----:B-12-4-:R-:W1:Y:S01]  /*11f30*/  LDC.64 R2, c[0x0][0xc90] ;  /* 0x00032400ff027b82 */ /* 0x016e620000000a00 */
[----:B------:R-:W-:-:S04]  /*11f40*/  IMAD.IADD R19, R6, 0x1, R19 ;  /* 0x0000000106137824 */ /* 0x000fc800078e0213 */
[----:B-1----:R-:W-:-:S05]  /*11f50*/  IMAD.WIDE R2, R19, 0x4, R2 ;  /* 0x0000000413027825 */ /* 0x002fca00078e0202 */
[----:B------:R-:W3:Y:S01]  /*11f60*/  LDG.E R7, desc[UR40][R2.64] ;  /* 0x0000002802077981 */ /* 0x000ee2000c1e1900 */
[----:B0-----:R-:W-:-:S04]  /*11f70*/  IMAD R16, R5, R4, R16 ;  /* 0x0000000405107224 */ /* 0x001fc800078e0210 */
        /* <DEDUP_REMOVED lines=61> */
.L_x_4748:
[----:B------:R-:W-:Y:S01]  /*12350*/  UMOV UR4, URZ ;  /* 0x0000003f00047c82 */ /* 0x000fe20008000000 */
[----:B------:R-:W-:Y:S01]  /*12360*/  UMOV UR5, URZ ;  /* 0x0000003f00057c82 */ /* 0x000fe20008000000 */
[----:B------:R-:W-:Y:S01]  /*12370*/  ULDC UR6, c[0x0][0xc3c] ;  /* 0x00030f0000067ab9 */ /* 0x000fe20000000800 */
[----:B------:R-:W-:Y:S02]  /*12380*/  IMAD.MOV.U32 R16, RZ, RZ, R0 ;  /* 0x000000ffff107224 */ /* 0x000fe400078e0000 */
[----:B------:R-:W-:Y:S02]  /*12390*/  IMAD.U32 R17, RZ, RZ, UR4 ;  /* 0x00000004ff117e24 */ /* 0x000fe4000f8e00ff */
[----:B------:R-:W-:Y:S02]  /*123a0*/  IMAD.U32 R18, RZ, RZ, UR5 ;  /* 0x00000005ff127e24 */ /* 0x000fe4000f8e00ff */
[----:B------:R-:W-:-:S07]  /*123b0*/  IMAD.U32 R19, RZ, RZ, UR6 ;  /* 0x00000006ff137e24 */ /* 0x000fce000f8e00ff */
.L_x_4756:
[----:B------:R4:W2:Y:S01]  /*123c0*/  LDL R2, [R1+0x4] ;  /* 0x0000040001027983 */ /* 0x0008a20000100800 */
[----:B------:R-:W3:Y:S01]  /*123d0*/  S2R R0, SR_TID.X ;  /* 0x0000000000007919 */ /* 0x000ee20000002100 */
[----:B------:R-:W-:Y:S05]  /*123e0*/  WARPSYNC.ALL ;  /* 0x0000000000007948 */ /* 0x000fea0003800000 */
[----:B---3--:R-:W-:Y:S01]  /*123f0*/  LOP3.LUT R0, R0, 0x1f, RZ, 0xc0, !PT ;  /* 0x0000001f00007812 */ /* 0x008fe200078ec0ff */
[----:B------:R-:W-:Y:S03]  /*12400*/  BAR.SYNC.DEFER_BLOCKING 0x4, 0x180 ;  /* 0x0106000000007b1d */ /* 0x000fe60000010000 */
[----:B------:R-:W-:-:S13]  /*12410*/  ISETP.NE.AND P0, PT, R0, RZ, PT ;  /* 0x000000ff0000720c */ /* 0x000fda0003f05270 */
[----:B-1----:R-:W2:Y:S01]  /*12420*/  @!P0 S2R R3, SR_CgaCtaId ;  /* 0x0000000000038919 */ /* 0x002ea20000008800 */
[----:B------:R-:W-:-:S04]  /*12430*/  @!P0 MOV R0, 0x400 ;  /* 0x0000040000008802 */ /* 0x000fc80000000f00 */
[----:B--2---:R-:W-:-:S05]  /*12440*/  @!P0 LEA R2, R3, R0, 0x18 ;  /* 0x0000000003028211 */ /* 0x004fca00078ec0ff */
[----:B------:R4:W-:Y:S04]  /*12450*/  @!P0 STS.128 [R2+0x228d0], R16 ;  /* 0x0228d01002008388 */ /* 0x0009e80000000c00 */
[----:B------:R4:W-:Y:S01]  /*12460*/  @!P0 STL [R1+0x4], R2 ;  /* 0x0000040201008387 */ /* 0x0009e20000100800 */
[----:B------:R-:W-:Y:S06]  /*12470*/  BAR.ARV 0x5, 0x180 ;  /* 0x0146000000007b1d */ /* 0x000fec0000002000 */
.L_x_4745:
[----:B------:R-:W-:Y:S02]  /*12480*/  ULDC UR4, c[0x0][0xc3c] ;  /* 0x00030f0000047ab9 */ /* 0x000fe40000000800 */
[----:B---3--:R-:W-:-:S13]  /*12490*/  ISETP.GE.AND P0, PT, R19, UR4, PT ;  /* 0x0000000413007c0c */ /* 0x008fda000bf06270 */
[----:B------:R-:W-:Y:S05]  /*124a0*/  @!P0 BRA `(.L_x_4757) ;  /* 0xffffffac00308947 */ /* 0x000fea000383ffff */
[----:B------:R-:W-:Y:S05]  /*124b0*/  BSYNC B8 ;  /* 0x0000000000087941 */ /* 0x000fea0003800000 */
.L_x_4655:
[----:B--2---:R-:W2:Y:S01]  /*124c0*/  LDL.LU R0, [R1+0x3c] ;  /* 0x00003c0001007983 */ /* 0x004ea20000300800 */
[----:B------:R-:W-:Y:S01]  /*124d0*/  BSSY B0, `(.L_x_4758) ;  /* 0x000000b000007945 */ /* 0x000fe20003800000 */
[----:B------:R-:W3:Y:S01]  /*124e0*/  S2R R5, SR_CgaCtaId ;  /* 0x0000000000057919 */ /* 0x000ee20000008800 */
[----:B--2---:R-:W-:-:S05]  /*124f0*/  VIADD R0, R0, 0x1 ;  /* 0x0000000100007836 */ /* 0x004fca0000000000 */
[----:B----4-:R-:W-:-:S04]  /*12500*/  LEA.HI R2, R0, R0, RZ, 0x1 ;  /* 0x0000000000027211 */ /* 0x010fc800078f08ff */
[----:B-1----:R-:W-:-:S05]  /*12510*/  LOP3.LUT R3, R2, 0xfffffffe, RZ, 0xc0, !PT ;  /* 0xfffffffe02037812 */ /* 0x002fca00078ec0ff */
[----:B------:R-:W-:Y:S01]  /*12520*/  IMAD.IADD R3, R0, 0x1, -R3 ;  /* 0x0000000100037824 */ /* 0x000fe200078e0a03 */
[----:B------:R-:W-:-:S04]  /*12530*/  MOV R0, 0x400 ;  /* 0x0000040000007802 */ /* 0x000fc80000000f00 */
[----:B---3--:R-:W-:Y:S02]  /*12540*/  LEA R0, R5, R0, 0x18 ;  /* 0x0000000005007211 */ /* 0x008fe400078ec0ff */
[----:B------:R-:W-:-:S04]  /*12550*/  SHF.L.U32 R3, R3, 0x1f, RZ ;  /* 0x0000001f03037819 */ /* 0x000fc800000006ff */
[----:B------:R-:W1:Y:S02]  /*12560*/  SYNCS.PHASECHK.TRANS64.TRYWAIT P0, [R0+URZ+0x22820], R3 ;  /* 0x02282003000075a7 */ /* 0x000e64000800017f */
[----:B-1----:R-:W-:Y:S05]  /*12570*/  @!P0 BRA `(.L_x_4759) ;  /* 0x0000001c005c8947 */ /* 0x002fea0003800000 */
.L_x_4827:
[----:B------:R-:W-:Y:S05]  /*12580*/  BSYNC B0 ;  /* 0x0000000000007941 */ /* 0x000fea0003800000 */
.L_x_4758:
[----:B------:R-:W-:-:S03]  /*12590*/  UMOV UR4, 0xffffffff ;  /* 0xffffffff00047882 */ /* 0x000fc60000000000 */
[----:B------:R-:W-:Y:S05]  /*125a0*/  BRA.DIV UR4, `(.L_x_4760) ;  /* 0x0000001e04647947 */ /* 0x000fea000b800000 */
[----:B------:R-:W2:Y:S02]  /*125b0*/  S2R R2, SR_TID.X ;  /* 0x0000000000027919 */ /* 0x000ea40000002100 */
[----:B--2---:R-:W-:-:S04]  /*125c0*/  SHF.R.U32.HI R2, RZ, 0x5, R2 ;  /* 0x00000005ff027819 */ /* 0x004fc80000011602 */
[----:B------:R-:W-:-:S05]  /*125d0*/  LOP3.LUT R2, R2, 0x3, RZ, 0xc0, !PT ;  /* 0x0000000302027812 */ /* 0x000fca00078ec0ff */
[----:B------:R2:W3:Y:S02]  /*125e0*/  SHFL.IDX PT, R14, R2, RZ, 0x1f ;  /* 0x00001fff020e7589 */ /* 0x0004e400000e0000 */
.L_x_4830:
[----:B---3--:R-:W-:Y:S01]  /*125f0*/  ISETP.NE.AND P0, PT, R14, RZ, PT ;  /* 0x000000ff0e00720c */ /* 0x008fe20003f05270 */
[----:B------:R-:W-:-:S12]  /*12600*/  BSSY B0, `(.L_x_4761) ;  /* 0x0000027000007945 */ /* 0x000fd80003800000 */
[----:B------:R-:W-:Y:S05]  /*12610*/  @P0 BRA `(.L_x_4762) ;  /* 0x0000000000940947 */ /* 0x000fea0003800000 */
[----:B------:R-:W-:-:S03]  /*12620*/  UMOV UR4, 0xffffffff ;  /* 0xffffffff00047882 */ /* 0x000fc60000000000 */
[----:B------:R-:W-:Y:S05]  /*12630*/  BRA.DIV UR4, `(.L_x_4763) ;  /* 0x0000001e04747947 */ /* 0x000fea000b800000 */
[----:B------:R-:W-:-:S13]  /*12640*/  ELECT P6, URZ, PT ;  /* 0x00000000003f782f */ /* 0x000fda00038c0000 */
.L_x_4833:
[----:B------:R-:W-:Y:S05]  /*12650*/  @!P6 BRA `(.L_x_4762) ;  /* 0x000000000084e947 */ /* 0x000fea0003800000 */
[----:B------:R-:W-:-:S06]  /*12660*/  ULOP3.LUT UR4, UR36, 0x2, URZ, 0xfc, !UPT ;  /* 0x0000000224047892 */ /* 0x000fcc000f8efc3f */
[----:B--2---:R-:W-:-:S05]  /*12670*/  IMAD.U32 R2, RZ, RZ, UR4 ;  /* 0x00000004ff027e24 */ /* 0x004fca000f8e00ff */
[----:B------:R-:W-:-:S13]  /*12680*/  ISETP.NE.AND P2, PT, R2, 0x3, PT ;  /* 0x000000030200780c */ /* 0x000fda0003f45270 */
[----:B------:R-:W-:Y:S05]  /*12690*/  @!P2 BRA `(.L_x_4764) ;  /* 0x000000000004a947 */ /* 0x000fea0003800000 */
[----:B------:R-:W-:Y:S01]  /*126a0*/  BPT.TRAP 0x1 ;  /* 0x000000040000795c */ /* 0x000fe20000300000 */
.L_x_4764:
[----:B-1----:R-:W2:Y:S04]  /*126b0*/  LDL R3, [R1+0x8] ;  /* 0x0000080001037983 */ /* 0x002ea80000100800 */
[----:B------:R-:W3:Y:S01]  /*126c0*/  LDL.LU R7, [R1+0x10] ;  /* 0x0000100001077983 */ /* 0x000ee20000300800 */
[----:B------:R-:W-:-:S04]  /*126d0*/  VIADD R2, R0, 0x22840 ;  /* 0x0002284000027836 */ /* 0x000fc80000000000 */
[C---:B--2---:R-:W-:Y:S02]  /*126e0*/  IMAD R6, R3.reuse, 0x8, R2 ;  /* 0x0000000803067824 */ /* 0x044fe400078e0202 */
[----:B------:R-:W-:Y:S01]  /*126f0*/  VIADD R3, R3, 0x1 ;  /* 0x0000000103037836 */ /* 0x000fe20000000000 */
[----:B---3--:R-:W-:-:S04]  /*12700*/  SHF.L.U32 R5, R7, 0x1f, RZ ;  /* 0x0000001f07057819 */ /* 0x008fc800000006ff */
[C---:B------:R-:W-:Y:S01]  /*12710*/  ISETP.NE.AND P1, PT, R3.reuse, 0x2, PT ;  /* 0x000000020300780c */ /* 0x040fe20003f25270 */
[----:B------:R-:W1:Y:S03]  /*12720*/  SYNCS.PHASECHK.TRANS64.TRYWAIT P0, [R6+URZ], R5 ;  /* 0x00000005060075a7 */ /* 0x000e66000800017f */
[----:B------:R-:W-:Y:S02]  /*12730*/  SEL R4, RZ, 0x1, P1 ;  /* 0x00000001ff047807 */ /* 0x000fe40000800000 */
[----:B------:R-:W-:Y:S02]  /*12740*/  SEL R3, R3, RZ, P1 ;  /* 0x000000ff03037207 */ /* 0x000fe40000800000 */
[----:B------:R-:W-:-:S03]  /*12750*/  LOP3.LUT R4, R7, R4, RZ, 0x3c, !PT ;  /* 0x0000000407047212 */ /* 0x000fc600078e3cff */
[----:B------:R-:W-:Y:S01]  /*12760*/  IMAD R7, R3, 0x8, R2 ;  /* 0x0000000803077824 */ /* 0x000fe200078e0202 */
[----:B------:R-:W-:Y:S01]  /*12770*/  SHF.L.U32 R2, R4, 0x1f, RZ ;  /* 0x0000001f04027819 */ /* 0x000fe200000006ff */
[----:B-1----:R-:W-:Y:S06]  /*12780*/  @!P0 BRA `(.L_x_4765) ;  /* 0x0000001c00408947 */ /* 0x002fec0003800000 */
.L_x_4834:
[----:B------:R-:W2:Y:S02]  /*12790*/  SYNCS.PHASECHK.TRANS64.TRYWAIT P0, [R7+URZ], R2 ;  /* 0x00000002070075a7 */ /* 0x000ea4000800017f */
[----:B--2---:R-:W-:Y:S05]  /*127a0*/  @!P0 BRA `(.L_x_4766) ;  /* 0x0000001c004c8947 */ /* 0x004fea0003800000 */
.L_x_4835:
[----:B------:R-:W-:Y:S05]  /*127b0*/  @!P2 BRA `(.L_x_4767) ;  /* 0x000000000004a947 */ /* 0x000fea0003800000 */
[----:B------:R-:W-:Y:S01]  /*127c0*/  BPT.TRAP 0x1 ;  /* 0x000000040000795c */ /* 0x000fe20000300000 */
.L_x_4767:
[----:B------:R-:W3:Y:S01]  /*127d0*/  LDL.LU R4, [R1+0x8] ;  /* 0x0000080001047983 */ /* 0x000ee20000300800 */
[----:B------:R-:W-:-:S04]  /*127e0*/  VIADD R0, R0, 0x22860 ;  /* 0x0002286000007836 */ /* 0x000fc80000000000 */
[----:B---3--:R-:W-:-:S04]  /*127f0*/  IMAD R4, R4, 0x8, R0 ;  /* 0x0000000804047824 */ /* 0x008fc800078e0200 */
[----:B------:R-:W3:Y:S02]  /*12800*/  SYNCS.PHASECHK.TRANS64.TRYWAIT P0, [R4+URZ], R5 ;  /* 0x00000005040075a7 */ /* 0x000ee4000800017f */
[----:B---3--:R-:W-:Y:S05]  /*12810*/  @!P0 BRA `(.L_x_4768) ;  /* 0x0000001c00448947 */ /* 0x008fea0003800000 */
.L_x_4836:
[----:B------:R-:W-:-:S07]  /*12820*/  IMAD R3, R3, 0x8, R0 ;  /* 0x0000000803037824 */ /* 0x000fce00078e0200 */
.L_x_4769:
[----:B----4-:R4:W0:Y:S02]  /*12830*/  SYNCS.PHASECHK.TRANS64.TRYWAIT P0, [R3+URZ], R2 ;  /* 0x00000002030075a7 */ /* 0x010824000800017f */
[----:B0-----:R-:W-:Y:S05]  /*12840*/  @!P0 NANOSLEEP.SYNCS 0x989680 ;  /* 0x009896800000895d */ /* 0x001fea0003900000 */
[----:B------:R-:W0:Y:S02]  /*12850*/  @!P0 SYNCS.PHASECHK.TRANS64 P0, [R3+URZ], R2 ;  /* 0x00000002030085a7 */ /* 0x000e24000800007f */
[----:B0-----:R-:W-:Y:S05]  /*12860*/  @!P0 BRA `(.L_x_4769) ;  /* 0xfffffffc00f08947 */ /* 0x001fea000383ffff */
.L_x_4762:
[----:B------:R-:W-:Y:S05]  /*12870*/  BSYNC B0 ;  /* 0x0000000000007941 */ /* 0x000fea0003800000 */
.L_x_4761:
[----:B------:R-:W-:Y:S05]  /*12880*/  EXIT ;  /* 0x000000000000794d */ /* 0x000fea0003800000 */
.L_x_4597:
[----:B0-----:R0:W1:Y:S02]  /*12890*/  SYNCS.PHASECHK.TRANS64.TRYWAIT P0, [R7+URZ+0x22800], R0 ;  /* 0x02280000070075a7 */ /* 0x001064000800017f */
[----:B-1----:R-:W-:Y:S05]  /*128a0*/  @!P0 NANOSLEEP.SYNCS 0x989680 ;  /* 0x009896800000895d */ /* 0x002fea0003900000 */
[----:B------:R-:W1:Y:S02]  /*128b0*/  @!P0 SYNCS.PHASECHK.TRANS64 P0, [R7+URZ+0x22800], R0 ;  /* 0x02280000070085a7 */ /* 0x000e64000800007f */
[----:B-1----:R-:W-:Y:S05]  /*128c0*/  @!P0 BRA `(.L_x_4597) ;  /* 0xfffffffc00f08947 */ /* 0x002fea000383ffff */
[----:B------:R-:W-:Y:S05]  /*128d0*/  BRA `(.L_x_4770) ;  /* 0xfffffef000a07947 */ /* 0x000fea000383ffff */
.L_x_4601:
[----:B-1----:R1:W2:Y:S02]  /*128e0*/  SYNCS.PHASECHK.TRANS64.TRYWAIT P1, [R6+URZ+0x22830], R11 ;  /* 0x0228300b060075a7 */ /* 0x0022a4000802017f */
[----:B--2---:R-:W-:Y:S05]  /*128f0*/  @!P1 NANOSLEEP.SYNCS 0x989680 ;  /* 0x009896800000995d */ /* 0x004fea0003900000 */
[----:B------:R-:W2:Y:S02]  /*12900*/  @!P1 SYNCS.PHASECHK.TRANS64 P1, [R6+URZ+0x22830], R11 ;  /* 0x0228300b060095a7 */ /* 0x000ea4000802007f */
[----:B--2---:R-:W-:Y:S05]  /*12910*/  @!P1 BRA `(.L_x_4601) ;  /* 0xfffffffc00f09947 */ /* 0x004fea000383ffff */
[----:B------:R-:W-:Y:S05]  /*12920*/  BRA `(.L_x_4600) ;  /* 0xfffffef000cc7947 */ /* 0x000fea000383ffff */
.L_x_4605:
[----:B-1----:R1:W2:Y:S02]  /*12930*/  SYNCS.PHASECHK.TRANS64.TRYWAIT P3, [R6+URZ+0x22850], R11 ;  /* 0x0228500b060075a7 */ /* 0x0022a4000806017f */
[----:B--2---:R-:W-:Y:S05]  /*12940*/  @!P3 NANOSLEEP.SYNCS 0x989680 ;  /* 0x009896800000b95d */ /* 0x004fea0003900000 */
[----:B------:R-:W2:Y:S02]  /*12950*/  @!P3 SYNCS.PHASECHK.TRANS64 P3, [R6+URZ+0x22850], R11 ;  /* 0x0228500b0600b5a7 */ /* 0x000ea4000806007f */
[----:B--2---:R-:W-:Y:S05]  /*12960*/  @!P3 BRA `(.L_x_4605) ;  /* 0xfffffffc00f0b947 */ /* 0x004fea000383ffff */
[----:B------:R-:W-:Y:S05]  /*12970*/  BRA `(.L_x_4604) ;  /* 0xffffff1000547947 */ /* 0x000fea000383ffff */
.L_x_4610:
[----:B-1----:R-:W-:-:S04]  /*12980*/  IMAD.U32 R5, RZ, RZ, UR26 ;  /* 0x0000001aff057e24 */ /* 0x002fc8000f8e00ff */
[----:B------:R1:W2:Y:S03]  /*12990*/  SYNCS.PHASECHK.TRANS64.TRYWAIT P3, [R5+URZ+0x22830], R6 ;  /* 0x02283006050075a7 */ /* 0x0002a6000806017f */
[----:B--2---:R-:W-:Y:S05]  /*129a0*/  @!P3 NANOSLEEP.SYNCS 0x989680 ;  /* 0x009896800000b95d */ /* 0x004fea0003900000 */
[----:B------:R-:W2:Y:S02]  /*129b0*/  @!P3 SYNCS.PHASECHK.TRANS64 P3, [R5+URZ+0x22830], R6 ;  /* 0x022830060500b5a7 */ /* 0x000ea4000806007f */
[----:B--2---:R-:W-:Y:S05]  /*129c0*/  @!P3 BRA `(.L_x_4610) ;  /* 0xfffffffc00ecb947 */ /* 0x004fea000383ffff */
[----:B------:R-:W-:Y:S05]  /*129d0*/  BRA `(.L_x_4609) ;  /* 0xffffff1400887947 */ /* 0x000fea000383ffff */
.L_x_4614:
[----:B-1----:R1:W2:Y:S02]  /*129e0*/  SYNCS.PHASECHK.TRANS64.TRYWAIT P3, [R199+URZ+0x22850], R6 ;  /* 0x02285006c70075a7 */ /* 0x0022a4000806017f */
[----:B--2---:R-:W-:Y:S05]  /*129f0*/  @!P3 NANOSLEEP.SYNCS 0x989680 ;  /* 0x009896800000b95d */ /* 0x004fea0003900000 */
[----:B------:R-:W2:Y:S02]  /*12a00*/  @!P3 SYNCS.PHASECHK.TRANS64 P3, [R199+URZ+0x22850], R6 ;  /* 0x02285006c700b5a7 */ /* 0x000ea4000806007f */
[----:B--2---:R-:W-:Y:S05]  /*12a10*/  @!P3 BRA `(.L_x_4614) ;  /* 0xfffffffc00f0b947 */ /* 0x004fea000383ffff */
[----:B------:R-:W-:Y:S05]  /*12a20*/  BRA `(.L_x_4613) ;  /* 0xffffff3800fc7947 */ /* 0x000fea000383ffff */
.L_x_4620:
[----:B-1----:R-:W-:-:S04]  /*12a30*/  IMAD.U32 R5, RZ, RZ, UR25 ;  /* 0x00000019ff057e24 */ /* 0x002fc8000f8e00ff */
[----:B------:R1:W2:Y:S03]  /*12a40*/  SYNCS.PHASECHK.TRANS64.TRYWAIT P1, [R5+URZ+0x22830], R6 ;  /* 0x02283006050075a7 */ /* 0x0002a6000802017f */
[----:B--2---:R-:W-:Y:S05]  /*12a50*/  @!P1 NANOSLEEP.SYNCS 0x989680 ;  /* 0x009896800000995d */ /* 0x004fea0003900000 */
[----:B------:R-:W2:Y:S02]  /*12a60*/  @!P1 SYNCS.PHASECHK.TRANS64 P1, [R5+URZ+0x22830], R6 ;  /* 0x02283006050095a7 */ /* 0x000ea4000802007f */
[----:B--2---:R-:W-:Y:S05]  /*12a70*/  @!P1 BRA `(.L_x_4620) ;  /* 0xfffffffc00ec9947 */ /* 0x004fea000383ffff */
[----:B------:R-:W-:Y:S05]  /*12a80*/  BRA `(.L_x_4619) ;  /* 0xffffff40000c7947 */ /* 0x000fea000383ffff */
.L_x_4624:
[----:B-1----:R1:W2:Y:S02]  /*12a90*/  SYNCS.PHASECHK.TRANS64.TRYWAIT P1, [R181+URZ+0x22850], R6 ;  /* 0x02285006b50075a7 */ /* 0x0022a4000802017f */
[----:B--2---:R-:W-:Y:S05]  /*12aa0*/  @!P1 NANOSLEEP.SYNCS 0x989680 ;  /* 0x009896800000995d */ /* 0x004fea0003900000 */
[----:B------:R-:W2:Y:S02]  /*12ab0*/  @!P1 SYNCS.PHASECHK.TRANS64 P1, [R181+URZ+0x22850], R6 ;  /* 0x02285006b50095a7 */ /* 0x000ea4000802007f */
[----:B--2---:R-:W-:Y:S05]  /*12ac0*/  @!P1 BRA `(.L_x_4624) ;  /* 0xfffffffc00f09947 */ /* 0x004fea000383ffff */
[----:B------:R-:W-:Y:S05]  /*12ad0*/  BRA `(.L_x_4623) ;  /* 0xffffff5c00ac7947 */ /* 0x000fea000383ffff */
.L_x_4667:
        /* <DEDUP_REMOVED lines=11> */
.L_x_4772:
[----:B------:R-:W-:Y:S05]  /*12b90*/  BSYNC B0 ;  /* 0x0000000000007941 */ /* 0x000fea0003800000 */
.L_x_4771:
[----:B------:R-:W-:Y:S05]  /*12ba0*/  BRA `(.L_x_4773) ;  /* 0xffffffb000847947 */ /* 0x000fea000383ffff */
.L_x_4669:
[----:B------:R-:W-:Y:S01]  /*12bb0*/  BSSY B0, `(.L_x_4774) ;  /* 0x0000006000007945 */ /* 0x000fe20003800000 */
[----:B------:R-:W-:-:S07]  /*12bc0*/  IMAD.MOV.U32 R15, RZ, RZ, -0x1 ;  /* 0xffffffffff0f7424 */ /* 0x000fce00078e00ff */
[----:B0123--:R-:W-:Y:S05]  /*12bd0*/  WARPSYNC.COLLECTIVE R15, `(.L_x_4775) ;  /* 0x000000000f0c7348 */ /* 0x00ffea0003c00000 */
[----:B------:R-:W-:Y:S02]  /*12be0*/  ELECT P6, UR62, PT ;  /* 0x00000000003e782f */ /* 0x000fe400038c0000 */
[----:B------:R-:W-:Y:S01]  /*12bf0*/  MOV R14, UR62 ;  /* 0x0000003e000e7c02 */ /* 0x000fe20008000f00 */
[----:B0123--:R-:W-:Y:S10]  /*12c00*/  ENDCOLLECTIVE ;  /* 0x000000000000791b */ /* 0x00fff40003800000 */
.L_x_4775:
[----:B------:R-:W-:Y:S05]  /*12c10*/  BSYNC B0 ;  /* 0x0000000000007941 */ /* 0x000fea0003800000 */
.L_x_4774:
[----:B------:R-:W-:Y:S05]  /*12c20*/  BRA `(.L_x_4776) ;  /* 0xffffffb0008c7947 */ /* 0x000fea000383ffff */
.L_x_4671:
[----:B---3--:R3:W4:Y:S02]  /*12c30*/  SYNCS.PHASECHK.TRANS64.TRYWAIT P0, [R0+URZ+0x22840], R2 ;  /* 0x02284002000075a7 */ /* 0x008724000800017f */
[----:B----4-:R-:W-:Y:S05]  /*12c40*/  @!P0 NANOSLEEP.SYNCS 0x989680 ;  /* 0x009896800000895d */ /* 0x010fea0003900000 */
[----:B------:R-:W4:Y:S02]  /*12c50*/  @!P0 SYNCS.PHASECHK.TRANS64 P0, [R0+URZ+0x22840], R2 ;  /* 0x02284002000085a7 */ /* 0x000f24000800007f */
[----:B----4-:R-:W-:Y:S05]  /*12c60*/  @!P0 BRA `(.L_x_4671) ;  /* 0xfffffffc00f08947 */ /* 0x010fea000383ffff */
[----:B------:R-:W-:Y:S05]  /*12c70*/  BRA `(.L_x_4777) ;  /* 0xffffffb000f87947 */ /* 0x000fea000383ffff */
.L_x_4675:
[----:B------:R-:W2:Y:S01]  /*12c80*/  LDL.LU R11, [R1+0x34] ;  /* 0x00003400010b7983 */ /* 0x000ea20000300800 */
[----:B------:R-:W-:Y:S02]  /*12c90*/  IMAD.MOV.U32 R13, RZ, RZ, R0 ;  /* 0x000000ffff0d7224 */ /* 0x000fe400078e0000 */
[----:B------:R-:W-:Y:S02]  /*12ca0*/  IMAD.MOV.U32 R12, RZ, RZ, RZ ;  /* 0x000000ffff0c7224 */ /* 0x000fe400078e00ff */
[----:B------:R-:W-:Y:S02]  /*12cb0*/  IMAD.MOV.U32 R15, RZ, RZ, -0x1 ;  /* 0xffffffffff0f7424 */ /* 0x000fe400078e00ff */
[----:B------:R-:W-:-:S04]  /*12cc0*/  IMAD R17, R17, 0x80, R8 ;  /* 0x0000008011117824 */ /* 0x000fc800078e0208 */
[----:B------:R-:W-:Y:S02]  /*12cd0*/  VIADD R6, R17, 0x60 ;  /* 0x0000006011067836 */ /* 0x000fe40000000000 */
[----:B--2---:R-:W-:Y:S02]  /*12ce0*/  IMAD R3, R11, R7, RZ ;  /* 0x000000070b037224 */ /* 0x004fe400078e02ff */
[----:B------:R-:W-:-:S03]  /*12cf0*/  IMAD.MOV.U32 R11, RZ, RZ, 0x181f ;  /* 0x0000181fff0b7424 */ /* 0x000fc600078e00ff */
[----:B------:R-:W-:-:S13]  /*12d00*/  ISETP.GE.AND P1, PT, R17, R3, PT ;  /* 0x000000031100720c */ /* 0x000fda0003f26270 */
[----:B-----5:R-:W-:Y:S05]  /*12d10*/  WARPSYNC.COLLECTIVE R15, `(.L_x_4778) ;  /* 0x000000000f087348 */ /* 0x020fea0003c00000 */
[----:B------:R0:W1:Y:S02]  /*12d20*/  SHFL.IDX P6, R14, R13, R12, R11 ;  /* 0x0000000c0d0e7389 */ /* 0x00006400000c000b */
[----:B01---5:R-:W-:Y:S01]  /*12d30*/  ENDCOLLECTIVE ;  /* 0x000000000000791b */ /* 0x023fe20003800000 */
.L_x_4778:
[----:B------:R-:W-:Y:S02]  /*12d40*/  IMAD.MOV.U32 R13, RZ, RZ, R2 ;  /* 0x000000ffff0d7224 */ /* 0x000fe400078e0002 */
[----:B------:R-:W-:-:S07]  /*12d50*/  IMAD.MOV.U32 R4, RZ, RZ, R14 ;  /* 0x000000ffff047224 */ /* 0x000fce00078e000e */
[----:B------:R-:W-:Y:S05]  /*12d60*/  WARPSYNC.COLLECTIVE R15, `(.L_x_4779) ;  /* 0x000000000f087348 */ /* 0x000fea0003c00000 */
[----:B------:R0:W1:Y:S02]  /*12d70*/  SHFL.IDX P6, R14, R13, R12, R11 ;  /* 0x0000000c0d0e7389 */ /* 0x00006400000c000b */
[----:B01----:R-:W-:Y:S01]  /*12d80*/  ENDCOLLECTIVE ;  /* 0x000000000000791b */ /* 0x003fe20003800000 */
.L_x_4779:
[----:B------:R-:W-:Y:S02]  /*12d90*/  IMAD.MOV.U32 R13, RZ, RZ, R0 ;  /* 0x000000ffff0d7224 */ /* 0x000fe400078e0000 */
[----:B------:R-:W-:Y:S02]  /*12da0*/  IMAD.MOV.U32 R12, RZ, RZ, 0x1 ;  /* 0x00000001ff0c7424 */ /* 0x000fe400078e00ff */
[----:B------:R-:W-:-:S07]  /*12db0*/  IMAD.MOV.U32 R5, RZ, RZ, R14 ;  /* 0x000000ffff057224 */ /* 0x000fce00078e000e */
[----:B------:R-:W-:Y:S05]  /*12dc0*/  WARPSYNC.COLLECTIVE R15, `(.L_x_4780) ;  /* 0x000000000f087348 */ /* 0x000fea0003c00000 */
[----:B------:R0:W1:Y:S02]  /*12dd0*/  SHFL.IDX P6, R14, R13, R12, R11 ;  /* 0x0000000c0d0e7389 */ /* 0x00006400000c000b */
[----:B01----:R-:W-:Y:S01]  /*12de0*/  ENDCOLLECTIVE ;  /* 0x000000000000791b */ /* 0x003fe20003800000 */
.L_x_4780:
        /* <DEDUP_REMOVED lines=10> */
[----:B0-----:R-:W-:-:S05]  /*12e90*/  VIADD R4, R17, 0x10 ;  /* 0x0000001011047836 */ /* 0x001fca0000000000 */
[----:B------:R-:W-:Y:S01]  /*12ea0*/  ISETP.GE.AND P1, PT, R4, R3, PT ;  /* 0x000000030400720c */ /* 0x000fe20003f26270 */
[----:B------:R-:W-:-:S12]  /*12eb0*/  IMAD.MOV.U32 R4, RZ, RZ, R14 ;  /* 0x000000ffff047224 */ /* 0x000fd800078e000e */
[----:B------:R-:W-:Y:S05]  /*12ec0*/  WARPSYNC.COLLECTIVE R15, `(.L_x_4781) ;  /* 0x000000000f087348 */ /* 0x000fea0003c00000 */
[----:B------:R0:W1:Y:S02]  /*12ed0*/  SHFL.IDX P6, R14, R13, R12, R11 ;  /* 0x0000000c0d0e7389 */ /* 0x00006400000c000b */
[----:B01----:R-:W-:Y:S01]  /*12ee0*/  ENDCOLLECTIVE ;  /* 0x000000000000791b */ /* 0x003fe20003800000 */
.L_x_4781:
[----:B------:R-:W-:Y:S02]  /*12ef0*/  IMAD.MOV.U32 R13, RZ, RZ, R0 ;  /* 0x000000ffff0d7224 */ /* 0x000fe400078e0000 */
[----:B------:R-:W-:Y:S02]  /*12f00*/  IMAD.MOV.U32 R12, RZ, RZ, 0x2 ;  /* 0x00000002ff0c7424 */ /* 0x000fe400078e00ff */
[----:B------:R-:W-:-:S07]  /*12f10*/  IMAD.MOV.U32 R5, RZ, RZ, R14 ;  /* 0x000000ffff057224 */ /* 0x000fce00078e000e */
[----:B------:R-:W-:Y:S05]  /*12f20*/  WARPSYNC.COLLECTIVE R15, `(.L_x_4782) ;  /* 0x000000000f087348 */ /* 0x000fea0003c00000 */
[----:B------:R0:W1:Y:S02]  /*12f30*/  SHFL.IDX P6, R14, R13, R12, R11 ;  /* 0x0000000c0d0e7389 */ /* 0x00006400000c000b */
[----:B01----:R-:W-:Y:S01]  /*12f40*/  ENDCOLLECTIVE ;  /* 0x000000000000791b */ /* 0x003fe20003800000 */
.L_x_4782:
        /* <DEDUP_REMOVED lines=16> */
.L_x_4783:
[----:B------:R-:W-:Y:S02]  /*13050*/  IMAD.MOV.U32 R13, RZ, RZ, R0 ;  /* 0x000000ffff0d7224 */ /* 0x000fe400078e0000 */
[----:B------:R-:W-:Y:S02]  /*13060*/  IMAD.MOV.U32 R12, RZ, RZ, 0x3 ;  /* 0x00000003ff0c7424 */ /* 0x000fe400078e00ff */
[----:B------:R-:W-:-:S07]  /*13070*/  IMAD.MOV.U32 R5, RZ, RZ, R14 ;  /* 0x000000ffff057224 */ /* 0x000fce00078e000e */
[----:B------:R-:W-:Y:S05]  /*13080*/  WARPSYNC.COLLECTIVE R15, `(.L_x_4784) ;  /* 0x000000000f087348 */ /* 0x000fea0003c00000 */
[----:B------:R0:W1:Y:S02]  /*13090*/  SHFL.IDX P6, R14, R13, R12, R11 ;  /* 0x0000000c0d0e7389 */ /* 0x00006400000c000b */
[----:B01----:R-:W-:Y:S01]  /*130a0*/  ENDCOLLECTIVE ;  /* 0x000000000000791b */ /* 0x003fe20003800000 */
.L_x_4784:
        /* <DEDUP_REMOVED lines=16> */
.L_x_4785:
[----:B------:R-:W-:Y:S02]  /*131b0*/  IMAD.MOV.U32 R13, RZ, RZ, R0 ;  /* 0x000000ffff0d7224 */ /* 0x000fe400078e0000 */
[----:B------:R-:W-:Y:S02]  /*131c0*/  IMAD.MOV.U32 R12, RZ, RZ, 0x4 ;  /* 0x00000004ff0c7424 */ /* 0x000fe400078e00ff */
[----:B------:R-:W-:-:S07]  /*131d0*/  IMAD.MOV.U32 R5, RZ, RZ, R14 ;  /* 0x000000ffff057224 */ /* 0x000fce00078e000e */
[----:B------:R-:W-:Y:S05]  /*131e0*/  WARPSYNC.COLLECTIVE R15, `(.L_x_4786) ;  /* 0x000000000f087348 */ /* 0x000fea0003c00000 */
[----:B------:R0:W1:Y:S02]  /*131f0*/  SHFL.IDX P6, R14, R13, R12, R11 ;  /* 0x0000000c0d0e7389 */ /* 0x00006400000c000b */
[----:B01----:R-:W-:Y:S01]  /*13200*/  ENDCOLLECTIVE ;  /* 0x000000000000791b */ /* 0x003fe20003800000 */
.L_x_4786:
        /* <DEDUP_REMOVED lines=16> */
.L_x_4787:
[----:B------:R-:W-:Y:S02]  /*13310*/  IMAD.MOV.U32 R13, RZ, RZ, R0 ;  /* 0x000000ffff0d7224 */ /* 0x000fe400078e0000 */
[----:B------:R-:W-:Y:S02]  /*13320*/  IMAD.MOV.U32 R12, RZ, RZ, 0x5 ;  /* 0x00000005ff0c7424 */ /* 0x000fe400078e00ff */
[----:B------:R-:W-:-:S07]  /*13330*/  IMAD.MOV.U32 R5, RZ, RZ, R14 ;  /* 0x000000ffff057224 */ /* 0x000fce00078e000e */
[----:B------:R-:W-:Y:S05]  /*13340*/  WARPSYNC.COLLECTIVE R15, `(.L_x_4788) ;  /* 0x000000000f087348 */ /* 0x000fea0003c00000 */
[----:B------:R0:W1:Y:S02]  /*13350*/  SHFL.IDX P6, R14, R13, R12, R11 ;  /* 0x0000000c0d0e7389 */ /* 0x00006400000c000b */
[----:B01----:R-:W-:Y:S01]  /*13360*/  ENDCOLLECTIVE ;  /* 0x000000000000791b */ /* 0x003fe20003800000 */
.L_x_4788:
        /* <DEDUP_REMOVED lines=16> */
.L_x_4789:
[----:B------:R-:W-:Y:S02]  /*13470*/  IMAD.MOV.U32 R13, RZ, RZ, R0 ;  /* 0x000000ffff0d7224 */ /* 0x000fe400078e0000 */
[----:B------:R-:W-:Y:S02]  /*13480*/  IMAD.MOV.U32 R12, RZ, RZ, 0x6 ;  /* 0x00000006ff0c7424 */ /* 0x000fe400078e00ff */
[----:B------:R-:W-:-:S07]  /*13490*/  IMAD.MOV.U32 R5, RZ, RZ, R14 ;  /* 0x000000ffff057224 */ /* 0x000fce00078e000e */
[----:B------:R-:W-:Y:S05]  /*134a0*/  WARPSYNC.COLLECTIVE R15, `(.L_x_4790) ;  /* 0x000000000f087348 */ /* 0x000fea0003c00000 */
[----:B------:R0:W1:Y:S02]  /*134b0*/  SHFL.IDX P6, R14, R13, R12, R11 ;  /* 0x0000000c0d0e7389 */ /* 0x00006400000c000b */
[----:B01----:R-:W-:Y:S01]  /*134c0*/  ENDCOLLECTIVE ;  /* 0x000000000000791b */ /* 0x003fe20003800000 */
.L_x_4790:
        /* <DEDUP_REMOVED lines=15> */
.L_x_4791:
[----:B------:R-:W-:Y:S02]  /*135c0*/  IMAD.MOV.U32 R13, RZ, RZ, R0 ;  /* 0x000000ffff0d7224 */ /* 0x000fe400078e0000 */
[----:B------:R-:W-:Y:S02]  /*135d0*/  IMAD.MOV.U32 R12, RZ, RZ, 0x7 ;  /* 0x00000007ff0c7424 */ /* 0x000fe400078e00ff */
[----:B------:R-:W-:-:S07]  /*135e0*/  IMAD.MOV.U32 R5, RZ, RZ, R14 ;  /* 0x000000ffff057224 */ /* 0x000fce00078e000e */
[----:B------:R-:W-:Y:S05]  /*135f0*/  WARPSYNC.COLLECTIVE R15, `(.L_x_4792) ;  /* 0x000000000f087348 */ /* 0x000fea0003c00000 */
[----:B------:R0:W1:Y:S02]  /*13600*/  SHFL.IDX P6, R14, R13, R12, R11 ;  /* 0x0000000c0d0e7389 */ /* 0x00006400000c000b */
[----:B01----:R-:W-:Y:S01]  /*13610*/  ENDCOLLECTIVE ;  /* 0x000000000000791b */ /* 0x003fe20003800000 */
.L_x_4792:
        /* <DEDUP_REMOVED lines=10> */
.L_x_4793:
[----:B------:R-:W-:Y:S01]  /*136c0*/  @!PT LDS RZ, [RZ] ;  /* 0x00000000fffff984 */ /* 0x000fe20000000800 */
[----:B------:R-:W-:Y:S01]  /*136d0*/  @!PT LDS RZ, [RZ] ;  /* 0x00000000fffff984 */ /* 0x000fe20000000800 */
[----:B------:R-:W-:Y:S01]  /*136e0*/  @!PT LDS RZ, [RZ] ;  /* 0x00000000fffff984 */ /* 0x000fe20000000800 */
[----:B------:R0:W-:Y:S01]  /*136f0*/  @!P1 LDGSTS.E.BYPASS.LTC128B.128 [R9+0x1b400], desc[UR40][R4.64], !P0 ;  /* 0x1b40000004099fae */ /* 0x0001e2000c101d68 */
[----:B------:R-:W-:Y:S01]  /*13700*/  IMAD.MOV.U32 R2, RZ, RZ, R14 ;  /* 0x000000ffff027224 */ /* 0x000fe200078e000e */
[----:B------:R-:W-:Y:S06]  /*13710*/  BRA `(.L_x_4794) ;  /* 0xffffffb400a07947 */ /* 0x000fec000383ffff */
.L_x_4678:
[----:B--2---:R-:W2:Y:S02]  /*13720*/  LDL R2, [R1+0x4] ;  /* 0x0000040001027983 */ /* 0x004ea40000100800 */
[----:B--2---:R2:W3:Y:S02]  /*13730*/  SYNCS.PHASECHK.TRANS64.TRYWAIT P0, [R2+URZ+0x22820], R0 ;  /* 0x02282000020075a7 */ /* 0x0044e4000800017f */
[----:B---3--:R-:W-:Y:S05]  /*13740*/  @!P0 NANOSLEEP.SYNCS 0x989680 ;  /* 0x009896800000895d */ /* 0x008fea0003900000 */
[----:B------:R-:W3:Y:S02]  /*13750*/  @!P0 SYNCS.PHASECHK.TRANS64 P0, [R2+URZ+0x22820], R0 ;  /* 0x02282000020085a7 */ /* 0x000ee4000800007f */
[----:B---3--:R-:W-:Y:S05]  /*13760*/  @!P0 BRA `(.L_x_4678) ;  /* 0xfffffffc00ec8947 */ /* 0x008fea000383ffff */
[----:B------:R-:W-:Y:S05]  /*13770*/  BRA `(.L_x_4795) ;  /* 0xffffffb800007947 */ /* 0x000fea000383ffff */
.L_x_4682:
[----:B0-----:R0:W1:Y:S02]  /*13780*/  SYNCS.PHASECHK.TRANS64.TRYWAIT P0, [R2+URZ+0x22860], R0 ;  /* 0x02286000020075a7 */ /* 0x001064000800017f */
[----:B-1----:R-:W-:Y:S05]  /*13790*/  @!P0 NANOSLEEP.SYNCS 0x989680 ;  /* 0x009896800000895d */ /* 0x002fea0003900000 */
[----:B------:R-:W1:Y:S02]  /*137a0*/  @!P0 SYNCS.PHASECHK.TRANS64 P0, [R2+URZ+0x22860], R0 ;  /* 0x02286000020085a7 */ /* 0x000e64000800007f */
[----:B-1----:R-:W-:Y:S05]  /*137b0*/  @!P0 BRA `(.L_x_4682) ;  /* 0xfffffffc00f08947 */ /* 0x002fea000383ffff */
[----:B------:R-:W-:Y:S05]  /*137c0*/  BRA `(.L_x_4796) ;  /* 0xffffffb800307947 */ /* 0x000fea000383ffff */
.L_x_4697:
[----:B-1----:R1:W2:Y:S02]  /*137d0*/  SYNCS.PHASECHK.TRANS64.TRYWAIT P0, [R3+URZ+0x22840], R2 ;  /* 0x02284002030075a7 */ /* 0x0022a4000800017f */
[----:B--2---:R-:W-:Y:S05]  /*137e0*/  @!P0 NANOSLEEP.SYNCS 0x989680 ;  /* 0x009896800000895d */ /* 0x004fea0003900000 */
[----:B------:R-:W2:Y:S02]  /*137f0*/  @!P0 SYNCS.PHASECHK.TRANS64 P0, [R3+URZ+0x22840], R2 ;  /* 0x02284002030085a7 */ /* 0x000ea4000800007f */
[----:B--2---:R-:W-:Y:S05]  /*13800*/  @!P0 BRA `(.L_x_4697) ;  /* 0xfffffffc00f08947 */ /* 0x004fea000383ffff */
[----:B------:R-:W-:Y:S05]  /*13810*/  BRA `(.L_x_4797) ;  /* 0xffffffc000547947 */ /* 0x000fea000383ffff */
.L_x_4702:
[----:B0-----:R0:W2:Y:S02]  /*13820*/  SYNCS.PHASECHK.TRANS64.TRYWAIT P0, [R3+URZ+0x22860], R2 ;  /* 0x02286002030075a7 */ /* 0x0010a4000800017f */
[----:B--2---:R-:W-:Y:S05]  /*13830*/  @!P0 NANOSLEEP.SYNCS 0x989680 ;  /* 0x009896800000895d */ /* 0x004fea0003900000 */
[----:B------:R-:W2:Y:S02]  /*13840*/  @!P0 SYNCS.PHASECHK.TRANS64 P0, [R3+URZ+0x22860], R2 ;  /* 0x02286002030085a7 */ /* 0x000ea4000800007f */
[----:B--2---:R-:W-:Y:S05]  /*13850*/  @!P0 BRA `(.L_x_4702) ;  /* 0xfffffffc00f08947 */ /* 0x004fea000383ffff */
[----:B------:R-:W-:Y:S05]  /*13860*/  BRA `(.L_x_4798) ;  /* 0xffffffc000dc7947 */ /* 0x000fea000383ffff */
.L_x_4713:
[----:B0-----:R0:W1:Y:S02]  /*13870*/  SYNCS.PHASECHK.TRANS64.TRYWAIT P0, [R4+URZ+0x22840], R2 ;  /* 0x02284002040075a7 */ /* 0x001064000800017f */
[----:B-1----:R-:W-:Y:S05]  /*13880*/  @!P0 NANOSLEEP.SYNCS 0x989680 ;  /* 0x009896800000895d */ /* 0x002fea0003900000 */
[----:B------:R-:W1:Y:S02]  /*13890*/  @!P0 SYNCS.PHASECHK.TRANS64 P0, [R4+URZ+0x22840], R2 ;  /* 0x02284002040085a7 */ /* 0x000e64000800007f */
[----:B-1----:R-:W-:Y:S05]  /*138a0*/  @!P0 BRA `(.L_x_4713) ;  /* 0xfffffffc00f08947 */ /* 0x002fea000383ffff */
[----:B------:R-:W-:Y:S05]  /*138b0*/  BRA `(.L_x_4799) ;  /* 0xffffffc800e47947 */ /* 0x000fea000383ffff */
.L_x_4718:
[----:B-1----:R1:W2:Y:S02]  /*138c0*/  SYNCS.PHASECHK.TRANS64.TRYWAIT P0, [R4+URZ+0x22860], R2 ;  /* 0x02286002040075a7 */ /* 0x0022a4000800017f */
[----:B--2---:R-:W-:Y:S05]  /*138d0*/  @!P0 NANOSLEEP.SYNCS 0x989680 ;  /* 0x009896800000895d */ /* 0x004fea0003900000 */
[----:B------:R-:W2:Y:S02]  /*138e0*/  @!P0 SYNCS.PHASECHK.TRANS64 P0, [R4+URZ+0x22860], R2 ;  /* 0x02286002040085a7 */ /* 0x000ea4000800007f */
[----:B--2---:R-:W-:Y:S05]  /*138f0*/  @!P0 BRA `(.L_x_4718) ;  /* 0xfffffffc00f08947 */ /* 0x004fea000383ffff */
[----:B------:R-:W-:Y:S05]  /*13900*/  BRA `(.L_x_4800) ;  /* 0xffffffcc00687947 */ /* 0x000fea000383ffff */
.L_x_4729:
[----:B-1----:R1:W2:Y:S02]  /*13910*/  SYNCS.PHASECHK.TRANS64.TRYWAIT P0, [R4+URZ+0x22840], R2 ;  /* 0x02284002040075a7 */ /* 0x0022a4000800017f */
[----:B--2---:R-:W-:Y:S05]  /*13920*/  @!P0 NANOSLEEP.SYNCS 0x989680 ;  /* 0x009896800000895d */ /* 0x004fea0003900000 */
[----:B------:R-:W2:Y:S02]  /*13930*/  @!P0 SYNCS.PHASECHK.TRANS64 P0, [R4+URZ+0x22840], R2 ;  /* 0x02284002040085a7 */ /* 0x000ea4000800007f */
[----:B--2---:R-:W-:Y:S05]  /*13940*/  @!P0 BRA `(.L_x_4729) ;  /* 0xfffffffc00f08947 */ /* 0x004fea000383ffff */
[----:B------:R-:W-:Y:S05]  /*13950*/  BRA `(.L_x_4801) ;  /* 0xffffffd400547947 */ /* 0x000fea000383ffff */
.L_x_4734:
[----:B0-----:R0:W2:Y:S02]  /*13960*/  SYNCS.PHASECHK.TRANS64.TRYWAIT P0, [R4+URZ+0x22860], R2 ;  /* 0x02286002040075a7 */ /* 0x0010a4000800017f */
[----:B--2---:R-:W-:Y:S05]  /*13970*/  @!P0 NANOSLEEP.SYNCS 0x989680 ;  /* 0x009896800000895d */ /* 0x004fea0003900000 */
[----:B------:R-:W2:Y:S02]  /*13980*/  @!P0 SYNCS.PHASECHK.TRANS64 P0, [R4+URZ+0x22860], R2 ;  /* 0x02286002040085a7 */ /* 0x000ea4000800007f */
[----:B--2---:R-:W-:Y:S05]  /*13990*/  @!P0 BRA `(.L_x_4734) ;  /* 0xfffffffc00f08947 */ /* 0x004fea000383ffff */
[----:B------:R-:W-:Y:S05]  /*139a0*/  BRA `(.L_x_4802) ;  /* 0xffffffd400dc7947 */ /* 0x000fea000383ffff */
.L_x_4746:
        /* <DEDUP_REMOVED lines=8> */
.L_x_4804:
[----:B------:R-:W-:Y:S05]  /*13a30*/  BSYNC B0 ;  /* 0x0000000000007941 */ /* 0x000fea0003800000 */
.L_x_4803:
        /* <DEDUP_REMOVED lines=9> */
.L_x_4805:
        /* <DEDUP_REMOVED lines=18> */
.L_x_4806:
[----:B------:R-:W-:Y:S01]  /*13bf0*/  IMAD.MOV.U32 R12, RZ, RZ, 0x2 ;  /* 0x00000002ff0c7424 */ /* 0x000fe200078e00ff */
[----:B------:R-:W-:-:S05]  /*13c00*/  SEL R7, R14, RZ, P1 ;  /* 0x000000ff0e077207 */ /* 0x000fca0000800000 */
[----:B------:R-:W-:-:S04]  /*13c10*/  IMAD.IADD R3, R2, 0x1, R7 ;  /* 0x0000000102037824 */ /* 0x000fc800078e0207 */
[----:B------:R-:W-:-:S07]  /*13c20*/  IMAD.MOV.U32 R13, RZ, RZ, R3 ;  /* 0x000000ffff0d7224 */ /* 0x000fce00078e0003 */
[----:B------:R-:W-:Y:S05]  /*13c30*/  WARPSYNC.COLLECTIVE R15, `(.L_x_4807) ;  /* 0x000000000f087348 */ /* 0x000fea0003c00000 */
[----:B------:R0:W1:Y:S02]  /*13c40*/  SHFL.UP P6, R14, R13, R12, R11 ;  /* 0x0400000c0d0e7389 */ /* 0x00006400000c000b */
[----:B01----:R-:W-:Y:S01]  /*13c50*/  ENDCOLLECTIVE ;  /* 0x000000000000791b */ /* 0x003fe20003800000 */
.L_x_4807:
[----:B------:R-:W-:Y:S01]  /*13c60*/  IMAD.MOV.U32 R12, RZ, RZ, 0x4 ;  /* 0x00000004ff0c7424 */ /* 0x000fe200078e00ff */
[----:B------:R-:W-:-:S05]  /*13c70*/  SEL R14, R14, RZ, P2 ;  /* 0x000000ff0e0e7207 */ /* 0x000fca0001000000 */
[----:B------:R-:W-:-:S04]  /*13c80*/  IMAD.IADD R3, R3, 0x1, R14 ;  /* 0x0000000103037824 */ /* 0x000fc800078e020e */
[----:B------:R-:W-:-:S07]  /*13c90*/  IMAD.MOV.U32 R13, RZ, RZ, R3 ;  /* 0x000000ffff0d7224 */ /* 0x000fce00078e0003 */
[----:B------:R-:W-:Y:S05]  /*13ca0*/  WARPSYNC.COLLECTIVE R15, `(.L_x_4808) ;  /* 0x000000000f087348 */ /* 0x000fea0003c00000 */
[----:B------:R0:W1:Y:S02]  /*13cb0*/  SHFL.UP P6, R14, R13, R12, R11 ;  /* 0x0400000c0d0e7389 */ /* 0x00006400000c000b */
[----:B01----:R-:W-:Y:S01]  /*13cc0*/  ENDCOLLECTIVE ;  /* 0x000000000000791b */ /* 0x003fe20003800000 */
.L_x_4808:
[----:B------:R-:W-:Y:S01]  /*13cd0*/  IMAD.MOV.U32 R12, RZ, RZ, 0x8 ;  /* 0x00000008ff0c7424 */ /* 0x000fe200078e00ff */
[----:B------:R-:W-:-:S05]  /*13ce0*/  SEL R14, R14, RZ, P3 ;  /* 0x000000ff0e0e7207 */ /* 0x000fca0001800000 */
[----:B------:R-:W-:-:S04]  /*13cf0*/  IMAD.IADD R3, R3, 0x1, R14 ;  /* 0x0000000103037824 */ /* 0x000fc800078e020e */
[----:B------:R-:W-:-:S07]  /*13d00*/  IMAD.MOV.U32 R13, RZ, RZ, R3 ;  /* 0x000000ffff0d7224 */ /* 0x000fce00078e0003 */
[----:B------:R-:W-:Y:S05]  /*13d10*/  WARPSYNC.COLLECTIVE R15, `(.L_x_4809) ;  /* 0x000000000f087348 */ /* 0x000fea0003c00000 */
[----:B------:R0:W1:Y:S02]  /*13d20*/  SHFL.UP P6, R14, R13, R12, R11 ;  /* 0x0400000c0d0e7389 */ /* 0x00006400000c000b */
[----:B01----:R-:W-:Y:S01]  /*13d30*/  ENDCOLLECTIVE ;  /* 0x000000000000791b */ /* 0x003fe20003800000 */
.L_x_4809:
[----:B------:R-:W-:Y:S01]  /*13d40*/  IMAD.MOV.U32 R12, RZ, RZ, 0x10 ;  /* 0x00000010ff0c7424 */ /* 0x000fe200078e00ff */
[----:B------:R-:W-:-:S05]  /*13d50*/  SEL R14, R14, RZ, P4 ;  /* 0x000000ff0e0e7207 */ /* 0x000fca0002000000 */
[----:B------:R-:W-:-:S04]  /*13d60*/  IMAD.IADD R3, R3, 0x1, R14 ;  /* 0x0000000103037824 */ /* 0x000fc800078e020e */
[----:B------:R-:W-:-:S07]  /*13d70*/  IMAD.MOV.U32 R13, RZ, RZ, R3 ;  /* 0x000000ffff0d7224 */ /* 0x000fce00078e0003 */
[----:B------:R-:W-:Y:S05]  /*13d80*/  WARPSYNC.COLLECTIVE R15, `(.L_x_4810) ;  /* 0x000000000f087348 */ /* 0x000fea0003c00000 */
[----:B------:R0:W1:Y:S02]  /*13d90*/  SHFL.UP P6, R14, R13, R12, R11 ;  /* 0x0400000c0d0e7389 */ /* 0x00006400000c000b */
[----:B01----:R-:W-:Y:S01]  /*13da0*/  ENDCOLLECTIVE ;  /* 0x000000000000791b */ /* 0x003fe20003800000 */
.L_x_4810:
        /* <DEDUP_REMOVED lines=8> */
.L_x_4811:
[----:B------:R-:W-:Y:S05]  /*13e30*/  BRA `(.L_x_4812) ;  /* 0xffffffdc004c7947 */ /* 0x000fea000383ffff */
.L_x_4751:
[----:B------:R-:W-:Y:S01]  /*13e40*/  BSSY B0, `(.L_x_4813) ;  /* 0x0000008000007945 */ /* 0x000fe20003800000 */
[----:B-----5:R-:W-:Y:S02]  /*13e50*/  IMAD.MOV.U32 R13, RZ, RZ, R2 ;  /* 0x000000ffff0d7224 */ /* 0x020fe400078e0002 */
[----:B------:R-:W-:Y:S02]  /*13e60*/  IMAD.MOV.U32 R12, RZ, RZ, 0x1 ;  /* 0x00000001ff0c7424 */ /* 0x000fe400078e00ff */
[----:B------:R-:W-:Y:S02]  /*13e70*/  IMAD.MOV.U32 R11, RZ, RZ, RZ ;  /* 0x000000ffff0b7224 */ /* 0x000fe400078e00ff */
[----:B------:R-:W-:-:S07]  /*13e80*/  IMAD.MOV.U32 R15, RZ, RZ, -0x1 ;  /* 0xffffffffff0f7424 */ /* 0x000fce00078e00ff */
[----:B012---:R-:W-:Y:S05]  /*13e90*/  WARPSYNC.COLLECTIVE R15, `(.L_x_4814) ;  /* 0x000000000f087348 */ /* 0x007fea0003c00000 */
[----:B------:R3:W4:Y:S02]  /*13ea0*/  SHFL.UP P6, R14, R13, R12, R11 ;  /* 0x0400000c0d0e7389 */ /* 0x00072400000c000b */
[----:B01234-:R-:W-:Y:S01]  /*13eb0*/  ENDCOLLECTIVE ;  /* 0x000000000000791b */ /* 0x01ffe20003800000 */
.L_x_4814:
[----:B------:R-:W-:Y:S05]  /*13ec0*/  BSYNC B0 ;  /* 0x0000000000007941 */ /* 0x000fea0003800000 */
.L_x_4813:
        /* <DEDUP_REMOVED lines=8> */
.L_x_4815:
[----:B------:R-:W-:Y:S01]  /*13f50*/  IMAD.MOV.U32 R12, RZ, RZ, 0x4 ;  /* 0x00000004ff0c7424 */ /* 0x000fe200078e00ff */
[----:B------:R-:W-:-:S05]  /*13f60*/  SEL R4, R14, RZ, P2 ;  /* 0x000000ff0e047207 */ /* 0x000fca0001000000 */
[----:B------:R-:W-:-:S04]  /*13f70*/  IMAD.IADD R4, R13, 0x1, R4 ;  /* 0x000000010d047824 */ /* 0x000fc800078e0204 */
[----:B------:R-:W-:-:S07]  /*13f80*/  IMAD.MOV.U32 R13, RZ, RZ, R4 ;  /* 0x000000ffff0d7224 */ /* 0x000fce00078e0004 */
[----:B------:R-:W-:Y:S05]  /*13f90*/  WARPSYNC.COLLECTIVE R15, `(.L_x_4816) ;  /* 0x000000000f087348 */ /* 0x000fea0003c00000 */
[----:B------:R0:W1:Y:S02]  /*13fa0*/  SHFL.UP P6, R14, R13, R12, R11 ;  /* 0x0400000c0d0e7389 */ /* 0x00006400000c000b */
[----:B01----:R-:W-:Y:S01]  /*13fb0*/  ENDCOLLECTIVE ;  /* 0x000000000000791b */ /* 0x003fe20003800000 */
.L_x_4816:
[----:B------:R-:W-:Y:S01]  /*13fc0*/  IMAD.MOV.U32 R12, RZ, RZ, 0x8 ;  /* 0x00000008ff0c7424 */ /* 0x000fe200078e00ff */
[----:B------:R-:W-:-:S05]  /*13fd0*/  SEL R3, R14, RZ, P3 ;  /* 0x000000ff0e037207 */ /* 0x000fca0001800000 */
[----:B------:R-:W-:-:S04]  /*13fe0*/  IMAD.IADD R6, R4, 0x1, R3 ;  /* 0x0000000104067824 */ /* 0x000fc800078e0203 */
[----:B------:R-:W-:-:S07]  /*13ff0*/  IMAD.MOV.U32 R13, RZ, RZ, R6 ;  /* 0x000000ffff0d7224 */ /* 0x000fce00078e0006 */
[----:B------:R-:W-:Y:S05]  /*14000*/  WARPSYNC.COLLECTIVE R15, `(.L_x_4817) ;  /* 0x000000000f087348 */ /* 0x000fea0003c00000 */
[----:B------:R0:W1:Y:S02]  /*14010*/  SHFL.UP P6, R14, R13, R12, R11 ;  /* 0x0400000c0d0e7389 */ /* 0x00006400000c000b */
[----:B01----:R-:W-:Y:S01]  /*14020*/  ENDCOLLECTIVE ;  /* 0x000000000000791b */ /* 0x003fe20003800000 */
.L_x_4817:
[----:B------:R-:W-:Y:S01]  /*14030*/  IMAD.MOV.U32 R12, RZ, RZ, 0x10 ;  /* 0x00000010ff0c7424 */ /* 0x000fe200078e00ff */
[----:B------:R-:W-:-:S05]  /*14040*/  SEL R7, R14, RZ, P4 ;  /* 0x000000ff0e077207 */ /* 0x000fca0002000000 */
[----:B------:R-:W-:-:S04]  /*14050*/  IMAD.IADD R7, R6, 0x1, R7 ;  /* 0x0000000106077824 */ /* 0x000fc800078e0207 */
[----:B------:R-:W-:-:S07]  /*14060*/  IMAD.MOV.U32 R13, RZ, RZ, R7 ;  /* 0x000000ffff0d7224 */ /* 0x000fce00078e0007 */
[----:B------:R-:W-:Y:S05]  /*14070*/  WARPSYNC.COLLECTIVE R15, `(.L_x_4818) ;  /* 0x000000000f087348 */ /* 0x000fea0003c00000 */
[----:B------:R0:W1:Y:S02]  /*14080*/  SHFL.UP P6, R14, R13, R12, R11 ;  /* 0x0400000c0d0e7389 */ /* 0x00006400000c000b */
[----:B01----:R-:W-:Y:S01]  /*14090*/  ENDCOLLECTIVE ;  /* 0x000000000000791b */ /* 0x003fe20003800000 */
.L_x_4818:
        /* <DEDUP_REMOVED lines=8> */
.L_x_4819:
[----:B------:R-:W-:Y:S05]  /*14120*/  BRA `(.L_x_4820) ;  /* 0xffffffdc002c7947 */ /* 0x000fea000383ffff */
.L_x_4753:
[----:B------:R-:W-:Y:S01]  /*14130*/  BSSY B0, `(.L_x_4821) ;  /* 0x0000006000007945 */ /* 0x000fe20003800000 */
[----:B------:R-:W-:Y:S01]  /*14140*/  PLOP3.LUT P6, PT, P6, PT, PT, 0x8, 0x0 ;  /* 0x000000000000781c */ /* 0x000fe200037ce170 */
[----:B------:R-:W-:-:S12]  /*14150*/  IMAD.MOV.U32 R15, RZ, RZ, -0x1 ;  /* 0xffffffffff0f7424 */ /* 0x000fd800078e00ff */
[----:B01---5:R-:W-:Y:S05]  /*14160*/  WARPSYNC.COLLECTIVE R15, `(.L_x_4822) ;  /* 0x000000000f087348 */ /* 0x023fea0003c00000 */
[----:B------:R-:W-:Y:S01]  /*14170*/  VOTE.ANY R14, PT, P6 ;  /* 0x00000000000e7806 */ /* 0x000fe200030e0100 */
[----:B01---5:R-:W-:Y:S06]  /*14180*/  ENDCOLLECTIVE ;  /* 0x000000000000791b */ /* 0x023fec0003800000 */
.L_x_4822:
[----:B------:R-:W-:Y:S05]  /*14190*/  BSYNC B0 ;  /* 0x0000000000007941 */ /* 0x000fea0003800000 */
.L_x_4821:
        /* <DEDUP_REMOVED lines=9> */
.L_x_4823:
[----:B------:R-:W-:Y:S01]  /*14230*/  IMAD.MOV.U32 R17, RZ, RZ, R14 ;  /* 0x000000ffff117224 */ /* 0x000fe200078e000e */
[----:B------:R-:W-:Y:S06]  /*14240*/  BRA `(.L_x_4824) ;  /* 0xffffffdc001c7947 */ /* 0x000fec000383ffff */
.L_x_4755:
[----:B------:R-:W-:Y:S01]  /*14250*/  BSSY B0, `(.L_x_4825) ;  /* 0x0000007000007945 */ /* 0x000fe20003800000 */
[----:B------:R-:W-:Y:S02]  /*14260*/  IMAD.MOV.U32 R13, RZ, RZ, R3 ;  /* 0x000000ffff0d7224 */ /* 0x000fe400078e0003 */
[----:B------:R-:W-:Y:S02]  /*14270*/  IMAD.MOV.U32 R11, RZ, RZ, 0x1f ;  /* 0x0000001fff0b7424 */ /* 0x000fe400078e00ff */
[----:B------:R-:W-:-:S07]  /*14280*/  IMAD.MOV.U32 R15, RZ, RZ, -0x1 ;  /* 0xffffffffff0f7424 */ /* 0x000fce00078e00ff */
[----:B0123-5:R-:W-:Y:S05]  /*14290*/  WARPSYNC.COLLECTIVE R15, `(.L_x_4826) ;  /* 0x000000000f087348 */ /* 0x02ffea0003c00000 */
[----:B------:R4:W0:Y:S02]  /*142a0*/  SHFL.IDX P6, R14, R13, R12, R11 ;  /* 0x0000000c0d0e7389 */ /* 0x00082400000c000b */
[----:B012345:R-:W-:Y:S01]  /*142b0*/  ENDCOLLECTIVE ;  /* 0x000000000000791b */ /* 0x03ffe20003800000 */
.L_x_4826:
[----:B------:R-:W-:Y:S05]  /*142c0*/  BSYNC B0 ;  /* 0x0000000000007941 */ /* 0x000fea0003800000 */
.L_x_4825:
[----:B------:R-:W-:Y:S01]  /*142d0*/  IMAD.MOV.U32 R5, RZ, RZ, R14 ;  /* 0x000000ffff057224 */ /* 0x000fe200078e000e */
[----:B------:R-:W-:Y:S06]  /*142e0*/  BRA `(.L_x_4754) ;  /* 0xffffffdc00107947 */ /* 0x000fec000383ffff */
.L_x_4759:
[----:B-1----:R1:W2:Y:S02]  /*142f0*/  SYNCS.PHASECHK.TRANS64.TRYWAIT P0, [R0+URZ+0x22820], R3 ;  /* 0x02282003000075a7 */ /* 0x0022a4000800017f */
[----:B--2---:R-:W-:Y:S05]  /*14300*/  @!P0 NANOSLEEP.SYNCS 0x989680 ;  /* 0x009896800000895d */ /* 0x004fea0003900000 */
[----:B------:R-:W2:Y:S02]  /*14310*/  @!P0 SYNCS.PHASECHK.TRANS64 P0, [R0+URZ+0x22820], R3 ;  /* 0x02282003000085a7 */ /* 0x000ea4000800007f */
[----:B--2---:R-:W-:Y:S05]  /*14320*/  @!P0 BRA `(.L_x_4759) ;  /* 0xfffffffc00f08947 */ /* 0x004fea000383ffff */
[----:B------:R-:W-:Y:S05]  /*14330*/  BRA `(.L_x_4827) ;  /* 0xffffffe000907947 */ /* 0x000fea000383ffff */
.L_x_4760:
        /* <DEDUP_REMOVED lines=11> */
.L_x_4829:
[----:B------:R-:W-:Y:S05]  /*143f0*/  BSYNC B0 ;  /* 0x0000000000007941 */ /* 0x000fea0003800000 */
.L_x_4828:
[----:B------:R-:W-:Y:S05]  /*14400*/  BRA `(.L_x_4830) ;  /* 0xffffffe000787947 */ /* 0x000fea000383ffff */
.L_x_4763:
[----:B------:R-:W-:Y:S01]  /*14410*/  BSSY B1, `(.L_x_4831) ;  /* 0x0000006000017945 */ /* 0x000fe20003800000 */
[----:B------:R-:W-:-:S07]  /*14420*/  IMAD.MOV.U32 R15, RZ, RZ, -0x1 ;  /* 0xffffffffff0f7424 */ /* 0x000fce00078e00ff */
[----:B012--5:R-:W-:Y:S05]  /*14430*/  WARPSYNC.COLLECTIVE R15, `(.L_x_4832) ;  /* 0x000000000f0c7348 */ /* 0x027fea0003c00000 */
[----:B------:R-:W-:Y:S02]  /*14440*/  ELECT P6, UR62, PT ;  /* 0x00000000003e782f */ /* 0x000fe400038c0000 */
[----:B------:R-:W-:Y:S01]  /*14450*/  MOV R14, UR62 ;  /* 0x0000003e000e7c02 */ /* 0x000fe20008000f00 */
[----:B012--5:R-:W-:Y:S10]  /*14460*/  ENDCOLLECTIVE ;  /* 0x000000000000791b */ /* 0x027ff40003800000 */
.L_x_4832:
[----:B------:R-:W-:Y:S05]  /*14470*/  BSYNC B1 ;  /* 0x0000000000017941 */ /* 0x000fea0003800000 */
.L_x_4831:
[----:B------:R-:W-:Y:S05]  /*14480*/  BRA `(.L_x_4833) ;  /* 0xffffffe000707947 */ /* 0x000fea000383ffff */
.L_x_4765:
[----:B-1----:R1:W2:Y:S02]  /*14490*/  SYNCS.PHASECHK.TRANS64.TRYWAIT P0, [R6+URZ], R5 ;  /* 0x00000005060075a7 */ /* 0x0022a4000800017f */
[----:B--2---:R-:W-:Y:S05]  /*144a0*/  @!P0 NANOSLEEP.SYNCS 0x989680 ;  /* 0x009896800000895d */ /* 0x004fea0003900000 */
[----:B------:R-:W2:Y:S02]  /*144b0*/  @!P0 SYNCS.PHASECHK.TRANS64 P0, [R6+URZ], R5 ;  /* 0x00000005060085a7 */ /* 0x000ea4000800007f */
[----:B--2---:R-:W-:Y:S05]  /*144c0*/  @!P0 BRA `(.L_x_4765) ;  /* 0xfffffffc00f08947 */ /* 0x004fea000383ffff */
[----:B------:R-:W-:Y:S05]  /*144d0*/  BRA `(.L_x_4834) ;  /* 0xffffffe000ac7947 */ /* 0x000fea000383ffff */
.L_x_4766:
[----:B--2---:R2:W3:Y:S02]  /*144e0*/  SYNCS.PHASECHK.TRANS64.TRYWAIT P0, [R7+URZ], R2 ;  /* 0x00000002070075a7 */ /* 0x0044e4000800017f */
[----:B---3--:R-:W-:Y:S05]  /*144f0*/  @!P0 NANOSLEEP.SYNCS 0x989680 ;  /* 0x009896800000895d */ /* 0x008fea0003900000 */
[----:B------:R-:W3:Y:S02]  /*14500*/  @!P0 SYNCS.PHASECHK.TRANS64 P0, [R7+URZ], R2 ;  /* 0x00000002070085a7 */ /* 0x000ee4000800007f */
[----:B---3--:R-:W-:Y:S05]  /*14510*/  @!P0 BRA `(.L_x_4766) ;  /* 0xfffffffc00f08947 */ /* 0x008fea000383ffff */
[----:B------:R-:W-:Y:S05]  /*14520*/  BRA `(.L_x_4835) ;  /* 0xffffffe000a07947 */ /* 0x000fea000383ffff */
.L_x_4768:
[----:B---3--:R3:W4:Y:S02]  /*14530*/  SYNCS.PHASECHK.TRANS64.TRYWAIT P0, [R4+URZ], R5 ;  /* 0x00000005040075a7 */ /* 0x008724000800017f */
[----:B----4-:R-:W-:Y:S05]  /*14540*/  @!P0 NANOSLEEP.SYNCS 0x989680 ;  /* 0x009896800000895d */ /* 0x010fea0003900000 */
[----:B------:R-:W4:Y:S02]  /*14550*/  @!P0 SYNCS.PHASECHK.TRANS64 P0, [R4+URZ], R5 ;  /* 0x00000005040085a7 */ /* 0x000f24000800007f */
[----:B----4-:R-:W-:Y:S05]  /*14560*/  @!P0 BRA `(.L_x_4768) ;  /* 0xfffffffc00f08947 */ /* 0x010fea000383ffff */
[----:B------:R-:W-:Y:S05]  /*14570*/  BRA `(.L_x_4836) ;  /* 0xffffffe000a87947 */ /* 0x000fea000383ffff */
.L_x_4837:
        /* <DEDUP_REMOVED lines=16> */
.L_x_6047:


//--------------------- .text._ZN7cutlass13device_kernelIN5flash11enable_sm90INS1_16FlashAttnFwdSm90INS1_25CollectiveMainloopFwdSm90ILi2EN4cute5tupleIJNS5_1CILi1EEES8_S8_EEENS6_IJNS7_ILi128EEENS7_ILi96EEENS7_ILi64EEEEEELi256ENS_10bfloat16_tEfNS_4arch4Sm90ELb1ELb0ELb1ELb1ELb0ELb1ELb0ELb1ELb0ELb1ELb0ELb0EEENS1_21CollectiveEpilogueFwdINS6_IJSA_NS7_ILi256EEESB_EEES9_SE_SG_Li256ELb1ELb1ELb0ELb0EEENS1_36VarlenDynamicPersistentTileSchedulerILi128ELi96ELi256ELi128ELb0ELb1ELb1ELb1ELb1ELb1EEEEEEEEEvNT_6ParamsE --------------------------
	.section	.text._ZN7cutlass13device_kernelIN5flash11enable_sm90INS1_16FlashAttnFwdSm90INS1_25CollectiveMainloopFwdSm90ILi2EN4cute5tupleIJNS5_1CILi1EEES8_S8_EEENS6_IJNS7_ILi128EEENS7_ILi96EEENS7_ILi64EEEEEELi256ENS_10bfloat16_tEfNS_4arch4Sm90ELb1ELb0ELb1ELb1ELb0ELb1ELb0ELb1ELb0ELb1ELb0ELb0EEENS1_21CollectiveEpilogueFwdINS6_IJSA_NS7_ILi256EEESB_EEES9_SE_SG_Li256ELb1ELb1ELb0ELb0EEENS1_36VarlenDynamicPersistentTileSchedulerILi128ELi96ELi256ELi128ELb0ELb1ELb1ELb1ELb1ELb1EEEEEEEEEvNT_6ParamsE,"ax",@progbits
	.align	128
.text._ZN7cutlass13device_kernelIN5flash11enable_sm90INS1_16FlashAttnFwdSm90INS1_25CollectiveMainloopFwdSm90ILi2EN4cute5tupleIJNS5_1CILi1EEES8_S8_EEENS6_IJNS7_ILi128EEENS7_ILi96EEENS7_ILi64EEEEEELi256ENS_10bfloat16_tEfNS_4arch4Sm90ELb1ELb0ELb1ELb1ELb0ELb1ELb0ELb1ELb0ELb1ELb0ELb0EEENS1_21CollectiveEpilogueFwdINS6_IJSA_NS7_ILi256EEESB_EEES9_SE_SG_Li256ELb1ELb1ELb0ELb0EEENS1_36VarlenDynamicPersistentTileSchedulerILi128ELi96ELi256ELi128ELb0ELb1ELb1ELb1ELb1ELb1EEEEEEEEEvNT_6ParamsE:
        .type           _ZN7cutlass13device_kernelIN5flash11enable_sm90INS1_16FlashAttnFwdSm90INS1_25CollectiveMainloopFwdSm90ILi2EN4cute5tupleIJNS5_1CILi1EEES8_S8_EEENS6_IJNS7_ILi128EEENS7_ILi96EEENS7_ILi64EEEEEELi256ENS_10bfloat16_tEfNS_4arch4Sm90ELb1ELb0ELb1ELb1ELb0ELb1ELb0ELb1ELb0ELb1ELb0ELb0EEENS1_21CollectiveEpilogueFwdINS6_IJSA_NS7_ILi256EEESB_EEES9_SE_SG_Li256ELb1ELb1ELb0ELb0EEENS1_36VarlenDynamicPersistentTileSchedulerILi128ELi96ELi256ELi128ELb0ELb1ELb1ELb1ELb1ELb1EEEEEEEEEvNT_6ParamsE,@function
        .size           _ZN7cutlass13device_kernelIN5flash11enable_sm90INS1_16FlashAttnFwdSm90INS1_25CollectiveMainloopFwdSm90ILi2EN4cute5tupleIJNS5_1CILi1EEES8_S8_EEENS6_IJNS7_ILi128EEENS7_ILi96EEENS7_ILi64EEEEEELi256ENS_10bfloat16_tEfNS_4arch4Sm90ELb1ELb0ELb1ELb1ELb0ELb1ELb0ELb1ELb0ELb1ELb0ELb0EEENS1_21CollectiveEpilogueFwdINS6_IJSA_NS7_ILi256EEESB_EEES9_SE_SG_Li256ELb1ELb1ELb0ELb0EEENS1_36VarlenDynamicPersistentTileSchedulerILi128ELi96ELi256ELi128ELb0ELb1ELb1ELb1ELb1ELb1EEEEEEEEEvNT_6ParamsE,(.L_x_6048 - _ZN7cutlass13device_kernelIN5flash11enable_sm90INS1_16FlashAttnFwdSm90INS1_25CollectiveMainloopFwdSm90ILi2EN4cute5tupleIJNS5_1CILi1EEES8_S8_EEENS6_IJNS7_ILi128EEENS7_ILi96EEENS7_ILi64EEEEEELi256ENS_10bfloat16_tEfNS_4arch4Sm90ELb1ELb0ELb1ELb1ELb0ELb1ELb0ELb1ELb0ELb1ELb0ELb0EEENS1_21CollectiveEpilogueFwdINS6_IJSA_NS7_ILi256EEESB_EEES9_SE_SG_Li256ELb1ELb1ELb0ELb0EEENS1_36VarlenDynamicPersistentTileSchedulerILi128ELi96ELi256ELi128ELb0ELb1ELb1ELb1ELb1ELb1EEEEEEEEEvNT_6ParamsE)
        .other          _ZN7cutlass13device_kernelIN5flash11enable_sm90INS1_16FlashAttnFwdSm90INS1_25CollectiveMainloopFwdSm90ILi2EN4cute5tupleIJNS5_1CILi1EEES8_S8_EEENS6_IJNS7_ILi128EEENS7_ILi96EEENS7_ILi64EEEEEELi256ENS_10bfloat16_tEfNS_4arch4Sm90ELb1ELb0ELb1ELb1ELb0ELb1ELb0ELb1ELb0ELb1ELb0ELb0EEENS1_21CollectiveEpilogueFwdINS6_IJSA_NS7_ILi256EEESB_EEES9_SE_SG_Li256ELb1ELb1ELb0ELb0EEENS1_36VarlenDynamicPersistentTileSchedulerILi128ELi96ELi256ELi128ELb0ELb1ELb1ELb1ELb1ELb1EEEEEEEEEvNT_6ParamsE,@"STO_CUDA_ENTRY STV_DEFAULT"
_ZN7cutlass13device_kernelIN5flash11enable_sm90INS1_16FlashAttnFwdSm90INS1_25CollectiveMainloopFwdSm90ILi2EN4cute5tupleIJNS5_1CILi1EEES8_S8_EEENS6_IJNS7_ILi128EEENS7_ILi96EEENS7_ILi64EEEEEELi256ENS_10bfloat16_tEfNS_4arch4Sm90ELb1ELb0ELb1ELb1ELb0ELb1ELb0ELb1ELb0ELb1ELb0ELb0EEENS1_21CollectiveEpilogueFwdINS6_IJSA_NS7_ILi256EEESB_EEES9_SE_SG_Li256ELb1ELb1ELb0ELb0EEENS1_36VarlenDynamicPersistentTileSchedulerILi128ELi96ELi256ELi128ELb0ELb1ELb1ELb1ELb1ELb1EEEEEEEEEvNT_6ParamsE:
        /* <DEDUP_REMOVED lines=23> */
.L_x_4839:
[----:B------:R-:W-:Y:S05]  /*0170*/  BSYNC B0 ;  /* 0x0000000000007941 */ /* 0x000fea0003800000 */
.L_x_4838:
        /* <DEDUP_REMOVED lines=40> */
.L_x_4840:
        /* <DEDUP_REMOVED lines=22> */
.L_x_4841:
        /* <DEDUP_REMOVED lines=18> */
.L_x_4842:
        /* <DEDUP_REMOVED lines=22> */
.L_x_4843:
        /* <DEDUP_REMOVED lines=22> */
.L_x_4844:
        /* <DEDUP_REMOVED lines=9> */
.L_x_4847:
[----:B------:R-:W-:-:S08]  /*09d0*/  NOP ;  /* 0x0000000000007918 */ /* 0x000fd00000000000 */
[----:B------:R-:W0:Y:S02]  /*09e0*/  USETMAXREG.TRY_ALLOC.CTAPOOL UP0, 0xf0 ;  /* 0x000000f0000079c8 */ /* 0x000e240008000600 */
[----:B0-----:R-:W-:-:S13]  /*09f0*/  PLOP3.LUT P0, PT, PT, PT, UP0, 0x80, 0x0 ;  /* 0x000000000000781c */ /* 0x001fda0003f0f008 */
[----:B------:R-:W-:Y:S05]  /*0a00*/  @!P0 BRA `(.L_x_4847) ;  /* 0xfffffffc00f08947 */ /* 0x000fea000383ffff */
[----:B------:R-:W3:Y:S01]  /*0a10*/  LDL.LU R0, [R1+0x8] ;  /* 0x0000080001007983 */ /* 0x000ee20000300800 */
        /* <DEDUP_REMOVED lines=15> */
[----:B------:R4:W-:Y:S10]  /*0b10*/  STL [R1+0x8], R0 ;  /* 0x0000080001007387 */ /* 0x0009f40000100800 */
[----:B----4-:R-:W-:Y:S05]  /*0b20*/  @P0 BRA `(.L_x_4848) ;  /* 0x000001ac00cc0947 */ /* 0x010fea0003800000 */
        /* <DEDUP_REMOVED lines=8> */
[-C--:B------:R-:W-:Y:S02]  /*0bb0*/  LEA.HI R210, R0, R11.reuse, RZ, 0x5 ;  /* 0x0000000b00d27211 */ /* 0x080fe400078f28ff */
[----:B------:R-:W-:Y:S02]  /*0bc0*/  LOP3.LUT R3, R2, 0xffffff80, RZ, 0xc0, !PT ;  /* 0xffffff8002037812 */ /* 0x000fe400078ec0ff */
[----:B------:R-:W-:Y:S02]  /*0bd0*/  LEA.HI R234, R0, R11, RZ, 0x3 ;  /* 0x0000000b00ea7211 */ /* 0x000fe400078f18ff */
[----:B------:R-:W-:Y:S01]  /*0be0*/  SHF.R.S32.HI R210, RZ, 0x5, R210 ;  /* 0x00000005ffd27819 */ /* 0x000fe200000114d2 */
[----:B------:R-:W-:Y:S01]  /*0bf0*/  IMAD.IADD R10, R11, 0x1, -R3 ;  /* 0x000000010b0a7824 */ /* 0x000fe200078e0a03 */
[----:B------:R-:W-:Y:S02]  /*0c00*/  LOP3.LUT R223, R234, 0xfffffff8, RZ, 0xc0, !PT ;  /* 0xfffffff8eadf7812 */ /* 0x000fe400078ec0ff */
[----:B------:R-:W-:-:S02]  /*0c10*/  SHF.R.S32.HI R13, RZ, 0x7, R2 ;  /* 0x00000007ff0d7819 */ /* 0x000fc40000011402 */
[----:B------:R-:W-:Y:S01]  /*0c20*/  SHF.R.S32.HI R5, RZ, 0x1f, R10 ;  /* 0x0000001fff057819 */ /* 0x000fe2000001140a */
[----:B------:R-:W-:Y:S01]  /*0c30*/  IMAD.IADD R223, R11, 0x1, -R223 ;  /* 0x000000010bdf7824 */ /* 0x000fe200078e0adf */
[----:B------:R-:W-:Y:S02]  /*0c40*/  LEA.HI R2, R2, R13, RZ, 0x1 ;  /* 0x0000000d02027211 */ /* 0x000fe400078f08ff */
[-C--:B------:R-:W-:Y:S01]  /*0c50*/  LEA.HI R7, R5, R10.reuse, RZ, 0x2 ;  /* 0x0000000a05077211 */ /* 0x080fe200078f10ff */
[----:B------:R-:W-:Y:S01]  /*0c60*/  IMAD.SHL.U32 R205, R223, 0x8, RZ ;  /* 0x00000008dfcd7824 */ /* 0x000fe200078e00ff */
[----:B------:R-:W-:Y:S02]  /*0c70*/  LEA.HI R8, R5, R10, RZ, 0x5 ;  /* 0x0000000a05087211 */ /* 0x000fe400078f28ff */
[--C-:B------:R-:W-:Y:S01]  /*0c80*/  SHF.R.S32.HI R4, RZ, 0x2, R7.reuse ;  /* 0x00000002ff047819 */ /* 0x100fe20000011407 */
[C---:B------:R-:W-:Y:S01]  /*0c90*/  VIADD R218, R205.reuse, 0xc0 ;  /* 0x000000c0cdda7836 */ /* 0x040fe20000000000 */
[----:B------:R-:W-:Y:S01]  /*0ca0*/  SHF.R.S32.HI R3, RZ, 0x1f, R7 ;  /* 0x0000001fff037819 */ /* 0x000fe20000011407 */
[C---:B------:R-:W-:Y:S01]  /*0cb0*/  VIADD R217, R205.reuse, 0x40 ;  /* 0x00000040cdd97836 */ /* 0x040fe20000000000 */
[----:B------:R-:W-:Y:S01]  /*0cc0*/  SHF.R.S32.HI R8, RZ, 0x5, R8 ;  /* 0x00000005ff087819 */ /* 0x000fe20000011408 */
[----:B------:R-:W-:Y:S01]  /*0cd0*/  VIADD R216, R205, 0x80 ;  /* 0x00000080cdd87836 */ /* 0x000fe20000000000 */
[----:B------:R-:W-:-:S02]  /*0ce0*/  LEA.HI R6, R3, R4, RZ, 0x3 ;  /* 0x0000000403067211 */ /* 0x000fc400078f18ff */
[-C--:B------:R-:W-:Y:S02]  /*0cf0*/  LEA.HI R3, R0, R11.reuse, RZ, 0x4 ;  /* 0x0000000b00037211 */ /* 0x080fe400078f20ff */
[----:B------:R-:W-:Y:S02]  /*0d00*/  LOP3.LUT R9, R6, 0xfffffff8, RZ, 0xc0, !PT ;  /* 0xfffffff806097812 */ /* 0x000fe400078ec0ff */
[----:B------:R-:W-:Y:S02]  /*0d10*/  SHF.R.S32.HI R6, RZ, 0x4, R3 ;  /* 0x00000004ff067819 */ /* 0x000fe40000011403 */
[----:B------:R-:W-:Y:S01]  /*0d20*/  LEA.HI R0, R0, R11, RZ, 0x2 ;  /* 0x0000000b00007211 */ /* 0x000fe200078f10ff */
[----:B------:R-:W-:Y:S01]  /*0d30*/  IMAD.IADD R9, R4, 0x1, -R9 ;  /* 0x0000000104097824 */ /* 0x000fe200078e0a09 */
[C---:B------:R-:W-:Y:S02]  /*0d40*/  LOP3.LUT R4, R3.reuse, 0x3fffff0, RZ, 0xc0, !PT ;  /* 0x03fffff003047812 */ /* 0x040fe400078ec0ff */
[----:B------:R-:W-:Y:S01]  /*0d50*/  LEA.HI R3, R3, R6, RZ, 0x1 ;  /* 0x0000000603037211 */ /* 0x000fe200078f08ff */
[----:B------:R-:W-:Y:S01]  /*0d60*/  IMAD R9, R8, 0x10, R9 ;  /* 0x0000001008097824 */ /* 0x000fe200078e0209 */
[----:B------:R-:W-:-:S02]  /*0d70*/  SHF.R.S32.HI R22, RZ, 0x2, R0 ;  /* 0x00000002ff167819 */ /* 0x000fc40000011400 */
[----:B------:R-:W-:Y:S01]  /*0d80*/  LOP3.LUT R5, R3, 0x1ffffffe, RZ, 0xc0, !PT ;  /* 0x1ffffffe03057812 */ /* 0x000fe200078ec0ff */
[----:B------:R-:W-:Y:S01]  /*0d90*/  IMAD.IADD R3, R11, 0x1, -R4 ;  /* 0x000000010b037824 */ /* 0x000fe200078e0a04 */
[----:B------:R-:W-:Y:S01]  /*0da0*/  LOP3.LUT R236, R0, 0xfffffffc, RZ, 0xc0, !PT ;  /* 0xfffffffc00ec7812 */ /* 0x000fe200078ec0ff */
[----:B------:R-:W-:Y:S01]  /*0db0*/  VIADD R230, R22, 0x40 ;  /* 0x0000004016e67836 */ /* 0x000fe20000000000 */
[----:B------:R-:W-:Y:S01]  /*0dc0*/  LOP3.LUT R2, R2, 0x3fffffe, RZ, 0xc0, !PT ;  /* 0x03fffffe02027812 */ /* 0x000fe200078ec0ff */
[----:B------:R-:W-:Y:S01]  /*0dd0*/  IMAD.IADD R5, R6, 0x1, -R5 ;  /* 0x0000000106057824 */ /* 0x000fe200078e0a05 */
[----:B------:R-:W-:Y:S01]  /*0de0*/  LOP3.LUT R215, R7, 0x7ffffffc, RZ, 0xc0, !PT ;  /* 0x7ffffffc07d77812 */ /* 0x000fe200078ec0ff */
[----:B------:R-:W-:Y:S01]  /*0df0*/  IMAD R4, R210, 0x10, R3 ;  /* 0x00000010d2047824 */ /* 0x000fe200078e0203 */
[----:B------:R-:W-:Y:S01]  /*0e00*/  SHF.R.S32.HI R3, RZ, 0x1f, R0 ;  /* 0x0000001fff037819 */ /* 0x000fe20000011400 */
[----:B------:R-:W-:Y:S01]  /*0e10*/  IMAD.IADD R236, R11, 0x1, -R236 ;  /* 0x000000010bec7824 */ /* 0x000fe200078e0aec */
[----:B------:R-:W-:Y:S01]  /*0e20*/  SHF.R.S32.HI R234, RZ, 0x3, R234 ;  /* 0x00000003ffea7819 */ /* 0x000fe200000114ea */
[----:B------:R-:W-:Y:S01]  /*0e30*/  IMAD R4, R4, 0x8, R5 ;  /* 0x0000000804047824 */ /* 0x000fe200078e0205 */
[----:B------:R-:W-:Y:S01]  /*0e40*/  SHF.R.S32.HI R5, RZ, 0x1f, R230 ;  /* 0x0000001fff057819 */ /* 0x000fe200000114e6 */
[----:B------:R-:W-:Y:S01]  /*0e50*/  IMAD.SHL.U32 R208, R230, 0x40, RZ ;  /* 0x00000040e6d07824 */ /* 0x000fe200078e00ff */
[----:B------:R-:W-:Y:S01]  /*0e60*/  LEA.HI R3, R3, R22, RZ, 0x3 ;  /* 0x0000001603037211 */ /* 0x000fe200078f18ff */
[----:B------:R-:W-:Y:S01]  /*0e70*/  IMAD.SHL.U32 R16, R236, 0x8, RZ ;  /* 0x00000008ec107824 */ /* 0x000fe200078e00ff */
[----:B------:R-:W-:Y:S01]  /*0e80*/  LEA.HI R5, R5, R230, RZ, 0x3 ;  /* 0x000000e605057211 */ /* 0x000fe200078f18ff */
        /* <DEDUP_REMOVED lines=8> */
[----:B------:R-:W-:Y:S01]  /*0f10*/  IMAD R6, R2, 0x40, R9 ;  /* 0x0000004002067824 */ /* 0x000fe200078e0209 */
[----:B------:R-:W-:Y:S01]  /*0f20*/  SHF.R.S32.HI R0, RZ, 0x1f, R205 ;  /* 0x0000001fff007819 */ /* 0x000fe200000114cd */
[C---:B------:R-:W-:Y:S01]  /*0f30*/  IMAD.SHL.U32 R200, R236.reuse, 0x4, RZ ;  /* 0x00000004ecc87824 */ /* 0x040fe200078e00ff */
[----:B------:R-:W-:Y:S01]  /*0f40*/  SHF.R.U32.HI R8, RZ, 0x3, R208 ;  /* 0x00000003ff087819 */ /* 0x000fe200000116d0 */
[----:B------:R-:W-:Y:S01]  /*0f50*/  IMAD.IADD R3, R236, 0x1, -R3 ;  /* 0x00000001ec037824 */ /* 0x000fe200078e0a03 */
[----:B------:R-:W-:Y:S01]  /*0f60*/  LOP3.LUT R0, R208, 0x38, R16, 0xf8, !PT ;  /* 0x00000038d0007812 */ /* 0x000fe200078ef810 */
[----:B------:R0:W-:Y:S01]  /*0f70*/  STL [R1+0x18], R6 ;  /* 0x0000180601007387 */ /* 0x0001e20000100800 */
[----:B------:R-:W-:Y:S01]  /*0f80*/  LOP3.LUT R213, R5, 0xfffffe00, RZ, 0xc0, !PT ;  /* 0xfffffe0005d57812 */ /* 0x000fe200078ec0ff */
[----:B------:R-:W-:Y:S01]  /*0f90*/  VIADD R203, R200, 0x10 ;  /* 0x00000010c8cb7836 */ /* 0x000fe20000000000 */
[----:B------:R-:W-:Y:S01]  /*0fa0*/  SHF.R.S32.HI R232, RZ, 0x1f, R22 ;  /* 0x0000001fffe87819 */ /* 0x000fe20000011416 */
[----:B------:R0:W-:Y:S01]  /*0fb0*/  STL [R1+0x1c], R4 ;  /* 0x00001c0401007387 */ /* 0x0001e20000100800 */
[----:B------:R-:W-:Y:S01]  /*0fc0*/  LOP3.LUT R5, R213, R0, R8, 0xf6, !PT ;  /* 0x00000000d5057212 */ /* 0x000fe200078ef608 */
[----:B------:R-:W-:Y:S01]  /*0fd0*/  IMAD.MOV.U32 R2, RZ, RZ, RZ ;  /* 0x000000ffff027224 */ /* 0x000fe200078e00ff */
[----:B------:R-:W-:Y:S01]  /*0fe0*/  SHF.R.S32.HI R0, RZ, 0x1f, R218 ;  /* 0x0000001fff007819 */ /* 0x000fe200000114da */
[----:B------:R-:W-:Y:S01]  /*0ff0*/  IMAD.IADD R215, R10, 0x1, -R215 ;  /* 0x000000010ad77824 */ /* 0x000fe200078e0ad7 */
[----:B------:R-:W-:Y:S01]  /*1000*/  SHF.R.S32.HI R17, RZ, 0x1f, R16 ;  /* 0x0000001fff117819 */ /* 0x000fe20000011410 */
[----:B------:R-:W-:Y:S01]  /*1010*/  IMAD R0, R5, 0x2, R18 ;  /* 0x0000000205007824 */ /* 0x000fe200078e0212 */
[----:B------:R-:W-:Y:S01]  /*1020*/  SHF.R.S32.HI R237, RZ, 0x1f, R203 ;  /* 0x0000001fffed7819 */ /* 0x000fe200000114cb */
[----:B------:R-:W-:Y:S01]  /*1030*/  IMAD R214, R3, 0x8, R6 ;  /* 0x0000000803d67824 */ /* 0x000fe200078e0206 */
[----:B------:R-:W-:-:S02]  /*1040*/  SHF.R.S32.HI R9, RZ, 0x1f, R217 ;  /* 0x0000001fff097819 */ /* 0x000fc400000114d9 */
[----:B------:R0:W-:Y:S01]  /*1050*/  STL [R1+0xc], R0 ;  /* 0x00000c0001007387 */ /* 0x0001e20000100800 */
[----:B------:R-:W-:Y:S02]  /*1060*/  SHF.R.S32.HI R7, RZ, 0x1f, R216 ;  /* 0x0000001fff077819 */ /* 0x000fe400000114d8 */
[----:B0-2---:R-:W-:-:S07]  /*1070*/  LOP3.LUT R204, R12, 0x1, RZ, 0xfc, !PT ;  /* 0x000000010ccc7812 */ /* 0x005fce00078efcff */
.L_x_4995:
[----:B0--3--:R-:W0:Y:S02]  /*1080*/  LDC.64 R4, c[0x0][0xc88] ;  /* 0x00032200ff047b82 */ /* 0x009e240000000a00 */
[----:B0-----:R-:W-:-:S05]  /*1090*/  IMAD.WIDE R4, R95, 0x4, R4 ;  /* 0x000000045f047825 */ /* 0x001fca00078e0204 */
[----:B------:R-:W2:Y:S01]  /*10a0*/  LDG.E R229, desc[UR40][R4.64] ;  /* 0x0000002804e57981 */ /* 0x000ea2000c1e1900 */
        /* <DEDUP_REMOVED lines=47> */
.L_x_4849:
[----:B------:R-:W-:Y:S01]  /*13a0*/  ULDC.64 UR4, c[0x0][0xa20] ;  /* 0x0002880000047ab9 */ /* 0x000fe20000000a00 */
[----:B------:R-:W-:Y:S01]  /*13b0*/  IMAD.MOV.U32 R226, RZ, RZ, R94 ;  /* 0x000000ffffe27224 */ /* 0x000fe200078e005e */
[----:B------:R-:W-:-:S04]  /*13c0*/  ISETP.NE.U32.AND P1, PT, RZ, UR4, PT ;  /* 0x00000004ff007c0c */ /* 0x000fc8000bf25070 */
[----:B------:R-:W-:-:S13]  /*13d0*/  ISETP.NE.AND.EX P1, PT, RZ, UR5, PT, P1 ;  /* 0x00000005ff007c0c */ /* 0x000fda000bf25310 */
[----:B------:R-:W-:Y:S05]  /*13e0*/  @!P1 BRA `(.L_x_4850) ;  /* 0x0000000000109947 */ /* 0x000fea0003800000 */
[----:B------:R-:W-:-:S04]  /*13f0*/  IADD3 R4, P0, R227, UR4, RZ ;  /* 0x00000004e3047c10 */ /* 0x000fc8000ff1e0ff */
[----:B------:R-:W-:-:S05]  /*1400*/  IADD3.X R5, R228, UR5, RZ, P0, !PT ;  /* 0x00000005e4057c10 */ /* 0x000fca00087fe4ff */
[----:B------:R0:W5:Y:S01]  /*1410*/  LDG.E R30, desc[UR40][R4.64] ;  /* 0x00000028041e7981 */ /* 0x000162000c1e1900 */
[----:B------:R-:W-:Y:S05]  /*1420*/  BRA `(.L_x_4851) ;  /* 0x0000000000107947 */ /* 0x000fea0003800000 */
.L_x_4850:
[----:B------:R-:W-:Y:S05]  /*1430*/  @!P0 BRA `(.L_x_4851) ;  /* 0x00000000000c8947 */ /* 0x000fea0003800000 */
[----:B------:R-:W2:Y:S04]  /*1440*/  LDG.E R5, desc[UR40][R8.64] ;  /* 0x0000002808057981 */ /* 0x000ea8000c1e1900 */
[----:B------:R-:W2:Y:S02]  /*1450*/  LDG.E R30, desc[UR40][R8.64+0x4] ;  /* 0x00000428081e7981 */ /* 0x000ea4000c1e1900 */
[----:B--2---:R-:W-:-:S07]  /*1460*/  IMAD.IADD R30, R30, 0x1, -R5 ;  /* 0x000000011e1e7824 */ /* 0x004fce00078e0a05 */
.L_x_4851:
[----:B------:R-:W-:Y:S01]  /*1470*/  ULDC.64 UR4, c[0x0][0xa10] ;  /* 0x0002840000047ab9 */ /* 0x000fe20000000a00 */
[----:B------:R-:W1:Y:S01]  /*1480*/  LDC R8, c[0x0][0x448] ;  /* 0x00011200ff087b82 */ /* 0x000e620000000800 */
[----:B------:R-:W-:-:S04]  /*1490*/  ISETP.NE.U32.AND P0, PT, RZ, UR4, PT ;  /* 0x00000004ff007c0c */ /* 0x000fc8000bf05070 */
[----:B------:R-:W-:Y:S01]  /*14a0*/  ISETP.NE.AND.EX P0, PT, RZ, UR5, PT, P0 ;  /* 0x00000005ff007c0c */ /* 0x000fe2000bf05300 */
[----:B------:R-:W-:-:S12]  /*14b0*/  ULDC.64 UR4, c[0x0][0xa30] ;  /* 0x00028c0000047ab9 */ /* 0x000fd80000000a00 */
[----:B0-----:R-:W0:Y:S02]  /*14c0*/  @P0 LDC.64 R4, c[0x0][0xa10] ;  /* 0x00028400ff040b82 */ /* 0x001e240000000a00 */
[----:B0-----:R-:W-:-:S05]  /*14d0*/  @P0 IMAD.WIDE R4, R31, 0x4, R4 ;  /* 0x000000041f040825 */ /* 0x001fca00078e0204 */
[----:B------:R-:W2:Y:S04]  /*14e0*/  @P0 LDG.E R0, desc[UR40][R4.64] ;  /* 0x0000002804000981 */ /* 0x000ea8000c1e1900 */
[----:B------:R0:W2:Y:S01]  /*14f0*/  @P0 LDG.E R9, desc[UR40][R4.64+0x4] ;  /* 0x0000042804090981 */ /* 0x0000a2000c1e1900 */
[----:B------:R-:W-:Y:S01]  /*1500*/  ISETP.NE.U32.AND P1, PT, RZ, UR4, PT ;  /* 0x00000004ff007c0c */ /* 0x000fe2000bf25070 */
[----:B-----5:R-:W-:-:S03]  /*1510*/  IMAD.MOV.U32 R38, RZ, RZ, R30 ;  /* 0x000000ffff267224 */ /* 0x020fc600078e001e */
[----:B------:R-:W-:-:S13]  /*1520*/  ISETP.NE.AND.EX P1, PT, RZ, UR5, PT, P1 ;  /* 0x00000005ff007c0c */ /* 0x000fda000bf25310 */
[----:B------:R-:W-:-:S04]  /*1530*/  @P1 IADD3 R6, P2, R227, UR4, RZ ;  /* 0x00000004e3061c10 */ /* 0x000fc8000ff5e0ff */
[----:B------:R-:W-:-:S05]  /*1540*/  @P1 IADD3.X R7, R228, UR5, RZ, P2, !PT ;  /* 0x00000005e4071c10 */ /* 0x000fca00097fe4ff */
[----:B------:R3:W5:Y:S01]  /*1550*/  @P1 LDG.E R38, desc[UR40][R6.64] ;  /* 0x0000002806261981 */ /* 0x000762000c1e1900 */
[----:B-1----:R-:W-:Y:S01]  /*1560*/  ISETP.NE.AND P1, PT, R8, 0x1, PT ;  /* 0x000000010800780c */ /* 0x002fe20003f25270 */
[----:B------:R-:W-:Y:S02]  /*1570*/  IMAD.SHL.U32 R206, R93, 0x80, RZ ;  /* 0x000000805dce7824 */ /* 0x000fe400078e00ff */
[----:B------:R-:W-:Y:S02]  /*1580*/  IMAD.IADD R8, R30, 0x1, -R3 ;  /* 0x000000011e087824 */ /* 0x000fe400078e0a03 */
[----:B0-----:R-:W-:-:S08]  /*1590*/  VIADD R4, R206, 0x7f ;  /* 0x0000007fce047836 */ /* 0x001fd00000000000 */
[----:B------:R-:W0:Y:S08]  /*15a0*/  @P1 LDC R11, c[0x0][0x44c] ;  /* 0x00011300ff0b1b82 */ /* 0x000e300000000800 */
[----:B------:R-:W1:Y:S01]  /*15b0*/  @P1 LDC R5, c[0x0][0x450] ;  /* 0x00011400ff051b82 */ /* 0x000e620000000800 */
[----:B--2---:R-:W-:Y:S02]  /*15c0*/  @P0 IMAD.IADD R24, R9, 0x1, -R0 ;  /* 0x0000000109180824 */ /* 0x004fe400078e0a00 */
[----:B0-----:R-:W-:-:S04]  /*15d0*/  @P1 IMAD.HI.U32 R0, R4, R11, RZ ;  /* 0x0000000b04001227 */ /* 0x001fc800078e00ff */
[----:B------:R-:W-:Y:S01]  /*15e0*/  IMAD.IADD R209, R8, 0x1, R24 ;  /* 0x0000000108d17824 */ /* 0x000fe200078e0218 */
[----:B-1----:R-:W-:-:S03]  /*15f0*/  @P1 SHF.R.U32.HI R4, RZ, R5, R0 ;  /* 0x00000005ff041219 */ /* 0x002fc60000011600 */
        /* <DEDUP_REMOVED lines=8> */
[----:B------:R-:W-:Y:S01]  /*1680*/  LEA.HI.SX32 R5, R4, R5, 0x1c ;  /* 0x0000000504057211 */ /* 0x000fe200078fe2ff */
[----:B------:R-:W-:-:S03]  /*1690*/  IMAD.MOV R4, RZ, RZ, -R8 ;  /* 0x000000ffff047224 */ /* 0x000fc600078e0a08 */
[----:B------:R-:W-:Y:S02]  /*16a0*/  VIMNMX R5, R180, R5, PT ;  /* 0x00000005b4057248 */ /* 0x000fe40003fe0100 */
[----:B------:R-:W-:-:S03]  /*16b0*/  VIMNMX R4, RZ, R4, !PT ;  /* 0x00000004ff047248 */ /* 0x000fc60007fe0100 */
        /* <DEDUP_REMOVED lines=12> */
[----:B---3--:R-:W-:Y:S05]  /*1780*/  @!P1 BRA `(.L_x_4852) ;  /* 0x0000004000709947 */ /* 0x008fea0003800000 */
        /* <DEDUP_REMOVED lines=20> */
.L_x_4854:
[----:B------:R-:W-:Y:S05]  /*18d0*/  BSYNC B6 ;  /* 0x0000000000067941 */ /* 0x000fea0003800000 */
.L_x_4853:
        /* <DEDUP_REMOVED lines=20> */
.L_x_4856:
[----:B------:R-:W-:Y:S05]  /*1a20*/  BSYNC B6 ;  /* 0x0000000000067941 */ /* 0x000fea0003800000 */
.L_x_4855:
        /* <DEDUP_REMOVED lines=8> */
[C---:B------:R-:W-:Y:S02]  /*1ab0*/  VIADD R62, R16.reuse, 0x20 ;  /* 0x00000020103e7836 */ /* 0x040fe40000000000 */
[C---:B------:R-:W-:Y:S01]  /*1ac0*/  VIADD R63, R16.reuse, 0x40 ;  /* 0x00000040103f7836 */ /* 0x040fe20000000000 */
[----:B------:R-:W2:Y:S07]  /*1ad0*/  LDC.64 R14, c[0x0][0x408] ;  /* 0x00010200ff0e7b82 */ /* 0x000eae0000000a00 */
[----:B------:R-:W-:Y:S01]  /*1ae0*/  @P0 IADD3 R4, P1, R227, UR4, RZ ;  /* 0x00000004e3040c10 */ /* 0x000fe2000ff3e0ff */
[----:B------:R-:W-:Y:S01]  /*1af0*/  VIADD R64, R16, 0x60 ;  /* 0x0000006010407836 */ /* 0x000fe20000000000 */
[----:B------:R-:W3:Y:S02]  /*1b00*/  LDC.64 R36, c[0x0][0x3f8] ;  /* 0x0000fe00ff247b82 */ /* 0x000ee40000000a00 */
[----:B------:R-:W-:Y:S01]  /*1b10*/  @P0 IADD3.X R5, R228, UR5, RZ, P1, !PT ;  /* 0x00000005e4050c10 */ /* 0x000fe20008ffe4ff */
[----:B------:R-:W-:-:S04]  /*1b20*/  ULDC.64 UR4, c[0x0][0x308] ;  /* 0x0000c20000047ab9 */ /* 0x000fc80000000a00 */
[----:B------:R4:W4:Y:S01]  /*1b30*/  @P0 LDG.E R31, desc[UR40][R4.64] ;  /* 0x00000028041f0981 */ /* 0x000922000c1e1900 */
[----:B------:R-:W-:Y:S01]  /*1b40*/  SHF.R.S32.HI R45, RZ, 0x1f, R61 ;  /* 0x0000001fff2d7819 */ /* 0x000fe2000001143d */
[-C--:B-1----:R-:W-:Y:S01]  /*1b50*/  IMAD.WIDE.U32 R6, R61, R8.reuse, RZ ;  /* 0x000000083d067225 */ /* 0x082fe200078e00ff */
[----:B------:R-:W-:Y:S01]  /*1b60*/  ISETP.NE.U32.AND P0, PT, RZ, UR6, PT ;  /* 0x00000006ff007c0c */ /* 0x000fe2000bf05070 */
[----:B------:R-:W1:Y:S01]  /*1b70*/  LDC R43, c[0x0][0x3f4] ;  /* 0x0000fd00ff2b7b82 */ /* 0x000e620000000800 */
        /* <DEDUP_REMOVED lines=8> */
[----:B------:R-:W-:Y:S01]  /*1c00*/  SHF.L.U64.HI R67, R8, 0x6, R9 ;  /* 0x0000000608437819 */ /* 0x000fe20000010209 */
[----:B------:R-:W-:Y:S01]  /*1c10*/  IMAD.IADD R7, R7, 0x1, R3 ;  /* 0x0000000107077824 */ /* 0x000fe200078e0203 */
[----:B--2---:R-:W-:Y:S01]  /*1c20*/  SHF.L.U64.HI R69, R14, 0x6, R15 ;  /* 0x000000060e457819 */ /* 0x004fe2000001020f */
[----:B------:R-:W-:Y:S01]  /*1c30*/  IMAD R3, R11, UR4, RZ ;  /* 0x000000040b037c24 */ /* 0x000fe2000f8e02ff */
[----:B---3--:R-:W-:Y:S01]  /*1c40*/  SHF.L.U64.HI R72, R36, 0x6, R37 ;  /* 0x0000000624487819 */ /* 0x008fe20000010225 */
[----:B----4-:R-:W-:Y:S01]  /*1c50*/  IMAD.WIDE.U32 R4, R94, UR4, R6 ;  /* 0x000000045e047c25 */ /* 0x010fe2000f8e0006 */
[----:B------:R-:W-:-:S03]  /*1c60*/  SHF.R.S32.HI R75, RZ, 0x1f, R230 ;  /* 0x0000001fff4b7819 */ /* 0x000fc600000114e6 */
[----:B------:R-:W-:Y:S01]  /*1c70*/  IMAD R3, R94, UR5, R3 ;  /* 0x000000055e037c24 */ /* 0x000fe2000f8e0203 */
[----:B------:R-:W-:Y:S01]  /*1c80*/  ULDC.64 UR4, c[0x0][0x310] ;  /* 0x0000c40000047ab9 */ /* 0x000fe20000000a00 */
[----:B------:R-:W-:-:S04]  /*1c90*/  IMAD.WIDE.U32 R6, R22, R8, R16 ;  /* 0x0000000816067225 */ /* 0x000fc800078e0010 */
[----:B------:R-:W-:Y:S02]  /*1ca0*/  IMAD.IADD R5, R5, 0x1, R3 ;  /* 0x0000000105057824 */ /* 0x000fe400078e0203 */
[C---:B------:R-:W-:Y:S02]  /*1cb0*/  VIADD R65, R16.reuse, 0x80 ;  /* 0x0000008010417836 */ /* 0x040fe40000000000 */
[C---:B------:R-:W-:Y:S02]  /*1cc0*/  VIADD R66, R16.reuse, 0xa0 ;  /* 0x000000a010427836 */ /* 0x040fe40000000000 */
[----:B------:R-:W-:Y:S02]  /*1cd0*/  VIADD R30, R16, 0xe0 ;  /* 0x000000e0101e7836 */ /* 0x000fe40000000000 */
[----:B------:R-:W-:Y:S02]  /*1ce0*/  IMAD.SHL.U32 R71, R233, 0x40, RZ ;  /* 0x00000040e9477824 */ /* 0x000fe400078e00ff */
[----:B------:R-:W-:-:S02]  /*1cf0*/  IMAD.MOV.U32 R77, RZ, RZ, 0x20 ;  /* 0x00000020ff4d7424 */ /* 0x000fc400078e00ff */
[----:B------:R-:W-:Y:S01]  /*1d00*/  VIADD R76, R42, 0x8 ;  /* 0x000000082a4c7836 */ /* 0x000fe20000000000 */
[----:B------:R-:W-:Y:S01]  /*1d10*/  LOP3.LUT R71, R71, 0x1c0, RZ, 0xc0, !PT ;  /* 0x000001c047477812 */ /* 0x000fe200078ec0ff */
[----:B------:R-:W-:Y:S01]  /*1d20*/  IMAD.SHL.U32 R68, R8, 0x40, RZ ;  /* 0x0000004008447824 */ /* 0x000fe200078e00ff */
[----:B------:R-:W-:Y:S01]  /*1d30*/  SHF.R.U32.HI R42, RZ, 0x3, R208 ;  /* 0x00000003ff2a7819 */ /* 0x000fe200000116d0 */
[----:B------:R-:W-:Y:S01]  /*1d40*/  IMAD R81, R15, 0x60, RZ ;  /* 0x000000600f517824 */ /* 0x000fe200078e02ff */
[----:B------:R-:W-:Y:S01]  /*1d50*/  SHF.R.U32.HI R74, RZ, 0x3, R71 ;  /* 0x00000003ff4a7819 */ /* 0x000fe20000011647 */
[----:B------:R-:W-:Y:S02]  /*1d60*/  IMAD.SHL.U32 R70, R14, 0x40, RZ ;  /* 0x000000400e467824 */ /* 0x000fe400078e00ff */
[----:B------:R-:W-:Y:S02]  /*1d70*/  IMAD.SHL.U32 R73, R36, 0x40, RZ ;  /* 0x0000004024497824 */ /* 0x000fe400078e00ff */
[----:B-1----:R-:W-:Y:S01]  /*1d80*/  IMAD.SHL.U32 R78, R43, 0x2, RZ ;  /* 0x000000022b4e7824 */ /* 0x002fe200078e00ff */
[----:B------:R-:W-:-:S02]  /*1d90*/  SHF.R.S32.HI R0, RZ, 0x1f, R31 ;  /* 0x0000001fff007819 */ /* 0x000fc4000001141f */
[----:B------:R-:W-:Y:S02]  /*1da0*/  SEL R21, R31, RZ, !P0 ;  /* 0x000000ff1f157207 */ /* 0x000fe40004000000 */
[----:B------:R-:W-:-:S03]  /*1db0*/  SEL R20, R0, RZ, !P0 ;  /* 0x000000ff00147207 */ /* 0x000fc60004000000 */
[----:B------:R-:W-:-:S04]  /*1dc0*/  IMAD.WIDE.U32 R4, R21, UR4, R4 ;  /* 0x0000000415047c25 */ /* 0x000fc8000f8e0004 */
[----:B------:R-:W-:Y:S01]  /*1dd0*/  IMAD R0, R20, UR4, RZ ;  /* 0x0000000414007c24 */ /* 0x000fe2000f8e02ff */
[----:B------:R-:W-:-:S03]  /*1de0*/  IADD3 R39, P0, R4, R6, RZ ;  /* 0x0000000604277210 */ /* 0x000fc60007f1e0ff */
[----:B------:R-:W-:Y:S01]  /*1df0*/  IMAD R3, R21, UR5, R0 ;  /* 0x0000000515037c24 */ /* 0x000fe2000f8e0200 */
[----:B------:R-:W-:Y:S05]  /*1e00*/  @!P6 WARPSYNC.ALL ;  /* 0x000000000000e948 */ /* 0x000fea0003800000 */
[----:B------:R-:W-:Y:S01]  /*1e10*/  ULDC UR4, c[0x0][0x320] ;  /* 0x0000c80000047ab9 */ /* 0x000fe20000000800 */
[----:B------:R-:W-:Y:S01]  /*1e20*/  IMAD R0, R22, R9, R10 ;  /* 0x0000000916007224 */ /* 0x000fe200078e020a */
[----:B------:R-:W-:Y:S01]  /*1e30*/  @!P6 BAR.SYNC.DEFER_BLOCKING 0x9, 0x100 ;  /* 0x024400000000eb1d */ /* 0x000fe20000010000 */
[----:B------:R-:W-:Y:S01]  /*1e40*/  IMAD.IADD R3, R5, 0x1, R3 ;  /* 0x0000000105037824 */ /* 0x000fe200078e0203 */
[----:B------:R-:W-:-:S02]  /*1e50*/  ISETP.GE.AND P1, PT, R62, UR4, PT ;  /* 0x000000043e007c0c */ /* 0x000fc4000bf26270 */
[----:B------:R-:W-:Y:S02]  /*1e60*/  ISETP.GE.AND P2, PT, R12, UR4, PT ;  /* 0x000000040c007c0c */ /* 0x000fe4000bf46270 */
        /* <DEDUP_REMOVED lines=25> */
[----:B------:R-:W-:Y:S01]  /*2000*/  IMAD R30, R232, R36, RZ ;  /* 0x00000024e81e7224 */ /* 0x000fe200078e02ff */
[----:B------:R-:W-:Y:S01]  /*2010*/  ISETP.GE.AND P0, PT, R16, R43, PT ;  /* 0x0000002b1000720c */ /* 0x000fe20003f06270 */
[----:B------:R-:W-:Y:S01]  /*2020*/  IMAD R93, R21, UR5, R12 ;  /* 0x00000005155d7c24 */ /* 0x000fe2000f8e020c */
[----:B------:R-:W-:Y:S01]  /*2030*/  LOP3.LUT R95, R11, R10, RZ, 0xfc, !PT ;  /* 0x0000000a0b5f7212 */ /* 0x000fe200078efcff */
[-C--:B------:R-:W-:Y:S01]  /*2040*/  IMAD R10, R232, R14.reuse, RZ ;  /* 0x0000000ee80a7224 */ /* 0x080fe200078e02ff */
[----:B------:R-:W-:Y:S01]  /*2050*/  SEL R35, R43, RZ, P0 ;  /* 0x000000ff2b237207 */ /* 0x000fe20000000000 */
[----:B------:R-:W-:Y:S01]  /*2060*/  IMAD.WIDE.U32 R6, R21, UR4, R6 ;  /* 0x0000000415067c25 */ /* 0x000fe2000f8e0006 */
[----:B------:R-:W-:Y:S01]  /*2070*/  LOP3.LUT P1, RZ, R233, 0x4, RZ, 0xc0, !PT ;  /* 0x00000004e9ff7812 */ /* 0x000fe2000782c0ff */
[----:B------:R-:W-:Y:S01]  /*2080*/  ULDC UR4, c[0x0][0x2f4] ;  /* 0x0000bd0000047ab9 */ /* 0x000fe20000000800 */
[C---:B------:R-:W-:Y:S01]  /*2090*/  IADD3 R60, P2, R22.reuse, R61, RZ ;  /* 0x0000003d163c7210 */ /* 0x040fe20007f5e0ff */
[C---:B------:R-:W-:Y:S01]  /*20a0*/  IMAD R33, R22.reuse, R15, R10 ;  /* 0x0000000f16217224 */ /* 0x040fe200078e020a */
[----:B------:R-:W-:Y:S01]  /*20b0*/  SEL R77, R77, 0xffffffe0, !P1 ;  /* 0xffffffe04d4d7807 */ /* 0x000fe20004800000 */
[----:B------:R-:W-:Y:S01]  /*20c0*/  IMAD.WIDE.U32 R12, R22, R14, R200 ;  /* 0x0000000e160c7225 */ /* 0x000fe200078e00c8 */
[----:B------:R-:W-:-:S02]  /*20d0*/  SEL R94, RZ, 0xffffff80, P3 ;  /* 0xffffff80ff5e7807 */ /* 0x000fc40001800000 */
[----:B------:R-:W-:Y:S01]  /*20e0*/  ISETP.GE.AND P1, PT, R16, UR4, PT ;  /* 0x0000000410007c0c */ /* 0x000fe2000bf26270 */
[C---:B------:R-:W-:Y:S01]  /*20f0*/  IMAD.WIDE.U32 R20, R22.reuse, R14, R16 ;  /* 0x0000000e16147225 */ /* 0x040fe200078e0010 */
[C---:B------:R-:W-:Y:S02]  /*2100*/  LOP3.LUT R94, R95.reuse, 0x80, R94, 0xc8, !PT ;  /* 0x000000805f5e7812 */ /* 0x040fe400078ec85e */
[----:B------:R-:W-:Y:S01]  /*2110*/  LOP3.LUT R95, R95, 0x40, RZ, 0xc0, !PT ;  /* 0x000000405f5f7812 */ /* 0x000fe200078ec0ff */
[----:B------:R-:W-:-:S04]  /*2120*/  IMAD.WIDE.U32 R10, R22, R36, R200 ;  /* 0x00000024160a7225 */ /* 0x000fc800078e00c8 */
[----:B------:R-:W-:Y:S02]  /*2130*/  IMAD R41, R22, R37, R30 ;  /* 0x0000002516297224 */ /* 0x000fe400078e021e */
[----:B------:R-:W-:Y:S02]  /*2140*/  IMAD.IADD R13, R13, 0x1, R33 ;  /* 0x000000010d0d7824 */ /* 0x000fe400078e0221 */
[----:B------:R-:W-:Y:S02]  /*2150*/  IMAD.IADD R33, R33, 0x1, R21 ;  /* 0x0000000121217824 */ /* 0x000fe400078e0215 */
[----:B------:R-:W-:Y:S01]  /*2160*/  IMAD.IADD R21, R11, 0x1, R41 ;  /* 0x000000010b157824 */ /* 0x000fe200078e0229 */
[----:B-----5:R-:W-:Y:S01]  /*2170*/  SHF.R.S32.HI R11, RZ, 0x1f, R38 ;  /* 0x0000001fff0b7819 */ /* 0x020fe20000011426 */
[----:B------:R-:W-:Y:S02]  /*2180*/  IMAD.MOV.U32 R32, RZ, RZ, R20 ;  /* 0x000000ffff207224 */ /* 0x000fe400078e0014 */
[----:B------:R-:W-:-:S02]  /*2190*/  IMAD.MOV.U32 R20, RZ, RZ, R10 ;  /* 0x000000ffff147224 */ /* 0x000fc400078e000a */
[C---:B------:R-:W-:Y:S02]  /*21a0*/  IMAD R10, R11.reuse, R14, RZ ;  /* 0x0000000e0b0a7224 */ /* 0x040fe400078e02ff */
[----:B------:R-:W-:Y:S02]  /*21b0*/  IMAD.IADD R35, R16, 0x1, R35 ;  /* 0x0000000110237824 */ /* 0x000fe400078e0223 */
[C---:B------:R-:W-:Y:S02]  /*21c0*/  IMAD R85, R38.reuse, R15, R10 ;  /* 0x0000000f26557224 */ /* 0x040fe400078e020a */
[----:B------:R-:W-:Y:S01]  /*21d0*/  IMAD R40, R11, R36, RZ ;  /* 0x000000240b287224 */ /* 0x000fe200078e02ff */
[----:B------:R-:W-:Y:S01]  /*21e0*/  SHF.R.S32.HI R34, RZ, 0x1f, R35 ;  /* 0x0000001fff227819 */ /* 0x000fe20000011423 */
[----:B------:R-:W-:-:S03]  /*21f0*/  IMAD.WIDE.U32 R10, R38, R14, R12 ;  /* 0x0000000e260a7225 */ /* 0x000fc600078e000c */
[----:B------:R-:W-:Y:S01]  /*2200*/  LEA.HI R34, R34, R35, RZ, 0x3 ;  /* 0x0000002322227211 */ /* 0x000fe200078f18ff */
[----:B------:R-:W-:Y:S01]  /*2210*/  IMAD.WIDE.U32 R12, R38, R14, R32 ;  /* 0x0000000e260c7225 */ /* 0x000fe200078e0020 */
[----:B------:R-:W-:Y:S02]  /*2220*/  LOP3.LUT R33, R71, 0x18, R16, 0xf8, !PT ;  /* 0x0000001847217812 */ /* 0x000fe400078ef810 */
[----:B------:R-:W-:Y:S01]  /*2230*/  LOP3.LUT R32, R208, 0x38, R34, 0xf8, !PT ;  /* 0x00000038d0207812 */ /* 0x000fe200078ef822 */
[----:B------:R-:W-:Y:S01]  /*2240*/  IMAD.WIDE.U32 R30, R22, R36, R16 ;  /* 0x00000024161e7225 */ /* 0x000fe200078e0010 */
[----:B------:R-:W-:Y:S02]  /*2250*/  LOP3.LUT R33, R33, R74, RZ, 0x3c, !PT ;  /* 0x0000004a21217212 */ /* 0x000fe400078e3cff */
[----:B------:R-:W-:Y:S01]  /*2260*/  LOP3.LUT R32, R32, R42, RZ, 0x3c, !PT ;  /* 0x0000002a20207212 */ /* 0x000fe200078e3cff */
[----:B------:R-:W-:Y:S01]  /*2270*/  IMAD.IADD R31, R41, 0x1, R31 ;  /* 0x00000001291f7824 */ /* 0x000fe200078e021f */
[----:B------:R-:W-:Y:S01]  /*2280*/  LOP3.LUT R89, R34, 0xfffffff8, RZ, 0xc0, !PT ;  /* 0xfffffff822597812 */ /* 0x000fe200078ec0ff */
[----:B------:R-:W-:Y:S01]  /*2290*/  IMAD R79, R210, 0x200, R33 ;  /* 0x00000200d24f7824 */ /* 0x000fe200078e0221 */
[--C-:B------:R-:W-:Y:S01]  /*22a0*/  LOP3.LUT R33, R71, 0x38, R34.reuse, 0xf8, !PT ;  /* 0x0000003847217812 */ /* 0x100fe200078ef822 */
[----:B------:R-:W-:Y:S01]  /*22b0*/  IMAD R35, R9, 0x60, RZ ;  /* 0x0000006009237824 */ /* 0x000fe200078e02ff */
[----:B------:R-:W-:Y:S01]  /*22c0*/  SHF.R.S32.HI R88, RZ, 0x3, R34 ;  /* 0x00000003ff587819 */ /* 0x000fe20000011422 */
[C---:B------:R-:W-:Y:S01]  /*22d0*/  IMAD R87, R38.reuse, R37, R40 ;  /* 0x0000002526577224 */ /* 0x040fe200078e0228 */
[----:B------:R-:W-:Y:S01]  /*22e0*/  LOP3.LUT R33, R33, R74, RZ, 0x3c, !PT ;  /* 0x0000004a21217212 */ /* 0x000fe200078e3cff */
[----:B------:R-:W-:Y:S01]  /*22f0*/  IMAD R41, R37, 0x60, RZ ;  /* 0x0000006025297824 */ /* 0x000fe200078e02ff */
[----:B------:R-:W-:Y:S01]  /*2300*/  SHF.R.S32.HI R90, RZ, 0x1f, R89 ;  /* 0x0000001fff5a7819 */ /* 0x000fe20000011459 */
[----:B------:R-:W-:-:S04]  /*2310*/  IMAD.WIDE.U32 R20, R38, R36, R20 ;  /* 0x0000002426147225 */ /* 0x000fc800078e0014 */
        /* <DEDUP_REMOVED lines=17> */
.L_x_4904:
        /* <DEDUP_REMOVED lines=17> */
[C---:B------:R-:W-:Y:S01]  /*2540*/  IMAD R27, R2.reuse, 0x1800, R79 ;  /* 0x00001800021b7824 */ /* 0x040fe200078e024f */
        /* <DEDUP_REMOVED lines=50> */
.L_x_4861:
[----:B------:R-:W-:Y:S05]  /*2870*/  BSYNC B1 ;  /* 0x0000000000017941 */ /* 0x000fea0003800000 */
.L_x_4860:
        /* <DEDUP_REMOVED lines=28> */
.L_x_4863:
[----:B------:R-:W-:Y:S05]  /*2a40*/  BSYNC B1 ;  /* 0x0000000000017941 */ /* 0x000fea0003800000 */
.L_x_4862:
        /* <DEDUP_REMOVED lines=33> */
.L_x_4864:
[----:B------:R-:W-:Y:S01]  /*2c60*/  IMAD R96, R2, 0x8, R18 ;  /* 0x0000000802607824 */ /* 0x000fe200078e0212 */
[----:B------:R-:W-:Y:S01]  /*2c70*/  SHF.L.U32 R107, R202, 0x1f, RZ ;  /* 0x0000001fca6b7819 */ /* 0x000fe200000006ff */
[----:B------:R-:W-:Y:S03]  /*2c80*/  BSSY B1, `(.L_x_4865) ;  /* 0x0000003000017945 */ /* 0x000fe60003800000 */
[----:B------:R-:W0:Y:S02]  /*2c90*/  SYNCS.PHASECHK.TRANS64.TRYWAIT P6, [R96+URZ+0x22890], R107 ;  /* 0x0228906b600075a7 */ /* 0x000e2400080c017f */
[----:B0-----:R-:W-:Y:S05]  /*2ca0*/  @!P6 BRA `(.L_x_4866) ;  /* 0x0000018c0074e947 */ /* 0x001fea0003800000 */
.L_x_5156:
[----:B------:R-:W-:Y:S05]  /*2cb0*/  BSYNC B1 ;  /* 0x0000000000017941 */ /* 0x000fea0003800000 */
.L_x_4865:
        /* <DEDUP_REMOVED lines=54> */
.L_x_4872:
[----:B------:R-:W-:Y:S05]  /*3020*/  BSYNC B3 ;  /* 0x0000000000037941 */ /* 0x000fea0003800000 */
.L_x_4871:
[----:B--2---:R1:W-:Y:S02]  /*3030*/  STG.E.128 desc[UR40][R46.64], R32 ;  /* 0x000000202e007986 */ /* 0x0043e4000c101d28 */
.L_x_4870:
[----:B------:R-:W-:Y:S05]  /*3040*/  BSYNC B2 ;  /* 0x0000000000027941 */ /* 0x000fea0003800000 */
.L_x_4869:
        /* <DEDUP_REMOVED lines=51> */
.L_x_4874:
[----:B------:R-:W-:Y:S05]  /*3380*/  BSYNC B2 ;  /* 0x0000000000027941 */ /* 0x000fea0003800000 */
.L_x_4873:
[----:B--2---:R2:W-:Y:S02]  /*3390*/  STG.E.128 desc[UR40][R46.64+0x40], R32 ;  /* 0x000040202e007986 */ /* 0x0045e4000c101d28 */
.L_x_4868:
[----:B------:R-:W-:Y:S05]  /*33a0*/  BSYNC B1 ;  /* 0x0000000000017941 */ /* 0x000fea0003800000 */
.L_x_4867:
        /* <DEDUP_REMOVED lines=11> */
[----:B------:R-:W-:Y:S02]  /*3460*/  PRMT R105, R105, 0x5410, R50 ;  /* 0x0000541069697816 */ /* 0x000fe40000000032 */
[----:B------:R-:W-:Y:S01]  /*3470*/  SHF.R.U64 R55, R48, 0x10, R49 ;  /* 0x0000001030377819 */ /* 0x000fe20000001231 */
[----:B------:R-:W-:Y:S01]  /*3480*/  IMAD.U32 R48, R35, 0x10000, RZ ;  /* 0x0001000023307824 */ /* 0x000fe200078e00ff */
[----:B------:R-:W-:-:S02]  /*3490*/  PRMT R109, R109, 0x5410, R52 ;  /* 0x000054106d6d7816 */ /* 0x000fc40000000034 */
[----:B------:R-:W-:Y:S01]  /*34a0*/  PRMT R108, R108, 0x5410, R53 ;  /* 0x000054106c6c7816 */ /* 0x000fe20000000035 */
[----:B------:R-:W-:Y:S01]  /*34b0*/  IMAD.U32 R53, R105, 0x10000, RZ ;  /* 0x0001000069357824 */ /* 0x000fe200078e00ff */
[----:B------:R-:W-:Y:S01]  /*34c0*/  LOP3.LUT R47, R34, 0xffff0000, RZ, 0xc0, !PT ;  /* 0xffff0000222f7812 */ /* 0x000fe200078ec0ff */
[----:B------:R-:W-:Y:S01]  /*34d0*/  IMAD.U32 R51, R109, 0x10000, RZ ;  /* 0x000100006d337824 */ /* 0x000fe200078e00ff */
[----:B------:R-:W-:Y:S01]  /*34e0*/  LOP3.LUT R49, R35, 0xffff0000, RZ, 0xc0, !PT ;  /* 0xffff000023317812 */ /* 0x000fe200078ec0ff */
[----:B------:R-:W-:Y:S01]  /*34f0*/  IMAD.U32 R34, R33, 0x10000, RZ ;  /* 0x0001000021227824 */ /* 0x000fe200078e00ff */
[----:B------:R-:W-:Y:S01]  /*3500*/  PRMT R110, R110, 0x5410, R55 ;  /* 0x000054106e6e7816 */ /* 0x000fe20000000037 */
[----:B------:R-:W-:Y:S01]  /*3510*/  FMUL.FTZ R57, R47, R53 ;  /* 0x000000352f397220 */ /* 0x000fe20000410000 */
[----:B------:R-:W-:Y:S01]  /*3520*/  LOP3.LUT R35, R33, 0xffff0000, RZ, 0xc0, !PT ;  /* 0xffff000021237812 */ /* 0x000fe200078ec0ff */
[-C--:B------:R-:W-:Y:S01]  /*3530*/  FMUL.FTZ R47, R47, R51.reuse ;  /* 0x000000332f2f7220 */ /* 0x080fe20000410000 */
[----:B------:R-:W-:Y:S01]  /*3540*/  LOP3.LUT R52, R108, 0xffff0000, RZ, 0xc0, !PT ;  /* 0xffff00006c347812 */ /* 0x000fe200078ec0ff */
[----:B------:R-:W-:Y:S01]  /*3550*/  IMAD.U32 R33, R32, 0x10000, RZ ;  /* 0x0001000020217824 */ /* 0x000fe200078e00ff */
[----:B------:R-:W-:Y:S01]  /*3560*/  LOP3.LUT R50, R110, 0xffff0000, RZ, 0xc0, !PT ;  /* 0xffff00006e327812 */ /* 0x000fe200078ec0ff */
[----:B------:R-:W-:Y:S01]  /*3570*/  FFMA.FTZ R57, R46, R51, -R57 ;  /* 0x000000332e397223 */ /* 0x000fe20000010839 */
[----:B------:R-:W-:Y:S01]  /*3580*/  LOP3.LUT R105, R105, 0xffff0000, RZ, 0xc0, !PT ;  /* 0xffff000069697812 */ /* 0x000fe200078ec0ff */
[----:B------:R-:W-:Y:S01]  /*3590*/  FMUL.FTZ R55, R35, R52 ;  /* 0x0000003423377220 */ /* 0x000fe20000410000 */
[----:B------:R-:W-:Y:S01]  /*35a0*/  LOP3.LUT R109, R109, 0xffff0000, RZ, 0xc0, !PT ;  /* 0xffff00006d6d7812 */ /* 0x000fe200078ec0ff */
        /* <DEDUP_REMOVED lines=21> */
.L_x_4879:
[----:B------:R-:W-:Y:S05]  /*3700*/  BSYNC B2 ;  /* 0x0000000000027941 */ /* 0x000fea0003800000 */
.L_x_4878:
[----:B--2---:R3:W-:Y:S02]  /*3710*/  STG.E.128 desc[UR40][R44.64], R32 ;  /* 0x000000202c007986 */ /* 0x0047e4000c101d28 */
.L_x_4877:
[----:B------:R-:W-:Y:S05]  /*3720*/  BSYNC B1 ;  /* 0x0000000000017941 */ /* 0x000fea0003800000 */
.L_x_4876:
        /* <DEDUP_REMOVED lines=51> */
.L_x_4881:
[----:B------:R-:W-:Y:S05]  /*3a60*/  BSYNC B1 ;  /* 0x0000000000017941 */ /* 0x000fea0003800000 */
.L_x_4880:
[----:B--2---:R1:W-:Y:S01]  /*3a70*/  STG.E.128 desc[UR40][R44.64+0x40], R32 ;  /* 0x000040202c007986 */ /* 0x0043e2000c101d28 */
[----:B------:R-:W-:Y:S05]  /*3a80*/  BRA `(.L_x_4875) ;  /* 0x0000001400b47947 */ /* 0x000fea0003800000 */
.L_x_4859:
        /* <DEDUP_REMOVED lines=72> */
.L_x_4882:
        /* <DEDUP_REMOVED lines=9> */
.L_x_5157:
[----:B------:R-:W-:Y:S05]  /*3fa0*/  BSYNC B1 ;  /* 0x0000000000017941 */ /* 0x000fea0003800000 */
.L_x_4883:
        /* <DEDUP_REMOVED lines=16> */
[----:B------:R-:W-:-:S05]  /*40b0*/  LOP3.LUT R53, R53, R74, RZ, 0x3c, !PT ;  /* 0x0000004a35357212 */ /* 0x000fca00078e3cff */
[----:B------:R-:W-:Y:S02]  /*40c0*/  IMAD R55, R210, 0x200, R53 ;  /* 0x00000200d2377824 */ /* 0x000fe400078e0235 */
        /* <DEDUP_REMOVED lines=10> */
[----:B------:R-:W-:Y:S01]  /*4170*/  SHF.R.U64 R125, R34, 0x10, R35 ;  /* 0x00000010227d7819 */ /* 0x000fe20000001223 */
[----:B-1----:R-:W-:Y:S01]  /*4180*/  IMAD.U32 R34, R53, 0x10000, RZ ;  /* 0x0001000035227824 */ /* 0x002fe200078e00ff */
[----:B------:R-:W-:Y:S01]  /*4190*/  PRMT R123, R129, 0x5410, R123 ;  /* 0x00005410817b7816 */ /* 0x000fe2000000007b */
[----:B------:R-:W-:Y:S01]  /*41a0*/  IMAD.U32 R129, R128, 0x10000, RZ ;  /* 0x0001000080817824 */ /* 0x000fe200078e00ff */
[----:B------:R-:W-:Y:S01]  /*41b0*/  SHF.R.U64 R127, R40, 0x10, R41 ;  /* 0x00000010287f7819 */ /* 0x000fe20000001229 */
[----:B------:R-:W-:Y:S01]  /*41c0*/  IMAD.U32 R40, R55, 0x10000, RZ ;  /* 0x0001000037287824 */ /* 0x000fe200078e00ff */
[--C-:B------:R-:W-:Y:S01]  /*41d0*/  SHF.R.U64 R130, R42, 0x10, R43.reuse ;  /* 0x000000102a827819 */ /* 0x100fe2000000122b */
[----:B--2---:R-:W-:Y:S01]  /*41e0*/  IMAD.U32 R42, R56, 0x10000, RZ ;  /* 0x00010000382a7824 */ /* 0x004fe200078e00ff */
[----:B------:R-:W-:Y:S01]  /*41f0*/  SHF.R.U32.HI R131, RZ, 0x10, R43 ;  /* 0x00000010ff837819 */ /* 0x000fe2000001162b */
[----:B------:R-:W-:Y:S01]  /*4200*/  IMAD.U32 R43, R57, 0x10000, RZ ;  /* 0x00010000392b7824 */ /* 0x000fe200078e00ff */
[----:B------:R-:W-:Y:S01]  /*4210*/  PRMT R125, R124, 0x5410, R125 ;  /* 0x000054107c7d7816 */ /* 0x000fe2000000007d */
[----:B------:R-:W-:Y:S01]  /*4220*/  IMAD.U32 R124, R123, 0x10000, RZ ;  /* 0x000100007b7c7824 */ /* 0x000fe200078e00ff */
[----:B------:R-:W-:-:S02]  /*4230*/  SHF.R.U32.HI R126, RZ, 0x10, R35 ;  /* 0x00000010ff7e7819 */ /* 0x000fc40000011623 */
[----:B------:R-:W-:Y:S01]  /*4240*/  PRMT R127, R133, 0x5410, R127 ;  /* 0x00005410857f7816 */ /* 0x000fe2000000007f */
[-C--:B------:R-:W-:Y:S01]  /*4250*/  FMUL.FTZ R133, R43, R129.reuse ;  /* 0x000000812b857220 */ /* 0x080fe20000410000 */
[----:B------:R-:W-:Y:S01]  /*4260*/  LOP3.LUT R35, R53, 0xffff0000, RZ, 0xc0, !PT ;  /* 0xffff000035237812 */ /* 0x000fe200078ec0ff */
[-C--:B------:R-:W-:Y:S01]  /*4270*/  FMUL.FTZ R135, R43, R124.reuse ;  /* 0x0000007c2b877220 */ /* 0x080fe20000410000 */
[----:B------:R-:W-:Y:S01]  /*4280*/  LOP3.LUT R53, R57, 0xffff0000, RZ, 0xc0, !PT ;  /* 0xffff000039357812 */ /* 0x000fe200078ec0ff */
[----:B------:R-:W-:Y:S01]  /*4290*/  FFMA.FTZ R133, R34, R124, -R133 ;  /* 0x0000007c22857223 */ /* 0x000fe20000010885 */
[----:B------:R-:W-:Y:S01]  /*42a0*/  PRMT R126, R114, 0x5432, R126 ;  /* 0x00005432727e7816 */ /* 0x000fe2000000007e */
[----:B------:R-:W-:Y:S01]  /*42b0*/  FFMA.FTZ R135, R34, R129, R135 ;  /* 0x0000008122877223 */ /* 0x000fe20000010087 */
[----:B------:R-:W-:Y:S01]  /*42c0*/  PRMT R131, R132, 0x5410, R131 ;  /* 0x0000541084837816 */ /* 0x000fe20000000083 */
[----:B------:R-:W-:Y:S01]  /*42d0*/  IMAD.U32 R57, R59, 0x10000, RZ ;  /* 0x000100003b397824 */ /* 0x000fe200078e00ff */
[----:B------:R-:W-:Y:S01]  /*42e0*/  LOP3.LUT R128, R128, 0xffff0000, RZ, 0xc0, !PT ;  /* 0xffff000080807812 */ /* 0x000fe200078ec0ff */
[----:B------:R-:W-:Y:S01]  /*42f0*/  IMAD.U32 R34, R126, 0x10000, RZ ;  /* 0x000100007e227824 */ /* 0x000fe200078e00ff */
[----:B------:R-:W-:Y:S01]  /*4300*/  LOP3.LUT R124, R123, 0xffff0000, RZ, 0xc0, !PT ;  /* 0xffff00007b7c7812 */ /* 0x000fe200078ec0ff */
[----:B------:R-:W-:Y:S01]  /*4310*/  IMAD.U32 R43, R131, 0x10000, RZ ;  /* 0x00010000832b7824 */ /* 0x000fe200078e00ff */
[----:B------:R-:W-:Y:S01]  /*4320*/  SHF.R.U64 R122, R32, 0x10, R33 ;  /* 0x00000010207a7819 */ /* 0x000fe20000001221 */
[----:B------:R-:W-:Y:S01]  /*4330*/  FMUL.FTZ R132, R53, R128 ;  /* 0x0000008035847220 */ /* 0x000fe20000410000 */
[----:B------:R-:W-:Y:S01]  /*4340*/  FMUL.FTZ R136, R57, R34 ;  /* 0x0000002239887220 */ /* 0x000fe20000410000 */
[-C--:B------:R-:W-:Y:S01]  /*4350*/  FMUL.FTZ R134, R53, R124.reuse ;  /* 0x0000007c35867220 */ /* 0x080fe20000410000 */
[-C--:B------:R-:W-:Y:S01]  /*4360*/  FMUL.FTZ R53, R57, R43.reuse ;  /* 0x0000002b39357220 */ /* 0x080fe20000410000 */
[----:B------:R-:W-:Y:S01]  /*4370*/  FFMA.FTZ R132, R35, R124, -R132 ;  /* 0x0000007c23847223 */ /* 0x000fe20000010884 */
[----:B------:R-:W-:Y:S01]  /*4380*/  LOP3.LUT R59, R59, 0xffff0000, RZ, 0xc0, !PT ;  /* 0xffff00003b3b7812 */ /* 0x000fe200078ec0ff */
[C---:B------:R-:W-:Y:S01]  /*4390*/  FFMA.FTZ R136, R40.reuse, R43, R136 ;  /* 0x0000002b28887223 */ /* 0x040fe20000010088 */
[----:B------:R-:W-:Y:S01]  /*43a0*/  LOP3.LUT R124, R131, 0xffff0000, RZ, 0xc0, !PT ;  /* 0xffff0000837c7812 */ /* 0x000fe200078ec0ff */
[----:B------:R-:W-:Y:S01]  /*43b0*/  FFMA.FTZ R123, R40, R34, -R53 ;  /* 0x00000022287b7223 */ /* 0x000fe20000010835 */
[----:B------:R-:W-:Y:S01]  /*43c0*/  LOP3.LUT R126, R126, 0xffff0000, RZ, 0xc0, !PT ;  /* 0xffff00007e7e7812 */ /* 0x000fe200078ec0ff */
[----:B------:R-:W-:Y:S01]  /*43d0*/  FFMA.FTZ R134, R35, R128, R134 ;  /* 0x0000008023867223 */ /* 0x000fe20000010086 */
[----:B------:R-:W-:Y:S01]  /*43e0*/  PRMT R122, R115, 0x5432, R122 ;  /* 0x00005432737a7816 */ /* 0x000fe2000000007a */
[----:B------:R-:W-:Y:S01]  /*43f0*/  IMAD.U32 R40, R127, 0x10000, RZ ;  /* 0x000100007f287824 */ /* 0x000fe200078e00ff */
[----:B------:R-:W-:Y:S01]  /*4400*/  LOP3.LUT R41, R55, 0xffff0000, RZ, 0xc0, !PT ;  /* 0xffff000037297812 */ /* 0x000fe200078ec0ff */
[C---:B------:R-:W-:Y:S01]  /*4410*/  FMUL.FTZ R128, R59.reuse, R124 ;  /* 0x0000007c3b807220 */ /* 0x040fe20000410000 */
[----:B------:R-:W-:Y:S01]  /*4420*/  LOP3.LUT R56, R56, 0xffff0000, RZ, 0xc0, !PT ;  /* 0xffff000038387812 */ /* 0x000fe200078ec0ff */
[----:B------:R-:W-:Y:S01]  /*4430*/  FMUL.FTZ R138, R59, R126 ;  /* 0x0000007e3b8a7220 */ /* 0x000fe20000410000 */
[----:B------:R-:W-:Y:S01]  /*4440*/  LOP3.LUT R127, R127, 0xffff0000, RZ, 0xc0, !PT ;  /* 0xffff00007f7f7812 */ /* 0x000fe200078ec0ff */
[----:B------:R-:W-:-:S02]  /*4450*/  IMAD.U32 R34, R122, 0x10000, RZ ;  /* 0x000100007a227824 */ /* 0x000fc400078e00ff */
[C---:B------:R-:W-:Y:S01]  /*4460*/  FFMA.FTZ R128, R41.reuse, R126, -R128 ;  /* 0x0000007e29807223 */ /* 0x040fe20000010880 */
[C---:B------:R-:W-:Y:S01]  /*4470*/  IMAD.U32 R33, R52.reuse, 0x10000, RZ ;  /* 0x0001000034217824 */ /* 0x040fe200078e00ff */
[----:B------:R-:W-:Y:S01]  /*4480*/  LOP3.LUT R52, R52, 0xffff0000, RZ, 0xc0, !PT ;  /* 0xffff000034347812 */ /* 0x000fe200078ec0ff */
[----:B------:R-:W-:Y:S01]  /*4490*/  FFMA.FTZ R59, R41, R124, R138 ;  /* 0x0000007c293b7223 */ /* 0x000fe2000001008a */
[----:B------:R-:W-:Y:S01]  /*44a0*/  LOP3.LUT R35, R122, 0xffff0000, RZ, 0xc0, !PT ;  /* 0xffff00007a237812 */ /* 0x000fe200078ec0ff */
[----:B------:R-:W-:Y:S01]  /*44b0*/  FMUL.FTZ R122, R42, R40 ;  /* 0x000000282a7a7220 */ /* 0x000fe20000410000 */
[----:B------:R-:W-:Y:S01]  /*44c0*/  PRMT R130, R116, 0x5432, R130 ;  /* 0x0000543274827816 */ /* 0x000fe20000000082 */
[-C--:B------:R-:W-:Y:S01]  /*44d0*/  FMUL.FTZ R43, R42, R34.reuse ;  /* 0x000000222a2b7220 */ /* 0x080fe20000410000 */
[----:B------:R-:W-:Y:S01]  /*44e0*/  FMUL.FTZ R41, R56, R127 ;  /* 0x0000007f38297220 */ /* 0x000fe20000410000 */
[----:B------:R-:W-:Y:S02]  /*44f0*/  IMAD.U32 R55, R58, 0x10000, RZ ;  /* 0x000100003a377824 */ /* 0x000fe400078e00ff */
[C---:B------:R-:W-:Y:S01]  /*4500*/  FFMA.FTZ R122, R33.reuse, R34, -R122 ;  /* 0x00000022217a7223 */ /* 0x040fe2000001087a */
[----:B------:R-:W-:Y:S01]  /*4510*/  FFMA.FTZ R43, R33, R40, R43 ;  /* 0x00000028212b7223 */ /* 0x000fe2000001002b */
[-C--:B------:R-:W-:Y:S01]  /*4520*/  FMUL.FTZ R53, R56, R35.reuse ;  /* 0x0000002338357220 */ /* 0x080fe20000410000 */
[----:B------:R-:W-:Y:S01]  /*4530*/  FFMA.FTZ R41, R52, R35, -R41 ;  /* 0x0000002334297223 */ /* 0x000fe20000010829 */
[----:B------:R-:W-:Y:S01]  /*4540*/  LOP3.LUT R58, R58, 0xffff0000, RZ, 0xc0, !PT ;  /* 0xffff00003a3a7812 */ /* 0x000fe200078ec0ff */
[C---:B------:R-:W-:Y:S01]  /*4550*/  IMAD.U32 R34, R130.reuse, 0x10000, RZ ;  /* 0x0001000082227824 */ /* 0x040fe200078e00ff */
[----:B------:R-:W-:Y:S01]  /*4560*/  LOP3.LUT R35, R130, 0xffff0000, RZ, 0xc0, !PT ;  /* 0xffff000082237812 */ /* 0x000fe200078ec0ff */
[C---:B------:R-:W-:Y:S01]  /*4570*/  IMAD.U32 R33, R125.reuse, 0x10000, RZ ;  /* 0x000100007d217824 */ /* 0x040fe200078e00ff */
[----:B------:R-:W-:Y:S01]  /*4580*/  LOP3.LUT R125, R125, 0xffff0000, RZ, 0xc0, !PT ;  /* 0xffff00007d7d7812 */ /* 0x000fe200078ec0ff */
[----:B------:R-:W-:Y:S01]  /*4590*/  FFMA.FTZ R52, R52, R127, R53 ;  /* 0x0000007f34347223 */ /* 0x000fe20000010035 */
[----:B------:R-:W-:-:S02]  /*45a0*/  IMAD.U32 R32, R54, 0x10000, RZ ;  /* 0x0001000036207824 */ /* 0x000fc400078e00ff */
[CC--:B------:R-:W-:Y:S01]  /*45b0*/  FMUL.FTZ R53, R55.reuse, R34.reuse ;  /* 0x0000002237357220 */ /* 0x0c0fe20000410000 */
[----:B------:R-:W-:Y:S01]  /*45c0*/  LOP3.LUT R54, R54, 0xffff0000, RZ, 0xc0, !PT ;  /* 0xffff000036367812 */ /* 0x000fe200078ec0ff */
[----:B------:R-:W-:Y:S01]  /*45d0*/  FMUL.FTZ R55, R55, R33 ;  /* 0x0000002137377220 */ /* 0x000fe20000410000 */
[C---:B------:R-:W-:Y:S01]  /*45e0*/  FMUL.FTZ R57, R58.reuse, R35 ;  /* 0x000000233a397220 */ /* 0x040fe20000410000 */
[----:B------:R-:W-:Y:S01]  /*45f0*/  FMUL.FTZ R58, R58, R125 ;  /* 0x0000007d3a3a7220 */ /* 0x000fe20000410000 */
[C---:B------:R-:W-:Y:S01]  /*4600*/  FFMA.FTZ R53, R32.reuse, R33, -R53 ;  /* 0x0000002120357223 */ /* 0x040fe20000010835 */
[----:B------:R-:W-:Y:S01]  /*4610*/  FFMA.FTZ R55, R32, R34, R55 ;  /* 0x0000002220377223 */ /* 0x000fe20000010037 */
[C---:B------:R-:W-:Y:S01]  /*4620*/  FFMA.FTZ R32, R54.reuse, R125, -R57 ;  /* 0x0000007d36207223 */ /* 0x040fe20000010839 */
[----:B------:R-:W-:Y:S01]  /*4630*/  FFMA.FTZ R58, R54, R35, R58 ;  /* 0x00000023363a7223 */ /* 0x000fe2000001003a */
[----:B------:R-:W-:Y:S02]  /*4640*/  F2FP.BF16.F32.PACK_AB R132, R132, R133 ;  /* 0x000000858484723e */ /* 0x000fe400000010ff */
        /* <DEDUP_REMOVED lines=9> */
[----:B------:R-:W-:-:S07]  /*46e0*/  F2FP.BF16.F32.PACK_AB R59, R59, R136 ;  /* 0x000000883b3b723e */ /* 0x000fce00000010ff */
.L_x_4888:
[----:B------:R-:W-:Y:S05]  /*46f0*/  BSYNC B2 ;  /* 0x0000000000027941 */ /* 0x000fea0003800000 */
.L_x_4887:
        /* <DEDUP_REMOVED lines=12> */
.L_x_4886:
[----:B------:R-:W-:Y:S05]  /*47c0*/  BSYNC B1 ;  /* 0x0000000000017941 */ /* 0x000fea0003800000 */
.L_x_4885:
[C---:B------:R-:W-:Y:S01]  /*47d0*/  ISETP.GE.OR P5, PT, R230.reuse, R106, P1 ;  /* 0x0000006ae600720c */ /* 0x040fe20000fa6670 */
        /* <DEDUP_REMOVED lines=34> */
[----:B------:R-:W-:Y:S01]  /*4a00*/  SHF.R.U64 R105, R44, 0x10, R45 ;  /* 0x000000102c697819 */ /* 0x000fe2000000122d */
[----:B-1----:R-:W-:Y:S01]  /*4a10*/  IMAD.U32 R44, R33, 0x10000, RZ ;  /* 0x00010000212c7824 */ /* 0x002fe200078e00ff */
[--C-:B------:R-:W-:Y:S01]  /*4a20*/  SHF.R.U64 R103, R50, 0x10, R51.reuse ;  /* 0x0000001032677819 */ /* 0x100fe20000001233 */
[----:B------:R-:W-:Y:S01]  /*4a30*/  IMAD.U32 R50, R43, 0x10000, RZ ;  /* 0x000100002b327824 */ /* 0x000fe200078e00ff */
[----:B------:R-:W-:Y:S02]  /*4a40*/  SHF.R.U32.HI R56, RZ, 0x10, R51 ;  /* 0x00000010ff387819 */ /* 0x000fe40000011633 */
[----:B------:R-:W-:Y:S01]  /*4a50*/  PRMT R114, R114, 0x5410, R59 ;  /* 0x0000541072727816 */ /* 0x000fe2000000003b */
[----:B------:R-:W-:Y:S01]  /*4a60*/  IMAD.U32 R59, R121, 0x10000, RZ ;  /* 0x00010000793b7824 */ /* 0x000fe200078e00ff */
[----:B------:R-:W-:Y:S01]  /*4a70*/  PRMT R120, R120, 0x5410, R57 ;  /* 0x0000541078787816 */ /* 0x000fe20000000039 */
[----:B------:R-:W-:Y:S01]  /*4a80*/  IMAD.U32 R57, R117, 0x10000, RZ ;  /* 0x0001000075397824 */ /* 0x000fe200078e00ff */
[----:B------:R-:W-:-:S02]  /*4a90*/  SHF.R.U32.HI R102, RZ, 0x10, R47 ;  /* 0x00000010ff667819 */ /* 0x000fc4000001162f */
[----:B------:R-:W-:Y:S01]  /*4aa0*/  PRMT R116, R116, 0x5410, R105 ;  /* 0x0000541074747816 */ /* 0x000fe20000000069 */
[----:B------:R-:W-:Y:S01]  /*4ab0*/  FMUL.FTZ R105, R48, R57 ;  /* 0x0000003930697220 */ /* 0x000fe20000410000 */
[----:B------:R-:W-:Y:S01]  /*4ac0*/  PRMT R118, R118, 0x5410, R103 ;  /* 0x0000541076767816 */ /* 0x000fe20000000067 */
[-C--:B------:R-:W-:Y:S01]  /*4ad0*/  FMUL.FTZ R103, R48, R59.reuse ;  /* 0x0000003b30677220 */ /* 0x080fe20000410000 */
[----:B------:R-:W-:Y:S01]  /*4ae0*/  PRMT R119, R119, 0x5410, R56 ;  /* 0x0000541077777816 */ /* 0x000fe20000000038 */
[C---:B------:R-:W-:Y:S01]  /*4af0*/  FFMA.FTZ R105, R44.reuse, R59, R105 ;  /* 0x0000003b2c697223 */ /* 0x040fe20000010069 */
[----:B------:R-:W-:Y:S01]  /*4b00*/  LOP3.LUT R49, R41, 0xffff0000, RZ, 0xc0, !PT ;  /* 0xffff000029317812 */ /* 0x000fe200078ec0ff */
[----:B------:R-:W-:Y:S01]  /*4b10*/  FFMA.FTZ R58, R44, R57, -R103 ;  /* 0x000000392c3a7223 */ /* 0x000fe20000010867 */
[----:B------:R-:W-:Y:S01]  /*4b20*/  LOP3.LUT R56, R121, 0xffff0000, RZ, 0xc0, !PT ;  /* 0xffff000079387812 */ /* 0x000fe200078ec0ff */
[----:B------:R-:W-:Y:S01]  /*4b30*/  IMAD.U32 R103, R119, 0x10000, RZ ;  /* 0x0001000077677824 */ /* 0x000fe200078e00ff */
[----:B------:R-:W-:-:S02]  /*4b40*/  PRMT R115, R115, 0x5410, R102 ;  /* 0x0000541073737816 */ /* 0x000fc40000000066 */
[----:B------:R-:W-:Y:S01]  /*4b50*/  LOP3.LUT R48, R117, 0xffff0000, RZ, 0xc0, !PT ;  /* 0xffff000075307812 */ /* 0x000fe200078ec0ff */
[----:B------:R-:W-:Y:S01]  /*4b60*/  FMUL.FTZ R102, R49, R56 ;  /* 0x0000003831667220 */ /* 0x000fe20000410000 */
[----:B------:R-:W-:Y:S01]  /*4b70*/  LOP3.LUT R45, R33, 0xffff0000, RZ, 0xc0, !PT ;  /* 0xffff0000212d7812 */ /* 0x000fe200078ec0ff */
[----:B------:R-:W-:Y:S01]  /*4b80*/  IMAD.U32 R57, R115, 0x10000, RZ ;  /* 0x0001000073397824 */ /* 0x000fe200078e00ff */
[----:B------:R-:W-:Y:S01]  /*4b90*/  LOP3.LUT R47, R40, 0xffff0000, RZ, 0xc0, !PT ;  /* 0xffff0000282f7812 */ /* 0x000fe200078ec0ff */
[-C--:B------:R-:W-:Y:S01]  /*4ba0*/  FMUL.FTZ R44, R49, R48.reuse ;  /* 0x00000030312c7220 */ /* 0x080fe20000410000 */
[C---:B------:R-:W-:Y:S01]  /*4bb0*/  FMUL.FTZ R59, R50.reuse, R103 ;  /* 0x00000067323b7220 */ /* 0x040fe20000410000 */
[----:B------:R-:W-:Y:S01]  /*4bc0*/  FFMA.FTZ R49, R45, R48, -R102 ;  /* 0x000000302d317223 */ /* 0x000fe20000010866 */
[----:B------:R-:W-:Y:S01]  /*4bd0*/  IMAD.U32 R40, R35, 0x10000, RZ ;  /* 0x0001000023287824 */ /* 0x000fe200078e00ff */
[----:B------:R-:W-:Y:S01]  /*4be0*/  LOP3.LUT R51, R43, 0xffff0000, RZ, 0xc0, !PT ;  /* 0xffff00002b337812 */ /* 0x000fe200078ec0ff */
[----:B------:R-:W-:Y:S01]  /*4bf0*/  FMUL.FTZ R50, R50, R57 ;  /* 0x0000003932327220 */ /* 0x000fe20000410000 */
[----:B------:R-:W-:Y:S01]  /*4c00*/  LOP3.LUT R48, R119, 0xffff0000, RZ, 0xc0, !PT ;  /* 0xffff000077307812 */ /* 0x000fe200078ec0ff */
[----:B------:R-:W-:Y:S01]  /*4c10*/  FFMA.FTZ R56, R45, R56, R44 ;  /* 0x000000382d387223 */ /* 0x000fe2000001002c */
[----:B------:R-:W-:Y:S01]  /*4c20*/  LOP3.LUT R44, R115, 0xffff0000, RZ, 0xc0, !PT ;  /* 0xffff0000732c7812 */ /* 0x000fe200078ec0ff */
[C---:B------:R-:W-:Y:S01]  /*4c30*/  FFMA.FTZ R103, R40.reuse, R103, R50 ;  /* 0x0000006728677223 */ /* 0x040fe20000010032 */
[----:B------:R-:W-:Y:S01]  /*4c40*/  LOP3.LUT R41, R35, 0xffff0000, RZ, 0xc0, !PT ;  /* 0xffff000023297812 */ /* 0x000fe200078ec0ff */
[----:B------:R-:W-:Y:S01]  /*4c50*/  FFMA.FTZ R59, R40, R57, -R59 ;  /* 0x00000039283b7223 */ /* 0x000fe2000001083b */
[----:B------:R-:W-:Y:S01]  /*4c60*/  FMUL.FTZ R50, R51, R48 ;  /* 0x0000003033327220 */ /* 0x000fe20000410000 */
[----:B------:R-:W-:-:S02]  /*4c70*/  IMAD.U32 R45, R120, 0x10000, RZ ;  /* 0x00010000782d7824 */ /* 0x000fc400078e00ff */
[-C--:B------:R-:W-:Y:S01]  /*4c80*/  FMUL.FTZ R104, R51, R44.reuse ;  /* 0x0000002c33687220 */ /* 0x080fe20000410000 */
[----:B------:R-:W-:Y:S01]  /*4c90*/  IMAD.U32 R40, R116, 0x10000, RZ ;  /* 0x0001000074287824 */ /* 0x000fe200078e00ff */
[----:B------:R-:W-:Y:S01]  /*4ca0*/  LOP3.LUT R120, R120, 0xffff0000, RZ, 0xc0, !PT ;  /* 0xffff000078787812 */ /* 0x000fe200078ec0ff */
[C---:B------:R-:W-:Y:S02]  /*4cb0*/  IMAD.U32 R33, R32.reuse, 0x10000, RZ ;  /* 0x0001000020217824 */ /* 0x040fe400078e00ff */
[C---:B------:R-:W-:Y:S01]  /*4cc0*/  FFMA.FTZ R102, R41.reuse, R44, -R50 ;  /* 0x0000002c29667223 */ /* 0x040fe20000010832 */
[----:B------:R-:W-:Y:S01]  /*4cd0*/  LOP3.LUT R32, R32, 0xffff0000, RZ, 0xc0, !PT ;  /* 0xffff000020207812 */ /* 0x000fe200078ec0ff */
[----:B------:R-:W-:Y:S01]  /*4ce0*/  FMUL.FTZ R50, R46, R40 ;  /* 0x000000282e327220 */ /* 0x000fe20000410000 */
[----:B------:R-:W-:Y:S01]  /*4cf0*/  LOP3.LUT R116, R116, 0xffff0000, RZ, 0xc0, !PT ;  /* 0xffff000074747812 */ /* 0x000fe200078ec0ff */
[----:B------:R-:W-:Y:S01]  /*4d00*/  FFMA.FTZ R104, R41, R48, R104 ;  /* 0x0000003029687223 */ /* 0x000fe20000010068 */
[----:B------:R-:W-:Y:S01]  /*4d10*/  FMUL.FTZ R41, R47, R120 ;  /* 0x000000782f297220 */ /* 0x000fe20000410000 */
[-C--:B------:R-:W-:Y:S01]  /*4d20*/  FMUL.FTZ R44, R46, R45.reuse ;  /* 0x0000002d2e2c7220 */ /* 0x080fe20000410000 */
[----:B------:R-:W-:Y:S01]  /*4d30*/  FFMA.FTZ R50, R33, R45, R50 ;  /* 0x0000002d21327223 */ /* 0x000fe20000010032 */
[----:B------:R-:W-:-:S02]  /*4d40*/  IMAD.U32 R43, R42, 0x10000, RZ ;  /* 0x000100002a2b7824 */ /* 0x000fc400078e00ff */
[----:B------:R-:W-:Y:S01]  /*4d50*/  FFMA.FTZ R45, R32, R116, -R41 ;  /* 0x00000074202d7223 */ /* 0x000fe20000010829 */
[----:B------:R-:W-:Y:S01]  /*4d60*/  LOP3.LUT R42, R42, 0xffff0000, RZ, 0xc0, !PT ;  /* 0xffff00002a2a7812 */ /* 0x000fe200078ec0ff */
[----:B------:R-:W-:Y:S01]  /*4d70*/  FFMA.FTZ R46, R33, R40, -R44 ;  /* 0x00000028212e7223 */ /* 0x000fe2000001082c */
[----:B------:R-:W-:Y:S01]  /*4d80*/  FMUL.FTZ R47, R47, R116 ;  /* 0x000000742f2f7220 */ /* 0x000fe20000410000 */
[C---:B------:R-:W-:Y:S01]  /*4d90*/  LOP3.LUT R41, R118.reuse, 0xffff0000, RZ, 0xc0, !PT ;  /* 0xffff000076297812 */ /* 0x040fe200078ec0ff */
[----:B------:R-:W-:Y:S01]  /*4da0*/  IMAD.U32 R44, R118, 0x10000, RZ ;  /* 0x00010000762c7824 */ /* 0x000fe200078e00ff */
[C---:B------:R-:W-:Y:S01]  /*4db0*/  LOP3.LUT R33, R114.reuse, 0xffff0000, RZ, 0xc0, !PT ;  /* 0xffff000072217812 */ /* 0x040fe200078ec0ff */
[----:B------:R-:W-:Y:S02]  /*4dc0*/  IMAD.U32 R40, R114, 0x10000, RZ ;  /* 0x0001000072287824 */ /* 0x000fe400078e00ff */
[----:B------:R-:W-:Y:S01]  /*4dd0*/  FFMA.FTZ R47, R32, R120, R47 ;  /* 0x00000078202f7223 */ /* 0x000fe2000001002f */
[C---:B------:R-:W-:Y:S01]  /*4de0*/  IMAD.U32 R35, R34.reuse, 0x10000, RZ ;  /* 0x0001000022237824 */ /* 0x040fe200078e00ff */
        /* <DEDUP_REMOVED lines=16> */
[----:B------:R-:W-:Y:S02]  /*4ef0*/  F2FP.BF16.F32.PACK_AB R35, R102, R59 ;  /* 0x0000003b6623723e */ /* 0x000fe400000010ff */
[----:B------:R-:W-:-:S02]  /*4f00*/  F2FP.BF16.F32.PACK_AB R41, R56, R105 ;  /* 0x000000693829723e */ /* 0x000fc400000010ff */
[----:B------:R-:W-:-:S07]  /*4f10*/  F2FP.BF16.F32.PACK_AB R40, R47, R50 ;  /* 0x000000322f28723e */ /* 0x000fce00000010ff */
.L_x_4890:
[----:B------:R-:W-:Y:S05]  /*4f20*/  BSYNC B1 ;  /* 0x0000000000017941 */ /* 0x000fea0003800000 */
.L_x_4889:
        /* <DEDUP_REMOVED lines=10> */
.L_x_4858:
[----:B------:R-:W-:-:S13]  /*4fd0*/  ISETP.NE.AND P3, PT, R204, 0x3, PT ;  /* 0x00000003cc00780c */ /* 0x000fda0003f65270 */
[----:B------:R-:W-:Y:S05]  /*4fe0*/  @!P3 BRA `(.L_x_4891) ;  /* 0x000000000004b947 */ /* 0x000fea0003800000 */
[----:B------:R-:W-:Y:S01]  /*4ff0*/  BPT.TRAP 0x1 ;  /* 0x000000040000795c */ /* 0x000fe20000300000 */
.L_x_4891:
[----:B------:R-:W-:Y:S01]  /*5000*/  IMAD R96, R2, 0x8, R18 ;  /* 0x0000000802607824 */ /* 0x000fe200078e0212 */
[----:B------:R-:W-:Y:S01]  /*5010*/  SHF.L.U32 R107, R202, 0x1f, RZ ;  /* 0x0000001fca6b7819 */ /* 0x000fe200000006ff */
[----:B------:R-:W-:Y:S01]  /*5020*/  IMAD R106, R27, -0x60, R24 ;  /* 0xffffffa01b6a7824 */ /* 0x000fe200078e0218 */
[----:B------:R-:W-:Y:S02]  /*5030*/  BSSY B1, `(.L_x_4892) ;  /* 0x0000004000017945 */ /* 0x000fe40003800000 */
[----:B------:R-:W0:Y:S02]  /*5040*/  SYNCS.PHASECHK.TRANS64.TRYWAIT P4, [R96+URZ+0x22890], R107 ;  /* 0x0228906b600075a7 */ /* 0x000e24000808017f */
[----:B------:R-:W-:Y:S01]  /*5050*/  VIMNMX R106, R106, 0x60, PT ;  /* 0x000000606a6a7848 */ /* 0x000fe20003fe0100 */
[----:B0-----:R-:W-:Y:S06]  /*5060*/  @!P4 BRA `(.L_x_4893) ;  /* 0x0000016800acc947 */ /* 0x001fec0003800000 */
.L_x_5158:
[----:B------:R-:W-:Y:S05]  /*5070*/  BSYNC B1 ;  /* 0x0000000000017941 */ /* 0x000fea0003800000 */
.L_x_4892:
        /* <DEDUP_REMOVED lines=8> */
.L_x_4895:
[----:B------:R-:W-:Y:S05]  /*5100*/  BSYNC B1 ;  /* 0x0000000000017941 */ /* 0x000fea0003800000 */
.L_x_4894:
[----:B------:R-:W-:Y:S05]  /*5110*/  @P4 BRA `(.L_x_4875) ;  /* 0x0000000000104947 */ /* 0x000fea0003800000 */
[----:B-1----:R-:W1:Y:S04]  /*5120*/  @!P1 LDS.128 R32, [R104+0x2000] ;  /* 0x0020000068209984 */ /* 0x002e680000000c00 */
[----:B------:R-:W2:Y:S04]  /*5130*/  @!P2 LDS.128 R40, [R102+0x2000] ;  /* 0x002000006628a984 */ /* 0x000ea80000000c00 */
[----:B-1----:R3:W-:Y:S04]  /*5140*/  @!P1 STG.E.128 desc[UR40][R44.64], R32 ;  /* 0x000000202c009986 */ /* 0x0027e8000c101d28 */
[----:B--2---:R3:W-:Y:S02]  /*5150*/  @!P2 STG.E.128 desc[UR40][R44.64+0x40], R40 ;  /* 0x000040282c00a986 */ /* 0x0047e4000c101d28 */
.L_x_4875:
[----:B------:R-:W-:Y:S05]  /*5160*/  BSYNC B0 ;  /* 0x0000000000007941 */ /* 0x000fea0003800000 */
.L_x_4857:
        /* <DEDUP_REMOVED lines=17> */
.L_x_4897:
[----:B------:R-:W-:Y:S05]  /*5280*/  BSYNC B0 ;  /* 0x0000000000007941 */ /* 0x000fea0003800000 */
.L_x_4896:
[----:B------:R-:W2:Y:S01]  /*5290*/  SYNCS.PHASECHK.TRANS64.TRYWAIT P3, [R96+URZ+0x228b0], R107 ;  /* 0x0228b06b600075a7 */ /* 0x000ea2000806017f */
[----:B------:R-:W-:Y:S01]  /*52a0*/  ULDC UR46, c[0x0][0x320] ;  /* 0x0000c800002e7ab9 */ /* 0x000fe20000000800 */
[----:B------:R-:W-:Y:S01]  /*52b0*/  ULDC.64 UR38, c[0x0][0x328] ;  /* 0x0000ca0000267ab9 */ /* 0x000fe20000000a00 */
[----:B------:R-:W-:Y:S01]  /*52c0*/  ULDC.64 UR36, c[0x0][0x318] ;  /* 0x0000c60000247ab9 */ /* 0x000fe20000000a00 */
[----:B------:R-:W-:Y:S01]  /*52d0*/  BSSY B0, `(.L_x_4898) ;  /* 0x0000003000007945 */ /* 0x000fe20003800000 */
[----:B-1----:R-:W-:-:S03]  /*52e0*/  IMAD R32, R2, 0x6000, R79 ;  /* 0x0000600002207824 */ /* 0x002fc600078e024f */
[----:B--2---:R-:W-:Y:S05]  /*52f0*/  @!P3 BRA `(.L_x_4899) ;  /* 0x00000168001cb947 */ /* 0x004fea0003800000 */
.L_x_5159:
[----:B------:R-:W-:Y:S05]  /*5300*/  BSYNC B0 ;  /* 0x0000000000007941 */ /* 0x000fea0003800000 */
.L_x_4898:
        /* <DEDUP_REMOVED lines=39> */
.L_x_4901:
[----:B------:R-:W-:Y:S05]  /*5580*/  BSYNC B0 ;  /* 0x0000000000007941 */ /* 0x000fea0003800000 */
.L_x_4900:
        /* <DEDUP_REMOVED lines=37> */
.L_x_4903:
[----:B------:R-:W-:Y:S05]  /*57e0*/  BSYNC B0 ;  /* 0x0000000000007941 */ /* 0x000fea0003800000 */
.L_x_4902:
        /* <DEDUP_REMOVED lines=22> */
.L_x_4852:
[----:B------:R-:W0:Y:S01]  /*5950*/  LDC R0, c[0x0][0x448] ;  /* 0x00011200ff007b82 */ /* 0x000e220000000800 */
        /* <DEDUP_REMOVED lines=16> */
[----:B------:R-:W-:Y:S01]  /*5a60*/  CS2R R112, SRZ ;  /* 0x0000000000707805 */ /* 0x000fe2000001ff00 */
[----:B------:R-:W-:Y:S01]  /*5a70*/  IMAD.MOV.U32 R177, RZ, RZ, RZ ;  /* 0x000000ffffb17224 */ /* 0x000fe200078e00ff */
[----:B------:R-:W-:Y:S02]  /*5a80*/  CS2R R108, SRZ ;  /* 0x00000000006c7805 */ /* 0x000fe4000001ff00 */
[----:B------:R-:W-:Y:S02]  /*5a90*/  CS2R R104, SRZ ;  /* 0x0000000000687805 */ /* 0x000fe4000001ff00 */
[----:B------:R-:W-:-:S02]  /*5aa0*/  CS2R R174, SRZ ;  /* 0x0000000000ae7805 */ /* 0x000fc4000001ff00 */
[----:B------:R-:W-:Y:S02]  /*5ab0*/  CS2R R100, SRZ ;  /* 0x0000000000647805 */ /* 0x000fe4000001ff00 */
[----:B----4-:R-:W-:Y:S02]  /*5ac0*/  CS2R R96, SRZ ;  /* 0x0000000000607805 */ /* 0x010fe4000001ff00 */
[----:B0-----:R-:W-:Y:S01]  /*5ad0*/  ISETP.NE.AND P1, PT, R0, 0x1, PT ;  /* 0x000000010000780c */ /* 0x001fe20003f25270 */
[----:B------:R-:W-:Y:S01]  /*5ae0*/  VIADD R0, R206, 0x7f ;  /* 0x0000007fce007836 */ /* 0x000fe20000000000 */
        /* <DEDUP_REMOVED lines=34> */
[----:B------:R-:W-:Y:S01]  /*5d10*/  CS2R R48, SRZ ;  /* 0x0000000000307805 */ /* 0x000fe2000001ff00 */
[----:B0-----:R-:W-:Y:S01]  /*5d20*/  @P1 IMAD.HI.U32 R3, R0, R3, RZ ;  /* 0x0000000300031227 */ /* 0x001fe200078e00ff */
[----:B------:R-:W-:-:S02]  /*5d30*/  CS2R R42, SRZ ;  /* 0x00000000002a7805 */ /* 0x000fc4000001ff00 */
[----:B------:R-:W-:Y:S02]  /*5d40*/  CS2R R44, SRZ ;  /* 0x00000000002c7805 */ /* 0x000fe4000001ff00 */
[----:B------:R-:W-:Y:S02]  /*5d50*/  CS2R R40, SRZ ;  /* 0x0000000000287805 */ /* 0x000fe4000001ff00 */
[----:B------:R-:W-:Y:S02]  /*5d60*/  CS2R R34, SRZ ;  /* 0x0000000000227805 */ /* 0x000fe4000001ff00 */
[----:B------:R-:W-:Y:S02]  /*5d70*/  CS2R R36, SRZ ;  /* 0x0000000000247805 */ /* 0x000fe4000001ff00 */
[----:B------:R-:W-:Y:S02]  /*5d80*/  CS2R R32, SRZ ;  /* 0x0000000000207805 */ /* 0x000fe4000001ff00 */
[----:B------:R-:W-:-:S02]  /*5d90*/  CS2R R26, SRZ ;  /* 0x00000000001a7805 */ /* 0x000fc4000001ff00 */
[----:B-1----:R-:W-:Y:S02]  /*5da0*/  @P1 SHF.R.U32.HI R0, RZ, R4, R3 ;  /* 0x00000004ff001219 */ /* 0x002fe40000011603 */
[----:B------:R-:W-:Y:S02]  /*5db0*/  CS2R R4, SRZ ;  /* 0x0000000000047805 */ /* 0x000fe4000001ff00 */
[----:B------:R-:W-:Y:S01]  /*5dc0*/  PLOP3.LUT P1, PT, PT, PT, PT, 0x80, 0x0 ;  /* 0x000000000000781c */ /* 0x000fe20003f2f070 */
[----:B------:R-:W-:Y:S01]  /*5dd0*/  IMAD.IADD R0, R29, 0x1, R0 ;  /* 0x000000011d007824 */ /* 0x000fe200078e0200 */
[----:B------:R-:W-:-:S03]  /*5de0*/  CS2R R28, SRZ ;  /* 0x00000000001c7805 */ /* 0x000fc6000001ff00 */
[----:B------:R-:W-:-:S05]  /*5df0*/  IMAD.HI R0, R0, 0x2aaaaaab, RZ ;  /* 0x2aaaaaab00007827 */ /* 0x000fca00078e02ff */
[----:B------:R-:W-:-:S04]  /*5e00*/  SHF.R.U32.HI R3, RZ, 0x1f, R0 ;  /* 0x0000001fff037819 */ /* 0x000fc80000011600 */
[----:B------:R-:W-:Y:S01]  /*5e10*/  LEA.HI.SX32 R3, R0, R3, 0x1c ;  /* 0x0000000300037211 */ /* 0x000fe200078fe2ff */
[----:B------:R-:W-:-:S03]  /*5e20*/  IMAD.MOV.U32 R0, RZ, RZ, RZ ;  /* 0x000000ffff007224 */ /* 0x000fc600078e00ff */
[----:B------:R-:W-:Y:S01]  /*5e30*/  VIMNMX R180, R180, R3, PT ;  /* 0x00000003b4b47248 */ /* 0x000fe20003fe0100 */
[----:B------:R-:W-:-:S03]  /*5e40*/  IMAD.MOV.U32 R3, RZ, RZ, RZ ;  /* 0x000000ffff037224 */ /* 0x000fc600078e00ff */
[----:B------:R-:W-:Y:S01]  /*5e50*/  ISETP.GE.AND P2, PT, R180, 0x1, PT ;  /* 0x00000001b400780c */ /* 0x000fe20003f46270 */
[----:B------:R-:W-:-:S12]  /*5e60*/  @P0 BRA `(.L_x_4905) ;  /* 0x00000000000c0947 */ /* 0x000fd80003800000 */
[----:B------:R-:W0:Y:S01]  /*5e70*/  FENCE.VIEW.ASYNC.G ;  /* 0x00000000000073c6 */ /* 0x000e220000000100 */
[----:B------:R-:W-:Y:S05]  /*5e80*/  WARPSYNC.ALL ;  /* 0x0000000000007948 */ /* 0x000fea0003800000 */
[----:B0-----:R-:W-:Y:S06]  /*5e90*/  BAR.ARV 0xc, 0x180 ;  /* 0x0306000000007b1d */ /* 0x001fec0000002000 */
.L_x_4905:
        /* <DEDUP_REMOVED lines=10> */
.L_x_5162:
        /* <DEDUP_REMOVED lines=26> */
.L_x_4909:
[----:B------:R-:W-:Y:S05]  /*60e0*/  BSYNC B6 ;  /* 0x0000000000067941 */ /* 0x000fea0003800000 */
.L_x_4908:
        /* <DEDUP_REMOVED lines=12> */
.L_x_4913:
[----:B-1----:R1:W2:Y:S02]  /*61b0*/  SYNCS.PHASECHK.TRANS64.TRYWAIT P0, [R18+URZ+0x22800], R3 ;  /* 0x02280003120075a7 */ /* 0x0022a4000800017f */
[----:B--2---:R-:W-:Y:S05]  /*61c0*/  @!P0 NANOSLEEP.SYNCS 0x989680 ;  /* 0x009896800000895d */ /* 0x004fea0003900000 */
[----:B------:R-:W2:Y:S02]  /*61d0*/  @!P0 SYNCS.PHASECHK.TRANS64 P0, [R18+URZ+0x22800], R3 ;  /* 0x02280003120085a7 */ /* 0x000ea4000800007f */
[----:B--2---:R-:W-:Y:S05]  /*61e0*/  @!P0 BRA `(.L_x_4913) ;  /* 0xfffffffc00f08947 */ /* 0x004fea000383ffff */
.L_x_4912:
[----:B------:R-:W-:Y:S05]  /*61f0*/  BSYNC B0 ;  /* 0x0000000000007941 */ /* 0x000fea0003800000 */
.L_x_4911:
[----:B------:R-:W-:Y:S05]  /*6200*/  BRA `(.L_x_4914) ;  /* 0x0000002c006c7947 */ /* 0x000fea0003800000 */
.L_x_4910:
        /* <DEDUP_REMOVED lines=30> */
.L_x_4916:
[----:B------:R-:W-:Y:S05]  /*63f0*/  BSYNC B6 ;  /* 0x0000000000067941 */ /* 0x000fea0003800000 */
.L_x_4915:
[----:B------:R-:W-:Y:S01]  /*6400*/  ULDC.U8 UR4, c[0x0][0x410] ;  /* 0x0001040000047ab9 */ /* 0x000fe20000000000 */
[----:B------:R-:W-:Y:S01]  /*6410*/  BSSY B0, `(.L_x_4917) ;  /* 0x00002b2000007945 */ /* 0x000fe20003800000 */
[----:B------:R-:W-:Y:S01]  /*6420*/  ISETP.NE.AND P0, PT, RZ, UR4, PT ;  /* 0x00000004ff007c0c */ /* 0x000fe2000bf05270 */
[----:B------:R-:W-:-:S12]  /*6430*/  IMAD.IADD R34, R22, 0x1, R206 ;  /* 0x0000000116227824 */ /* 0x000fd800078e02ce */
[----:B------:R-:W-:Y:S05]  /*6440*/  @!P0 BRA `(.L_x_4918) ;  /* 0x00000014008c8947 */ /* 0x000fea0003800000 */
[----:B------:R-:W0:Y:S01]  /*6450*/  LDC R10, c[0x0][0x448] ;  /* 0x00011200ff0a7b82 */ /* 0x000e220000000800 */
[----:B------:R-:W-:Y:S01]  /*6460*/  IMAD R3, R236, 0x40, R34 ;  /* 0x00000040ec037824 */ /* 0x000fe200078e0222 */
[----:B------:R-:W-:Y:S01]  /*6470*/  ULDC.64 UR4, c[0x0][0x3f8] ;  /* 0x0000fe0000047ab9 */ /* 0x000fe20000000a00 */
[----:B------:R-:W-:Y:S01]  /*6480*/  ULDC.64 UR6, c[0x0][0x408] ;  /* 0x0001020000067ab9 */ /* 0x000fe20000000a00 */
[----:B------:R-:W-:Y:S02]  /*6490*/  IMAD.MOV.U32 R6, RZ, RZ, R24 ;  /* 0x000000ffff067224 */ /* 0x000fe400078e0018 */
        /* <DEDUP_REMOVED lines=29> */
.L_x_5168:
        /* <DEDUP_REMOVED lines=30> */
.L_x_4921:
[----:B------:R-:W-:Y:S05]  /*6850*/  BSYNC B1 ;  /* 0x0000000000017941 */ /* 0x000fea0003800000 */
.L_x_4920:
        /* <DEDUP_REMOVED lines=10> */
[----:B------:R-:W-:Y:S01]  /*6900*/  IMAD.MOV.U32 R5, RZ, RZ, R24 ;  /* 0x000000ffff057224 */ /* 0x000fe200078e0018 */
[----:B------:R-:W-:Y:S01]  /*6910*/  PRMT R39, R39, 0x5410, R0 ;  /* 0x0000541027277816 */ /* 0x000fe20000000000 */
[----:B------:R-:W-:-:S03]  /*6920*/  IMAD.MOV.U32 R9, RZ, RZ, R25 ;  /* 0x000000ffff097224 */ /* 0x000fc600078e0019 */
[----:B------:R-:W-:Y:S02]  /*6930*/  PRMT R43, R43, 0x5410, R5 ;  /* 0x000054102b2b7816 */ /* 0x000fe40000000005 */
[----:B------:R-:W-:Y:S01]  /*6940*/  PRMT R42, R9, 0x5410, R3 ;  /* 0x00005410092a7816 */ /* 0x000fe20000000003 */
[----:B------:R-:W-:Y:S06]  /*6950*/  BRA.DIV UR4, `(.L_x_4922) ;  /* 0x0000015604447947 */ /* 0x000fec000b800000 */
[----:B------:R1:W2:Y:S04]  /*6960*/  SHFL.IDX PT, R3, R6, 0x1, 0x1c1f ;  /* 0x003c1f0006037f89 */ /* 0x0002a800000e0000 */
[----:B------:R1:W3:Y:S04]  /*6970*/  SHFL.IDX PT, R0, R4, 0x1, 0x1c1f ;  /* 0x003c1f0004007f89 */ /* 0x0002e800000e0000 */
[----:B------:R1:W0:Y:S04]  /*6980*/  SHFL.IDX PT, R5, R8, 0x1, 0x1c1f ;  /* 0x003c1f0008057f89 */ /* 0x00022800000e0000 */
[----:B----4-:R1:W4:Y:S02]  /*6990*/  SHFL.IDX PT, R14, R7, 0x1, 0x1c1f ;  /* 0x003c1f00070e7f89 */ /* 0x01032400000e0000 */
.L_x_5174:
        /* <DEDUP_REMOVED lines=34> */
.L_x_4924:
[----:B------:R-:W-:Y:S05]  /*6bc0*/  BSYNC B1 ;  /* 0x0000000000017941 */ /* 0x000fea0003800000 */
.L_x_4923:
[----:B------:R-:W1:Y:S01]  /*6bd0*/  SYNCS.PHASECHK.TRANS64.TRYWAIT P0, [R18+URZ+0x22800], R35 ;  /* 0x02280023120075a7 */ /* 0x000e62000800017f */
[----:B--2---:R-:W-:Y:S01]  /*6be0*/  LOP3.LUT R3, R34, 0x1c0, RZ, 0xc0, !PT ;  /* 0x000001c022037812 */ /* 0x004fe200078ec0ff */
[----:B0----5:R-:W-:Y:S01]  /*6bf0*/  IMAD.MOV.U32 R4, RZ, RZ, R26 ;  /* 0x000000ffff047224 */ /* 0x021fe200078e001a */
[----:B------:R-:W-:Y:S01]  /*6c00*/  VIADDMNMX R41, R37, -R206, 0x80, PT ;  /* 0x0000008025297446 */ /* 0x000fe200038009ce */
[----:B------:R-:W-:Y:S01]  /*6c10*/  IMAD.MOV.U32 R5, RZ, RZ, R9 ;  /* 0x000000ffff057224 */ /* 0x000fe200078e0009 */
[----:B---3--:R-:W-:Y:S01]  /*6c20*/  LOP3.LUT R0, R3, 0x18, R16, 0xf8, !PT ;  /* 0x0000001803007812 */ /* 0x008fe200078ef810 */
[----:B------:R-:W-:Y:S01]  /*6c30*/  IMAD.MOV.U32 R6, RZ, RZ, R12 ;  /* 0x000000ffff067224 */ /* 0x000fe200078e000c */
[----:B------:R-:W-:Y:S01]  /*6c40*/  SHF.R.U32.HI R3, RZ, 0x3, R3 ;  /* 0x00000003ff037819 */ /* 0x000fe20000011603 */
[----:B------:R-:W-:Y:S01]  /*6c50*/  BSSY B1, `(.L_x_4925) ;  /* 0x0000014000017945 */ /* 0x000fe20003800000 */
[----:B------:R-:W-:Y:S01]  /*6c60*/  PRMT R43, R4, 0x7610, R43 ;  /* 0x00007610042b7816 */ /* 0x000fe2000000002b */
[----:B------:R-:W-:Y:S01]  /*6c70*/  IMAD.MOV.U32 R4, RZ, RZ, R8 ;  /* 0x000000ffff047224 */ /* 0x000fe200078e0008 */
[----:B------:R-:W-:Y:S01]  /*6c80*/  LOP3.LUT R3, R0, R3, RZ, 0x3c, !PT ;  /* 0x0000000300037212 */ /* 0x000fe200078e3cff */
[----:B------:R-:W-:Y:S01]  /*6c90*/  IMAD.MOV.U32 R0, RZ, RZ, R27 ;  /* 0x000000ffff007224 */ /* 0x000fe200078e001b */
[----:B------:R-:W-:-:S02]  /*6ca0*/  PRMT R46, R46, 0x5410, R6 ;  /* 0x000054102e2e7816 */ /* 0x000fc40000000006 */
[----:B------:R-:W-:Y:S01]  /*6cb0*/  PRMT R45, R45, 0x5410, R4 ;  /* 0x000054102d2d7816 */ /* 0x000fe20000000004 */
[----:B------:R-:W-:Y:S01]  /*6cc0*/  IMAD R3, R210, 0x200, R3 ;  /* 0x00000200d2037824 */ /* 0x000fe200078e0203 */
[----:B------:R-:W-:Y:S01]  /*6cd0*/  PRMT R44, R5, 0x5410, R0 ;  /* 0x00005410052c7816 */ /* 0x000fe20000000000 */
[----:B------:R-:W-:Y:S01]  /*6ce0*/  IMAD.MOV.U32 R0, RZ, RZ, R13 ;  /* 0x000000ffff007224 */ /* 0x000fe200078e000d */
[----:B------:R-:W-:Y:S01]  /*6cf0*/  LOP3.LUT P2, RZ, R233, 0x4, RZ, 0xc0, !PT ;  /* 0x00000004e9ff7812 */ /* 0x000fe2000784c0ff */
[----:B------:R-:W-:Y:S01]  /*6d00*/  IMAD.MOV.U32 R4, RZ, RZ, R10 ;  /* 0x000000ffff047224 */ /* 0x000fe200078e000a */
[----:B------:R-:W-:Y:S01]  /*6d10*/  ISETP.GE.AND P1, PT, R22, R41, PT ;  /* 0x000000291600720c */ /* 0x000fe20003f26270 */
[----:B------:R-:W-:Y:S01]  /*6d20*/  IMAD R3, R3, 0x2, R18 ;  /* 0x0000000203037824 */ /* 0x000fe200078e0212 */
[----:B------:R-:W-:Y:S01]  /*6d30*/  PRMT R45, R0, 0x7610, R45 ;  /* 0x00007610002d7816 */ /* 0x000fe2000000002d */
[----:B------:R-:W-:Y:S01]  /*6d40*/  IMAD.MOV.U32 R5, RZ, RZ, R11 ;  /* 0x000000ffff057224 */ /* 0x000fe200078e000b */
[----:B------:R-:W-:Y:S01]  /*6d50*/  PRMT R46, R4, 0x7610, R46 ;  /* 0x00007610042e7816 */ /* 0x000fe2000000002e */
[----:B------:R-:W-:-:S02]  /*6d60*/  VIADD R4, R3, 0x18400 ;  /* 0x0001840003047836 */ /* 0x000fc40000000000 */
[----:B------:R-:W-:Y:S01]  /*6d70*/  VIADD R0, R3, 0x18440 ;  /* 0x0001844003007836 */ /* 0x000fe20000000000 */
[----:B-1----:R-:W-:Y:S06]  /*6d80*/  @!P0 BRA `(.L_x_4926) ;  /* 0x0000015000a88947 */ /* 0x002fec0003800000 */
.L_x_5175:
[----:B------:R-:W-:Y:S05]  /*6d90*/  BSYNC B1 ;  /* 0x0000000000017941 */ /* 0x000fea0003800000 */
.L_x_4925:
        /* <DEDUP_REMOVED lines=20> */
[----:B------:R-:W-:Y:S02]  /*6ee0*/  PRMT R33, R38, 0x5410, R33 ;  /* 0x0000541026217816 */ /* 0x000fe40000000021 */
[----:B------:R-:W-:Y:S02]  /*6ef0*/  LOP3.LUT R31, R31, 0xffff0000, RZ, 0xc0, !PT ;  /* 0xffff00001f1f7812 */ /* 0x000fe400078ec0ff */
        /* <DEDUP_REMOVED lines=33> */
.L_x_4930:
[----:B------:R-:W-:Y:S05]  /*7110*/  BSYNC B2 ;  /* 0x0000000000027941 */ /* 0x000fea0003800000 */
.L_x_4929:
        /* <DEDUP_REMOVED lines=47> */
.L_x_4928:
[----:B------:R-:W-:Y:S05]  /*7410*/  BSYNC B1 ;  /* 0x0000000000017941 */ /* 0x000fea0003800000 */
.L_x_4927:
        /* <DEDUP_REMOVED lines=53> */
.L_x_4933:
[----:B------:R-:W-:Y:S05]  /*7770*/  BSYNC B1 ;  /* 0x0000000000017941 */ /* 0x000fea0003800000 */
.L_x_4932:
[----:B------:R-:W-:Y:S05]  /*7780*/  @P1 BRA `(.L_x_4931) ;  /* 0x0000001400e81947 */ /* 0x000fea0003800000 */
[----:B-1----:R-:W1:Y:S01]  /*7790*/  LDS.128 R4, [R0+0x2000] ;  /* 0x0020000000047984 */ /* 0x002e620000000c00 */
[----:B------:R-:W-:Y:S02]  /*77a0*/  SHF.R.U32.HI R15, RZ, 0x10, R9 ;  /* 0x00000010ff0f7819 */ /* 0x000fe40000011609 */
[----:B------:R-:W-:Y:S02]  /*77b0*/  SHF.R.U32.HI R12, RZ, 0x10, R11 ;  /* 0x00000010ff0c7819 */ /* 0x000fe4000001160b */
[----:B------:R-:W-:Y:S02]  /*77c0*/  PRMT R15, R44, 0x5410, R15 ;  /* 0x000054102c0f7816 */ /* 0x000fe4000000000f */
[----:B------:R-:W-:Y:S02]  /*77d0*/  PRMT R12, R47, 0x5432, R12 ;  /* 0x000054322f0c7816 */ /* 0x000fe4000000000c */
[----:B----4-:R-:W-:Y:S01]  /*77e0*/  SHF.R.U64 R14, R8, 0x10, R9 ;  /* 0x00000010080e7819 */ /* 0x010fe20000001209 */
[C---:B------:R-:W-:Y:S01]  /*77f0*/  IMAD.U32 R20, R15.reuse, 0x10000, RZ ;  /* 0x000100000f147824 */ /* 0x040fe200078e00ff */
[----:B------:R-:W-:Y:S01]  /*7800*/  SHF.R.U64 R3, R10, 0x10, R11 ;  /* 0x000000100a037819 */ /* 0x000fe2000000120b */
[----:B------:R-:W-:Y:S01]  /*7810*/  IMAD.U32 R13, R12, 0x10000, RZ ;  /* 0x000100000c0d7824 */ /* 0x000fe200078e00ff */
[----:B------:R-:W-:-:S02]  /*7820*/  LOP3.LUT R15, R15, 0xffff0000, RZ, 0xc0, !PT ;  /* 0xffff00000f0f7812 */ /* 0x000fc400078ec0ff */
[----:B------:R-:W-:Y:S02]  /*7830*/  LOP3.LUT R12, R12, 0xffff0000, RZ, 0xc0, !PT ;  /* 0xffff00000c0c7812 */ /* 0x000fe400078ec0ff */
[----:B------:R-:W-:Y:S02]  /*7840*/  PRMT R11, R46, 0x5410, R3 ;  /* 0x000054102e0b7816 */ /* 0x000fe40000000003 */
[----:B------:R-:W-:Y:S02]  /*7850*/  PRMT R14, R45, 0x5432, R14 ;  /* 0x000054322d0e7816 */ /* 0x000fe4000000000e */
[C---:B-1----:R-:W-:Y:S01]  /*7860*/  LOP3.LUT R9, R6.reuse, 0xffff0000, RZ, 0xc0, !PT ;  /* 0xffff000006097812 */ /* 0x042fe200078ec0ff */
[C---:B------:R-:W-:Y:S01]  /*7870*/  IMAD.U32 R10, R7.reuse, 0x10000, RZ ;  /* 0x00010000070a7824 */ /* 0x040fe200078e00ff */
[----:B------:R-:W-:Y:S01]  /*7880*/  LOP3.LUT R7, R7, 0xffff0000, RZ, 0xc0, !PT ;  /* 0xffff000007077812 */ /* 0x000fe200078ec0ff */
[----:B------:R-:W-:Y:S02]  /*7890*/  IMAD.U32 R8, R6, 0x10000, RZ ;  /* 0x0001000006087824 */ /* 0x000fe400078e00ff */
[C---:B------:R-:W-:Y:S01]  /*78a0*/  FMUL.FTZ R21, R9.reuse, R20 ;  /* 0x0000001409157220 */ /* 0x040fe20000410000 */
[----:B------:R-:W-:Y:S01]  /*78b0*/  FMUL.FTZ R9, R9, R13 ;  /* 0x0000000d09097220 */ /* 0x000fe20000410000 */
[----:B------:R-:W-:Y:S01]  /*78c0*/  FMUL.FTZ R25, R7, R15 ;  /* 0x0000000f07197220 */ /* 0x000fe20000410000 */
[----:B------:R-:W-:-:S02]  /*78d0*/  IMAD.U32 R3, R4, 0x10000, RZ ;  /* 0x0001000004037824 */ /* 0x000fc400078e00ff */
[C---:B------:R-:W-:Y:S01]  /*78e0*/  FFMA.FTZ R21, R8.reuse, R13, -R21 ;  /* 0x0000000d08157223 */ /* 0x040fe20000010815 */
[----:B------:R-:W-:Y:S01]  /*78f0*/  FFMA.FTZ R20, R8, R20, R9 ;  /* 0x0000001408147223 */ /* 0x000fe20000010009 */
[-C--:B------:R-:W-:Y:S01]  /*7900*/  FMUL.FTZ R9, R7, R12.reuse ;  /* 0x0000000c07097220 */ /* 0x080fe20000410000 */
[C---:B------:R-:W-:Y:S01]  /*7910*/  IMAD.U32 R6, R5.reuse, 0x10000, RZ ;  /* 0x0001000005067824 */ /* 0x040fe200078e00ff */
[----:B------:R-:W-:Y:S01]  /*7920*/  LOP3.LUT R4, R4, 0xffff0000, RZ, 0xc0, !PT ;  /* 0xffff000004047812 */ /* 0x000fe200078ec0ff */
[C---:B------:R-:W-:Y:S01]  /*7930*/  IMAD.U32 R8, R14.reuse, 0x10000, RZ ;  /* 0x000100000e087824 */ /* 0x040fe200078e00ff */
        /* <DEDUP_REMOVED lines=20> */
.L_x_4918:
[----:B------:R-:W0:Y:S01]  /*7a80*/  LDC R8, c[0x0][0x448] ;  /* 0x00011200ff087b82 */ /* 0x000e220000000800 */
[----:B------:R-:W-:Y:S01]  /*7a90*/  IMAD R3, R236, 0x40, R34 ;  /* 0x00000040ec037824 */ /* 0x000fe200078e0222 */
[----:B------:R-:W-:Y:S01]  /*7aa0*/  ULDC.64 UR4, c[0x0][0x3f8] ;  /* 0x0000fe0000047ab9 */ /* 0x000fe20000000a00 */
[----:B------:R-:W-:Y:S01]  /*7ab0*/  ULDC.64 UR6, c[0x0][0x408] ;  /* 0x0001020000067ab9 */ /* 0x000fe20000000a00 */
[----:B------:R-:W-:Y:S02]  /*7ac0*/  IMAD.MOV.U32 R20, RZ, RZ, R24 ;  /* 0x000000ffff147224 */ /* 0x000fe400078e0018 */
[----:B------:R-:W-:Y:S02]  /*7ad0*/  IMAD.MOV.U32 R21, RZ, RZ, R27 ;  /* 0x000000ffff157224 */ /* 0x000fe400078e001b */
[----:B------:R-:W-:Y:S01]  /*7ae0*/  IMAD.MOV.U32 R4, RZ, RZ, R38 ;  /* 0x000000ffff047224 */ /* 0x000fe200078e0026 */
        /* <DEDUP_REMOVED lines=66> */
[----:B------:R-:W-:Y:S02]  /*7f10*/  IMAD.MOV.U32 R13, RZ, RZ, R4 ;  /* 0x000000ffff0d7224 */ /* 0x000fe400078e0004 */
[----:B------:R-:W-:Y:S01]  /*7f20*/  IMAD.MOV.U32 R15, RZ, RZ, R5 ;  /* 0x000000ffff0f7224 */ /* 0x000fe200078e0005 */
[----:B------:R-:W-:-:S02]  /*7f30*/  PRMT R21, R11, 0x5410, R12 ;  /* 0x000054100b157816 */ /* 0x000fc4000000000c */
[----:B------:R-:W-:Y:S02]  /*7f40*/  PRMT R9, R9, 0x5410, R13 ;  /* 0x0000541009097816 */ /* 0x000fe4000000000d */
[----:B012---:R-:W-:-:S07]  /*7f50*/  PRMT R42, R15, 0x7610, R42 ;  /* 0x000076100f2a7816 */ /* 0x007fce000000002a */
.L_x_5185:
        /* <DEDUP_REMOVED lines=23> */
.L_x_4936:
[----:B------:R-:W-:Y:S05]  /*80d0*/  BSYNC B1 ;  /* 0x0000000000017941 */ /* 0x000fea0003800000 */
.L_x_4935:
        /* <DEDUP_REMOVED lines=20> */
.L_x_5186:
[----:B------:R-:W-:Y:S05]  /*8220*/  BSYNC B1 ;  /* 0x0000000000017941 */ /* 0x000fea0003800000 */
.L_x_4937:
[----:B------:R-:W-:Y:S04]  /*8230*/  BSSY B1, `(.L_x_4939) ;  /* 0x000006a000017945 */ /* 0x000fe80003800000 */
[----:B------:R-:W-:Y:S05]  /*8240*/  @P2 BRA `(.L_x_4940) ;  /* 0x0000000400a02947 */ /* 0x000fea0003800000 */
[----:B------:R-:W-:Y:S01]  /*8250*/  IMAD.SHL.U32 R0, R233, 0x40, RZ ;  /* 0x00000040e9007824 */ /* 0x000fe200078e00ff */
[----:B------:R-:W-:Y:S01]  /*8260*/  SHF.R.U64 R20, R40, 0x10, R41 ;  /* 0x0000001028147819 */ /* 0x000fe20000001229 */
[----:B------:R-:W-:Y:S01]  /*8270*/  IMAD.IADD R8, R16, 0x1, R37 ;  /* 0x0000000110087824 */ /* 0x000fe200078e0225 */
[----:B------:R-:W-:Y:S02]  /*8280*/  SHF.R.U32.HI R40, RZ, 0x10, R41 ;  /* 0x00000010ff287819 */ /* 0x000fe40000011629 */
[----:B-1----:R-:W-:Y:S02]  /*8290*/  LOP3.LUT R11, R0, 0x1c0, RZ, 0xc0, !PT ;  /* 0x000001c0000b7812 */ /* 0x002fe400078ec0ff */
[----:B------:R-:W-:Y:S02]  /*82a0*/  SHF.R.U64 R41, R6, 0x10, R7 ;  /* 0x0000001006297819 */ /* 0x000fe40000001207 */
[----:B------:R-:W-:Y:S02]  /*82b0*/  SHF.R.U32.HI R13, RZ, 0x3, R11 ;  /* 0x00000003ff0d7819 */ /* 0x000fe4000001160b */
[----:B------:R-:W-:-:S02]  /*82c0*/  LOP3.LUT R8, R11, 0x38, R8, 0xf8, !PT ;  /* 0x000000380b087812 */ /* 0x000fc400078ef808 */
[----:B------:R-:W-:Y:S02]  /*82d0*/  LOP3.LUT R0, R11, 0x38, R16, 0xf8, !PT ;  /* 0x000000380b007812 */ /* 0x000fe400078ef810 */
[-C--:B------:R-:W-:Y:S02]  /*82e0*/  LOP3.LUT R11, R8, R13.reuse, RZ, 0x3c, !PT ;  /* 0x0000000d080b7212 */ /* 0x080fe400078e3cff */
[----:B------:R-:W-:Y:S02]  /*82f0*/  LOP3.LUT R3, R0, R13, RZ, 0x3c, !PT ;  /* 0x0000000d00037212 */ /* 0x000fe400078e3cff */
[----:B------:R-:W-:Y:S01]  /*8300*/  SHF.R.U64 R0, R38, 0x10, R39 ;  /* 0x0000001026007819 */ /* 0x000fe20000001227 */
[----:B------:R-:W-:Y:S01]  /*8310*/  IMAD R11, R210, 0x200, R11 ;  /* 0x00000200d20b7824 */ /* 0x000fe200078e020b */
[----:B------:R-:W-:Y:S01]  /*8320*/  SHF.R.U64 R44, R4, 0x10, R5 ;  /* 0x00000010042c7819 */ /* 0x000fe20000001205 */
[----:B------:R-:W-:Y:S01]  /*8330*/  IMAD R3, R210, 0x200, R3 ;  /* 0x00000200d2037824 */ /* 0x000fe200078e0203 */
[----:B------:R-:W-:Y:S01]  /*8340*/  PRMT R41, R21, 0x5410, R41 ;  /* 0x0000541015297816 */ /* 0x000fe20000000029 */
[--C-:B------:R-:W-:Y:S01]  /*8350*/  IMAD R49, R11, 0x2, R18.reuse ;  /* 0x000000020b317824 */ /* 0x100fe200078e0212 */
[----:B------:R-:W-:Y:S01]  /*8360*/  SHF.R.U32.HI R43, RZ, 0x10, R7 ;  /* 0x00000010ff2b7819 */ /* 0x000fe20000011607 */
[----:B------:R-:W-:Y:S01]  /*8370*/  IMAD R48, R3, 0x2, R18 ;  /* 0x0000000203307824 */ /* 0x000fe200078e0212 */
[----:B------:R-:W-:-:S02]  /*8380*/  SHF.R.U32.HI R3, RZ, 0x10, R39 ;  /* 0x00000010ff037819 */ /* 0x000fc40000011627 */
[----:B------:R-:W1:Y:S01]  /*8390*/  LDS.128 R32, [R49+0x18400] ;  /* 0x0184000031207984 */ /* 0x000e620000000c00 */
[----:B------:R-:W-:Y:S02]  /*83a0*/  PRMT R20, R42, 0x5432, R20 ;  /* 0x000054322a147816 */ /* 0x000fe40000000014 */
[----:B------:R-:W-:Y:S01]  /*83b0*/  PRMT R38, R46, 0x5432, R40 ;  /* 0x000054322e267816 */ /* 0x000fe20000000028 */
[----:B0-----:R-:W0:Y:S01]  /*83c0*/  LDS.128 R12, [R48+0x18400] ;  /* 0x01840000300c7984 */ /* 0x001e220000000c00 */
[C---:B------:R-:W-:Y:S02]  /*83d0*/  PRMT R39, R9.reuse, 0x5410, R0 ;  /* 0x0000541009277816 */ /* 0x040fe40000000000 */
[----:B------:R-:W-:Y:S02]  /*83e0*/  PRMT R44, R9, 0x5432, R44 ;  /* 0x00005432092c7816 */ /* 0x000fe4000000002c */
[----:B------:R-:W-:Y:S02]  /*83f0*/  SHF.R.U32.HI R45, RZ, 0x10, R5 ;  /* 0x00000010ff2d7819 */ /* 0x000fe40000011605 */
[----:B------:R-:W-:-:S02]  /*8400*/  PRMT R40, R10, 0x5410, R3 ;  /* 0x000054100a287816 */ /* 0x000fc40000000003 */
[----:B------:R-:W-:Y:S01]  /*8410*/  PRMT R43, R21, 0x5432, R43 ;  /* 0x00005432152b7816 */ /* 0x000fe2000000002b */
[----:B------:R-:W-:Y:S01]  /*8420*/  IMAD.U32 R21, R20, 0x10000, RZ ;  /* 0x0001000014157824 */ /* 0x000fe200078e00ff */
[----:B------:R-:W-:Y:S02]  /*8430*/  PRMT R45, R42, 0x5410, R45 ;  /* 0x000054102a2d7816 */ /* 0x000fe4000000002d */
[----:B------:R-:W-:Y:S02]  /*8440*/  LOP3.LUT R42, R41, 0xffff0000, RZ, 0xc0, !PT ;  /* 0xffff0000292a7812 */ /* 0x000fe400078ec0ff */
[----:B------:R-:W-:Y:S01]  /*8450*/  LOP3.LUT R20, R20, 0xffff0000, RZ, 0xc0, !PT ;  /* 0xffff000014147812 */ /* 0x000fe200078ec0ff */
[C---:B-1----:R-:W-:Y:S01]  /*8460*/  IMAD.U32 R8, R32.reuse, 0x10000, RZ ;  /* 0x0001000020087824 */ /* 0x042fe200078e00ff */
[----:B------:R-:W-:Y:S01]  /*8470*/  LOP3.LUT R9, R32, 0xffff0000, RZ, 0xc0, !PT ;  /* 0xffff000020097812 */ /* 0x000fe200078ec0ff */
[C---:B------:R-:W-:Y:S01]  /*8480*/  IMAD.U32 R10, R33.reuse, 0x10000, RZ ;  /* 0x00010000210a7824 */ /* 0x040fe200078e00ff */
[----:B------:R-:W-:Y:S01]  /*8490*/  LOP3.LUT R32, R33, 0xffff0000, RZ, 0xc0, !PT ;  /* 0xffff000021207812 */ /* 0x000fe200078ec0ff */
[----:B------:R-:W-:Y:S01]  /*84a0*/  IMAD.U32 R33, R41, 0x10000, RZ ;  /* 0x0001000029217824 */ /* 0x000fe200078e00ff */
[C---:B0-----:R-:W-:Y:S01]  /*84b0*/  LOP3.LUT R3, R12.reuse, 0xffff0000, RZ, 0xc0, !PT ;  /* 0xffff00000c037812 */ /* 0x041fe200078ec0ff */
[----:B------:R-:W-:Y:S01]  /*84c0*/  IMAD.U32 R0, R12, 0x10000, RZ ;  /* 0x000100000c007824 */ /* 0x000fe200078e00ff */
[C---:B------:R-:W-:Y:S01]  /*84d0*/  LOP3.LUT R12, R13.reuse, 0xffff0000, RZ, 0xc0, !PT ;  /* 0xffff00000d0c7812 */ /* 0x040fe200078ec0ff */
[----:B------:R-:W-:Y:S01]  /*84e0*/  FMUL.FTZ R47, R8, R33 ;  /* 0x00000021082f7220 */ /* 0x000fe20000410000 */
[----:B------:R-:W-:Y:S01]  /*84f0*/  IMAD.U32 R4, R13, 0x10000, RZ ;  /* 0x000100000d047824 */ /* 0x000fe200078e00ff */
[C---:B------:R-:W-:Y:S01]  /*8500*/  LOP3.LUT R6, R14.reuse, 0xffff0000, RZ, 0xc0, !PT ;  /* 0xffff00000e067812 */ /* 0x040fe200078ec0ff */
[----:B------:R-:W-:Y:S01]  /*8510*/  IMAD.U32 R5, R14, 0x10000, RZ ;  /* 0x000100000e057824 */ /* 0x000fe200078e00ff */
[C---:B------:R-:W-:Y:S01]  /*8520*/  LOP3.LUT R14, R15.reuse, 0xffff0000, RZ, 0xc0, !PT ;  /* 0xffff00000f0e7812 */ /* 0x040fe200078ec0ff */
[----:B------:R-:W-:Y:S01]  /*8530*/  IMAD.U32 R7, R15, 0x10000, RZ ;  /* 0x000100000f077824 */ /* 0x000fe200078e00ff */
[C---:B------:R-:W-:Y:S01]  /*8540*/  LOP3.LUT R13, R34.reuse, 0xffff0000, RZ, 0xc0, !PT ;  /* 0xffff0000220d7812 */ /* 0x040fe200078ec0ff */
[----:B------:R-:W-:-:S02]  /*8550*/  IMAD.U32 R11, R34, 0x10000, RZ ;  /* 0x00010000220b7824 */ /* 0x000fc400078e00ff */
[-C--:B------:R-:W-:Y:S01]  /*8560*/  FMUL.FTZ R41, R8, R21.reuse ;  /* 0x0000001508297220 */ /* 0x080fe20000410000 */
[C---:B------:R-:W-:Y:S01]  /*8570*/  IMAD.U32 R15, R35.reuse, 0x10000, RZ ;  /* 0x00010000230f7824 */ /* 0x040fe200078e00ff */
[----:B------:R-:W-:Y:S01]  /*8580*/  LOP3.LUT R34, R35, 0xffff0000, RZ, 0xc0, !PT ;  /* 0xffff000023227812 */ /* 0x000fe200078ec0ff */
[----:B------:R-:W-:Y:S01]  /*8590*/  FFMA.FTZ R47, R0, R21, -R47 ;  /* 0x00000015002f7223 */ /* 0x000fe2000001082f */
[----:B------:R-:W-:Y:S02]  /*85a0*/  IMAD.U32 R35, R43, 0x10000, RZ ;  /* 0x000100002b237824 */ /* 0x000fe400078e00ff */
[C---:B------:R-:W-:Y:S01]  /*85b0*/  FMUL.FTZ R8, R9.reuse, R42 ;  /* 0x0000002a09087220 */ /* 0x040fe20000410000 */
[----:B------:R-:W-:Y:S02]  /*85c0*/  IMAD.U32 R21, R38, 0x10000, RZ ;  /* 0x0001000026157824 */ /* 0x000fe400078e00ff */
[----:B------:R-:W-:Y:S01]  /*85d0*/  FFMA.FTZ R41, R0, R33, R41 ;  /* 0x0000002100297223 */ /* 0x000fe20000010029 */
[-C--:B------:R-:W-:Y:S01]  /*85e0*/  FMUL.FTZ R0, R9, R20.reuse ;  /* 0x0000001409007220 */ /* 0x080fe20000410000 */
[----:B------:R-:W-:Y:S01]  /*85f0*/  FFMA.FTZ R20, R3, R20, -R8 ;  /* 0x0000001403147223 */ /* 0x000fe20000010808 */
[C---:B------:R-:W-:Y:S01]  /*8600*/  FMUL.FTZ R9, R10.reuse, R35 ;  /* 0x000000230a097220 */ /* 0x040fe20000410000 */
[----:B------:R-:W-:Y:S01]  /*8610*/  LOP3.LUT R43, R43, 0xffff0000, RZ, 0xc0, !PT ;  /* 0xffff00002b2b7812 */ /* 0x000fe200078ec0ff */
[----:B------:R-:W-:Y:S01]  /*8620*/  FMUL.FTZ R10, R10, R21 ;  /* 0x000000150a0a7220 */ /* 0x000fe20000410000 */
[----:B------:R-:W-:-:S02]  /*8630*/  IMAD.U32 R8, R44, 0x10000, RZ ;  /* 0x000100002c087824 */ /* 0x000fc400078e00ff */
[----:B------:R-:W-:Y:S01]  /*8640*/  FFMA.FTZ R42, R3, R42, R0 ;  /* 0x0000002a032a7223 */ /* 0x000fe20000010000 */
[----:B------:R-:W-:Y:S01]  /*8650*/  LOP3.LUT R3, R38, 0xffff0000, RZ, 0xc0, !PT ;  /* 0xffff000026037812 */ /* 0x000fe200078ec0ff */
[C---:B------:R-:W-:Y:S01]  /*8660*/  FFMA.FTZ R9, R4.reuse, R21, -R9 ;  /* 0x0000001504097223 */ /* 0x040fe20000010809 */
[----:B------:R-:W-:Y:S01]  /*8670*/  FFMA.FTZ R35, R4, R35, R10 ;  /* 0x0000002304237223 */ /* 0x000fe2000001000a */
[----:B------:R-:W-:Y:S02]  /*8680*/  IMAD.U32 R0, R39, 0x10000, RZ ;  /* 0x0001000027007824 */ /* 0x000fe400078e00ff */
[----:B------:R-:W-:Y:S01]  /*8690*/  FMUL.FTZ R38, R11, R8 ;  /* 0x000000080b267220 */ /* 0x000fe20000410000 */
[C---:B------:R-:W-:Y:S01]  /*86a0*/  FMUL.FTZ R21, R32.reuse, R43 ;  /* 0x0000002b20157220 */ /* 0x040fe20000410000 */
[----:B------:R-:W-:Y:S02]  /*86b0*/  IMAD.U32 R10, R45, 0x10000, RZ ;  /* 0x000100002d0a7824 */ /* 0x000fe400078e00ff */
[----:B------:R-:W-:Y:S01]  /*86c0*/  FMUL.FTZ R33, R32, R3 ;  /* 0x0000000320217220 */ /* 0x000fe20000410000 */
[----:B------:R-:W-:-:S02]  /*86d0*/  IMAD.U32 R4, R40, 0x10000, RZ ;  /* 0x0001000028047824 */ /* 0x000fc400078e00ff */
[-C--:B------:R-:W-:Y:S01]  /*86e0*/  FMUL.FTZ R11, R11, R0.reuse ;  /* 0x000000000b0b7220 */ /* 0x080fe20000410000 */
[----:B------:R-:W-:Y:S01]  /*86f0*/  FFMA.FTZ R38, R5, R0, -R38 ;  /* 0x0000000005267223 */ /* 0x000fe20000010826 */
[----:B------:R-:W-:Y:S01]  /*8700*/  LOP3.LUT R44, R44, 0xffff0000, RZ, 0xc0, !PT ;  /* 0xffff00002c2c7812 */ /* 0x000fe200078ec0ff */
[----:B------:R-:W-:Y:S01]  /*8710*/  FFMA.FTZ R32, R12, R3, -R21 ;  /* 0x000000030c207223 */ /* 0x000fe20000010815 */
[C---:B------:R-:W-:Y:S01]  /*8720*/  FMUL.FTZ R46, R15.reuse, R10 ;  /* 0x0000000a0f2e7220 */ /* 0x040fe20000410000 */
[----:B------:R-:W-:Y:S01]  /*8730*/  FMUL.FTZ R0, R15, R4 ;  /* 0x000000040f007220 */ /* 0x000fe20000410000 */
[----:B------:R-:W-:Y:S01]  /*8740*/  LOP3.LUT R39, R39, 0xffff0000, RZ, 0xc0, !PT ;  /* 0xffff000027277812 */ /* 0x000fe200078ec0ff */
[----:B------:R-:W-:Y:S01]  /*8750*/  FFMA.FTZ R11, R5, R8, R11 ;  /* 0x00000008050b7223 */ /* 0x000fe2000001000b */
[----:B------:R-:W-:Y:S01]  /*8760*/  LOP3.LUT R45, R45, 0xffff0000, RZ, 0xc0, !PT ;  /* 0xffff00002d2d7812 */ /* 0x000fe200078ec0ff */
[C---:B------:R-:W-:Y:S01]  /*8770*/  FFMA.FTZ R46, R7.reuse, R4, -R46 ;  /* 0x00000004072e7223 */ /* 0x040fe2000001082e */
[----:B------:R-:W-:Y:S01]  /*8780*/  LOP3.LUT R3, R40, 0xffff0000, RZ, 0xc0, !PT ;  /* 0xffff000028037812 */ /* 0x000fe200078ec0ff */
[----:B------:R-:W-:Y:S01]  /*8790*/  FFMA.FTZ R0, R7, R10, R0 ;  /* 0x0000000a07007223 */ /* 0x000fe20000010000 */
[CC--:B------:R-:W-:Y:S01]  /*87a0*/  FMUL.FTZ R5, R13.reuse, R44.reuse ;  /* 0x0000002c0d057220 */ /* 0x0c0fe20000410000 */
[----:B------:R-:W-:Y:S01]  /*87b0*/  FMUL.FTZ R13, R13, R39 ;  /* 0x000000270d0d7220 */ /* 0x000fe20000410000 */
[C---:B------:R-:W-:Y:S01]  /*87c0*/  FMUL.FTZ R7, R34.reuse, R45 ;  /* 0x0000002d22077220 */ /* 0x040fe20000410000 */
[----:B------:R-:W-:Y:S01]  /*87d0*/  FMUL.FTZ R34, R34, R3 ;  /* 0x0000000322227220 */ /* 0x000fe20000410000 */
        /* <DEDUP_REMOVED lines=15> */
.L_x_4940:
[----:B------:R-:W-:Y:S05]  /*88d0*/  BSYNC B1 ;  /* 0x0000000000017941 */ /* 0x000fea0003800000 */
.L_x_4939:
        /* <DEDUP_REMOVED lines=12> */
[--C-:B------:R-:W-:Y:S02]  /*89a0*/  SHF.R.U64 R30, R24, 0x10, R25.reuse ;  /* 0x00000010181e7819 */ /* 0x100fe40000001219 */
[----:B------:R-:W-:Y:S02]  /*89b0*/  SHF.R.U32.HI R32, RZ, 0x10, R25 ;  /* 0x00000010ff207819 */ /* 0x000fe40000011619 */
[----:B------:R-:W-:Y:S02]  /*89c0*/  PRMT R30, R50, 0x5432, R30 ;  /* 0x00005432321e7816 */ /* 0x000fe4000000001e */
[----:B------:R-:W-:-:S02]  /*89d0*/  SHF.R.U32.HI R0, RZ, 0x10, R29 ;  /* 0x00000010ff007819 */ /* 0x000fc4000001161d */
[----:B------:R-:W-:Y:S02]  /*89e0*/  PRMT R25, R53, 0x5432, R12 ;  /* 0x0000543235197816 */ /* 0x000fe4000000000c */
[----:B------:R-:W-:Y:S01]  /*89f0*/  SHF.R.U32.HI R29, RZ, 0x10, R31 ;  /* 0x00000010ff1d7819 */ /* 0x000fe2000001161f */
[----:B------:R-:W-:Y:S01]  /*8a00*/  IMAD.U32 R31, R30, 0x10000, RZ ;  /* 0x000100001e1f7824 */ /* 0x000fe200078e00ff */
[----:B------:R-:W-:Y:S02]  /*8a10*/  PRMT R32, R51, 0x5432, R32 ;  /* 0x0000543233207816 */ /* 0x000fe40000000020 */
[--C-:B------:R-:W-:Y:S02]  /*8a20*/  SHF.R.U32.HI R35, RZ, 0x10, R27.reuse ;  /* 0x00000010ff237819 */ /* 0x100fe4000001161b */
[----:B------:R-:W-:Y:S01]  /*8a30*/  SHF.R.U64 R34, R26, 0x10, R27 ;  /* 0x000000101a227819 */ /* 0x000fe2000000121b */
[----:B------:R-:W-:Y:S01]  /*8a40*/  IMAD.U32 R26, R25, 0x10000, RZ ;  /* 0x00010000191a7824 */ /* 0x000fe200078e00ff */
[----:B------:R-:W-:Y:S01]  /*8a50*/  PRMT R27, R54, 0x5432, R0 ;  /* 0x00005432361b7816 */ /* 0x000fe20000000000 */
[----:B------:R-:W-:Y:S01]  /*8a60*/  IMAD.U32 R33, R32, 0x10000, RZ ;  /* 0x0001000020217824 */ /* 0x000fe200078e00ff */
[----:B------:R-:W-:-:S02]  /*8a70*/  PRMT R35, R50, 0x5410, R35 ;  /* 0x0000541032237816 */ /* 0x000fc40000000023 */
        /* <DEDUP_REMOVED lines=14> */
[----:B------:R-:W-:Y:S01]  /*8b60*/  IMAD.U32 R21, R10, 0x10000, RZ ;  /* 0x000100000a157824 */ /* 0x000fe200078e00ff */
[----:B------:R-:W-:-:S03]  /*8b70*/  PRMT R28, R13, 0x5432, R28 ;  /* 0x000054320d1c7816 */ /* 0x000fc6000000001c */
        /* <DEDUP_REMOVED lines=59> */
.L_x_4931:
[----:B------:R-:W-:Y:S05]  /*8f30*/  BSYNC B0 ;  /* 0x0000000000007941 */ /* 0x000fea0003800000 */
.L_x_4917:
        /* <DEDUP_REMOVED lines=8> */
.L_x_4914:
        /* <DEDUP_REMOVED lines=8> */
.L_x_4941:
[----:B------:R-:W-:Y:S01]  /*9040*/  IMAD R20, R19, 0x8, R18 ;  /* 0x0000000813147824 */ /* 0x000fe200078e0212 */
[----:B------:R-:W-:-:S04]  /*9050*/  SHF.L.U32 R73, R23, 0x1f, RZ ;  /* 0x0000001f17497819 */ /* 0x000fc800000006ff */
[----:B------:R2:W0:Y:S01]  /*9060*/  SYNCS.PHASECHK.TRANS64.TRYWAIT P2, [R20+URZ+0x22830], R73 ;  /* 0x02283049140075a7 */ /* 0x000422000804017f */
[----:B------:R-:W-:Y:S05]  /*9070*/  @!P0 BRA `(.L_x_4942) ;  /* 0x0000000000048947 */ /* 0x000fea0003800000 */
[----:B------:R-:W-:Y:S01]  /*9080*/  BPT.TRAP 0x1 ;  /* 0x000000040000795c */ /* 0x000fe20000300000 */
.L_x_4942:
[----:B0--3--:R-:W0:Y:S01]  /*9090*/  S2R R3, SR_TID.X ;  /* 0x0000000000037919 */ /* 0x009e220000002100 */
[----:B------:R-:W-:-:S05]  /*90a0*/  VIADD R0, R18, 0x1c400 ;  /* 0x0001c40012007836 */ /* 0x000fca0000000000 */
[----:B------:R-:W-:-:S04]  /*90b0*/  SHF.R.U32.HI R0, RZ, 0x4, R0 ;  /* 0x00000004ff007819 */ /* 0x000fc80000011600 */
[----:B------:R-:W-:Y:S02]  /*90c0*/  LOP3.LUT R0, R0, 0x3fff, RZ, 0xc0, !PT ;  /* 0x00003fff00007812 */ /* 0x000fe400078ec0ff */
[----:B0-----:R-:W-:-:S04]  /*90d0*/  LOP3.LUT R3, R3, 0x7f, RZ, 0xc0, !PT ;  /* 0x0000007f03037812 */ /* 0x001fc800078ec0ff */
[----:B------:R-:W-:Y:S01]  /*90e0*/  ISETP.NE.AND P1, PT, R3, RZ, PT ;  /* 0x000000ff0300720c */ /* 0x000fe20003f25270 */
[----:B------:R-:W-:-:S12]  /*90f0*/  @P2 BRA `(.L_x_4943) ;  /* 0x0000000000082947 */ /* 0x000fd80003800000 */
[----:B------:R-:W0:Y:S02]  /*9100*/  SYNCS.PHASECHK.TRANS64.TRYWAIT P2, [R20+URZ+0x22830], R73 ;  /* 0x02283049140075a7 */ /* 0x000e24000804017f */
[----:B0-----:R-:W-:Y:S05]  /*9110*/  @!P2 BRA `(.L_x_4944) ;  /* 0x000001340054a947 */ /* 0x001fea0003800000 */
.L_x_4943:
[----:B------:R-:W-:Y:S05]  /*9120*/  WARPSYNC.ALL ;  /* 0x0000000000007948 */ /* 0x000fea0003800000 */
[----:B------:R-:W-:-:S05]  /*9130*/  LOP3.LUT R13, R0, 0x10000, RZ, 0xfc, !PT ;  /* 0x00010000000d7812 */ /* 0x000fca00078efcff */
[----:B------:R-:W-:Y:S01]  /*9140*/  IMAD R6, R19, 0x300, R13 ;  /* 0x0000030013067824 */ /* 0x000fe200078e020d */
[----:B------:R-:W-:Y:S01]  /*9150*/  LOP3.LUT R4, R36, 0x10000, RZ, 0xfc, !PT ;  /* 0x0001000024047812 */ /* 0x000fe200078efcff */
[----:B------:R-:W-:Y:S01]  /*9160*/  IMAD.MOV.U32 R7, RZ, RZ, 0x40000040 ;  /* 0x40000040ff077424 */ /* 0x000fe200078e00ff */
[----:B------:R-:W3:Y:S01]  /*9170*/  LDL.LU R76, [R1+0x8] ;  /* 0x00000800014c7983 */ /* 0x000ee20000300800 */
[----:B------:R-:W-:Y:S01]  /*9180*/  IMAD.MOV.U32 R5, RZ, RZ, 0x40000040 ;  /* 0x40000040ff057424 */ /* 0x000fe200078e00ff */
[C---:B------:R-:W-:Y:S01]  /*9190*/  R2UR UR6, R6.reuse ;  /* 0x00000000060672ca */ /* 0x040fe200000e0000 */
[----:B-----5:R-:W-:Y:S01]  /*91a0*/  WARPGROUP.ARRIVE ;  /* 0x00000000000079c5 */ /* 0x020fe20000000000 */
[----:B------:R-:W-:Y:S01]  /*91b0*/  R2UR UR7, R7 ;  /* 0x00000000070772ca */ /* 0x000fe200000e0000 */
[----:B------:R-:W-:Y:S01]  /*91c0*/  VIADD R8, R6, 0x2 ;  /* 0x0000000206087836 */ /* 0x000fe20000000000 */
[C---:B------:R-:W-:Y:S01]  /*91d0*/  R2UR UR4, R4.reuse ;  /* 0x00000000040472ca */ /* 0x040fe200000e0000 */
[----:B------:R-:W-:Y:S01]  /*91e0*/  VIADD R10, R4, 0x2 ;  /* 0x00000002040a7836 */ /* 0x000fe20000000000 */
[----:B------:R-:W-:Y:S01]  /*91f0*/  R2UR UR5, R5 ;  /* 0x00000000050572ca */ /* 0x000fe200000e0000 */
[----:B------:R-:W-:Y:S01]  /*9200*/  IMAD.MOV.U32 R9, RZ, RZ, 0x40000040 ;  /* 0x40000040ff097424 */ /* 0x000fe200078e00ff */
[----:B------:R-:W0:Y:S01]  /*9210*/  LDC R77, c[0x0][0x448] ;  /* 0x00011200ff4d7b82 */ /* 0x000e220000000800 */
[----:B------:R-:W-:-:S02]  /*9220*/  IMAD.MOV.U32 R11, RZ, RZ, 0x40000040 ;  /* 0x40000040ff0b7424 */ /* 0x000fc400078e00ff */
[----:B----4-:R-:W-:Y:S02]  /*9230*/  VIADD R14, R6, 0x4 ;  /* 0x00000004060e7836 */ /* 0x010fe40000000000 */
[----:B------:R-:W-:Y:S02]  /*9240*/  IMAD.MOV.U32 R15, RZ, RZ, 0x40000040 ;  /* 0x40000040ff0f7424 */ /* 0x000fe400078e00ff */
[----:B------:R-:W-:-:S04]  /*9250*/  IMAD.MOV.U32 R7, RZ, RZ, 0x40000040 ;  /* 0x40000040ff077424 */ /* 0x000fc800078e00ff */
[----:B------:R-:W-:Y:S01]  /*9260*/  HGMMA.64x96x16.F32.BF16 R24, gdesc[UR4], RZ, !UPT, gsb0 ;  /* 0x01600000041879f0 */ /* 0x000fe2000c0018ff */
[----:B------:R-:W-:Y:S01]  /*9270*/  R2UR UR6, R8 ;  /* 0x00000000080672ca */ /* 0x000fe200000e0000 */
[----:B------:R-:W-:Y:S01]  /*9280*/  VIADD R8, R4, 0x4 ;  /* 0x0000000404087836 */ /* 0x000fe20000000000 */
[----:B------:R-:W-:Y:S01]  /*9290*/  R2UR UR7, R9 ;  /* 0x00000000090772ca */ /* 0x000fe200000e0000 */
[----:B------:R-:W-:Y:S01]  /*92a0*/  IMAD.MOV.U32 R9, RZ, RZ, 0x40000040 ;  /* 0x40000040ff097424 */ /* 0x000fe200078e00ff */
[----:B------:R-:W-:Y:S02]  /*92b0*/  R2UR UR4, R10 ;  /* 0x000000000a0472ca */ /* 0x000fe400000e0000 */
[----:B------:R-:W-:Y:S02]  /*92c0*/  R2UR UR5, R11 ;  /* 0x000000000b0572ca */ /* 0x000fe400000e0000 */
[----:B0-----:R-:W-:Y:S02]  /*92d0*/  ISETP.NE.AND P2, PT, R77, 0x1, PT ;  /* 0x000000014d00780c */ /* 0x001fe40003f45270 */
[----:B------:R-:W0:Y:S02]  /*92e0*/  S2R R77, SR_TID.X ;  /* 0x00000000004d7919 */ /* 0x000e240000002100 */
[----:B0-----:R-:W-:-:S04]  /*92f0*/  SHF.R.U32.HI R77, RZ, 0x7, R77 ;  /* 0x00000007ff4d7819 */ /* 0x001fc8000001164d */
[----:B------:R-:W-:Y:S01]  /*9300*/  IADD3 R177, -R77, 0xb, RZ ;  /* 0x0000000b4db17810 */ /* 0x000fe20007ffe1ff */
        /* <DEDUP_REMOVED lines=14> */
[----:B------:R-:W-:Y:S01]  /*93f0*/  R2UR UR7, R15 ;  /* 0x000000000f0772ca */ /* 0x000fe200000e0000 */
[----:B------:R-:W-:Y:S01]  /*9400*/  IMAD.IADD R15, R214, 0x1, R206 ;  /* 0x00000001d60f7824 */ /* 0x000fe200078e02ce */
[----:B------:R-:W-:Y:S02]  /*9410*/  R2UR UR4, R6 ;  /* 0x00000000060472ca */ /* 0x000fe400000e0000 */
[----:B------:R-:W-:Y:S02]  /*9420*/  R2UR UR5, R7 ;  /* 0x00000000070572ca */ /* 0x000fe400000e0000 */
[----:B---3--:R-:W-:-:S04]  /*9430*/  LOP3.LUT R76, R76, 0xfff7ffff, RZ, 0xc0, !PT ;  /* 0xfff7ffff4c4c7812 */ /* 0x008fc800078ec0ff */
[----:B------:R-:W-:-:S05]  /*9440*/  @P2 LOP3.LUT R76, R76, 0x80000, RZ, 0xfc, !PT ;  /* 0x000800004c4c2812 */ /* 0x000fca00078efcff */
[----:B------:R-:W-:Y:S01]  /*9450*/  STL [R1+0x8], R76 ;  /* 0x0000084c01007387 */ /* 0x000fe20000100800 */
[----:B------:R-:W-:Y:S02]  /*9460*/  WARPGROUP.DEPBAR.LE gsb0, 0x0 ;  /* 0x00008000000079c5 */ /* 0x000fe40000010000 */
[----:B------:R-:W-:-:S06]  /*9470*/  WARPGROUP.ARRIVE ;  /* 0x00000000000079c5 */ /* 0x000fcc0000000000 */
[----:B------:R-:W-:Y:S01]  /*9480*/  HGMMA.64x96x16.F32.BF16 R24, gdesc[UR4], R24, gsb0 ;  /* 0x01600000041879f0 */ /* 0x000fe20008001818 */
[----:B------:R-:W-:Y:S02]  /*9490*/  ULDC UR4, c[0x0][0x9d8] ;  /* 0x0002760000047ab9 */ /* 0x000fe40000000800 */
[----:B------:R-:W-:Y:S02]  /*94a0*/  WARPGROUP.DEPBAR.LE gsb0, 0x0 ;  /* 0x00008000000079c5 */ /* 0x000fe40000010000 */
[----:B------:R-:W-:Y:S01]  /*94b0*/  FMUL.FTZ R14, R36, UR4 ;  /* 0x00000004240e7c20 */ /* 0x000fe20008410000 */
[----:B------:R-:W-:Y:S01]  /*94c0*/  FMUL.FTZ R75, R28, UR4 ;  /* 0x000000041c4b7c20 */ /* 0x000fe20008410000 */
[----:B------:R-:W0:Y:S01]  /*94d0*/  @P2 LDC R36, c[0x0][0x44c] ;  /* 0x00011300ff242b82 */ /* 0x000e220000000800 */
[----:B------:R-:W-:Y:S01]  /*94e0*/  FMUL.FTZ R28, R29, UR4 ;  /* 0x000000041d1c7c20 */ /* 0x000fe20008410000 */
[----:B------:R-:W-:Y:S01]  /*94f0*/  FMUL.FTZ R26, R26, UR4 ;  /* 0x000000041a1a7c20 */ /* 0x000fe20008410000 */
[----:B------:R-:W-:Y:S01]  /*9500*/  FMUL.FTZ R27, R27, UR4 ;  /* 0x000000041b1b7c20 */ /* 0x000fe20008410000 */
[----:B------:R-:W-:Y:S01]  /*9510*/  FMUL.FTZ R74, R25, UR4 ;  /* 0x00000004194a7c20 */ /* 0x000fe20008410000 */
[----:B------:R-:W-:Y:S01]  /*9520*/  FMUL.FTZ R25, R32, UR4 ;  /* 0x0000000420197c20 */ /* 0x000fe20008410000 */
[----:B------:R-:W3:Y:S01]  /*9530*/  MUFU.TANH R92, R26 ;  /* 0x0000001a005c7308 */ /* 0x000ee20000002400 */
[----:B------:R-:W-:Y:S01]  /*9540*/  FMUL.FTZ R30, R30, UR4 ;  /* 0x000000041e1e7c20 */ /* 0x000fe20008410000 */
[----:B------:R-:W4:Y:S01]  /*9550*/  @P2 LDC R29, c[0x0][0x450] ;  /* 0x00011400ff1d2b82 */ /* 0x000f220000000800 */
        /* <DEDUP_REMOVED lines=13> */
[----:B------:R3:W2:Y:S01]  /*9630*/  MUFU.TANH R94, R30 ;  /* 0x0000001e005e7308 */ /* 0x0006a20000002400 */
[----:B-1----:R-:W-:-:S02]  /*9640*/  IMAD.MOV.U32 R27, RZ, RZ, R15 ;  /* 0x000000ffff1b7224 */ /* 0x002fc400078e000f */
[----:B------:R-:W-:Y:S01]  /*9650*/  FMUL.FTZ R55, R55, UR4 ;  /* 0x0000000437377c20 */ /* 0x000fe20008410000 */
[----:B0-----:R-:W-:-:S04]  /*9660*/  @P2 IMAD.HI.U32 R26, R15, R36, RZ ;  /* 0x000000240f1a2227 */ /* 0x001fc800078e00ff */
[----:B------:R-:W-:Y:S01]  /*9670*/  FMUL.FTZ R0, R37, UR4 ;  /* 0x0000000425007c20 */ /* 0x000fe20008410000 */
[----:B------:R-:W-:Y:S01]  /*9680*/  FMUL.FTZ R72, R24, UR4 ;  /* 0x0000000418487c20 */ /* 0x000fe20008410000 */
[----:B------:R-:W-:Y:S01]  /*9690*/  FMUL.FTZ R24, R33, UR4 ;  /* 0x0000000421187c20 */ /* 0x000fe20008410000 */
[----:B------:R-:W-:Y:S01]  /*96a0*/  IMAD R15, R180, -0x60, R209 ;  /* 0xffffffa0b40f7824 */ /* 0x000fe200078e02d1 */
[----:B------:R2:W0:Y:S01]  /*96b0*/  MUFU.TANH R88, R31 ;  /* 0x0000001f00587308 */ /* 0x0004220000002400 */
[----:B------:R-:W-:Y:S01]  /*96c0*/  FMUL.FTZ R58, R58, UR4 ;  /* 0x000000043a3a7c20 */ /* 0x000fe20008410000 */
[----:B----4-:R-:W-:Y:S01]  /*96d0*/  @P2 SHF.R.U32.HI R27, RZ, R29, R26 ;  /* 0x0000001dff1b2219 */ /* 0x010fe2000001161a */
[----:B------:R-:W-:Y:S02]  /*96e0*/  VIADD R26, R15, 0x60 ;  /* 0x000000600f1a7836 */ /* 0x000fe40000000000 */
[----:B------:R-:W-:Y:S01]  /*96f0*/  FMUL.FTZ R59, R59, UR4 ;  /* 0x000000043b3b7c20 */ /* 0x000fe20008410000 */
[----:B------:R-:W-:Y:S01]  /*9700*/  FMUL.FTZ R62, R62, UR4 ;  /* 0x000000043e3e7c20 */ /* 0x000fe20008410000 */
[----:B------:R-:W-:Y:S01]  /*9710*/  FMUL.FTZ R63, R63, UR4 ;  /* 0x000000043f3f7c20 */ /* 0x000fe20008410000 */
[----:B---3--:R-:W1:Y:S01]  /*9720*/  SHFL.IDX PT, R30, R27, 0x1, 0x1c1f ;  /* 0x003c1f001b1e7f89 */ /* 0x008e6200000e0000 */
[----:B------:R-:W-:Y:S01]  /*9730*/  IMAD R90, R215, -0x2, R26 ;  /* 0xfffffffed75a7824 */ /* 0x000fe200078e021a */
[----:B------:R-:W3:Y:S01]  /*9740*/  MUFU.TANH R34, R34 ;  /* 0x0000002200227308 */ /* 0x000ee20000002400 */
[----:B------:R-:W-:Y:S01]  /*9750*/  FMUL.FTZ R67, R67, UR4 ;  /* 0x0000000443437c20 */ /* 0x000fe20008410000 */
[----:B------:R-:W-:Y:S01]  /*9760*/  FMUL.FTZ R12, R40, UR4 ;  /* 0x00000004280c7c20 */ /* 0x000fe20008410000 */
[----:B------:R-:W-:Y:S01]  /*9770*/  FMUL.FTZ R70, R70, UR4 ;  /* 0x0000000446467c20 */ /* 0x000fe20008410000 */
[--C-:B------:R-:W-:Y:S01]  /*9780*/  IADD3 R29, -R207, 0x1, R90.reuse ;  /* 0x00000001cf1d7810 */ /* 0x100fe20007ffe15a */
[----:B------:R-:W-:Y:S01]  /*9790*/  FMUL.FTZ R71, R71, UR4 ;  /* 0x0000000447477c20 */ /* 0x000fe20008410000 */
[----:B------:R-:W-:Y:S01]  /*97a0*/  FMUL.FTZ R44, R44, UR4 ;  /* 0x000000042c2c7c20 */ /* 0x000fe20008410000 */
[----:B------:R-:W4:Y:S01]  /*97b0*/  SHFL.IDX PT, R27, R27, RZ, 0x1c1f ;  /* 0x001c1fff1b1b7589 */ /* 0x000f2200000e0000 */
        /* <DEDUP_REMOVED lines=14> */
[----:B-1----:R-:W-:Y:S01]  /*98a0*/  VIADDMNMX R30, R30, R29, R90, PT ;  /* 0x0000001d1e1e7246 */ /* 0x002fe2000380015a */
[----:B------:R-:W-:Y:S01]  /*98b0*/  FMUL.FTZ R68, R68, UR4 ;  /* 0x0000000444447c20 */ /* 0x000fe20008410000 */
[----:B------:R-:W1:Y:S01]  /*98c0*/  MUFU.TANH R39, R39 ;  /* 0x0000002700277308 */ /* 0x000e620000002400 */
[----:B------:R-:W-:Y:S01]  /*98d0*/  FMUL.FTZ R69, R69, UR4 ;  /* 0x0000000445457c20 */ /* 0x000fe20008410000 */
[----:B------:R-:W-:-:S02]  /*98e0*/  ISETP.GT.AND P3, PT, R30, RZ, PT ;  /* 0x000000ff1e00720c */ /* 0x000fc40003f64270 */
[C---:B------:R-:W-:Y:S02]  /*98f0*/  ISETP.GT.AND P4, PT, R30.reuse, 0x1, PT ;  /* 0x000000011e00780c */ /* 0x040fe40003f84270 */
[----:B------:R-:W-:Y:S02]  /*9900*/  ISETP.GT.AND P2, PT, R30, 0x8, PT ;  /* 0x000000081e00780c */ /* 0x000fe40003f44270 */
[----:B------:R-:W-:Y:S01]  /*9910*/  FSEL R92, R92, -INF , P3 ;  /* 0xff8000005c5c7808 */ /* 0x000fe20001800000 */
[----:B------:R-:W1:Y:S01]  /*9920*/  MUFU.TANH R42, R42 ;  /* 0x0000002a002a7308 */ /* 0x000e620000002400 */
[----:B--2---:R-:W-:Y:S02]  /*9930*/  FSEL R31, R32, -INF , P4 ;  /* 0xff800000201f7808 */ /* 0x004fe40002000000 */
[----:B------:R-:W-:Y:S02]  /*9940*/  ISETP.GT.AND P3, PT, R30, 0x9, PT ;  /* 0x000000091e00780c */ /* 0x000fe40003f64270 */
[----:B------:R-:W-:-:S02]  /*9950*/  FSEL R94, R94, -INF , P2 ;  /* 0xff8000005e5e7808 */ /* 0x000fc40001000000 */
[----:B------:R-:W-:Y:S01]  /*9960*/  FMNMX.FTZ R15, R92, R31, !PT ;  /* 0x0000001f5c0f7209 */ /* 0x000fe20007810000 */
[----:B------:R-:W2:Y:S01]  /*9970*/  MUFU.TANH R43, R43 ;  /* 0x0000002b002b7308 */ /* 0x000ea20000002400 */
[----:B------:R-:W-:Y:S02]  /*9980*/  ISETP.GT.AND P2, PT, R30, 0x10, PT ;  /* 0x000000101e00780c */ /* 0x000fe40003f44270 */
[----:B0-----:R-:W-:Y:S02]  /*9990*/  FSEL R88, R88, -INF , P3 ;  /* 0xff80000058587808 */ /* 0x001fe40001800000 */
[----:B------:R-:W-:Y:S02]  /*99a0*/  FMNMX.FTZ R15, R94, R15, !PT ;  /* 0x0000000f5e0f7209 */ /* 0x000fe40007810000 */
[----:B------:R-:W-:Y:S01]  /*99b0*/  ISETP.GT.AND P3, PT, R30, 0x11, PT ;  /* 0x000000111e00780c */ /* 0x000fe20003f64270 */
[----:B------:R-:W0:Y:S01]  /*99c0*/  MUFU.TANH R46, R46 ;  /* 0x0000002e002e7308 */ /* 0x000e220000002400 */
[----:B---3--:R-:W-:-:S02]  /*99d0*/  FSEL R86, R34, -INF , P2 ;  /* 0xff80000022567808 */ /* 0x008fc40001000000 */
[----:B------:R-:W-:Y:S02]  /*99e0*/  FMNMX.FTZ R15, R88, R15, !PT ;  /* 0x0000000f580f7209 */ /* 0x000fe40007810000 */
[----:B------:R-:W-:Y:S02]  /*99f0*/  ISETP.GT.AND P2, PT, R30, 0x18, PT ;  /* 0x000000181e00780c */ /* 0x000fe40003f44270 */
[----:B------:R-:W-:Y:S01]  /*9a00*/  FSEL R84, R35, -INF , P3 ;  /* 0xff80000023547808 */ /* 0x000fe20001800000 */
[----:B------:R-:W3:Y:S01]  /*9a10*/  MUFU.TANH R47, R47 ;  /* 0x0000002f002f7308 */ /* 0x000ee20000002400 */
[----:B------:R-:W-:Y:S02]  /*9a20*/  FMNMX.FTZ R15, R86, R15, !PT ;  /* 0x0000000f560f7209 */ /* 0x000fe40007810000 */
[----:B------:R-:W-:Y:S02]  /*9a30*/  ISETP.GT.AND P3, PT, R30, 0x19, PT ;  /* 0x000000191e00780c */ /* 0x000fe40003f64270 */
[----:B----4-:R-:W-:-:S02]  /*9a40*/  FSEL R82, R38, -INF , P2 ;  /* 0xff80000026527808 */ /* 0x010fc40001000000 */
[----:B------:R-:W-:Y:S01]  /*9a50*/  FMNMX.FTZ R15, R84, R15, !PT ;  /* 0x0000000f540f7209 */ /* 0x000fe20007810000 */
[----:B------:R0:W-:Y:S01]  /*9a60*/  MUFU.TANH R36, R50 ;  /* 0x0000003200247308 */ /* 0x0001e20000002400 */
[----:B------:R-:W-:Y:S02]  /*9a70*/  ISETP.GT.AND P2, PT, R30, 0x20, PT ;  /* 0x000000201e00780c */ /* 0x000fe40003f44270 */
[----:B-1----:R-:W-:Y:S02]  /*9a80*/  FSEL R26, R39, -INF , P3 ;  /* 0xff800000271a7808 */ /* 0x002fe40001800000 */
[----:B------:R-:W-:Y:S02]  /*9a90*/  FMNMX.FTZ R15, R82, R15, !PT ;  /* 0x0000000f520f7209 */ /* 0x000fe40007810000 */
[----:B------:R-:W-:Y:S01]  /*9aa0*/  ISETP.GT.AND P3, PT, R30, 0x21, PT ;  /* 0x000000211e00780c */ /* 0x000fe20003f64270 */
[----:B------:R-:W1:Y:S01]  /*9ab0*/  MUFU.TANH R51, R51 ;  /* 0x0000003300337308 */ /* 0x000e620000002400 */
[----:B------:R-:W-:-:S02]  /*9ac0*/  FSEL R80, R42, -INF , P2 ;  /* 0xff8000002a507808 */ /* 0x000fc40001000000 */
[----:B------:R-:W-:Y:S02]  /*9ad0*/  FMNMX.FTZ R15, R26, R15, !PT ;  /* 0x0000000f1a0f7209 */ /* 0x000fe40007810000 */
[----:B------:R-:W-:Y:S02]  /*9ae0*/  ISETP.GT.AND P2, PT, R30, 0x28, PT ;  /* 0x000000281e00780c */ /* 0x000fe40003f44270 */
[----:B--2---:R-:W-:Y:S01]  /*9af0*/  FSEL R78, R43, -INF , P3 ;  /* 0xff8000002b4e7808 */ /* 0x004fe20001800000 */
[----:B------:R3:W-:Y:S01]  /*9b00*/  MUFU.TANH R37, R54 ;  /* 0x0000003600257308 */ /* 0x0007e20000002400 */
[----:B------:R-:W-:Y:S02]  /*9b10*/  FMNMX.FTZ R15, R80, R15, !PT ;  /* 0x0000000f500f7209 */ /* 0x000fe40007810000 */
[----:B------:R-:W-:Y:S02]  /*9b20*/  ISETP.GT.AND P3, PT, R30, 0x29, PT ;  /* 0x000000291e00780c */ /* 0x000fe40003f64270 */
[----:B0-----:R-:W-:-:S02]  /*9b30*/  FSEL R50, R46, -INF , P2 ;  /* 0xff8000002e327808 */ /* 0x001fc40001000000 */
[----:B------:R-:W-:Y:S01]  /*9b40*/  FMNMX.FTZ R15, R78, R15, !PT ;  /* 0x0000000f4e0f7209 */ /* 0x000fe20007810000 */
[----:B------:R-:W0:Y:S01]  /*9b50*/  MUFU.TANH R55, R55 ;  /* 0x0000003700377308 */ /* 0x000e220000002400 */
[----:B------:R-:W-:Y:S02]  /*9b60*/  ISETP.GT.AND P2, PT, R30, 0x30, PT ;  /* 0x000000301e00780c */ /* 0x000fe40003f44270 */
[----:B---3--:R-:W-:Y:S02]  /*9b70*/  FSEL R54, R47, -INF , P3 ;  /* 0xff8000002f367808 */ /* 0x008fe40001800000 */
[----:B------:R-:W-:Y:S01]  /*9b80*/  FMNMX.FTZ R33, R50, R15, !PT ;  /* 0x0000000f32217209 */ /* 0x000fe20007810000 */
[----:B------:R-:W-:Y:S01]  /*9b90*/  FMUL.FTZ R15, R66, UR4 ;  /* 0x00000004420f7c20 */ /* 0x000fe20008410000 */
[----:B------:R-:W-:Y:S01]  /*9ba0*/  ISETP.GT.AND P3, PT, R30, 0x31, PT ;  /* 0x000000311e00780c */ /* 0x000fe20003f64270 */
[----:B------:R2:W3:Y:S01]  /*9bb0*/  MUFU.TANH R32, R58 ;  /* 0x0000003a00207308 */ /* 0x0004e20000002400 */
[----:B------:R-:W-:Y:S01]  /*9bc0*/  FMNMX.FTZ R33, R54, R33, !PT ;  /* 0x0000002136217209 */ /* 0x000fe20007810000 */
[----:B------:R-:W-:Y:S01]  /*9bd0*/  ULDC UR4, c[0x0][0x988] ;  /* 0x0002620000047ab9 */ /* 0x000fe20000000800 */
[----:B-1----:R-:W-:-:S02]  /*9be0*/  FSEL R76, R51, -INF , P3 ;  /* 0xff800000334c7808 */ /* 0x002fc40001800000 */
[----:B------:R-:W-:Y:S02]  /*9bf0*/  ISETP.GT.AND P3, PT, R30, 0x39, PT ;  /* 0x000000391e00780c */ /* 0x000fe40003f64270 */
[----:B------:R-:W-:Y:S01]  /*9c00*/  VIADDMNMX R27, R27, R29, R90, PT ;  /* 0x0000001d1b1b7246 */ /* 0x000fe2000380015a */
[----:B------:R-:W1:Y:S01]  /*9c10*/  MUFU.TANH R59, R59 ;  /* 0x0000003b003b7308 */ /* 0x000e620000002400 */
[----:B--2---:R-:W-:Y:S02]  /*9c20*/  FSEL R58, R36, -INF , P2 ;  /* 0xff800000243a7808 */ /* 0x004fe40001000000 */
[----:B------:R-:W-:Y:S02]  /*9c30*/  ISETP.GT.AND P2, PT, R30, 0x38, PT ;  /* 0x000000381e00780c */ /* 0x000fe40003f44270 */
[----:B------:R-:W-:Y:S02]  /*9c40*/  FMNMX.FTZ R33, R58, R33, !PT ;  /* 0x000000213a217209 */ /* 0x000fe40007810000 */
[----:B0-----:R-:W-:Y:S01]  /*9c50*/  FSEL R66, R55, -INF , P3 ;  /* 0xff80000037427808 */ /* 0x001fe20001800000 */
[----:B------:R0:W2:Y:S01]  /*9c60*/  MUFU.TANH R38, R62 ;  /* 0x0000003e00267308 */ /* 0x0000a20000002400 */
[----:B------:R-:W-:-:S02]  /*9c70*/  FMNMX.FTZ R33, R76, R33, !PT ;  /* 0x000000214c217209 */ /* 0x000fc40007810000 */
[----:B------:R-:W-:Y:S02]  /*9c80*/  ISETP.GT.AND P3, PT, R30, 0x41, PT ;  /* 0x000000411e00780c */ /* 0x000fe40003f64270 */
[----:B------:R-:W-:-:S03]  /*9c90*/  ISETP.GT.AND P4, PT, R27, 0x8, PT ;  /* 0x000000081b00780c */ /* 0x000fc60003f84270 */
[----:B------:R-:W4:Y:S01]  /*9ca0*/  MUFU.TANH R42, R63 ;  /* 0x0000003f002a7308 */ /* 0x000f220000002400 */
[----:B0-----:R-:W-:Y:S02]  /*9cb0*/  FSEL R62, R37, -INF , P2 ;  /* 0xff800000253e7808 */ /* 0x001fe40001000000 */
[----:B------:R-:W-:Y:S02]  /*9cc0*/  ISETP.GT.AND P2, PT, R30, 0x40, PT ;  /* 0x000000401e00780c */ /* 0x000fe40003f44270 */
[----:B------:R-:W-:Y:S02]  /*9cd0*/  FMNMX.FTZ R33, R62, R33, !PT ;  /* 0x000000213e217209 */ /* 0x000fe40007810000 */
[----:B---3--:R-:W-:Y:S01]  /*9ce0*/  FSEL R46, R32, -INF , P2 ;  /* 0xff800000202e7808 */ /* 0x008fe20001000000 */
[----:B------:R-:W0:Y:S01]  /*9cf0*/  MUFU.TANH R15, R15 ;  /* 0x0000000f000f7308 */ /* 0x000e220000002400 */
[----:B------:R-:W-:Y:S02]  /*9d00*/  FMNMX.FTZ R33, R66, R33, !PT ;  /* 0x0000002142217209 */ /* 0x000fe40007810000 */
[----:B------:R-:W-:-:S02]  /*9d10*/  ISETP.GT.AND P2, PT, R30, 0x48, PT ;  /* 0x000000481e00780c */ /* 0x000fc40003f44270 */
[----:B-1----:R-:W-:Y:S02]  /*9d20*/  FSEL R32, R59, -INF , P3 ;  /* 0xff8000003b207808 */ /* 0x002fe40001800000 */
[----:B------:R-:W-:Y:S01]  /*9d30*/  FMNMX.FTZ R33, R46, R33, !PT ;  /* 0x000000212e217209 */ /* 0x000fe20007810000 */
[----:B------:R-:W1:Y:S01]  /*9d40*/  MUFU.TANH R40, R67 ;  /* 0x0000004300287308 */ /* 0x000e620000002400 */
[----:B------:R-:W-:Y:S02]  /*9d50*/  ISETP.GT.AND P3, PT, R30, 0x49, PT ;  /* 0x000000491e00780c */ /* 0x000fe40003f64270 */
[----:B--2---:R-:W-:Y:S02]  /*9d60*/  FSEL R38, R38, -INF , P2 ;  /* 0xff80000026267808 */ /* 0x004fe40001000000 */
[----:B------:R-:W-:Y:S02]  /*9d70*/  FMNMX.FTZ R33, R32, R33, !PT ;  /* 0x0000002120217209 */ /* 0x000fe40007810000 */
[----:B------:R-:W-:Y:S01]  /*9d80*/  ISETP.GT.AND P2, PT, R30, 0x50, PT ;  /* 0x000000501e00780c */ /* 0x000fe20003f44270 */
[----:B------:R-:W2:Y:S01]  /*9d90*/  MUFU.TANH R36, R70 ;  /* 0x0000004600247308 */ /* 0x000ea20000002400 */
[----:B----4-:R-:W-:-:S02]  /*9da0*/  FSEL R42, R42, -INF , P3 ;  /* 0xff8000002a2a7808 */ /* 0x010fc40001800000 */
[----:B------:R-:W-:Y:S02]  /*9db0*/  FMNMX.FTZ R33, R38, R33, !PT ;  /* 0x0000002126217209 */ /* 0x000fe40007810000 */
[----:B------:R-:W-:Y:S02]  /*9dc0*/  ISETP.GT.AND P3, PT, R30, 0x51, PT ;  /* 0x000000511e00780c */ /* 0x000fe40003f64270 */
[----:B0-----:R-:W-:Y:S01]  /*9dd0*/  FSEL R34, R15, -INF , P2 ;  /* 0xff8000000f227808 */ /* 0x001fe20001000000 */
[----:B------:R-:W0:Y:S01]  /*9de0*/  MUFU.TANH R71, R71 ;  /* 0x0000004700477308 */ /* 0x000e220000002400 */
[----:B------:R-:W-:Y:S02]  /*9df0*/  FMNMX.FTZ R33, R42, R33, !PT ;  /* 0x000000212a217209 */ /* 0x000fe40007810000 */
[----:B------:R-:W-:Y:S02]  /*9e00*/  ISETP.GT.AND P2, PT, R30, 0x58, PT ;  /* 0x000000581e00780c */ /* 0x000fe40003f44270 */
[----:B-1----:R-:W-:-:S02]  /*9e10*/  FSEL R40, R40, -INF , P3 ;  /* 0xff80000028287808 */ /* 0x002fc40001800000 */
[----:B------:R-:W-:Y:S01]  /*9e20*/  FMNMX.FTZ R33, R34, R33, !PT ;  /* 0x0000002122217209 */ /* 0x000fe20007810000 */
[----:B------:R1:W-:Y:S01]  /*9e30*/  MUFU.TANH R70, R44 ;  /* 0x0000002c00467308 */ /* 0x0003e20000002400 */
[----:B------:R-:W-:Y:S02]  /*9e40*/  ISETP.GT.AND P3, PT, R30, 0x59, PT ;  /* 0x000000591e00780c */ /* 0x000fe40003f64270 */
[----:B--2---:R-:W-:Y:S02]  /*9e50*/  FSEL R36, R36, -INF , P2 ;  /* 0xff80000024247808 */ /* 0x004fe40001000000 */
[----:B------:R-:W-:Y:S02]  /*9e60*/  FMNMX.FTZ R33, R40, R33, !PT ;  /* 0x0000002128217209 */ /* 0x000fe40007810000 */
[----:B------:R-:W-:Y:S01]  /*9e70*/  ISETP.GT.AND P2, PT, R27, RZ, PT ;  /* 0x000000ff1b00720c */ /* 0x000fe20003f44270 */
[----:B------:R-:W2:Y:S01]  /*9e80*/  MUFU.TANH R72, R72 ;  /* 0x0000004800487308 */ /* 0x000ea20000002400 */
[----:B0-----:R-:W-:-:S02]  /*9e90*/  FSEL R30, R71, -INF , P3 ;  /* 0xff800000471e7808 */ /* 0x001fc40001800000 */
[----:B------:R-:W-:Y:S02]  /*9ea0*/  FMNMX.FTZ R33, R36, R33, !PT ;  /* 0x0000002124217209 */ /* 0x000fe40007810000 */
[----:B------:R-:W-:Y:S02]  /*9eb0*/  ISETP.GT.AND P3, PT, R27, 0x1, PT ;  /* 0x000000011b00780c */ /* 0x000fe40003f64270 */
[----:B------:R-:W-:Y:S01]  /*9ec0*/  FMNMX.FTZ R33, R30, R33, !PT ;  /* 0x000000211e217209 */ /* 0x000fe20007810000 */
[----:B------:R-:W0:Y:S04]  /*9ed0*/  MUFU.TANH R74, R74 ;  /* 0x0000004a004a7308 */ /* 0x000e280000002400 */
[----:B-1----:R-:W1:Y:S04]  /*9ee0*/  SHFL.BFLY PT, R44, R33, 0x2, 0x1f ;  /* 0x0c401f00212c7f89 */ /* 0x002e6800000e0000 */
[----:B------:R-:W-:Y:S01]  /*9ef0*/  MUFU.TANH R75, R75 ;  /* 0x0000004b004b7308 */ /* 0x000fe20000002400 */
[----:B--2---:R-:W-:-:S02]  /*9f00*/  FSEL R72, R72, -INF , P2 ;  /* 0xff80000048487808 */ /* 0x004fc40001000000 */
[----:B------:R-:W-:-:S05]  /*9f10*/  ISETP.GT.AND P2, PT, R27, 0x9, PT ;  /* 0x000000091b00780c */ /* 0x000fca0003f44270 */
[----:B------:R-:W2:Y:S01]  /*9f20*/  MUFU.TANH R28, R28 ;  /* 0x0000001c001c7308 */ /* 0x000ea20000002400 */
[----:B0-----:R-:W-:Y:S02]  /*9f30*/  FSEL R74, R74, -INF , P3 ;  /* 0xff8000004a4a7808 */ /* 0x001fe40001800000 */
[----:B------:R-:W-:Y:S02]  /*9f40*/  ISETP.GT.AND P3, PT, R27, 0x10, PT ;  /* 0x000000101b00780c */ /* 0x000fe40003f64270 */
[----:B------:R-:W-:-:S03]  /*9f50*/  FMNMX.FTZ R29, R72, R74, !PT ;  /* 0x0000004a481d7209 */ /* 0x000fc60007810000 */
[----:B------:R-:W0:Y:S01]  /*9f60*/  MUFU.TANH R25, R25 ;  /* 0x0000001900197308 */ /* 0x000e220000002400 */
[----:B-1----:R-:W-:-:S07]  /*9f70*/  FMNMX.FTZ R44, R33, R44, !PT ;  /* 0x0000002c212c7209 */ /* 0x002fce0007810000 */
[----:B------:R-:W1:Y:S01]  /*9f80*/  MUFU.TANH R24, R24 ;  /* 0x0000001800187308 */ /* 0x000e620000002400 */
[----:B------:R-:W3:Y:S01]  /*9f90*/  SHFL.BFLY PT, R15, R44, 0x1, 0x1f ;  /* 0x0c201f002c0f7f89 */ /* 0x000ee200000e0000 */
[----:B--2---:R-:W-:Y:S02]  /*9fa0*/  FSEL R28, R28, -INF , P2 ;  /* 0xff8000001c1c7808 */ /* 0x004fe40001000000 */
[----:B------:R-:W-:-:S04]  /*9fb0*/  ISETP.GT.AND P2, PT, R27, 0x11, PT ;  /* 0x000000111b00780c */ /* 0x000fc80003f44270 */
[----:B------:R-:W2:Y:S08]  /*9fc0*/  MUFU.TANH R14, R14 ;  /* 0x0000000e000e7308 */ /* 0x000eb00000002400 */
[----:B------:R-:W4:Y:S08]  /*9fd0*/  MUFU.TANH R0, R0 ;  /* 0x0000000000007308 */ /* 0x000f300000002400 */
[----:B------:R-:W4:Y:S01]  /*9fe0*/  MUFU.TANH R12, R12 ;  /* 0x0000000c000c7308 */ /* 0x000f220000002400 */
[----:B---3--:R-:W-:Y:S01]  /*9ff0*/  FMNMX.FTZ R176, R44, R15, !PT ;  /* 0x0000000f2cb07209 */ /* 0x008fe20007810000 */
[----:B------:R-:W-:Y:S01]  /*a000*/  IMAD.U32 R15, RZ, RZ, UR4 ;  /* 0x00000004ff0f7e24 */ /* 0x000fe2000f8e00ff */
[----:B------:R-:W-:-:S02]  /*a010*/  FSEL R44, R75, -INF , P4 ;  /* 0xff8000004b2c7808 */ /* 0x000fc40002000000 */
[C---:B------:R-:W-:Y:S01]  /*a020*/  FSETP.NEU.FTZ.AND P4, PT, R176.reuse, -INF , PT ;  /* 0xff800000b000780b */ /* 0x040fe20003f9d000 */
[----:B------:R-:W-:Y:S01]  /*a030*/  FMUL.FTZ R33, R176, R15 ;  /* 0x0000000fb0217220 */ /* 0x000fe20000410000 */
[----:B------:R-:W-:Y:S01]  /*a040*/  FMNMX.FTZ R29, R44, R29, !PT ;  /* 0x0000001d2c1d7209 */ /* 0x000fe20007810000 */
[----:B------:R0:W3:Y:S03]  /*a050*/  MUFU.TANH R35, R48 ;  /* 0x0000003000237308 */ /* 0x0000e60000002400 */
[----:B------:R-:W-:Y:S02]  /*a060*/  FMNMX.FTZ R29, R28, R29, !PT ;  /* 0x0000001d1c1d7209 */ /* 0x000fe40007810000 */
[----:B------:R-:W-:-:S03]  /*a070*/  FSEL R33, R33, RZ, P4 ;  /* 0x000000ff21217208 */ /* 0x000fc60002000000 */
[----:B------:R-:W3:Y:S01]  /*a080*/  MUFU.TANH R3, R3 ;  /* 0x0000000300037308 */ /* 0x000ee20000002400 */
[----:B0-----:R-:W-:Y:S01]  /*a090*/  FSEL R48, R25, -INF , P3 ;  /* 0xff80000019307808 */ /* 0x001fe20001800000 */
[-CC-:B------:R-:W-:Y:S01]  /*a0a0*/  FFMA.FTZ R157, R86, R15.reuse, -R33.reuse ;  /* 0x0000000f569d7223 */ /* 0x180fe20000010821 */
[----:B------:R-:W-:Y:S01]  /*a0b0*/  ISETP.GT.AND P3, PT, R27, 0x18, PT ;  /* 0x000000181b00780c */ /* 0x000fe20003f64270 */
[--C-:B------:R-:W-:Y:S01]  /*a0c0*/  FFMA.FTZ R153, R92, R15, -R33.reuse ;  /* 0x0000000f5c997223 */ /* 0x100fe20000010821 */
[----:B------:R-:W-:Y:S01]  /*a0d0*/  FMNMX.FTZ R29, R48, R29, !PT ;  /* 0x0000001d301d7209 */ /* 0x000fe20007810000 */
[-CC-:B------:R-:W-:Y:S01]  /*a0e0*/  FFMA.FTZ R155, R94, R15.reuse, -R33.reuse ;  /* 0x0000000f5e9b7223 */ /* 0x180fe20000010821 */
[-CC-:B------:R-:W-:Y:S01]  /*a0f0*/  FFMA.FTZ R159, R82, R15.reuse, -R33.reuse ;  /* 0x0000000f529f7223 */ /* 0x180fe20000010821 */
[----:B------:R1:W-:Y:S01]  /*a100*/  MUFU.TANH R37, R52 ;  /* 0x0000003400257308 */ /* 0x0003e20000002400 */
[-CC-:B------:R-:W-:Y:S01]  /*a110*/  FFMA.FTZ R161, R80, R15.reuse, -R33.reuse ;  /* 0x0000000f50a17223 */ /* 0x180fe20000010821 */
[-CC-:B------:R-:W-:Y:S01]  /*a120*/  FFMA.FTZ R31, R31, R15.reuse, -R33.reuse ;  /* 0x0000000f1f1f7223 */ /* 0x180fe20000010821 */
[-CC-:B------:R-:W-:Y:S01]  /*a130*/  FFMA.FTZ R26, R26, R15.reuse, -R33.reuse ;  /* 0x0000000f1a1a7223 */ /* 0x180fe20000010821 */
[-CC-:B------:R-:W-:Y:S01]  /*a140*/  FFMA.FTZ R30, R30, R15.reuse, -R33.reuse ;  /* 0x0000000f1e1e7223 */ /* 0x180fe20000010821 */
[-CC-:B------:R-:W-:Y:S01]  /*a150*/  FFMA.FTZ R50, R50, R15.reuse, -R33.reuse ;  /* 0x0000000f32327223 */ /* 0x180fe20000010821 */
[-CC-:B------:R-:W-:Y:S01]  /*a160*/  FFMA.FTZ R54, R54, R15.reuse, -R33.reuse ;  /* 0x0000000f36367223 */ /* 0x180fe20000010821 */
[-CC-:B------:R-:W-:Y:S01]  /*a170*/  FFMA.FTZ R58, R58, R15.reuse, -R33.reuse ;  /* 0x0000000f3a3a7223 */ /* 0x180fe20000010821 */
[----:B------:R2:W-:Y:S01]  /*a180*/  MUFU.TANH R39, R56 ;  /* 0x0000003800277308 */ /* 0x0005e20000002400 */
[----:B-1----:R-:W-:Y:S01]  /*a190*/  FSEL R52, R24, -INF , P2 ;  /* 0xff80000018347808 */ /* 0x002fe20001000000 */
[-CC-:B------:R-:W-:Y:S01]  /*a1a0*/  FFMA.FTZ R24, R84, R15.reuse, -R33.reuse ;  /* 0x0000000f54187223 */ /* 0x180fe20000010821 */
[C---:B------:R-:W-:Y:S01]  /*a1b0*/  ISETP.GT.AND P2, PT, R27.reuse, 0x19, PT ;  /* 0x000000191b00780c */ /* 0x040fe20003f44270 */
[--C-:B------:R-:W-:Y:S01]  /*a1c0*/  FFMA.FTZ R76, R76, R15, -R33.reuse ;  /* 0x0000000f4c4c7223 */ /* 0x100fe20000010821 */
[----:B------:R-:W-:Y:S01]  /*a1d0*/  FMNMX.FTZ R29, R52, R29, !PT ;  /* 0x0000001d341d7209 */ /* 0x000fe20007810000 */
[-CC-:B------:R-:W-:Y:S01]  /*a1e0*/  FFMA.FTZ R62, R62, R15.reuse, -R33.reuse ;  /* 0x0000000f3e3e7223 */ /* 0x180fe20000010821 */
[-CC-:B------:R-:W-:Y:S01]  /*a1f0*/  FFMA.FTZ R66, R66, R15.reuse, -R33.reuse ;  /* 0x0000000f42427223 */ /* 0x180fe20000010821 */
[----:B------:R-:W0:Y:S01]  /*a200*/  MUFU.TANH R45, R45 ;  /* 0x0000002d002d7308 */ /* 0x000e220000002400 */
[----:B--2---:R-:W-:Y:S01]  /*a210*/  FSEL R56, R14, -INF , P3 ;  /* 0xff8000000e387808 */ /* 0x004fe20001800000 */
        /* <DEDUP_REMOVED lines=9> */
[----:B------:R-:W-:-:S05]  /*a2b0*/  FFMA.FTZ R36, R36, R15, -R33 ;  /* 0x0000000f24247223 */ /* 0x000fca0000010821 */
[----:B------:R1:W-:Y:S01]  /*a2c0*/  MUFU.TANH R100, R64 ;  /* 0x0000004000647308 */ /* 0x0003e20000002400 */
[----:B----4-:R-:W-:Y:S02]  /*a2d0*/  FSEL R60, R0, -INF , P2 ;  /* 0xff800000003c7808 */ /* 0x010fe40001000000 */
[----:B------:R-:W-:Y:S02]  /*a2e0*/  ISETP.GT.AND P2, PT, R27, 0x21, PT ;  /* 0x000000211b00780c */ /* 0x000fe40003f44270 */
[----:B------:R-:W-:-:S03]  /*a2f0*/  FMNMX.FTZ R29, R60, R29, !PT ;  /* 0x0000001d3c1d7209 */ /* 0x000fc60007810000 */
[----:B------:R-:W2:Y:S01]  /*a300*/  MUFU.TANH R49, R49 ;  /* 0x0000003100317308 */ /* 0x000ea20000002400 */
[----:B-1----:R-:W-:Y:S01]  /*a310*/  FSEL R64, R12, -INF , P3 ;  /* 0xff8000000c407808 */ /* 0x002fe20001800000 */
[----:B------:R-:W-:Y:S01]  /*a320*/  FFMA.FTZ R12, R88, R15, -R33 ;  /* 0x0000000f580c7223 */ /* 0x000fe20000010821 */
[C---:B------:R-:W-:Y:S02]  /*a330*/  ISETP.GT.AND P3, PT, R27.reuse, 0x28, PT ;  /* 0x000000281b00780c */ /* 0x040fe40003f64270 */
[----:B------:R-:W-:Y:S02]  /*a340*/  FMNMX.FTZ R29, R64, R29, !PT ;  /* 0x0000001d401d7209 */ /* 0x000fe40007810000 */
[----:B------:R-:W-:Y:S01]  /*a350*/  FSEL R70, R70, -INF , P3 ;  /* 0xff80000046467808 */ /* 0x000fe20001800000 */
[----:B------:R1:W-:Y:S01]  /*a360*/  MUFU.TANH R102, R68 ;  /* 0x0000004400667308 */ /* 0x0003e20000002400 */
[----:B------:R-:W-:-:S04]  /*a370*/  ISETP.GT.AND P3, PT, R27, 0x30, PT ;  /* 0x000000301b00780c */ /* 0x000fc80003f64270 */
[----:B---3--:R-:W-:Y:S02]  /*a380*/  FSEL R90, R35, -INF , P3 ;  /* 0xff800000235a7808 */ /* 0x008fe40001800000 */
[----:B------:R-:W-:Y:S01]  /*a390*/  ISETP.GT.AND P3, PT, R27, 0x38, PT ;  /* 0x000000381b00780c */ /* 0x000fe20003f64270 */
[----:B------:R-:W3:Y:S01]  /*a3a0*/  MUFU.TANH R53, R53 ;  /* 0x0000003500357308 */ /* 0x000ee20000002400 */
[----:B-1----:R-:W-:Y:S01]  /*a3b0*/  FSEL R68, R3, -INF , P2 ;  /* 0xff80000003447808 */ /* 0x002fe20001000000 */
[----:B------:R-:W-:Y:S01]  /*a3c0*/  FFMA.FTZ R3, R78, R15, -R33 ;  /* 0x0000000f4e037223 */ /* 0x000fe20000010821 */
        /* <DEDUP_REMOVED lines=8> */
[----:B------:R-:W1:Y:S01]  /*a450*/  MUFU.TANH R61, R61 ;  /* 0x0000003d003d7308 */ /* 0x000e620000002400 */
[----:B------:R-:W-:Y:S02]  /*a460*/  FMNMX.FTZ R29, R90, R29, !PT ;  /* 0x0000001d5a1d7209 */ /* 0x000fe40007810000 */
[----:B------:R-:W-:Y:S02]  /*a470*/  ISETP.GT.AND P2, PT, R27, 0x39, PT ;  /* 0x000000391b00780c */ /* 0x000fe40003f44270 */
[----:B------:R-:W-:-:S02]  /*a480*/  FSEL R92, R37, -INF , P3 ;  /* 0xff800000255c7808 */ /* 0x000fc40001800000 */
[----:B------:R-:W-:Y:S01]  /*a490*/  FMNMX.FTZ R29, R86, R29, !PT ;  /* 0x0000001d561d7209 */ /* 0x000fe20007810000 */
[----:B------:R-:W2:Y:S01]  /*a4a0*/  MUFU.TANH R65, R65 ;  /* 0x0000004100417308 */ /* 0x000ea20000002400 */
[----:B------:R-:W-:Y:S02]  /*a4b0*/  ISETP.GT.AND P3, PT, R27, 0x40, PT ;  /* 0x000000401b00780c */ /* 0x000fe40003f64270 */
[----:B---3--:R-:W-:Y:S02]  /*a4c0*/  FSEL R84, R53, -INF , P2 ;  /* 0xff80000035547808 */ /* 0x008fe40001000000 */
[----:B------:R-:W-:Y:S02]  /*a4d0*/  FMNMX.FTZ R29, R92, R29, !PT ;  /* 0x0000001d5c1d7209 */ /* 0x000fe40007810000 */
[----:B------:R-:W-:Y:S01]  /*a4e0*/  ISETP.GT.AND P2, PT, R27, 0x41, PT ;  /* 0x000000411b00780c */ /* 0x000fe20003f44270 */
[----:B------:R-:W3:Y:S01]  /*a4f0*/  MUFU.TANH R69, R69 ;  /* 0x0000004500457308 */ /* 0x000ee20000002400 */
[----:B------:R-:W-:-:S02]  /*a500*/  FSEL R94, R39, -INF , P3 ;  /* 0xff800000275e7808 */ /* 0x000fc40001800000 */
[----:B------:R-:W-:Y:S02]  /*a510*/  FMNMX.FTZ R29, R84, R29, !PT ;  /* 0x0000001d541d7209 */ /* 0x000fe40007810000 */
[----:B------:R-:W-:Y:S02]  /*a520*/  ISETP.GT.AND P3, PT, R27, 0x48, PT ;  /* 0x000000481b00780c */ /* 0x000fe40003f64270 */
[----:B0-----:R-:W-:Y:S01]  /*a530*/  FSEL R82, R57, -INF , P2 ;  /* 0xff80000039527808 */ /* 0x001fe20001000000 */
[----:B------:R0:W-:Y:S01]  /*a540*/  MUFU.EX2 R104, R3 ;  /* 0x0000000300687308 */ /* 0x0001e20000000800 */
[----:B------:R-:W-:Y:S02]  /*a550*/  FMNMX.FTZ R29, R94, R29, !PT ;  /* 0x0000001d5e1d7209 */ /* 0x000fe40007810000 */
[----:B------:R-:W-:Y:S02]  /*a560*/  ISETP.GT.AND P2, PT, R27, 0x49, PT ;  /* 0x000000491b00780c */ /* 0x000fe40003f44270 */
[----:B------:R-:W-:-:S02]  /*a570*/  FSEL R96, R96, -INF , P3 ;  /* 0xff80000060607808 */ /* 0x000fc40001800000 */
[----:B------:R-:W-:Y:S01]  /*a580*/  FMNMX.FTZ R29, R82, R29, !PT ;  /* 0x0000001d521d7209 */ /* 0x000fe20007810000 */
[----:B------:R-:W-:Y:S01]  /*a590*/  MUFU.EX2 R153, R153 ;  /* 0x0000009900997308 */ /* 0x000fe20000000800 */
[----:B------:R-:W-:Y:S02]  /*a5a0*/  ISETP.GT.AND P3, PT, R27, 0x50, PT ;  /* 0x000000501b00780c */ /* 0x000fe40003f64270 */
[----:B-1----:R-:W-:Y:S02]  /*a5b0*/  FSEL R98, R61, -INF , P2 ;  /* 0xff8000003d627808 */ /* 0x002fe40001000000 */
[----:B------:R-:W-:Y:S02]  /*a5c0*/  FMNMX.FTZ R29, R96, R29, !PT ;  /* 0x0000001d601d7209 */ /* 0x000fe40007810000 */
[----:B------:R-:W-:Y:S01]  /*a5d0*/  ISETP.GT.AND P2, PT, R27, 0x51, PT ;  /* 0x000000511b00780c */ /* 0x000fe20003f44270 */
[----:B------:R-:W1:Y:S01]  /*a5e0*/  MUFU.EX2 R0, R31 ;  /* 0x0000001f00007308 */ /* 0x000e620000000800 */
[----:B------:R-:W-:-:S02]  /*a5f0*/  FSEL R100, R100, -INF , P3 ;  /* 0xff80000064647808 */ /* 0x000fc40001800000 */
[----:B------:R-:W-:Y:S02]  /*a600*/  FMNMX.FTZ R29, R98, R29, !PT ;  /* 0x0000001d621d7209 */ /* 0x000fe40007810000 */
[----:B------:R-:W-:Y:S02]  /*a610*/  ISETP.GT.AND P3, PT, R27, 0x58, PT ;  /* 0x000000581b00780c */ /* 0x000fe40003f64270 */
[----:B--2---:R-:W-:Y:S01]  /*a620*/  FSEL R80, R65, -INF , P2 ;  /* 0xff80000041507808 */ /* 0x004fe20001000000 */
[----:B------:R-:W-:Y:S01]  /*a630*/  MUFU.EX2 R155, R155 ;  /* 0x0000009b009b7308 */ /* 0x000fe20000000800 */
[----:B------:R-:W-:Y:S02]  /*a640*/  FMNMX.FTZ R29, R100, R29, !PT ;  /* 0x0000001d641d7209 */ /* 0x000fe40007810000 */
[----:B------:R-:W-:Y:S02]  /*a650*/  ISETP.GT.AND P2, PT, R27, 0x59, PT ;  /* 0x000000591b00780c */ /* 0x000fe40003f44270 */
[----:B------:R-:W-:-:S02]  /*a660*/  FSEL R102, R102, -INF , P3 ;  /* 0xff80000066667808 */ /* 0x000fc40001800000 */
[----:B------:R-:W-:Y:S01]  /*a670*/  FMNMX.FTZ R29, R80, R29, !PT ;  /* 0x0000001d501d7209 */ /* 0x000fe20007810000 */
[----:B------:R-:W-:Y:S01]  /*a680*/  MUFU.EX2 R12, R12 ;  /* 0x0000000c000c7308 */ /* 0x000fe20000000800 */
[----:B---3--:R-:W-:Y:S02]  /*a690*/  FSEL R78, R69, -INF , P2 ;  /* 0xff800000454e7808 */ /* 0x008fe40001000000 */
[----:B------:R-:W-:-:S04]  /*a6a0*/  FMNMX.FTZ R29, R102, R29, !PT ;  /* 0x0000001d661d7209 */ /* 0x000fc80007810000 */
[----:B------:R-:W-:Y:S01]  /*a6b0*/  FMNMX.FTZ R29, R78, R29, !PT ;  /* 0x0000001d4e1d7209 */ /* 0x000fe20007810000 */
[----:B------:R-:W-:Y:S04]  /*a6c0*/  MUFU.EX2 R157, R157 ;  /* 0x0000009d009d7308 */ /* 0x000fe80000000800 */
[----:B------:R-:W0:Y:S04]  /*a6d0*/  SHFL.BFLY PT, R14, R29, 0x2, 0x1f ;  /* 0x0c401f001d0e7f89 */ /* 0x000e2800000e0000 */
        /* <DEDUP_REMOVED lines=9> */
[----:B0-----:R-:W-:-:S04]  /*a770*/  FMNMX.FTZ R14, R3, R14, !PT ;  /* 0x0000000e030e7209 */ /* 0x001fc80007810000 */
[C---:B------:R-:W-:Y:S01]  /*a780*/  FSETP.NEU.FTZ.AND P2, PT, R14.reuse, -INF , PT ;  /* 0xff8000000e00780b */ /* 0x040fe20003f5d000 */
[----:B------:R-:W-:Y:S02]  /*a790*/  FMUL.FTZ R3, R14, R15 ;  /* 0x0000000f0e037220 */ /* 0x000fe40000410000 */
[----:B------:R-:W-:Y:S03]  /*a7a0*/  MUFU.EX2 R58, R58 ;  /* 0x0000003a003a7308 */ /* 0x000fe60000000800 */
[----:B------:R-:W-:-:S05]  /*a7b0*/  FSEL R25, R3, RZ, P2 ;  /* 0x000000ff03197208 */ /* 0x000fca0001000000 */
[-CC-:B------:R-:W-:Y:S01]  /*a7c0*/  FFMA.FTZ R72, R72, R15.reuse, -R25.reuse ;  /* 0x0000000f48487223 */ /* 0x180fe20000010819 */
[-CC-:B------:R-:W-:Y:S01]  /*a7d0*/  FFMA.FTZ R74, R74, R15.reuse, -R25.reuse ;  /* 0x0000000f4a4a7223 */ /* 0x180fe20000010819 */
[-CC-:B------:R-:W-:Y:S01]  /*a7e0*/  FFMA.FTZ R44, R44, R15.reuse, -R25.reuse ;  /* 0x0000000f2c2c7223 */ /* 0x180fe20000010819 */
[-CC-:B------:R-:W-:Y:S01]  /*a7f0*/  FFMA.FTZ R28, R28, R15.reuse, -R25.reuse ;  /* 0x0000000f1c1c7223 */ /* 0x180fe20000010819 */
[-CC-:B------:R-:W-:Y:S01]  /*a800*/  FFMA.FTZ R48, R48, R15.reuse, -R25.reuse ;  /* 0x0000000f30307223 */ /* 0x180fe20000010819 */
        /* <DEDUP_REMOVED lines=21> */
[----:B------:R-:W-:-:S03]  /*a960*/  FFMA.FTZ R78, R78, R15, -R25 ;  /* 0x0000000f4e4e7223 */ /* 0x000fc60000010819 */
[----:B------:R-:W2:Y:S01]  /*a970*/  MUFU.EX2 R44, R44 ;  /* 0x0000002c002c7308 */ /* 0x000ea20000000800 */
[----:B-1----:R-:W-:Y:S01]  /*a980*/  FADD.FTZ R28, R153, R0 ;  /* 0x00000000991c7221 */ /* 0x002fe20000010000 */
[----:B------:R-:W-:Y:S02]  /*a990*/  F2FP.BF16.F32.PACK_AB R153, R0, R153 ;  /* 0x000000990099723e */ /* 0x000fe400000010ff */
[----:B0-----:R-:W-:Y:S01]  /*a9a0*/  F2FP.BF16.F32.PACK_AB R152, R27, R72 ;  /* 0x000000481b98723e */ /* 0x001fe200000010ff */
[----:B------:R-:W-:Y:S01]  /*a9b0*/  FADD.FTZ R3, R155, R28 ;  /* 0x0000001c9b037221 */ /* 0x000fe20000010000 */
[C---:B------:R-:W-:Y:S02]  /*a9c0*/  F2FP.BF16.F32.PACK_AB R155, R12.reuse, R155 ;  /* 0x0000009b0c9b723e */ /* 0x040fe400000010ff */
[----:B------:R-:W0:Y:S01]  /*a9d0*/  MUFU.EX2 R48, R48 ;  /* 0x0000003000307308 */ /* 0x000e220000000800 */
[----:B------:R-:W-:Y:S01]  /*a9e0*/  FADD.FTZ R28, R12, R3 ;  /* 0x000000030c1c7221 */ /* 0x000fe20000010000 */
[----:B------:R-:W-:-:S03]  /*a9f0*/  FADD.FTZ R3, R72, R27 ;  /* 0x0000001b48037221 */ /* 0x000fc60000010000 */
[----:B------:R-:W-:Y:S01]  /*aa00*/  FADD.FTZ R41, R157, R28 ;  /* 0x0000001c9d297221 */ /* 0x000fe20000010000 */
[C---:B------:R-:W-:Y:S02]  /*aa10*/  F2FP.BF16.F32.PACK_AB R157, R24.reuse, R157 ;  /* 0x0000009d189d723e */ /* 0x040fe400000010ff */
[----:B------:R-:W1:Y:S01]  /*aa20*/  MUFU.EX2 R31, R52 ;  /* 0x00000034001f7308 */ /* 0x000e620000000800 */
[----:B------:R-:W-:Y:S01]  /*aa30*/  FADD.FTZ R30, R24, R41 ;  /* 0x00000029181e7221 */ /* 0x000fe20000010000 */
[----:B--2---:R-:W-:Y:S01]  /*aa40*/  FADD.FTZ R28, R44, R3 ;  /* 0x000000032c1c7221 */ /* 0x004fe20000010000 */
[----:B------:R-:W-:Y:S02]  /*aa50*/  F2FP.BF16.F32.PACK_AB R154, R29, R44 ;  /* 0x0000002c1d9a723e */ /* 0x000fe400000010ff */
[----:B------:R-:W-:Y:S01]  /*aa60*/  FADD.FTZ R3, R159, R30 ;  /* 0x0000001e9f037221 */ /* 0x000fe20000010000 */
[----:B------:R-:W-:Y:S01]  /*aa70*/  FADD.FTZ R43, R29, R28 ;  /* 0x0000001c1d2b7221 */ /* 0x000fe20000010000 */
[C---:B------:R-:W-:Y:S01]  /*aa80*/  F2FP.BF16.F32.PACK_AB R159, R26.reuse, R159 ;  /* 0x0000009f1a9f723e */ /* 0x040fe200000010ff */
[----:B------:R-:W2:Y:S01]  /*aa90*/  MUFU.EX2 R56, R56 ;  /* 0x0000003800387308 */ /* 0x000ea20000000800 */
[----:B------:R-:W-:Y:S01]  /*aaa0*/  FADD.FTZ R30, R26, R3 ;  /* 0x000000031a1e7221 */ /* 0x000fe20000010000 */
[----:B0-----:R-:W-:Y:S01]  /*aab0*/  FADD.FTZ R28, R48, R43 ;  /* 0x0000002b301c7221 */ /* 0x001fe20000010000 */
[----:B------:R-:W-:-:S02]  /*aac0*/  @!P1 VIADD R3, R20, 0x22840 ;  /* 0x0002284014039836 */ /* 0x000fc40000000000 */
[----:B------:R-:W-:Y:S01]  /*aad0*/  FADD.FTZ R45, R161, R30 ;  /* 0x0000001ea12d7221 */ /* 0x000fe20000010000 */
[C---:B------:R-:W-:Y:S02]  /*aae0*/  F2FP.BF16.F32.PACK_AB R161, R104.reuse, R161 ;  /* 0x000000a168a1723e */ /* 0x040fe400000010ff */
[----:B------:R-:W0:Y:S01]  /*aaf0*/  MUFU.EX2 R33, R60 ;  /* 0x0000003c00217308 */ /* 0x000e220000000800 */
[C---:B-1----:R-:W-:Y:S01]  /*ab00*/  FADD.FTZ R43, R31.reuse, R28 ;  /* 0x0000001c1f2b7221 */ /* 0x042fe20000010000 */
[----:B------:R-:W-:Y:S01]  /*ab10*/  FADD.FTZ R45, R104, R45 ;  /* 0x0000002d682d7221 */ /* 0x000fe20000010000 */
[----:B------:R-:W-:Y:S01]  /*ab20*/  @!P1 PRMT R3, RZ, 0x654, R3 ;  /* 0x00000654ff039816 */ /* 0x000fe20000000003 */
[----:B------:R1:W-:Y:S06]  /*ab30*/  BAR.ARV R177, 0x100 ;  /* 0x000400b10000751d */ /* 0x0003ec0000002000 */
[----:B------:R-:W3:Y:S01]  /*ab40*/  MUFU.EX2 R64, R64 ;  /* 0x0000004000407308 */ /* 0x000ee20000000800 */
[----:B--2---:R-:W-:Y:S01]  /*ab50*/  FADD.FTZ R28, R56, R43 ;  /* 0x0000002b381c7221 */ /* 0x004fe20000010000 */
[----:B------:R-:W-:Y:S01]  /*ab60*/  FADD.FTZ R30, R50, R45 ;  /* 0x0000002d321e7221 */ /* 0x000fe20000010000 */
[----:B------:R2:W-:Y:S01]  /*ab70*/  @!P1 SYNCS.ARRIVE.TRANS64.RED.A1T0 RZ, [R3+URZ], RZ ;  /* 0x000000ff03ff99a7 */ /* 0x0005e2000810043f */
[----:B------:R-:W-:-:S02]  /*ab80*/  F2FP.BF16.F32.PACK_AB R156, R31, R48 ;  /* 0x000000301f9c723e */ /* 0x000fc400000010ff */
[----:B------:R-:W-:Y:S01]  /*ab90*/  FADD.FTZ R47, R163, R30 ;  /* 0x0000001ea32f7221 */ /* 0x000fe20000010000 */
[----:B0-----:R-:W-:Y:S01]  /*aba0*/  FADD.FTZ R45, R33, R28 ;  /* 0x0000001c212d7221 */ /* 0x001fe20000010000 */
[----:B------:R-:W2:Y:S01]  /*abb0*/  MUFU.EX2 R35, R68 ;  /* 0x0000004400237308 */ /* 0x000ea20000000800 */
[----:B------:R-:W-:Y:S01]  /*abc0*/  F2FP.BF16.F32.PACK_AB R163, R163, R50 ;  /* 0x00000032a3a3723e */ /* 0x000fe200000010ff */
[----:B------:R-:W-:Y:S01]  /*abd0*/  FADD.FTZ R30, R58, R47 ;  /* 0x0000002f3a1e7221 */ /* 0x000fe20000010000 */
[----:B------:R-:W-:-:S05]  /*abe0*/  F2FP.BF16.F32.PACK_AB R158, R33, R56 ;  /* 0x00000038219e723e */ /* 0x000fca00000010ff */
[----:B------:R-:W0:Y:S01]  /*abf0*/  MUFU.EX2 R165, R76 ;  /* 0x0000004c00a57308 */ /* 0x000e220000000800 */
[----:B---3--:R-:W-:-:S07]  /*ac00*/  FADD.FTZ R28, R64, R45 ;  /* 0x0000002d401c7221 */ /* 0x008fce0000010000 */
[----:B------:R-:W3:Y:S01]  /*ac10*/  MUFU.EX2 R70, R70 ;  /* 0x0000004600467308 */ /* 0x000ee20000000800 */
[C---:B--2---:R-:W-:Y:S01]  /*ac20*/  FADD.FTZ R3, R35.reuse, R28 ;  /* 0x0000001c23037221 */ /* 0x044fe20000010000 */
[----:B------:R-:W-:-:S06]  /*ac30*/  F2FP.BF16.F32.PACK_AB R160, R35, R64 ;  /* 0x0000004023a0723e */ /* 0x000fcc00000010ff */
        /* <DEDUP_REMOVED lines=48> */
[----:B---3--:R-:W-:Y:S01]  /*af40*/  FADD.FTZ R47, R3, R0 ;  /* 0x00000000032f7221 */ /* 0x008fe20000010000 */
[----:B------:R-:W-:Y:S01]  /*af50*/  FADD.FTZ R0, R175, R12 ;  /* 0x0000000caf007221 */ /* 0x000fe20000010000 */
[----:B------:R-:W-:Y:S02]  /*af60*/  F2FP.BF16.F32.PACK_AB R170, R3, R96 ;  /* 0x0000006003aa723e */ /* 0x000fe400000010ff */
[----:B------:R-:W-:-:S03]  /*af70*/  F2FP.BF16.F32.PACK_AB R175, R175, R36 ;  /* 0x00000024afaf723e */ /* 0x000fc600000010ff */
[----:B------:R-:W3:Y:S01]  /*af80*/  MUFU.EX2 R102, R102 ;  /* 0x0000006600667308 */ /* 0x000ee20000000800 */
[----:B--2---:R-:W-:-:S07]  /*af90*/  FADD.FTZ R12, R100, R47 ;  /* 0x0000002f640c7221 */ /* 0x004fce0000010000 */
[----:B------:R-:W2:Y:S01]  /*afa0*/  MUFU.EX2 R45, R78 ;  /* 0x0000004e002d7308 */ /* 0x000ea20000000800 */
[C---:B0-----:R-:W-:Y:S01]  /*afb0*/  FADD.FTZ R27, R25.reuse, R12 ;  /* 0x0000000c191b7221 */ /* 0x041fe20000010000 */
[----:B------:R-:W-:-:S03]  /*afc0*/  F2FP.BF16.F32.PACK_AB R172, R25, R100 ;  /* 0x0000006419ac723e */ /* 0x000fc600000010ff */
[----:B---3--:R-:W-:-:S04]  /*afd0*/  FADD.FTZ R12, R102, R27 ;  /* 0x0000001b660c7221 */ /* 0x008fc80000010000 */
[C---:B--2---:R-:W-:Y:S01]  /*afe0*/  FADD.FTZ R3, R45.reuse, R12 ;  /* 0x0000000c2d037221 */ /* 0x044fe20000010000 */
[----:B------:R-:W-:Y:S01]  /*aff0*/  F2FP.BF16.F32.PACK_AB R174, R45, R102 ;  /* 0x000000662dae723e */ /* 0x000fe200000010ff */
[----:B-1----:R-:W-:Y:S06]  /*b000*/  @!P0 BRA `(.L_x_4945) ;  /* 0x0000000000048947 */ /* 0x002fec0003800000 */
[----:B------:R-:W-:Y:S01]  /*b010*/  BPT.TRAP 0x1 ;  /* 0x000000040000795c */ /* 0x000fe20000300000 */
.L_x_4945:
[----:B------:R0:W1:Y:S01]  /*b020*/  SYNCS.PHASECHK.TRANS64.TRYWAIT P2, [R20+URZ+0x22850], R73 ;  /* 0x02285049140075a7 */ /* 0x000062000804017f */
[----:B------:R-:W-:Y:S05]  /*b030*/  @!P0 BRA `(.L_x_4946) ;  /* 0x0000000000048947 */ /* 0x000fea0003800000 */
[----:B------:R-:W-:Y:S01]  /*b040*/  BPT.TRAP 0x1 ;  /* 0x000000040000795c */ /* 0x000fe20000300000 */
.L_x_4946:
[----:B------:R-:W-:Y:S04]  /*b050*/  BSSY B0, `(.L_x_4947) ;  /* 0x0000004000007945 */ /* 0x000fe80003800000 */
[----:B-1----:R-:W-:Y:S05]  /*b060*/  @P2 BRA `(.L_x_4948) ;  /* 0x0000000000082947 */ /* 0x002fea0003800000 */
[----:B------:R-:W1:Y:S02]  /*b070*/  SYNCS.PHASECHK.TRANS64.TRYWAIT P2, [R20+URZ+0x22850], R73 ;  /* 0x02285049140075a7 */ /* 0x000e64000804017f */
[----:B-1----:R-:W-:Y:S05]  /*b080*/  @!P2 BRA `(.L_x_4949) ;  /* 0x00000114008ca947 */ /* 0x002fea0003800000 */
.L_x_4948:
[----:B------:R-:W-:Y:S05]  /*b090*/  BSYNC B0 ;  /* 0x0000000000007941 */ /* 0x000fea0003800000 */
.L_x_4947:
[----:B------:R-:W-:Y:S05]  /*b0a0*/  WARPSYNC.ALL ;  /* 0x0000000000007948 */ /* 0x000fea0003800000 */
[----:B------:R-:W-:Y:S01]  /*b0b0*/  VIADD R12, R18, 0x400 ;  /* 0x00000400120c7836 */ /* 0x000fe20000000000 */
[----:B------:R2:W-:Y:S01]  /*b0c0*/  BAR.SYNC.DEFER_BLOCKING R21, 0x100 ;  /* 0x000400150000751d */ /* 0x0005e20000010000 */
[----:B------:R-:W-:Y:S02]  /*b0d0*/  IMAD.MOV.U32 R179, RZ, RZ, 0x40000040 ;  /* 0x40000040ffb37424 */ /* 0x000fe400078e00ff */
[----:B01----:R-:W-:Y:S01]  /*b0e0*/  @!P1 VIADD R20, R20, 0x22860 ;  /* 0x0002286014149836 */ /* 0x003fe20000000000 */
[----:B------:R-:W-:-:S02]  /*b0f0*/  SHF.R.U32.HI R12, RZ, 0x4, R12 ;  /* 0x00000004ff0c7819 */ /* 0x000fc4000001160c */
[----:B------:R-:W-:Y:S01]  /*b100*/  R2UR UR7, R179 ;  /* 0x00000000b30772ca */ /* 0x000fe200000e0000 */
[----:B------:R-:W-:Y:S01]  /*b110*/  IMAD.MOV.U32 R179, RZ, RZ, 0x40000040 ;  /* 0x40000040ffb37424 */ /* 0x000fe200078e00ff */
[----:B------:R-:W-:Y:S01]  /*b120*/  LOP3.LUT R12, R12, 0x3fff, RZ, 0xc0, !PT ;  /* 0x00003fff0c0c7812 */ /* 0x000fe200078ec0ff */
[----:B------:R-:W0:Y:S01]  /*b130*/  LDC R181, c[0x0][0x448] ;  /* 0x00011200ffb57b82 */ /* 0x000e220000000800 */
[----:B------:R-:W-:Y:S01]  /*b140*/  @!P1 PRMT R20, RZ, 0x654, R20 ;  /* 0x00000654ff149816 */ /* 0x000fe20000000014 */
[----:B------:R-:W-:Y:S01]  /*b150*/  ULDC UR44, c[0x0][0x9d8] ;  /* 0x00027600002c7ab9 */ /* 0x000fe20000000800 */
[----:B------:R-:W-:Y:S01]  /*b160*/  LOP3.LUT R12, R12, 0x3000000, RZ, 0xfc, !PT ;  /* 0x030000000c0c7812 */ /* 0x000fe200078efcff */
[----:B------:R-:W-:Y:S01]  /*b170*/  ULDC UR45, c[0x0][0x9d8] ;  /* 0x00027600002d7ab9 */ /* 0x000fe20000000800 */
[----:B------:R-:W-:Y:S01]  /*b180*/  ULDC UR42, c[0x0][0x988] ;  /* 0x00026200002a7ab9 */ /* 0x000fe20000000800 */
[----:B------:R-:W-:Y:S02]  /*b190*/  ULDC UR43, c[0x0][0x988] ;  /* 0x00026200002b7ab9 */ /* 0x000fe40000000800 */
[----:B------:R-:W-:-:S05]  /*b1a0*/  IMAD R178, R19, 0xc00, R12 ;  /* 0x00000c0013b27824 */ /* 0x000fca00078e020c */
[----:B------:R-:W-:Y:S01]  /*b1b0*/  R2UR UR6, R178 ;  /* 0x00000000b20672ca */ /* 0x000fe200000e0000 */
[----:B------:R-:W-:Y:S01]  /*b1c0*/  WARPGROUP.ARRIVE ;  /* 0x00000000000079c5 */ /* 0x000fe20000000000 */
[----:B0-----:R-:W-:-:S11]  /*b1d0*/  ISETP.NE.AND P2, PT, R181, 0x1, PT ;  /* 0x00000001b500780c */ /* 0x001fd60003f45270 */
[----:B------:R-:W-:Y:S02]  /*b1e0*/  HGMMA.64x256x16.F32.BF16 R24, R152, gdesc[UR4].tnspB, RZ, !UPT, gsb0 ;  /* 0x43e0000498187df0 */ /* 0x000fe4000c0018ff */
[----:B--2---:R-:W0:Y:S02]  /*b1f0*/  @P2 LDC R21, c[0x0][0x44c] ;  /* 0x00011300ff152b82 */ /* 0x004e240000000800 */
[----:B0-----:R-:W-:Y:S01]  /*b200*/  @P2 IMAD.HI.U32 R21, R206, R21, RZ ;  /* 0x00000015ce152227 */ /* 0x001fe200078e00ff */
[----:B------:R-:W-:-:S03]  /*b210*/  WARPGROUP.DEPBAR.LE gsb0, 0x0 ;  /* 0x00008000000079c5 */ /* 0x000fc60000010000 */
[----:B------:R-:W-:Y:S01]  /*b220*/  VIADD R152, R178, 0x80 ;  /* 0x00000080b2987836 */ /* 0x000fe20000000000 */
[----:B------:R-:W-:Y:S01]  /*b230*/  WARPGROUP.ARRIVE ;  /* 0x00000000000079c5 */ /* 0x000fe20000000000 */
[----:B------:R-:W-:Y:S01]  /*b240*/  IMAD.MOV.U32 R153, RZ, RZ, 0x40000040 ;  /* 0x40000040ff997424 */ /* 0x000fe200078e00ff */
[----:B------:R-:W0:Y:S02]  /*b250*/  @P2 LDC R154, c[0x0][0x450] ;  /* 0x00011400ff9a2b82 */ /* 0x000e240000000800 */
[----:B------:R-:W-:Y:S01]  /*b260*/  R2UR UR6, R152 ;  /* 0x00000000980672ca */ /* 0x000fe200000e0000 */
[----:B------:R-:W-:Y:S01]  /*b270*/  VIADD R152, R178, 0x100 ;  /* 0x00000100b2987836 */ /* 0x000fe20000000000 */
[----:B------:R-:W-:Y:S01]  /*b280*/  R2UR UR7, R153 ;  /* 0x00000000990772ca */ /* 0x000fe200000e0000 */
[----:B------:R-:W-:-:S12]  /*b290*/  IMAD.MOV.U32 R153, RZ, RZ, 0x40000040 ;  /* 0x40000040ff997424 */ /* 0x000fd800078e00ff */
        /* <DEDUP_REMOVED lines=18> */
[----:B------:R-:W-:Y:S01]  /*b3c0*/  R2UR UR6, R152 ;  /* 0x00000000980672ca */ /* 0x000fe200000e0000 */
[----:B------:R-:W-:Y:S01]  /*b3d0*/  IMAD.MOV.U32 R152, RZ, RZ, R206 ;  /* 0x000000ffff987224 */ /* 0x000fe200078e00ce */
[----:B------:R-:W-:Y:S02]  /*b3e0*/  R2UR UR7, R153 ;  /* 0x00000000990772ca */ /* 0x000fe400000e0000 */
[----:B0-----:R-:W-:-:S04]  /*b3f0*/  @P2 SHF.R.U32.HI R152, RZ, R154, R21 ;  /* 0x0000009aff982219 */ /* 0x001fc80000011615 */
[----:B------:R-:W-:-:S05]  /*b400*/  IADD3 R21, R152, R209, -R207 ;  /* 0x000000d198157210 */ /* 0x000fca0007ffe8cf */
[----:B------:R-:W-:-:S05]  /*b410*/  IMAD.HI R21, R21, 0x2aaaaaab, RZ ;  /* 0x2aaaaaab15157827 */ /* 0x000fca00078e02ff */
[----:B------:R-:W-:Y:S01]  /*b420*/  SHF.R.U32.HI R152, RZ, 0x1f, R21 ;  /* 0x0000001fff987819 */ /* 0x000fe20000011615 */
[----:B------:R-:W-:Y:S02]  /*b430*/  WARPGROUP.DEPBAR.LE gsb0, 0x0 ;  /* 0x00008000000079c5 */ /* 0x000fe40000010000 */
[----:B------:R-:W-:-:S06]  /*b440*/  WARPGROUP.ARRIVE ;  /* 0x00000000000079c5 */ /* 0x000fcc0000000000 */
        /* <DEDUP_REMOVED lines=9> */
[----:B0-----:R-:W-:Y:S01]  /*b4e0*/  LEA.HI.SX32 R20, R21, R152, 0x1c ;  /* 0x0000009815147211 */ /* 0x001fe200078fe2ff */
[----:B------:R-:W-:-:S03]  /*b4f0*/  VIADD R21, R180, 0xfffffffe ;  /* 0xfffffffeb4157836 */ /* 0x000fc60000000000 */
[----:B------:R-:W-:-:S04]  /*b500*/  VIMNMX R20, RZ, R20, !PT ;  /* 0x00000014ff147248 */ /* 0x000fc80007fe0100 */
[----:B------:R-:W-:-:S13]  /*b510*/  ISETP.GE.AND P2, PT, R21, R20, PT ;  /* 0x000000141500720c */ /* 0x000fda0003f46270 */
[----:B------:R-:W-:Y:S05]  /*b520*/  @!P2 BRA `(.L_x_4950) ;  /* 0x0000002c0038a947 */ /* 0x000fea0003800000 */
[----:B------:R-:W-:Y:S02]  /*b530*/  IMAD.MOV.U32 R219, RZ, RZ, R176 ;  /* 0x000000ffffdb7224 */ /* 0x000fe400078e00b0 */
[----:B------:R-:W-:-:S07]  /*b540*/  IMAD.MOV.U32 R220, RZ, RZ, R14 ;  /* 0x000000ffffdc7224 */ /* 0x000fce00078e000e */
.L_x_4960:
        /* <DEDUP_REMOVED lines=8> */
.L_x_4951:
[----:B------:R-:W-:Y:S01]  /*b5d0*/  IMAD R211, R19, 0x8, R18 ;  /* 0x0000000813d37824 */ /* 0x000fe200078e0212 */
[----:B------:R-:W-:-:S04]  /*b5e0*/  SHF.L.U32 R212, R23, 0x1f, RZ ;  /* 0x0000001f17d47819 */ /* 0x000fc800000006ff */
[----:B------:R0:W1:Y:S01]  /*b5f0*/  SYNCS.PHASECHK.TRANS64.TRYWAIT P2, [R211+URZ+0x22830], R212 ;  /* 0x022830d4d30075a7 */ /* 0x000062000804017f */
[----:B------:R-:W-:Y:S05]  /*b600*/  @!P0 BRA `(.L_x_4952) ;  /* 0x0000000000048947 */ /* 0x000fea0003800000 */
[----:B------:R-:W-:Y:S01]  /*b610*/  BPT.TRAP 0x1 ;  /* 0x000000040000795c */ /* 0x000fe20000300000 */
.L_x_4952:
[----:B------:R-:W2:Y:S02]  /*b620*/  LDC R14, c[0x0][0x448] ;  /* 0x00011200ff0e7b82 */ /* 0x000ea40000000800 */
[----:B--2---:R-:W-:Y:S01]  /*b630*/  ISETP.NE.AND P3, PT, R14, 0x1, PT ;  /* 0x000000010e00780c */ /* 0x004fe20003f65270 */
[----:B------:R-:W-:-:S12]  /*b640*/  IMAD.IADD R14, R214, 0x1, R206 ;  /* 0x00000001d60e7824 */ /* 0x000fd800078e02ce */
[----:B------:R-:W2:Y:S08]  /*b650*/  @P3 LDC R15, c[0x0][0x44c] ;  /* 0x00011300ff0f3b82 */ /* 0x000eb00000000800 */
[----:B------:R-:W3:Y:S01]  /*b660*/  @P3 LDC R152, c[0x0][0x450] ;  /* 0x00011400ff983b82 */ /* 0x000ee20000000800 */
[----:B--2---:R-:W-:-:S05]  /*b670*/  @P3 IMAD.HI.U32 R15, R14, R15, RZ ;  /* 0x0000000f0e0f3227 */ /* 0x004fca00078e00ff */
[----:B---3--:R-:W-:Y:S01]  /*b680*/  @P3 SHF.R.U32.HI R14, RZ, R152, R15 ;  /* 0x00000098ff0e3219 */ /* 0x008fe2000001160f */
[----:B-1----:R-:W-:Y:S06]  /*b690*/  @P2 BRA `(.L_x_4953) ;  /* 0x0000000000082947 */ /* 0x002fec0003800000 */
[----:B------:R-:W1:Y:S02]  /*b6a0*/  SYNCS.PHASECHK.TRANS64.TRYWAIT P2, [R211+URZ+0x22830], R212 ;  /* 0x022830d4d30075a7 */ /* 0x000e64000804017f */
[----:B-1----:R-:W-:Y:S05]  /*b6b0*/  @!P2 BRA `(.L_x_4954) ;  /* 0x000001100014a947 */ /* 0x002fea0003800000 */
.L_x_4953:
[----:B------:R-:W-:Y:S05]  /*b6c0*/  WARPSYNC.ALL ;  /* 0x0000000000007948 */ /* 0x000fea0003800000 */
[----:B------:R-:W2:Y:S04]  /*b6d0*/  SHFL.IDX PT, R158, R14, RZ, 0x1c1f ;  /* 0x001c1fff0e9e7589 */ /* 0x000ea800000e0000 */
[----:B------:R2:W3:Y:S01]  /*b6e0*/  SHFL.IDX PT, R160, R14, 0x1, 0x1c1f ;  /* 0x003c1f000ea07f89 */ /* 0x0004e200000e0000 */
[----:B------:R-:W-:-:S03]  /*b6f0*/  IMAD.MOV.U32 R152, RZ, RZ, -0x60 ;  /* 0xffffffa0ff987424 */ /* 0x000fc600078e00ff */
[----:B------:R-:W4:Y:S01]  /*b700*/  LDL.LU R15, [R1+0x8] ;  /* 0x00000800010f7983 */ /* 0x000f220000300800 */
[----:B------:R-:W-:Y:S01]  /*b710*/  IMAD R152, R21, R152, 0x1 ;  /* 0x0000000115987424 */ /* 0x000fe200078e0298 */
[----:B------:R-:W-:Y:S01]  /*b720*/  R2UR UR4, R4 ;  /* 0x00000000040472ca */ /* 0x000fe200000e0000 */
[----:B------:R-:W-:Y:S01]  /*b730*/  IMAD R156, R19, 0x300, R13 ;  /* 0x00000300139c7824 */ /* 0x000fe200078e020d */
[----:B------:R-:W-:Y:S01]  /*b740*/  R2UR UR5, R5 ;  /* 0x00000000050572ca */ /* 0x000fe200000e0000 */
[----:B------:R-:W-:Y:S01]  /*b750*/  IMAD R152, R215, -0x2, R152 ;  /* 0xfffffffed7987824 */ /* 0x000fe200078e0298 */
[----:B------:R-:W-:Y:S01]  /*b760*/  R2UR UR8, R10 ;  /* 0x000000000a0872ca */ /* 0x000fe200000e0000 */
[----:B------:R-:W-:Y:S01]  /*b770*/  IMAD.MOV.U32 R157, RZ, RZ, 0x40000040 ;  /* 0x40000040ff9d7424 */ /* 0x000fe200078e00ff */
[C---:B------:R-:W-:Y:S01]  /*b780*/  R2UR UR6, R156.reuse ;  /* 0x000000009c0672ca */ /* 0x040fe200000e0000 */
[C---:B------:R-:W-:Y:S01]  /*b790*/  VIADD R154, R156.reuse, 0x2 ;  /* 0x000000029c9a7836 */ /* 0x040fe20000000000 */
[----:B------:R-:W-:Y:S01]  /*b7a0*/  IADD3 R221, -R207, R152, R209 ;  /* 0x00000098cfdd7210 */ /* 0x000fe20007ffe1d1 */
[C---:B------:R-:W-:Y:S01]  /*b7b0*/  VIADD R152, R156.reuse, 0x4 ;  /* 0x000000049c987836 */ /* 0x040fe20000000000 */
[----:B------:R-:W-:Y:S01]  /*b7c0*/  R2UR UR7, R157 ;  /* 0x000000009d0772ca */ /* 0x000fe200000e0000 */
[----:B------:R-:W-:Y:S01]  /*b7d0*/  VIADD R156, R156, 0x6 ;  /* 0x000000069c9c7836 */ /* 0x000fe20000000000 */
[----:B------:R-:W-:Y:S01]  /*b7e0*/  R2UR UR10, R154 ;  /* 0x000000009a0a72ca */ /* 0x000fe200000e0000 */
[----:B------:R-:W-:Y:S01]  /*b7f0*/  IMAD.MOV.U32 R155, RZ, RZ, 0x40000040 ;  /* 0x40000040ff9b7424 */ /* 0x000fe200078e00ff */
[----:B------:R-:W-:Y:S01]  /*b800*/  R2UR UR14, R152 ;  /* 0x00000000980e72ca */ /* 0x000fe200000e0000 */
[----:B------:R-:W-:Y:S01]  /*b810*/  IMAD.MOV.U32 R153, RZ, RZ, 0x40000040 ;  /* 0x40000040ff997424 */ /* 0x000fe200078e00ff */
[----:B------:R-:W-:Y:S01]  /*b820*/  R2UR UR18, R156 ;  /* 0x000000009c1272ca */ /* 0x000fe200000e0000 */
[----:B--2---:R-:W-:Y:S01]  /*b830*/  IMAD.IADD R14, R221, 0x1, R158 ;  /* 0x00000001dd0e7824 */ /* 0x004fe200078e029e */
[----:B------:R-:W-:Y:S01]  /*b840*/  R2UR UR11, R155 ;  /* 0x000000009b0b72ca */ /* 0x000fe200000e0000 */
[----:B---3--:R-:W-:Y:S01]  /*b850*/  IMAD.IADD R221, R221, 0x1, R160 ;  /* 0x00000001dddd7824 */ /* 0x008fe200078e02a0 */
[----:B------:R-:W-:-:S02]  /*b860*/  R2UR UR15, R153 ;  /* 0x00000000990f72ca */ /* 0x000fc400000e0000 */
[----:B------:R-:W-:Y:S02]  /*b870*/  R2UR UR19, R157 ;  /* 0x000000009d1372ca */ /* 0x000fe400000e0000 */
[----:B------:R-:W-:Y:S01]  /*b880*/  WARPGROUP.ARRIVE ;  /* 0x00000000000079c5 */ /* 0x000fe20000000000 */
[----:B------:R-:W-:Y:S02]  /*b890*/  R2UR UR9, R11 ;  /* 0x000000000b0972ca */ /* 0x000fe400000e0000 */
[----:B------:R-:W-:Y:S02]  /*b8a0*/  R2UR UR12, R8 ;  /* 0x00000000080c72ca */ /* 0x000fe400000e0000 */
[----:B------:R-:W-:Y:S01]  /*b8b0*/  R2UR UR13, R9 ;  /* 0x00000000090d72ca */ /* 0x000fe200000e0000 */
[----:B------:R-:W-:Y:S01]  /*b8c0*/  HGMMA.64x96x16.F32.BF16 R152, gdesc[UR4], RZ, !UPT, gsb0 ;  /* 0x01600000049879f0 */ /* 0x000fe2000c0018ff */
[----:B------:R-:W-:Y:S02]  /*b8d0*/  R2UR UR16, R6 ;  /* 0x00000000061072ca */ /* 0x000fe400000e0000 */
[----:B------:R-:W-:-:S02]  /*b8e0*/  R2UR UR17, R7 ;  /* 0x00000000071172ca */ /* 0x000fc400000e0000 */
[C---:B------:R-:W-:Y:S02]  /*b8f0*/  ISETP.GT.AND P2, PT, R14.reuse, 0x49, PT ;  /* 0x000000490e00780c */ /* 0x040fe40003f44270 */
[C---:B------:R-:W-:Y:S02]  /*b900*/  ISETP.GT.AND P3, PT, R14.reuse, 0x50, PT ;  /* 0x000000500e00780c */ /* 0x040fe40003f64270 */
        /* <DEDUP_REMOVED lines=8> */
[----:B------:R-:W-:Y:S01]  /*b990*/  HGMMA.64x96x16.F32.BF16 R152, gdesc[UR12], R152, gsb0 ;  /* 0x016000000c9879f0 */ /* 0x000fe20008001898 */
[----:B----4-:R-:W-:-:S04]  /*b9a0*/  LOP3.LUT R15, R15, 0xffbfffff, RZ, 0xc0, !PT ;  /* 0xffbfffff0f0f7812 */ /* 0x010fc800078ec0ff */
[----:B------:R-:W-:Y:S02]  /*b9b0*/  @P1 LOP3.LUT R15, R15, 0x400000, RZ, 0xfc, !PT ;  /* 0x004000000f0f1812 */ /* 0x000fe400078efcff */
[----:B------:R-:W-:Y:S02]  /*b9c0*/  ISETP.GT.AND P1, PT, R14, 0x41, PT ;  /* 0x000000410e00780c */ /* 0x000fe40003f24270 */
[----:B------:R-:W-:-:S04]  /*b9d0*/  LOP3.LUT R15, R15, 0xffdfffff, RZ, 0xc0, !PT ;  /* 0xffdfffff0f0f7812 */ /* 0x000fc800078ec0ff */
[----:B------:R-:W-:Y:S02]  /*b9e0*/  @P0 LOP3.LUT R15, R15, 0x200000, RZ, 0xfc, !PT ;  /* 0x002000000f0f0812 */ /* 0x000fe400078efcff */
[----:B------:R-:W-:Y:S02]  /*b9f0*/  ISETP.GT.AND P0, PT, R14, 0x48, PT ;  /* 0x000000480e00780c */ /* 0x000fe40003f04270 */
[----:B------:R-:W-:-:S04]  /*ba00*/  LOP3.LUT R15, R15, 0xff7fffff, RZ, 0xc0, !PT ;  /* 0xff7fffff0f0f7812 */ /* 0x000fc800078ec0ff */
[----:B------:R-:W-:Y:S02]  /*ba10*/  @P1 LOP3.LUT R15, R15, 0x800000, RZ, 0xfc, !PT ;  /* 0x008000000f0f1812 */ /* 0x000fe400078efcff */
[----:B------:R-:W-:Y:S02]  /*ba20*/  ISETP.GT.AND P1, PT, R14, RZ, PT ;  /* 0x000000ff0e00720c */ /* 0x000fe40003f24270 */
[----:B------:R-:W-:-:S04]  /*ba30*/  LOP3.LUT R15, R15, 0xfeffffff, RZ, 0xc0, !PT ;  /* 0xfeffffff0f0f7812 */ /* 0x000fc800078ec0ff */
[----:B------:R-:W-:Y:S02]  /*ba40*/  @P0 LOP3.LUT R15, R15, 0x1000000, RZ, 0xfc, !PT ;  /* 0x010000000f0f0812 */ /* 0x000fe400078efcff */
[----:B------:R-:W-:-:S03]  /*ba50*/  ISETP.GT.AND P0, PT, R14, 0x1, PT ;  /* 0x000000010e00780c */ /* 0x000fc60003f04270 */
[----:B------:R2:W-:Y:S01]  /*ba60*/  STL [R1+0x8], R15 ;  /* 0x0000080f01007387 */ /* 0x0005e20000100800 */
        /* <DEDUP_REMOVED lines=70> */
[----:B------:R-:W-:-:S04]  /*bed0*/  FMUL.FTZ R199, R199, UR45 ;  /* 0x0000002dc7c77c20 */ /* 0x000fc80008410000 */
[----:B------:R-:W5:Y:S01]  /*bee0*/  MUFU.TANH R168, R168 ;  /* 0x000000a800a87308 */ /* 0x000f620000002400 */
[----:B---3--:R-:W-:Y:S02]  /*bef0*/  FSEL R164, R164, -INF , P1 ;  /* 0xff800000a4a47808 */ /* 0x008fe40000800000 */
[----:B------:R-:W-:-:S05]  /*bf00*/  ISETP.GT.AND P1, PT, R14, 0x20, PT ;  /* 0x000000200e00780c */ /* 0x000fca0003f24270 */
[----:B------:R-:W3:Y:S01]  /*bf10*/  MUFU.TANH R169, R169 ;  /* 0x000000a900a97308 */ /* 0x000ee20000002400 */
[----:B----4-:R-:W-:Y:S02]  /*bf20*/  FSEL R165, R165, -INF , P0 ;  /* 0xff800000a5a57808 */ /* 0x010fe40000000000 */
[----:B------:R-:W-:-:S05]  /*bf30*/  ISETP.GT.AND P0, PT, R14, 0x21, PT ;  /* 0x000000210e00780c */ /* 0x000fca0003f04270 */
[----:B------:R-:W4:Y:S01]  /*bf40*/  MUFU.TANH R172, R172 ;  /* 0x000000ac00ac7308 */ /* 0x000f220000002400 */
[----:B-----5:R-:W-:Y:S02]  /*bf50*/  FSEL R168, R168, -INF , P1 ;  /* 0xff800000a8a87808 */ /* 0x020fe40000800000 */
[----:B------:R-:W-:-:S05]  /*bf60*/  ISETP.GT.AND P1, PT, R14, 0x28, PT ;  /* 0x000000280e00780c */ /* 0x000fca0003f24270 */
        /* <DEDUP_REMOVED lines=17> */
[----:B------:R-:W-:Y:S02]  /*c080*/  ISETP.GT.AND P1, PT, R14, 0x40, PT ;  /* 0x000000400e00780c */ /* 0x000fe40003f24270 */
[----:B------:R-:W-:-:S03]  /*c090*/  FMNMX.FTZ R14, R152, R220, !PT ;  /* 0x000000dc980e7209 */ /* 0x000fc60007810000 */
[----:B------:R-:W5:Y:S01]  /*c0a0*/  MUFU.TANH R185, R185 ;  /* 0x000000b900b97308 */ /* 0x000f620000002400 */
[----:B------:R-:W-:Y:S02]  /*c0b0*/  FMNMX.FTZ R14, R153, R14, !PT ;  /* 0x0000000e990e7209 */ /* 0x000fe40007810000 */
[----:B---3--:R-:W-:Y:S02]  /*c0c0*/  FSEL R181, R181, -INF , P0 ;  /* 0xff800000b5b57808 */ /* 0x008fe40000000000 */
[----:B------:R-:W-:Y:S02]  /*c0d0*/  FMNMX.FTZ R14, R156, R14, !PT ;  /* 0x0000000e9c0e7209 */ /* 0x000fe40007810000 */
[----:B------:R-:W-:Y:S01]  /*c0e0*/  LOP3.LUT P0, RZ, R15, 0x1000000, RZ, 0xc0, !PT ;  /* 0x010000000fff7812 */ /* 0x000fe2000780c0ff */
[----:B------:R-:W3:Y:S01]  /*c0f0*/  MUFU.TANH R188, R188 ;  /* 0x000000bc00bc7308 */ /* 0x000ee20000002400 */
[----:B------:R-:W-:Y:S02]  /*c100*/  FMNMX.FTZ R14, R157, R14, !PT ;  /* 0x0000000e9d0e7209 */ /* 0x000fe40007810000 */
[----:B----4-:R-:W-:-:S02]  /*c110*/  FSEL R184, R184, -INF , P1 ;  /* 0xff800000b8b87808 */ /* 0x010fc40000800000 */
[----:B------:R-:W-:Y:S02]  /*c120*/  FMNMX.FTZ R14, R160, R14, !PT ;  /* 0x0000000ea00e7209 */ /* 0x000fe40007810000 */
[----:B------:R-:W-:Y:S01]  /*c130*/  LOP3.LUT P1, RZ, R15, 0x800000, RZ, 0xc0, !PT ;  /* 0x008000000fff7812 */ /* 0x000fe2000782c0ff */
[----:B------:R-:W4:Y:S01]  /*c140*/  MUFU.TANH R189, R189 ;  /* 0x000000bd00bd7308 */ /* 0x000f220000002400 */
[----:B------:R-:W-:Y:S02]  /*c150*/  FMNMX.FTZ R14, R161, R14, !PT ;  /* 0x0000000ea10e7209 */ /* 0x000fe40007810000 */
[----:B-----5:R-:W-:Y:S02]  /*c160*/  FSEL R185, R185, -INF , P1 ;  /* 0xff800000b9b97808 */ /* 0x020fe40000800000 */
[----:B------:R-:W-:Y:S02]  /*c170*/  FMNMX.FTZ R14, R164, R14, !PT ;  /* 0x0000000ea40e7209 */ /* 0x000fe40007810000 */
[----:B------:R-:W-:Y:S01]  /*c180*/  LOP3.LUT P1, RZ, R15, 0x400000, RZ, 0xc0, !PT ;  /* 0x004000000fff7812 */ /* 0x000fe2000782c0ff */
[----:B------:R-:W5:Y:S01]  /*c190*/  MUFU.TANH R192, R192 ;  /* 0x000000c000c07308 */ /* 0x000f620000002400 */
[----:B------:R-:W-:-:S02]  /*c1a0*/  FMNMX.FTZ R14, R165, R14, !PT ;  /* 0x0000000ea50e7209 */ /* 0x000fc40007810000 */
[----:B---3--:R-:W-:Y:S02]  /*c1b0*/  FSEL R188, R188, -INF , P0 ;  /* 0xff800000bcbc7808 */ /* 0x008fe40000000000 */
[----:B------:R-:W-:Y:S02]  /*c1c0*/  FMNMX.FTZ R14, R168, R14, !PT ;  /* 0x0000000ea80e7209 */ /* 0x000fe40007810000 */
[----:B------:R-:W-:Y:S01]  /*c1d0*/  LOP3.LUT P0, RZ, R15, 0x200000, RZ, 0xc0, !PT ;  /* 0x002000000fff7812 */ /* 0x000fe2000780c0ff */
[----:B------:R-:W3:Y:S01]  /*c1e0*/  MUFU.TANH R196, R196 ;  /* 0x000000c400c47308 */ /* 0x000ee20000002400 */
[----:B------:R-:W-:Y:S02]  /*c1f0*/  FMNMX.FTZ R14, R169, R14, !PT ;  /* 0x0000000ea90e7209 */ /* 0x000fe40007810000 */
[----:B----4-:R-:W-:Y:S02]  /*c200*/  FSEL R189, R189, -INF , P2 ;  /* 0xff800000bdbd7808 */ /* 0x010fe40001000000 */
[----:B------:R-:W-:-:S03]  /*c210*/  FMNMX.FTZ R14, R172, R14, !PT ;  /* 0x0000000eac0e7209 */ /* 0x000fc60007810000 */
[----:B------:R-:W4:Y:S01]  /*c220*/  MUFU.TANH R197, R197 ;  /* 0x000000c500c57308 */ /* 0x000f220000002400 */
[----:B--2---:R-:W-:Y:S02]  /*c230*/  FMNMX.FTZ R15, R173, R14, !PT ;  /* 0x0000000ead0f7209 */ /* 0x004fe40007810000 */
[----:B-----5:R-:W-:Y:S02]  /*c240*/  FSEL R192, R192, -INF , P3 ;  /* 0xff800000c0c07808 */ /* 0x020fe40001800000 */
[----:B------:R-:W-:Y:S02]  /*c250*/  FMNMX.FTZ R15, R176, R15, !PT ;  /* 0x0000000fb00f7209 */ /* 0x000fe40007810000 */
[----:B------:R-:W-:Y:S01]  /*c260*/  ISETP.GT.AND P3, PT, R221, 0x8, PT ;  /* 0x00000008dd00780c */ /* 0x000fe20003f64270 */
[----:B------:R2:W5:Y:S01]  /*c270*/  MUFU.TANH R14, R193 ;  /* 0x000000c1000e7308 */ /* 0x0005620000002400 */
[----:B------:R-:W-:Y:S02]  /*c280*/  FMNMX.FTZ R15, R177, R15, !PT ;  /* 0x0000000fb10f7209 */ /* 0x000fe40007810000 */
[----:B---3--:R-:W-:-:S02]  /*c290*/  FSEL R196, R196, -INF , P5 ;  /* 0xff800000c4c47808 */ /* 0x008fc40002800000 */
[----:B------:R-:W-:-:S03]  /*c2a0*/  FMNMX.FTZ R15, R180, R15, !PT ;  /* 0x0000000fb40f7209 */ /* 0x000fc60007810000 */
[----:B------:R-:W-:Y:S01]  /*c2b0*/  MUFU.TANH R154, R154 ;  /* 0x0000009a009a7308 */ /* 0x000fe20000002400 */
[----:B------:R-:W-:Y:S01]  /*c2c0*/  FMNMX.FTZ R15, R181, R15, !PT ;  /* 0x0000000fb50f7209 */ /* 0x000fe20007810000 */
[----:B--2---:R-:W-:Y:S01]  /*c2d0*/  FMUL.FTZ R193, R155, UR45 ;  /* 0x0000002d9bc17c20 */ /* 0x004fe20008410000 */
[----:B----4-:R-:W-:Y:S02]  /*c2e0*/  FSEL R197, R197, -INF , P6 ;  /* 0xff800000c5c57808 */ /* 0x010fe40003000000 */
[----:B------:R-:W-:-:S03]  /*c2f0*/  FMNMX.FTZ R15, R184, R15, !PT ;  /* 0x0000000fb80f7209 */ /* 0x000fc60007810000 */
[----:B------:R-:W2:Y:S01]  /*c300*/  MUFU.TANH R193, R193 ;  /* 0x000000c100c17308 */ /* 0x000ea20000002400 */
[----:B------:R-:W-:Y:S02]  /*c310*/  FMNMX.FTZ R15, R185, R15, !PT ;  /* 0x0000000fb90f7209 */ /* 0x000fe40007810000 */
[----:B-----5:R-:W-:Y:S02]  /*c320*/  FSEL R155, R14, -INF , P4 ;  /* 0xff8000000e9b7808 */ /* 0x020fe40002000000 */
[----:B------:R-:W-:Y:S02]  /*c330*/  FMNMX.FTZ R15, R188, R15, !PT ;  /* 0x0000000fbc0f7209 */ /* 0x000fe40007810000 */
[----:B------:R-:W-:Y:S01]  /*c340*/  ISETP.GT.AND P4, PT, R221, 0x1, PT ;  /* 0x00000001dd00780c */ /* 0x000fe20003f84270 */
[----:B------:R-:W3:Y:S01]  /*c350*/  MUFU.TANH R158, R158 ;  /* 0x0000009e009e7308 */ /* 0x000ee20000002400 */
[----:B------:R-:W-:-:S04]  /*c360*/  FMNMX.FTZ R15, R189, R15, !PT ;  /* 0x0000000fbd0f7209 */ /* 0x000fc80007810000 */
[----:B------:R-:W-:-:S03]  /*c370*/  FMNMX.FTZ R14, R192, R15, !PT ;  /* 0x0000000fc00e7209 */ /* 0x000fc60007810000 */
[----:B------:R-:W-:Y:S01]  /*c380*/  MUFU.TANH R159, R159 ;  /* 0x0000009f009f7308 */ /* 0x000fe20000002400 */
[----:B------:R-:W-:Y:S02]  /*c390*/  FMNMX.FTZ R14, R155, R14, !PT ;  /* 0x0000000e9b0e7209 */ /* 0x000fe40007810000 */
[----:B--2---:R-:W-:Y:S02]  /*c3a0*/  FSEL R193, R193, -INF , P4 ;  /* 0xff800000c1c17808 */ /* 0x004fe40002000000 */
[----:B------:R-:W-:Y:S02]  /*c3b0*/  FMNMX.FTZ R14, R196, R14, !PT ;  /* 0x0000000ec40e7209 */ /* 0x000fe40007810000 */
[----:B------:R-:W-:Y:S01]  /*c3c0*/  ISETP.GT.AND P4, PT, R221, 0x10, PT ;  /* 0x00000010dd00780c */ /* 0x000fe20003f84270 */
[----:B------:R-:W2:Y:S01]  /*c3d0*/  MUFU.TANH R162, R162 ;  /* 0x000000a200a27308 */ /* 0x000ea20000002400 */
[----:B------:R-:W-:Y:S02]  /*c3e0*/  FMNMX.FTZ R14, R197, R14, !PT ;  /* 0x0000000ec50e7209 */ /* 0x000fe40007810000 */
[----:B---3--:R-:W-:-:S02]  /*c3f0*/  FSEL R158, R158, -INF , P3 ;  /* 0xff8000009e9e7808 */ /* 0x008fc40001800000 */
[----:B------:R-:W-:Y:S01]  /*c400*/  ISETP.GT.AND P3, PT, R221, 0x11, PT ;  /* 0x00000011dd00780c */ /* 0x000fe20003f64270 */
[----:B------:R-:W3:Y:S02]  /*c410*/  SHFL.BFLY PT, R15, R14, 0x2, 0x1f ;  /* 0x0c401f000e0f7f89 */ /* 0x000ee400000e0000 */
[----:B------:R-:W4:Y:S08]  /*c420*/  MUFU.TANH R163, R163 ;  /* 0x000000a300a37308 */ /* 0x000f300000002400 */
[----:B------:R-:W-:Y:S01]  /*c430*/  MUFU.TANH R166, R166 ;  /* 0x000000a600a67308 */ /* 0x000fe20000002400 */
[----:B--2---:R-:W-:-:S02]  /*c440*/  FSEL R162, R162, -INF , P4 ;  /* 0xff800000a2a27808 */ /* 0x004fc40002000000 */
[----:B------:R-:W-:-:S05]  /*c450*/  ISETP.GT.AND P4, PT, R221, 0x19, PT ;  /* 0x00000019dd00780c */ /* 0x000fca0003f84270 */
[----:B------:R-:W2:Y:S01]  /*c460*/  MUFU.TANH R167, R167 ;  /* 0x000000a700a77308 */ /* 0x000ea20000002400 */
[----:B----4-:R-:W-:Y:S02]  /*c470*/  FSEL R163, R163, -INF , P3 ;  /* 0xff800000a3a37808 */ /* 0x010fe40001800000 */
[----:B------:R-:W-:Y:S02]  /*c480*/  ISETP.GT.AND P3, PT, R221, 0x20, PT ;  /* 0x00000020dd00780c */ /* 0x000fe40003f64270 */
[----:B---3--:R-:W-:-:S03]  /*c490*/  FMNMX.FTZ R14, R14, R15, !PT ;  /* 0x0000000f0e0e7209 */ /* 0x008fc60007810000 */
[----:B------:R-:W3:Y:S02]  /*c4a0*/  MUFU.TANH R170, R170 ;  /* 0x000000aa00aa7308 */ /* 0x000ee40000002400 */
[----:B------:R-:W4:Y:S06]  /*c4b0*/  SHFL.BFLY PT, R15, R14, 0x1, 0x1f ;  /* 0x0c201f000e0f7f89 */ /* 0x000f2c00000e0000 */
[----:B------:R-:W-:Y:S01]  /*c4c0*/  MUFU.TANH R171, R171 ;  /* 0x000000ab00ab7308 */ /* 0x000fe20000002400 */
[----:B--2---:R-:W-:Y:S02]  /*c4d0*/  FSEL R167, R167, -INF , P4 ;  /* 0xff800000a7a77808 */ /* 0x004fe40002000000 */
[----:B------:R-:W-:-:S05]  /*c4e0*/  ISETP.GT.AND P4, PT, R221, 0x28, PT ;  /* 0x00000028dd00780c */ /* 0x000fca0003f84270 */
[----:B------:R-:W2:Y:S01]  /*c4f0*/  MUFU.TANH R174, R174 ;  /* 0x000000ae00ae7308 */ /* 0x000ea20000002400 */
[----:B---3--:R-:W-:Y:S02]  /*c500*/  FSEL R170, R170, -INF , P3 ;  /* 0xff800000aaaa7808 */ /* 0x008fe40001800000 */
[----:B------:R-:W-:-:S05]  /*c510*/  ISETP.GT.AND P3, PT, R221, 0x29, PT ;  /* 0x00000029dd00780c */ /* 0x000fca0003f64270 */
[----:B------:R-:W3:Y:S01]  /*c520*/  MUFU.TANH R175, R175 ;  /* 0x000000af00af7308 */ /* 0x000ee20000002400 */
[----:B----4-:R-:W-:Y:S01]  /*c530*/  FMNMX.FTZ R14, R14, R15, !PT ;  /* 0x0000000f0e0e7209 */ /* 0x010fe20007810000 */
[----:B------:R-:W-:-:S03]  /*c540*/  IMAD.U32 R15, RZ, RZ, UR43 ;  /* 0x0000002bff0f7e24 */ /* 0x000fc6000f8e00ff */
[----:B------:R-:W-:-:S03]  /*c550*/  FSETP.NEU.FTZ.AND P2, PT, R14, -INF , PT ;  /* 0xff8000000e00780b */ /* 0x000fc60003f5d000 */
[----:B------:R-:W-:Y:S01]  /*c560*/  MUFU.TANH R178, R178 ;  /* 0x000000b200b27308 */ /* 0x000fe20000002400 */
[----:B--2---:R-:W-:Y:S02]  /*c570*/  FSEL R174, R174, -INF , P4 ;  /* 0xff800000aeae7808 */ /* 0x004fe40002000000 */
[----:B------:R-:W-:Y:S02]  /*c580*/  FSEL R222, R14, RZ, P2 ;  /* 0x000000ff0ede7208 */ /* 0x000fe40001000000 */
[----:B------:R-:W-:-:S03]  /*c590*/  ISETP.GT.AND P4, PT, R221, 0x31, PT ;  /* 0x00000031dd00780c */ /* 0x000fc60003f84270 */
[----:B------:R-:W-:Y:S01]  /*c5a0*/  FADD.FTZ R222, -R222, R220 ;  /* 0x000000dcdede7221 */ /* 0x000fe20000010100 */
[-C--:B------:R-:W-:Y:S01]  /*c5b0*/  FMUL.FTZ R220, R14, R15.reuse ;  /* 0x0000000f0edc7220 */ /* 0x080fe20000410000 */
[----:B------:R-:W2:Y:S01]  /*c5c0*/  MUFU.TANH R179, R179 ;  /* 0x000000b300b37308 */ /* 0x000ea20000002400 */
[----:B---3--:R-:W-:Y:S01]  /*c5d0*/  FSEL R175, R175, -INF , P3 ;  /* 0xff800000afaf7808 */ /* 0x008fe20001800000 */
[-C--:B------:R-:W-:Y:S01]  /*c5e0*/  FMUL.FTZ R222, R222, R15.reuse ;  /* 0x0000000fdede7220 */ /* 0x080fe20000410000 */
[C---:B------:R-:W-:Y:S02]  /*c5f0*/  ISETP.GT.AND P3, PT, R221.reuse, 0x38, PT ;  /* 0x00000038dd00780c */ /* 0x040fe40003f64270 */
[----:B------:R-:W-:Y:S02]  /*c600*/  FSEL R186, R220, RZ, P2 ;  /* 0x000000ffdcba7208 */ /* 0x000fe40001000000 */
[----:B------:R-:W-:Y:S01]  /*c610*/  ISETP.GT.AND P2, PT, R221, RZ, PT ;  /* 0x000000ffdd00720c */ /* 0x000fe20003f44270 */
[----:B------:R-:W3:Y:S02]  /*c620*/  MUFU.TANH R182, R182 ;  /* 0x000000b600b67308 */ /* 0x000ee40000002400 */
[-CC-:B------:R-:W-:Y:S01]  /*c630*/  FFMA.FTZ R153, R153, R15.reuse, -R186.reuse ;  /* 0x0000000f99997223 */ /* 0x180fe200000108ba */
[----:B------:R-:W-:Y:S01]  /*c640*/  FSEL R154, R154, -INF , P2 ;  /* 0xff8000009a9a7808 */ /* 0x000fe20001000000 */
[-CC-:B------:R-:W-:Y:S01]  /*c650*/  FFMA.FTZ R152, R152, R15.reuse, -R186.reuse ;  /* 0x0000000f98987223 */ /* 0x180fe200000108ba */
[----:B------:R-:W-:Y:S01]  /*c660*/  ISETP.GT.AND P2, PT, R221, 0x9, PT ;  /* 0x00000009dd00780c */ /* 0x000fe20003f44270 */
[-CC-:B------:R-:W-:Y:S01]  /*c670*/  FFMA.FTZ R156, R156, R15.reuse, -R186.reuse ;  /* 0x0000000f9c9c7223 */ /* 0x180fe200000108ba */
[-CC-:B------:R-:W-:Y:S01]  /*c680*/  FFMA.FTZ R157, R157, R15.reuse, -R186.reuse ;  /* 0x0000000f9d9d7223 */ /* 0x180fe200000108ba */
[----:B------:R-:W4:Y:S01]  /*c690*/  MUFU.TANH R183, R183 ;  /* 0x000000b700b77308 */ /* 0x000f220000002400 */
[----:B------:R-:W-:Y:S01]  /*c6a0*/  FSEL R159, R159, -INF , P2 ;  /* 0xff8000009f9f7808 */ /* 0x000fe20001000000 */
[-CC-:B------:R-:W-:Y:S01]  /*c6b0*/  FFMA.FTZ R160, R160, R15.reuse, -R186.reuse ;  /* 0x0000000fa0a07223 */ /* 0x180fe200000108ba */
[----:B------:R-:W-:Y:S01]  /*c6c0*/  ISETP.GT.AND P2, PT, R221, 0x18, PT ;  /* 0x00000018dd00780c */ /* 0x000fe20003f44270 */
[-CC-:B------:R-:W-:Y:S01]  /*c6d0*/  FFMA.FTZ R161, R161, R15.reuse, -R186.reuse ;  /* 0x0000000fa1a17223 */ /* 0x180fe200000108ba */
[----:B--2---:R-:W-:Y:S01]  /*c6e0*/  FSEL R179, R179, -INF , P4 ;  /* 0xff800000b3b37808 */ /* 0x004fe20002000000 */
[-CC-:B------:R-:W-:Y:S01]  /*c6f0*/  FFMA.FTZ R164, R164, R15.reuse, -R186.reuse ;  /* 0x0000000fa4a47223 */ /* 0x180fe200000108ba */
[----:B------:R-:W-:Y:S01]  /*c700*/  FSEL R166, R166, -INF , P2 ;  /* 0xff800000a6a67808 */ /* 0x000fe20001000000 */
[----:B------:R-:W2:Y:S01]  /*c710*/  MUFU.TANH R220, R224 ;  /* 0x000000e000dc7308 */ /* 0x000ea20000002400 */
[----:B------:R-:W-:Y:S01]  /*c720*/  ISETP.GT.AND P2, PT, R221, 0x21, PT ;  /* 0x00000021dd00780c */ /* 0x000fe20003f44270 */
[-CC-:B------:R-:W-:Y:S01]  /*c730*/  FFMA.FTZ R165, R165, R15.reuse, -R186.reuse ;  /* 0x0000000fa5a57223 */ /* 0x180fe200000108ba */
[----:B------:R-:W-:Y:S01]  /*c740*/  ISETP.GT.AND P4, PT, R221, 0x40, PT ;  /* 0x00000040dd00780c */ /* 0x000fe20003f84270 */
[-CC-:B------:R-:W-:Y:S01]  /*c750*/  FFMA.FTZ R168, R168, R15.reuse, -R186.reuse ;  /* 0x0000000fa8a87223 */ /* 0x180fe200000108ba */
[----:B------:R-:W-:Y:S01]  /*c760*/  FSEL R171, R171, -INF , P2 ;  /* 0xff800000abab7808 */ /* 0x000fe20001000000 */
[-CC-:B------:R-:W-:Y:S01]  /*c770*/  FFMA.FTZ R169, R169, R15.reuse, -R186.reuse ;  /* 0x0000000fa9a97223 */ /* 0x180fe200000108ba */
[----:B------:R-:W-:Y:S01]  /*c780*/  ISETP.GT.AND P2, PT, R221, 0x30, PT ;  /* 0x00000030dd00780c */ /* 0x000fe20003f44270 */
[----:B------:R-:W5:Y:S01]  /*c790*/  MUFU.TANH R187, R187 ;  /* 0x000000bb00bb7308 */ /* 0x000f620000002400 */
[----:B---3--:R-:W-:Y:S01]  /*c7a0*/  FSEL R182, R182, -INF , P3 ;  /* 0xff800000b6b67808 */ /* 0x008fe20001800000 */
[-CC-:B------:R-:W-:Y:S01]  /*c7b0*/  FFMA.FTZ R172, R172, R15.reuse, -R186.reuse ;  /* 0x0000000facac7223 */ /* 0x180fe200000108ba */
[----:B------:R-:W-:Y:S01]  /*c7c0*/  FSEL R178, R178, -INF , P2 ;  /* 0xff800000b2b27808 */ /* 0x000fe20001000000 */
[-CC-:B------:R-:W-:Y:S01]  /*c7d0*/  FFMA.FTZ R173, R173, R15.reuse, -R186.reuse ;  /* 0x0000000fadad7223 */ /* 0x180fe200000108ba */
[C---:B------:R-:W-:Y:S01]  /*c7e0*/  ISETP.GT.AND P2, PT, R221.reuse, 0x39, PT ;  /* 0x00000039dd00780c */ /* 0x040fe20003f44270 */
[-CC-:B------:R-:W-:Y:S01]  /*c7f0*/  FFMA.FTZ R176, R176, R15.reuse, -R186.reuse ;  /* 0x0000000fb0b07223 */ /* 0x180fe200000108ba */
[----:B------:R-:W-:Y:S01]  /*c800*/  ISETP.GT.AND P3, PT, R221, 0x41, PT ;  /* 0x00000041dd00780c */ /* 0x000fe20003f64270 */
[----:B------:R-:W3:Y:S01]  /*c810*/  MUFU.TANH R190, R190 ;  /* 0x000000be00be7308 */ /* 0x000ee20000002400 */
[----:B----4-:R-:W-:Y:S01]  /*c820*/  FSEL R183, R183, -INF , P2 ;  /* 0xff800000b7b77808 */ /* 0x010fe20001000000 */
[-CC-:B------:R-:W-:Y:S01]  /*c830*/  FFMA.FTZ R177, R177, R15.reuse, -R186.reuse ;  /* 0x0000000fb1b17223 */ /* 0x180fe200000108ba */
[----:B------:R-:W-:Y:S01]  /*c840*/  ISETP.GT.AND P2, PT, R221, 0x48, PT ;  /* 0x00000048dd00780c */ /* 0x000fe20003f44270 */
[-CC-:B------:R-:W-:Y:S01]  /*c850*/  FFMA.FTZ R180, R180, R15.reuse, -R186.reuse ;  /* 0x0000000fb4b47223 */ /* 0x180fe200000108ba */
[----:B--2---:R-:W-:Y:S01]  /*c860*/  FSEL R220, R220, -INF , P4 ;  /* 0xff800000dcdc7808 */ /* 0x004fe20002000000 */
[-CC-:B------:R-:W-:Y:S01]  /*c870*/  FFMA.FTZ R181, R181, R15.reuse, -R186.reuse ;  /* 0x0000000fb5b57223 */ /* 0x180fe200000108ba */
[-CC-:B------:R-:W-:Y:S01]  /*c880*/  FFMA.FTZ R184, R184, R15.reuse, -R186.reuse ;  /* 0x0000000fb8b87223 */ /* 0x180fe200000108ba */
[----:B------:R-:W2:Y:S01]  /*c890*/  MUFU.TANH R191, R191 ;  /* 0x000000bf00bf7308 */ /* 0x000ea20000002400 */
[-CC-:B------:R-:W-:Y:S01]  /*c8a0*/  FFMA.FTZ R185, R185, R15.reuse, -R186.reuse ;  /* 0x0000000fb9b97223 */ /* 0x180fe200000108ba */
[-CC-:B------:R-:W-:Y:S01]  /*c8b0*/  FFMA.FTZ R188, R188, R15.reuse, -R186.reuse ;  /* 0x0000000fbcbc7223 */ /* 0x180fe200000108ba */
[-CC-:B------:R-:W-:Y:S01]  /*c8c0*/  FFMA.FTZ R189, R189, R15.reuse, -R186.reuse ;  /* 0x0000000fbdbd7223 */ /* 0x180fe200000108ba */
[-CC-:B------:R-:W-:Y:S01]  /*c8d0*/  FFMA.FTZ R192, R192, R15.reuse, -R186.reuse ;  /* 0x0000000fc0c07223 */ /* 0x180fe200000108ba */
[-CC-:B------:R-:W-:Y:S01]  /*c8e0*/  FFMA.FTZ R155, R155, R15.reuse, -R186.reuse ;  /* 0x0000000f9b9b7223 */ /* 0x180fe200000108ba */
[-CC-:B------:R-:W-:Y:S01]  /*c8f0*/  FFMA.FTZ R196, R196, R15.reuse, -R186.reuse ;  /* 0x0000000fc4c47223 */ /* 0x180fe200000108ba */
[----:B------:R-:W-:Y:S01]  /*c900*/  ISETP.GT.AND P4, PT, R221, 0x49, PT ;  /* 0x00000049dd00780c */ /* 0x000fe20003f84270 */
[----:B------:R-:W4:Y:S01]  /*c910*/  MUFU.TANH R194, R194 ;  /* 0x000000c200c27308 */ /* 0x000f220000002400 */
[----:B-----5:R-:W-:Y:S01]  /*c920*/  FSEL R187, R187, -INF , P3 ;  /* 0xff800000bbbb7808 */ /* 0x020fe20001800000 */
[----:B------:R-:W-:Y:S01]  /*c930*/  FFMA.FTZ R186, R197, R15, -R186 ;  /* 0x0000000fc5ba7223 */ /* 0x000fe200000108ba */
[----:B------:R-:W-:-:S05]  /*c940*/  ISETP.GT.AND P3, PT, R221, 0x50, PT ;  /* 0x00000050dd00780c */ /* 0x000fca0003f64270 */
[----:B------:R3:W-:Y:S08]  /*c950*/  MUFU.EX2 R197, R153 ;  /* 0x0000009900c57308 */ /* 0x0007f00000000800 */
[----:B------:R-:W5:Y:S01]  /*c960*/  MUFU.EX2 R222, R222 ;  /* 0x000000de00de7308 */ /* 0x000f620000000800 */
[----:B---3--:R-:W-:Y:S02]  /*c970*/  FSEL R153, R190, -INF , P2 ;  /* 0xff800000be997808 */ /* 0x008fe40001000000 */
[----:B--2---:R-:W-:-:S02]  /*c980*/  FSEL R190, R191, -INF , P4 ;  /* 0xff800000bfbe7808 */ /* 0x004fc40002000000 */
[----:B----4-:R-:W-:Y:S02]  /*c990*/  FSEL R191, R194, -INF , P3 ;  /* 0xff800000c2bf7808 */ /* 0x010fe40001800000 */
[----:B------:R-:W-:Y:S01]  /*c9a0*/  FMNMX.FTZ R194, R154, R219, !PT ;  /* 0x000000db9ac27209 */ /* 0x000fe20007810000 */
[----:B------:R-:W2:Y:S01]  /*c9b0*/  MUFU.EX2 R152, R152 ;  /* 0x0000009800987308 */ /* 0x000ea20000000800 */
[----:B------:R-:W-:Y:S02]  /*c9c0*/  ISETP.GT.AND P2, PT, R221, 0x51, PT ;  /* 0x00000051dd00780c */ /* 0x000fe40003f44270 */
[----:B------:R-:W-:Y:S02]  /*c9d0*/  FMNMX.FTZ R194, R193, R194, !PT ;  /* 0x000000c2c1c27209 */ /* 0x000fe40007810000 */
[C---:B------:R-:W-:Y:S02]  /*c9e0*/  ISETP.GT.AND P4, PT, R221.reuse, 0x58, PT ;  /* 0x00000058dd00780c */ /* 0x040fe40003f84270 */
[----:B------:R-:W-:Y:S01]  /*c9f0*/  FMNMX.FTZ R194, R158, R194, !PT ;  /* 0x000000c29ec27209 */ /* 0x000fe20007810000 */
[----:B------:R-:W3:Y:S01]  /*ca00*/  MUFU.TANH R195, R195 ;  /* 0x000000c300c37308 */ /* 0x000ee20000002400 */
[----:B------:R-:W-:Y:S01]  /*ca10*/  ISETP.GT.AND P3, PT, R221, 0x59, PT ;  /* 0x00000059dd00780c */ /* 0x000fe20003f64270 */
[----:B-----5:R-:W-:Y:S01]  /*ca20*/  FMUL.FTZ R24, R24, R222 ;  /* 0x000000de18187220 */ /* 0x020fe20000410000 */
[----:B------:R-:W-:Y:S01]  /*ca30*/  FMNMX.FTZ R194, R159, R194, !PT ;  /* 0x000000c29fc27209 */ /* 0x000fe20007810000 */
[-C--:B------:R-:W-:Y:S01]  /*ca40*/  FMUL.FTZ R25, R25, R222.reuse ;  /* 0x000000de19197220 */ /* 0x080fe20000410000 */
[-C--:B------:R-:W-:Y:S01]  /*ca50*/  FMUL.FTZ R28, R28, R222.reuse ;  /* 0x000000de1c1c7220 */ /* 0x080fe20000410000 */
[----:B------:R-:W-:Y:S01]  /*ca60*/  FMUL.FTZ R29, R29, R222 ;  /* 0x000000de1d1d7220 */ /* 0x000fe20000410000 */
[----:B------:R-:W-:Y:S01]  /*ca70*/  FMNMX.FTZ R194, R162, R194, !PT ;  /* 0x000000c2a2c27209 */ /* 0x000fe20007810000 */
[----:B------:R-:W-:Y:S01]  /*ca80*/  FMUL.FTZ R32, R32, R222 ;  /* 0x000000de20207220 */ /* 0x000fe20000410000 */
[----:B--2---:R-:W-:Y:S01]  /*ca90*/  FFMA.FTZ R3, R222, R3, R152 ;  /* 0x00000003de037223 */ /* 0x004fe20000010098 */
[----:B------:R-:W-:Y:S01]  /*caa0*/  F2FP.BF16.F32.PACK_AB R152, R197, R152 ;  /* 0x00000098c598723e */ /* 0x000fe200000010ff */
[----:B------:R-:W-:Y:S01]  /*cab0*/  FMUL.FTZ R33, R33, R222 ;  /* 0x000000de21217220 */ /* 0x000fe20000410000 */
[----:B------:R-:W-:Y:S01]  /*cac0*/  FMNMX.FTZ R194, R163, R194, !PT ;  /* 0x000000c2a3c27209 */ /* 0x000fe20007810000 */
[----:B------:R-:W-:Y:S01]  /*cad0*/  FADD.FTZ R3, R197, R3 ;  /* 0x00000003c5037221 */ /* 0x000fe20000010000 */
[-C--:B------:R-:W-:Y:S01]  /*cae0*/  FMUL.FTZ R36, R36, R222.reuse ;  /* 0x000000de24247220 */ /* 0x080fe20000410000 */
[----:B------:R-:W-:Y:S01]  /*caf0*/  FMUL.FTZ R37, R37, R222 ;  /* 0x000000de25257220 */ /* 0x000fe20000410000 */
[----:B------:R-:W-:Y:S01]  /*cb00*/  FMNMX.FTZ R194, R166, R194, !PT ;  /* 0x000000c2a6c27209 */ /* 0x000fe20007810000 */
[-C--:B------:R-:W-:Y:S01]  /*cb10*/  FMUL.FTZ R40, R40, R222.reuse ;  /* 0x000000de28287220 */ /* 0x080fe20000410000 */
[----:B---3--:R-:W-:Y:S01]  /*cb20*/  FSEL R195, R195, -INF , P2 ;  /* 0xff800000c3c37808 */ /* 0x008fe20001000000 */
[----:B------:R-:W-:Y:S01]  /*cb30*/  FMUL.FTZ R41, R41, R222 ;  /* 0x000000de29297220 */ /* 0x000fe20000410000 */
[----:B------:R-:W-:Y:S01]  /*cb40*/  FMNMX.FTZ R194, R167, R194, !PT ;  /* 0x000000c2a7c27209 */ /* 0x000fe20007810000 */
[-C--:B------:R-:W-:Y:S01]  /*cb50*/  FMUL.FTZ R44, R44, R222.reuse ;  /* 0x000000de2c2c7220 */ /* 0x080fe20000410000 */
[-C--:B------:R-:W-:Y:S01]  /*cb60*/  FMUL.FTZ R45, R45, R222.reuse ;  /* 0x000000de2d2d7220 */ /* 0x080fe20000410000 */
        /* <DEDUP_REMOVED lines=31> */
[----:B------:R2:W3:Y:S01]  /*cd60*/  MUFU.TANH R194, R198 ;  /* 0x000000c600c27308 */ /* 0x0004e20000002400 */
[-C--:B------:R-:W-:Y:S01]  /*cd70*/  FMUL.FTZ R93, R93, R222.reuse ;  /* 0x000000de5d5d7220 */ /* 0x080fe20000410000 */
[----:B------:R-:W-:Y:S01]  /*cd80*/  FMNMX.FTZ R197, R220, R197, !PT ;  /* 0x000000c5dcc57209 */ /* 0x000fe20007810000 */
[-C--:B------:R-:W-:Y:S01]  /*cd90*/  FMUL.FTZ R96, R96, R222.reuse ;  /* 0x000000de60607220 */ /* 0x080fe20000410000 */
[-C--:B------:R-:W-:Y:S01]  /*cda0*/  FMUL.FTZ R97, R97, R222.reuse ;  /* 0x000000de61617220 */ /* 0x080fe20000410000 */
[-C--:B------:R-:W-:Y:S01]  /*cdb0*/  FMUL.FTZ R100, R100, R222.reuse ;  /* 0x000000de64647220 */ /* 0x080fe20000410000 */
[-C--:B------:R-:W-:Y:S01]  /*cdc0*/  FMUL.FTZ R101, R101, R222.reuse ;  /* 0x000000de65657220 */ /* 0x080fe20000410000 */
[-C--:B------:R-:W-:Y:S01]  /*cdd0*/  FMUL.FTZ R104, R104, R222.reuse ;  /* 0x000000de68687220 */ /* 0x080fe20000410000 */
[-C--:B------:R-:W-:Y:S01]  /*cde0*/  FMUL.FTZ R105, R105, R222.reuse ;  /* 0x000000de69697220 */ /* 0x080fe20000410000 */
[----:B--2---:R-:W-:Y:S01]  /*cdf0*/  FMNMX.FTZ R198, R187, R197, !PT ;  /* 0x000000c5bbc67209 */ /* 0x004fe20007810000 */
[-C--:B------:R-:W-:Y:S01]  /*ce00*/  FMUL.FTZ R108, R108, R222.reuse ;  /* 0x000000de6c6c7220 */ /* 0x080fe20000410000 */
[----:B------:R-:W2:Y:S01]  /*ce10*/  MUFU.TANH R197, R199 ;  /* 0x000000c700c57308 */ /* 0x000ea20000002400 */
[----:B------:R-:W-:Y:S01]  /*ce20*/  FMUL.FTZ R109, R109, R222 ;  /* 0x000000de6d6d7220 */ /* 0x000fe20000410000 */
[----:B------:R-:W-:Y:S01]  /*ce30*/  FMNMX.FTZ R198, R153, R198, !PT ;  /* 0x000000c699c67209 */ /* 0x000fe20007810000 */
[-C--:B------:R-:W-:Y:S01]  /*ce40*/  FMUL.FTZ R112, R112, R222.reuse ;  /* 0x000000de70707220 */ /* 0x080fe20000410000 */
        /* <DEDUP_REMOVED lines=13> */
[----:B--2---:R-:W-:Y:S01]  /*cf20*/  FSEL R197, R197, -INF , P3 ;  /* 0xff800000c5c57808 */ /* 0x004fe20001800000 */
        /* <DEDUP_REMOVED lines=10> */
[----:B------:R-:W2:Y:S01]  /*cfd0*/  SHFL.BFLY PT, R199, R221, 0x2, 0x1f ;  /* 0x0c401f00ddc77f89 */ /* 0x000ea200000e0000 */
[-C--:B------:R-:W-:Y:S01]  /*cfe0*/  FMUL.FTZ R148, R148, R222.reuse ;  /* 0x000000de94947220 */ /* 0x080fe20000410000 */
[----:B------:R-:W-:Y:S01]  /*cff0*/  FMUL.FTZ R149, R149, R222 ;  /* 0x000000de95957220 */ /* 0x000fe20000410000 */
[----:B------:R-:W3:Y:S08]  /*d000*/  MUFU.EX2 R198, R156 ;  /* 0x0000009c00c67308 */ /* 0x000ef00000000800 */
[----:B------:R-:W-:Y:S08]  /*d010*/  MUFU.EX2 R156, R160 ;  /* 0x000000a0009c7308 */ /* 0x000ff00000000800 */
[----:B------:R-:W-:Y:S01]  /*d020*/  MUFU.EX2 R160, R168 ;  /* 0x000000a800a07308 */ /* 0x000fe20000000800 */
[----:B---3--:R-:W-:Y:S01]  /*d030*/  FADD.FTZ R3, R198, R3 ;  /* 0x00000003c6037221 */ /* 0x008fe20000010000 */
[----:B--2---:R-:W-:-:S06]  /*d040*/  FMNMX.FTZ R221, R221, R199, !PT ;  /* 0x000000c7dddd7209 */ /* 0x004fcc0007810000 */
[----:B------:R2:W-:Y:S01]  /*d050*/  MUFU.EX2 R199, R177 ;  /* 0x000000b100c77308 */ /* 0x0005e20000000800 */
[----:B------:R-:W3:Y:S07]  /*d060*/  SHFL.BFLY PT, R222, R221, 0x1, 0x1f ;  /* 0x0c201f00ddde7f89 */ /* 0x000eee00000e0000 */
[----:B------:R3:W-:Y:S01]  /*d070*/  MUFU.EX2 R168, R176 ;  /* 0x000000b000a87308 */ /* 0x0007e20000000800 */
[----:B--2---:R-:W2:Y:S07]  /*d080*/  S2R R177, SR_TID.X ;  /* 0x0000000000b17919 */ /* 0x004eae0000002100 */
[----:B------:R-:W4:Y:S08]  /*d090*/  MUFU.EX2 R157, R157 ;  /* 0x0000009d009d7308 */ /* 0x000f300000000800 */
[----:B------:R-:W5:Y:S01]  /*d0a0*/  MUFU.EX2 R161, R161 ;  /* 0x000000a100a17308 */ /* 0x000f620000000800 */
[----:B---3--:R-:W-:-:S04]  /*d0b0*/  FMNMX.FTZ R176, R221, R222, !PT ;  /* 0x000000deddb07209 */ /* 0x008fc80007810000 */
[C---:B------:R-:W-:Y:S01]  /*d0c0*/  FSETP.NEU.FTZ.AND P2, PT, R176.reuse, -INF , PT ;  /* 0xff800000b000780b */ /* 0x040fe20003f5d000 */
[----:B------:R-:W-:Y:S02]  /*d0d0*/  FMUL.FTZ R222, R176, R15 ;  /* 0x0000000fb0de7220 */ /* 0x000fe40000410000 */
[----:B------:R-:W3:Y:S01]  /*d0e0*/  MUFU.EX2 R164, R164 ;  /* 0x000000a400a47308 */ /* 0x000ee20000000800 */
[----:B----4-:R-:W-:Y:S02]  /*d0f0*/  FADD.FTZ R3, R157, R3 ;  /* 0x000000039d037221 */ /* 0x010fe40000010000 */
[----:B------:R-:W-:Y:S02]  /*d100*/  FSEL R222, R222, RZ, P2 ;  /* 0x000000ffdede7208 */ /* 0x000fe40001000000 */
[----:B------:R-:W-:-:S03]  /*d110*/  FADD.FTZ R3, R156, R3 ;  /* 0x000000039c037221 */ /* 0x000fc60000010000 */
[----:B------:R-:W4:Y:S01]  /*d120*/  MUFU.EX2 R165, R165 ;  /* 0x000000a500a57308 */ /* 0x000f220000000800 */
[-CC-:B------:R-:W-:Y:S01]  /*d130*/  FFMA.FTZ R154, R154, R15.reuse, -R222.reuse ;  /* 0x0000000f9a9a7223 */ /* 0x180fe200000108de */
[-CC-:B------:R-:W-:Y:S01]  /*d140*/  FFMA.FTZ R221, R174, R15.reuse, -R222.reuse ;  /* 0x0000000faedd7223 */ /* 0x180fe200000108de */
[----:B--2---:R-:W-:Y:S01]  /*d150*/  SHF.R.U32.HI R177, RZ, 0x7, R177 ;  /* 0x00000007ffb17819 */ /* 0x004fe200000116b1 */
[----:B-----5:R-:W-:Y:S01]  /*d160*/  FADD.FTZ R3, R161, R3 ;  /* 0x00000003a1037221 */ /* 0x020fe20000010000 */
[-CC-:B------:R-:W-:Y:S01]  /*d170*/  FFMA.FTZ R193, R193, R15.reuse, -R222.reuse ;  /* 0x0000000fc1c17223 */ /* 0x180fe200000108de */
[-CC-:B------:R-:W-:Y:S01]  /*d180*/  FFMA.FTZ R158, R158, R15.reuse, -R222.reuse ;  /* 0x0000000f9e9e7223 */ /* 0x180fe200000108de */
[----:B------:R-:W-:Y:S01]  /*d190*/  IADD3 R177, -R177, 0xb, RZ ;  /* 0x0000000bb1b17810 */ /* 0x000fe20007ffe1ff */
[----:B------:R-:W-:Y:S01]  /*d1a0*/  MUFU.EX2 R174, R186 ;  /* 0x000000ba00ae7308 */ /* 0x000fe20000000800 */
[----:B---3--:R-:W-:Y:S01]  /*d1b0*/  FADD.FTZ R3, R164, R3 ;  /* 0x00000003a4037221 */ /* 0x008fe20000010000 */
[-CC-:B------:R-:W-:Y:S01]  /*d1c0*/  FFMA.FTZ R159, R159, R15.reuse, -R222.reuse ;  /* 0x0000000f9f9f7223 */ /* 0x180fe200000108de */
[-CC-:B------:R-:W-:Y:S01]  /*d1d0*/  FFMA.FTZ R162, R162, R15.reuse, -R222.reuse ;  /* 0x0000000fa2a27223 */ /* 0x180fe200000108de */
[-CC-:B------:R-:W-:Y:S01]  /*d1e0*/  FFMA.FTZ R163, R163, R15.reuse, -R222.reuse ;  /* 0x0000000fa3a37223 */ /* 0x180fe200000108de */
[-CC-:B------:R-:W-:Y:S01]  /*d1f0*/  FFMA.FTZ R166, R166, R15.reuse, -R222.reuse ;  /* 0x0000000fa6a67223 */ /* 0x180fe200000108de */
[-CC-:B------:R-:W-:Y:S01]  /*d200*/  FFMA.FTZ R167, R167, R15.reuse, -R222.reuse ;  /* 0x0000000fa7a77223 */ /* 0x180fe200000108de */
[-CC-:B------:R-:W-:Y:S01]  /*d210*/  FFMA.FTZ R170, R170, R15.reuse, -R222.reuse ;  /* 0x0000000faaaa7223 */ /* 0x180fe200000108de */
[----:B------:R2:W-:Y:S01]  /*d220*/  MUFU.EX2 R186, R154 ;  /* 0x0000009a00ba7308 */ /* 0x0005e20000000800 */
[----:B----4-:R-:W-:Y:S01]  /*d230*/  FADD.FTZ R3, R165, R3 ;  /* 0x00000003a5037221 */ /* 0x010fe20000010000 */
[-CC-:B------:R-:W-:Y:S01]  /*d240*/  FFMA.FTZ R171, R171, R15.reuse, -R222.reuse ;  /* 0x0000000fabab7223 */ /* 0x180fe200000108de */
[-CC-:B------:R-:W-:Y:S01]  /*d250*/  FFMA.FTZ R175, R175, R15.reuse, -R222.reuse ;  /* 0x0000000fafaf7223 */ /* 0x180fe200000108de */
[-CC-:B------:R-:W-:Y:S01]  /*d260*/  FFMA.FTZ R178, R178, R15.reuse, -R222.reuse ;  /* 0x0000000fb2b27223 */ /* 0x180fe200000108de */
[----:B------:R-:W-:Y:S01]  /*d270*/  FADD.FTZ R3, R160, R3 ;  /* 0x00000003a0037221 */ /* 0x000fe20000010000 */
[-CC-:B------:R-:W-:Y:S01]  /*d280*/  FFMA.FTZ R179, R179, R15.reuse, -R222.reuse ;  /* 0x0000000fb3b37223 */ /* 0x180fe200000108de */
[----:B------:R-:W-:Y:S01]  /*d290*/  FFMA.FTZ R182, R182, R15, -R222 ;  /* 0x0000000fb6b67223 */ /* 0x000fe200000108de */
[----:B------:R-:W3:Y:S01]  /*d2a0*/  MUFU.EX2 R169, R169 ;  /* 0x000000a900a97308 */ /* 0x000ee20000000800 */
[----:B--2---:R-:W-:Y:S01]  /*d2b0*/  F2FP.BF16.F32.PACK_AB R154, R157, R198 ;  /* 0x000000c69d9a723e */ /* 0x004fe200000010ff */
[----:B------:R-:W-:-:S02]  /*d2c0*/  @!P1 VIADD R157, R211, 0x22840 ;  /* 0x00022840d39d9836 */ /* 0x000fc40000000000 */
[-CC-:B------:R-:W-:Y:S01]  /*d2d0*/  FFMA.FTZ R183, R183, R15.reuse, -R222.reuse ;  /* 0x0000000fb7b77223 */ /* 0x180fe200000108de */
[-CC-:B------:R-:W-:Y:S01]  /*d2e0*/  FFMA.FTZ R220, R220, R15.reuse, -R222.reuse ;  /* 0x0000000fdcdc7223 */ /* 0x180fe200000108de */
[-CC-:B------:R-:W-:Y:S01]  /*d2f0*/  FFMA.FTZ R187, R187, R15.reuse, -R222.reuse ;  /* 0x0000000fbbbb7223 */ /* 0x180fe200000108de */
[-CC-:B------:R-:W-:Y:S01]  /*d300*/  FFMA.FTZ R153, R153, R15.reuse, -R222.reuse ;  /* 0x0000000f99997223 */ /* 0x180fe200000108de */
[----:B------:R-:W-:Y:S01]  /*d310*/  @!P1 PRMT R157, RZ, 0x654, R157 ;  /* 0x00000654ff9d9816 */ /* 0x000fe2000000009d */
[----:B------:R2:W-:Y:S06]  /*d320*/  BAR.ARV R177, 0x100 ;  /* 0x000400b10000751d */ /* 0x0005ec0000002000 */
[----:B------:R4:W-:Y:S01]  /*d330*/  @!P1 SYNCS.ARRIVE.TRANS64.RED.A1T0 RZ, [R157+URZ], RZ ;  /* 0x000000ff9dff99a7 */ /* 0x0009e2000810043f */
[----:B------:R-:W5:Y:S01]  /*d340*/  MUFU.EX2 R172, R172 ;  /* 0x000000ac00ac7308 */ /* 0x000f620000000800 */
[-CC-:B------:R-:W-:Y:S01]  /*d350*/  FFMA.FTZ R190, R190, R15.reuse, -R222.reuse ;  /* 0x0000000fbebe7223 */ /* 0x180fe200000108de */
[----:B---3--:R-:W-:Y:S01]  /*d360*/  FADD.FTZ R3, R169, R3 ;  /* 0x00000003a9037221 */ /* 0x008fe20000010000 */
[-CC-:B------:R-:W-:Y:S01]  /*d370*/  FFMA.FTZ R191, R191, R15.reuse, -R222.reuse ;  /* 0x0000000fbfbf7223 */ /* 0x180fe200000108de */
[-CC-:B------:R-:W-:Y:S01]  /*d380*/  FFMA.FTZ R195, R195, R15.reuse, -R222.reuse ;  /* 0x0000000fc3c37223 */ /* 0x180fe200000108de */
[-CC-:B------:R-:W-:Y:S01]  /*d390*/  FFMA.FTZ R194, R194, R15.reuse, -R222.reuse ;  /* 0x0000000fc2c27223 */ /* 0x180fe200000108de */
[----:B------:R-:W-:Y:S01]  /*d3a0*/  FFMA.FTZ R197, R197, R15, -R222 ;  /* 0x0000000fc5c57223 */ /* 0x000fe200000108de */
[----:B----4-:R-:W-:Y:S01]  /*d3b0*/  FSEL R157, R176, RZ, P2 ;  /* 0x000000ffb09d7208 */ /* 0x010fe20001000000 */
[----:B------:R-:W3:Y:S01]  /*d3c0*/  MUFU.EX2 R173, R173 ;  /* 0x000000ad00ad7308 */ /* 0x000ee20000000800 */
[----:B------:R-:W-:-:S02]  /*d3d0*/  F2FP.BF16.F32.PACK_AB R160, R169, R160 ;  /* 0x000000a0a9a0723e */ /* 0x000fc400000010ff */
[----:B------:R-:W-:Y:S01]  /*d3e0*/  F2FP.BF16.F32.PACK_AB R156, R161, R156 ;  /* 0x0000009ca19c723e */ /* 0x000fe200000010ff */
[----:B------:R-:W-:-:S04]  /*d3f0*/  FADD.FTZ R157, -R157, R219 ;  /* 0x000000db9d9d7221 */ /* 0x000fc80000010100 */
[----:B------:R-:W-:Y:S01]  /*d400*/  FMUL.FTZ R157, R157, R15 ;  /* 0x0000000f9d9d7220 */ /* 0x000fe20000410000 */
[----:B------:R-:W4:Y:S01]  /*d410*/  MUFU.EX2 R180, R180 ;  /* 0x000000b400b47308 */ /* 0x000f220000000800 */
[----:B-----5:R-:W-:-:S07]  /*d420*/  FADD.FTZ R3, R172, R3 ;  /* 0x00000003ac037221 */ /* 0x020fce0000010000 */
[----:B------:R-:W5:Y:S01]  /*d430*/  MUFU.EX2 R219, R157 ;  /* 0x0000009d00db7308 */ /* 0x000f620000000800 */
[----:B---3--:R-:W-:-:S04]  /*d440*/  FADD.FTZ R3, R173, R3 ;  /* 0x00000003ad037221 */ /* 0x008fc80000010000 */
[----:B------:R-:W-:-:S03]  /*d450*/  FADD.FTZ R3, R168, R3 ;  /* 0x00000003a8037221 */ /* 0x000fc60000010000 */
[----:B------:R-:W3:Y:S01]  /*d460*/  MUFU.EX2 R193, R193 ;  /* 0x000000c100c17308 */ /* 0x000ee20000000800 */
[----:B------:R-:W-:-:S04]  /*d470*/  FADD.FTZ R3, R199, R3 ;  /* 0x00000003c7037221 */ /* 0x000fc80000010000 */
[----:B----4-:R-:W-:-:S03]  /*d480*/  FADD.FTZ R3, R180, R3 ;  /* 0x00000003b4037221 */ /* 0x010fc60000010000 */
[----:B------:R-:W4:Y:S01]  /*d490*/  MUFU.EX2 R181, R181 ;  /* 0x000000b500b57308 */ /* 0x000f220000000800 */
[----:B-----5:R-:W-:Y:S01]  /*d4a0*/  FFMA.FTZ R0, R219, R0, R186 ;  /* 0x00000000db007223 */ /* 0x020fe200000100ba */
[-C--:B------:R-:W-:Y:S01]  /*d4b0*/  FMUL.FTZ R26, R26, R219.reuse ;  /* 0x000000db1a1a7220 */ /* 0x080fe20000410000 */
[-C--:B------:R-:W-:Y:S01]  /*d4c0*/  FMUL.FTZ R27, R27, R219.reuse ;  /* 0x000000db1b1b7220 */ /* 0x080fe20000410000 */
[-C--:B------:R-:W-:Y:S01]  /*d4d0*/  FMUL.FTZ R30, R30, R219.reuse ;  /* 0x000000db1e1e7220 */ /* 0x080fe20000410000 */
[-C--:B------:R-:W-:Y:S01]  /*d4e0*/  FMUL.FTZ R31, R31, R219.reuse ;  /* 0x000000db1f1f7220 */ /* 0x080fe20000410000 */
[-C--:B------:R-:W-:Y:S01]  /*d4f0*/  FMUL.FTZ R34, R34, R219.reuse ;  /* 0x000000db22227220 */ /* 0x080fe20000410000 */
[-C--:B------:R-:W-:Y:S01]  /*d500*/  FMUL.FTZ R35, R35, R219.reuse ;  /* 0x000000db23237220 */ /* 0x080fe20000410000 */
[----:B------:R5:W0:Y:S01]  /*d510*/  MUFU.EX2 R222, R158 ;  /* 0x0000009e00de7308 */ /* 0x000a220000000800 */
        /* <DEDUP_REMOVED lines=9> */
[----:B-----5:R-:W-:Y:S01]  /*d5b0*/  F2FP.BF16.F32.PACK_AB R158, R165, R164 ;  /* 0x000000a4a59e723e */ /* 0x020fe200000010ff */
[-C--:B------:R-:W-:Y:S01]  /*d5c0*/  FMUL.FTZ R50, R50, R219.reuse ;  /* 0x000000db32327220 */ /* 0x080fe20000410000 */
[----:B------:R-:W-:Y:S01]  /*d5d0*/  F2FP.BF16.F32.PACK_AB R164, R199, R168 ;  /* 0x000000a8c7a4723e */ /* 0x000fe200000010ff */
        /* <DEDUP_REMOVED lines=19> */
[----:B------:R3:W5:Y:S01]  /*d710*/  MUFU.EX2 R224, R162 ;  /* 0x000000a200e07308 */ /* 0x0007620000000800 */
[----:B----4-:R-:W-:Y:S01]  /*d720*/  FADD.FTZ R0, R159, R0 ;  /* 0x000000009f007221 */ /* 0x010fe20000010000 */
        /* <DEDUP_REMOVED lines=8> */
[----:B---3--:R-:W-:Y:S01]  /*d7b0*/  F2FP.BF16.F32.PACK_AB R162, R173, R172 ;  /* 0x000000acada2723e */ /* 0x008fe200000010ff */
[-C--:B------:R-:W-:Y:S01]  /*d7c0*/  FMUL.FTZ R94, R94, R219.reuse ;  /* 0x000000db5e5e7220 */ /* 0x080fe20000410000 */
[----:B------:R-:W-:Y:S01]  /*d7d0*/  F2FP.BF16.F32.PACK_AB R168, R185, R184 ;  /* 0x000000b8b9a8723e */ /* 0x000fe200000010ff */
[-C--:B------:R-:W-:Y:S01]  /*d7e0*/  FMUL.FTZ R95, R95, R219.reuse ;  /* 0x000000db5f5f7220 */ /* 0x080fe20000410000 */
[-C--:B------:R-:W-:Y:S01]  /*d7f0*/  FMUL.FTZ R98, R98, R219.reuse ;  /* 0x000000db62627220 */ /* 0x080fe20000410000 */
[-C--:B------:R-:W-:Y:S01]  /*d800*/  FMUL.FTZ R99, R99, R219.reuse ;  /* 0x000000db63637220 */ /* 0x080fe20000410000 */
[----:B------:R-:W0:Y:S01]  /*d810*/  MUFU.EX2 R163, R163 ;  /* 0x000000a300a37308 */ /* 0x000e220000000800 */
[----:B-----5:R-:W-:Y:S01]  /*d820*/  FADD.FTZ R0, R224, R0 ;  /* 0x00000000e0007221 */ /* 0x020fe20000010000 */
        /* <DEDUP_REMOVED lines=10> */
[-C--:B------:R-:W-:Y:S01]  /*d8d0*/  FMUL.FTZ R118, R118, R219.reuse ;  /* 0x000000db76767220 */ /* 0x080fe20000410000 */
[-C--:B------:R-:W-:Y:S01]  /*d8e0*/  FMUL.FTZ R119, R119, R219.reuse ;  /* 0x000000db77777220 */ /* 0x080fe20000410000 */
[-C--:B------:R-:W-:Y:S01]  /*d8f0*/  FMUL.FTZ R122, R122, R219.reuse ;  /* 0x000000db7a7a7220 */ /* 0x080fe20000410000 */
[-C--:B------:R-:W-:Y:S01]  /*d900*/  FMUL.FTZ R123, R123, R219.reuse ;  /* 0x000000db7b7b7220 */ /* 0x080fe20000410000 */
[----:B------:R4:W5:Y:S01]  /*d910*/  MUFU.EX2 R225, R166 ;  /* 0x000000a600e17308 */ /* 0x0009620000000800 */
        /* <DEDUP_REMOVED lines=9> */
[----:B----4-:R-:W-:Y:S01]  /*d9b0*/  F2FP.BF16.F32.PACK_AB R166, R181, R180 ;  /* 0x000000b4b5a6723e */ /* 0x010fe200000010ff */
[-C--:B------:R-:W-:Y:S01]  /*d9c0*/  FMUL.FTZ R138, R138, R219.reuse ;  /* 0x000000db8a8a7220 */ /* 0x080fe20000410000 */
[-C--:B------:R-:W-:Y:S01]  /*d9d0*/  FMUL.FTZ R139, R139, R219.reuse ;  /* 0x000000db8b8b7220 */ /* 0x080fe20000410000 */
[-C--:B------:R-:W-:Y:S01]  /*d9e0*/  FMUL.FTZ R142, R142, R219.reuse ;  /* 0x000000db8e8e7220 */ /* 0x080fe20000410000 */
[-C--:B------:R-:W-:Y:S01]  /*d9f0*/  FMUL.FTZ R143, R143, R219.reuse ;  /* 0x000000db8f8f7220 */ /* 0x080fe20000410000 */
[-C--:B------:R-:W-:Y:S01]  /*da00*/  FMUL.FTZ R146, R146, R219.reuse ;  /* 0x000000db92927220 */ /* 0x080fe20000410000 */
[----:B------:R-:W3:Y:S01]  /*da10*/  MUFU.EX2 R167, R167 ;  /* 0x000000a700a77308 */ /* 0x000ee20000000800 */
[----:B-----5:R-:W-:Y:S01]  /*da20*/  FADD.FTZ R0, R225, R0 ;  /* 0x00000000e1007221 */ /* 0x020fe20000010000 */
[-C--:B------:R-:W-:Y:S01]  /*da30*/  FMUL.FTZ R147, R147, R219.reuse ;  /* 0x000000db93937220 */ /* 0x080fe20000410000 */
[-C--:B------:R-:W-:Y:S01]  /*da40*/  FMUL.FTZ R150, R150, R219.reuse ;  /* 0x000000db96967220 */ /* 0x080fe20000410000 */
[----:B------:R-:W-:-:S04]  /*da50*/  FMUL.FTZ R151, R151, R219 ;  /* 0x000000db97977220 */ /* 0x000fc80000410000 */
[----:B------:R-:W4:Y:S01]  /*da60*/  MUFU.EX2 R155, R155 ;  /* 0x0000009b009b7308 */ /* 0x000f220000000800 */
[----:B0-----:R-:W-:-:S07]  /*da70*/  FADD.FTZ R3, R192, R3 ;  /* 0x00000003c0037221 */ /* 0x001fce0000010000 */
[----:B------:R0:W5:Y:S01]  /*da80*/  MUFU.EX2 R198, R170 ;  /* 0x000000aa00c67308 */ /* 0x0001620000000800 */
[----:B---3--:R-:W-:-:S07]  /*da90*/  FADD.FTZ R0, R167, R0 ;  /* 0x00000000a7007221 */ /* 0x008fce0000010000 */
[----:B------:R-:W3:Y:S01]  /*daa0*/  MUFU.EX2 R171, R171 ;  /* 0x000000ab00ab7308 */ /* 0x000ee20000000800 */
[C---:B----4-:R-:W-:Y:S01]  /*dab0*/  FADD.FTZ R3, R155.reuse, R3 ;  /* 0x000000039b037221 */ /* 0x050fe20000010000 */
[----:B------:R-:W-:Y:S02]  /*dac0*/  F2FP.BF16.F32.PACK_AB R172, R155, R192 ;  /* 0x000000c09bac723e */ /* 0x000fe400000010ff */
[----:B0-----:R-:W-:-:S04]  /*dad0*/  F2FP.BF16.F32.PACK_AB R170, R189, R188 ;  /* 0x000000bcbdaa723e */ /* 0x001fc800000010ff */
[----:B------:R-:W0:Y:S01]  /*dae0*/  MUFU.EX2 R221, R221 ;  /* 0x000000dd00dd7308 */ /* 0x000e220000000800 */
[----:B-----5:R-:W-:-:S07]  /*daf0*/  FADD.FTZ R155, R198, R0 ;  /* 0x00000000c69b7221 */ /* 0x020fce0000010000 */
[----:B------:R-:W4:Y:S01]  /*db00*/  MUFU.EX2 R175, R175 ;  /* 0x000000af00af7308 */ /* 0x000f220000000800 */
[----:B---3--:R-:W-:-:S07]  /*db10*/  FADD.FTZ R155, R171, R155 ;  /* 0x0000009bab9b7221 */ /* 0x008fce0000010000 */
[----:B------:R-:W3:Y:S01]  /*db20*/  MUFU.EX2 R165, R178 ;  /* 0x000000b200a57308 */ /* 0x000ee20000000800 */
[----:B0-----:R-:W-:-:S07]  /*db30*/  FADD.FTZ R155, R221, R155 ;  /* 0x0000009bdd9b7221 */ /* 0x001fce0000010000 */
[----:B------:R-:W0:Y:S01]  /*db40*/  MUFU.EX2 R179, R179 ;  /* 0x000000b300b37308 */ /* 0x000e220000000800 */
[----:B----4-:R-:W-:-:S07]  /*db50*/  FADD.FTZ R155, R175, R155 ;  /* 0x0000009baf9b7221 */ /* 0x010fce0000010000 */
[----:B------:R-:W4:Y:S01]  /*db60*/  MUFU.EX2 R182, R182 ;  /* 0x000000b600b67308 */ /* 0x000f220000000800 */
[----:B---3--:R-:W-:Y:S01]  /*db70*/  FADD.FTZ R178, R165, R155 ;  /* 0x0000009ba5b27221 */ /* 0x008fe20000010000 */
[----:B------:R-:W-:Y:S02]  /*db80*/  F2FP.BF16.F32.PACK_AB R155, R159, R222 ;  /* 0x000000de9f9b723e */ /* 0x000fe400000010ff */
[----:B------:R-:W-:-:S04]  /*db90*/  F2FP.BF16.F32.PACK_AB R159, R167, R225 ;  /* 0x000000e1a79f723e */ /* 0x000fc800000010ff */
[----:B------:R-:W3:Y:S01]  /*dba0*/  MUFU.EX2 R183, R183 ;  /* 0x000000b700b77308 */ /* 0x000ee20000000800 */
[C---:B0-----:R-:W-:Y:S01]  /*dbb0*/  FADD.FTZ R157, R179.reuse, R178 ;  /* 0x000000b2b39d7221 */ /* 0x041fe20000010000 */
[----:B------:R-:W-:-:S06]  /*dbc0*/  F2FP.BF16.F32.PACK_AB R165, R179, R165 ;  /* 0x000000a5b3a5723e */ /* 0x000fcc00000010ff */
[----:B------:R-:W0:Y:S01]  /*dbd0*/  MUFU.EX2 R169, R220 ;  /* 0x000000dc00a97308 */ /* 0x000e220000000800 */
[----:B----4-:R-:W-:Y:S01]  /*dbe0*/  FADD.FTZ R178, R182, R157 ;  /* 0x0000009db6b27221 */ /* 0x010fe20000010000 */
[----:B------:R-:W-:Y:S02]  /*dbf0*/  F2FP.BF16.F32.PACK_AB R157, R163, R224 ;  /* 0x000000e0a39d723e */ /* 0x000fe400000010ff */
[----:B------:R-:W-:-:S04]  /*dc00*/  F2FP.BF16.F32.PACK_AB R163, R175, R221 ;  /* 0x000000ddafa3723e */ /* 0x000fc800000010ff */
[----:B------:R-:W4:Y:S01]  /*dc10*/  MUFU.EX2 R187, R187 ;  /* 0x000000bb00bb7308 */ /* 0x000f220000000800 */
[C---:B---3--:R-:W-:Y:S01]  /*dc20*/  FADD.FTZ R178, R183.reuse, R178 ;  /* 0x000000b2b7b27221 */ /* 0x048fe20000010000 */
[----:B------:R-:W-:-:S06]  /*dc30*/  F2FP.BF16.F32.PACK_AB R167, R183, R182 ;  /* 0x000000b6b7a7723e */ /* 0x000fcc00000010ff */
[----:B------:R3:W5:Y:S01]  /*dc40*/  MUFU.EX2 R0, R153 ;  /* 0x0000009900007308 */ /* 0x0007620000000800 */
[----:B0-----:R-:W-:-:S07]  /*dc50*/  FADD.FTZ R178, R169, R178 ;  /* 0x000000b2a9b27221 */ /* 0x001fce0000010000 */
[----:B------:R-:W0:Y:S01]  /*dc60*/  MUFU.EX2 R190, R190 ;  /* 0x000000be00be7308 */ /* 0x000e220000000800 */
[----:B----4-:R-:W-:Y:S01]  /*dc70*/  FADD.FTZ R161, R187, R178 ;  /* 0x000000b2bba17221 */ /* 0x010fe20000010000 */
[----:B---3--:R-:W-:Y:S02]  /*dc80*/  F2FP.BF16.F32.PACK_AB R153, R193, R186 ;  /* 0x000000bac199723e */ /* 0x008fe400000010ff */
[----:B------:R-:W-:-:S04]  /*dc90*/  F2FP.BF16.F32.PACK_AB R169, R187, R169 ;  /* 0x000000a9bba9723e */ /* 0x000fc800000010ff */
[----:B------:R-:W3:Y:S01]  /*dca0*/  MUFU.EX2 R173, R191 ;  /* 0x000000bf00ad7308 */ /* 0x000ee20000000800 */
[----:B-----5:R-:W-:-:S07]  /*dcb0*/  FADD.FTZ R161, R0, R161 ;  /* 0x000000a100a17221 */ /* 0x020fce0000010000 */
[----:B------:R-:W4:Y:S01]  /*dcc0*/  MUFU.EX2 R195, R195 ;  /* 0x000000c300c37308 */ /* 0x000f220000000800 */
[----:B0-----:R-:W-:Y:S01]  /*dcd0*/  FADD.FTZ R178, R190, R161 ;  /* 0x000000a1beb27221 */ /* 0x001fe20000010000 */
[----:B------:R-:W-:-:S06]  /*dce0*/  F2FP.BF16.F32.PACK_AB R161, R171, R198 ;  /* 0x000000c6aba1723e */ /* 0x000fcc00000010ff */
[----:B------:R-:W0:Y:S01]  /*dcf0*/  MUFU.EX2 R196, R196 ;  /* 0x000000c400c47308 */ /* 0x000e220000000800 */
[----:B---3--:R-:W-:-:S07]  /*dd00*/  FADD.FTZ R178, R173, R178 ;  /* 0x000000b2adb27221 */ /* 0x008fce0000010000 */
[----:B------:R-:W3:Y:S01]  /*dd10*/  MUFU.EX2 R194, R194 ;  /* 0x000000c200c27308 */ /* 0x000ee20000000800 */
[C---:B----4-:R-:W-:Y:S01]  /*dd20*/  FADD.FTZ R171, R195.reuse, R178 ;  /* 0x000000b2c3ab7221 */ /* 0x050fe20000010000 */
[----:B------:R-:W-:-:S06]  /*dd30*/  F2FP.BF16.F32.PACK_AB R173, R195, R173 ;  /* 0x000000adc3ad723e */ /* 0x000fcc00000010ff */
[----:B------:R-:W4:Y:S01]  /*dd40*/  MUFU.EX2 R197, R197 ;  /* 0x000000c500c57308 */ /* 0x000f220000000800 */
[----:B0-----:R-:W-:-:S04]  /*dd50*/  FADD.FTZ R3, R196, R3 ;  /* 0x00000003c4037221 */ /* 0x001fc80000010000 */
[C---:B------:R-:W-:Y:S01]  /*dd60*/  FADD.FTZ R3, R174.reuse, R3 ;  /* 0x00000003ae037221 */ /* 0x040fe20000010000 */
[----:B------:R-:W-:Y:S01]  /*dd70*/  F2FP.BF16.F32.PACK_AB R174, R174, R196 ;  /* 0x000000c4aeae723e */ /* 0x000fe200000010ff */
[----:B---3--:R-:W-:Y:S01]  /*dd80*/  FADD.FTZ R178, R194, R171 ;  /* 0x000000abc2b27221 */ /* 0x008fe20000010000 */
[----:B------:R-:W-:-:S03]  /*dd90*/  F2FP.BF16.F32.PACK_AB R171, R190, R0 ;  /* 0x00000000beab723e */ /* 0x000fc600000010ff */
[C---:B----4-:R-:W-:Y:S01]  /*dda0*/  FADD.FTZ R0, R197.reuse, R178 ;  /* 0x000000b2c5007221 */ /* 0x050fe20000010000 */
[----:B------:R-:W-:Y:S01]  /*ddb0*/  F2FP.BF16.F32.PACK_AB R175, R197, R194 ;  /* 0x000000c2c5af723e */ /* 0x000fe200000010ff */
[----:B--2---:R-:W-:Y:S06]  /*ddc0*/  @!P0 BRA `(.L_x_4955) ;  /* 0x0000000000048947 */ /* 0x004fec0003800000 */
[----:B------:R-:W-:Y:S01]  /*ddd0*/  BPT.TRAP 0x1 ;  /* 0x000000040000795c */ /* 0x000fe20000300000 */
.L_x_4955:
[----:B------:R0:W2:Y:S01]  /*dde0*/  SYNCS.PHASECHK.TRANS64.TRYWAIT P2, [R211+URZ+0x22850], R212 ;  /* 0x022850d4d30075a7 */ /* 0x0000a2000804017f */
[----:B------:R-:W-:Y:S05]  /*ddf0*/  @!P0 BRA `(.L_x_4956) ;  /* 0x0000000000048947 */ /* 0x000fea0003800000 */
[----:B------:R-:W-:Y:S01]  /*de00*/  BPT.TRAP 0x1 ;  /* 0x000000040000795c */ /* 0x000fe20000300000 */
.L_x_4956:
[----:B------:R-:W-:Y:S04]  /*de10*/  BSSY B0, `(.L_x_4957) ;  /* 0x0000004000007945 */ /* 0x000fe80003800000 */
[----:B--2---:R-:W-:Y:S05]  /*de20*/  @P2 BRA `(.L_x_4958) ;  /* 0x0000000000082947 */ /* 0x004fea0003800000 */
[----:B------:R-:W2:Y:S02]  /*de30*/  SYNCS.PHASECHK.TRANS64.TRYWAIT P2, [R211+URZ+0x22850], R212 ;  /* 0x022850d4d30075a7 */ /* 0x000ea4000804017f */
[----:B--2---:R-:W-:Y:S05]  /*de40*/  @!P2 BRA `(.L_x_4959) ;  /* 0x000000e80044a947 */ /* 0x004fea0003800000 */
.L_x_4958:
[----:B------:R-:W-:Y:S05]  /*de50*/  BSYNC B0 ;  /* 0x0000000000007941 */ /* 0x000fea0003800000 */
.L_x_4957:
        /* <DEDUP_REMOVED lines=59> */
.L_x_4950:
[----:B------:R-:W-:-:S13]  /*e210*/  ISETP.GE.AND P2, PT, R21, RZ, PT ;  /* 0x000000ff1500720c */ /* 0x000fda0003f46270 */
[----:B------:R-:W-:Y:S05]  /*e220*/  @!P2 BRA `(.L_x_4961) ;  /* 0x000000240030a947 */ /* 0x000fea0003800000 */
[----:B------:R-:W-:Y:S02]  /*e230*/  IMAD.MOV.U32 R209, RZ, RZ, R176 ;  /* 0x000000ffffd17224 */ /* 0x000fe400078e00b0 */
[----:B0-----:R-:W-:-:S07]  /*e240*/  IMAD.MOV.U32 R211, RZ, RZ, R14 ;  /* 0x000000ffffd37224 */ /* 0x001fce00078e000e */
.L_x_4971:
[----:B------:R-:W-:Y:S01]  /*e250*/  VIADD R19, R19, 0x1 ;  /* 0x0000000113137836 */ /* 0x000fe20000000000 */
[----:B------:R-:W-:Y:S05]  /*e260*/  YIELD ;  /* 0x0000000000007946 */ /* 0x000fea0003800000 */
[----:B------:R-:W-:-:S04]  /*e270*/  ISETP.NE.AND P2, PT, R19, 0x2, PT ;  /* 0x000000021300780c */ /* 0x000fc80003f45270 */
[----:B------:R-:W-:Y:S02]  /*e280*/  SEL R14, RZ, 0x1, P2 ;  /* 0x00000001ff0e7807 */ /* 0x000fe40001000000 */
[----:B------:R-:W-:Y:S02]  /*e290*/  SEL R19, R19, RZ, P2 ;  /* 0x000000ff13137207 */ /* 0x000fe40001000000 */
[----:B------:R-:W-:Y:S01]  /*e2a0*/  LOP3.LUT R23, R23, R14, RZ, 0x3c, !PT ;  /* 0x0000000e17177212 */ /* 0x000fe200078e3cff */
[----:B-1----:R-:W-:Y:S06]  /*e2b0*/  @!P0 BRA `(.L_x_4962) ;  /* 0x0000000000048947 */ /* 0x002fec0003800000 */
[----:B------:R-:W-:Y:S01]  /*e2c0*/  BPT.TRAP 0x1 ;  /* 0x000000040000795c */ /* 0x000fe20000300000 */
.L_x_4962:
[----:B------:R-:W-:Y:S01]  /*e2d0*/  IMAD R20, R19, 0x8, R18 ;  /* 0x0000000813147824 */ /* 0x000fe200078e0212 */
[----:B------:R-:W-:-:S04]  /*e2e0*/  SHF.L.U32 R207, R23, 0x1f, RZ ;  /* 0x0000001f17cf7819 */ /* 0x000fc800000006ff */
[----:B------:R0:W1:Y:S01]  /*e2f0*/  SYNCS.PHASECHK.TRANS64.TRYWAIT P2, [R20+URZ+0x22830], R207 ;  /* 0x022830cf140075a7 */ /* 0x000062000804017f */
[----:B------:R-:W-:Y:S05]  /*e300*/  @!P0 BRA `(.L_x_4963) ;  /* 0x0000000000048947 */ /* 0x000fea0003800000 */
[----:B------:R-:W-:Y:S01]  /*e310*/  BPT.TRAP 0x1 ;  /* 0x000000040000795c */ /* 0x000fe20000300000 */
.L_x_4963:
[----:B------:R-:W-:Y:S02]  /*e320*/  IMAD R154, R19, 0x300, R13 ;  /* 0x00000300139a7824 */ /* 0x000fe400078e020d */
[----:B------:R-:W-:Y:S01]  /*e330*/  IMAD.MOV.U32 R155, RZ, RZ, 0x40000040 ;  /* 0x40000040ff9b7424 */ /* 0x000fe200078e00ff */
[----:B-1----:R-:W-:Y:S06]  /*e340*/  @P2 BRA `(.L_x_4964) ;  /* 0x0000000000082947 */ /* 0x002fec0003800000 */
[----:B------:R-:W1:Y:S02]  /*e350*/  SYNCS.PHASECHK.TRANS64.TRYWAIT P2, [R20+URZ+0x22830], R207 ;  /* 0x022830cf140075a7 */ /* 0x000e64000804017f */
[----:B-1----:R-:W-:Y:S05]  /*e360*/  @!P2 BRA `(.L_x_4965) ;  /* 0x000000e40010a947 */ /* 0x002fea0003800000 */
.L_x_4964:
        /* <DEDUP_REMOVED lines=14> */
[----:B------:R-:W2:Y:S01]  /*e450*/  S2R R221, SR_TID.X ;  /* 0x0000000000dd7919 */ /* 0x000ea20000002100 */
[----:B------:R-:W-:-:S02]  /*e460*/  R2UR UR19, R155 ;  /* 0x000000009b1372ca */ /* 0x000fc400000e0000 */
[----:B------:R-:W-:Y:S01]  /*e470*/  WARPGROUP.ARRIVE ;  /* 0x00000000000079c5 */ /* 0x000fe20000000000 */
        /* <DEDUP_REMOVED lines=9> */
[----:B--2---:R-:W-:Y:S01]  /*e510*/  SHF.R.U32.HI R221, RZ, 0x7, R221 ;  /* 0x00000007ffdd7819 */ /* 0x004fe200000116dd */
        /* <DEDUP_REMOVED lines=49> */
[----:B----4-:R-:W-:Y:S01]  /*e830*/  FMNMX.FTZ R14, R156, R14, !PT ;  /* 0x0000000e9c0e7209 */ /* 0x010fe20007810000 */
        /* <DEDUP_REMOVED lines=10> */
[----:B------:R-:W-:-:S04]  /*e8e0*/  FMUL.FTZ R199, R199, UR44 ;  /* 0x0000002cc7c77c20 */ /* 0x000fc80008410000 */
        /* <DEDUP_REMOVED lines=44> */
[----:B--2---:R-:W-:-:S07]  /*ebb0*/  FMNMX.FTZ R14, R14, R15, !PT ;  /* 0x0000000f0e0e7209 */ /* 0x004fce0007810000 */
[----:B------:R-:W-:Y:S01]  /*ebc0*/  MUFU.TANH R163, R163 ;  /* 0x000000a300a37308 */ /* 0x000fe20000002400 */
[----:B------:R-:W2:Y:S07]  /*ebd0*/  SHFL.BFLY PT, R15, R14, 0x1, 0x1f ;  /* 0x0c201f000e0f7f89 */ /* 0x000eae00000e0000 */
[----:B------:R-:W-:Y:S08]  /*ebe0*/  MUFU.TANH R166, R166 ;  /* 0x000000a600a67308 */ /* 0x000ff00000002400 */
[----:B------:R-:W-:Y:S01]  /*ebf0*/  MUFU.TANH R167, R167 ;  /* 0x000000a700a77308 */ /* 0x000fe20000002400 */
[----:B--2---:R-:W-:Y:S01]  /*ec00*/  FMNMX.FTZ R14, R14, R15, !PT ;  /* 0x0000000f0e0e7209 */ /* 0x004fe20007810000 */
[----:B------:R-:W-:-:S04]  /*ec10*/  IMAD.U32 R15, RZ, RZ, UR42 ;  /* 0x0000002aff0f7e24 */ /* 0x000fc8000f8e00ff */
        /* <DEDUP_REMOVED lines=29> */
[----:B------:R4:W-:Y:S01]  /*edf0*/  MUFU.EX2 R219, R157 ;  /* 0x0000009d00db7308 */ /* 0x0009e20000000800 */
[-C--:B--2---:R-:W-:Y:S01]  /*ee00*/  FMUL.FTZ R24, R24, R211.reuse ;  /* 0x000000d318187220 */ /* 0x084fe20000410000 */
[-C--:B------:R-:W-:Y:S01]  /*ee10*/  FMUL.FTZ R25, R25, R211.reuse ;  /* 0x000000d319197220 */ /* 0x080fe20000410000 */
[-C--:B------:R-:W-:Y:S01]  /*ee20*/  FMUL.FTZ R28, R28, R211.reuse ;  /* 0x000000d31c1c7220 */ /* 0x080fe20000410000 */
[-C--:B------:R-:W-:Y:S01]  /*ee30*/  FMUL.FTZ R29, R29, R211.reuse ;  /* 0x000000d31d1d7220 */ /* 0x080fe20000410000 */
[-C--:B------:R-:W-:Y:S01]  /*ee40*/  FMUL.FTZ R32, R32, R211.reuse ;  /* 0x000000d320207220 */ /* 0x080fe20000410000 */
[-C--:B------:R-:W-:Y:S01]  /*ee50*/  FMUL.FTZ R33, R33, R211.reuse ;  /* 0x000000d321217220 */ /* 0x080fe20000410000 */
[----:B------:R-:W-:Y:S01]  /*ee60*/  FMUL.FTZ R36, R36, R211 ;  /* 0x000000d324247220 */ /* 0x000fe20000410000 */
[----:B------:R-:W2:Y:S01]  /*ee70*/  MUFU.EX2 R154, R153 ;  /* 0x00000099009a7308 */ /* 0x000ea20000000800 */
[----:B----4-:R-:W-:Y:S01]  /*ee80*/  FMUL.FTZ R157, R178, UR44 ;  /* 0x0000002cb29d7c20 */ /* 0x010fe20008410000 */
        /* <DEDUP_REMOVED lines=64> */
[C---:B--2---:R-:W-:Y:S01]  /*f290*/  FADD.FTZ R211, R154.reuse, R211 ;  /* 0x000000d39ad37221 */ /* 0x044fe20000010000 */
[----:B------:R-:W-:Y:S01]  /*f2a0*/  F2FP.BF16.F32.PACK_AB R152, R154, R152 ;  /* 0x000000989a98723e */ /* 0x000fe200000010ff */
[----:B------:R-:W-:Y:S01]  /*f2b0*/  FMUL.FTZ R153, R171, UR44 ;  /* 0x0000002cab997c20 */ /* 0x000fe20008410000 */
[----:B------:R-:W-:Y:S01]  /*f2c0*/  FMNMX.FTZ R179, R159, R179, !PT ;  /* 0x000000b39fb37209 */ /* 0x000fe20007810000 */
[----:B------:R2:W3:Y:S08]  /*f2d0*/  MUFU.EX2 R154, R156 ;  /* 0x0000009c009a7308 */ /* 0x0004f00000000800 */
[----:B------:R-:W4:Y:S01]  /*f2e0*/  MUFU.TANH R3, R3 ;  /* 0x0000000300037308 */ /* 0x000f220000002400 */
[----:B--2---:R-:W-:Y:S01]  /*f2f0*/  FMUL.FTZ R156, R175, UR44 ;  /* 0x0000002caf9c7c20 */ /* 0x004fe20008410000 */
[----:B------:R-:W-:Y:S01]  /*f300*/  FMUL.FTZ R175, R182, UR44 ;  /* 0x0000002cb6af7c20 */ /* 0x000fe20008410000 */
[----:B------:R-:W-:-:S04]  /*f310*/  FMNMX.FTZ R182, R162, R179, !PT ;  /* 0x000000b3a2b67209 */ /* 0x000fc80007810000 */
[----:B------:R-:W-:Y:S01]  /*f320*/  FMNMX.FTZ R182, R163, R182, !PT ;  /* 0x000000b6a3b67209 */ /* 0x000fe20007810000 */
[----:B------:R-:W2:Y:S01]  /*f330*/  MUFU.TANH R153, R153 ;  /* 0x0000009900997308 */ /* 0x000ea20000002400 */
[----:B---3--:R-:W-:Y:S01]  /*f340*/  FADD.FTZ R171, R154, R211 ;  /* 0x000000d39aab7221 */ /* 0x008fe20000010000 */
[----:B------:R-:W-:-:S03]  /*f350*/  F2FP.BF16.F32.PACK_AB R154, R219, R154 ;  /* 0x0000009adb9a723e */ /* 0x000fc600000010ff */
[----:B------:R-:W-:-:S03]  /*f360*/  FADD.FTZ R171, R219, R171 ;  /* 0x000000abdbab7221 */ /* 0x000fc60000010000 */
[----:B------:R-:W3:Y:S08]  /*f370*/  MUFU.TANH R170, R170 ;  /* 0x000000aa00aa7308 */ /* 0x000ef00000002400 */
[----:B------:R5:W-:Y:S08]  /*f380*/  MUFU.TANH R178, R183 ;  /* 0x000000b700b27308 */ /* 0x000bf00000002400 */
[----:B------:R-:W0:Y:S01]  /*f390*/  MUFU.TANH R156, R156 ;  /* 0x0000009c009c7308 */ /* 0x000e220000002400 */
[----:B-----5:R-:W-:-:S04]  /*f3a0*/  FMNMX.FTZ R183, R166, R182, !PT ;  /* 0x000000b6a6b77209 */ /* 0x020fc80007810000 */
[----:B------:R-:W-:-:S03]  /*f3b0*/  FMNMX.FTZ R183, R167, R183, !PT ;  /* 0x000000b7a7b77209 */ /* 0x000fc60007810000 */
[----:B------:R-:W5:Y:S08]  /*f3c0*/  MUFU.TANH R157, R157 ;  /* 0x0000009d009d7308 */ /* 0x000f700000002400 */
[----:B------:R4:W-:Y:S08]  /*f3d0*/  MUFU.TANH R179, R186 ;  /* 0x000000ba00b37308 */ /* 0x0009f00000002400 */
[----:B------:R-:W1:Y:S01]  /*f3e0*/  MUFU.TANH R174, R174 ;  /* 0x000000ae00ae7308 */ /* 0x000e620000002400 */
[----:B----4-:R-:W-:-:S04]  /*f3f0*/  FMNMX.FTZ R186, R3, R183, !PT ;  /* 0x000000b703ba7209 */ /* 0x010fc80007810000 */
[----:B--2---:R-:W-:-:S03]  /*f400*/  FMNMX.FTZ R186, R153, R186, !PT ;  /* 0x000000ba99ba7209 */ /* 0x004fc60007810000 */
[----:B------:R-:W2:Y:S08]  /*f410*/  MUFU.TANH R175, R175 ;  /* 0x000000af00af7308 */ /* 0x000eb00000002400 */
[----:B------:R3:W4:Y:S08]  /*f420*/  MUFU.TANH R182, R187 ;  /* 0x000000bb00b67308 */ /* 0x0007300000002400 */
[----:B------:R5:W4:Y:S01]  /*f430*/  MUFU.TANH R183, R190 ;  /* 0x000000be00b77308 */ /* 0x000b220000002400 */
[----:B---3--:R-:W-:-:S04]  /*f440*/  FMNMX.FTZ R187, R170, R186, !PT ;  /* 0x000000baaabb7209 */ /* 0x008fc80007810000 */
[----:B0-----:R-:W-:-:S03]  /*f450*/  FMNMX.FTZ R187, R156, R187, !PT ;  /* 0x000000bb9cbb7209 */ /* 0x001fc60007810000 */
[----:B------:R2:W0:Y:S01]  /*f460*/  MUFU.TANH R186, R191 ;  /* 0x000000bf00ba7308 */ /* 0x0004220000002400 */
[----:B-----5:R-:W-:-:S04]  /*f470*/  FMNMX.FTZ R190, R157, R187, !PT ;  /* 0x000000bb9dbe7209 */ /* 0x020fc80007810000 */
[----:B-1----:R-:W-:-:S03]  /*f480*/  FMNMX.FTZ R190, R174, R190, !PT ;  /* 0x000000beaebe7209 */ /* 0x002fc60007810000 */
[----:B------:R1:W3:Y:S01]  /*f490*/  MUFU.TANH R187, R194 ;  /* 0x000000c200bb7308 */ /* 0x0002e20000002400 */
[----:B--2---:R-:W-:-:S04]  /*f4a0*/  FMNMX.FTZ R191, R175, R190, !PT ;  /* 0x000000beafbf7209 */ /* 0x004fc80007810000 */
[----:B------:R-:W-:-:S03]  /*f4b0*/  FMNMX.FTZ R191, R178, R191, !PT ;  /* 0x000000bfb2bf7209 */ /* 0x000fc60007810000 */
[----:B------:R2:W5:Y:S01]  /*f4c0*/  MUFU.TANH R190, R195 ;  /* 0x000000c300be7308 */ /* 0x0005620000002400 */
[----:B-1----:R-:W-:-:S04]  /*f4d0*/  FMNMX.FTZ R194, R179, R191, !PT ;  /* 0x000000bfb3c27209 */ /* 0x002fc80007810000 */
[----:B----4-:R-:W-:-:S03]  /*f4e0*/  FMNMX.FTZ R194, R182, R194, !PT ;  /* 0x000000c2b6c27209 */ /* 0x010fc60007810000 */
[----:B------:R-:W1:Y:S01]  /*f4f0*/  MUFU.TANH R191, R198 ;  /* 0x000000c600bf7308 */ /* 0x000e620000002400 */
[----:B--2---:R-:W-:-:S04]  /*f500*/  FMNMX.FTZ R195, R183, R194, !PT ;  /* 0x000000c2b7c37209 */ /* 0x004fc80007810000 */
[----:B0-----:R-:W-:-:S03]  /*f510*/  FMNMX.FTZ R195, R186, R195, !PT ;  /* 0x000000c3bac37209 */ /* 0x001fc60007810000 */
[----:B------:R-:W0:Y:S01]  /*f520*/  MUFU.TANH R194, R199 ;  /* 0x000000c700c27308 */ /* 0x000e220000002400 */
[----:B---3--:R-:W-:-:S04]  /*f530*/  FMNMX.FTZ R195, R187, R195, !PT ;  /* 0x000000c3bbc37209 */ /* 0x008fc80007810000 */
[----:B-----5:R-:W-:-:S03]  /*f540*/  FMNMX.FTZ R195, R190, R195, !PT ;  /* 0x000000c3bec37209 */ /* 0x020fc60007810000 */
[----:B------:R-:W-:Y:S01]  /*f550*/  MUFU.EX2 R160, R160 ;  /* 0x000000a000a07308 */ /* 0x000fe20000000800 */
[----:B-1----:R-:W-:-:S07]  /*f560*/  FMNMX.FTZ R195, R191, R195, !PT ;  /* 0x000000c3bfc37209 */ /* 0x002fce0007810000 */
[----:B------:R1:W-:Y:S01]  /*f570*/  MUFU.EX2 R199, R176 ;  /* 0x000000b000c77308 */ /* 0x0003e20000000800 */
[----:B0-----:R-:W-:-:S05]  /*f580*/  FMNMX.FTZ R195, R194, R195, !PT ;  /* 0x000000c3c2c37209 */ /* 0x001fca0007810000 */
[----:B------:R-:W0:Y:S02]  /*f590*/  SHFL.BFLY PT, R198, R195, 0x2, 0x1f ;  /* 0x0c401f00c3c67f89 */ /* 0x000e2400000e0000 */
[----:B------:R-:W2:Y:S08]  /*f5a0*/  MUFU.EX2 R161, R161 ;  /* 0x000000a100a17308 */ /* 0x000eb00000000800 */
[----:B------:R-:W-:Y:S08]  /*f5b0*/  MUFU.EX2 R164, R164 ;  /* 0x000000a400a47308 */ /* 0x000ff00000000800 */
[----:B------:R3:W-:Y:S01]  /*f5c0*/  MUFU.EX2 R211, R177 ;  /* 0x000000b100d37308 */ /* 0x0007e20000000800 */
[----:B0-----:R-:W-:-:S07]  /*f5d0*/  FMNMX.FTZ R195, R195, R198, !PT ;  /* 0x000000c6c3c37209 */ /* 0x001fce0007810000 */
[----:B------:R-:W-:Y:S01]  /*f5e0*/  MUFU.EX2 R165, R165 ;  /* 0x000000a500a57308 */ /* 0x000fe20000000800 */
[----:B------:R-:W1:Y:S07]  /*f5f0*/  SHFL.BFLY PT, R198, R195, 0x1, 0x1f ;  /* 0x0c201f00c3c67f89 */ /* 0x000e6e00000e0000 */
[----:B------:R-:W-:Y:S08]  /*f600*/  MUFU.EX2 R168, R168 ;  /* 0x000000a800a87308 */ /* 0x000ff00000000800 */
[----:B------:R-:W0:Y:S08]  /*f610*/  MUFU.EX2 R169, R169 ;  /* 0x000000a900a97308 */ /* 0x000e300000000800 */
[----:B------:R-:W-:Y:S01]  /*f620*/  MUFU.EX2 R172, R172 ;  /* 0x000000ac00ac7308 */ /* 0x000fe20000000800 */
[----:B-1----:R-:W-:-:S05]  /*f630*/  FMNMX.FTZ R176, R195, R198, !PT ;  /* 0x000000c6c3b07209 */ /* 0x002fca0007810000 */
[CC--:B------:R-:W-:Y:S01]  /*f640*/  FMUL.FTZ R198, R176.reuse, R15.reuse ;  /* 0x0000000fb0c67220 */ /* 0x0c0fe20000410000 */
[----:B---3--:R-:W-:Y:S01]  /*f650*/  FADD.FTZ R177, -R176, R209 ;  /* 0x000000d1b0b17221 */ /* 0x008fe20000010100 */
[----:B------:R-:W-:Y:S02]  /*f660*/  MUFU.EX2 R173, R173 ;  /* 0x000000ad00ad7308 */ /* 0x000fe40000000800 */
[-CC-:B------:R-:W-:Y:S01]  /*f670*/  FFMA.FTZ R196, R196, R15.reuse, -R198.reuse ;  /* 0x0000000fc4c47223 */ /* 0x180fe200000108c6 */
[-CC-:B------:R-:W-:Y:S01]  /*f680*/  FFMA.FTZ R158, R158, R15.reuse, -R198.reuse ;  /* 0x0000000f9e9e7223 */ /* 0x180fe200000108c6 */
[-C--:B------:R-:W-:Y:S01]  /*f690*/  FMUL.FTZ R177, R177, R15.reuse ;  /* 0x0000000fb1b17220 */ /* 0x080fe20000410000 */
        /* <DEDUP_REMOVED lines=22> */
[----:B------:R1:W3:Y:S01]  /*f800*/  MUFU.EX2 R153, R177 ;  /* 0x000000b100997308 */ /* 0x0002e20000000800 */
[----:B--2---:R-:W-:-:S07]  /*f810*/  F2FP.BF16.F32.PACK_AB R156, R161, R160 ;  /* 0x000000a0a19c723e */ /* 0x004fce00000010ff */
[----:B------:R2:W-:Y:S01]  /*f820*/  MUFU.EX2 R198, R158 ;  /* 0x0000009e00c67308 */ /* 0x0005e20000000800 */
[----:B-1----:R-:W-:-:S07]  /*f830*/  IADD3 R177, -R221, 0xb, RZ ;  /* 0x0000000bddb17810 */ /* 0x002fce0007ffe1ff */
[----:B------:R-:W1:Y:S01]  /*f840*/  MUFU.EX2 R196, R196 ;  /* 0x000000c400c47308 */ /* 0x000e620000000800 */
[----:B--2---:R-:W-:Y:S01]  /*f850*/  FADD.FTZ R158, R160, R171 ;  /* 0x000000aba09e7221 */ /* 0x004fe20000010000 */
[----:B0-----:R-:W-:Y:S01]  /*f860*/  F2FP.BF16.F32.PACK_AB R160, R169, R168 ;  /* 0x000000a8a9a0723e */ /* 0x001fe200000010ff */
[-C--:B---3--:R-:W-:Y:S01]  /*f870*/  FMUL.FTZ R26, R26, R153.reuse ;  /* 0x000000991a1a7220 */ /* 0x088fe20000410000 */
        /* <DEDUP_REMOVED lines=13> */
[----:B-1----:R-:W-:Y:S01]  /*f950*/  FFMA.FTZ R0, R153, R0, R196 ;  /* 0x0000000099007223 */ /* 0x002fe200000100c4 */
[-C--:B------:R-:W-:Y:S01]  /*f960*/  FMUL.FTZ R43, R43, R153.reuse ;  /* 0x000000992b2b7220 */ /* 0x080fe20000410000 */
[-C--:B------:R-:W-:Y:S01]  /*f970*/  FMUL.FTZ R46, R46, R153.reuse ;  /* 0x000000992e2e7220 */ /* 0x080fe20000410000 */
[-C--:B------:R-:W-:Y:S01]  /*f980*/  FMUL.FTZ R47, R47, R153.reuse ;  /* 0x000000992f2f7220 */ /* 0x080fe20000410000 */
[-C--:B------:R-:W-:Y:S01]  /*f990*/  FMUL.FTZ R50, R50, R153.reuse ;  /* 0x0000009932327220 */ /* 0x080fe20000410000 */
[-C--:B------:R-:W-:Y:S01]  /*f9a0*/  FMUL.FTZ R51, R51, R153.reuse ;  /* 0x0000009933337220 */ /* 0x080fe20000410000 */
[----:B------:R-:W-:Y:S01]  /*f9b0*/  FMUL.FTZ R54, R54, R153 ;  /* 0x0000009936367220 */ /* 0x000fe20000410000 */
[----:B------:R-:W1:Y:S01]  /*f9c0*/  MUFU.EX2 R159, R159 ;  /* 0x0000009f009f7308 */ /* 0x000e620000000800 */
[----:B--2---:R-:W-:-:S02]  /*f9d0*/  @!P1 VIADD R3, R20, 0x22840 ;  /* 0x0002284014039836 */ /* 0x004fc40000000000 */
[-C--:B------:R-:W-:Y:S01]  /*f9e0*/  FMUL.FTZ R55, R55, R153.reuse ;  /* 0x0000009937377220 */ /* 0x080fe20000410000 */
[-C--:B------:R-:W-:Y:S01]  /*f9f0*/  FMUL.FTZ R58, R58, R153.reuse ;  /* 0x000000993a3a7220 */ /* 0x080fe20000410000 */
[-C--:B------:R-:W-:Y:S01]  /*fa00*/  FMUL.FTZ R59, R59, R153.reuse ;  /* 0x000000993b3b7220 */ /* 0x080fe20000410000 */
[-C--:B------:R-:W-:Y:S01]  /*fa10*/  FMUL.FTZ R62, R62, R153.reuse ;  /* 0x000000993e3e7220 */ /* 0x080fe20000410000 */
[----:B------:R-:W-:Y:S01]  /*fa20*/  @!P1 PRMT R3, RZ, 0x654, R3 ;  /* 0x00000654ff039816 */ /* 0x000fe20000000003 */
[----:B------:R2:W-:Y:S06]  /*fa30*/  BAR.ARV R177, 0x100 ;  /* 0x000400b10000751d */ /* 0x0005ec0000002000 */
[----:B------:R3:W-:Y:S01]  /*fa40*/  @!P1 SYNCS.ARRIVE.TRANS64.RED.A1T0 RZ, [R3+URZ], RZ ;  /* 0x000000ff03ff99a7 */ /* 0x0007e2000810043f */
[----:B------:R-:W4:Y:S01]  /*fa50*/  MUFU.EX2 R219, R162 ;  /* 0x000000a200db7308 */ /* 0x000f220000000800 */
[-C--:B------:R-:W-:Y:S01]  /*fa60*/  FMUL.FTZ R63, R63, R153.reuse ;  /* 0x000000993f3f7220 */ /* 0x080fe20000410000 */
[-C--:B------:R-:W-:Y:S01]  /*fa70*/  FMUL.FTZ R66, R66, R153.reuse ;  /* 0x0000009942427220 */ /* 0x080fe20000410000 */
[-C--:B------:R-:W-:Y:S01]  /*fa80*/  FMUL.FTZ R67, R67, R153.reuse ;  /* 0x0000009943437220 */ /* 0x080fe20000410000 */
[-C--:B------:R-:W-:Y:S01]  /*fa90*/  FMUL.FTZ R70, R70, R153.reuse ;  /* 0x0000009946467220 */ /* 0x080fe20000410000 */
[-C--:B------:R-:W-:Y:S01]  /*faa0*/  FMUL.FTZ R71, R71, R153.reuse ;  /* 0x0000009947477220 */ /* 0x080fe20000410000 */
[-C--:B------:R-:W-:Y:S01]  /*fab0*/  FMUL.FTZ R74, R74, R153.reuse ;  /* 0x000000994a4a7220 */ /* 0x080fe20000410000 */
[----:B---3--:R-:W-:Y:S01]  /*fac0*/  FADD.FTZ R3, R168, R158 ;  /* 0x0000009ea8037221 */ /* 0x008fe20000010000 */
[----:B------:R-:W3:Y:S01]  /*fad0*/  MUFU.EX2 R163, R163 ;  /* 0x000000a300a37308 */ /* 0x000ee20000000800 */
[----:B------:R-:W-:Y:S01]  /*fae0*/  F2FP.BF16.F32.PACK_AB R158, R165, R164 ;  /* 0x000000a4a59e723e */ /* 0x000fe200000010ff */
[-C--:B------:R-:W-:Y:S01]  /*faf0*/  FMUL.FTZ R75, R75, R153.reuse ;  /* 0x000000994b4b7220 */ /* 0x080fe20000410000 */
[----:B------:R-:W-:Y:S01]  /*fb00*/  FADD.FTZ R3, R169, R3 ;  /* 0x00000003a9037221 */ /* 0x000fe20000010000 */
[-C--:B------:R-:W-:Y:S01]  /*fb10*/  FMUL.FTZ R78, R78, R153.reuse ;  /* 0x000000994e4e7220 */ /* 0x080fe20000410000 */
[-C--:B------:R-:W-:Y:S01]  /*fb20*/  FMUL.FTZ R79, R79, R153.reuse ;  /* 0x000000994f4f7220 */ /* 0x080fe20000410000 */
[-C--:B------:R-:W-:Y:S01]  /*fb30*/  FMUL.FTZ R82, R82, R153.reuse ;  /* 0x0000009952527220 */ /* 0x080fe20000410000 */
[----:B------:R-:W-:Y:S01]  /*fb40*/  FADD.FTZ R3, R172, R3 ;  /* 0x00000003ac037221 */ /* 0x000fe20000010000 */
[----:B------:R0:W-:Y:S01]  /*fb50*/  MUFU.EX2 R169, R157 ;  /* 0x0000009d00a97308 */ /* 0x0001e20000000800 */
[-C--:B------:R-:W-:Y:S01]  /*fb60*/  FMUL.FTZ R83, R83, R153.reuse ;  /* 0x0000009953537220 */ /* 0x080fe20000410000 */
[-C--:B------:R-:W-:Y:S01]  /*fb70*/  FMUL.FTZ R86, R86, R153.reuse ;  /* 0x0000009956567220 */ /* 0x080fe20000410000 */
[----:B------:R-:W-:Y:S01]  /*fb80*/  FADD.FTZ R3, R173, R3 ;  /* 0x00000003ad037221 */ /* 0x000fe20000010000 */
[-C--:B------:R-:W-:Y:S01]  /*fb90*/  FMUL.FTZ R87, R87, R153.reuse ;  /* 0x0000009957577220 */ /* 0x080fe20000410000 */
[-C--:B------:R-:W-:Y:S01]  /*fba0*/  FMUL.FTZ R90, R90, R153.reuse ;  /* 0x000000995a5a7220 */ /* 0x080fe20000410000 */
[-C--:B------:R-:W-:Y:S01]  /*fbb0*/  FMUL.FTZ R91, R91, R153.reuse ;  /* 0x000000995b5b7220 */ /* 0x080fe20000410000 */
[----:B------:R-:W-:Y:S01]  /*fbc0*/  FADD.FTZ R3, R199, R3 ;  /* 0x00000003c7037221 */ /* 0x000fe20000010000 */
[----:B------:R-:W5:Y:S01]  /*fbd0*/  MUFU.EX2 R220, R166 ;  /* 0x000000a600dc7308 */ /* 0x000f620000000800 */
[----:B0-----:R-:W-:Y:S01]  /*fbe0*/  FADD.FTZ R157, R155, R0 ;  /* 0x000000009b9d7221 */ /* 0x001fe20000010000 */
[-C--:B------:R-:W-:Y:S01]  /*fbf0*/  FMUL.FTZ R94, R94, R153.reuse ;  /* 0x000000995e5e7220 */ /* 0x080fe20000410000 */
[----:B------:R-:W-:Y:S01]  /*fc00*/  FADD.FTZ R3, R211, R3 ;  /* 0x00000003d3037221 */ /* 0x000fe20000010000 */
        /* <DEDUP_REMOVED lines=9> */
[----:B----4-:R-:W-:Y:S01]  /*fca0*/  FADD.FTZ R0, R219, R0 ;  /* 0x00000000db007221 */ /* 0x010fe20000010000 */
[-C--:B------:R-:W-:Y:S01]  /*fcb0*/  FMUL.FTZ R107, R107, R153.reuse ;  /* 0x000000996b6b7220 */ /* 0x080fe20000410000 */
[-C--:B------:R-:W-:Y:S01]  /*fcc0*/  FMUL.FTZ R110, R110, R153.reuse ;  /* 0x000000996e6e7220 */ /* 0x080fe20000410000 */
[----:B------:R-:W1:Y:S01]  /*fcd0*/  MUFU.EX2 R195, R195 ;  /* 0x000000c300c37308 */ /* 0x000e620000000800 */
[----:B---3--:R-:W-:Y:S01]  /*fce0*/  FADD.FTZ R157, R163, R0 ;  /* 0x00000000a39d7221 */ /* 0x008fe20000010000 */
[-C--:B------:R-:W-:Y:S01]  /*fcf0*/  FMUL.FTZ R111, R111, R153.reuse ;  /* 0x000000996f6f7220 */ /* 0x080fe20000410000 */
[-C--:B------:R-:W-:Y:S01]  /*fd00*/  FMUL.FTZ R114, R114, R153.reuse ;  /* 0x0000009972727220 */ /* 0x080fe20000410000 */
[-C--:B------:R-:W-:Y:S01]  /*fd10*/  FMUL.FTZ R115, R115, R153.reuse ;  /* 0x0000009973737220 */ /* 0x080fe20000410000 */
[----:B-----5:R-:W-:Y:S01]  /*fd20*/  FADD.FTZ R0, R220, R157 ;  /* 0x0000009ddc007221 */ /* 0x020fe20000010000 */
        /* <DEDUP_REMOVED lines=24> */
[----:B------:R-:W-:Y:S01]  /*feb0*/  FMUL.FTZ R151, R151, R153 ;  /* 0x0000009997977220 */ /* 0x000fe20000410000 */
[----:B------:R-:W-:Y:S01]  /*fec0*/  F2FP.BF16.F32.PACK_AB R162, R173, R172 ;  /* 0x000000acada2723e */ /* 0x000fe200000010ff */
[----:B------:R-:W3:Y:S01]  /*fed0*/  MUFU.EX2 R180, R180 ;  /* 0x000000b400b47308 */ /* 0x000ee20000000800 */
[----:B0-----:R-:W-:Y:S01]  /*fee0*/  FADD.FTZ R0, R165, R0 ;  /* 0x00000000a5007221 */ /* 0x001fe20000010000 */
[----:B------:R-:W-:-:S02]  /*fef0*/  F2FP.BF16.F32.PACK_AB R153, R155, R196 ;  /* 0x000000c49b99723e */ /* 0x000fc400000010ff */
[----:B------:R-:W-:Y:S01]  /*ff00*/  F2FP.BF16.F32.PACK_AB R155, R159, R198 ;  /* 0x000000c69f9b723e */ /* 0x000fe200000010ff */
[----:B------:R-:W-:Y:S01]  /*ff10*/  FADD.FTZ R0, R169, R0 ;  /* 0x00000000a9007221 */ /* 0x000fe20000010000 */
[----:B------:R-:W-:Y:S02]  /*ff20*/  F2FP.BF16.F32.PACK_AB R164, R211, R199 ;  /* 0x000000c7d3a4723e */ /* 0x000fe400000010ff */
[----:B------:R-:W0:Y:S01]  /*ff30*/  MUFU.EX2 R175, R175 ;  /* 0x000000af00af7308 */ /* 0x000e220000000800 */
[----:B-1----:R-:W-:Y:S01]  /*ff40*/  FADD.FTZ R0, R171, R0 ;  /* 0x00000000ab007221 */ /* 0x002fe20000010000 */
        /* <DEDUP_REMOVED lines=9> */
[----:B---3--:R-:W-:Y:S01]  /*ffe0*/  FADD.FTZ R0, R178, R157 ;  /* 0x0000009db2007221 */ /* 0x008fe20000010000 */
        /* <DEDUP_REMOVED lines=9> */
[----:B0-----:R-:W-:Y:S01]  /*10080*/  FADD.FTZ R0, R182, R159 ;  /* 0x0000009fb6007221 */ /* 0x001fe20000010000 */
        /* <DEDUP_REMOVED lines=10> */
[----:B------:R-:W-:Y:S02]  /*10130*/  F2FP.BF16.F32.PACK_AB R163, R165, R209 ;  /* 0x000000d1a5a3723e */ /* 0x000fe400000010ff */
[----:B------:R-:W-:Y:S02]  /*10140*/  F2FP.BF16.F32.PACK_AB R165, R171, R169 ;  /* 0x000000a9aba5723e */ /* 0x000fe400000010ff */
[----:B------:R-:W-:Y:S02]  /*10150*/  F2FP.BF16.F32.PACK_AB R169, R182, R179 ;  /* 0x000000b3b6a9723e */ /* 0x000fe400000010ff */
[----:B------:R-:W1:Y:S01]  /*10160*/  MUFU.EX2 R193, R193 ;  /* 0x000000c100c17308 */ /* 0x000e620000000800 */
[----:B---3--:R-:W-:Y:S01]  /*10170*/  FADD.FTZ R172, R192, R3 ;  /* 0x00000003c0ac7221 */ /* 0x008fe20000010000 */
        /* <DEDUP_REMOVED lines=8> */
[----:B------:R-:W-:Y:S02]  /*10200*/  F2FP.BF16.F32.PACK_AB R167, R178, R175 ;  /* 0x000000afb2a7723e */ /* 0x000fe400000010ff */
[----:B------:R-:W-:-:S04]  /*10210*/  F2FP.BF16.F32.PACK_AB R173, R190, R173 ;  /* 0x000000adbead723e */ /* 0x000fc800000010ff */
[----:B------:R-:W3:Y:S01]  /*10220*/  MUFU.EX2 R197, R197 ;  /* 0x000000c500c57308 */ /* 0x000ee20000000800 */
[----:B0-----:R-:W-:-:S07]  /*10230*/  FADD.FTZ R174, R212, R3 ;  /* 0x00000003d4ae7221 */ /* 0x001fce0000010000 */
[----:B------:R-:W0:Y:S01]  /*10240*/  MUFU.EX2 R194, R194 ;  /* 0x000000c200c27308 */ /* 0x000e220000000800 */
[----:B-1----:R-:W-:Y:S01]  /*10250*/  FADD.FTZ R175, R191, R0 ;  /* 0x00000000bfaf7221 */ /* 0x002fe20000010000 */
[C---:B---3--:R-:W-:Y:S01]  /*10260*/  FADD.FTZ R3, R197.reuse, R174 ;  /* 0x000000aec5037221 */ /* 0x048fe20000010000 */
[----:B------:R-:W-:Y:S02]  /*10270*/  F2FP.BF16.F32.PACK_AB R174, R197, R212 ;  /* 0x000000d4c5ae723e */ /* 0x000fe400000010ff */
[C---:B0-----:R-:W-:Y:S01]  /*10280*/  FADD.FTZ R0, R194.reuse, R175 ;  /* 0x000000afc2007221 */ /* 0x041fe20000010000 */
[----:B------:R-:W-:Y:S01]  /*10290*/  F2FP.BF16.F32.PACK_AB R175, R194, R191 ;  /* 0x000000bfc2af723e */ /* 0x000fe200000010ff */
[----:B--2---:R-:W-:Y:S06]  /*102a0*/  @!P0 BRA `(.L_x_4966) ;  /* 0x0000000000048947 */ /* 0x004fec0003800000 */
[----:B------:R-:W-:Y:S01]  /*102b0*/  BPT.TRAP 0x1 ;  /* 0x000000040000795c */ /* 0x000fe20000300000 */
.L_x_4966:
[----:B------:R0:W1:Y:S01]  /*102c0*/  SYNCS.PHASECHK.TRANS64.TRYWAIT P2, [R20+URZ+0x22850], R207 ;  /* 0x022850cf140075a7 */ /* 0x000062000804017f */
[----:B------:R-:W-:Y:S05]  /*102d0*/  @!P0 BRA `(.L_x_4967) ;  /* 0x0000000000048947 */ /* 0x000fea0003800000 */
[----:B------:R-:W-:Y:S01]  /*102e0*/  BPT.TRAP 0x1 ;  /* 0x000000040000795c */ /* 0x000fe20000300000 */
.L_x_4967:
[----:B------:R-:W-:Y:S04]  /*102f0*/  BSSY B0, `(.L_x_4968) ;  /* 0x0000004000007945 */ /* 0x000fe80003800000 */
[----:B-1----:R-:W-:Y:S05]  /*10300*/  @P2 BRA `(.L_x_4969) ;  /* 0x0000000000082947 */ /* 0x002fea0003800000 */
[----:B------:R-:W1:Y:S02]  /*10310*/  SYNCS.PHASECHK.TRANS64.TRYWAIT P2, [R20+URZ+0x22850], R207 ;  /* 0x022850cf140075a7 */ /* 0x000e64000804017f */
[----:B-1----:R-:W-:Y:S05]  /*10320*/  @!P2 BRA `(.L_x_4970) ;  /* 0x000000c40034a947 */ /* 0x002fea0003800000 */
.L_x_4969:
[----:B------:R-:W-:Y:S05]  /*10330*/  BSYNC B0 ;  /* 0x0000000000007941 */ /* 0x000fea0003800000 */
.L_x_4968:
[----:B------:R-:W2:Y:S01]  /*10340*/  S2R R180, SR_TID.X ;  /* 0x0000000000b47919 */ /* 0x000ea20000002100 */
[----:B------:R-:W-:Y:S01]  /*10350*/  IMAD.MOV.U32 R179, RZ, RZ, 0x40000040 ;  /* 0x40000040ffb37424 */ /* 0x000fe200078e00ff */
[----:B------:R-:W-:Y:S05]  /*10360*/  WARPSYNC.ALL ;  /* 0x0000000000007948 */ /* 0x000fea0003800000 */
[----:B------:R-:W-:Y:S01]  /*10370*/  R2UR UR7, R179 ;  /* 0x00000000b30772ca */ /* 0x000fe200000e0000 */
[----:B------:R-:W-:Y:S01]  /*10380*/  IMAD R178, R19, 0xc00, R12 ;  /* 0x00000c0013b27824 */ /* 0x000fe200078e020c */
[----:B------:R-:W-:Y:S01]  /*10390*/  ISETP.GT.AND P2, PT, R21, RZ, PT ;  /* 0x000000ff1500720c */ /* 0x000fe20003f44270 */
[----:B01----:R-:W-:-:S02]  /*103a0*/  @!P1 VIADD R20, R20, 0x22860 ;  /* 0x0002286014149836 */ /* 0x003fc40000000000 */
[----:B------:R-:W-:Y:S01]  /*103b0*/  VIADD R21, R21, 0xffffffff ;  /* 0xffffffff15157836 */ /* 0x000fe20000000000 */
[----:B------:R-:W-:Y:S01]  /*103c0*/  R2UR UR6, R178 ;  /* 0x00000000b20672ca */ /* 0x000fe200000e0000 */
[----:B------:R-:W-:Y:S01]  /*103d0*/  IMAD.MOV.U32 R209, RZ, RZ, R176 ;  /* 0x000000ffffd17224 */ /* 0x000fe200078e00b0 */
[----:B------:R-:W-:Y:S01]  /*103e0*/  @!P1 PRMT R20, RZ, 0x654, R20 ;  /* 0x00000654ff149816 */ /* 0x000fe20000000014 */
[----:B------:R-:W-:Y:S01]  /*103f0*/  IMAD.MOV.U32 R211, RZ, RZ, R14 ;  /* 0x000000ffffd37224 */ /* 0x000fe200078e000e */
        /* <DEDUP_REMOVED lines=47> */
.L_x_4961:
[----:B------:R-:W-:Y:S05]  /*106f0*/  WARPSYNC.ALL ;  /* 0x0000000000007948 */ /* 0x000fea0003800000 */
[----:B------:R-:W2:Y:S01]  /*10700*/  SHFL.BFLY PT, R4, R3, 0x2, 0x1f ;  /* 0x0c401f0003047f89 */ /* 0x000ea200000e0000 */
[----:B------:R-:W-:Y:S01]  /*10710*/  IMAD.MOV.U32 R6, RZ, RZ, RZ ;  /* 0x000000ffff067224 */ /* 0x000fe200078e00ff */
[----:B------:R3:W-:Y:S06]  /*10720*/  BAR.ARV R177, 0x100 ;  /* 0x000400b10000751d */ /* 0x0007ec0000002000 */
[----:B------:R-:W-:-:S02]  /*10730*/  VIADD R19, R19, 0x1 ;  /* 0x0000000113137836 */ /* 0x000fc40000000000 */
[----:B------:R-:W-:Y:S06]  /*10740*/  BAR.ARV 0x8, 0x180 ;  /* 0x0206000000007b1d */ /* 0x000fec0000002000 */
[----:B------:R-:W-:Y:S01]  /*10750*/  ISETP.NE.AND P0, PT, R19, 0x2, PT ;  /* 0x000000021300780c */ /* 0x000fe20003f05270 */
[----:B------:R-:W-:Y:S01]  /*10760*/  IMAD.MOV.U32 R9, RZ, RZ, -0x800000 ;  /* 0xff800000ff097424 */ /* 0x000fe200078e00ff */
[----:B------:R-:W4:Y:S01]  /*10770*/  SHFL.BFLY PT, R5, R0, 0x2, 0x1f ;  /* 0x0c401f0000057f89 */ /* 0x000f2200000e0000 */
[----:B------:R-:W-:Y:S01]  /*10780*/  PLOP3.LUT P1, PT, PT, PT, PT, 0x8, 0x0 ;  /* 0x000000000000781c */ /* 0x000fe20003f2e170 */
[----:B------:R-:W-:Y:S01]  /*10790*/  VIADD R231, R231, 0x1 ;  /* 0x00000001e7e77836 */ /* 0x000fe20000000000 */
[----:B------:R-:W-:Y:S01]  /*107a0*/  SEL R10, RZ, 0x1, P0 ;  /* 0x00000001ff0a7807 */ /* 0x000fe20000000000 */
[----:B--2---:R-:W-:Y:S01]  /*107b0*/  FADD.FTZ R7, R4, R3 ;  /* 0x0000000304077221 */ /* 0x004fe20000010000 */
[----:B------:R-:W-:-:S02]  /*107c0*/  SEL R19, R19, RZ, P0 ;  /* 0x000000ff13137207 */ /* 0x000fc40000000000 */
[----:B------:R-:W-:Y:S02]  /*107d0*/  LOP3.LUT R23, R23, R10, RZ, 0x3c, !PT ;  /* 0x0000000a17177212 */ /* 0x000fe400078e3cff */
[----:B------:R-:W2:Y:S01]  /*107e0*/  SHFL.BFLY PT, R4, R7, 0x1, 0x1f ;  /* 0x0c201f0007047f89 */ /* 0x000ea200000e0000 */
[----:B----4-:R-:W-:Y:S01]  /*107f0*/  FADD.FTZ R8, R5, R0 ;  /* 0x0000000005087221 */ /* 0x010fe20000010000 */
[----:B------:R-:W-:-:S04]  /*10800*/  IMAD.MOV.U32 R0, RZ, RZ, RZ ;  /* 0x000000ffff007224 */ /* 0x000fc800078e00ff */
[----:B------:R-:W4:Y:S01]  /*10810*/  SHFL.BFLY PT, R5, R8, 0x1, 0x1f ;  /* 0x0c201f0008057f89 */ /* 0x000f2200000e0000 */
[----:B--2---:R-:W-:-:S05]  /*10820*/  FADD.FTZ R4, R7, R4 ;  /* 0x0000000407047221 */ /* 0x004fca0000010000 */
[----:B------:R-:W-:-:S13]  /*10830*/  FSETP.NE.FTZ.AND P2, PT, R4, RZ, PT ;  /* 0x000000ff0400720b */ /* 0x000fda0003f55000 */
[----:B------:R-:W2:Y:S01]  /*10840*/  @P2 MUFU.RCP R6, R4 ;  /* 0x0000000400062308 */ /* 0x000ea20000001000 */
[----:B------:R-:W-:Y:S01]  /*10850*/  @P2 FMUL.FTZ R10, R15, 0.69314718246459960938 ;  /* 0x3f3172180f0a2820 */ /* 0x000fe20000410000 */
[----:B----4-:R-:W-:Y:S01]  /*10860*/  FADD.FTZ R5, R8, R5 ;  /* 0x0000000508057221 */ /* 0x010fe20000010000 */
[----:B------:R-:W-:-:S04]  /*10870*/  IMAD.MOV.U32 R8, RZ, RZ, -0x800000 ;  /* 0xff800000ff087424 */ /* 0x000fc800078e00ff */
[----:B------:R-:W-:Y:S01]  /*10880*/  FSETP.NE.FTZ.AND P3, PT, R5, RZ, PT ;  /* 0x000000ff0500720b */ /* 0x000fe20003f75000 */
[----:B------:R-:W4:Y:S01]  /*10890*/  @P2 MUFU.LG2 R18, R4 ;  /* 0x0000000400122308 */ /* 0x000f220000000c00 */
[-C--:B--2---:R-:W-:Y:S01]  /*108a0*/  FMUL.FTZ R158, R52, R6.reuse ;  /* 0x00000006349e7220 */ /* 0x084fe20000410000 */
[-C--:B------:R-:W-:Y:S01]  /*108b0*/  FMUL.FTZ R159, R56, R6.reuse ;  /* 0x00000006389f7220 */ /* 0x080fe20000410000 */
[----:B------:R-:W-:-:S09]  /*108c0*/  FMUL.FTZ R157, R48, R6 ;  /* 0x00000006309d7220 */ /* 0x000fd20000410000 */
[----:B-1----:R-:W1:Y:S01]  /*108d0*/  @P3 MUFU.LG2 R20, R5 ;  /* 0x0000000500143308 */ /* 0x002e620000000c00 */
[----:B------:R-:W-:Y:S01]  /*108e0*/  @P3 FMUL.FTZ R11, R15, 0.69314718246459960938 ;  /* 0x3f3172180f0b3820 */ /* 0x000fe20000410000 */
[-C--:B------:R-:W-:Y:S01]  /*108f0*/  FMUL.FTZ R24, R24, R6.reuse ;  /* 0x0000000618187220 */ /* 0x080fe20000410000 */
[-C--:B------:R-:W-:Y:S01]  /*10900*/  FMUL.FTZ R25, R25, R6.reuse ;  /* 0x0000000619197220 */ /* 0x080fe20000410000 */
[-C--:B------:R-:W-:Y:S01]  /*10910*/  FMUL.FTZ R28, R28, R6.reuse ;  /* 0x000000061c1c7220 */ /* 0x080fe20000410000 */
[----:B----4-:R-:W-:Y:S01]  /*10920*/  @P2 FMUL.FTZ R21, R18, 0.69314718246459960938 ;  /* 0x3f31721812152820 */ /* 0x010fe20000410000 */
[-C--:B------:R-:W-:Y:S01]  /*10930*/  FMUL.FTZ R29, R29, R6.reuse ;  /* 0x000000061d1d7220 */ /* 0x080fe20000410000 */
[-C--:B------:R-:W-:Y:S01]  /*10940*/  FMUL.FTZ R32, R32, R6.reuse ;  /* 0x0000000620207220 */ /* 0x080fe20000410000 */
[----:B------:R-:W2:Y:S01]  /*10950*/  @P3 MUFU.RCP R0, R5 ;  /* 0x0000000500003308 */ /* 0x000ea20000001000 */
        /* <DEDUP_REMOVED lines=15> */
[----:B------:R-:W-:Y:S01]  /*10a50*/  FMUL.FTZ R162, R68, R6 ;  /* 0x0000000644a27220 */ /* 0x000fe20000410000 */
[-C--:B--2---:R-:W-:Y:S01]  /*10a60*/  FMUL.FTZ R56, R27, R0.reuse ;  /* 0x000000001b387220 */ /* 0x084fe20000410000 */
        /* <DEDUP_REMOVED lines=106> */
.L_x_4906:
[----:B------:R-:W-:Y:S05]  /*11110*/  WARPSYNC.ALL ;  /* 0x0000000000007948 */ /* 0x000fea0003800000 */
[----:B------:R-:W1:Y:S08]  /*11120*/  S2UR UR5, SR_CgaCtaId ;  /* 0x00000000000579c3 */ /* 0x000e700000008800 */
[----:B------:R-:W-:Y:S06]  /*11130*/  BAR.SYNC.DEFER_BLOCKING 0x5, 0x180 ;  /* 0x0146000000007b1d */ /* 0x000fec0000010000 */
[----:B------:R-:W-:Y:S01]  /*11140*/  UMOV UR4, 0x400 ;  /* 0x0000040000047882 */ /* 0x000fe20000000000 */
[----:B------:R-:W-:Y:S01]  /*11150*/  BSSY B0, `(.L_x_4972) ;  /* 0x00002e2000007945 */ /* 0x000fe20003800000 */
[----:B-1----:R-:W-:-:S06]  /*11160*/  ULEA UR4, UR5, UR4, 0x18 ;  /* 0x0000000405047291 */ /* 0x002fcc000f8ec03f */
[----:B------:R-:W-:-:S05]  /*11170*/  IMAD.U32 R18, RZ, RZ, UR4 ;  /* 0x00000004ff127e24 */ /* 0x000fca000f8e00ff */
[----:B------:R1:W2:Y:S01]  /*11180*/  LDS.128 R92, [R18+0x228d0] ;  /* 0x0228d000125c7984 */ /* 0x0002a20000000c00 */
[----:B------:R-:W-:Y:S06]  /*11190*/  BAR.ARV 0x4, 0x180 ;  /* 0x0106000000007b1d */ /* 0x000fec0000002000 */
[----:B------:R-:W-:Y:S05]  /*111a0*/  @P1 BRA `(.L_x_4973) ;  /* 0x0000001c00dc1947 */ /* 0x000fea0003800000 */
[----:B------:R-:W3:Y:S01]  /*111b0*/  LDL R14, [R1+0x1c] ;  /* 0x00001c00010e7983 */ /* 0x000ee20000100800 */
[----:B------:R-:W-:Y:S05]  /*111c0*/  WARPSYNC.ALL ;  /* 0x0000000000007948 */ /* 0x000fea0003800000 */
[----:B------:R-:W4:Y:S01]  /*111d0*/  S2R R21, SR_SWINHI ;  /* 0x0000000000157919 */ /* 0x000f220000002f00 */
        /* <DEDUP_REMOVED lines=18> */
[----:B----4-:R-:W-:Y:S02]  /*11300*/  MOV R11, R21 ;  /* 0x00000015000b7202 */ /* 0x010fe40000000f00 */
        /* <DEDUP_REMOVED lines=16> */
[----:B------:R-:W4:Y:S08]  /*11410*/  LDC R0, c[0x0][0xbe8] ;  /* 0x0002fa00ff007b82 */ /* 0x000f300000000800 */
[----:B------:R-:W-:Y:S01]  /*11420*/  BAR.SYNC.DEFER_BLOCKING 0x1, 0x100 ;  /* 0x0044000000007b1d */ /* 0x000fe20000010000 */
[----:B---3--:R-:W-:-:S03]  /*11430*/  IMAD.WIDE R142, R14, 0x2, R10 ;  /* 0x000000020e8e7825 */ /* 0x008fc600078e020a */
[C---:B-----5:R-:W-:Y:S02]  /*11440*/  IADD3 R38, P3, R142.reuse, 0x60, RZ ;  /* 0x000000608e267810 */ /* 0x060fe40007f7e0ff */
[----:B------:R-:W-:Y:S02]  /*11450*/  IADD3 R14, P1, R142, 0x20, RZ ;  /* 0x000000208e0e7810 */ /* 0x000fe40007f3e0ff */
[----:B------:R-:W-:Y:S01]  /*11460*/  LOP3.LUT R50, R38, 0x380, RZ, 0xc0, !PT ;  /* 0x0000038026327812 */ /* 0x000fe200078ec0ff */
[--C-:B------:R-:W-:Y:S01]  /*11470*/  IMAD.X R99, RZ, RZ, R143.reuse, P3 ;  /* 0x000000ffff637224 */ /* 0x100fe200018e068f */
[----:B------:R-:W-:Y:S01]  /*11480*/  IADD3 R110, P0, R142, 0x4040, RZ ;  /* 0x000040408e6e7810 */ /* 0x000fe20007f1e0ff */
[--C-:B------:R-:W-:Y:S01]  /*11490*/  IMAD.X R47, RZ, RZ, R143.reuse, P1 ;  /* 0x000000ffff2f7224 */ /* 0x100fe200008e068f */
[----:B------:R-:W-:Y:S02]  /*114a0*/  SHF.R.U64 R183, R50, 0x3, RZ ;  /* 0x0000000332b77819 */ /* 0x000fe400000012ff */
[C---:B------:R-:W-:Y:S01]  /*114b0*/  IADD3 R20, P2, R142.reuse, 0x40, RZ ;  /* 0x000000408e147810 */ /* 0x040fe20007f5e0ff */
[----:B------:R-:W-:Y:S01]  /*114c0*/  IMAD.X R111, RZ, RZ, R143, P0 ;  /* 0x000000ffff6f7224 */ /* 0x000fe200000e068f */
[----:B--2---:R-:W-:-:S02]  /*114d0*/  IADD3 R92, P4, R142, 0x4000, RZ ;  /* 0x000040008e5c7810 */ /* 0x004fc40007f9e0ff */
[----:B------:R-:W-:Y:S01]  /*114e0*/  LOP3.LUT R98, R183, R38, RZ, 0x3c, !PT ;  /* 0x00000026b7627212 */ /* 0x000fe200078e3cff */
[--C-:B------:R-:W-:Y:S01]  /*114f0*/  IMAD.X R51, RZ, RZ, R143.reuse, P2 ;  /* 0x000000ffff337224 */ /* 0x100fe200010e068f */
[----:B------:R-:W-:Y:S01]  /*11500*/  LOP3.LUT R179, R14, 0x380, RZ, 0xc0, !PT ;  /* 0x000003800eb37812 */ /* 0x000fe200078ec0ff */
[----:B------:R-:W-:Y:S01]  /*11510*/  IMAD.X R103, RZ, RZ, R143, P4 ;  /* 0x000000ffff677224 */ /* 0x000fe200020e068f */
[----:B------:R-:W-:Y:S02]  /*11520*/  LOP3.LUT R183, R110, 0x380, RZ, 0xc0, !PT ;  /* 0x000003806eb77812 */ /* 0x000fe400078ec0ff */
[----:B------:R-:W-:Y:S02]  /*11530*/  LOP3.LUT R46, R20, 0x380, RZ, 0xc0, !PT ;  /* 0x00000380142e7812 */ /* 0x000fe400078ec0ff */
[----:B------:R-:W-:Y:S02]  /*11540*/  SHF.R.U64 R179, R179, 0x3, RZ ;  /* 0x00000003b3b37819 */ /* 0x000fe400000012ff */
[----:B------:R-:W-:-:S02]  /*11550*/  SHF.R.U64 R183, R183, 0x3, RZ ;  /* 0x00000003b7b77819 */ /* 0x000fc400000012ff */
[----:B------:R-:W-:Y:S02]  /*11560*/  IADD3 R126, P4, R142, 0x8040, RZ ;  /* 0x000080408e7e7810 */ /* 0x000fe40007f9e0ff */
[----:B------:R-:W-:Y:S02]  /*11570*/  SHF.R.U64 R181, R46, 0x3, RZ ;  /* 0x000000032eb57819 */ /* 0x000fe400000012ff */
[C---:B------:R-:W-:Y:S01]  /*11580*/  IADD3 R106, P5, R142.reuse, 0x4020, RZ ;  /* 0x000040208e6a7810 */ /* 0x040fe20007fbe0ff */
[--C-:B------:R-:W-:Y:S01]  /*11590*/  IMAD.X R127, RZ, RZ, R143.reuse, P4 ;  /* 0x000000ffff7f7224 */ /* 0x100fe200020e068f */
[C---:B------:R-:W-:Y:S02]  /*115a0*/  IADD3 R118, P2, R142.reuse, 0x8000, RZ ;  /* 0x000080008e767810 */ /* 0x040fe40007f5e0ff */
[----:B------:R-:W-:Y:S01]  /*115b0*/  IADD3 R122, P3, R142, 0x8020, RZ ;  /* 0x000080208e7a7810 */ /* 0x000fe20007f7e0ff */
[--C-:B------:R-:W-:Y:S01]  /*115c0*/  IMAD.X R107, RZ, RZ, R143.reuse, P5 ;  /* 0x000000ffff6b7224 */ /* 0x100fe200028e068f */
[----:B------:R-:W-:Y:S01]  /*115d0*/  LOP3.LUT R46, R179, R14, RZ, 0x3c, !PT ;  /* 0x0000000eb32e7212 */ /* 0x000fe200078e3cff */
[--C-:B------:R-:W-:Y:S01]  /*115e0*/  IMAD.X R119, RZ, RZ, R143.reuse, P2 ;  /* 0x000000ffff777224 */ /* 0x100fe200010e068f */
[----:B------:R-:W-:Y:S01]  /*115f0*/  LOP3.LUT R110, R183, R110, RZ, 0x3c, !PT ;  /* 0x0000006eb76e7212 */ /* 0x000fe200078e3cff */
[----:B------:R-:W-:Y:S01]  /*11600*/  IMAD.X R123, RZ, RZ, R143, P3 ;  /* 0x000000ffff7b7224 */ /* 0x000fe200018e068f */
[----:B------:R-:W-:-:S02]  /*11610*/  LOP3.LUT R50, R181, R20, RZ, 0x3c, !PT ;  /* 0x00000014b5327212 */ /* 0x000fc400078e3cff */
[----:B------:R-:W-:Y:S02]  /*11620*/  LOP3.LUT R179, R92, 0x380, RZ, 0xc0, !PT ;  /* 0x000003805cb37812 */ /* 0x000fe400078ec0ff */
[----:B------:R-:W-:Y:S02]  /*11630*/  LOP3.LUT R183, R126, 0x380, RZ, 0xc0, !PT ;  /* 0x000003807eb77812 */ /* 0x000fe400078ec0ff */
[----:B------:R-:W-:Y:S02]  /*11640*/  LOP3.LUT R39, R142, 0x380, RZ, 0xc0, !PT ;  /* 0x000003808e277812 */ /* 0x000fe400078ec0ff */
[----:B------:R-:W-:Y:S02]  /*11650*/  LOP3.LUT R181, R106, 0x380, RZ, 0xc0, !PT ;  /* 0x000003806ab57812 */ /* 0x000fe400078ec0ff */
[C---:B------:R-:W-:Y:S02]  /*11660*/  IADD3 R114, P1, R142.reuse, 0x4060, RZ ;  /* 0x000040608e727810 */ /* 0x040fe40007f3e0ff */
[----:B------:R-:W-:-:S02]  /*11670*/  IADD3 R151, P2, R142, 0xc040, RZ ;  /* 0x0000c0408e977810 */ /* 0x000fc40007f5e0ff */
[----:B------:R-:W-:Y:S01]  /*11680*/  SHF.R.U64 R179, R179, 0x3, RZ ;  /* 0x00000003b3b37819 */ /* 0x000fe200000012ff */
[--C-:B------:R-:W-:Y:S01]  /*11690*/  IMAD.X R115, RZ, RZ, R143.reuse, P1 ;  /* 0x000000ffff737224 */ /* 0x100fe200008e068f */
[----:B------:R-:W-:Y:S01]  /*116a0*/  SHF.R.U64 R183, R183, 0x3, RZ ;  /* 0x00000003b7b77819 */ /* 0x000fe200000012ff */
[----:B------:R-:W-:Y:S01]  /*116b0*/  IMAD.X R21, RZ, RZ, R143, P2 ;  /* 0x000000ffff157224 */ /* 0x000fe200010e068f */
[C---:B------:R-:W-:Y:S02]  /*116c0*/  IADD3 R176, P3, R142.reuse, 0xc060, RZ ;  /* 0x0000c0608eb07810 */ /* 0x040fe40007f7e0ff */
[----:B------:R-:W-:Y:S02]  /*116d0*/  SHF.R.U64 R39, R39, 0x3, RZ ;  /* 0x0000000327277819 */ /* 0x000fe400000012ff */
[----:B------:R-:W-:Y:S02]  /*116e0*/  SHF.R.U64 R181, R181, 0x3, RZ ;  /* 0x00000003b5b57819 */ /* 0x000fe400000012ff */
[----:B------:R-:W-:-:S02]  /*116f0*/  IADD3 R130, P5, R142, 0x8060, RZ ;  /* 0x000080608e827810 */ /* 0x000fc40007fbe0ff */
[C---:B------:R-:W-:Y:S02]  /*11700*/  IADD3 R134, P0, R142.reuse, 0xc000, RZ ;  /* 0x0000c0008e867810 */ /* 0x040fe40007f1e0ff */
[----:B------:R-:W-:Y:S01]  /*11710*/  IADD3 R138, P1, R142, 0xc020, RZ ;  /* 0x0000c0208e8a7810 */ /* 0x000fe20007f3e0ff */
[--C-:B------:R-:W-:Y:S01]  /*11720*/  IMAD.X R131, RZ, RZ, R143.reuse, P5 ;  /* 0x000000ffff837224 */ /* 0x100fe200028e068f */
[----:B------:R-:W-:Y:S01]  /*11730*/  LOP3.LUT R185, R114, 0x380, RZ, 0xc0, !PT ;  /* 0x0000038072b97812 */ /* 0x000fe200078ec0ff */
[--C-:B------:R-:W-:Y:S01]  /*11740*/  IMAD.X R135, RZ, RZ, R143.reuse, P0 ;  /* 0x000000ffff877224 */ /* 0x100fe200000e068f */
[----:B------:R-:W-:Y:S01]  /*11750*/  LOP3.LUT R102, R179, R92, RZ, 0x3c, !PT ;  /* 0x0000005cb3667212 */ /* 0x000fe200078e3cff */
[----:B------:R-:W-:Y:S01]  /*11760*/  IMAD.X R139, RZ, RZ, R143, P1 ;  /* 0x000000ffff8b7224 */ /* 0x000fe200008e068f */
[----:B------:R-:W-:Y:S02]  /*11770*/  LOP3.LUT R126, R183, R126, RZ, 0x3c, !PT ;  /* 0x0000007eb77e7212 */ /* 0x000fe400078e3cff */
[----:B------:R-:W-:-:S02]  /*11780*/  LOP3.LUT R14, R151, 0x380, RZ, 0xc0, !PT ;  /* 0x00000380970e7812 */ /* 0x000fc400078ec0ff */
[----:B------:R-:W-:Y:S01]  /*11790*/  LOP3.LUT R142, R39, R142, RZ, 0x3c, !PT ;  /* 0x0000008e278e7212 */ /* 0x000fe200078e3cff */
[----:B------:R-:W-:Y:S01]  /*117a0*/  IMAD.X R39, RZ, RZ, R143, P3 ;  /* 0x000000ffff277224 */ /* 0x000fe200018e068f */
[----:B------:R-:W-:Y:S02]  /*117b0*/  LOP3.LUT R106, R181, R106, RZ, 0x3c, !PT ;  /* 0x0000006ab56a7212 */ /* 0x000fe400078e3cff */
[----:B------:R-:W-:Y:S02]  /*117c0*/  LOP3.LUT R179, R118, 0x380, RZ, 0xc0, !PT ;  /* 0x0000038076b37812 */ /* 0x000fe400078ec0ff */
[----:B------:R-:W-:Y:S02]  /*117d0*/  LOP3.LUT R183, R176, 0x380, RZ, 0xc0, !PT ;  /* 0x00000380b0b77812 */ /* 0x000fe400078ec0ff */
[----:B------:R-:W-:Y:S02]  /*117e0*/  LOP3.LUT R181, R122, 0x380, RZ, 0xc0, !PT ;  /* 0x000003807ab57812 */ /* 0x000fe400078ec0ff */
[----:B------:R-:W-:-:S02]  /*117f0*/  SHF.R.U64 R185, R185, 0x3, RZ ;  /* 0x00000003b9b97819 */ /* 0x000fc400000012ff */
[----:B------:R-:W-:Y:S02]  /*11800*/  SHF.R.U64 R14, R14, 0x3, RZ ;  /* 0x000000030e0e7819 */ /* 0x000fe400000012ff */
[----:B------:R-:W-:Y:S02]  /*11810*/  SHF.R.U64 R179, R179, 0x3, RZ ;  /* 0x00000003b3b37819 */ /* 0x000fe400000012ff */
[----:B------:R-:W-:Y:S02]  /*11820*/  SHF.R.U64 R183, R183, 0x3, RZ ;  /* 0x00000003b7b77819 */ /* 0x000fe400000012ff */
[----:B------:R-:W-:Y:S02]  /*11830*/  MOV R142, R142 ;  /* 0x0000008e008e7202 */ /* 0x000fe40000000f00 */
[----:B------:R-:W-:Y:S02]  /*11840*/  SHF.R.U64 R181, R181, 0x3, RZ ;  /* 0x00000003b5b57819 */ /* 0x000fe400000012ff */
[----:B------:R-:W-:Y:S01]  /*11850*/  MOV R46, R46 ;  /* 0x0000002e002e7202 */ /* 0x000fe20000000f00 */
[----:B------:R2:W-:Y:S01]  /*11860*/  STSM.16.M88.4 [R142], R24 ;  /* 0x000000188e007844 */ /* 0x0005e20000000200 */
[----:B------:R-:W-:-:S02]  /*11870*/  LOP3.LUT R114, R185, R114, RZ, 0x3c, !PT ;  /* 0x00000072b9727212 */ /* 0x000fc400078e3cff */
[----:B------:R-:W-:Y:S01]  /*11880*/  LOP3.LUT R20, R14, R151, RZ, 0x3c, !PT ;  /* 0x000000970e147212 */ /* 0x000fe200078e3cff */
[----:B------:R3:W-:Y:S01]  /*11890*/  STSM.16.M88.4 [R46], R32 ;  /* 0x000000202e007844 */ /* 0x0007e20000000200 */
[----:B------:R-:W-:Y:S02]  /*118a0*/  MOV R50, R50 ;  /* 0x0000003200327202 */ /* 0x000fe40000000f00 */
[----:B------:R-:W-:Y:S02]  /*118b0*/  LOP3.LUT R185, R130, 0x380, RZ, 0xc0, !PT ;  /* 0x0000038082b97812 */ /* 0x000fe400078ec0ff */
[----:B------:R-:W-:Y:S01]  /*118c0*/  LOP3.LUT R118, R179, R118, RZ, 0x3c, !PT ;  /* 0x00000076b3767212 */ /* 0x000fe200078e3cff */
[----:B------:R0:W-:Y:S01]  /*118d0*/  STSM.16.M88.4 [R50], R40 ;  /* 0x0000002832007844 */ /* 0x0001e20000000200 */
[----:B------:R-:W-:Y:S02]  /*118e0*/  LOP3.LUT R38, R183, R176, RZ, 0x3c, !PT ;  /* 0x000000b0b7267212 */ /* 0x000fe400078e3cff */
[----:B------:R-:W-:-:S02]  /*118f0*/  MOV R98, R98 ;  /* 0x0000006200627202 */ /* 0x000fc40000000f00 */
[----:B------:R-:W-:Y:S02]  /*11900*/  LOP3.LUT R122, R181, R122, RZ, 0x3c, !PT ;  /* 0x0000007ab57a7212 */ /* 0x000fe400078e3cff */
[----:B------:R-:W-:Y:S01]  /*11910*/  LOP3.LUT R179, R134, 0x380, RZ, 0xc0, !PT ;  /* 0x0000038086b37812 */ /* 0x000fe200078ec0ff */
[----:B------:R1:W-:Y:S01]  /*11920*/  STSM.16.M88.4 [R98], R4 ;  /* 0x0000000462007844 */ /* 0x0003e20000000200 */
[----:B------:R-:W-:Y:S02]  /*11930*/  MOV R102, R102 ;  /* 0x0000006600667202 */ /* 0x000fe40000000f00 */
[----:B------:R-:W-:Y:S02]  /*11940*/  F2FP.BF16.F32.PACK_AB R14, R61, R160 ;  /* 0x000000a03d0e723e */ /* 0x000fe400000010ff */
[----:B------:R-:W-:Y:S02]  /*11950*/  LOP3.LUT R181, R138, 0x380, RZ, 0xc0, !PT ;  /* 0x000003808ab57812 */ /* 0x000fe400078ec0ff */
[----:B------:R-:W-:Y:S01]  /*11960*/  MOV R106, R106 ;  /* 0x0000006a006a7202 */ /* 0x000fe20000000f00 */
[----:B------:R4:W-:Y:S01]  /*11970*/  STSM.16.M88.4 [R102], R12 ;  /* 0x0000000c66007844 */ /* 0x0009e20000000200 */
[----:B--2---:R-:W-:-:S02]  /*11980*/  F2FP.BF16.F32.PACK_AB R24, R65, R161 ;  /* 0x000000a14118723e */ /* 0x004fc400000010ff */
[----:B------:R-:W-:Y:S02]  /*11990*/  F2FP.BF16.F32.PACK_AB R25, R67, R66 ;  /* 0x000000424319723e */ /* 0x000fe400000010ff */
[----:B------:R-:W-:Y:S02]  /*119a0*/  F2FP.BF16.F32.PACK_AB R26, R69, R162 ;  /* 0x000000a2451a723e */ /* 0x000fe400000010ff */
[----:B------:R-:W-:Y:S02]  /*119b0*/  F2FP.BF16.F32.PACK_AB R27, R71, R70 ;  /* 0x00000046471b723e */ /* 0x000fe400000010ff */
[----:B------:R-:W-:Y:S02]  /*119c0*/  MOV R110, R110 ;  /* 0x0000006e006e7202 */ /* 0x000fe40000000f00 */
[----:B------:R-:W-:Y:S01]  /*119d0*/  MOV R20, R20 ;  /* 0x0000001400147202 */ /* 0x000fe20000000f00 */
[----:B------:R2:W-:Y:S01]  /*119e0*/  STSM.16.M88.4 [R106], R24 ;  /* 0x000000186a007844 */ /* 0x0005e20000000200 */
[----:B------:R-:W-:-:S02]  /*119f0*/  SHF.R.U64 R185, R185, 0x3, RZ ;  /* 0x00000003b9b97819 */ /* 0x000fc400000012ff */
[----:B------:R-:W-:Y:S01]  /*11a00*/  MOV R114, R114 ;  /* 0x0000007200727202 */ /* 0x000fe20000000f00 */
[----:B------:R-:W-:Y:S01]  /*11a10*/  STSM.16.M88.4 [R110], R28 ;  /* 0x0000001c6e007844 */ /* 0x000fe20000000200 */
[----:B------:R-:W-:Y:S02]  /*11a20*/  MOV R21, R38 ;  /* 0x0000002600157202 */ /* 0x000fe40000000f00 */
[----:B---3--:R-:W-:Y:S02]  /*11a30*/  F2FP.BF16.F32.PACK_AB R32, R81, R165 ;  /* 0x000000a55120723e */ /* 0x008fe400000010ff */
[----:B------:R-:W-:Y:S02]  /*11a40*/  F2FP.BF16.F32.PACK_AB R33, R83, R82 ;  /* 0x000000525321723e */ /* 0x000fe400000010ff */
[----:B------:R-:W-:Y:S02]  /*11a50*/  F2FP.BF16.F32.PACK_AB R34, R85, R166 ;  /* 0x000000a65522723e */ /* 0x000fe400000010ff */
[----:B------:R-:W-:-:S02]  /*11a60*/  F2FP.BF16.F32.PACK_AB R35, R87, R86 ;  /* 0x000000565723723e */ /* 0x000fc400000010ff */
[----:B------:R-:W-:Y:S02]  /*11a70*/  SHF.R.U64 R179, R179, 0x3, RZ ;  /* 0x00000003b3b37819 */ /* 0x000fe400000012ff */
[----:B------:R-:W-:Y:S01]  /*11a80*/  MOV R118, R118 ;  /* 0x0000007600767202 */ /* 0x000fe20000000f00 */
[----:B------:R-:W-:Y:S01]  /*11a90*/  STSM.16.M88.4 [R114], R32 ;  /* 0x0000002072007844 */ /* 0x000fe20000000200 */
[----:B------:R-:W-:Y:S01]  /*11aa0*/  F2FP.BF16.F32.PACK_AB R38, R3, R168 ;  /* 0x000000a80326723e */ /* 0x000fe200000010ff */
[----:B------:R-:W-:Y:S01]  /*11ab0*/  IMAD.MOV.U32 R3, RZ, RZ, RZ ;  /* 0x000000ffff037224 */ /* 0x000fe200078e00ff */
[----:B------:R-:W-:Y:S02]  /*11ac0*/  F2FP.BF16.F32.PACK_AB R39, R58, R54 ;  /* 0x000000363a27723e */ /* 0x000fe400000010ff */
[----:B------:R-:W-:Y:S02]  /*11ad0*/  SHF.R.U64 R181, R181, 0x3, RZ ;  /* 0x00000003b5b57819 */ /* 0x000fe400000012ff */
[----:B------:R-:W-:Y:S01]  /*11ae0*/  MOV R122, R122 ;  /* 0x0000007a007a7202 */ /* 0x000fe20000000f00 */
[----:B------:R-:W-:Y:S01]  /*11af0*/  STSM.16.M88.4 [R118], R36 ;  /* 0x0000002476007844 */ /* 0x000fe20000000200 */
[----:B0-----:R-:W-:-:S02]  /*11b00*/  F2FP.BF16.F32.PACK_AB R40, R97, R169 ;  /* 0x000000a96128723e */ /* 0x001fc400000010ff */
[----:B------:R-:W-:Y:S02]  /*11b10*/  F2FP.BF16.F32.PACK_AB R41, R62, R60 ;  /* 0x0000003c3e29723e */ /* 0x000fe400000010ff */
[----:B------:R-:W-:Y:S02]  /*11b20*/  F2FP.BF16.F32.PACK_AB R42, R101, R170 ;  /* 0x000000aa652a723e */ /* 0x000fe400000010ff */
[----:B------:R-:W-:Y:S02]  /*11b30*/  F2FP.BF16.F32.PACK_AB R43, R68, R64 ;  /* 0x00000040442b723e */ /* 0x000fe400000010ff */
[----:B------:R-:W-:Y:S02]  /*11b40*/  MOV R126, R126 ;  /* 0x0000007e007e7202 */ /* 0x000fe40000000f00 */
[----:B-1----:R-:W-:Y:S01]  /*11b50*/  F2FP.BF16.F32.PACK_AB R4, R105, R171 ;  /* 0x000000ab6904723e */ /* 0x002fe200000010ff */
[----:B------:R-:W-:Y:S01]  /*11b60*/  STSM.16.M88.4 [R122], R40 ;  /* 0x000000287a007844 */ /* 0x000fe20000000200 */
[----:B------:R-:W-:-:S02]  /*11b70*/  F2FP.BF16.F32.PACK_AB R5, R76, R72 ;  /* 0x000000484c05723e */ /* 0x000fc400000010ff */
[----:B------:R-:W-:Y:S02]  /*11b80*/  F2FP.BF16.F32.PACK_AB R6, R109, R172 ;  /* 0x000000ac6d06723e */ /* 0x000fe400000010ff */
[----:B------:R-:W-:Y:S02]  /*11b90*/  F2FP.BF16.F32.PACK_AB R7, R80, R78 ;  /* 0x0000004e5007723e */ /* 0x000fe400000010ff */
[----:B------:R-:W-:Y:S02]  /*11ba0*/  LOP3.LUT R130, R185, R130, RZ, 0x3c, !PT ;  /* 0x00000082b9827212 */ /* 0x000fe400078e3cff */
[----:B------:R-:W-:Y:S01]  /*11bb0*/  LOP3.LUT R134, R179, R134, RZ, 0x3c, !PT ;  /* 0x00000086b3867212 */ /* 0x000fe200078e3cff */
[----:B------:R0:W-:Y:S01]  /*11bc0*/  STSM.16.M88.4 [R126], R4 ;  /* 0x000000047e007844 */ /* 0x0001e20000000200 */
[----:B------:R-:W-:Y:S02]  /*11bd0*/  LOP3.LUT R138, R181, R138, RZ, 0x3c, !PT ;  /* 0x0000008ab58a7212 */ /* 0x000fe400078e3cff */
[----:B------:R-:W-:-:S02]  /*11be0*/  MOV R130, R130 ;  /* 0x0000008200827202 */ /* 0x000fc40000000f00 */
[----:B----4-:R-:W-:Y:S02]  /*11bf0*/  F2FP.BF16.F32.PACK_AB R12, R113, R173 ;  /* 0x000000ad710c723e */ /* 0x010fe400000010ff */
[----:B------:R-:W-:Y:S02]  /*11c00*/  F2FP.BF16.F32.PACK_AB R13, R88, R84 ;  /* 0x00000054580d723e */ /* 0x000fe400000010ff */
[----:B------:R-:W-:Y:S02]  /*11c10*/  F2FP.BF16.F32.PACK_AB R14, R117, R174 ;  /* 0x000000ae750e723e */ /* 0x000fe400000010ff */
[----:B------:R-:W-:Y:S02]  /*11c20*/  F2FP.BF16.F32.PACK_AB R15, R100, R96 ;  /* 0x00000060640f723e */ /* 0x000fe400000010ff */
[----:B------:R-:W-:Y:S02]  /*11c30*/  MOV R134, R134 ;  /* 0x0000008600867202 */ /* 0x000fe40000000f00 */
[----:B--2---:R-:W-:Y:S01]  /*11c40*/  F2FP.BF16.F32.PACK_AB R24, R121, R175 ;  /* 0x000000af7918723e */ /* 0x004fe200000010ff */
[----:B------:R1:W-:Y:S01]  /*11c50*/  STSM.16.M88.4 [R130], R12 ;  /* 0x0000000c82007844 */ /* 0x0003e20000000200 */
[----:B------:R-:W-:-:S02]  /*11c60*/  F2FP.BF16.F32.PACK_AB R25, R108, R104 ;  /* 0x000000686c19723e */ /* 0x000fc400000010ff */
[----:B------:R-:W-:Y:S02]  /*11c70*/  F2FP.BF16.F32.PACK_AB R26, R125, R177 ;  /* 0x000000b17d1a723e */ /* 0x000fe400000010ff */
[----:B------:R-:W-:Y:S02]  /*11c80*/  F2FP.BF16.F32.PACK_AB R27, R116, R112 ;  /* 0x00000070741b723e */ /* 0x000fe400000010ff */
[----:B------:R-:W-:Y:S02]  /*11c90*/  ISETP.NE.U32.AND P0, PT, RZ, UR4, PT ;  /* 0x00000004ff007c0c */ /* 0x000fe4000bf05070 */
[----:B0-----:R-:W-:Y:S01]  /*11ca0*/  IADD3 R6, P1, R227, UR4, RZ ;  /* 0x00000004e3067c10 */ /* 0x001fe2000ff3e0ff */
[----:B------:R-:W-:Y:S01]  /*11cb0*/  STSM.16.M88.4 [R134], R24 ;  /* 0x0000001886007844 */ /* 0x000fe20000000200 */
[----:B------:R-:W-:Y:S02]  /*11cc0*/  MOV R138, R138 ;  /* 0x0000008a008a7202 */ /* 0x000fe40000000f00 */
[----:B------:R-:W-:-:S02]  /*11cd0*/  F2FP.BF16.F32.PACK_AB R28, R129, R178 ;  /* 0x000000b2811c723e */ /* 0x000fc400000010ff */
[----:B------:R-:W-:Y:S02]  /*11ce0*/  F2FP.BF16.F32.PACK_AB R29, R124, R120 ;  /* 0x000000787c1d723e */ /* 0x000fe400000010ff */
[----:B------:R-:W-:Y:S02]  /*11cf0*/  F2FP.BF16.F32.PACK_AB R30, R133, R132 ;  /* 0x00000084851e723e */ /* 0x000fe400000010ff */
[----:B------:R-:W-:Y:S02]  /*11d00*/  F2FP.BF16.F32.PACK_AB R31, R152, R128 ;  /* 0x00000080981f723e */ /* 0x000fe400000010ff */
[----:B------:R-:W-:Y:S02]  /*11d10*/  F2FP.BF16.F32.PACK_AB R152, R137, R136 ;  /* 0x000000888998723e */ /* 0x000fe400000010ff */
[----:B------:R-:W-:Y:S01]  /*11d20*/  ISETP.NE.AND.EX P0, PT, RZ, UR5, PT, P0 ;  /* 0x00000005ff007c0c */ /* 0x000fe2000bf05300 */
[----:B------:R0:W-:Y:S01]  /*11d30*/  STSM.16.M88.4 [R138], R28 ;  /* 0x0000001c8a007844 */ /* 0x0001e20000000200 */
[----:B------:R-:W-:Y:S01]  /*11d40*/  IADD3.X R7, R228, UR5, RZ, P1, !PT ;  /* 0x00000005e4077c10 */ /* 0x000fe20008ffe4ff */
[----:B------:R-:W-:-:S02]  /*11d50*/  ULDC.64 UR4, c[0x0][0xc08] ;  /* 0x0003020000047ab9 */ /* 0x000fc40000000a00 */
[----:B------:R2:W-:Y:S01]  /*11d60*/  STSM.16.M88.4 [R20], R152 ;  /* 0x0000009814007844 */ /* 0x0005e20000000200 */
[----:B------:R-:W-:-:S03]  /*11d70*/  ISETP.NE.U32.AND P2, PT, RZ, UR4, PT ;  /* 0x00000004ff007c0c */ /* 0x000fc6000bf45070 */
[----:B------:R2:W-:Y:S01]  /*11d80*/  STSM.16.M88.4 [R21], R144 ;  /* 0x0000009015007844 */ /* 0x0005e20000000200 */
[----:B------:R-:W-:Y:S01]  /*11d90*/  BAR.SYNC.DEFER_BLOCKING 0x1, 0x100 ;  /* 0x0044000000007b1d */ /* 0x000fe20000010000 */
[----:B------:R-:W-:-:S13]  /*11da0*/  ISETP.NE.AND.EX P2, PT, RZ, UR5, PT, P2 ;  /* 0x00000005ff007c0c */ /* 0x000fda000bf45320 */
[----:B------:R-:W-:Y:S01]  /*11db0*/  @P2 IADD3 R4, P3, R227, UR4, RZ ;  /* 0x00000004e3042c10 */ /* 0x000fe2000ff7e0ff */
[----:B------:R-:W-:Y:S02]  /*11dc0*/  ULDC UR4, c[0x0][0xa88] ;  /* 0x0002a20000047ab9 */ /* 0x000fe40000000800 */
[----:B-1----:R-:W-:Y:S01]  /*11dd0*/  IMAD.U32 R15, RZ, RZ, UR4 ;  /* 0x00000004ff0f7e24 */ /* 0x002fe2000f8e00ff */
[----:B------:R-:W-:Y:S01]  /*11de0*/  @P2 IADD3.X R5, R228, UR5, RZ, P3, !PT ;  /* 0x00000005e4052c10 */ /* 0x000fe20009ffe4ff */
[----:B------:R2:W5:Y:S01]  /*11df0*/  @P0 LDG.E R3, desc[UR40][R6.64] ;  /* 0x0000002806030981 */ /* 0x000562000c1e1900 */
[----:B------:R-:W-:Y:S01]  /*11e00*/  ISETP.NE.AND P1, PT, R0, 0x1, PT ;  /* 0x000000010000780c */ /* 0x000fe20003f25270 */
[----:B0-----:R-:W-:Y:S02]  /*11e10*/  IMAD.IADD R29, R214, 0x1, R206 ;  /* 0x00000001d61d7824 */ /* 0x001fe400078e02ce */
[----:B------:R2:W5:Y:S10]  /*11e20*/  @P2 LDG.E R15, desc[UR40][R4.64] ;  /* 0x00000028040f2981 */ /* 0x000574000c1e1900 */
[----:B------:R-:W0:Y:S08]  /*11e30*/  @P1 LDC R12, c[0x0][0xbec] ;  /* 0x0002fb00ff0c1b82 */ /* 0x000e300000000800 */
[----:B------:R-:W1:Y:S01]  /*11e40*/  @P1 LDC R25, c[0x0][0xbf0] ;  /* 0x0002fc00ff191b82 */ /* 0x000e620000000800 */
[----:B--2---:R-:W-:Y:S05]  /*11e50*/  @P2 BRA `(.L_x_4974) ;  /* 0x0000000000102947 */ /* 0x004fea0003800000 */
[----:B------:R-:W-:Y:S05]  /*11e60*/  @!P0 BRA `(.L_x_4974) ;  /* 0x00000000000c8947 */ /* 0x000fea0003800000 */
[----:B------:R-:W2:Y:S04]  /*11e70*/  LDG.E R4, desc[UR40][R6.64] ;  /* 0x0000002806047981 */ /* 0x000ea8000c1e1900 */
[----:B-----5:R-:W2:Y:S02]  /*11e80*/  LDG.E R15, desc[UR40][R6.64+0x4] ;  /* 0x00000428060f7981 */ /* 0x020ea4000c1e1900 */
[----:B--2---:R-:W-:-:S07]  /*11e90*/  IMAD.IADD R15, R15, 0x1, -R4 ;  /* 0x000000010f0f7824 */ /* 0x004fce00078e0a04 */
.L_x_4974:
[----:B------:R-:W2:Y:S01]  /*11ea0*/  LDL R14, [R1+0x18] ;  /* 0x00001800010e7983 */ /* 0x000ea20000100800 */
[----:B------:R-:W-:Y:S01]  /*11eb0*/  SHF.R.S32.HI R76, RZ, 0x1f, R226 ;  /* 0x0000001fff4c7819 */ /* 0x000fe200000114e2 */
[----:B0-----:R-:W-:Y:S01]  /*11ec0*/  @P1 IMAD.HI.U32 R4, R29, R12, RZ ;  /* 0x0000000c1d041227 */ /* 0x001fe200078e00ff */
[----:B------:R-:W-:Y:S01]  /*11ed0*/  ULDC.64 UR4, c[0x0][0xb90] ;  /* 0x0002e40000047ab9 */ /* 0x000fe20000000a00 */
[--C-:B-----5:R-:W-:Y:S01]  /*11ee0*/  SHF.R.S32.HI R21, RZ, 0x1f, R3.reuse ;  /* 0x0000001fff157819 */ /* 0x120fe20000011403 */
[----:B------:R-:W0:Y:S01]  /*11ef0*/  S2R R30, SR_TID.X ;  /* 0x00000000001e7919 */ /* 0x000e220000002100 */
[----:B------:R-:W-:Y:S01]  /*11f00*/  IMAD R13, R76, UR4, RZ ;  /* 0x000000044c0d7c24 */ /* 0x000fe2000f8e02ff */
[----:B------:R-:W-:Y:S01]  /*11f10*/  SEL R235, R235, RZ, !P0 ;  /* 0x000000ffebeb7207 */ /* 0x000fe20004000000 */
[----:B------:R-:W-:Y:S01]  /*11f20*/  IMAD.MOV.U32 R20, RZ, RZ, R3 ;  /* 0x000000ffff147224 */ /* 0x000fe200078e0003 */
[----:B------:R-:W-:Y:S01]  /*11f30*/  SEL R229, R229, RZ, !P0 ;  /* 0x000000ffe5e57207 */ /* 0x000fe20004000000 */
[----:B------:R-:W-:Y:S01]  /*11f40*/  IMAD.MOV.U32 R7, RZ, RZ, R29 ;  /* 0x000000ffff077224 */ /* 0x000fe200078e001d */
[----:B-1----:R-:W-:Y:S01]  /*11f50*/  @P1 SHF.R.U32.HI R7, RZ, R25, R4 ;  /* 0x00000019ff071219 */ /* 0x002fe20000011604 */
[C---:B------:R-:W-:Y:S01]  /*11f60*/  IMAD.WIDE.U32 R4, R226.reuse, UR4, R20 ;  /* 0x00000004e2047c25 */ /* 0x040fe2000f8e0014 */
[----:B------:R-:W1:Y:S03]  /*11f70*/  @P1 LDC R81, c[0x0][0xbec] ;  /* 0x0002fb00ff511b82 */ /* 0x000e660000000800 */
[----:B------:R-:W-:Y:S01]  /*11f80*/  IMAD R13, R226, UR5, R13 ;  /* 0x00000005e20d7c24 */ /* 0x000fe2000f8e020d */
[----:B------:R-:W-:Y:S01]  /*11f90*/  ULDC.64 UR4, c[0x0][0xb98] ;  /* 0x0002e60000047ab9 */ /* 0x000fe20000000a00 */
[----:B------:R-:W-:-:S02]  /*11fa0*/  IMAD.MOV R27, RZ, RZ, -R7 ;  /* 0x000000ffff1b7224 */ /* 0x000fc400078e0a07 */
[----:B------:R-:W-:Y:S01]  /*11fb0*/  IMAD.IADD R5, R5, 0x1, R13 ;  /* 0x0000000105057824 */ /* 0x000fe200078e020d */
[----:B------:R-:W3:Y:S01]  /*11fc0*/  @P1 LDC R82, c[0x0][0xbf0] ;  /* 0x0002fc00ff521b82 */ /* 0x000ee20000000800 */
[----:B------:R-:W-:Y:S02]  /*11fd0*/  IMAD R25, R234, 0x40, R205 ;  /* 0x00000040ea197824 */ /* 0x000fe400078e02cd */
[----:B------:R-:W-:Y:S02]  /*11fe0*/  IMAD R13, R0, R27, R29 ;  /* 0x0000001b000d7224 */ /* 0x000fe400078e021d */
[----:B------:R-:W-:Y:S02]  /*11ff0*/  IMAD R6, R235, UR4, RZ ;  /* 0x00000004eb067c24 */ /* 0x000fe4000f8e02ff */
        /* <DEDUP_REMOVED lines=8> */
[----:B0-----:R-:W-:Y:S01]  /*12080*/  VIADD R30, R30, 0xffffff80 ;  /* 0xffffff801e1e7836 */ /* 0x001fe20000000000 */
[----:B------:R-:W-:Y:S01]  /*12090*/  IADD3.X R5, R25, R5, R12, P0, !PT ;  /* 0x0000000519057210 */ /* 0x000fe200007fe40c */
[----:B------:R-:W-:Y:S01]  /*120a0*/  IMAD R6, R6, UR4, RZ ;  /* 0x0000000406067c24 */ /* 0x000fe2000f8e02ff */
[----:B------:R-:W-:Y:S01]  /*120b0*/  LOP3.LUT R60, R61, 0x380, RZ, 0xc0, !PT ;  /* 0x000003803d3c7812 */ /* 0x000fe200078ec0ff */
[----:B------:R-:W-:Y:S01]  /*120c0*/  IMAD R20, R15, R0, RZ ;  /* 0x000000000f147224 */ /* 0x000fe200078e02ff */
[----:B------:R-:W-:Y:S01]  /*120d0*/  IADD3 R25, P5, R10, 0x3000, RZ ;  /* 0x000030000a197810 */ /* 0x000fe20007fbe0ff */
[C---:B------:R-:W-:Y:S01]  /*120e0*/  IMAD R7, R13.reuse, UR5, R6 ;  /* 0x000000050d077c24 */ /* 0x040fe2000f8e0206 */
[----:B------:R-:W-:Y:S01]  /*120f0*/  SHF.R.U64 R60, R60, 0x3, RZ ;  /* 0x000000033c3c7819 */ /* 0x000fe200000012ff */
[----:B------:R-:W-:Y:S01]  /*12100*/  IMAD.WIDE.U32 R4, R13, UR4, R4 ;  /* 0x000000040d047c25 */ /* 0x000fe2000f8e0004 */
[----:B------:R-:W-:Y:S01]  /*12110*/  ULDC.64 UR4, c[0x0][0xb50] ;  /* 0x0002d40000047ab9 */ /* 0x000fe20000000a00 */
[----:B------:R-:W-:-:S02]  /*12120*/  IADD3 R13, P3, R10, 0x2000, RZ ;  /* 0x000020000a0d7810 */ /* 0x000fc40007f7e0ff */
[----:B------:R-:W-:Y:S01]  /*12130*/  IMAD.IADD R5, R5, 0x1, R7 ;  /* 0x0000000105057824 */ /* 0x000fe200078e0207 */
[C---:B------:R-:W-:Y:S02]  /*12140*/  LEA R6, P0, R4.reuse, UR4, 0x2 ;  /* 0x0000000404067c11 */ /* 0x040fe4000f8010ff */
[----:B------:R-:W-:Y:S02]  /*12150*/  LOP3.LUT R12, R13, 0x380, RZ, 0xc0, !PT ;  /* 0x000003800d0c7812 */ /* 0x000fe400078ec0ff */
[----:B------:R-:W-:Y:S01]  /*12160*/  LEA.HI.X R4, R4, UR5, R5, 0x2, P0 ;  /* 0x0000000504047c11 */ /* 0x000fe200080f1405 */
[----:B------:R-:W-:Y:S01]  /*12170*/  ULDC.64 UR4, c[0x0][0xaa0] ;  /* 0x0002a80000047ab9 */ /* 0x000fe20000000a00 */
[----:B------:R-:W-:Y:S01]  /*12180*/  IADD3 R29, P0, R10, 0x4000, RZ ;  /* 0x000040000a1d7810 */ /* 0x000fe20007f1e0ff */
[----:B------:R-:W-:Y:S01]  /*12190*/  SHFL.IDX PT, R50, R6, RZ, 0x1c1f ;  /* 0x001c1fff06327589 */ /* 0x000fe200000e0000 */
[----:B------:R-:W-:Y:S02]  /*121a0*/  SHF.R.U64 R12, R12, 0x3, RZ ;  /* 0x000000030c0c7819 */ /* 0x000fe400000012ff */
[----:B------:R-:W-:Y:S01]  /*121b0*/  LOP3.LUT R60, R60, R61, RZ, 0x3c, !PT ;  /* 0x0000003d3c3c7212 */ /* 0x000fe200078e3cff */
[----:B------:R-:W-:Y:S01]  /*121c0*/  IMAD.X R61, RZ, RZ, R11, P2 ;  /* 0x000000ffff3d7224 */ /* 0x000fe200010e060b */
[----:B------:R-:W-:Y:S01]  /*121d0*/  LOP3.LUT R28, R29, 0x380, RZ, 0xc0, !PT ;  /* 0x000003801d1c7812 */ /* 0x000fe200078ec0ff */
[----:B------:R-:W0:Y:S01]  /*121e0*/  SHFL.IDX PT, R51, R4, RZ, 0x1c1f ;  /* 0x001c1fff04337589 */ /* 0x000e2200000e0000 */
[----:B------:R-:W-:-:S02]  /*121f0*/  IADD3 R37, P2, R10, 0x6000, RZ ;  /* 0x000060000a257810 */ /* 0x000fc40007f5e0ff */
[----:B------:R-:W-:Y:S01]  /*12200*/  LOP3.LUT R12, R12, R13, RZ, 0x3c, !PT ;  /* 0x0000000d0c0c7212 */ /* 0x000fe200078e3cff */
[----:B------:R-:W-:Y:S01]  /*12210*/  IMAD.X R13, RZ, RZ, R11, P3 ;  /* 0x000000ffff0d7224 */ /* 0x000fe200018e060b */
[C---:B------:R-:W-:Y:S01]  /*12220*/  IADD3 R33, P4, R10.reuse, 0x5000, RZ ;  /* 0x000050000a217810 */ /* 0x040fe20007f9e0ff */
[----:B------:R4:W-:Y:S01]  /*12230*/  SHFL.IDX PT, R54, R6, 0x1, 0x1c1f ;  /* 0x003c1f0006367f89 */ /* 0x0009e200000e0000 */
[----:B------:R-:W-:Y:S02]  /*12240*/  IADD3 R41, P3, R10, 0x7000, RZ ;  /* 0x000070000a297810 */ /* 0x000fe40007f7e0ff */
[----:B------:R-:W-:Y:S01]  /*12250*/  SHF.R.U64 R28, R28, 0x3, RZ ;  /* 0x000000031c1c7819 */ /* 0x000fe200000012ff */
[----:B------:R0:W2:Y:S01]  /*12260*/  SHFL.IDX PT, R55, R4, 0x1, 0x1c1f ;  /* 0x003c1f0004377f89 */ /* 0x0000a200000e0000 */
[----:B------:R-:W-:Y:S02]  /*12270*/  LOP3.LUT R36, R37, 0x380, RZ, 0xc0, !PT ;  /* 0x0000038025247812 */ /* 0x000fe400078ec0ff */
[----:B------:R-:W-:-:S02]  /*12280*/  LOP3.LUT R24, R25, 0x380, RZ, 0xc0, !PT ;  /* 0x0000038019187812 */ /* 0x000fc400078ec0ff */
[----:B------:R-:W-:Y:S02]  /*12290*/  LOP3.LUT R32, R33, 0x380, RZ, 0xc0, !PT ;  /* 0x0000038021207812 */ /* 0x000fe400078ec0ff */
[----:B------:R-:W-:Y:S02]  /*122a0*/  SHF.R.S32.HI R26, RZ, 0x1f, R30 ;  /* 0x0000001fff1a7819 */ /* 0x000fe4000001141e */
[----:B------:R-:W-:Y:S02]  /*122b0*/  LOP3.LUT R40, R41, 0x380, RZ, 0xc0, !PT ;  /* 0x0000038029287812 */ /* 0x000fe400078ec0ff */
[----:B------:R-:W-:Y:S01]  /*122c0*/  LOP3.LUT R28, R28, R29, RZ, 0x3c, !PT ;  /* 0x0000001d1c1c7212 */ /* 0x000fe200078e3cff */
[----:B------:R-:W-:Y:S01]  /*122d0*/  IMAD.X R29, RZ, RZ, R11, P0 ;  /* 0x000000ffff1d7224 */ /* 0x000fe200000e060b */
[----:B------:R-:W-:Y:S02]  /*122e0*/  SHF.R.U64 R36, R36, 0x3, RZ ;  /* 0x0000000324247819 */ /* 0x000fe400000012ff */
[----:B------:R-:W-:-:S02]  /*122f0*/  SHF.R.U64 R24, R24, 0x3, RZ ;  /* 0x0000000318187819 */ /* 0x000fc400000012ff */
[----:B------:R-:W-:Y:S02]  /*12300*/  SHF.R.U64 R32, R32, 0x3, RZ ;  /* 0x0000000320207819 */ /* 0x000fe400000012ff */
[----:B------:R-:W-:Y:S02]  /*12310*/  IADD3 R49, P0, R10, 0x9000, RZ ;  /* 0x000090000a317810 */ /* 0x000fe40007f1e0ff */
[----:B------:R-:W-:Y:S02]  /*12320*/  LEA.HI R26, R26, R30, RZ, 0x7 ;  /* 0x0000001e1a1a7211 */ /* 0x000fe400078f38ff */
[----:B------:R-:W-:Y:S02]  /*12330*/  SHF.R.U64 R40, R40, 0x3, RZ ;  /* 0x0000000328287819 */ /* 0x000fe400000012ff */
[----:B------:R-:W-:Y:S01]  /*12340*/  LOP3.LUT R36, R36, R37, RZ, 0x3c, !PT ;  /* 0x0000002524247212 */ /* 0x000fe200078e3cff */
[--C-:B------:R-:W-:Y:S01]  /*12350*/  IMAD.X R37, RZ, RZ, R11.reuse, P2 ;  /* 0x000000ffff257224 */ /* 0x100fe200010e060b */
[----:B------:R-:W-:Y:S01]  /*12360*/  LOP3.LUT R24, R24, R25, RZ, 0x3c, !PT ;  /* 0x0000001918187212 */ /* 0x000fe200078e3cff */
[--C-:B------:R-:W-:Y:S01]  /*12370*/  IMAD.X R25, RZ, RZ, R11.reuse, P5 ;  /* 0x000000ffff197224 */ /* 0x100fe200028e060b */
[----:B------:R-:W-:Y:S01]  /*12380*/  LOP3.LUT R32, R32, R33, RZ, 0x3c, !PT ;  /* 0x0000002120207212 */ /* 0x000fe200078e3cff */
[----:B------:R-:W-:Y:S01]  /*12390*/  IMAD.X R33, RZ, RZ, R11, P4 ;  /* 0x000000ffff217224 */ /* 0x000fe200020e060b */
[----:B------:R-:W-:-:S02]  /*123a0*/  LOP3.LUT R48, R49, 0x380, RZ, 0xc0, !PT ;  /* 0x0000038031307812 */ /* 0x000fc400078ec0ff */
[----:B------:R-:W-:Y:S02]  /*123b0*/  IADD3 R57, P2, R10, 0xb000, RZ ;  /* 0x0000b0000a397810 */ /* 0x000fe40007f5e0ff */
[----:B------:R-:W-:Y:S02]  /*123c0*/  LOP3.LUT R26, R26, 0xffffff80, RZ, 0xc0, !PT ;  /* 0xffffff801a1a7812 */ /* 0x000fe400078ec0ff */
[----:B------:R-:W-:Y:S01]  /*123d0*/  LOP3.LUT R40, R40, R41, RZ, 0x3c, !PT ;  /* 0x0000002928287212 */ /* 0x000fe200078e3cff */
[----:B------:R-:W-:Y:S01]  /*123e0*/  IMAD.X R41, RZ, RZ, R11, P3 ;  /* 0x000000ffff297224 */ /* 0x000fe200018e060b */
[C---:B------:R-:W-:Y:S01]  /*123f0*/  IADD3 R45, P5, R10.reuse, 0x8000, RZ ;  /* 0x000080000a2d7810 */ /* 0x040fe20007fbe0ff */
[----:B------:R-:W-:Y:S01]  /*12400*/  IMAD R78, R21, UR4, RZ ;  /* 0x00000004154e7c24 */ /* 0x000fe2000f8e02ff */
[----:B------:R-:W-:Y:S01]  /*12410*/  IADD3 R53, P4, R10, 0xa000, RZ ;  /* 0x0000a0000a357810 */ /* 0x000fe20007f9e0ff */
[----:B------:R-:W-:Y:S01]  /*12420*/  IMAD.IADD R26, R30, 0x1, -R26 ;  /* 0x000000011e1a7824 */ /* 0x000fe200078e0a1a */
[----:B------:R-:W-:-:S02]  /*12430*/  IADD3 R63, P3, R10, 0xc000, RZ ;  /* 0x0000c0000a3f7810 */ /* 0x000fc40007f7e0ff */
[----:B------:R-:W-:Y:S02]  /*12440*/  SHF.R.U64 R48, R48, 0x3, RZ ;  /* 0x0000000330307819 */ /* 0x000fe400000012ff */
[----:B------:R-:W-:Y:S02]  /*12450*/  LOP3.LUT R56, R57, 0x380, RZ, 0xc0, !PT ;  /* 0x0000038039387812 */ /* 0x000fe400078ec0ff */
[----:B------:R-:W-:Y:S02]  /*12460*/  LOP3.LUT R44, R45, 0x380, RZ, 0xc0, !PT ;  /* 0x000003802d2c7812 */ /* 0x000fe400078ec0ff */
[----:B------:R-:W-:Y:S01]  /*12470*/  LOP3.LUT R52, R53, 0x380, RZ, 0xc0, !PT ;  /* 0x0000038035347812 */ /* 0x000fe200078ec0ff */
[----:B------:R-:W-:Y:S01]  /*12480*/  IMAD R77, R3, UR5, R78 ;  /* 0x00000005034d7c24 */ /* 0x000fe2000f8e024e */
[----:B------:R-:W-:Y:S01]  /*12490*/  LOP3.LUT R62, R63, 0x380, RZ, 0xc0, !PT ;  /* 0x000003803f3e7812 */ /* 0x000fe200078ec0ff */
[----:B------:R-:W-:Y:S01]  /*124a0*/  IMAD.WIDE.U32 R78, R3, UR4, RZ ;  /* 0x00000004034e7c25 */ /* 0x000fe2000f8e00ff */
[----:B------:R-:W-:Y:S01]  /*124b0*/  LOP3.LUT R48, R48, R49, RZ, 0x3c, !PT ;  /* 0x0000003130307212 */ /* 0x000fe200078e3cff */
[----:B------:R-:W-:Y:S01]  /*124c0*/  ULDC.64 UR4, c[0x0][0xae8] ;  /* 0x0002ba0000047ab9 */ /* 0x000fe20000000a00 */
[----:B------:R-:W-:Y:S01]  /*124d0*/  SHF.R.U64 R56, R56, 0x3, RZ ;  /* 0x0000000338387819 */ /* 0x000fe200000012ff */
[----:B------:R-:W-:Y:S01]  /*124e0*/  IMAD.X R49, RZ, RZ, R11, P0 ;  /* 0x000000ffff317224 */ /* 0x000fe200000e060b */
[----:B------:R-:W-:Y:S01]  /*124f0*/  SHF.R.U64 R44, R44, 0x3, RZ ;  /* 0x000000032c2c7819 */ /* 0x000fe200000012ff */
[----:B------:R-:W-:Y:S01]  /*12500*/  IMAD R3, R223, 0x20, R234 ;  /* 0x00000020df037824 */ /* 0x000fe200078e02ea */
[----:B------:R-:W-:-:S02]  /*12510*/  SHF.R.U64 R52, R52, 0x3, RZ ;  /* 0x0000000334347819 */ /* 0x000fc400000012ff */
[----:B------:R-:W-:Y:S01]  /*12520*/  LOP3.LUT P0, RZ, R26, 0x3, RZ, 0xc0, !PT ;  /* 0x000000031aff7812 */ /* 0x000fe2000780c0ff */
[----:B------:R-:W-:Y:S01]  /*12530*/  IMAD R21, R76, UR4, RZ ;  /* 0x000000044c157c24 */ /* 0x000fe2000f8e02ff */
[----:B------:R-:W-:Y:S01]  /*12540*/  SHF.R.U64 R62, R62, 0x3, RZ ;  /* 0x000000033e3e7819 */ /* 0x000fe200000012ff */
[----:B------:R-:W-:Y:S01]  /*12550*/  IMAD.IADD R77, R79, 0x1, R77 ;  /* 0x000000014f4d7824 */ /* 0x000fe200078e024d */
[----:B------:R-:W-:Y:S01]  /*12560*/  LOP3.LUT R56, R56, R57, RZ, 0x3c, !PT ;  /* 0x0000003938387212 */ /* 0x000fe200078e3cff */
[----:B------:R-:W-:Y:S01]  /*12570*/  IMAD.X R57, RZ, RZ, R11, P2 ;  /* 0x000000ffff397224 */ /* 0x000fe200010e060b */
[----:B------:R-:W-:Y:S01]  /*12580*/  LOP3.LUT R44, R44, R45, RZ, 0x3c, !PT ;  /* 0x0000002d2c2c7212 */ /* 0x000fe200078e3cff */
[----:B------:R-:W-:Y:S01]  /*12590*/  IMAD.MOV.U32 R76, RZ, RZ, R78 ;  /* 0x000000ffff4c7224 */ /* 0x000fe200078e004e */
[----:B------:R-:W-:Y:S01]  /*125a0*/  LOP3.LUT R52, R52, R53, RZ, 0x3c, !PT ;  /* 0x0000003534347212 */ /* 0x000fe200078e3cff */
[----:B------:R-:W-:Y:S01]  /*125b0*/  IMAD.IADD R80, R206, 0x1, R3 ;  /* 0x00000001ce507824 */ /* 0x000fe200078e0203 */
[----:B------:R-:W-:Y:S01]  /*125c0*/  LOP3.LUT R62, R62, R63, RZ, 0x3c, !PT ;  /* 0x0000003f3e3e7212 */ /* 0x000fe200078e3cff */
[--C-:B------:R-:W-:Y:S01]  /*125d0*/  IMAD.X R45, RZ, RZ, R11.reuse, P5 ;  /* 0x000000ffff2d7224 */ /* 0x100fe200028e060b */
[C---:B------:R-:W-:Y:S01]  /*125e0*/  IADD3 R65, P5, R10.reuse, 0xd000, RZ ;  /* 0x0000d0000a417810 */ /* 0x040fe20007fbe0ff */
[--C-:B------:R-:W-:Y:S01]  /*125f0*/  IMAD.X R53, RZ, RZ, R11.reuse, P4 ;  /* 0x000000ffff357224 */ /* 0x100fe200020e060b */
[C---:B------:R-:W-:Y:S01]  /*12600*/  IADD3 R69, P4, R10.reuse, 0xe000, RZ ;  /* 0x0000e0000a457810 */ /* 0x040fe20007f9e0ff */
[----:B------:R-:W-:Y:S01]  /*12610*/  IMAD.X R63, RZ, RZ, R11, P3 ;  /* 0x000000ffff3f7224 */ /* 0x000fe200018e060b */
[----:B------:R-:W-:Y:S01]  /*12620*/  IADD3 R7, P3, R10, 0xf000, RZ ;  /* 0x0000f0000a077810 */ /* 0x000fe20007f7e0ff */
[C---:B------:R-:W-:Y:S01]  /*12630*/  IMAD R3, R226.reuse, UR5, R21 ;  /* 0x00000005e2037c24 */ /* 0x040fe2000f8e0215 */
[----:B------:R-:W-:Y:S01]  /*12640*/  LOP3.LUT R64, R65, 0x380, RZ, 0xc0, !PT ;  /* 0x0000038041407812 */ /* 0x000fe200078ec0ff */
[----:B------:R-:W-:Y:S01]  /*12650*/  IMAD.WIDE.U32 R76, R226, UR4, R76 ;  /* 0x00000004e24c7c25 */ /* 0x000fe2000f8e004c */
[----:B------:R-:W-:Y:S01]  /*12660*/  LOP3.LUT R68, R69, 0x380, RZ, 0xc0, !PT ;  /* 0x0000038045447812 */ /* 0x000fe200078ec0ff */
[----:B------:R-:W-:Y:S01]  /*12670*/  ULDC.64 UR4, c[0x0][0xaf0] ;  /* 0x0002bc0000047ab9 */ /* 0x000fe20000000a00 */
[----:B------:R-:W-:Y:S01]  /*12680*/  LOP3.LUT R15, R10, 0x380, RZ, 0xc0, !PT ;  /* 0x000003800a0f7812 */ /* 0x000fe200078ec0ff */
[----:B-1----:R-:W-:Y:S01]  /*12690*/  @P1 IMAD.HI.U32 R21, R80, R81, RZ ;  /* 0x0000005150151227 */ /* 0x002fe200078e00ff */
[----:B----4-:R-:W-:-:S02]  /*126a0*/  LOP3.LUT R6, R7, 0x380, RZ, 0xc0, !PT ;  /* 0x0000038007067812 */ /* 0x010fc400078ec0ff */
[----:B------:R-:W-:Y:S01]  /*126b0*/  SHF.R.U64 R64, R64, 0x3, RZ ;  /* 0x0000000340407819 */ /* 0x000fe200000012ff */
[----:B------:R-:W-:Y:S01]  /*126c0*/  IMAD.IADD R77, R77, 0x1, R3 ;  /* 0x000000014d4d7824 */ /* 0x000fe200078e0203 */
[----:B------:R-:W-:Y:S01]  /*126d0*/  SHF.R.U64 R68, R68, 0x3, RZ ;  /* 0x0000000344447819 */ /* 0x000fe200000012ff */
[----:B------:R-:W-:Y:S01]  /*126e0*/  IMAD.MOV.U32 R3, RZ, RZ, R80 ;  /* 0x000000ffff037224 */ /* 0x000fe200078e0050 */
[----:B---3--:R-:W-:Y:S01]  /*126f0*/  @P1 SHF.R.U32.HI R3, RZ, R82, R21 ;  /* 0x00000052ff031219 */ /* 0x008fe20000011615 */
[----:B------:R-:W-:Y:S01]  /*12700*/  IMAD R78, R235, UR4, RZ ;  /* 0x00000004eb4e7c24 */ /* 0x000fe2000f8e02ff */
[----:B------:R-:W-:Y:S01]  /*12710*/  SHF.R.U64 R15, R15, 0x3, RZ ;  /* 0x000000030f0f7819 */ /* 0x000fe200000012ff */
[----:B------:R-:W-:Y:S01]  /*12720*/  IMAD.X R73, RZ, RZ, R11, P3 ;  /* 0x000000ffff497224 */ /* 0x000fe200018e060b */
[----:B------:R-:W-:Y:S02]  /*12730*/  SHF.R.U64 R6, R6, 0x3, RZ ;  /* 0x0000000306067819 */ /* 0x000fe400000012ff */
[----:B------:R-:W-:Y:S01]  /*12740*/  SHF.R.S32.HI R21, RZ, 0x1f, R3 ;  /* 0x0000001fff157819 */ /* 0x000fe20000011403 */
[----:B------:R-:W-:Y:S01]  /*12750*/  IMAD R79, R229, UR5, R78 ;  /* 0x00000005e54f7c24 */ /* 0x000fe2000f8e024e */
[----:B------:R-:W-:Y:S01]  /*12760*/  LOP3.LUT R64, R64, R65, RZ, 0x3c, !PT ;  /* 0x0000004140407212 */ /* 0x000fe200078e3cff */
[--C-:B------:R-:W-:Y:S01]  /*12770*/  IMAD.X R65, RZ, RZ, R11.reuse, P5 ;  /* 0x000000ffff417224 */ /* 0x100fe200028e060b */
[----:B------:R-:W-:Y:S01]  /*12780*/  LOP3.LUT R68, R68, R69, RZ, 0x3c, !PT ;  /* 0x0000004544447212 */ /* 0x000fe200078e3cff */
[----:B------:R-:W-:Y:S01]  /*12790*/  IMAD.X R69, RZ, RZ, R11, P4 ;  /* 0x000000ffff457224 */ /* 0x000fe200020e060b */
[----:B0-----:R-:W-:Y:S01]  /*127a0*/  LOP3.LUT R4, R15, R10, RZ, 0x3c, !PT ;  /* 0x0000000a0f047212 */ /* 0x001fe200078e3cff */
[----:B------:R-:W-:Y:S01]  /*127b0*/  IMAD.WIDE.U32 R76, R229, UR4, R76 ;  /* 0x00000004e54c7c25 */ /* 0x000fe2000f8e004c */
[----:B------:R-:W-:Y:S01]  /*127c0*/  LOP3.LUT R72, R6, R7, RZ, 0x3c, !PT ;  /* 0x0000000706487212 */ /* 0x000fe200078e3cff */
[----:B------:R-:W-:-:S02]  /*127d0*/  ULDC.64 UR4, c[0x0][0xae0] ;  /* 0x0002b80000047ab9 */ /* 0x000fc40000000a00 */
[----:B------:R-:W-:Y:S02]  /*127e0*/  IMAD.MOV R81, RZ, RZ, -R3 ;  /* 0x000000ffff517224 */ /* 0x000fe400078e0a03 */
[----:B------:R-:W-:Y:S02]  /*127f0*/  IMAD R78, R21, UR4, RZ ;  /* 0x00000004154e7c24 */ /* 0x000fe4000f8e02ff */
[----:B------:R-:W-:Y:S02]  /*12800*/  IMAD R21, R0, R81, R80 ;  /* 0x0000005100157224 */ /* 0x000fe400078e0250 */
[----:B------:R-:W-:Y:S02]  /*12810*/  IMAD.IADD R77, R77, 0x1, R79 ;  /* 0x000000014d4d7824 */ /* 0x000fe400078e024f */
[C---:B------:R-:W-:Y:S01]  /*12820*/  IMAD R79, R3.reuse, UR5, R78 ;  /* 0x00000005034f7c24 */ /* 0x040fe2000f8e024e */
[----:B------:R-:W-:Y:S01]  /*12830*/  SHF.R.S32.HI R0, RZ, 0x1f, R21 ;  /* 0x0000001fff007819 */ /* 0x000fe20000011415 */
[----:B------:R-:W-:Y:S01]  /*12840*/  IMAD.WIDE.U32 R76, R3, UR4, R76 ;  /* 0x00000004034c7c25 */ /* 0x000fe2000f8e004c */
[----:B------:R-:W-:-:S03]  /*12850*/  ULDC.64 UR4, c[0x0][0xad8] ;  /* 0x0002b60000047ab9 */ /* 0x000fc60000000a00 */
[----:B------:R-:W-:Y:S02]  /*12860*/  IMAD.IADD R77, R77, 0x1, R79 ;  /* 0x000000014d4d7824 */ /* 0x000fe400078e024f */
[----:B------:R-:W-:Y:S02]  /*12870*/  IMAD R0, R0, UR4, RZ ;  /* 0x0000000400007c24 */ /* 0x000fe4000f8e02ff */
[----:B------:R-:W-:Y:S02]  /*12880*/  IMAD.IADD R85, R234, 0x1, R206 ;  /* 0x00000001ea557824 */ /* 0x000fe400078e02ce */
[C---:B------:R-:W-:Y:S02]  /*12890*/  IMAD R79, R21.reuse, UR5, R0 ;  /* 0x00000005154f7c24 */ /* 0x040fe4000f8e0200 */
[----:B------:R-:W-:Y:S01]  /*128a0*/  IMAD.WIDE.U32 R76, R21, UR4, R76 ;  /* 0x00000004154c7c25 */ /* 0x000fe2000f8e004c */
[----:B------:R-:W-:-:S03]  /*128b0*/  ULDC.64 UR4, c[0x0][0xa80] ;  /* 0x0002a00000047ab9 */ /* 0x000fc60000000a00 */
[----:B------:R-:W-:Y:S01]  /*128c0*/  VIADD R0, R18, 0x22820 ;  /* 0x0002282012007836 */ /* 0x000fe20000000000 */
[C---:B------:R-:W-:Y:S01]  /*128d0*/  LEA R84, P3, R76.reuse, UR4, 0x1 ;  /* 0x000000044c547c11 */ /* 0x040fe2000f8608ff */
[----:B------:R-:W-:Y:S02]  /*128e0*/  IMAD.IADD R21, R77, 0x1, R79 ;  /* 0x000000014d157824 */ /* 0x000fe400078e024f */
[----:B------:R-:W-:Y:S01]  /*128f0*/  VIADD R3, R85, 0x20 ;  /* 0x0000002055037836 */ /* 0x000fe20000000000 */
[----:B------:R-:W-:Y:S02]  /*12900*/  PRMT R0, RZ, 0x654, R0 ;  /* 0x00000654ff007816 */ /* 0x000fe40000000000 */
[----:B------:R-:W-:Y:S02]  /*12910*/  LEA.HI.X R21, R76, UR5, R21, 0x1, P3 ;  /* 0x000000054c157c11 */ /* 0x000fe400098f0c15 */
[----:B------:R-:W-:Y:S01]  /*12920*/  ISETP.GE.AND P1, PT, R3, R20, PT ;  /* 0x000000140300720c */ /* 0x000fe20003f26270 */
[----:B------:R-:W-:Y:S01]  /*12930*/  VIADD R3, R85, 0x40 ;  /* 0x0000004055037836 */ /* 0x000fe20000000000 */
[----:B------:R-:W0:Y:S01]  /*12940*/  SHFL.IDX PT, R82, R84, RZ, 0x181f ;  /* 0x00181fff54527589 */ /* 0x000e2200000e0000 */
        /* <DEDUP_REMOVED lines=8> */
[----:B------:R-:W-:Y:S01]  /*129d0*/  ISETP.GE.OR P0, PT, R5, R20, P0 ;  /* 0x000000140500720c */ /* 0x000fe20000706670 */
[----:B------:R-:W-:-:S06]  /*129e0*/  IMAD.MOV.U32 R5, RZ, RZ, R11 ;  /* 0x000000ffff057224 */ /* 0x000fcc00078e000b */
[----:B------:R-:W-:Y:S06]  /*129f0*/  @!P2 ST.E desc[UR40][R50.64], R9 ;  /* 0x000000093200a985 */ /* 0x000fec000c101928 */
[----:B------:R1:W-:Y:S04]  /*12a00*/  @!P0 ST.E desc[UR40][R54.64], R8 ;  /* 0x0000000836008985 */ /* 0x0003e8000c101928 */
[----:B------:R-:W5:Y:S04]  /*12a10*/  LD.E.128 R4, desc[UR40][R4.64] ;  /* 0x0000002804047980 */ /* 0x000f68000c101d00 */
[----:B------:R-:W5:Y:S04]  /*12a20*/  LD.E.128 R12, desc[UR40][R12.64] ;  /* 0x000000280c0c7980 */ /* 0x000f68000c101d00 */
[----:B-1----:R1:W5:Y:S04]  /*12a30*/  LD.E.128 R8, desc[UR40][R60.64] ;  /* 0x000000283c087980 */ /* 0x002368000c101d00 */
[----:B------:R-:W5:Y:S04]  /*12a40*/  LD.E.128 R24, desc[UR40][R24.64] ;  /* 0x0000002818187980 */ /* 0x000f68000c101d00 */
        /* <DEDUP_REMOVED lines=17> */
[----:B--2---:R-:W2:Y:S01]  /*12b60*/  FENCE.VIEW.ASYNC.S ;  /* 0x00000000000073c6 */ /* 0x004ea20000000000 */
[----:B------:R-:W-:-:S02]  /*12b70*/  ISETP.GE.AND P2, PT, R85, R20, PT ;  /* 0x000000145500720c */ /* 0x000fc40003f46270 */
[----:B------:R-:W-:Y:S01]  /*12b80*/  ISETP.GE.AND P0, PT, R3, R20, PT ;  /* 0x000000140300720c */ /* 0x000fe20003f06270 */
[----:B--2---:R2:W-:Y:S02]  /*12b90*/  SYNCS.ARRIVE.TRANS64.RED.A1T0 RZ, [R0+URZ], RZ ;  /* 0x000000ff00ff79a7 */ /* 0x0045e4000810043f */
[----:B--2---:R1:W2:Y:S08]  /*12ba0*/  SHFL.IDX PT, R0, R21, RZ, 0x181f ;  /* 0x00181fff15007589 */ /* 0x0042b000000e0000 */
[----:B0-----:R-:W-:Y:S05]  /*12bb0*/  @P2 BRA `(.L_x_4976) ;  /* 0x0000000000442947 */ /* 0x001fea0003800000 */
[----:B------:R-:W-:Y:S02]  /*12bc0*/  ULDC UR4, c[0x0][0xac8] ;  /* 0x0002b20000047ab9 */ /* 0x000fe40000000800 */
[----:B------:R-:W-:Y:S02]  /*12bd0*/  ISETP.GE.AND P2, PT, R205, UR4, PT ;  /* 0x00000004cd007c0c */ /* 0x000fe4000bf46270 */
[----:B------:R-:W-:Y:S02]  /*12be0*/  ISETP.GE.AND P3, PT, R217, UR4, PT ;  /* 0x00000004d9007c0c */ /* 0x000fe4000bf66270 */
[----:B------:R-:W-:-:S09]  /*12bf0*/  ISETP.GE.AND P4, PT, R216, UR4, PT ;  /* 0x00000004d8007c0c */ /* 0x000fd2000bf86270 */
[----:B------:R-:W-:-:S04]  /*12c00*/  @!P2 LEA R76, P5, R205, R82, 0x1 ;  /* 0x00000052cd4ca211 */ /* 0x000fc800078a08ff */
        /* <DEDUP_REMOVED lines=12> */
.L_x_4976:
[----:B------:R-:W-:Y:S05]  /*12cd0*/  BSYNC B1 ;  /* 0x0000000000017941 */ /* 0x000fea0003800000 */
.L_x_4975:
[----:B--2---:R2:W3:Y:S01]  /*12ce0*/  SHFL.IDX PT, R0, R21, 0x1, 0x181f ;  /* 0x00381f0015007f89 */ /* 0x0044e200000e0000 */
[----:B------:R-:W-:Y:S01]  /*12cf0*/  BSSY B1, `(.L_x_4977) ;  /* 0x0000015000017945 */ /* 0x000fe20003800000 */
[----:B------:R-:W-:Y:S02]  /*12d00*/  VIADD R3, R85, 0x60 ;  /* 0x0000006055037836 */ /* 0x000fe40000000000 */
[----:B0----5:R2:W0:Y:S01]  /*12d10*/  SHFL.IDX PT, R30, R84, 0x1, 0x181f ;  /* 0x00381f00541e7f89 */ /* 0x02142200000e0000 */
[----:B------:R-:W-:Y:S05]  /*12d20*/  @P1 BRA `(.L_x_4978) ;  /* 0x0000000000441947 */ /* 0x000fea0003800000 */
[----:B------:R-:W-:Y:S02]  /*12d30*/  ULDC UR4, c[0x0][0xac8] ;  /* 0x0002b20000047ab9 */ /* 0x000fe40000000800 */
[----:B------:R-:W-:Y:S02]  /*12d40*/  ISETP.GE.AND P4, PT, R205, UR4, PT ;  /* 0x00000004cd007c0c */ /* 0x000fe4000bf86270 */
[----:B------:R-:W-:Y:S02]  /*12d50*/  ISETP.GE.AND P3, PT, R217, UR4, PT ;  /* 0x00000004d9007c0c */ /* 0x000fe4000bf66270 */
[----:B------:R-:W-:Y:S02]  /*12d60*/  ISETP.GE.AND P2, PT, R216, UR4, PT ;  /* 0x00000004d8007c0c */ /* 0x000fe4000bf46270 */
[----:B------:R-:W-:-:S07]  /*12d70*/  ISETP.GE.AND P1, PT, R218, UR4, PT ;  /* 0x00000004da007c0c */ /* 0x000fce000bf26270 */
[----:B0-----:R-:W-:-:S04]  /*12d80*/  @!P4 LEA R4, P5, R205, R30, 0x1 ;  /* 0x0000001ecd04c211 */ /* 0x001fc800078a08ff */
[----:B---3--:R-:W-:Y:S02]  /*12d90*/  @!P4 LEA.HI.X R5, R205, R0, R89, 0x1, P5 ;  /* 0x00000000cd05c211 */ /* 0x008fe400028f0c59 */
        /* <DEDUP_REMOVED lines=10> */
.L_x_4978:
[----:B------:R-:W-:Y:S05]  /*12e40*/  BSYNC B1 ;  /* 0x0000000000017941 */ /* 0x000fea0003800000 */
.L_x_4977:
[----:B---3--:R3:W0:Y:S01]  /*12e50*/  SHFL.IDX PT, R0, R21, 0x2, 0x181f ;  /* 0x00581f0015007f89 */ /* 0x00862200000e0000 */
[----:B------:R-:W-:Y:S03]  /*12e60*/  BSSY B1, `(.L_x_4979) ;  /* 0x0000014000017945 */ /* 0x000fe60003800000 */
[----:B----4-:R3:W4:Y:S01]  /*12e70*/  SHFL.IDX PT, R10, R84, 0x2, 0x181f ;  /* 0x00581f00540a7f89 */ /* 0x01072200000e0000 */
        /* <DEDUP_REMOVED lines=18> */
.L_x_4980:
[----:B------:R-:W-:Y:S05]  /*12fa0*/  BSYNC B1 ;  /* 0x0000000000017941 */ /* 0x000fea0003800000 */
.L_x_4979:
[----:B------:R-:W-:Y:S01]  /*12fb0*/  ISETP.GE.AND P0, PT, R3, R20, PT ;  /* 0x000000140300720c */ /* 0x000fe20003f06270 */
[----:B-123--:R-:W1:Y:S04]  /*12fc0*/  SHFL.IDX PT, R21, R21, 0x3, 0x181f ;  /* 0x00781f0015157f89 */ /* 0x00ee6800000e0000 */
[----:B------:R-:W2:Y:S08]  /*12fd0*/  SHFL.IDX PT, R84, R84, 0x3, 0x181f ;  /* 0x00781f0054547f89 */ /* 0x000eb000000e0000 */
[----:B------:R-:W-:Y:S05]  /*12fe0*/  @P0 BRA `(.L_x_4981) ;  /* 0x0000000c00e00947 */ /* 0x000fea0003800000 */
[----:B------:R-:W-:Y:S02]  /*12ff0*/  ULDC UR4, c[0x0][0xac8] ;  /* 0x0002b20000047ab9 */ /* 0x000fe40000000800 */
[----:B------:R-:W-:Y:S02]  /*13000*/  ISETP.GE.AND P3, PT, R205, UR4, PT ;  /* 0x00000004cd007c0c */ /* 0x000fe4000bf66270 */
[----:B------:R-:W-:Y:S02]  /*13010*/  ISETP.GE.AND P4, PT, R217, UR4, PT ;  /* 0x00000004d9007c0c */ /* 0x000fe4000bf86270 */
[----:B------:R-:W-:-:S09]  /*13020*/  ISETP.GE.AND P5, PT, R216, UR4, PT ;  /* 0x00000004d8007c0c */ /* 0x000fd2000bfa6270 */
[-C--:B0-2---:R-:W-:Y:S02]  /*13030*/  @!P3 LEA R4, P0, R205, R84.reuse, 0x1 ;  /* 0x00000054cd04b211 */ /* 0x085fe400078008ff */
        /* <DEDUP_REMOVED lines=14> */
.L_x_4973:
[----:B------:R-:W-:Y:S01]  /*13120*/  ULDC.64 UR4, c[0x0][0xc00] ;  /* 0x0003000000047ab9 */ /* 0x000fe20000000a00 */
[----:B------:R-:W-:Y:S01]  /*13130*/  IMAD.MOV.U32 R0, RZ, RZ, RZ ;  /* 0x000000ffff007224 */ /* 0x000fe200078e00ff */
[----:B------:R-:W-:Y:S01]  /*13140*/  ISETP.NE.U32.AND P0, PT, RZ, UR4, PT ;  /* 0x00000004ff007c0c */ /* 0x000fe2000bf05070 */
[----:B------:R-:W3:Y:S01]  /*13150*/  LDC R21, c[0x0][0xbe8] ;  /* 0x0002fa00ff157b82 */ /* 0x000ee20000000800 */
[----:B------:R-:W-:Y:S02]  /*13160*/  IADD3 R4, P1, R227, UR4, RZ ;  /* 0x00000004e3047c10 */ /* 0x000fe4000ff3e0ff */
[----:B------:R-:W-:Y:S02]  /*13170*/  ISETP.NE.AND.EX P0, PT, RZ, UR5, PT, P0 ;  /* 0x00000005ff007c0c */ /* 0x000fe4000bf05300 */
[----:B------:R-:W-:Y:S01]  /*13180*/  IADD3.X R5, R228, UR5, RZ, P1, !PT ;  /* 0x00000005e4057c10 */ /* 0x000fe20008ffe4ff */
[----:B------:R-:W-:Y:S02]  /*13190*/  ULDC.64 UR4, c[0x0][0xc08] ;  /* 0x0003020000047ab9 */ /* 0x000fe40000000a00 */
[----:B------:R-:W-:-:S04]  /*131a0*/  ISETP.NE.U32.AND P1, PT, RZ, UR4, PT ;  /* 0x00000004ff007c0c */ /* 0x000fc8000bf25070 */
[----:B------:R-:W-:-:S04]  /*131b0*/  ISETP.NE.AND.EX P1, PT, RZ, UR5, PT, P1 ;  /* 0x00000005ff007c0c */ /* 0x000fc8000bf25310 */
[----:B------:R4:W5:Y:S09]  /*131c0*/  @P0 LDG.E R0, desc[UR40][R4.64] ;  /* 0x0000002804000981 */ /* 0x000972000c1e1900 */
[----:B------:R-:W-:Y:S01]  /*131d0*/  @P1 IADD3 R6, P2, R227, UR4, RZ ;  /* 0x00000004e3061c10 */ /* 0x000fe2000ff5e0ff */
[----:B------:R-:W-:-:S02]  /*131e0*/  ULDC UR4, c[0x0][0xa88] ;  /* 0x0002a20000047ab9 */ /* 0x000fc40000000800 */
[----:B------:R-:W-:Y:S01]  /*131f0*/  IMAD.U32 R8, RZ, RZ, UR4 ;  /* 0x00000004ff087e24 */ /* 0x000fe2000f8e00ff */
[----:B------:R-:W-:-:S05]  /*13200*/  @P1 IADD3.X R7, R228, UR5, RZ, P2, !PT ;  /* 0x00000005e4071c10 */ /* 0x000fca00097fe4ff */
[----:B------:R4:W5:Y:S01]  /*13210*/  @P1 LDG.E R8, desc[UR40][R6.64] ;  /* 0x0000002806081981 */ /* 0x000962000c1e1900 */
[----:B---3--:R-:W-:Y:S01]  /*13220*/  ISETP.NE.AND P2, PT, R21, 0x1, PT ;  /* 0x000000011500780c */ /* 0x008fe20003f45270 */
[----:B------:R-:W3:-:S12]  /*13230*/  S2R R3, SR_TID.X ;  /* 0x0000000000037919 */ /* 0x000ed80000002100 */
[----:B------:R-:W0:Y:S01]  /*13240*/  @P2 LDC R25, c[0x0][0xbec] ;  /* 0x0002fb00ff192b82 */ /* 0x000e220000000800 */
[----:B---3--:R-:W-:-:S05]  /*13250*/  VIADD R3, R3, 0xffffff80 ;  /* 0xffffff8003037836 */ /* 0x008fca0000000000 */
[----:B------:R-:W-:Y:S01]  /*13260*/  ISETP.GE.AND P3, PT, R3, 0x80, PT ;  /* 0x000000800300780c */ /* 0x000fe20003f66270 */
[----:B----4-:R-:W-:-:S12]  /*13270*/  @P1 BRA `(.L_x_4982) ;  /* 0x0000000000101947 */ /* 0x010fd80003800000 */
[----:B------:R-:W-:Y:S05]  /*13280*/  @!P0 BRA `(.L_x_4982) ;  /* 0x00000000000c8947 */ /* 0x000fea0003800000 */
[----:B------:R-:W3:Y:S04]  /*13290*/  LDG.E R3, desc[UR40][R4.64] ;  /* 0x0000002804037981 */ /* 0x000ee8000c1e1900 */
[----:B-----5:R-:W3:Y:S02]  /*132a0*/  LDG.E R8, desc[UR40][R4.64+0x4] ;  /* 0x0000042804087981 */ /* 0x020ee4000c1e1900 */
[----:B---3--:R-:W-:-:S07]  /*132b0*/  IMAD.IADD R8, R8, 0x1, -R3 ;  /* 0x0000000108087824 */ /* 0x008fce00078e0a03 */
.L_x_4982:
        /* <DEDUP_REMOVED lines=29> */
[--C-:B------:R-:W-:Y:S02]  /*13490*/  IMAD.MOV R7, RZ, RZ, -R3.reuse ;  /* 0x000000ffff077224 */ /* 0x100fe400078e0a03 */
        /* <DEDUP_REMOVED lines=15> */
.L_x_4984:
[----:B------:R-:W-:Y:S05]  /*13590*/  BSYNC B1 ;  /* 0x0000000000017941 */ /* 0x000fea0003800000 */
.L_x_4983:
[----:B------:R-:W4:Y:S01]  /*135a0*/  @P2 LDC R9, c[0x0][0xbf0] ;  /* 0x0002fc00ff092b82 */ /* 0x000f220000000800 */
[----:B------:R-:W-:Y:S01]  /*135b0*/  ULDC.64 UR4, c[0x0][0xaa0] ;  /* 0x0002a80000047ab9 */ /* 0x000fe20000000a00 */
[----:B---3--:R-:W-:Y:S02]  /*135c0*/  IMAD R7, R223, 0x20, R234 ;  /* 0x00000020df077824 */ /* 0x008fe400078e02ea */
[----:B------:R-:W-:Y:S02]  /*135d0*/  IMAD R3, R11, UR4, RZ ;  /* 0x000000040b037c24 */ /* 0x000fe4000f8e02ff */
[----:B------:R-:W-:-:S04]  /*135e0*/  IMAD.WIDE.U32 R4, R0, UR4, RZ ;  /* 0x0000000400047c25 */ /* 0x000fc8000f8e00ff */
[----:B------:R-:W-:Y:S01]  /*135f0*/  IMAD R3, R0, UR5, R3 ;  /* 0x0000000500037c24 */ /* 0x000fe2000f8e0203 */
[----:B------:R-:W-:Y:S01]  /*13600*/  ULDC.64 UR4, c[0x0][0xae8] ;  /* 0x0002ba0000047ab9 */ /* 0x000fe20000000a00 */
[----:B------:R-:W-:Y:S02]  /*13610*/  IMAD.IADD R10, R206, 0x1, R7 ;  /* 0x00000001ce0a7824 */ /* 0x000fe400078e0207 */
[----:B------:R-:W-:Y:S02]  /*13620*/  IMAD.IADD R5, R5, 0x1, R3 ;  /* 0x0000000105057824 */ /* 0x000fe400078e0203 */
[----:B------:R-:W-:Y:S02]  /*13630*/  IMAD R3, R12, UR4, RZ ;  /* 0x000000040c037c24 */ /* 0x000fe4000f8e02ff */
[----:B0-----:R-:W-:-:S04]  /*13640*/  @P2 IMAD.HI.U32 R0, R10, R25, RZ ;  /* 0x000000190a002227 */ /* 0x001fc800078e00ff */
        /* <DEDUP_REMOVED lines=31> */
.L_x_5189:
        /* <DEDUP_REMOVED lines=26> */
.L_x_4987:
[----:B------:R-:W-:Y:S05]  /*139e0*/  BSYNC B1 ;  /* 0x0000000000017941 */ /* 0x000fea0003800000 */
.L_x_4986:
[----:B------:R-:W-:-:S03]  /*139f0*/  UMOV UR4, 0xffffffff ;  /* 0xffffffff00047882 */ /* 0x000fc60000000000 */
[----:B------:R-:W-:Y:S05]  /*13a00*/  BRA.DIV UR4, `(.L_x_4988) ;  /* 0x0000008e04c47947 */ /* 0x000fea000b800000 */
[----:B---3--:R3:W0:Y:S04]  /*13a10*/  SHFL.IDX PT, R0, R4, 0x1, 0x181f ;  /* 0x00381f0004007f89 */ /* 0x00862800000e0000 */
[----:B----4-:R3:W4:Y:S02]  /*13a20*/  SHFL.IDX PT, R14, R3, 0x1, 0x181f ;  /* 0x00381f00030e7f89 */ /* 0x01072400000e0000 */
.L_x_5193:
        /* <DEDUP_REMOVED lines=25> */
.L_x_4990:
[----:B------:R-:W-:Y:S05]  /*13bc0*/  BSYNC B1 ;  /* 0x0000000000017941 */ /* 0x000fea0003800000 */
.L_x_4989:
[----:B------:R-:W-:-:S03]  /*13bd0*/  UMOV UR4, 0xffffffff ;  /* 0xffffffff00047882 */ /* 0x000fc60000000000 */
[----:B------:R-:W-:Y:S05]  /*13be0*/  BRA.DIV UR4, `(.L_x_4991) ;  /* 0x0000008e04947947 */ /* 0x000fea000b800000 */
[----:B0-----:R0:W0:Y:S04]  /*13bf0*/  SHFL.IDX PT, R0, R4, 0x2, 0x181f ;  /* 0x00581f0004007f89 */ /* 0x00102800000e0000 */
[----:B----4-:R4:W0:Y:S02]  /*13c00*/  SHFL.IDX PT, R14, R3, 0x2, 0x181f ;  /* 0x00581f00030e7f89 */ /* 0x01082400000e0000 */
.L_x_5197:
        /* <DEDUP_REMOVED lines=25> */
.L_x_4993:
[----:B------:R-:W-:Y:S05]  /*13da0*/  BSYNC B1 ;  /* 0x0000000000017941 */ /* 0x000fea0003800000 */
.L_x_4992:
[----:B------:R-:W-:-:S03]  /*13db0*/  UMOV UR4, 0xffffffff ;  /* 0xffffffff00047882 */ /* 0x000fc60000000000 */
[----:B------:R-:W-:Y:S05]  /*13dc0*/  BRA.DIV UR4, `(.L_x_4994) ;  /* 0x0000008e04647947 */ /* 0x000fea000b800000 */
[----:B0-----:R0:W0:Y:S04]  /*13dd0*/  SHFL.IDX PT, R0, R4, 0x3, 0x181f ;  /* 0x00781f0004007f89 */ /* 0x00102800000e0000 */
[----:B------:R0:W0:Y:S02]  /*13de0*/  SHFL.IDX PT, R14, R3, 0x3, 0x181f ;  /* 0x00781f00030e7f89 */ /* 0x00002400000e0000 */
.L_x_5201:
        /* <DEDUP_REMOVED lines=24> */
.L_x_4981:
[----:B------:R-:W-:Y:S05]  /*13f70*/  BSYNC B0 ;  /* 0x0000000000007941 */ /* 0x000fea0003800000 */
.L_x_4972:
[----:B------:R-:W-:Y:S02]  /*13f80*/  ULDC UR4, c[0x0][0xc3c] ;  /* 0x00030f0000047ab9 */ /* 0x000fe40000000800 */
[----:B--2---:R-:W-:-:S13]  /*13f90*/  ISETP.GE.AND P0, PT, R95, UR4, PT ;  /* 0x000000045f007c0c */ /* 0x004fda000bf06270 */
[----:B------:R-:W-:Y:S05]  /*13fa0*/  @!P0 BRA `(.L_x_4995) ;  /* 0xfffffed000348947 */ /* 0x000fea000383ffff */
[----:B------:R-:W-:Y:S05]  /*13fb0*/  BRA `(.L_x_4848) ;  /* 0x0000007800a87947 */ /* 0x000fea0003800000 */
.L_x_4846:
[----:B------:R-:W-:-:S08]  /*13fc0*/  NOP ;  /* 0x0000000000007918 */ /* 0x000fd00000000000 */
[----:B--2---:R-:W0:-:S00]  /*13fd0*/  USETMAXREG.DEALLOC.CTAPOOL 0x18 ;  /* 0x00000018000079c8 */ /* 0x004e0000080e0500 */
        /* <DEDUP_REMOVED lines=16> */
.L_x_4996:
        /* <DEDUP_REMOVED lines=41> */
.L_x_5002:
        /* <DEDUP_REMOVED lines=12> */
.L_x_5001:
[----:B------:R-:W-:Y:S05]  /*14430*/  BSYNC B0 ;  /* 0x0000000000007941 */ /* 0x000fea0003800000 */
.L_x_5000:
        /* <DEDUP_REMOVED lines=21> */
.L_x_4998:
        /* <DEDUP_REMOVED lines=20> */
.L_x_5003:
        /* <DEDUP_REMOVED lines=56> */
.L_x_4999:
[----:B------:R-:W-:Y:S02]  /*14a50*/  IMAD.MOV.U32 R17, RZ, RZ, RZ ;  /* 0x000000ffff117224 */ /* 0x000fe400078e00ff */
[----:B------:R-:W-:Y:S02]  /*14a60*/  IMAD.U32 R16, RZ, RZ, UR6 ;  /* 0x00000006ff107e24 */ /* 0x000fe4000f8e00ff */
[----:B------:R-:W-:-:S07]  /*14a70*/  IMAD.MOV.U32 R18, RZ, RZ, RZ ;  /* 0x000000ffff127224 */ /* 0x000fce00078e00ff */
.L_x_5004:
[----:B------:R-:W-:-:S13]  /*14a80*/  ISETP.NE.AND P0, PT, R0, RZ, PT ;  /* 0x000000ff0000720c */ /* 0x000fda0003f05270 */
[----:B------:R-:W1:Y:S01]  /*14a90*/  @!P0 S2R R3, SR_CgaCtaId ;  /* 0x0000000000038919 */ /* 0x000e620000008800 */
[----:B------:R-:W-:-:S04]  /*14aa0*/  @!P0 MOV R0, 0x400 ;  /* 0x0000040000008802 */ /* 0x000fc80000000f00 */
[----:B-1----:R-:W-:-:S05]  /*14ab0*/  @!P0 LEA R0, R3, R0, 0x18 ;  /* 0x0000000003008211 */ /* 0x002fca00078ec0ff */
[----:B------:R1:W-:Y:S01]  /*14ac0*/  @!P0 STS.128 [R0+0x228d0], R16 ;  /* 0x0228d01000008388 */ /* 0x0003e20000000c00 */
[----:B------:R-:W-:Y:S06]  /*14ad0*/  BAR.ARV 0x5, 0x180 ;  /* 0x0146000000007b1d */ /* 0x000fec0000002000 */
.L_x_4997:
[----:B-1----:R-:W-:Y:S01]  /*14ae0*/  IMAD.MOV.U32 R0, RZ, RZ, 0x1 ;  /* 0x00000001ff007424 */ /* 0x002fe200078e00ff */
[----:B------:R1:W-:Y:S01]  /*14af0*/  STL [R1+0x40], RZ ;  /* 0x000040ff01007387 */ /* 0x0003e20000100800 */
[----:B------:R-:W-:Y:S02]  /*14b00*/  ULDC UR4, c[0x0][0xc3c] ;  /* 0x00030f0000047ab9 */ /* 0x000fe40000000800 */
[----:B--2---:R-:W-:Y:S01]  /*14b10*/  ISETP.GE.AND P0, PT, R19, UR4, PT ;  /* 0x0000000413007c0c */ /* 0x004fe2000bf06270 */
[----:B------:R1:W-:Y:S04]  /*14b20*/  STL [R1+0x18], R0 ;  /* 0x0000180001007387 */ /* 0x0003e80000100800 */
[----:B------:R1:W-:Y:S08]  /*14b30*/  STL [R1+0xc], RZ ;  /* 0x00000cff01007387 */ /* 0x0003f00000100800 */
[----:B-1----:R-:W-:Y:S05]  /*14b40*/  @P0 BRA `(.L_x_5005) ;  /* 0x0000006800dc0947 */ /* 0x002fea0003800000 */
        /* <DEDUP_REMOVED lines=25> */
.L_x_5145:
[----:B01----:R-:W0:Y:S02]  /*14ce0*/  LDC.64 R2, c[0x0][0xc88] ;  /* 0x00032200ff027b82 */ /* 0x003e240000000a00 */
[----:B0-----:R-:W-:-:S05]  /*14cf0*/  IMAD.WIDE R2, R19, 0x4, R2 ;  /* 0x0000000413027825 */ /* 0x001fca00078e0202 */
[----:B--2---:R-:W2:Y:S01]  /*14d00*/  LDG.E R13, desc[UR40][R2.64] ;  /* 0x00000028020d7981 */ /* 0x004ea2000c1e1900 */
[----:B------:R-:W-:Y:S05]  /*14d10*/  YIELD ;  /* 0x0000000000007946 */ /* 0x000fea0003800000 */
[----:B------:R-:W-:Y:S01]  /*14d20*/  ULDC.64 UR4, c[0x0][0xa28] ;  /* 0x00028a0000047ab9 */ /* 0x000fe20000000a00 */
[----:B------:R-:W-:Y:S01]  /*14d30*/  IMAD.MOV.U32 R0, RZ, RZ, RZ ;  /* 0x000000ffff007224 */ /* 0x000fe200078e00ff */
        /* <DEDUP_REMOVED lines=14> */
[----:B-----5:R1:W5:Y:S01]  /*14e20*/  @P0 LDG.E R0, desc[UR40][R2.64] ;  /* 0x0000002802000981 */ /* 0x020362000c1e1900 */
[----:B------:R-:W-:Y:S01]  /*14e30*/  ISETP.NE.AND.EX P2, PT, RZ, UR5, PT, P2 ;  /* 0x00000005ff007c0c */ /* 0x000fe2000bf45320 */
[----:B------:R-:W-:Y:S01]  /*14e40*/  IMAD.MOV.U32 R12, RZ, RZ, RZ ;  /* 0x000000ffff0c7224 */ /* 0x000fe200078e00ff */
[----:B------:R-:W-:Y:S01]  /*14e50*/  ISETP.NE.U32.AND P3, PT, RZ, UR10, PT ;  /* 0x0000000aff007c0c */ /* 0x000fe2000bf65070 */
[----:B------:R2:W-:Y:S01]  /*14e60*/  STL [R1], R10 ;  /* 0x0000000a01007387 */ /* 0x0005e20000100800 */
[----:B------:R-:W-:-:S02]  /*14e70*/  IADD3 R8, P5, R10, UR6, RZ ;  /* 0x000000060a087c10 */ /* 0x000fc4000ffbe0ff */
[C---:B0-----:R-:W-:Y:S01]  /*14e80*/  IADD3 R4, P4, R10.reuse, UR4, RZ ;  /* 0x000000040a047c10 */ /* 0x041fe2000ff9e0ff */
[----:B------:R-:W-:Y:S01]  /*14e90*/  STL [R1+0x20], R15 ;  /* 0x0000200f01007387 */ /* 0x000fe20000100800 */
[----:B------:R-:W-:Y:S02]  /*14ea0*/  ISETP.NE.AND.EX P3, PT, RZ, UR11, PT, P3 ;  /* 0x0000000bff007c0c */ /* 0x000fe4000bf65330 */
[----:B-1----:R-:W-:Y:S02]  /*14eb0*/  CS2R R2, SRZ ;  /* 0x0000000000027805 */ /* 0x002fe4000001ff00 */
[C---:B------:R-:W-:Y:S02]  /*14ec0*/  IADD3.X R5, R15.reuse, UR5, RZ, P4, !PT ;  /* 0x000000050f057c10 */ /* 0x040fe4000a7fe4ff */
[----:B------:R-:W-:Y:S02]  /*14ed0*/  IADD3 R6, P4, R10, UR8, RZ ;  /* 0x000000080a067c10 */ /* 0x000fe4000ff9e0ff */
[----:B------:R-:W-:Y:S01]  /*14ee0*/  ISETP.NE.U32.AND P0, PT, RZ, UR6, PT ;  /* 0x00000006ff007c0c */ /* 0x000fe2000bf05070 */
[----:B------:R-:W3:Y:S01]  /*14ef0*/  @P2 LDG.E R2, desc[UR40][R4.64] ;  /* 0x0000002804022981 */ /* 0x000ee2000c1e1900 */
[----:B------:R-:W-:Y:S01]  /*14f00*/  IADD3.X R7, R15, UR9, RZ, P4, !PT ;  /* 0x000000090f077c10 */ /* 0x000fe2000a7fe4ff */
[----:B------:R-:W-:Y:S01]  /*14f10*/  ULDC UR4, c[0x0][0x288] ;  /* 0x0000a20000047ab9 */ /* 0x000fe20000000800 */
[----:B------:R-:W-:-:S02]  /*14f20*/  ISETP.NE.U32.AND P1, PT, RZ, UR8, PT ;  /* 0x00000008ff007c0c */ /* 0x000fc4000bf25070 */
[----:B------:R-:W-:Y:S02]  /*14f30*/  ISETP.NE.AND.EX P0, PT, RZ, UR7, PT, P0 ;  /* 0x00000007ff007c0c */ /* 0x000fe4000bf05300 */
[----:B--2---:R-:W-:Y:S02]  /*14f40*/  @P3 IADD3 R10, P4, R10, UR10, RZ ;  /* 0x0000000a0a0a3c10 */ /* 0x004fe4000ff9e0ff */
[----:B------:R-:W-:Y:S02]  /*14f50*/  ISETP.NE.AND.EX P1, PT, RZ, UR9, PT, P1 ;  /* 0x00000009ff007c0c */ /* 0x000fe4000bf25310 */
[C---:B------:R-:W-:Y:S02]  /*14f60*/  @P3 IADD3.X R11, R15.reuse, UR11, RZ, P4, !PT ;  /* 0x0000000b0f0b3c10 */ /* 0x040fe4000a7fe4ff */
[----:B------:R-:W-:-:S05]  /*14f70*/  IADD3.X R9, R15, UR7, RZ, P5, !PT ;  /* 0x000000070f097c10 */ /* 0x000fca000affe4ff */
[----:B------:R0:W5:Y:S04]  /*14f80*/  @P0 LDG.E R12, desc[UR40][R8.64] ;  /* 0x00000028080c0981 */ /* 0x000168000c1e1900 */
[----:B------:R0:W5:Y:S04]  /*14f90*/  @P1 LDG.E R3, desc[UR40][R6.64] ;  /* 0x0000002806031981 */ /* 0x000168000c1e1900 */
[----:B---3--:R1:W-:Y:S02]  /*14fa0*/  STL [R1+0x38], R2 ;  /* 0x0000380201007387 */ /* 0x0083e40000100800 */
[----:B-1----:R-:W-:Y:S01]  /*14fb0*/  IMAD.U32 R2, RZ, RZ, UR4 ;  /* 0x00000004ff027e24 */ /* 0x002fe2000f8e00ff */
[----:B------:R-:W-:-:S05]  /*14fc0*/  ULDC.64 UR4, c[0x0][0x418] ;  /* 0x0001060000047ab9 */ /* 0x000fca0000000a00 */
[----:B------:R-:W2:Y:S01]  /*14fd0*/  @P3 LDG.E R2, desc[UR40][R10.64] ;  /* 0x000000280a023981 */ /* 0x000ea2000c1e1900 */
[----:B------:R-:W-:-:S03]  /*14fe0*/  UISETP.NE.U32.AND UP0, UPT, UR4, URZ, UPT ;  /* 0x0000003f0400728c */ /* 0x000fc6000bf05070 */
[----:B------:R-:W-:Y:S01]  /*14ff0*/  ULDC UR4, c[0x0][0x424] ;  /* 0x0001090000047ab9 */ /* 0x000fe20000000800 */
[----:B------:R-:W-:-:S03]  /*15000*/  UISETP.NE.AND.EX UP0, UPT, UR5, URZ, UPT, UP0 ;  /* 0x0000003f0500728c */ /* 0x000fc6000bf05300 */
[----:B------:R-:W-:Y:S01]  /*15010*/  ULDC UR5, c[0x0][0x2f0] ;  /* 0x0000bc0000057ab9 */ /* 0x000fe20000000800 */
[----:B------:R-:W-:Y:S01]  /*15020*/  USEL UR4, UR4, 0x1, UP0 ;  /* 0x0000000104047887 */ /* 0x000fe20008000000 */
[----:B--2---:R1:W-:Y:S04]  /*15030*/  STL [R1+0x3c], R2 ;  /* 0x00003c0201007387 */ /* 0x0043e80000100800 */
[----:B------:R0:W5:Y:S01]  /*15040*/  LDL R14, [R1+0x3c] ;  /* 0x00003c00010e7983 */ /* 0x0001620000100800 */
[----:B------:R-:W-:-:S03]  /*15050*/  UIMAD UR4, UR4, UR5, URZ ;  /* 0x00000005040472a4 */ /* 0x000fc6000f8e023f */
[----:B------:R-:W-:Y:S02]  /*15060*/  ULDC UR5, c[0x0][0x348] ;  /* 0x0000d20000057ab9 */ /* 0x000fe40000000800 */
[----:B-1----:R-:W-:Y:S02]  /*15070*/  IMAD.U32 R2, RZ, RZ, UR5 ;  /* 0x00000005ff027e24 */ /* 0x002fe4000f8e00ff */
[----:B------:R-:W-:Y:S01]  /*15080*/  IMAD.U32 R10, RZ, RZ, UR4 ;  /* 0x00000004ff0a7e24 */ /* 0x000fe2000f8e00ff */
[----:B0-----:R-:W-:Y:S06]  /*15090*/  @P3 BRA `(.L_x_5006) ;  /* 0x0000000000143947 */ /* 0x001fec0003800000 */
[----:B------:R-:W-:Y:S05]  /*150a0*/  @!P2 BRA `(.L_x_5006) ;  /* 0x000000000010a947 */ /* 0x000fea0003800000 */
[----:B------:R-:W2:Y:S04]  /*150b0*/  LDG.E R11, desc[UR40][R4.64] ;  /* 0x00000028040b7981 */ /* 0x000ea8000c1e1900 */
[----:B------:R-:W2:Y:S02]  /*150c0*/  LDG.E R4, desc[UR40][R4.64+0x4] ;  /* 0x0000042804047981 */ /* 0x000ea4000c1e1900 */
[----:B--2--5:R-:W-:-:S05]  /*150d0*/  IMAD.IADD R14, R4, 0x1, -R11 ;  /* 0x00000001040e7824 */ /* 0x024fca00078e0a0b */
[----:B------:R0:W-:Y:S02]  /*150e0*/  STL [R1+0x3c], R14 ;  /* 0x00003c0e01007387 */ /* 0x0001e40000100800 */
.L_x_5006:
[----:B-----5:R-:W-:Y:S01]  /*150f0*/  IMAD.IADD R4, R12, 0x1, R0 ;  /* 0x000000010c047824 */ /* 0x020fe200078e0200 */
[----:B------:R-:W-:Y:S01]  /*15100*/  ULDC.64 UR4, c[0x0][0xa20] ;  /* 0x0002880000047ab9 */ /* 0x000fe20000000a00 */
[----:B------:R1:W-:Y:S01]  /*15110*/  STL [R1+0x14], R13 ;  /* 0x0000140d01007387 */ /* 0x0003e20000100800 */
[----:B------:R-:W-:-:S03]  /*15120*/  ISETP.NE.U32.AND P2, PT, RZ, UR4, PT ;  /* 0x00000004ff007c0c */ /* 0x000fc6000bf45070 */
[----:B------:R1:W-:Y:S01]  /*15130*/  STL [R1+0x24], R4 ;  /* 0x0000240401007387 */ /* 0x0003e20000100800 */
[----:B------:R-:W-:-:S13]  /*15140*/  ISETP.NE.AND.EX P2, PT, RZ, UR5, PT, P2 ;  /* 0x00000005ff007c0c */ /* 0x000fda000bf45320 */
[----:B-1----:R-:W-:Y:S05]  /*15150*/  @!P2 BRA `(.L_x_5007) ;  /* 0x000000000014a947 */ /* 0x002fea0003800000 */
[----:B------:R-:W2:Y:S02]  /*15160*/  LDL R4, [R1] ;  /* 0x0000000001047983 */ /* 0x000ea40000100800 */
[----:B--2---:R-:W-:-:S04]  /*15170*/  IADD3 R10, P0, R4, UR4, RZ ;  /* 0x00000004040a7c10 */ /* 0x004fc8000ff1e0ff */
[----:B------:R-:W-:-:S05]  /*15180*/  IADD3.X R11, R15, UR5, RZ, P0, !PT ;  /* 0x000000050f0b7c10 */ /* 0x000fca00087fe4ff */
[----:B------:R1:W5:Y:S01]  /*15190*/  LDG.E R10, desc[UR40][R10.64] ;  /* 0x000000280a0a7981 */ /* 0x000362000c1e1900 */
[----:B------:R-:W-:Y:S05]  /*151a0*/  BRA `(.L_x_5008) ;  /* 0x0000000000107947 */ /* 0x000fea0003800000 */
.L_x_5007:
[----:B------:R-:W-:Y:S05]  /*151b0*/  @!P0 BRA `(.L_x_5008) ;  /* 0x00000000000c8947 */ /* 0x000fea0003800000 */
[----:B------:R-:W2:Y:S04]  /*151c0*/  LDG.E R10, desc[UR40][R8.64] ;  /* 0x00000028080a7981 */ /* 0x000ea8000c1e1900 */
[----:B------:R-:W2:Y:S02]  /*151d0*/  LDG.E R8, desc[UR40][R8.64+0x4] ;  /* 0x0000042808087981 */ /* 0x000ea4000c1e1900 */
[----:B--2---:R-:W-:-:S07]  /*151e0*/  IMAD.IADD R10, R8, 0x1, -R10 ;  /* 0x00000001080a7824 */ /* 0x004fce00078e0a0a */
.L_x_5008:
[----:B------:R-:W2:Y:S01]  /*151f0*/  @P1 LDG.E R4, desc[UR40][R6.64] ;  /* 0x0000002806041981 */ /* 0x000ea2000c1e1900 */
[----:B------:R-:W3:Y:S01]  /*15200*/  LDC R5, c[0x0][0x448] ;  /* 0x00011200ff057b82 */ /* 0x000ee20000000800 */
[----:B-----5:R-:W-:Y:S02]  /*15210*/  IMAD.IADD R0, R10, 0x1, -R0 ;  /* 0x000000010a007824 */ /* 0x020fe400078e0a00 */
[----:B------:R4:W2:Y:S01]  /*15220*/  @P1 LDG.E R6, desc[UR40][R6.64+0x4] ;  /* 0x0000042806061981 */ /* 0x0008a2000c1e1900 */
[----:B---3--:R-:W-:-:S13]  /*15230*/  ISETP.NE.AND P0, PT, R5, 0x1, PT ;  /* 0x000000010500780c */ /* 0x008fda0003f05270 */
[----:B----4-:R-:W3:Y:S01]  /*15240*/  @P0 LDC R7, c[0x0][0x450] ;  /* 0x00011400ff070b82 */ /* 0x010ee20000000800 */
[----:B------:R-:W-:Y:S01]  /*15250*/  BSSY B0, `(.L_x_5009) ;  /* 0x0000159000007945 */ /* 0x000fe20003800000 */
[----:B--2---:R-:W-:-:S06]  /*15260*/  @P1 IMAD.IADD R2, R6, 0x1, -R4 ;  /* 0x0000000106021824 */ /* 0x004fcc00078e0a04 */
[----:B------:R-:W2:Y:S01]  /*15270*/  @P0 LDC R6, c[0x0][0x44c] ;  /* 0x00011300ff060b82 */ /* 0x000ea20000000800 */
[----:B------:R-:W-:-:S04]  /*15280*/  IMAD.SHL.U32 R4, R17, 0x80, RZ ;  /* 0x0000008011047824 */ /* 0x000fc800078e00ff */
[----:B------:R-:W-:-:S04]  /*15290*/  VIADD R4, R4, 0x7f ;  /* 0x0000007f04047836 */ /* 0x000fc80000000000 */
[----:B------:R-:W-:Y:S02]  /*152a0*/  IMAD.MOV.U32 R5, RZ, RZ, R4 ;  /* 0x000000ffff057224 */ /* 0x000fe400078e0004 */
[----:B--2---:R-:W-:-:S04]  /*152b0*/  @P0 IMAD.HI.U32 R6, R4, R6, RZ ;  /* 0x0000000604060227 */ /* 0x004fc800078e00ff */
[----:B------:R-:W-:Y:S01]  /*152c0*/  IMAD.IADD R4, R0, 0x1, R2 ;  /* 0x0000000100047824 */ /* 0x000fe200078e0202 */
[----:B---3--:R-:W-:-:S03]  /*152d0*/  @P0 SHF.R.U32.HI R5, RZ, R7, R6 ;  /* 0x00000007ff050219 */ /* 0x008fc60000011606 */
        /* <DEDUP_REMOVED lines=9> */
[----:B------:R-:W-:-:S05]  /*15370*/  VIMNMX R4, R10, R4, PT ;  /* 0x000000040a047248 */ /* 0x000fca0003fe0100 */
[--C-:B------:R-:W-:Y:S02]  /*15380*/  IMAD R4, R4, 0x60, -R0.reuse ;  /* 0x0000006004047824 */ /* 0x100fe400078e0a00 */
[----:B------:R-:W-:-:S03]  /*15390*/  IMAD.MOV R0, RZ, RZ, -R0 ;  /* 0x000000ffff007224 */ /* 0x000fc600078e0a00 */
[----:B------:R-:W-:Y:S02]  /*153a0*/  VIMNMX R2, R4, R2, PT ;  /* 0x0000000204027248 */ /* 0x000fe40003fe0100 */
[----:B------:R-:W-:-:S04]  /*153b0*/  VIMNMX R0, RZ, R0, !PT ;  /* 0x00000000ff007248 */ /* 0x000fc80007fe0100 */
[----:B------:R-:W-:Y:S01]  /*153c0*/  ISETP.GT.AND P0, PT, R2, R0, PT ;  /* 0x000000000200720c */ /* 0x000fe20003f04270 */
[----:B------:R-:W-:-:S12]  /*153d0*/  IMAD.WIDE.U32 R6, R0, -0x55555555, RZ ;  /* 0xaaaaaaab00067825 */ /* 0x000fd800078e00ff */
[----:B------:R-:W-:Y:S01]  /*153e0*/  @P0 VIADD R4, R2, 0x5f ;  /* 0x0000005f02040836 */ /* 0x000fe20000000000 */
[----:B------:R-:W-:-:S03]  /*153f0*/  SHF.R.U32.HI R2, RZ, 0x6, R7 ;  /* 0x00000006ff027819 */ /* 0x000fc60000011607 */
[----:B------:R-:W-:-:S05]  /*15400*/  @P0 IMAD.HI R0, R4, 0x2aaaaaab, RZ ;  /* 0x2aaaaaab04000827 */ /* 0x000fca00078e02ff */
[----:B------:R-:W-:Y:S01]  /*15410*/  @P0 SHF.R.U32.HI R4, RZ, 0x1f, R0 ;  /* 0x0000001fff040819 */ /* 0x000fe20000011600 */
[----:B------:R-:W-:-:S03]  /*15420*/  IMAD.MOV.U32 R8, RZ, RZ, R2 ;  /* 0x000000ffff087224 */ /* 0x000fc600078e0002 */
[----:B------:R-:W-:-:S04]  /*15430*/  @P0 LEA.HI.SX32 R8, R0, R4, 0x1c ;  /* 0x0000000400080211 */ /* 0x000fc800078fe2ff */
[----:B------:R-:W-:Y:S02]  /*15440*/  ISETP.GT.AND P2, PT, R8, R2, PT ;  /* 0x000000020800720c */ /* 0x000fe40003f44270 */
[----:B------:R-:W-:-:S11]  /*15450*/  PLOP3.LUT P0, PT, PT, PT, PT, 0x80, 0x0 ;  /* 0x000000000000781c */ /* 0x000fd60003f0f070 */
[----:B------:R-:W-:Y:S05]  /*15460*/  @!P2 BRA `(.L_x_5010) ;  /* 0x0000001000dca947 */ /* 0x000fea0003800000 */
[----:B------:R-:W-:Y:S01]  /*15470*/  UMOV UR4, 0xffffffff ;  /* 0xffffffff00047882 */ /* 0x000fe20000000000 */
[----:B------:R-:W-:Y:S02]  /*15480*/  SEL R0, R13, RZ, !P1 ;  /* 0x000000ff0d007207 */ /* 0x000fe40004800000 */
[----:B------:R-:W-:Y:S05]  /*15490*/  BRA.DIV UR4, `(.L_x_5011) ;  /* 0x0000007604f87947 */ /* 0x000fea000b800000 */
[----:B------:R-:W2:Y:S02]  /*154a0*/  S2R R4, SR_TID.X ;  /* 0x0000000000047919 */ /* 0x000ea40000002100 */
[----:B--2---:R-:W-:-:S04]  /*154b0*/  SHF.R.U32.HI R4, RZ, 0x5, R4 ;  /* 0x00000005ff047819 */ /* 0x004fc80000011604 */
[----:B------:R-:W-:-:S05]  /*154c0*/  LOP3.LUT R4, R4, 0x3, RZ, 0xc0, !PT ;  /* 0x0000000304047812 */ /* 0x000fca00078ec0ff */
[----:B0-----:R0:W2:Y:S02]  /*154d0*/  SHFL.IDX PT, R14, R4, RZ, 0x1f ;  /* 0x00001fff040e7589 */ /* 0x0010a400000e0000 */
.L_x_5204:
[----:B--2---:R-:W-:Y:S02]  /*154e0*/  ISETP.NE.AND P0, PT, R14, RZ, PT ;  /* 0x000000ff0e00720c */ /* 0x004fe40003f05270 */
[----:B------:R-:W-:-:S11]  /*154f0*/  PLOP3.LUT P6, PT, PT, PT, PT, 0x8, 0x0 ;  /* 0x000000000000781c */ /* 0x000fd60003fce170 */
[----:B------:R-:W-:Y:S05]  /*15500*/  @P0 BRA `(.L_x_5012) ;  /* 0x00000000000c0947 */ /* 0x000fea0003800000 */
[----:B------:R-:W-:-:S03]  /*15510*/  UMOV UR4, 0xffffffff ;  /* 0xffffffff00047882 */ /* 0x000fc60000000000 */
[----:B------:R-:W-:Y:S05]  /*15520*/  BRA.DIV UR4, `(.L_x_5013) ;  /* 0x0000007a04087947 */ /* 0x000fea000b800000 */
[----:B------:R-:W-:-:S13]  /*15530*/  ELECT P6, URZ, PT ;  /* 0x00000000003f782f */ /* 0x000fda00038c0000 */
.L_x_5012:
        /* <DEDUP_REMOVED lines=10> */
.L_x_5207:
[----:B------:R-:W-:Y:S05]  /*155e0*/  BSYNC B1 ;  /* 0x0000000000017941 */ /* 0x000fea0003800000 */
.L_x_5014:
[----:B------:R-:W-:Y:S04]  /*155f0*/  BSSY B1, `(.L_x_5016) ;  /* 0x0000082000017945 */ /* 0x000fe80003800000 */
[----:B------:R-:W-:Y:S05]  /*15600*/  @!P6 BRA `(.L_x_5017) ;  /* 0x000000080000e947 */ /* 0x000fea0003800000 */
[----:B------:R-:W2:Y:S04]  /*15610*/  LDL R9, [R1+0x4] ;  /* 0x0000040001097983 */ /* 0x000ea80000100800 */
[----:B------:R-:W2:Y:S04]  /*15620*/  LDL R7, [R1+0x10] ;  /* 0x0000100001077983 */ /* 0x000ea80000100800 */
[----:B------:R-:W3:Y:S01]  /*15630*/  LDL R6, [R1+0x1c] ;  /* 0x00001c0001067983 */ /* 0x000ee20000100800 */
[----:B------:R-:W-:Y:S01]  /*15640*/  BSSY B2, `(.L_x_5018) ;  /* 0x0000008000027945 */ /* 0x000fe20003800000 */
[----:B0-----:R-:W0:Y:S02]  /*15650*/  S2R R5, SR_TID.X ;  /* 0x0000000000057919 */ /* 0x001e240000002100 */
[----:B0-----:R-:W-:-:S04]  /*15660*/  LOP3.LUT R5, R5, 0x7f, RZ, 0xc0, !PT ;  /* 0x0000007f05057812 */ /* 0x001fc800078ec0ff */
[----:B------:R-:W-:Y:S01]  /*15670*/  ISETP.NE.AND P1, PT, R5, RZ, PT ;  /* 0x000000ff0500720c */ /* 0x000fe20003f25270 */
[----:B--2---:R-:W-:Y:S01]  /*15680*/  IMAD R4, R7, 0x8, R9 ;  /* 0x0000000807047824 */ /* 0x004fe200078e0209 */
[----:B---3--:R-:W-:-:S04]  /*15690*/  SHF.L.U32 R9, R6, 0x1f, RZ ;  /* 0x0000001f06097819 */ /* 0x008fc800000006ff */
[----:B------:R-:W0:Y:S02]  /*156a0*/  SYNCS.PHASECHK.TRANS64.TRYWAIT P0, [R4+URZ+0x228a0], R9 ;  /* 0x0228a009040075a7 */ /* 0x000e24000800017f */
[----:B0-----:R-:W-:Y:S05]  /*156b0*/  @!P0 BRA `(.L_x_5019) ;  /* 0x0000007400dc8947 */ /* 0x001fea0003800000 */
.L_x_5208:
[----:B------:R-:W-:Y:S05]  /*156c0*/  BSYNC B2 ;  /* 0x0000000000027941 */ /* 0x000fea0003800000 */
.L_x_5018:
        /* <DEDUP_REMOVED lines=9> */
.L_x_5021:
[----:B------:R-:W-:Y:S05]  /*15760*/  BSYNC B2 ;  /* 0x0000000000027941 */ /* 0x000fea0003800000 */
.L_x_5020:
[----:B------:R-:W2:Y:S04]  /*15770*/  LDL R7, [R1+0x4] ;  /* 0x0000040001077983 */ /* 0x000ea80000100800 */
[----:B------:R-:W2:Y:S01]  /*15780*/  LDL R6, [R1+0x10] ;  /* 0x0000100001067983 */ /* 0x000ea20000100800 */
[----:B-1----:R-:W-:Y:S01]  /*15790*/  IMAD.MOV.U32 R11, RZ, RZ, RZ ;  /* 0x000000ffff0b7224 */ /* 0x002fe200078e00ff */
        /* <DEDUP_REMOVED lines=11> */
.L_x_5022:
        /* <DEDUP_REMOVED lines=13> */
.L_x_5209:
[----:B------:R-:W-:Y:S05]  /*15920*/  BSYNC B2 ;  /* 0x0000000000027941 */ /* 0x000fea0003800000 */
.L_x_5023:
        /* <DEDUP_REMOVED lines=11> */
.L_x_5026:
[----:B------:R-:W-:Y:S05]  /*159e0*/  BSYNC B2 ;  /* 0x0000000000027941 */ /* 0x000fea0003800000 */
.L_x_5025:
        /* <DEDUP_REMOVED lines=11> */
.L_x_5027:
        /* <DEDUP_REMOVED lines=15> */
.L_x_5028:
        /* <DEDUP_REMOVED lines=15> */
.L_x_5029:
        /* <DEDUP_REMOVED lines=15> */
.L_x_5030:
        /* <DEDUP_REMOVED lines=10> */
.L_x_5017:
[----:B------:R-:W-:Y:S05]  /*15e10*/  BSYNC B1 ;  /* 0x0000000000017941 */ /* 0x000fea0003800000 */
.L_x_5016:
        /* <DEDUP_REMOVED lines=13> */
.L_x_5046:
[----:B------:R-:W-:Y:S05]  /*15ef0*/  YIELD ;  /* 0x0000000000007946 */ /* 0x000fea0003800000 */
[----:B------:R-:W-:Y:S04]  /*15f00*/  BSSY B1, `(.L_x_5031) ;  /* 0x0000081000017945 */ /* 0x000fe80003800000 */
[----:B---3--:R-:W-:Y:S05]  /*15f10*/  @!P6 BRA `(.L_x_5032) ;  /* 0x0000000400fce947 */ /* 0x008fea0003800000 */
[----:B------:R-:W3:Y:S04]  /*15f20*/  LDL R8, [R1+0x4] ;  /* 0x0000040001087983 */ /* 0x000ee80000100800 */
[----:B--2---:R-:W3:Y:S04]  /*15f30*/  LDL R5, [R1+0x10] ;  /* 0x0000100001057983 */ /* 0x004ee80000100800 */
[----:B------:R-:W2:Y:S01]  /*15f40*/  LDL R6, [R1+0x1c] ;  /* 0x00001c0001067983 */ /* 0x000ea20000100800 */
[----:B------:R-:W-:Y:S01]  /*15f50*/  BSSY B2, `(.L_x_5033) ;  /* 0x0000008000027945 */ /* 0x000fe20003800000 */
[----:B------:R-:W0:Y:S02]  /*15f60*/  S2R R7, SR_TID.X ;  /* 0x0000000000077919 */ /* 0x000e240000002100 */
[----:B0-----:R-:W-:-:S04]  /*15f70*/  LOP3.LUT R7, R7, 0x7f, RZ, 0xc0, !PT ;  /* 0x0000007f07077812 */ /* 0x001fc800078ec0ff */
[----:B------:R-:W-:Y:S01]  /*15f80*/  ISETP.NE.AND P2, PT, R7, RZ, PT ;  /* 0x000000ff0700720c */ /* 0x000fe20003f45270 */
[----:B---3--:R-:W-:Y:S01]  /*15f90*/  IMAD R5, R5, 0x8, R8 ;  /* 0x0000000805057824 */ /* 0x008fe200078e0208 */
[----:B--2---:R-:W-:-:S04]  /*15fa0*/  SHF.L.U32 R6, R6, 0x1f, RZ ;  /* 0x0000001f06067819 */ /* 0x004fc800000006ff */
[----:B------:R-:W0:Y:S02]  /*15fb0*/  SYNCS.PHASECHK.TRANS64.TRYWAIT P1, [R5+URZ+0x228a0], R6 ;  /* 0x0228a006050075a7 */ /* 0x000e24000802017f */
[----:B0-----:R-:W-:Y:S05]  /*15fc0*/  @!P1 BRA `(.L_x_5034) ;  /* 0x0000006c00c09947 */ /* 0x001fea0003800000 */
.L_x_5210:
[----:B------:R-:W-:Y:S05]  /*15fd0*/  BSYNC B2 ;  /* 0x0000000000027941 */ /* 0x000fea0003800000 */
.L_x_5033:
        /* <DEDUP_REMOVED lines=9> */
.L_x_5036:
[----:B------:R-:W-:Y:S05]  /*16070*/  BSYNC B2 ;  /* 0x0000000000027941 */ /* 0x000fea0003800000 */
.L_x_5035:
[----:B------:R-:W2:Y:S04]  /*16080*/  LDL R8, [R1+0x4] ;  /* 0x0000040001087983 */ /* 0x000ea80000100800 */
[----:B------:R-:W2:Y:S01]  /*16090*/  LDL R7, [R1+0x10] ;  /* 0x0000100001077983 */ /* 0x000ea20000100800 */
[----:B-1----:R-:W-:Y:S01]  /*160a0*/  IMAD.MOV.U32 R11, RZ, RZ, RZ ;  /* 0x000000ffff0b7224 */ /* 0x002fe200078e00ff */
        /* <DEDUP_REMOVED lines=10> */
.L_x_5037:
        /* <DEDUP_REMOVED lines=13> */
.L_x_5211:
[----:B------:R-:W-:Y:S05]  /*16220*/  BSYNC B2 ;  /* 0x0000000000027941 */ /* 0x000fea0003800000 */
.L_x_5038:
        /* <DEDUP_REMOVED lines=11> */
.L_x_5041:
[----:B------:R-:W-:Y:S05]  /*162e0*/  BSYNC B2 ;  /* 0x0000000000027941 */ /* 0x000fea0003800000 */
.L_x_5040:
        /* <DEDUP_REMOVED lines=11> */
.L_x_5042:
        /* <DEDUP_REMOVED lines=15> */
.L_x_5043:
        /* <DEDUP_REMOVED lines=15> */
.L_x_5044:
        /* <DEDUP_REMOVED lines=15> */
.L_x_5045:
        /* <DEDUP_REMOVED lines=10> */
.L_x_5032:
[----:B------:R-:W-:Y:S05]  /*16710*/  BSYNC B1 ;  /* 0x0000000000017941 */ /* 0x000fea0003800000 */
.L_x_5031:
[----:B------:R-:W3:Y:S04]  /*16720*/  LDL.LU R9, [R1+0x10] ;  /* 0x0000100001097983 */ /* 0x000ee80000300800 */
[----:B--2---:R-:W2:Y:S01]  /*16730*/  LDL.LU R7, [R1+0x1c] ;  /* 0x00001c0001077983 */ /* 0x004ea20000300800 */
[C---:B------:R-:W-:Y:S01]  /*16740*/  ISETP.GT.AND P2, PT, R4.reuse, R2, PT ;  /* 0x000000020400720c */ /* 0x040fe20003f44270 */
[----:B------:R-:W-:Y:S02]  /*16750*/  VIADD R4, R4, 0xffffffff ;  /* 0xffffffff04047836 */ /* 0x000fe40000000000 */
[----:B---3--:R-:W-:-:S05]  /*16760*/  VIADD R5, R9, 0x1 ;  /* 0x0000000109057836 */ /* 0x008fca0000000000 */
[----:B------:R-:W-:-:S04]  /*16770*/  ISETP.NE.AND P1, PT, R5, 0x2, PT ;  /* 0x000000020500780c */ /* 0x000fc80003f25270 */
[----:B------:R-:W-:Y:S02]  /*16780*/  SEL R6, RZ, 0x1, P1 ;  /* 0x00000001ff067807 */ /* 0x000fe40000800000 */
[----:B------:R-:W-:Y:S02]  /*16790*/  SEL R5, R5, RZ, P1 ;  /* 0x000000ff05057207 */ /* 0x000fe40000800000 */
[----:B--2---:R-:W-:-:S05]  /*167a0*/  LOP3.LUT R7, R7, R6, RZ, 0x3c, !PT ;  /* 0x0000000607077212 */ /* 0x004fca00078e3cff */
[----:B------:R3:W-:Y:S04]  /*167b0*/  STL [R1+0x1c], R7 ;  /* 0x00001c0701007387 */ /* 0x0007e80000100800 */
[----:B------:R3:W-:Y:S01]  /*167c0*/  STL [R1+0x10], R5 ;  /* 0x0000100501007387 */ /* 0x0007e20000100800 */
[----:B------:R-:W-:Y:S05]  /*167d0*/  @P2 BRA `(.L_x_5046) ;  /* 0xfffffff400c42947 */ /* 0x000fea000383ffff */
.L_x_5010:
[----:B------:R-:W-:Y:S05]  /*167e0*/  BSYNC B0 ;  /* 0x0000000000007941 */ /* 0x000fea0003800000 */
.L_x_5009:
[----:B------:R-:W4:Y:S01]  /*167f0*/  LDC R0, c[0x0][0x448] ;  /* 0x00011200ff007b82 */ /* 0x000f220000000800 */
[----:B------:R-:W-:Y:S05]  /*16800*/  @!P0 WARPSYNC.ALL ;  /* 0x0000000000008948 */ /* 0x000fea0003800000 */
[----:B------:R-:W-:Y:S02]  /*16810*/  BSSY B7, `(.L_x_5047) ;  /* 0x0000423000077945 */ /* 0x000fe40003800000 */
[----:B------:R-:W-:Y:S01]  /*16820*/  @!P0 BAR.SYNC.DEFER_BLOCKING 0xc, 0x180 ;  /* 0x0306000000008b1d */ /* 0x000fe20000010000 */
[----:B----4-:R-:W-:Y:S02]  /*16830*/  ISETP.NE.AND P1, PT, R0, 0x1, PT ;  /* 0x000000010000780c */ /* 0x010fe40003f25270 */
[----:B------:R-:W-:-:S11]  /*16840*/  LEA R0, R17, 0x7f, 0x7 ;  /* 0x0000007f11007811 */ /* 0x000fd600078e38ff */
[----:B------:R-:W4:Y:S08]  /*16850*/  @P1 LDC R2, c[0x0][0x44c] ;  /* 0x00011300ff021b82 */ /* 0x000f300000000800 */
[----:B------:R-:W5:Y:S01]  /*16860*/  @P1 LDC R3, c[0x0][0x450] ;  /* 0x00011400ff031b82 */ /* 0x000f620000000800 */
[----:B----4-:R-:W-:-:S05]  /*16870*/  @P1 IMAD.HI.U32 R2, R0, R2, RZ ;  /* 0x0000000200021227 */ /* 0x010fca00078e00ff */
[----:B-----5:R-:W-:-:S05]  /*16880*/  @P1 SHF.R.U32.HI R0, RZ, R3, R2 ;  /* 0x00000003ff001219 */ /* 0x020fca0000011602 */
[----:B------:R-:W-:-:S04]  /*16890*/  IMAD.IADD R0, R20, 0x1, R0 ;  /* 0x0000000114007824 */ /* 0x000fc800078e0200 */
[----:B------:R-:W-:-:S05]  /*168a0*/  IMAD.HI R0, R0, 0x2aaaaaab, RZ ;  /* 0x2aaaaaab00007827 */ /* 0x000fca00078e02ff */
[----:B------:R-:W-:-:S04]  /*168b0*/  SHF.R.U32.HI R2, RZ, 0x1f, R0 ;  /* 0x0000001fff027819 */ /* 0x000fc80000011600 */
[----:B------:R-:W-:-:S04]  /*168c0*/  LEA.HI.SX32 R0, R0, R2, 0x1c ;  /* 0x0000000200007211 */ /* 0x000fc800078fe2ff */
[----:B------:R-:W-:-:S04]  /*168d0*/  VIMNMX R4, R10, R0, PT ;  /* 0x000000000a047248 */ /* 0x000fc80003fe0100 */
[----:B------:R-:W-:Y:S01]  /*168e0*/  ISETP.GT.AND P0, PT, R4, RZ, PT ;  /* 0x000000ff0400720c */ /* 0x000fe20003f04270 */
[----:B------:R4:W-:-:S12]  /*168f0*/  STL [R1+0x30], R4 ;  /* 0x0000300401007387 */ /* 0x0009d80000100800 */
[----:B----4-:R-:W-:Y:S05]  /*16900*/  @P0 BRA `(.L_x_5048) ;  /* 0x0000000000440947 */ /* 0x010fea0003800000 */
[----:B--23--:R-:W2:Y:S02]  /*16910*/  S2R R5, SR_TID.X ;  /* 0x0000000000057919 */ /* 0x00cea40000002100 */
[----:B--2---:R-:W-:-:S04]  /*16920*/  LOP3.LUT R5, R5, 0x7f, RZ, 0xc0, !PT ;  /* 0x0000007f05057812 */ /* 0x004fc800078ec0ff */
[----:B------:R-:W-:-:S13]  /*16930*/  ISETP.NE.AND P0, PT, R5, RZ, PT ;  /* 0x000000ff0500720c */ /* 0x000fda0003f05270 */
[----:B------:R-:W-:Y:S05]  /*16940*/  @P0 BRA `(.L_x_5049) ;  /* 0x00000040003c0947 */ /* 0x000fea0003800000 */
[----:B------:R-:W2:Y:S01]  /*16950*/  S2R R3, SR_LANEID ;  /* 0x0000000000037919 */ /* 0x000ea20000000000 */
[----:B------:R-:W-:Y:S02]  /*16960*/  VOTEU.ANY UR4, UPT, PT ;  /* 0x0000000000047886 */ /* 0x000fe400038e0100 */
[----:B------:R-:W2:Y:S08]  /*16970*/  FLO.U32 R0, UR4 ;  /* 0x0000000400007d00 */ /* 0x000eb000080e0000 */
[----:B------:R-:W3:Y:S01]  /*16980*/  POPC R5, UR4 ;  /* 0x0000000400057d09 */ /* 0x000ee20008000000 */
[----:B--2---:R-:W-:-:S02]  /*16990*/  ISETP.EQ.U32.AND P0, PT, R0, R3, PT ;  /* 0x000000030000720c */ /* 0x004fc40003f02070 */
[----:B------:R-:W3:Y:S11]  /*169a0*/  LDC.64 R2, c[0x0][0xc60] ;  /* 0x00031800ff027b82 */ /* 0x000ef60000000a00 */
[----:B---3--:R-:W2:Y:S01]  /*169b0*/  @P0 ATOMG.E.ADD.STRONG.GPU PT, R3, desc[UR40][R2.64], R5 ;  /* 0x00000005020309a8 */ /* 0x008ea200081ee1e8 */
[----:B------:R-:W3:Y:S02]  /*169c0*/  S2R R4, SR_LTMASK ;  /* 0x0000000000047919 */ /* 0x000ee40000003900 */
[----:B---3--:R-:W-:-:S04]  /*169d0*/  LOP3.LUT R4, R4, UR4, RZ, 0xc0, !PT ;  /* 0x0000000404047c12 */ /* 0x008fc8000f8ec0ff */
[----:B------:R-:W3:Y:S01]  /*169e0*/  POPC R7, R4 ;  /* 0x0000000400077309 */ /* 0x000ee20000000000 */
[----:B--2---:R-:W3:Y:S02]  /*169f0*/  SHFL.IDX PT, R0, R3, R0, 0x1f ;  /* 0x00001f0003007589 */ /* 0x004ee400000e0000 */
[----:B---3--:R-:W-:Y:S01]  /*16a00*/  IADD3 R16, R0, UR36, R7 ;  /* 0x0000002400107c10 */ /* 0x008fe2000fffe007 */
[----:B------:R-:W-:Y:S06]  /*16a10*/  BRA `(.L_x_5049) ;  /* 0x0000004000087947 */ /* 0x000fec0003800000 */
.L_x_5048:
[----:B------:R-:W4:Y:S01]  /*16a20*/  LDL R0, [R1+0x4] ;  /* 0x0000040001007983 */ /* 0x000f220000100800 */
[----:B------:R-:W-:Y:S01]  /*16a30*/  BSSY B6, `(.L_x_5050) ;  /* 0x0000014000067945 */ /* 0x000fe20003800000 */
[----:B----4-:R-:W-:-:S05]  /*16a40*/  VIADD R0, R0, 0x1c400 ;  /* 0x0001c40000007836 */ /* 0x010fca0000000000 */
[----:B------:R-:W-:-:S13]  /*16a50*/  LOP3.LUT P0, RZ, R0, 0x3ff, RZ, 0xc0, !PT ;  /* 0x000003ff00ff7812 */ /* 0x000fda000780c0ff */
[----:B------:R-:W-:Y:S05]  /*16a60*/  @!P0 BRA `(.L_x_5051) ;  /* 0x0000000000408947 */ /* 0x000fea0003800000 */
[----:B------:R-:W-:Y:S01]  /*16a70*/  MOV R2, 0x0 ;  /* 0x0000000000027802 */ /* 0x000fe20000000f00 */
[----:B------:R-:W-:Y:S01]  /*16a80*/  ULDC.64 UR6, c[0x4][0x98] ;  /* 0x0100260000067ab9 */ /* 0x000fe20000000a00 */
[----:B------:R-:W-:Y:S01]  /*16a90*/  ULDC.64 UR8, c[0x4][0xa0] ;  /* 0x0100280000087ab9 */ /* 0x000fe20000000a00 */
[----:B------:R-:W-:Y:S01]  /*16aa0*/  ULDC.64 UR4, c[0x4][0x8] ;  /* 0x0100020000047ab9 */ /* 0x000fe20000000a00 */
[----:B------:R-:W-:Y:S02]  /*16ab0*/  IMAD.U32 R4, RZ, RZ, UR6 ;  /* 0x00000006ff047e24 */ /* 0x000fe4000f8e00ff */
[----:B------:R-:W4:Y:S01]  /*16ac0*/  LDC.64 R2, c[0x4][R2] ;  /* 0x0100000002027b82 */ /* 0x000f220000000a00 */
[----:B--23--:R-:W-:Y:S02]  /*16ad0*/  IMAD.U32 R5, RZ, RZ, UR7 ;  /* 0x00000007ff057e24 */ /* 0x00cfe4000f8e00ff */
[----:B------:R-:W-:Y:S02]  /*16ae0*/  IMAD.U32 R6, RZ, RZ, UR8 ;  /* 0x00000008ff067e24 */ /* 0x000fe4000f8e00ff */
[----:B------:R-:W-:-:S02]  /*16af0*/  IMAD.U32 R7, RZ, RZ, UR9 ;  /* 0x00000009ff077e24 */ /* 0x000fc4000f8e00ff */
[----:B------:R-:W-:Y:S02]  /*16b00*/  IMAD.U32 R10, RZ, RZ, UR4 ;  /* 0x00000004ff0a7e24 */ /* 0x000fe4000f8e00ff */
[----:B-1----:R-:W-:Y:S02]  /*16b10*/  IMAD.U32 R11, RZ, RZ, UR5 ;  /* 0x00000005ff0b7e24 */ /* 0x002fe4000f8e00ff */
[----:B------:R-:W-:Y:S02]  /*16b20*/  IMAD.MOV.U32 R8, RZ, RZ, 0x70 ;  /* 0x00000070ff087424 */ /* 0x000fe400078e00ff */
[----:B------:R-:W-:Y:S02]  /*16b30*/  IMAD.MOV.U32 R12, RZ, RZ, 0x1 ;  /* 0x00000001ff0c7424 */ /* 0x000fe400078e00ff */
[----:B------:R-:W-:-:S07]  /*16b40*/  IMAD.MOV.U32 R13, RZ, RZ, RZ ;  /* 0x000000ffff0d7224 */ /* 0x000fce00078e00ff */
[----:B------:R-:W-:-:S07]  /*16b50*/  LEPC R20, `(.L_x_5051) ;  /* 0x000000001014794e */ /* 0x000fce0000000000 */
[----:B0---4-:R-:W-:Y:S05]  /*16b60*/  CALL.ABS.NOINC R2 ;  /* 0x0000000002007343 */ /* 0x011fea0003c00000 */
.L_x_5051:
[----:B------:R-:W-:Y:S05]  /*16b70*/  BSYNC B6 ;  /* 0x0000000000067941 */ /* 0x000fea0003800000 */
.L_x_5050:
        /* <DEDUP_REMOVED lines=9> */
[----:B------:R4:W0:Y:S01]  /*16c10*/  LDC.64 R2, c[0x4][R0] ;  /* 0x0100000000027b82 */ /* 0x0008220000000a00 */
[----:B------:R-:W-:Y:S02]  /*16c20*/  IMAD.U32 R4, RZ, RZ, UR6 ;  /* 0x00000006ff047e24 */ /* 0x000fe4000f8e00ff */
[----:B--23--:R-:W-:Y:S02]  /*16c30*/  IMAD.U32 R5, RZ, RZ, UR7 ;  /* 0x00000007ff057e24 */ /* 0x00cfe4000f8e00ff */
[----:B------:R-:W-:Y:S02]  /*16c40*/  IMAD.U32 R6, RZ, RZ, UR8 ;  /* 0x00000008ff067e24 */ /* 0x000fe4000f8e00ff */
[----:B------:R-:W-:-:S02]  /*16c50*/  IMAD.U32 R7, RZ, RZ, UR9 ;  /* 0x00000009ff077e24 */ /* 0x000fc4000f8e00ff */
[----:B------:R-:W-:Y:S02]  /*16c60*/  IMAD.U32 R10, RZ, RZ, UR4 ;  /* 0x00000004ff0a7e24 */ /* 0x000fe4000f8e00ff */
[----:B-1----:R-:W-:Y:S02]  /*16c70*/  IMAD.U32 R11, RZ, RZ, UR5 ;  /* 0x00000005ff0b7e24 */ /* 0x002fe4000f8e00ff */
[----:B------:R-:W-:Y:S02]  /*16c80*/  IMAD.MOV.U32 R8, RZ, RZ, 0x70 ;  /* 0x00000070ff087424 */ /* 0x000fe400078e00ff */
[----:B------:R-:W-:Y:S02]  /*16c90*/  IMAD.MOV.U32 R12, RZ, RZ, 0x1 ;  /* 0x00000001ff0c7424 */ /* 0x000fe400078e00ff */
[----:B----4-:R-:W-:-:S07]  /*16ca0*/  IMAD.MOV.U32 R13, RZ, RZ, RZ ;  /* 0x000000ffff0d7224 */ /* 0x010fce00078e00ff */
[----:B------:R-:W-:-:S07]  /*16cb0*/  LEPC R20, `(.L_x_5054) ;  /* 0x000000001014794e */ /* 0x000fce0000000000 */
[----:B0-----:R-:W-:Y:S05]  /*16cc0*/  CALL.ABS.NOINC R2 ;  /* 0x0000000002007343 */ /* 0x001fea0003c00000 */
.L_x_5054:
        /* <DEDUP_REMOVED lines=16> */
.L_x_5053:
[----:B------:R-:W-:Y:S05]  /*16dd0*/  BSYNC B6 ;  /* 0x0000000000067941 */ /* 0x000fea0003800000 */
.L_x_5052:
[----:B------:R-:W4:Y:S01]  /*16de0*/  LDL.LU R2, [R1] ;  /* 0x0000000001027983 */ /* 0x000f220000300800 */
[----:B------:R-:W-:-:S03]  /*16df0*/  ULDC.64 UR4, c[0x0][0x9f8] ;  /* 0x00027e0000047ab9 */ /* 0x000fc60000000a00 */
[----:B------:R-:W5:Y:S04]  /*16e00*/  LDL.LU R4, [R1+0x20] ;  /* 0x0000200001047983 */ /* 0x000f680000300800 */
[----:B--23--:R-:W2:Y:S01]  /*16e10*/  LDL R7, [R1+0x14] ;  /* 0x0000140001077983 */ /* 0x00cea20000100800 */
[----:B------:R-:W-:-:S03]  /*16e20*/  ISETP.NE.U32.AND P0, PT, RZ, UR4, PT ;  /* 0x00000004ff007c0c */ /* 0x000fc6000bf05070 */
[----:B------:R-:W3:Y:S01]  /*16e30*/  LDL R0, [R1+0x30] ;  /* 0x0000300001007983 */ /* 0x000ee20000100800 */
[----:B------:R-:W-:-:S13]  /*16e40*/  ISETP.NE.AND.EX P0, PT, RZ, UR5, PT, P0 ;  /* 0x00000005ff007c0c */ /* 0x000fda000bf05300 */
[----:B----4-:R-:W-:-:S04]  /*16e50*/  @P0 IADD3 R2, P1, R2, UR4, RZ ;  /* 0x0000000402020c10 */ /* 0x010fc8000ff3e0ff */
[----:B-----5:R-:W-:Y:S01]  /*16e60*/  @P0 IADD3.X R3, R4, UR5, RZ, P1, !PT ;  /* 0x0000000504030c10 */ /* 0x020fe20008ffe4ff */
[----:B------:R-:W-:-:S04]  /*16e70*/  ULDC.64 UR4, c[0x0][0xa08] ;  /* 0x0002820000047ab9 */ /* 0x000fc80000000a00 */
[----:B--2---:R2:W4:Y:S02]  /*16e80*/  @P0 LDG.E R7, desc[UR40][R2.64] ;  /* 0x0000002802070981 */ /* 0x004524000c1e1900 */
[----:B--2---:R-:W2:Y:S01]  /*16e90*/  LDC.64 R2, c[0x0][0x418] ;  /* 0x00010600ff027b82 */ /* 0x004ea20000000a00 */
[----:B---3--:R-:W-:Y:S01]  /*16ea0*/  VIADD R4, R0, 0xffffffff ;  /* 0xffffffff00047836 */ /* 0x008fe20000000000 */
[----:B----4-:R-:W-:Y:S01]  /*16eb0*/  SHF.R.S32.HI R8, RZ, 0x1f, R7 ;  /* 0x0000001fff087819 */ /* 0x010fe20000011407 */
        /* <DEDUP_REMOVED lines=10> */
[----:B0-----:R0:W2:Y:S02]  /*16f60*/  SHFL.IDX PT, R14, R5, RZ, 0x1f ;  /* 0x00001fff050e7589 */ /* 0x0010a400000e0000 */
.L_x_5214:
[----:B0-----:R-:W3:Y:S01]  /*16f70*/  LDL.LU R5, [R1+0x8] ;  /* 0x0000080001057983 */ /* 0x001ee20000300800 */
[----:B------:R-:W-:Y:S02]  /*16f80*/  PLOP3.LUT P1, PT, PT, PT, PT, 0x8, 0x0 ;  /* 0x000000000000781c */ /* 0x000fe40003f2e170 */
[----:B--2---:R-:W-:Y:S01]  /*16f90*/  ISETP.NE.AND P0, PT, R14, RZ, PT ;  /* 0x000000ff0e00720c */ /* 0x004fe20003f05270 */
[----:B------:R0:W-:Y:S04]  /*16fa0*/  STL [R1], R0 ;  /* 0x0000000001007387 */ /* 0x0001e80000100800 */
[----:B------:R0:W-:Y:S01]  /*16fb0*/  STL [R1+0x2c], R4 ;  /* 0x00002c0401007387 */ /* 0x0001e20000100800 */
[----:B---3--:R-:W-:-:S05]  /*16fc0*/  LOP3.LUT R5, R5, 0xfffffffe, RZ, 0xc0, !PT ;  /* 0xfffffffe05057812 */ /* 0x008fca00078ec0ff */
[----:B------:R-:W-:-:S05]  /*16fd0*/  @P1 LOP3.LUT R5, R5, 0x1, RZ, 0xfc, !PT ;  /* 0x0000000105051812 */ /* 0x000fca00078efcff */
[----:B------:R0:W-:Y:S01]  /*16fe0*/  STL [R1+0x8], R5 ;  /* 0x0000080501007387 */ /* 0x0001e20000100800 */
[----:B------:R-:W-:Y:S05]  /*16ff0*/  @P0 BRA `(.L_x_5056) ;  /* 0x0000000400240947 */ /* 0x000fea0003800000 */
[----:B------:R-:W-:-:S03]  /*17000*/  UMOV UR4, 0xffffffff ;  /* 0xffffffff00047882 */ /* 0x000fc60000000000 */
[----:B------:R-:W-:Y:S05]  /*17010*/  BRA.DIV UR4, `(.L_x_5057) ;  /* 0x0000006204087947 */ /* 0x000fea000b800000 */
[----:B------:R-:W-:-:S13]  /*17020*/  ELECT P6, URZ, PT ;  /* 0x00000000003f782f */ /* 0x000fda00038c0000 */
.L_x_5217:
[----:B------:R-:W-:Y:S05]  /*17030*/  @!P6 BRA `(.L_x_5056) ;  /* 0x000000040014e947 */ /* 0x000fea0003800000 */
[----:B------:R-:W-:-:S04]  /*17040*/  ISETP.NE.U32.AND P0, PT, R2, RZ, PT ;  /* 0x000000ff0200720c */ /* 0x000fc80003f05070 */
[----:B------:R-:W-:-:S13]  /*17050*/  ISETP.NE.AND.EX P0, PT, R3, RZ, PT, P0 ;  /* 0x000000ff0300720c */ /* 0x000fda0003f05300 */
[----:B------:R-:W-:Y:S05]  /*17060*/  @!P0 BRA `(.L_x_5058) ;  /* 0x0000000000548947 */ /* 0x000fea0003800000 */
[----:B------:R-:W2:Y:S01]  /*17070*/  LDC R6, c[0x0][0x43c] ;  /* 0x00010f00ff067b82 */ /* 0x000ea20000000800 */
[----:B------:R-:W-:Y:S01]  /*17080*/  IMAD.MOV.U32 R9, RZ, RZ, R4 ;  /* 0x000000ffff097224 */ /* 0x000fe200078e0004 */
[----:B------:R-:W-:-:S03]  /*17090*/  ULDC.64 UR4, c[0x0][0x428] ;  /* 0x00010a0000047ab9 */ /* 0x000fc60000000a00 */
[----:B0-----:R-:W-:Y:S01]  /*170a0*/  IMAD.MOV.U32 R0, RZ, RZ, R9 ;  /* 0x000000ffff007224 */ /* 0x001fe200078e0009 */
[----:B--2---:R-:W-:-:S13]  /*170b0*/  ISETP.NE.AND P0, PT, R6, 0x1, PT ;  /* 0x000000010600780c */ /* 0x004fda0003f05270 */
        /* <DEDUP_REMOVED lines=14> */
[----:B------:R-:W3:Y:S04]  /*171a0*/  LDG.E R0, desc[UR40][R2.64] ;  /* 0x0000002802007981 */ /* 0x000ee8000c1e1900 */
[----:B---3--:R2:W-:Y:S02]  /*171b0*/  STL [R1], R0 ;  /* 0x0000000001007387 */ /* 0x0085e40000100800 */
.L_x_5058:
[----:B------:R-:W3:Y:S04]  /*171c0*/  LDL R7, [R1+0x4] ;  /* 0x0000040001077983 */ /* 0x000ee80000100800 */
[----:B0-2---:R-:W3:Y:S04]  /*171d0*/  LDL R0, [R1+0xc] ;  /* 0x00000c0001007983 */ /* 0x005ee80000100800 */
[----:B------:R-:W2:Y:S01]  /*171e0*/  LDL R2, [R1+0x18] ;  /* 0x0000180001027983 */ /* 0x000ea20000100800 */
[----:B---3--:R-:W-:Y:S01]  /*171f0*/  IMAD R0, R0, 0x8, R7 ;  /* 0x0000000800007824 */ /* 0x008fe200078e0207 */
[----:B--2---:R-:W-:-:S04]  /*17200*/  SHF.L.U32 R2, R2, 0x1f, RZ ;  /* 0x0000001f02027819 */ /* 0x004fc800000006ff */
[----:B------:R-:W0:Y:S02]  /*17210*/  SYNCS.PHASECHK.TRANS64.TRYWAIT P0, [R0+URZ+0x22840], R2 ;  /* 0x02284002000075a7 */ /* 0x000e24000800017f */
[----:B0-----:R-:W-:Y:S05]  /*17220*/  @!P0 BRA `(.L_x_5059) ;  /* 0x0000005c00a48947 */ /* 0x001fea0003800000 */
.L_x_5218:
        /* <DEDUP_REMOVED lines=11> */
.L_x_5060:
        /* <DEDUP_REMOVED lines=27> */
.L_x_5056:
[----:B--2---:R-:W2:Y:S04]  /*17490*/  LDL R2, [R1+0x4] ;  /* 0x0000040001027983 */ /* 0x004ea80000100800 */
[----:B------:R-:W3:Y:S04]  /*174a0*/  LDL.LU R3, [R1+0x38] ;  /* 0x0000380001037983 */ /* 0x000ee80000300800 */
[----:B0-----:R-:W4:Y:S04]  /*174b0*/  LDL.LU R5, [R1+0x28] ;  /* 0x0000280001057983 */ /* 0x001f280000300800 */
[----:B------:R-:W5:Y:S01]  /*174c0*/  LDL.LU R4, [R1+0x50] ;  /* 0x0000500001047983 */ /* 0x000f620000300800 */
        /* <DEDUP_REMOVED lines=38> */
[----:B0-----:R-:W-:Y:S05]  /*17730*/  CALL.ABS.NOINC R2 ;  /* 0x0000000002007343 */ /* 0x001fea0003c00000 */
.L_x_5062:
[----:B------:R-:W-:Y:S05]  /*17740*/  BSYNC B6 ;  /* 0x0000000000067941 */ /* 0x000fea0003800000 */
.L_x_5061:
[----:B------:R-:W3:Y:S01]  /*17750*/  LDL.LU R6, [R1+0x38] ;  /* 0x0000380001067983 */ /* 0x000ee20000300800 */
[----:B------:R-:W-:Y:S01]  /*17760*/  ULDC.64 UR4, c[0x0][0x2d8] ;  /* 0x0000b60000047ab9 */ /* 0x000fe20000000a00 */
[----:B------:R-:W0:Y:S01]  /*17770*/  LDC R7, c[0x0][0x448] ;  /* 0x00011200ff077b82 */ /* 0x000e220000000800 */
[----:B------:R-:W-:Y:S01]  /*17780*/  ULDC UR6, c[0x0][0x2b8] ;  /* 0x0000ae0000067ab9 */ /* 0x000fe20000000800 */
[----:B--2---:R-:W3:Y:S04]  /*17790*/  LDL.LU.64 R2, [R1+0x48] ;  /* 0x0000480001027983 */ /* 0x004ee80000300a00 */
[----:B------:R-:W2:Y:S04]  /*177a0*/  LDL.LU R0, [R1+0x50] ;  /* 0x0000500001007983 */ /* 0x000ea80000300800 */
[----:B------:R-:W4:Y:S04]  /*177b0*/  LDL.LU R4, [R1+0x54] ;  /* 0x0000540001047983 */ /* 0x000f280000300800 */
[----:B------:R-:W4:Y:S04]  /*177c0*/  LDL.LU R5, [R1+0x28] ;  /* 0x0000280001057983 */ /* 0x000f280000300800 */
[----:B------:R0:W5:Y:S02]  /*177d0*/  LDL R9, [R1+0x34] ;  /* 0x0000340001097983 */ /* 0x0001640000100800 */
[----:B0-----:R-:W-:Y:S01]  /*177e0*/  ISETP.NE.AND P0, PT, R7, 0x1, PT ;  /* 0x000000010700780c */ /* 0x001fe20003f05270 */
[----:B------:R-:W0:Y:S01]  /*177f0*/  S2R R10, SR_TID.X ;  /* 0x00000000000a7919 */ /* 0x000e220000002100 */
[----:B------:R-:W1:Y:S01]  /*17800*/  S2R R8, SR_TID.X ;  /* 0x0000000000087919 */ /* 0x000e620000002100 */
[----:B0-----:R-:W-:-:S05]  /*17810*/  IMAD.SHL.U32 R10, R10, 0x8, RZ ;  /* 0x000000080a0a7824 */ /* 0x001fca00078e00ff */
[----:B------:R-:W-:Y:S02]  /*17820*/  LOP3.LUT R10, R10, 0x38, RZ, 0xc0, !PT ;  /* 0x000000380a0a7812 */ /* 0x000fe400078ec0ff */
[----:B-1----:R-:W-:-:S04]  /*17830*/  LOP3.LUT R8, R8, 0x7f, RZ, 0xc0, !PT ;  /* 0x0000007f08087812 */ /* 0x002fc800078ec0ff */
[----:B------:R-:W-:Y:S01]  /*17840*/  SHF.R.U32.HI R8, RZ, 0x3, R8 ;  /* 0x00000003ff087819 */ /* 0x000fe20000011608 */
[----:B---3--:R-:W-:Y:S02]  /*17850*/  IMAD.MOV.U32 R3, RZ, RZ, R6 ;  /* 0x000000ffff037224 */ /* 0x008fe400078e0006 */
[----:B------:R-:W0:Y:S01]  /*17860*/  @P0 LDC R6, c[0x0][0x450] ;  /* 0x00011400ff060b82 */ /* 0x000e220000000800 */
[----:B--2---:R-:W-:Y:S02]  /*17870*/  IMAD R0, R0, UR4, RZ ;  /* 0x0000000400007c24 */ /* 0x004fe4000f8e02ff */
[----:B------:R-:W-:-:S04]  /*17880*/  IMAD.WIDE.U32 R2, R18, UR4, R2 ;  /* 0x0000000412027c25 */ /* 0x000fc8000f8e0002 */
[----:B------:R-:W-:Y:S01]  /*17890*/  IMAD R0, R18, UR5, R0 ;  /* 0x0000000512007c24 */ /* 0x000fe2000f8e0200 */
[----:B------:R-:W-:-:S03]  /*178a0*/  ULDC.64 UR4, c[0x0][0x2e0] ;  /* 0x0000b80000047ab9 */ /* 0x000fc60000000a00 */
[----:B------:R-:W-:Y:S02]  /*178b0*/  IMAD.IADD R3, R3, 0x1, R0 ;  /* 0x0000000103037824 */ /* 0x000fe400078e0200 */
[----:B----4-:R-:W-:Y:S02]  /*178c0*/  IMAD R0, R4, UR4, RZ ;  /* 0x0000000404007c24 */ /* 0x010fe4000f8e02ff */
[----:B------:R-:W1:Y:S01]  /*178d0*/  S2R R4, SR_TID.X ;  /* 0x0000000000047919 */ /* 0x000e620000002100 */
[----:B------:R-:W-:-:S04]  /*178e0*/  IMAD.WIDE.U32 R2, R5, UR4, R2 ;  /* 0x0000000405027c25 */ /* 0x000fc8000f8e0002 */
[----:B------:R-:W-:Y:S01]  /*178f0*/  IMAD R0, R5, UR5, R0 ;  /* 0x0000000505007c24 */ /* 0x000fe2000f8e0200 */
[----:B------:R-:W-:-:S03]  /*17900*/  ULDC.64 UR4, c[0x0][0x2d0] ;  /* 0x0000b40000047ab9 */ /* 0x000fc60000000a00 */
[----:B------:R-:W-:Y:S01]  /*17910*/  IMAD.IADD R3, R3, 0x1, R0 ;  /* 0x0000000103037824 */ /* 0x000fe200078e0200 */
[----:B-1----:R-:W-:-:S04]  /*17920*/  LOP3.LUT R4, R4, 0x7f, RZ, 0xc0, !PT ;  /* 0x0000007f04047812 */ /* 0x002fc800078ec0ff */
[----:B------:R-:W-:Y:S02]  /*17930*/  SHF.R.U32.HI R5, RZ, 0x3, R4 ;  /* 0x00000003ff057819 */ /* 0x000fe40000011604 */
[----:B------:R-:W1:Y:S02]  /*17940*/  S2R R4, SR_TID.X ;  /* 0x0000000000047919 */ /* 0x000e640000002100 */
[----:B-1----:R-:W-:-:S05]  /*17950*/  IMAD.SHL.U32 R4, R4, 0x10, RZ ;  /* 0x0000001004047824 */ /* 0x002fca00078e00ff */
[----:B------:R-:W-:Y:S02]  /*17960*/  LOP3.LUT R4, R5, 0x70, R4, 0xf8, !PT ;  /* 0x0000007005047812 */ /* 0x000fe400078ef804 */
[----:B------:R-:W1:Y:S03]  /*17970*/  @P0 LDC R5, c[0x0][0x44c] ;  /* 0x00011300ff050b82 */ /* 0x000e660000000800 */
[----:B------:R-:W-:-:S04]  /*17980*/  IMAD R4, R17, 0x80, R4 ;  /* 0x0000008011047824 */ /* 0x000fc800078e0204 */
[----:B------:R-:W-:Y:S02]  /*17990*/  IMAD.MOV.U32 R0, RZ, RZ, R4 ;  /* 0x000000ffff007224 */ /* 0x000fe400078e0004 */
[----:B-1----:R-:W-:-:S05]  /*179a0*/  @P0 IMAD.HI.U32 R5, R4, R5, RZ ;  /* 0x0000000504050227 */ /* 0x002fca00078e00ff */
[----:B0-----:R-:W-:-:S05]  /*179b0*/  @P0 SHF.R.U32.HI R0, RZ, R6, R5 ;  /* 0x00000006ff000219 */ /* 0x001fca0000011605 */
        /* <DEDUP_REMOVED lines=18> */
[----:B------:R-:W-:Y:S09]  /*17ae0*/  BRA.DIV UR4, `(.L_x_5063) ;  /* 0x0000005604887947 */ /* 0x000ff2000b800000 */
[----:B------:R-:W2:Y:S01]  /*17af0*/  LDL.LU R4, [R1+0x3c] ;  /* 0x00003c0001047983 */ /* 0x000ea20000300800 */
[----:B------:R-:W-:-:S03]  /*17b00*/  IMAD R17, R17, 0x80, R8 ;  /* 0x0000008011117824 */ /* 0x000fc600078e0208 */
[----:B------:R-:W0:Y:S04]  /*17b10*/  SHFL.IDX PT, R5, R3, RZ, 0x181f ;  /* 0x00181fff03057589 */ /* 0x000e2800000e0000 */
[----:B------:R-:W-:Y:S01]  /*17b20*/  SHFL.IDX PT, R6, R0, 0x1, 0x181f ;  /* 0x00381f0000067f89 */ /* 0x000fe200000e0000 */
        /* <DEDUP_REMOVED lines=8> */
[----:B-----5:R0:W-:Y:S02]  /*17bb0*/  @!P1 LDGSTS.E.BYPASS.LTC128B.128 [R9+0x18400], desc[UR40][R4.64], !P0 ;  /* 0x1840000004099fae */ /* 0x0201e4000c101d68 */
[----:B0-----:R-:W-:-:S05]  /*17bc0*/  VIADD R4, R17, 0x10 ;  /* 0x0000001011047836 */ /* 0x001fca0000000000 */
[----:B------:R-:W-:Y:S02]  /*17bd0*/  ISETP.GE.AND P1, PT, R4, R2, PT ;  /* 0x000000020400720c */ /* 0x000fe40003f26270 */
[----:B------:R-:W0:Y:S11]  /*17be0*/  SHFL.IDX PT, R4, R3, 0x1, 0x181f ;  /* 0x00381f0003047f89 */ /* 0x000e3600000e0000 */
[----:B0-----:R-:W-:-:S05]  /*17bf0*/  @!P1 LEA R5, P2, R10, R4, 0x1 ;  /* 0x000000040a059211 */ /* 0x001fca00078408ff */
[----:B------:R-:W-:Y:S02]  /*17c00*/  @!P1 IMAD.X R4, RZ, RZ, R6, P2 ;  /* 0x000000ffff049224 */ /* 0x000fe400010e0606 */
[----:B------:R-:W-:Y:S03]  /*17c10*/  SHFL.IDX PT, R6, R0, 0x2, 0x181f ;  /* 0x00581f0000067f89 */ /* 0x000fe600000e0000 */
[----:B------:R-:W-:-:S04]  /*17c20*/  @!P1 LOP3.LUT R5, R5, R4, RZ, 0x3c, !PT ;  /* 0x0000000405059212 */ /* 0x000fc800078e3cff */
[----:B------:R-:W-:-:S04]  /*17c30*/  @!P1 LOP3.LUT R4, R5, R4, RZ, 0x3c, !PT ;  /* 0x0000000405049212 */ /* 0x000fc800078e3cff */
[----:B------:R-:W-:-:S05]  /*17c40*/  @!P1 LOP3.LUT R5, R5, R4, RZ, 0x3c, !PT ;  /* 0x0000000405059212 */ /* 0x000fca00078e3cff */
[----:B------:R0:W-:Y:S02]  /*17c50*/  @!P1 LDGSTS.E.BYPASS.LTC128B.128 [R9+0x18c00], desc[UR40][R4.64], !P0 ;  /* 0x18c0000004099fae */ /* 0x0001e4000c101d68 */
        /* <DEDUP_REMOVED lines=36> */
[-C--:B------:R-:W-:Y:S01]  /*17ea0*/  @!P1 LOP3.LUT R5, R5, R4.reuse, RZ, 0x3c, !PT ;  /* 0x0000000405059212 */ /* 0x080fe200078e3cff */
[----:B------:R-:W-:Y:S03]  /*17eb0*/  SHFL.IDX PT, R0, R0, 0x7, 0x181f ;  /* 0x00f81f0000007f89 */ /* 0x000fe600000e0000 */
[----:B------:R-:W-:-:S04]  /*17ec0*/  @!P1 LOP3.LUT R4, R5, R4, RZ, 0x3c, !PT ;  /* 0x0000000405049212 */ /* 0x000fc800078e3cff */
[----:B------:R-:W-:-:S05]  /*17ed0*/  @!P1 LOP3.LUT R5, R5, R4, RZ, 0x3c, !PT ;  /* 0x0000000405059212 */ /* 0x000fca00078e3cff */
[----:B------:R0:W-:Y:S02]  /*17ee0*/  @!P1 LDGSTS.E.BYPASS.LTC128B.128 [R9+0x1ac00], desc[UR40][R4.64], !P0 ;  /* 0x1ac0000004099fae */ /* 0x0001e4000c101d68 */
[----:B0-----:R-:W-:-:S05]  /*17ef0*/  VIADD R4, R17, 0x60 ;  /* 0x0000006011047836 */ /* 0x001fca0000000000 */
[----:B------:R-:W-:Y:S02]  /*17f00*/  ISETP.GE.AND P1, PT, R4, R2, PT ;  /* 0x000000020400720c */ /* 0x000fe40003f26270 */
[----:B------:R-:W0:Y:S04]  /*17f10*/  SHFL.IDX PT, R4, R3, 0x6, 0x181f ;  /* 0x00d81f0003047f89 */ /* 0x000e2800000e0000 */
[----:B------:R-:W1:Y:S07]  /*17f20*/  SHFL.IDX PT, R3, R3, 0x7, 0x181f ;  /* 0x00f81f0003037f89 */ /* 0x000e6e00000e0000 */
[----:B0-----:R-:W-:-:S05]  /*17f30*/  @!P1 LEA R5, P2, R10, R4, 0x1 ;  /* 0x000000040a059211 */ /* 0x001fca00078408ff */
[----:B------:R-:W-:-:S05]  /*17f40*/  @!P1 IMAD.X R4, RZ, RZ, R6, P2 ;  /* 0x000000ffff049224 */ /* 0x000fca00010e0606 */
[----:B------:R-:W-:-:S04]  /*17f50*/  @!P1 LOP3.LUT R5, R5, R4, RZ, 0x3c, !PT ;  /* 0x0000000405059212 */ /* 0x000fc800078e3cff */
[----:B------:R-:W-:-:S04]  /*17f60*/  @!P1 LOP3.LUT R4, R5, R4, RZ, 0x3c, !PT ;  /* 0x0000000405049212 */ /* 0x000fc800078e3cff */
[----:B------:R-:W-:-:S05]  /*17f70*/  @!P1 LOP3.LUT R5, R5, R4, RZ, 0x3c, !PT ;  /* 0x0000000405059212 */ /* 0x000fca00078e3cff */
[----:B-1----:R2:W-:Y:S02]  /*17f80*/  @!P1 LDGSTS.E.BYPASS.LTC128B.128 [R9+0x1b400], desc[UR40][R4.64], !P0 ;  /* 0x1b40000004099fae */ /* 0x0025e4000c101d68 */
.L_x_5235:
        /* <DEDUP_REMOVED lines=11> */
.L_x_5064:
[----:B-1----:R-:W3:Y:S01]  /*18040*/  LDL R2, [R1+0x4] ;  /* 0x0000040001027983 */ /* 0x002ee20000100800 */
        /* <DEDUP_REMOVED lines=18> */
.L_x_5236:
[----:B------:R-:W-:Y:S05]  /*18170*/  BSYNC B0 ;  /* 0x0000000000007941 */ /* 0x000fea0003800000 */
.L_x_5065:
[----:B-1----:R-:W3:Y:S01]  /*18180*/  LDL R2, [R1+0x8] ;  /* 0x0000080001027983 */ /* 0x002ee20000100800 */
[----:B------:R-:W-:Y:S01]  /*18190*/  BSSY B0, `(.L_x_5067) ;  /* 0x0000062000007945 */ /* 0x000fe20003800000 */
[----:B---3--:R-:W-:-:S13]  /*181a0*/  LOP3.LUT P0, RZ, R2, 0x1, RZ, 0xc0, !PT ;  /* 0x0000000102ff7812 */ /* 0x008fda000780c0ff */
[----:B------:R-:W-:Y:S05]  /*181b0*/  @!P0 BRA `(.L_x_5068) ;  /* 0x00000004007c8947 */ /* 0x000fea0003800000 */
[----:B0-2---:R-:W2:Y:S04]  /*181c0*/  LDL R5, [R1+0x4] ;  /* 0x0000040001057983 */ /* 0x005ea80000100800 */
        /* <DEDUP_REMOVED lines=10> */
.L_x_5237:
[----:B------:R-:W-:Y:S05]  /*18270*/  BSYNC B1 ;  /* 0x0000000000017941 */ /* 0x000fea0003800000 */
.L_x_5069:
        /* <DEDUP_REMOVED lines=9> */
.L_x_5072:
[----:B------:R-:W-:Y:S05]  /*18310*/  BSYNC B1 ;  /* 0x0000000000017941 */ /* 0x000fea0003800000 */
.L_x_5071:
        /* <DEDUP_REMOVED lines=14> */
.L_x_5073:
        /* <DEDUP_REMOVED lines=16> */
.L_x_5074:
        /* <DEDUP_REMOVED lines=16> */
.L_x_5075:
        /* <DEDUP_REMOVED lines=16> */
.L_x_5076:
        /* <DEDUP_REMOVED lines=11> */
.L_x_5068:
[----:B------:R-:W-:Y:S05]  /*187b0*/  BSYNC B0 ;  /* 0x0000000000007941 */ /* 0x000fea0003800000 */
.L_x_5067:
[----:B0-2---:R-:W2:Y:S01]  /*187c0*/  LDL R4, [R1+0x30] ;  /* 0x0000300001047983 */ /* 0x005ea20000100800 */
        /* <DEDUP_REMOVED lines=28> */
[----:B------:R-:W1:Y:S03]  /*18990*/  LDC R6, c[0x0][0x43c] ;  /* 0x00010f00ff067b82 */ /* 0x000e660000000800 */
[----:B------:R-:W3:Y:S01]  /*189a0*/  LDL R7, [R1+0x14] ;  /* 0x0000140001077983 */ /* 0x000ee20000100800 */
[----:B------:R-:W-:Y:S01]  /*189b0*/  IMAD.MOV.U32 R0, RZ, RZ, R4 ;  /* 0x000000ffff007224 */ /* 0x000fe200078e0004 */
[----:B------:R-:W-:Y:S01]  /*189c0*/  ULDC.64 UR6, c[0x0][0x428] ;  /* 0x00010a0000067ab9 */ /* 0x000fe20000000a00 */
[----:B-1----:R-:W-:-:S13]  /*189d0*/  ISETP.NE.AND P0, PT, R6, 0x1, PT ;  /* 0x000000010600780c */ /* 0x002fda0003f05270 */
[----:B------:R-:W1:Y:S02]  /*189e0*/  @P0 LDC.64 R2, c[0x0][0x440] ;  /* 0x00011000ff020b82 */ /* 0x000e640000000a00 */
[----:B-1----:R-:W-:-:S05]  /*189f0*/  @P0 IMAD.HI.U32 R2, R4, R2, RZ ;  /* 0x0000000204020227 */ /* 0x002fca00078e00ff */
[----:B------:R-:W-:-:S04]  /*18a00*/  @P0 SHF.R.U32.HI R0, RZ, R3, R2 ;  /* 0x00000003ff000219 */ /* 0x000fc80000011602 */
[--C-:B------:R-:W-:Y:S01]  /*18a10*/  SHF.R.S32.HI R3, RZ, 0x1f, R0.reuse ;  /* 0x0000001fff037819 */ /* 0x100fe20000011400 */
[----:B------:R-:W-:-:S04]  /*18a20*/  IMAD.MOV R5, RZ, RZ, -R0 ;  /* 0x000000ffff057224 */ /* 0x000fc800078e0a00 */
[----:B------:R-:W-:Y:S02]  /*18a30*/  IMAD R5, R6, R5, R4 ;  /* 0x0000000506057224 */ /* 0x000fe400078e0204 */
[----:B--2---:R-:W-:-:S04]  /*18a40*/  IMAD R2, R10, UR6, RZ ;  /* 0x000000060a027c24 */ /* 0x004fc8000f8e02ff */
[----:B---3--:R-:W-:Y:S02]  /*18a50*/  IMAD R6, R7, UR7, R2 ;  /* 0x0000000707067c24 */ /* 0x008fe4000f8e0202 */
[----:B------:R-:W-:-:S04]  /*18a60*/  IMAD.MOV.U32 R2, RZ, RZ, R0 ;  /* 0x000000ffff027224 */ /* 0x000fc800078e0000 */
[----:B------:R-:W-:-:S04]  /*18a70*/  IMAD.WIDE.U32 R2, R7, UR6, R2 ;  /* 0x0000000607027c25 */ /* 0x000fc8000f8e0002 */
[----:B------:R-:W-:Y:S01]  /*18a80*/  IMAD.IADD R0, R6, 0x1, R3 ;  /* 0x0000000106007824 */ /* 0x000fe200078e0203 */
[----:B------:R-:W-:-:S04]  /*18a90*/  LEA R6, P0, R2, UR4, 0x2 ;  /* 0x0000000402067c11 */ /* 0x000fc8000f8010ff */
[----:B------:R-:W-:-:S05]  /*18aa0*/  LEA.HI.X R7, R2, UR5, R0, 0x2, P0 ;  /* 0x0000000502077c11 */ /* 0x000fca00080f1400 */
[----:B------:R-:W2:Y:S04]  /*18ab0*/  LDG.E R0, desc[UR40][R6.64] ;  /* 0x0000002806007981 */ /* 0x000ea8000c1e1900 */
[----:B--2---:R1:W-:Y:S02]  /*18ac0*/  STL [R1], R0 ;  /* 0x0000000001007387 */ /* 0x0043e40000100800 */
.L_x_5083:
[----:B------:R-:W2:Y:S01]  /*18ad0*/  LDL R2, [R1+0x4] ;  /* 0x0000040001027983 */ /* 0x000ea20000100800 */
[----:B------:R-:W-:Y:S01]  /*18ae0*/  SHF.L.U32 R6, R8, 0x1f, RZ ;  /* 0x0000001f08067819 */ /* 0x000fe200000006ff */
[----:B------:R-:W-:Y:S01]  /*18af0*/  BSSY B3, `(.L_x_5084) ;  /* 0x0000007000037945 */ /* 0x000fe20003800000 */
[----:B-1----:R-:W1:Y:S02]  /*18b00*/  S2R R0, SR_TID.X ;  /* 0x0000000000007919 */ /* 0x002e640000002100 */
[----:B-1----:R-:W-:-:S04]  /*18b10*/  LOP3.LUT R0, R0, 0x7f, RZ, 0xc0, !PT ;  /* 0x0000007f00007812 */ /* 0x002fc800078ec0ff */
[----:B------:R-:W-:Y:S01]  /*18b20*/  ISETP.NE.AND P1, PT, R0, RZ, PT ;  /* 0x000000ff0000720c */ /* 0x000fe20003f25270 */
[----:B--2---:R-:W-:-:S04]  /*18b30*/  IMAD R2, R9, 0x8, R2 ;  /* 0x0000000809027824 */ /* 0x004fc800078e0202 */
[----:B------:R-:W1:Y:S02]  /*18b40*/  SYNCS.PHASECHK.TRANS64.TRYWAIT P0, [R2+URZ+0x22840], R6 ;  /* 0x02284006020075a7 */ /* 0x000e64000800017f */
[----:B-1----:R-:W-:Y:S06]  /*18b50*/  @!P0 BRA `(.L_x_5085) ;  /* 0x0000005000408947 */ /* 0x002fec0003800000 */
.L_x_5238:
[----:B------:R-:W-:Y:S05]  /*18b60*/  BSYNC B3 ;  /* 0x0000000000037941 */ /* 0x000fea0003800000 */
.L_x_5084:
        /* <DEDUP_REMOVED lines=9> */
.L_x_5087:
[----:B------:R-:W-:Y:S05]  /*18c00*/  BSYNC B3 ;  /* 0x0000000000037941 */ /* 0x000fea0003800000 */
.L_x_5086:
        /* <DEDUP_REMOVED lines=14> */
.L_x_5088:
        /* <DEDUP_REMOVED lines=14> */
.L_x_5239:
[----:B------:R-:W-:Y:S05]  /*18dd0*/  BSYNC B3 ;  /* 0x0000000000037941 */ /* 0x000fea0003800000 */
.L_x_5089:
        /* <DEDUP_REMOVED lines=11> */
.L_x_5092:
[----:B------:R-:W-:Y:S05]  /*18e90*/  BSYNC B3 ;  /* 0x0000000000037941 */ /* 0x000fea0003800000 */
.L_x_5091:
        /* <DEDUP_REMOVED lines=11> */
.L_x_5093:
        /* <DEDUP_REMOVED lines=16> */
.L_x_5094:
        /* <DEDUP_REMOVED lines=16> */
.L_x_5095:
        /* <DEDUP_REMOVED lines=16> */
.L_x_5096:
        /* <DEDUP_REMOVED lines=11> */
.L_x_5082:
[----:B------:R-:W-:Y:S05]  /*19300*/  BSYNC B1 ;  /* 0x0000000000017941 */ /* 0x000fea0003800000 */
.L_x_5081:
[----:B------:R-:W2:Y:S02]  /*19310*/  LDL.LU R5, [R1+0x30] ;  /* 0x0000300001057983 */ /* 0x000ea40000300800 */
[----:B--2---:R-:W-:-:S07]  /*19320*/  VIADD R0, R5, 0xfffffffd ;  /* 0xfffffffd05007836 */ /* 0x004fce0000000000 */
.L_x_5080:
[----:B------:R-:W-:Y:S05]  /*19330*/  BSYNC B2 ;  /* 0x0000000000027941 */ /* 0x000fea0003800000 */
.L_x_5079:
[----:B------:R-:W-:-:S13]  /*19340*/  ISETP.NE.AND P0, PT, R4, RZ, PT ;  /* 0x000000ff0400720c */ /* 0x000fda0003f05270 */
[----:B------:R-:W-:Y:S05]  /*19350*/  @!P0 BRA `(.L_x_5078) ;  /* 0x0000001400488947 */ /* 0x000fea0003800000 */
.L_x_5129:
        /* <DEDUP_REMOVED lines=37> */
.L_x_5099:
[----:B0-----:R-:W2:Y:S01]  /*195b0*/  LDL R2, [R1+0x4] ;  /* 0x0000040001027983 */ /* 0x001ea20000100800 */
[----:B------:R-:W-:Y:S01]  /*195c0*/  BSSY B2, `(.L_x_5100) ;  /* 0x0000008000027945 */ /* 0x000fe20003800000 */
[----:B------:R-:W0:Y:S02]  /*195d0*/  S2R R4, SR_TID.X ;  /* 0x0000000000047919 */ /* 0x000e240000002100 */
[----:B0-----:R-:W-:-:S04]  /*195e0*/  LOP3.LUT R4, R4, 0x7f, RZ, 0xc0, !PT ;  /* 0x0000007f04047812 */ /* 0x001fc800078ec0ff */
[----:B------:R-:W-:Y:S01]  /*195f0*/  ISETP.NE.AND P1, PT, R4, RZ, PT ;  /* 0x000000ff0400720c */ /* 0x000fe20003f25270 */
[----:B--2---:R-:W-:Y:S01]  /*19600*/  IMAD R3, R7, 0x8, R2 ;  /* 0x0000000807037824 */ /* 0x004fe200078e0202 */
[----:B------:R-:W-:-:S04]  /*19610*/  SHF.L.U32 R2, R6, 0x1f, RZ ;  /* 0x0000001f06027819 */ /* 0x000fc800000006ff */
[----:B------:R-:W0:Y:S02]  /*19620*/  SYNCS.PHASECHK.TRANS64.TRYWAIT P0, [R3+URZ+0x22840], R2 ;  /* 0x02284002030075a7 */ /* 0x000e24000800017f */
[----:B0-----:R-:W-:Y:S05]  /*19630*/  @!P0 BRA `(.L_x_5101) ;  /* 0x0000004400b08947 */ /* 0x001fea0003800000 */
.L_x_5240:
[----:B------:R-:W-:Y:S05]  /*19640*/  BSYNC B2 ;  /* 0x0000000000027941 */ /* 0x000fea0003800000 */
.L_x_5100:
        /* <DEDUP_REMOVED lines=9> */
.L_x_5103:
[----:B------:R-:W-:Y:S05]  /*196e0*/  BSYNC B2 ;  /* 0x0000000000027941 */ /* 0x000fea0003800000 */
.L_x_5102:
        /* <DEDUP_REMOVED lines=13> */
.L_x_5104:
        /* <DEDUP_REMOVED lines=14> */
.L_x_5241:
[----:B------:R-:W-:Y:S05]  /*198a0*/  BSYNC B2 ;  /* 0x0000000000027941 */ /* 0x000fea0003800000 */
.L_x_5105:
        /* <DEDUP_REMOVED lines=11> */
.L_x_5108:
[----:B------:R-:W-:Y:S05]  /*19960*/  BSYNC B2 ;  /* 0x0000000000027941 */ /* 0x000fea0003800000 */
.L_x_5107:
        /* <DEDUP_REMOVED lines=10> */
.L_x_5109:
        /* <DEDUP_REMOVED lines=16> */
.L_x_5110:
        /* <DEDUP_REMOVED lines=16> */
.L_x_5111:
        /* <DEDUP_REMOVED lines=16> */
.L_x_5112:
        /* <DEDUP_REMOVED lines=11> */
.L_x_5098:
[----:B------:R-:W-:Y:S05]  /*19dc0*/  BSYNC B1 ;  /* 0x0000000000017941 */ /* 0x000fea0003800000 */
.L_x_5097:
[----:B------:R-:W2:Y:S01]  /*19dd0*/  LDL R5, [R1+0x8] ;  /* 0x0000080001057983 */ /* 0x000ea20000100800 */
[----:B------:R-:W-:Y:S01]  /*19de0*/  VIADD R7, R7, 0x1 ;  /* 0x0000000107077836 */ /* 0x000fe20000000000 */
[----:B------:R-:W-:Y:S04]  /*19df0*/  BSSY B1, `(.L_x_5113) ;  /* 0x00000a5000017945 */ /* 0x000fe80003800000 */
[----:B------:R-:W-:-:S04]  /*19e00*/  ISETP.NE.AND P0, PT, R7, 0x2, PT ;  /* 0x000000020700780c */ /* 0x000fc80003f05270 */
[----:B------:R-:W-:Y:S02]  /*19e10*/  SEL R2, RZ, 0x1, P0 ;  /* 0x00000001ff027807 */ /* 0x000fe40000000000 */
[----:B0-----:R-:W-:Y:S02]  /*19e20*/  SEL R9, R7, RZ, P0 ;  /* 0x000000ff07097207 */ /* 0x001fe40000000000 */
        /* <DEDUP_REMOVED lines=30> */
.L_x_5115:
        /* <DEDUP_REMOVED lines=9> */
.L_x_5242:
[----:B------:R-:W-:Y:S05]  /*1a0a0*/  BSYNC B2 ;  /* 0x0000000000027941 */ /* 0x000fea0003800000 */
.L_x_5116:
        /* <DEDUP_REMOVED lines=9> */
.L_x_5119:
[----:B------:R-:W-:Y:S05]  /*1a140*/  BSYNC B2 ;  /* 0x0000000000027941 */ /* 0x000fea0003800000 */
.L_x_5118:
        /* <DEDUP_REMOVED lines=14> */
.L_x_5120:
        /* <DEDUP_REMOVED lines=14> */
.L_x_5243:
[----:B------:R-:W-:Y:S05]  /*1a310*/  BSYNC B2 ;  /* 0x0000000000027941 */ /* 0x000fea0003800000 */
.L_x_5121:
        /* <DEDUP_REMOVED lines=11> */
.L_x_5124:
[----:B------:R-:W-:Y:S05]  /*1a3d0*/  BSYNC B2 ;  /* 0x0000000000027941 */ /* 0x000fea0003800000 */
.L_x_5123:
        /* <DEDUP_REMOVED lines=11> */
.L_x_5125:
        /* <DEDUP_REMOVED lines=16> */
.L_x_5126:
        /* <DEDUP_REMOVED lines=16> */
.L_x_5127:
        /* <DEDUP_REMOVED lines=16> */
.L_x_5128:
        /* <DEDUP_REMOVED lines=11> */
.L_x_5114:
[----:B------:R-:W-:Y:S05]  /*1a840*/  BSYNC B1 ;  /* 0x0000000000017941 */ /* 0x000fea0003800000 */
.L_x_5113:
[C---:B------:R-:W-:Y:S01]  /*1a850*/  ISETP.GT.AND P0, PT, R0.reuse, 0x1, PT ;  /* 0x000000010000780c */ /* 0x040fe20003f04270 */
[----:B------:R-:W-:-:S12]  /*1a860*/  VIADD R0, R0, 0xfffffffe ;  /* 0xfffffffe00007836 */ /* 0x000fd80000000000 */
[----:B------:R-:W-:Y:S05]  /*1a870*/  @P0 BRA `(.L_x_5129) ;  /* 0xffffffe800b80947 */ /* 0x000fea000383ffff */
.L_x_5078:
[----:B------:R-:W-:Y:S05]  /*1a880*/  BSYNC B0 ;  /* 0x0000000000007941 */ /* 0x000fea0003800000 */
.L_x_5077:
        /* <DEDUP_REMOVED lines=21> */
[----:B------:R-:W1:Y:S01]  /*1a9e0*/  POPC R7, R6 ;  /* 0x0000000600077309 */ /* 0x000e620000000000 */
[----:B--2---:R-:W1:Y:S02]  /*1a9f0*/  SHFL.IDX PT, R4, R3, R4, 0x1f ;  /* 0x00001f0403047589 */ /* 0x004e6400000e0000 */
[----:B-1----:R-:W-:-:S07]  /*1aa00*/  IADD3 R16, R4, UR36, R7 ;  /* 0x0000002404107c10 */ /* 0x002fce000fffe007 */
.L_x_5131:
[----:B------:R-:W-:Y:S05]  /*1aa10*/  BSYNC B0 ;  /* 0x0000000000007941 */ /* 0x000fea0003800000 */
.L_x_5130:
[----:B------:R-:W-:-:S05]  /*1aa20*/  SEL R0, R0, RZ, P0 ;  /* 0x000000ff00007207 */ /* 0x000fca0000000000 */
[----:B------:R2:W-:Y:S02]  /*1aa30*/  STL [R1+0xc], R0 ;  /* 0x00000c0001007387 */ /* 0x0005e40000100800 */
.L_x_5049:
[----:B------:R-:W-:Y:S05]  /*1aa40*/  BSYNC B7 ;  /* 0x0000000000077941 */ /* 0x000fea0003800000 */
.L_x_5047:
        /* <DEDUP_REMOVED lines=13> */
.L_x_5132:
        /* <DEDUP_REMOVED lines=19> */
[----:B0-----:R-:W0:Y:S02]  /*1ac50*/  SHFL.UP PT, R14, R2, 0x1, RZ ;  /* 0x04200000020e7989 */ /* 0x001e2400000e00ff */
        /* <DEDUP_REMOVED lines=16> */
.L_x_5253:
[----:B------:R-:W-:Y:S02]  /*1ad60*/  ULDC UR4, c[0x0][0xc38] ;  /* 0x00030e0000047ab9 */ /* 0x000fe40000000800 */
[----:B------:R-:W-:-:S04]  /*1ad70*/  IMAD.U32 R4, RZ, RZ, UR4 ;  /* 0x00000004ff047e24 */ /* 0x000fc8000f8e00ff */
[----:B-1----:R-:W-:-:S04]  /*1ad80*/  IMAD R16, R16, R4, RZ ;  /* 0x0000000410107224 */ /* 0x002fc800078e02ff */
[----:B------:R-:W-:-:S05]  /*1ad90*/  IMAD.IADD R5, R5, 0x1, R16 ;  /* 0x0000000105057824 */ /* 0x000fca00078e0210 */
[----:B------:R-:W-:-:S13]  /*1ada0*/  ISETP.GT.AND P6, PT, R5, R0, PT ;  /* 0x000000000500720c */ /* 0x000fda0003fc4270 */
[----:B------:R-:W-:Y:S05]  /*1adb0*/  @P6 BRA `(.L_x_5135) ;  /* 0x00000000009c6947 */ /* 0x000fea0003800000 */
.L_x_5140:
        /* <DEDUP_REMOVED lines=14> */
.L_x_5138:
[----:B------:R-:W-:Y:S05]  /*1aea0*/  BSYNC B0 ;  /* 0x0000000000007941 */ /* 0x000fea0003800000 */
.L_x_5137:
        /* <DEDUP_REMOVED lines=18> */
.L_x_5261:
[----:B------:R-:W-:Y:S02]  /*1afd0*/  ULDC UR4, c[0x0][0xc38] ;  /* 0x00030e0000047ab9 */ /* 0x000fe40000000800 */
[----:B------:R-:W-:-:S04]  /*1afe0*/  IMAD.U32 R4, RZ, RZ, UR4 ;  /* 0x00000004ff047e24 */ /* 0x000fc8000f8e00ff */
[----:B-1----:R-:W-:-:S04]  /*1aff0*/  IMAD R16, R16, R4, RZ ;  /* 0x0000000410107224 */ /* 0x002fc800078e02ff */
[----:B------:R-:W-:-:S05]  /*1b000*/  IMAD.IADD R5, R16, 0x1, R5 ;  /* 0x0000000110057824 */ /* 0x000fca00078e0205 */
[----:B------:R-:W-:-:S13]  /*1b010*/  ISETP.GT.AND P6, PT, R5, R0, PT ;  /* 0x000000000500720c */ /* 0x000fda0003fc4270 */
[----:B------:R-:W-:Y:S05]  /*1b020*/  @!P6 BRA `(.L_x_5140) ;  /* 0xfffffffc0064e947 */ /* 0x000fea000383ffff */
.L_x_5135:
        /* <DEDUP_REMOVED lines=8> */
.L_x_5265:
[----:B------:R-:W-:Y:S01]  /*1b0b0*/  ISETP.NE.AND P0, PT, R5, RZ, PT ;  /* 0x000000ff0500720c */ /* 0x000fe20003f05270 */
[----:B------:R-:W-:-:S12]  /*1b0c0*/  IMAD.MOV.U32 R5, RZ, RZ, RZ ;  /* 0x000000ffff057224 */ /* 0x000fd800078e00ff */
[----:B------:R-:W-:Y:S05]  /*1b0d0*/  @!P0 BRA `(.L_x_5142) ;  /* 0x0000000000148947 */ /* 0x000fea0003800000 */
[----:B------:R-:W-:Y:S01]  /*1b0e0*/  UMOV UR4, 0xffffffff ;  /* 0xffffffff00047882 */ /* 0x000fe20000000000 */
[----:B------:R-:W-:Y:S02]  /*1b0f0*/  VIADD R12, R6, 0xffffffff ;  /* 0xffffffff060c7836 */ /* 0x000fe40000000000 */
[----:B------:R-:W-:Y:S05]  /*1b100*/  BRA.DIV UR4, `(.L_x_5143) ;  /* 0x0000003604907947 */ /* 0x000fea000b800000 */
[----:B0-----:R0:W3:Y:S02]  /*1b110*/  SHFL.IDX PT, R3, R3, R12, 0x1f ;  /* 0x00001f0c03037589 */ /* 0x0010e400000e0000 */
.L_x_5268:
[----:B---3--:R-:W-:-:S07]  /*1b120*/  IMAD.MOV.U32 R5, RZ, RZ, R3 ;  /* 0x000000ffff057224 */ /* 0x008fce00078e0003 */
.L_x_5142:
        /* <DEDUP_REMOVED lines=66> */
.L_x_5136:
[----:B------:R-:W-:Y:S01]  /*1b550*/  UMOV UR4, URZ ;  /* 0x0000003f00047c82 */ /* 0x000fe20008000000 */
[----:B------:R-:W-:Y:S01]  /*1b560*/  UMOV UR5, URZ ;  /* 0x0000003f00057c82 */ /* 0x000fe20008000000 */
[----:B------:R-:W-:Y:S01]  /*1b570*/  ULDC UR6, c[0x0][0xc3c] ;  /* 0x00030f0000067ab9 */ /* 0x000fe20000000800 */
[----:B------:R-:W-:Y:S02]  /*1b580*/  IMAD.MOV.U32 R16, RZ, RZ, R0 ;  /* 0x000000ffff107224 */ /* 0x000fe400078e0000 */
[----:B------:R-:W-:Y:S02]  /*1b590*/  IMAD.U32 R17, RZ, RZ, UR4 ;  /* 0x00000004ff117e24 */ /* 0x000fe4000f8e00ff */
[----:B------:R-:W-:Y:S02]  /*1b5a0*/  IMAD.U32 R18, RZ, RZ, UR5 ;  /* 0x00000005ff127e24 */ /* 0x000fe4000f8e00ff */
[----:B------:R-:W-:-:S07]  /*1b5b0*/  IMAD.U32 R19, RZ, RZ, UR6 ;  /* 0x00000006ff137e24 */ /* 0x000fce000f8e00ff */
.L_x_5144:
[----:B------:R1:W2:Y:S01]  /*1b5c0*/  LDL R2, [R1+0x4] ;  /* 0x0000040001027983 */ /* 0x0002a20000100800 */
[----:B------:R-:W3:Y:S01]  /*1b5d0*/  S2R R0, SR_TID.X ;  /* 0x0000000000007919 */ /* 0x000ee20000002100 */
[----:B------:R-:W-:Y:S05]  /*1b5e0*/  WARPSYNC.ALL ;  /* 0x0000000000007948 */ /* 0x000fea0003800000 */
[----:B---3--:R-:W-:Y:S01]  /*1b5f0*/  LOP3.LUT R0, R0, 0x1f, RZ, 0xc0, !PT ;  /* 0x0000001f00007812 */ /* 0x008fe200078ec0ff */
[----:B------:R-:W-:Y:S03]  /*1b600*/  BAR.SYNC.DEFER_BLOCKING 0x4, 0x180 ;  /* 0x0106000000007b1d */ /* 0x000fe60000010000 */
[----:B------:R-:W-:-:S13]  /*1b610*/  ISETP.NE.AND P0, PT, R0, RZ, PT ;  /* 0x000000ff0000720c */ /* 0x000fda0003f05270 */
[----:B0-----:R-:W2:Y:S01]  /*1b620*/  @!P0 S2R R3, SR_CgaCtaId ;  /* 0x0000000000038919 */ /* 0x001ea20000008800 */
[----:B------:R-:W-:-:S04]  /*1b630*/  @!P0 MOV R0, 0x400 ;  /* 0x0000040000008802 */ /* 0x000fc80000000f00 */
[----:B--2---:R-:W-:-:S05]  /*1b640*/  @!P0 LEA R2, R3, R0, 0x18 ;  /* 0x0000000003028211 */ /* 0x004fca00078ec0ff */
[----:B------:R1:W-:Y:S04]  /*1b650*/  @!P0 STS.128 [R2+0x228d0], R16 ;  /* 0x0228d01002008388 */ /* 0x0003e80000000c00 */
[----:B------:R1:W-:Y:S01]  /*1b660*/  @!P0 STL [R1+0x4], R2 ;  /* 0x0000040201008387 */ /* 0x0003e20000100800 */
[----:B------:R-:W-:Y:S06]  /*1b670*/  BAR.ARV 0x5, 0x180 ;  /* 0x0146000000007b1d */ /* 0x000fec0000002000 */
.L_x_5133:
[----:B------:R-:W-:Y:S02]  /*1b680*/  ULDC UR4, c[0x0][0xc3c] ;  /* 0x00030f0000047ab9 */ /* 0x000fe40000000800 */
[----:B---3--:R-:W-:-:S13]  /*1b690*/  ISETP.GE.AND P0, PT, R19, UR4, PT ;  /* 0x0000000413007c0c */ /* 0x008fda000bf06270 */
[----:B------:R-:W-:Y:S05]  /*1b6a0*/  @!P0 BRA `(.L_x_5145) ;  /* 0xffffff94008c8947 */ /* 0x000fea000383ffff */
[----:B------:R-:W-:Y:S05]  /*1b6b0*/  BSYNC B8 ;  /* 0x0000000000087941 */ /* 0x000fea0003800000 */
.L_x_5005:
[----:B--2---:R-:W2:Y:S01]  /*1b6c0*/  LDL.LU R0, [R1+0x40] ;  /* 0x0000400001007983 */ /* 0x004ea20000300800 */
[----:B------:R-:W-:Y:S01]  /*1b6d0*/  BSSY B0, `(.L_x_5146) ;  /* 0x000000b000007945 */ /* 0x000fe20003800000 */
[----:B------:R-:W3:Y:S01]  /*1b6e0*/  S2R R5, SR_CgaCtaId ;  /* 0x0000000000057919 */ /* 0x000ee20000008800 */
[----:B--2---:R-:W-:-:S05]  /*1b6f0*/  VIADD R0, R0, 0x1 ;  /* 0x0000000100007836 */ /* 0x004fca0000000000 */
[----:B01----:R-:W-:-:S04]  /*1b700*/  LEA.HI R2, R0, R0, RZ, 0x1 ;  /* 0x0000000000027211 */ /* 0x003fc800078f08ff */
[----:B------:R-:W-:-:S05]  /*1b710*/  LOP3.LUT R3, R2, 0xfffffffe, RZ, 0xc0, !PT ;  /* 0xfffffffe02037812 */ /* 0x000fca00078ec0ff */
[----:B------:R-:W-:Y:S01]  /*1b720*/  IMAD.IADD R3, R0, 0x1, -R3 ;  /* 0x0000000100037824 */ /* 0x000fe200078e0a03 */
[----:B------:R-:W-:-:S04]  /*1b730*/  MOV R0, 0x400 ;  /* 0x0000040000007802 */ /* 0x000fc80000000f00 */
[----:B---3--:R-:W-:Y:S02]  /*1b740*/  LEA R0, R5, R0, 0x18 ;  /* 0x0000000005007211 */ /* 0x008fe400078ec0ff */
[----:B------:R-:W-:-:S04]  /*1b750*/  SHF.L.U32 R3, R3, 0x1f, RZ ;  /* 0x0000001f03037819 */ /* 0x000fc800000006ff */
[----:B------:R-:W0:Y:S02]  /*1b760*/  SYNCS.PHASECHK.TRANS64.TRYWAIT P0, [R0+URZ+0x22820], R3 ;  /* 0x02282003000075a7 */ /* 0x000e24000800017f */
[----:B0-----:R-:W-:Y:S05]  /*1b770*/  @!P0 BRA `(.L_x_5147) ;  /* 0x00000030001c8947 */ /* 0x001fea0003800000 */
.L_x_5269:
[----:B------:R-:W-:Y:S05]  /*1b780*/  BSYNC B0 ;  /* 0x0000000000007941 */ /* 0x000fea0003800000 */
.L_x_5146:
[----:B------:R-:W-:-:S03]  /*1b790*/  UMOV UR4, 0xffffffff ;  /* 0xffffffff00047882 */ /* 0x000fc60000000000 */
[----:B------:R-:W-:Y:S05]  /*1b7a0*/  BRA.DIV UR4, `(.L_x_5148) ;  /* 0x0000003204247947 */ /* 0x000fea000b800000 */
[----:B------:R-:W1:Y:S02]  /*1b7b0*/  S2R R2, SR_TID.X ;  /* 0x0000000000027919 */ /* 0x000e640000002100 */
[----:B-1----:R-:W-:-:S04]  /*1b7c0*/  SHF.R.U32.HI R2, RZ, 0x5, R2 ;  /* 0x00000005ff027819 */ /* 0x002fc80000011602 */
[----:B------:R-:W-:-:S05]  /*1b7d0*/  LOP3.LUT R2, R2, 0x3, RZ, 0xc0, !PT ;  /* 0x0000000302027812 */ /* 0x000fca00078ec0ff */
[----:B------:R1:W2:Y:S02]  /*1b7e0*/  SHFL.IDX PT, R14, R2, RZ, 0x1f ;  /* 0x00001fff020e7589 */ /* 0x0002a400000e0000 */
.L_x_5272:
[----:B--2---:R-:W-:-:S13]  /*1b7f0*/  ISETP.NE.AND P0, PT, R14, RZ, PT ;  /* 0x000000ff0e00720c */ /* 0x004fda0003f05270 */
[----:B------:R-:W-:Y:S05]  /*1b800*/  @P0 BRA `(.L_x_4848) ;  /* 0x0000000000940947 */ /* 0x000fea0003800000 */
[----:B------:R-:W-:-:S03]  /*1b810*/  UMOV UR4, 0xffffffff ;  /* 0xffffffff00047882 */ /* 0x000fc60000000000 */
[----:B------:R-:W-:Y:S05]  /*1b820*/  BRA.DIV UR4, `(.L_x_5149) ;  /* 0x0000003204387947 */ /* 0x000fea000b800000 */
[----:B------:R-:W-:-:S13]  /*1b830*/  ELECT P6, URZ, PT ;  /* 0x00000000003f782f */ /* 0x000fda00038c0000 */
.L_x_5275:
[----:B------:R-:W-:Y:S05]  /*1b840*/  @!P6 BRA `(.L_x_4848) ;  /* 0x000000000084e947 */ /* 0x000fea0003800000 */
[----:B-1----:R-:W2:Y:S02]  /*1b850*/  LDL.LU R2, [R1+0x58] ;  /* 0x0000580001027983 */ /* 0x002ea40000300800 */
[----:B--2---:R-:W-:-:S04]  /*1b860*/  LOP3.LUT R2, R2, 0x2, RZ, 0xfc, !PT ;  /* 0x0000000202027812 */ /* 0x004fc800078efcff */
[----:B------:R-:W-:-:S13]  /*1b870*/  ISETP.NE.AND P2, PT, R2, 0x3, PT ;  /* 0x000000030200780c */ /* 0x000fda0003f45270 */
[----:B------:R-:W-:Y:S05]  /*1b880*/  @!P2 BRA `(.L_x_5150) ;  /* 0x000000000004a947 */ /* 0x000fea0003800000 */
[----:B------:R-:W-:Y:S01]  /*1b890*/  BPT.TRAP 0x1 ;  /* 0x000000040000795c */ /* 0x000fe20000300000 */
.L_x_5150:
        /* <DEDUP_REMOVED lines=14> */
.L_x_5276:
[----:B------:R-:W1:Y:S02]  /*1b980*/  SYNCS.PHASECHK.TRANS64.TRYWAIT P0, [R7+URZ], R2 ;  /* 0x00000002070075a7 */ /* 0x000e64000800017f */
[----:B-1----:R-:W-:Y:S05]  /*1b990*/  @!P0 BRA `(.L_x_5152) ;  /* 0x0000003000108947 */ /* 0x002fea0003800000 */
.L_x_5277:
[----:B------:R-:W-:Y:S05]  /*1b9a0*/  @!P2 BRA `(.L_x_5153) ;  /* 0x000000000004a947 */ /* 0x000fea0003800000 */
[----:B------:R-:W-:Y:S01]  /*1b9b0*/  BPT.TRAP 0x1 ;  /* 0x000000040000795c */ /* 0x000fe20000300000 */
.L_x_5153:
[----:B------:R-:W2:Y:S01]  /*1b9c0*/  LDL.LU R4, [R1+0xc] ;  /* 0x00000c0001047983 */ /* 0x000ea20000300800 */
[----:B------:R-:W-:-:S04]  /*1b9d0*/  VIADD R0, R0, 0x22860 ;  /* 0x0002286000007836 */ /* 0x000fc80000000000 */
[----:B--2---:R-:W-:-:S04]  /*1b9e0*/  IMAD R4, R4, 0x8, R0 ;  /* 0x0000000804047824 */ /* 0x004fc800078e0200 */
[----:B------:R-:W2:Y:S02]  /*1b9f0*/  SYNCS.PHASECHK.TRANS64.TRYWAIT P0, [R4+URZ], R5 ;  /* 0x00000005040075a7 */ /* 0x000ea4000800017f */
[----:B--2---:R-:W-:Y:S05]  /*1ba00*/  @!P0 BRA `(.L_x_5154) ;  /* 0x0000003000088947 */ /* 0x004fea0003800000 */
.L_x_5278:
[----:B------:R-:W-:-:S07]  /*1ba10*/  IMAD R3, R3, 0x8, R0 ;  /* 0x0000000803037824 */ /* 0x000fce00078e0200 */
.L_x_5155:
[----:B---3--:R3:W4:Y:S02]  /*1ba20*/  SYNCS.PHASECHK.TRANS64.TRYWAIT P0, [R3+URZ], R2 ;  /* 0x00000002030075a7 */ /* 0x008724000800017f */
[----:B----4-:R-:W-:Y:S05]  /*1ba30*/  @!P0 NANOSLEEP.SYNCS 0x989680 ;  /* 0x009896800000895d */ /* 0x010fea0003900000 */
[----:B------:R-:W4:Y:S02]  /*1ba40*/  @!P0 SYNCS.PHASECHK.TRANS64 P0, [R3+URZ], R2 ;  /* 0x00000002030085a7 */ /* 0x000f24000800007f */
[----:B----4-:R-:W-:Y:S05]  /*1ba50*/  @!P0 BRA `(.L_x_5155) ;  /* 0xfffffffc00f08947 */ /* 0x010fea000383ffff */
.L_x_4848:
[----:B------:R-:W-:Y:S05]  /*1ba60*/  BSYNC B9 ;  /* 0x0000000000097941 */ /* 0x000fea0003800000 */
.L_x_4845:
[----:B------:R-:W-:Y:S05]  /*1ba70*/  EXIT ;  /* 0x000000000000794d */ /* 0x000fea0003800000 */
.L_x_4866:
[----:B0-----:R0:W1:Y:S02]  /*1ba80*/  SYNCS.PHASECHK.TRANS64.TRYWAIT P6, [R96+URZ+0x22890], R107 ;  /* 0x0228906b600075a7 */ /* 0x00106400080c017f */
[----:B-1----:R-:W-:Y:S05]  /*1ba90*/  @!P6 NANOSLEEP.SYNCS 0x989680 ;  /* 0x009896800000e95d */ /* 0x002fea0003900000 */
[----:B------:R-:W1:Y:S02]  /*1baa0*/  @!P6 SYNCS.PHASECHK.TRANS64 P6, [R96+URZ+0x22890], R107 ;  /* 0x0228906b6000e5a7 */ /* 0x000e6400080c007f */
[----:B-1----:R-:W-:Y:S05]  /*1bab0*/  @!P6 BRA `(.L_x_4866) ;  /* 0xfffffffc00f0e947 */ /* 0x002fea000383ffff */
[----:B------:R-:W-:Y:S05]  /*1bac0*/  BRA `(.L_x_5156) ;  /* 0xfffffe7000787947 */ /* 0x000fea000383ffff */
.L_x_4884:
[----:B0-----:R0:W1:Y:S02]  /*1bad0*/  SYNCS.PHASECHK.TRANS64.TRYWAIT P5, [R96+URZ+0x22890], R107 ;  /* 0x0228906b600075a7 */ /* 0x00106400080a017f */
[----:B-1----:R-:W-:Y:S05]  /*1bae0*/  @!P5 NANOSLEEP.SYNCS 0x989680 ;  /* 0x009896800000d95d */ /* 0x002fea0003900000 */
[----:B------:R-:W1:Y:S02]  /*1baf0*/  @!P5 SYNCS.PHASECHK.TRANS64 P5, [R96+URZ+0x22890], R107 ;  /* 0x0228906b6000d5a7 */ /* 0x000e6400080a007f */
[----:B-1----:R-:W-:Y:S05]  /*1bb00*/  @!P5 BRA `(.L_x_4884) ;  /* 0xfffffffc00f0d947 */ /* 0x002fea000383ffff */
[----:B------:R-:W-:Y:S05]  /*1bb10*/  BRA `(.L_x_5157) ;  /* 0xfffffe8400207947 */ /* 0x000fea000383ffff */
.L_x_4893:
[----:B0-----:R0:W1:Y:S02]  /*1bb20*/  SYNCS.PHASECHK.TRANS64.TRYWAIT P4, [R96+URZ+0x22890], R107 ;  /* 0x0228906b600075a7 */ /* 0x001064000808017f */
[----:B-1----:R-:W-:Y:S05]  /*1bb30*/  @!P4 NANOSLEEP.SYNCS 0x989680 ;  /* 0x009896800000c95d */ /* 0x002fea0003900000 */
[----:B------:R-:W1:Y:S02]  /*1bb40*/  @!P4 SYNCS.PHASECHK.TRANS64 P4, [R96+URZ+0x22890], R107 ;  /* 0x0228906b6000c5a7 */ /* 0x000e64000808007f */
[----:B-1----:R-:W-:Y:S05]  /*1bb50*/  @!P4 BRA `(.L_x_4893) ;  /* 0xfffffffc00f0c947 */ /* 0x002fea000383ffff */
[----:B------:R-:W-:Y:S05]  /*1bb60*/  BRA `(.L_x_5158) ;  /* 0xfffffe9400407947 */ /* 0x000fea000383ffff */
.L_x_4899:
[----:B-1----:R1:W2:Y:S02]  /*1bb70*/  SYNCS.PHASECHK.TRANS64.TRYWAIT P3, [R96+URZ+0x228b0], R107 ;  /* 0x0228b06b600075a7 */ /* 0x0022a4000806017f */
[----:B--2---:R-:W-:Y:S05]  /*1bb80*/  @!P3 NANOSLEEP.SYNCS 0x989680 ;  /* 0x009896800000b95d */ /* 0x004fea0003900000 */
[----:B------:R-:W2:Y:S02]  /*1bb90*/  @!P3 SYNCS.PHASECHK.TRANS64 P3, [R96+URZ+0x228b0], R107 ;  /* 0x0228b06b6000b5a7 */ /* 0x000ea4000806007f */
[----:B--2---:R-:W-:Y:S05]  /*1bba0*/  @!P3 BRA `(.L_x_4899) ;  /* 0xfffffffc00f0b947 */ /* 0x004fea000383ffff */
[----:B------:R-:W-:Y:S05]  /*1bbb0*/  BRA `(.L_x_5159) ;  /* 0xfffffe9400d07947 */ /* 0x000fea000383ffff */
.L_x_4907:
[----:B------:R-:W0:Y:S01]  /*1bbc0*/  S2R R11, SR_TID.X ;  /* 0x00000000000b7919 */ /* 0x000e220000002100 */
[----:B------:R-:W-:Y:S01]  /*1bbd0*/  BSSY B0, `(.L_x_5160) ;  /* 0x000000c000007945 */ /* 0x000fe20003800000 */
[----:B------:R-:W-:Y:S02]  /*1bbe0*/  IMAD.MOV.U32 R12, RZ, RZ, RZ ;  /* 0x000000ffff0c7224 */ /* 0x000fe400078e00ff */
[----:B------:R-:W-:Y:S02]  /*1bbf0*/  IMAD.MOV.U32 R15, RZ, RZ, -0x1 ;  /* 0xffffffffff0f7424 */ /* 0x000fe400078e00ff */
[----:B0-----:R-:W-:-:S05]  /*1bc00*/  VIADD R11, R11, 0xffffff80 ;  /* 0xffffff800b0b7836 */ /* 0x001fca0000000000 */
[----:B------:R-:W-:-:S04]  /*1bc10*/  SHF.R.S32.HI R10, RZ, 0x1f, R11 ;  /* 0x0000001fff0a7819 */ /* 0x000fc8000001140b */
[----:B------:R-:W-:Y:S01]  /*1bc20*/  LEA.HI R10, R10, R11, RZ, 0x7 ;  /* 0x0000000b0a0a7211 */ /* 0x000fe200078f38ff */
[----:B------:R-:W-:-:S03]  /*1bc30*/  IMAD.MOV.U32 R11, RZ, RZ, 0x1f ;  /* 0x0000001fff0b7424 */ /* 0x000fc600078e00ff */
[----:B------:R-:W-:-:S05]  /*1bc40*/  SHF.R.S32.HI R10, RZ, 0x7, R10 ;  /* 0x00000007ff0a7819 */ /* 0x000fca000001140a */
[----:B------:R-:W-:-:S07]  /*1bc50*/  IMAD.MOV.U32 R13, RZ, RZ, R10 ;  /* 0x000000ffff0d7224 */ /* 0x000fce00078e000a */
[----:B-----5:R-:W-:Y:S05]  /*1bc60*/  WARPSYNC.COLLECTIVE R15, `(.L_x_5161) ;  /* 0x000000000f087348 */ /* 0x020fea0003c00000 */
[----:B------:R0:W1:Y:S02]  /*1bc70*/  SHFL.IDX P6, R14, R13, R12, R11 ;  /* 0x0000000c0d0e7389 */ /* 0x00006400000c000b */
[----:B01---5:R-:W-:Y:S01]  /*1bc80*/  ENDCOLLECTIVE ;  /* 0x000000000000791b */ /* 0x023fe20003800000 */
.L_x_5161:
[----:B------:R-:W-:Y:S05]  /*1bc90*/  BSYNC B0 ;  /* 0x0000000000007941 */ /* 0x000fea0003800000 */
.L_x_5160:
[----:B------:R-:W-:Y:S05]  /*1bca0*/  BRA `(.L_x_5162) ;  /* 0xfffffea000a47947 */ /* 0x000fea000383ffff */
.L_x_4919:
        /* <DEDUP_REMOVED lines=8> */
.L_x_5164:
[----:B------:R-:W-:Y:S05]  /*1bd30*/  BSYNC B1 ;  /* 0x0000000000017941 */ /* 0x000fea0003800000 */
.L_x_5163:
        /* <DEDUP_REMOVED lines=8> */
.L_x_5165:
[----:B------:R-:W-:Y:S02]  /*1bdc0*/  IMAD.MOV.U32 R13, RZ, RZ, R8 ;  /* 0x000000ffff0d7224 */ /* 0x000fe400078e0008 */
[----:B------:R-:W-:-:S07]  /*1bdd0*/  IMAD.MOV.U32 R0, RZ, RZ, R14 ;  /* 0x000000ffff007224 */ /* 0x000fce00078e000e */
[----:B------:R-:W-:Y:S05]  /*1bde0*/  WARPSYNC.COLLECTIVE R15, `(.L_x_5166) ;  /* 0x000000000f087348 */ /* 0x000fea0003c00000 */
[----:B------:R0:W1:Y:S02]  /*1bdf0*/  SHFL.IDX P6, R14, R13, R12, R11 ;  /* 0x0000000c0d0e7389 */ /* 0x00006400000c000b */
[----:B01----:R-:W-:Y:S01]  /*1be00*/  ENDCOLLECTIVE ;  /* 0x000000000000791b */ /* 0x003fe20003800000 */
.L_x_5166:
[----:B------:R-:W-:Y:S02]  /*1be10*/  IMAD.MOV.U32 R13, RZ, RZ, R7 ;  /* 0x000000ffff0d7224 */ /* 0x000fe400078e0007 */
[----:B------:R-:W-:-:S07]  /*1be20*/  IMAD.MOV.U32 R5, RZ, RZ, R14 ;  /* 0x000000ffff057224 */ /* 0x000fce00078e000e */
[----:B------:R-:W-:Y:S05]  /*1be30*/  WARPSYNC.COLLECTIVE R15, `(.L_x_5167) ;  /* 0x000000000f087348 */ /* 0x000fea0003c00000 */
[----:B------:R0:W1:Y:S02]  /*1be40*/  SHFL.IDX P6, R14, R13, R12, R11 ;  /* 0x0000000c0d0e7389 */ /* 0x00006400000c000b */
[----:B01----:R-:W-:Y:S01]  /*1be50*/  ENDCOLLECTIVE ;  /* 0x000000000000791b */ /* 0x003fe20003800000 */
.L_x_5167:
[----:B------:R-:W-:Y:S05]  /*1be60*/  BRA `(.L_x_5168) ;  /* 0xfffffea800007947 */ /* 0x000fea000383ffff */
.L_x_4922:
        /* <DEDUP_REMOVED lines=8> */
.L_x_5170:
[----:B------:R-:W-:Y:S05]  /*1bef0*/  BSYNC B1 ;  /* 0x0000000000017941 */ /* 0x000fea0003800000 */
.L_x_5169:
        /* <DEDUP_REMOVED lines=8> */
.L_x_5171:
[----:B------:R-:W-:Y:S02]  /*1bf80*/  IMAD.MOV.U32 R13, RZ, RZ, R8 ;  /* 0x000000ffff0d7224 */ /* 0x000fe400078e0008 */
[----:B------:R-:W-:-:S07]  /*1bf90*/  IMAD.MOV.U32 R0, RZ, RZ, R14 ;  /* 0x000000ffff007224 */ /* 0x000fce00078e000e */
[----:B------:R-:W-:Y:S05]  /*1bfa0*/  WARPSYNC.COLLECTIVE R15, `(.L_x_5172) ;  /* 0x000000000f087348 */ /* 0x000fea0003c00000 */
[----:B------:R0:W1:Y:S02]  /*1bfb0*/  SHFL.IDX P6, R14, R13, R12, R11 ;  /* 0x0000000c0d0e7389 */ /* 0x00006400000c000b */
[----:B01----:R-:W-:Y:S01]  /*1bfc0*/  ENDCOLLECTIVE ;  /* 0x000000000000791b */ /* 0x003fe20003800000 */
.L_x_5172:
[----:B------:R-:W-:Y:S02]  /*1bfd0*/  IMAD.MOV.U32 R13, RZ, RZ, R7 ;  /* 0x000000ffff0d7224 */ /* 0x000fe400078e0007 */
[----:B------:R-:W-:-:S07]  /*1bfe0*/  IMAD.MOV.U32 R5, RZ, RZ, R14 ;  /* 0x000000ffff057224 */ /* 0x000fce00078e000e */
[----:B------:R-:W-:Y:S05]  /*1bff0*/  WARPSYNC.COLLECTIVE R15, `(.L_x_5173) ;  /* 0x000000000f087348 */ /* 0x000fea0003c00000 */
[----:B------:R0:W1:Y:S02]  /*1c000*/  SHFL.IDX P6, R14, R13, R12, R11 ;  /* 0x0000000c0d0e7389 */ /* 0x00006400000c000b */
[----:B01----:R-:W-:Y:S01]  /*1c010*/  ENDCOLLECTIVE ;  /* 0x000000000000791b */ /* 0x003fe20003800000 */
.L_x_5173:
[----:B------:R-:W-:Y:S05]  /*1c020*/  BRA `(.L_x_5174) ;  /* 0xfffffea8005c7947 */ /* 0x000fea000383ffff */
.L_x_4926:
[----:B0-----:R0:W1:Y:S02]  /*1c030*/  SYNCS.PHASECHK.TRANS64.TRYWAIT P0, [R18+URZ+0x22800], R35 ;  /* 0x02280023120075a7 */ /* 0x001064000800017f */
[----:B-1----:R-:W-:Y:S05]  /*1c040*/  @!P0 NANOSLEEP.SYNCS 0x989680 ;  /* 0x009896800000895d */ /* 0x002fea0003900000 */
[----:B------:R-:W1:Y:S02]  /*1c050*/  @!P0 SYNCS.PHASECHK.TRANS64 P0, [R18+URZ+0x22800], R35 ;  /* 0x02280023120085a7 */ /* 0x000e64000800007f */
[----:B-1----:R-:W-:Y:S05]  /*1c060*/  @!P0 BRA `(.L_x_4926) ;  /* 0xfffffffc00f08947 */ /* 0x002fea000383ffff */
[----:B------:R-:W-:Y:S05]  /*1c070*/  BRA `(.L_x_5175) ;  /* 0xfffffeac00447947 */ /* 0x000fea000383ffff */
.L_x_4934:
        /* <DEDUP_REMOVED lines=9> */
.L_x_5177:
[----:B------:R-:W-:Y:S05]  /*1c110*/  BSYNC B1 ;  /* 0x0000000000017941 */ /* 0x000fea0003800000 */
.L_x_5176:
        /* <DEDUP_REMOVED lines=10> */
.L_x_5178:
        /* <DEDUP_REMOVED lines=8> */
.L_x_5179:
        /* <DEDUP_REMOVED lines=8> */
.L_x_5180:
        /* <DEDUP_REMOVED lines=10> */
.L_x_5181:
        /* <DEDUP_REMOVED lines=10> */
.L_x_5182:
        /* <DEDUP_REMOVED lines=8> */
.L_x_5183:
[----:B------:R-:W-:Y:S01]  /*1c480*/  @!P1 IMAD.MOV.U32 R38, RZ, RZ, R6 ;  /* 0x000000ffff269224 */ /* 0x000fe200078e0006 */
[----:B------:R-:W-:Y:S01]  /*1c490*/  CS2R R4, SRZ ;  /* 0x0000000000047805 */ /* 0x000fe2000001ff00 */
[----:B------:R-:W-:Y:S01]  /*1c4a0*/  @!P1 IMAD.MOV.U32 R39, RZ, RZ, R7 ;  /* 0x000000ffff279224 */ /* 0x000fe200078e0007 */
[----:B------:R-:W-:Y:S01]  /*1c4b0*/  CS2R R6, SRZ ;  /* 0x0000000000067805 */ /* 0x000fe2000001ff00 */
[----:B------:R-:W-:Y:S02]  /*1c4c0*/  IMAD.MOV.U32 R10, RZ, RZ, R38 ;  /* 0x000000ffff0a7224 */ /* 0x000fe400078e0026 */
[----:B------:R-:W-:Y:S02]  /*1c4d0*/  IMAD.MOV.U32 R21, RZ, RZ, R39 ;  /* 0x000000ffff157224 */ /* 0x000fe400078e0027 */
[----:B------:R-:W-:Y:S02]  /*1c4e0*/  @!P1 IMAD.MOV.U32 R6, RZ, RZ, R24 ;  /* 0x000000ffff069224 */ /* 0x000fe400078e0018 */
[----:B------:R-:W-:-:S02]  /*1c4f0*/  IMAD.MOV.U32 R13, RZ, RZ, R28 ;  /* 0x000000ffff0d7224 */ /* 0x000fc400078e001c */
        /* <DEDUP_REMOVED lines=9> */
.L_x_5184:
[----:B------:R-:W-:Y:S02]  /*1c590*/  PRMT R10, R21, 0x7610, R10 ;  /* 0x00007610150a7816 */ /* 0x000fe4000000000a */
[----:B------:R-:W-:Y:S01]  /*1c5a0*/  CS2R R24, SRZ ;  /* 0x0000000000187805 */ /* 0x000fe2000001ff00 */
[----:B------:R-:W-:Y:S02]  /*1c5b0*/  IMAD.MOV.U32 R11, RZ, RZ, R7 ;  /* 0x000000ffff0b7224 */ /* 0x000fe400078e0007 */
[----:B------:R-:W-:Y:S02]  /*1c5c0*/  IMAD.MOV.U32 R12, RZ, RZ, R4 ;  /* 0x000000ffff0c7224 */ /* 0x000fe400078e0004 */
[----:B------:R-:W-:Y:S01]  /*1c5d0*/  IMAD.MOV.U32 R13, RZ, RZ, R5 ;  /* 0x000000ffff0d7224 */ /* 0x000fe200078e0005 */
[----:B------:R-:W-:Y:S02]  /*1c5e0*/  PRMT R21, R20, 0x5410, R11 ;  /* 0x0000541014157816 */ /* 0x000fe4000000000b */
[----:B------:R-:W-:-:S02]  /*1c5f0*/  PRMT R9, R9, 0x5410, R12 ;  /* 0x0000541009097816 */ /* 0x000fc4000000000c */
[----:B------:R-:W-:Y:S01]  /*1c600*/  PRMT R42, R13, 0x7610, R42 ;  /* 0x000076100d2a7816 */ /* 0x000fe2000000002a */
[----:B------:R-:W-:Y:S06]  /*1c610*/  BRA `(.L_x_5185) ;  /* 0xfffffeb800507947 */ /* 0x000fec000383ffff */
.L_x_4938:
[----:B-1----:R1:W2:Y:S02]  /*1c620*/  SYNCS.PHASECHK.TRANS64.TRYWAIT P1, [R18+URZ+0x22800], R11 ;  /* 0x0228000b120075a7 */ /* 0x0022a4000802017f */
[----:B--2---:R-:W-:Y:S05]  /*1c630*/  @!P1 NANOSLEEP.SYNCS 0x989680 ;  /* 0x009896800000995d */ /* 0x004fea0003900000 */
[----:B------:R-:W2:Y:S02]  /*1c640*/  @!P1 SYNCS.PHASECHK.TRANS64 P1, [R18+URZ+0x22800], R11 ;  /* 0x0228000b120095a7 */ /* 0x000ea4000802007f */
[----:B--2---:R-:W-:Y:S05]  /*1c650*/  @!P1 BRA `(.L_x_4938) ;  /* 0xfffffffc00f09947 */ /* 0x004fea000383ffff */
[----:B------:R-:W-:Y:S05]  /*1c660*/  BRA `(.L_x_5186) ;  /* 0xfffffeb800ec7947 */ /* 0x000fea000383ffff */
.L_x_4944:
[----:B0-----:R0:W3:Y:S02]  /*1c670*/  SYNCS.PHASECHK.TRANS64.TRYWAIT P2, [R20+URZ+0x22830], R73 ;  /* 0x02283049140075a7 */ /* 0x0010e4000804017f */
[----:B---3--:R-:W-:Y:S05]  /*1c680*/  @!P2 NANOSLEEP.SYNCS 0x989680 ;  /* 0x009896800000a95d */ /* 0x008fea0003900000 */
[----:B------:R-:W3:Y:S02]  /*1c690*/  @!P2 SYNCS.PHASECHK.TRANS64 P2, [R20+URZ+0x22830], R73 ;  /* 0x022830491400a5a7 */ /* 0x000ee4000804007f */
[----:B---3--:R-:W-:Y:S05]  /*1c6a0*/  @!P2 BRA `(.L_x_4944) ;  /* 0xfffffffc00f0a947 */ /* 0x008fea000383ffff */
[----:B------:R-:W-:Y:S05]  /*1c6b0*/  BRA `(.L_x_4943) ;  /* 0xfffffec800987947 */ /* 0x000fea000383ffff */
.L_x_4949:
[----:B-1----:R1:W2:Y:S02]  /*1c6c0*/  SYNCS.PHASECHK.TRANS64.TRYWAIT P2, [R20+URZ+0x22850], R73 ;  /* 0x02285049140075a7 */ /* 0x0022a4000804017f */
[----:B--2---:R-:W-:Y:S05]  /*1c6d0*/  @!P2 NANOSLEEP.SYNCS 0x989680 ;  /* 0x009896800000a95d */ /* 0x004fea0003900000 */
[----:B------:R-:W2:Y:S02]  /*1c6e0*/  @!P2 SYNCS.PHASECHK.TRANS64 P2, [R20+URZ+0x22850], R73 ;  /* 0x022850491400a5a7 */ /* 0x000ea4000804007f */
[----:B--2---:R-:W-:Y:S05]  /*1c6f0*/  @!P2 BRA `(.L_x_4949) ;  /* 0xfffffffc00f0a947 */ /* 0x004fea000383ffff */
[----:B------:R-:W-:Y:S05]  /*1c700*/  BRA `(.L_x_4948) ;  /* 0xfffffee800607947 */ /* 0x000fea000383ffff */
.L_x_4954:
[----:B-1----:R1:W2:Y:S02]  /*1c710*/  SYNCS.PHASECHK.TRANS64.TRYWAIT P2, [R211+URZ+0x22830], R212 ;  /* 0x022830d4d30075a7 */ /* 0x0022a4000804017f */
[----:B--2---:R-:W-:Y:S05]  /*1c720*/  @!P2 NANOSLEEP.SYNCS 0x989680 ;  /* 0x009896800000a95d */ /* 0x004fea0003900000 */
[----:B------:R-:W2:Y:S02]  /*1c730*/  @!P2 SYNCS.PHASECHK.TRANS64 P2, [R211+URZ+0x22830], R212 ;  /* 0x022830d4d300a5a7 */ /* 0x000ea4000804007f */
[----:B--2---:R-:W-:Y:S05]  /*1c740*/  @!P2 BRA `(.L_x_4954) ;  /* 0xfffffffc00f0a947 */ /* 0x004fea000383ffff */
[----:B------:R-:W-:Y:S05]  /*1c750*/  BRA `(.L_x_4953) ;  /* 0xfffffeec00d87947 */ /* 0x000fea000383ffff */
.L_x_4959:
[----:B--2---:R2:W3:Y:S02]  /*1c760*/  SYNCS.PHASECHK.TRANS64.TRYWAIT P2, [R211+URZ+0x22850], R212 ;  /* 0x022850d4d30075a7 */ /* 0x0044e4000804017f */
[----:B---3--:R-:W-:Y:S05]  /*1c770*/  @!P2 NANOSLEEP.SYNCS 0x989680 ;  /* 0x009896800000a95d */ /* 0x008fea0003900000 */
[----:B------:R-:W3:Y:S02]  /*1c780*/  @!P2 SYNCS.PHASECHK.TRANS64 P2, [R211+URZ+0x22850], R212 ;  /* 0x022850d4d300a5a7 */ /* 0x000ee4000804007f */
[----:B---3--:R-:W-:Y:S05]  /*1c790*/  @!P2 BRA `(.L_x_4959) ;  /* 0xfffffffc00f0a947 */ /* 0x008fea000383ffff */
[----:B------:R-:W-:Y:S05]  /*1c7a0*/  BRA `(.L_x_4958) ;  /* 0xffffff1400a87947 */ /* 0x000fea000383ffff */
.L_x_4965:
[----:B-1----:R1:W2:Y:S02]  /*1c7b0*/  SYNCS.PHASECHK.TRANS64.TRYWAIT P2, [R20+URZ+0x22830], R207 ;  /* 0x022830cf140075a7 */ /* 0x0022a4000804017f */
[----:B--2---:R-:W-:Y:S05]  /*1c7c0*/  @!P2 NANOSLEEP.SYNCS 0x989680 ;  /* 0x009896800000a95d */ /* 0x004fea0003900000 */
[----:B------:R-:W2:Y:S02]  /*1c7d0*/  @!P2 SYNCS.PHASECHK.TRANS64 P2, [R20+URZ+0x22830], R207 ;  /* 0x022830cf1400a5a7 */ /* 0x000ea4000804007f */
[----:B--2---:R-:W-:Y:S05]  /*1c7e0*/  @!P2 BRA `(.L_x_4965) ;  /* 0xfffffffc00f0a947 */ /* 0x004fea000383ffff */
[----:B------:R-:W-:Y:S05]  /*1c7f0*/  BRA `(.L_x_4964) ;  /* 0xffffff1800dc7947 */ /* 0x000fea000383ffff */
.L_x_4970:
[----:B-1----:R1:W2:Y:S02]  /*1c800*/  SYNCS.PHASECHK.TRANS64.TRYWAIT P2, [R20+URZ+0x22850], R207 ;  /* 0x022850cf140075a7 */ /* 0x0022a4000804017f */
[----:B--2---:R-:W-:Y:S05]  /*1c810*/  @!P2 NANOSLEEP.SYNCS 0x989680 ;  /* 0x009896800000a95d */ /* 0x004fea0003900000 */
[----:B------:R-:W2:Y:S02]  /*1c820*/  @!P2 SYNCS.PHASECHK.TRANS64 P2, [R20+URZ+0x22850], R207 ;  /* 0x022850cf1400a5a7 */ /* 0x000ea4000804007f */
[----:B--2---:R-:W-:Y:S05]  /*1c830*/  @!P2 BRA `(.L_x_4970) ;  /* 0xfffffffc00f0a947 */ /* 0x004fea000383ffff */
[----:B------:R-:W-:Y:S05]  /*1c840*/  BRA `(.L_x_4969) ;  /* 0xffffff3800b87947 */ /* 0x000fea000383ffff */
.L_x_4985:
[----:B------:R-:W-:Y:S02]  /*1c850*/  IMAD.MOV.U32 R13, RZ, RZ, R4 ;  /* 0x000000ffff0d7224 */ /* 0x000fe400078e0004 */
[----:B------:R-:W-:Y:S02]  /*1c860*/  IMAD.MOV.U32 R12, RZ, RZ, RZ ;  /* 0x000000ffff0c7224 */ /* 0x000fe400078e00ff */
[----:B------:R-:W-:Y:S02]  /*1c870*/  IMAD.MOV.U32 R11, RZ, RZ, 0x181f ;  /* 0x0000181fff0b7424 */ /* 0x000fe400078e00ff */
[----:B------:R-:W-:-:S07]  /*1c880*/  IMAD.MOV.U32 R15, RZ, RZ, -0x1 ;  /* 0xffffffffff0f7424 */ /* 0x000fce00078e00ff */
[----:B-12---:R-:W-:Y:S05]  /*1c890*/  WARPSYNC.COLLECTIVE R15, `(.L_x_5187) ;  /* 0x000000000f087348 */ /* 0x006fea0003c00000 */
[----:B------:R0:W3:Y:S02]  /*1c8a0*/  SHFL.IDX P6, R14, R13, R12, R11 ;  /* 0x0000000c0d0e7389 */ /* 0x0000e400000c000b */
[----:B0123--:R-:W-:Y:S01]  /*1c8b0*/  ENDCOLLECTIVE ;  /* 0x000000000000791b */ /* 0x00ffe20003800000 */
.L_x_5187:
[----:B------:R-:W-:Y:S02]  /*1c8c0*/  IMAD.MOV.U32 R13, RZ, RZ, R3 ;  /* 0x000000ffff0d7224 */ /* 0x000fe400078e0003 */
[----:B------:R-:W-:-:S07]  /*1c8d0*/  IMAD.MOV.U32 R0, RZ, RZ, R14 ;  /* 0x000000ffff007224 */ /* 0x000fce00078e000e */
[----:B------:R-:W-:Y:S05]  /*1c8e0*/  WARPSYNC.COLLECTIVE R15, `(.L_x_5188) ;  /* 0x000000000f087348 */ /* 0x000fea0003c00000 */
[----:B------:R0:W1:Y:S02]  /*1c8f0*/  SHFL.IDX P6, R14, R13, R12, R11 ;  /* 0x0000000c0d0e7389 */ /* 0x00006400000c000b */
[----:B01----:R-:W-:Y:S01]  /*1c900*/  ENDCOLLECTIVE ;  /* 0x000000000000791b */ /* 0x003fe20003800000 */
.L_x_5188:
[----:B------:R-:W-:Y:S05]  /*1c910*/  BRA `(.L_x_5189) ;  /* 0xffffff6c00c87947 */ /* 0x000fea000383ffff */
.L_x_4988:
        /* <DEDUP_REMOVED lines=8> */
.L_x_5191:
[----:B------:R-:W-:Y:S05]  /*1c9a0*/  BSYNC B1 ;  /* 0x0000000000017941 */ /* 0x000fea0003800000 */
.L_x_5190:
        /* <DEDUP_REMOVED lines=8> */
.L_x_5192:
[----:B------:R-:W-:Y:S05]  /*1ca30*/  BRA `(.L_x_5193) ;  /* 0xffffff6c00fc7947 */ /* 0x000fea000383ffff */
.L_x_4991:
        /* <DEDUP_REMOVED lines=8> */
.L_x_5195:
[----:B------:R-:W-:Y:S05]  /*1cac0*/  BSYNC B1 ;  /* 0x0000000000017941 */ /* 0x000fea0003800000 */
.L_x_5194:
        /* <DEDUP_REMOVED lines=8> */
.L_x_5196:
[----:B------:R-:W-:Y:S05]  /*1cb50*/  BRA `(.L_x_5197) ;  /* 0xffffff70002c7947 */ /* 0x000fea000383ffff */
.L_x_4994:
        /* <DEDUP_REMOVED lines=8> */
.L_x_5199:
[----:B------:R-:W-:Y:S05]  /*1cbe0*/  BSYNC B1 ;  /* 0x0000000000017941 */ /* 0x000fea0003800000 */
.L_x_5198:
        /* <DEDUP_REMOVED lines=8> */
.L_x_5200:
[----:B------:R-:W-:Y:S05]  /*1cc70*/  BRA `(.L_x_5201) ;  /* 0xffffff70005c7947 */ /* 0x000fea000383ffff */
.L_x_5011:
[----:B------:R-:W2:Y:S01]  /*1cc80*/  S2R R9, SR_TID.X ;  /* 0x0000000000097919 */ /* 0x000ea20000002100 */
[----:B------:R-:W-:Y:S01]  /*1cc90*/  BSSY B1, `(.L_x_5202) ;  /* 0x000000a000017945 */ /* 0x000fe20003800000 */
[----:B------:R-:W-:Y:S02]  /*1cca0*/  IMAD.MOV.U32 R12, RZ, RZ, RZ ;  /* 0x000000ffff0c7224 */ /* 0x000fe400078e00ff */
[----:B-1----:R-:W-:Y:S02]  /*1ccb0*/  IMAD.MOV.U32 R11, RZ, RZ, 0x1f ;  /* 0x0000001fff0b7424 */ /* 0x002fe400078e00ff */
[----:B------:R-:W-:Y:S01]  /*1ccc0*/  IMAD.MOV.U32 R15, RZ, RZ, -0x1 ;  /* 0xffffffffff0f7424 */ /* 0x000fe200078e00ff */
[----:B--2---:R-:W-:-:S04]  /*1ccd0*/  SHF.R.U32.HI R9, RZ, 0x5, R9 ;  /* 0x00000005ff097819 */ /* 0x004fc80000011609 */
[----:B------:R-:W-:-:S05]  /*1cce0*/  LOP3.LUT R9, R9, 0x3, RZ, 0xc0, !PT ;  /* 0x0000000309097812 */ /* 0x000fca00078ec0ff */
[----:B------:R-:W-:-:S07]  /*1ccf0*/  IMAD.MOV.U32 R13, RZ, RZ, R9 ;  /* 0x000000ffff0d7224 */ /* 0x000fce00078e0009 */
[----:B0-----:R-:W-:Y:S05]  /*1cd00*/  WARPSYNC.COLLECTIVE R15, `(.L_x_5203) ;  /* 0x000000000f087348 */ /* 0x001fea0003c00000 */
[----:B0-----:R0:W1:Y:S02]  /*1cd10*/  SHFL.IDX P6, R14, R13, R12, R11 ;  /* 0x0000000c0d0e7389 */ /* 0x00106400000c000b */
[----:B01----:R-:W-:Y:S01]  /*1cd20*/  ENDCOLLECTIVE ;  /* 0x000000000000791b */ /* 0x003fe20003800000 */
.L_x_5203:
[----:B------:R-:W-:Y:S05]  /*1cd30*/  BSYNC B1 ;  /* 0x0000000000017941 */ /* 0x000fea0003800000 */
.L_x_5202:
[----:B------:R-:W-:Y:S05]  /*1cd40*/  BRA `(.L_x_5204) ;  /* 0xffffff8400e47947 */ /* 0x000fea000383ffff */
.L_x_5013:
[----:B------:R-:W-:Y:S01]  /*1cd50*/  BSSY B1, `(.L_x_5205) ;  /* 0x0000006000017945 */ /* 0x000fe20003800000 */
[----:B------:R-:W-:-:S07]  /*1cd60*/  IMAD.MOV.U32 R15, RZ, RZ, -0x1 ;  /* 0xffffffffff0f7424 */ /* 0x000fce00078e00ff */
[----:B01----:R-:W-:Y:S05]  /*1cd70*/  WARPSYNC.COLLECTIVE R15, `(.L_x_5206) ;  /* 0x000000000f0c7348 */ /* 0x003fea0003c00000 */
[----:B------:R-:W-:Y:S02]  /*1cd80*/  ELECT P6, UR62, PT ;  /* 0x00000000003e782f */ /* 0x000fe400038c0000 */
[----:B------:R-:W-:Y:S01]  /*1cd90*/  MOV R14, UR62 ;  /* 0x0000003e000e7c02 */ /* 0x000fe20008000f00 */
[----:B01----:R-:W-:Y:S10]  /*1cda0*/  ENDCOLLECTIVE ;  /* 0x000000000000791b */ /* 0x003ff40003800000 */
.L_x_5206:
[----:B------:R-:W-:Y:S05]  /*1cdb0*/  BSYNC B1 ;  /* 0x0000000000017941 */ /* 0x000fea0003800000 */
.L_x_5205:
[----:B------:R-:W-:Y:S05]  /*1cdc0*/  BRA `(.L_x_5012) ;  /* 0xffffff8400dc7947 */ /* 0x000fea000383ffff */
.L_x_5015:
[----:B0-----:R-:W2:Y:S02]  /*1cdd0*/  LDL R5, [R1+0x4] ;  /* 0x0000040001057983 */ /* 0x001ea40000100800 */
[----:B--2---:R0:W2:Y:S02]  /*1cde0*/  SYNCS.PHASECHK.TRANS64.TRYWAIT P0, [R5+URZ+0x22820], R4 ;  /* 0x02282004050075a7 */ /* 0x0040a4000800017f */
[----:B--2---:R-:W-:Y:S05]  /*1cdf0*/  @!P0 NANOSLEEP.SYNCS 0x989680 ;  /* 0x009896800000895d */ /* 0x004fea0003900000 */
[----:B------:R-:W2:Y:S02]  /*1ce00*/  @!P0 SYNCS.PHASECHK.TRANS64 P0, [R5+URZ+0x22820], R4 ;  /* 0x02282004050085a7 */ /* 0x000ea4000800007f */
[----:B--2---:R-:W-:Y:S05]  /*1ce10*/  @!P0 BRA `(.L_x_5015) ;  /* 0xfffffffc00ec8947 */ /* 0x004fea000383ffff */
[----:B------:R-:W-:Y:S05]  /*1ce20*/  BRA `(.L_x_5207) ;  /* 0xffffff8400ec7947 */ /* 0x000fea000383ffff */
.L_x_5019:
[----:B0-----:R0:W2:Y:S02]  /*1ce30*/  SYNCS.PHASECHK.TRANS64.TRYWAIT P0, [R4+URZ+0x228a0], R9 ;  /* 0x0228a009040075a7 */ /* 0x0010a4000800017f */
[----:B--2---:R-:W-:Y:S05]  /*1ce40*/  @!P0 NANOSLEEP.SYNCS 0x989680 ;  /* 0x009896800000895d */ /* 0x004fea0003900000 */
[----:B------:R-:W2:Y:S02]  /*1ce50*/  @!P0 SYNCS.PHASECHK.TRANS64 P0, [R4+URZ+0x228a0], R9 ;  /* 0x0228a009040085a7 */ /* 0x000ea4000800007f */
[----:B--2---:R-:W-:Y:S05]  /*1ce60*/  @!P0 BRA `(.L_x_5019) ;  /* 0xfffffffc00f08947 */ /* 0x004fea000383ffff */
[----:B------:R-:W-:Y:S05]  /*1ce70*/  BRA `(.L_x_5208) ;  /* 0xffffff8800107947 */ /* 0x000fea000383ffff */
.L_x_5024:
[----:B-1----:R1:W2:Y:S02]  /*1ce80*/  SYNCS.PHASECHK.TRANS64.TRYWAIT P0, [R4+URZ+0x228c0], R9 ;  /* 0x0228c009040075a7 */ /* 0x0022a4000800017f */
[----:B--2---:R-:W-:Y:S05]  /*1ce90*/  @!P0 NANOSLEEP.SYNCS 0x989680 ;  /* 0x009896800000895d */ /* 0x004fea0003900000 */
[----:B------:R-:W2:Y:S02]  /*1cea0*/  @!P0 SYNCS.PHASECHK.TRANS64 P0, [R4+URZ+0x228c0], R9 ;  /* 0x0228c009040085a7 */ /* 0x000ea4000800007f */
[----:B--2---:R-:W-:Y:S05]  /*1ceb0*/  @!P0 BRA `(.L_x_5024) ;  /* 0xfffffffc00f08947 */ /* 0x004fea000383ffff */
[----:B------:R-:W-:Y:S05]  /*1cec0*/  BRA `(.L_x_5209) ;  /* 0xffffff8800947947 */ /* 0x000fea000383ffff */
.L_x_5034:
[----:B0-----:R0:W2:Y:S02]  /*1ced0*/  SYNCS.PHASECHK.TRANS64.TRYWAIT P1, [R5+URZ+0x228a0], R6 ;  /* 0x0228a006050075a7 */ /* 0x0010a4000802017f */
[----:B--2---:R-:W-:Y:S05]  /*1cee0*/  @!P1 NANOSLEEP.SYNCS 0x989680 ;  /* 0x009896800000995d */ /* 0x004fea0003900000 */
[----:B------:R-:W2:Y:S02]  /*1cef0*/  @!P1 SYNCS.PHASECHK.TRANS64 P1, [R5+URZ+0x228a0], R6 ;  /* 0x0228a006050095a7 */ /* 0x000ea4000802007f */
[----:B--2---:R-:W-:Y:S05]  /*1cf00*/  @!P1 BRA `(.L_x_5034) ;  /* 0xfffffffc00f09947 */ /* 0x004fea000383ffff */
[----:B------:R-:W-:Y:S05]  /*1cf10*/  BRA `(.L_x_5210) ;  /* 0xffffff90002c7947 */ /* 0x000fea000383ffff */
.L_x_5039:
[----:B-1----:R1:W2:Y:S02]  /*1cf20*/  SYNCS.PHASECHK.TRANS64.TRYWAIT P1, [R5+URZ+0x228c0], R6 ;  /* 0x0228c006050075a7 */ /* 0x0022a4000802017f */
[----:B--2---:R-:W-:Y:S05]  /*1cf30*/  @!P1 NANOSLEEP.SYNCS 0x989680 ;  /* 0x009896800000995d */ /* 0x004fea0003900000 */
[----:B------:R-:W2:Y:S02]  /*1cf40*/  @!P1 SYNCS.PHASECHK.TRANS64 P1, [R5+URZ+0x228c0], R6 ;  /* 0x0228c006050095a7 */ /* 0x000ea4000802007f */
[----:B--2---:R-:W-:Y:S05]  /*1cf50*/  @!P1 BRA `(.L_x_5039) ;  /* 0xfffffffc00f09947 */ /* 0x004fea000383ffff */
[----:B------:R-:W-:Y:S05]  /*1cf60*/  BRA `(.L_x_5211) ;  /* 0xffffff9000ac7947 */ /* 0x000fea000383ffff */
.L_x_5055:
        /* <DEDUP_REMOVED lines=11> */
.L_x_5213:
[----:B------:R-:W-:Y:S05]  /*1d020*/  BSYNC B0 ;  /* 0x0000000000007941 */ /* 0x000fea0003800000 */
.L_x_5212:
[----:B------:R-:W-:Y:S05]  /*1d030*/  BRA `(.L_x_5214) ;  /* 0xffffff9c00cc7947 */ /* 0x000fea000383ffff */
.L_x_5057:
[----:B------:R-:W-:Y:S01]  /*1d040*/  BSSY B0, `(.L_x_5215) ;  /* 0x0000006000007945 */ /* 0x000fe20003800000 */
[----:B------:R-:W-:-:S07]  /*1d050*/  IMAD.MOV.U32 R15, RZ, RZ, -0x1 ;  /* 0xffffffffff0f7424 */ /* 0x000fce00078e00ff */
[----:B01----:R-:W-:Y:S05]  /*1d060*/  WARPSYNC.COLLECTIVE R15, `(.L_x_5216) ;  /* 0x000000000f0c7348 */ /* 0x003fea0003c00000 */
[----:B------:R-:W-:Y:S02]  /*1d070*/  ELECT P6, UR62, PT ;  /* 0x00000000003e782f */ /* 0x000fe400038c0000 */
[----:B------:R-:W-:Y:S01]  /*1d080*/  MOV R14, UR62 ;  /* 0x0000003e000e7c02 */ /* 0x000fe20008000f00 */
[----:B01----:R-:W-:Y:S10]  /*1d090*/  ENDCOLLECTIVE ;  /* 0x000000000000791b */ /* 0x003ff40003800000 */
.L_x_5216:
[----:B------:R-:W-:Y:S05]  /*1d0a0*/  BSYNC B0 ;  /* 0x0000000000007941 */ /* 0x000fea0003800000 */
.L_x_5215:
[----:B------:R-:W-:Y:S05]  /*1d0b0*/  BRA `(.L_x_5217) ;  /* 0xffffff9c00dc7947 */ /* 0x000fea000383ffff */
.L_x_5059:
[----:B0-----:R0:W2:Y:S02]  /*1d0c0*/  SYNCS.PHASECHK.TRANS64.TRYWAIT P0, [R0+URZ+0x22840], R2 ;  /* 0x02284002000075a7 */ /* 0x0010a4000800017f */
[----:B--2---:R-:W-:Y:S05]  /*1d0d0*/  @!P0 NANOSLEEP.SYNCS 0x989680 ;  /* 0x009896800000895d */ /* 0x004fea0003900000 */
[----:B------:R-:W2:Y:S02]  /*1d0e0*/  @!P0 SYNCS.PHASECHK.TRANS64 P0, [R0+URZ+0x22840], R2 ;  /* 0x02284002000085a7 */ /* 0x000ea4000800007f */
[----:B--2---:R-:W-:Y:S05]  /*1d0f0*/  @!P0 BRA `(.L_x_5059) ;  /* 0xfffffffc00f08947 */ /* 0x004fea000383ffff */
[----:B------:R-:W-:Y:S05]  /*1d100*/  BRA `(.L_x_5218) ;  /* 0xffffffa000487947 */ /* 0x000fea000383ffff */
.L_x_5063:
[----:B------:R-:W2:Y:S01]  /*1d110*/  LDL.LU R11, [R1+0x3c] ;  /* 0x00003c00010b7983 */ /* 0x000ea20000300800 */
[----:B------:R-:W-:Y:S02]  /*1d120*/  IMAD.MOV.U32 R13, RZ, RZ, R0 ;  /* 0x000000ffff0d7224 */ /* 0x000fe400078e0000 */
[----:B------:R-:W-:Y:S02]  /*1d130*/  IMAD.MOV.U32 R12, RZ, RZ, RZ ;  /* 0x000000ffff0c7224 */ /* 0x000fe400078e00ff */
[----:B------:R-:W-:Y:S02]  /*1d140*/  IMAD.MOV.U32 R15, RZ, RZ, -0x1 ;  /* 0xffffffffff0f7424 */ /* 0x000fe400078e00ff */
[----:B------:R-:W-:Y:S02]  /*1d150*/  IMAD R17, R17, 0x80, R8 ;  /* 0x0000008011117824 */ /* 0x000fe400078e0208 */
[----:B--2---:R-:W-:Y:S02]  /*1d160*/  IMAD R2, R11, R7, RZ ;  /* 0x000000070b027224 */ /* 0x004fe400078e02ff */
[----:B------:R-:W-:-:S03]  /*1d170*/  IMAD.MOV.U32 R11, RZ, RZ, 0x181f ;  /* 0x0000181fff0b7424 */ /* 0x000fc600078e00ff */
[----:B------:R-:W-:-:S13]  /*1d180*/  ISETP.GE.AND P1, PT, R17, R2, PT ;  /* 0x000000021100720c */ /* 0x000fda0003f26270 */
[----:B-----5:R-:W-:Y:S05]  /*1d190*/  WARPSYNC.COLLECTIVE R15, `(.L_x_5219) ;  /* 0x000000000f087348 */ /* 0x020fea0003c00000 */
[----:B------:R0:W1:Y:S02]  /*1d1a0*/  SHFL.IDX P6, R14, R13, R12, R11 ;  /* 0x0000000c0d0e7389 */ /* 0x00006400000c000b */
[----:B01---5:R-:W-:Y:S01]  /*1d1b0*/  ENDCOLLECTIVE ;  /* 0x000000000000791b */ /* 0x023fe20003800000 */
.L_x_5219:
[----:B------:R-:W-:Y:S02]  /*1d1c0*/  IMAD.MOV.U32 R13, RZ, RZ, R3 ;  /* 0x000000ffff0d7224 */ /* 0x000fe400078e0003 */
[----:B------:R-:W-:-:S07]  /*1d1d0*/  IMAD.MOV.U32 R4, RZ, RZ, R14 ;  /* 0x000000ffff047224 */ /* 0x000fce00078e000e */
[----:B------:R-:W-:Y:S05]  /*1d1e0*/  WARPSYNC.COLLECTIVE R15, `(.L_x_5220) ;  /* 0x000000000f087348 */ /* 0x000fea0003c00000 */
[----:B------:R0:W1:Y:S02]  /*1d1f0*/  SHFL.IDX P6, R14, R13, R12, R11 ;  /* 0x0000000c0d0e7389 */ /* 0x00006400000c000b */
[----:B01----:R-:W-:Y:S01]  /*1d200*/  ENDCOLLECTIVE ;  /* 0x000000000000791b */ /* 0x003fe20003800000 */
.L_x_5220:
[----:B------:R-:W-:Y:S02]  /*1d210*/  IMAD.MOV.U32 R13, RZ, RZ, R0 ;  /* 0x000000ffff0d7224 */ /* 0x000fe400078e0000 */
[----:B------:R-:W-:Y:S02]  /*1d220*/  IMAD.MOV.U32 R12, RZ, RZ, 0x1 ;  /* 0x00000001ff0c7424 */ /* 0x000fe400078e00ff */
[----:B------:R-:W-:-:S07]  /*1d230*/  IMAD.MOV.U32 R5, RZ, RZ, R14 ;  /* 0x000000ffff057224 */ /* 0x000fce00078e000e */
[----:B------:R-:W-:Y:S05]  /*1d240*/  WARPSYNC.COLLECTIVE R15, `(.L_x_5221) ;  /* 0x000000000f087348 */ /* 0x000fea0003c00000 */
[----:B------:R0:W1:Y:S02]  /*1d250*/  SHFL.IDX P6, R14, R13, R12, R11 ;  /* 0x0000000c0d0e7389 */ /* 0x00006400000c000b */
[----:B01----:R-:W-:Y:S01]  /*1d260*/  ENDCOLLECTIVE ;  /* 0x000000000000791b */ /* 0x003fe20003800000 */
.L_x_5221:
        /* <DEDUP_REMOVED lines=10> */
.L_x_5222:
        /* <DEDUP_REMOVED lines=8> */
[----:B------:R-:W-:-:S12]  /*1d390*/  IMAD.MOV.U32 R4, RZ, RZ, R14 ;  /* 0x000000ffff047224 */ /* 0x000fd800078e000e */
[----:B------:R-:W-:Y:S05]  /*1d3a0*/  WARPSYNC.COLLECTIVE R15, `(.L_x_5223) ;  /* 0x000000000f087348 */ /* 0x000fea0003c00000 */
[----:B------:R0:W1:Y:S02]  /*1d3b0*/  SHFL.IDX P6, R14, R13, R12, R11 ;  /* 0x0000000c0d0e7389 */ /* 0x00006400000c000b */
[----:B01----:R-:W-:Y:S01]  /*1d3c0*/  ENDCOLLECTIVE ;  /* 0x000000000000791b */ /* 0x003fe20003800000 */
.L_x_5223:
[----:B------:R-:W-:-:S05]  /*1d3d0*/  @!P1 LEA R5, P2, R10, R4, 0x1 ;  /* 0x000000040a059211 */ /* 0x000fca00078408ff */
[----:B------:R-:W-:Y:S02]  /*1d3e0*/  @!P1 IMAD.X R4, RZ, RZ, R6, P2 ;  /* 0x000000ffff049224 */ /* 0x000fe400010e0606 */
[----:B------:R-:W-:-:S03]  /*1d3f0*/  IMAD.MOV.U32 R13, RZ, RZ, R3 ;  /* 0x000000ffff0d7224 */ /* 0x000fc600078e0003 */
[----:B------:R-:W-:-:S04]  /*1d400*/  @!P1 LOP3.LUT R5, R5, R4, RZ, 0x3c, !PT ;  /* 0x0000000405059212 */ /* 0x000fc800078e3cff */
[----:B------:R-:W-:Y:S01]  /*1d410*/  @!P1 LOP3.LUT R4, R5, R4, RZ, 0x3c, !PT ;  /* 0x0000000405049212 */ /* 0x000fe200078e3cff */
[----:B------:R-:W-:-:S07]  /*1d420*/  IMAD.MOV.U32 R6, RZ, RZ, R14 ;  /* 0x000000ffff067224 */ /* 0x000fce00078e000e */
[----:B------:R-:W-:Y:S05]  /*1d430*/  WARPSYNC.COLLECTIVE R15, `(.L_x_5224) ;  /* 0x000000000f087348 */ /* 0x000fea0003c00000 */
[----:B------:R0:W1:Y:S02]  /*1d440*/  SHFL.IDX P6, R14, R13, R12, R11 ;  /* 0x0000000c0d0e7389 */ /* 0x00006400000c000b */
[----:B01----:R-:W-:Y:S01]  /*1d450*/  ENDCOLLECTIVE ;  /* 0x000000000000791b */ /* 0x003fe20003800000 */
.L_x_5224:
        /* <DEDUP_REMOVED lines=8> */
[----:B------:R-:W-:Y:S01]  /*1d4e0*/  ISETP.GE.AND P1, PT, R4, R2, PT ;  /* 0x000000020400720c */ /* 0x000fe20003f26270 */
[----:B------:R-:W-:-:S12]  /*1d4f0*/  IMAD.MOV.U32 R4, RZ, RZ, R14 ;  /* 0x000000ffff047224 */ /* 0x000fd800078e000e */
[----:B------:R-:W-:Y:S05]  /*1d500*/  WARPSYNC.COLLECTIVE R15, `(.L_x_5225) ;  /* 0x000000000f087348 */ /* 0x000fea0003c00000 */
[----:B------:R0:W1:Y:S02]  /*1d510*/  SHFL.IDX P6, R14, R13, R12, R11 ;  /* 0x0000000c0d0e7389 */ /* 0x00006400000c000b */
[----:B01----:R-:W-:Y:S01]  /*1d520*/  ENDCOLLECTIVE ;  /* 0x000000000000791b */ /* 0x003fe20003800000 */
.L_x_5225:
[----:B------:R-:W-:Y:S01]  /*1d530*/  @!P1 LEA R5, P2, R10, R4, 0x1 ;  /* 0x000000040a059211 */ /* 0x000fe200078408ff */
[----:B------:R-:W-:-:S04]  /*1d540*/  IMAD.MOV.U32 R13, RZ, RZ, R3 ;  /* 0x000000ffff0d7224 */ /* 0x000fc800078e0003 */
[----:B------:R-:W-:-:S05]  /*1d550*/  @!P1 IMAD.X R4, RZ, RZ, R6, P2 ;  /* 0x000000ffff049224 */ /* 0x000fca00010e0606 */
[----:B------:R-:W-:Y:S01]  /*1d560*/  @!P1 LOP3.LUT R5, R5, R4, RZ, 0x3c, !PT ;  /* 0x0000000405059212 */ /* 0x000fe200078e3cff */
[----:B------:R-:W-:-:S03]  /*1d570*/  IMAD.MOV.U32 R6, RZ, RZ, R14 ;  /* 0x000000ffff067224 */ /* 0x000fc600078e000e */
[----:B------:R-:W-:-:S07]  /*1d580*/  @!P1 LOP3.LUT R4, R5, R4, RZ, 0x3c, !PT ;  /* 0x0000000405049212 */ /* 0x000fce00078e3cff */
[----:B------:R-:W-:Y:S05]  /*1d590*/  WARPSYNC.COLLECTIVE R15, `(.L_x_5226) ;  /* 0x000000000f087348 */ /* 0x000fea0003c00000 */
[----:B------:R0:W1:Y:S02]  /*1d5a0*/  SHFL.IDX P6, R14, R13, R12, R11 ;  /* 0x0000000c0d0e7389 */ /* 0x00006400000c000b */
[----:B01----:R-:W-:Y:S01]  /*1d5b0*/  ENDCOLLECTIVE ;  /* 0x000000000000791b */ /* 0x003fe20003800000 */
.L_x_5226:
        /* <DEDUP_REMOVED lines=13> */
.L_x_5227:
        /* <DEDUP_REMOVED lines=9> */
.L_x_5228:
        /* <DEDUP_REMOVED lines=13> */
.L_x_5229:
        /* <DEDUP_REMOVED lines=9> */
.L_x_5230:
        /* <DEDUP_REMOVED lines=13> */
.L_x_5231:
        /* <DEDUP_REMOVED lines=9> */
.L_x_5232:
[----:B------:R-:W-:-:S05]  /*1d9e0*/  @!P1 LOP3.LUT R5, R5, R4, RZ, 0x3c, !PT ;  /* 0x0000000405059212 */ /* 0x000fca00078e3cff */
[----:B------:R-:W-:Y:S01]  /*1d9f0*/  @!PT LDS RZ, [RZ] ;  /* 0x00000000fffff984 */ /* 0x000fe20000000800 */
[----:B------:R-:W-:Y:S01]  /*1da00*/  @!PT LDS RZ, [RZ] ;  /* 0x00000000fffff984 */ /* 0x000fe20000000800 */
[----:B------:R-:W-:Y:S01]  /*1da10*/  @!PT LDS RZ, [RZ] ;  /* 0x00000000fffff984 */ /* 0x000fe20000000800 */
[----:B------:R0:W-:Y:S01]  /*1da20*/  @!P1 LDGSTS.E.BYPASS.LTC128B.128 [R9+0x1ac00], desc[UR40][R4.64], !P0 ;  /* 0x1ac0000004099fae */ /* 0x0001e2000c101d68 */
[----:B------:R-:W-:Y:S02]  /*1da30*/  IMAD.MOV.U32 R13, RZ, RZ, R0 ;  /* 0x000000ffff0d7224 */ /* 0x000fe400078e0000 */
[----:B------:R-:W-:Y:S02]  /*1da40*/  IMAD.MOV.U32 R12, RZ, RZ, 0x7 ;  /* 0x00000007ff0c7424 */ /* 0x000fe400078e00ff */
[----:B0-----:R-:W-:Y:S02]  /*1da50*/  VIADD R5, R17, 0x60 ;  /* 0x0000006011057836 */ /* 0x001fe40000000000 */
[----:B------:R-:W-:-:S03]  /*1da60*/  IMAD.MOV.U32 R4, RZ, RZ, R14 ;  /* 0x000000ffff047224 */ /* 0x000fc600078e000e */
[----:B------:R-:W-:-:S13]  /*1da70*/  ISETP.GE.AND P1, PT, R5, R2, PT ;  /* 0x000000020500720c */ /* 0x000fda0003f26270 */
[----:B------:R-:W-:Y:S05]  /*1da80*/  WARPSYNC.COLLECTIVE R15, `(.L_x_5233) ;  /* 0x000000000f087348 */ /* 0x000fea0003c00000 */
[----:B------:R0:W1:Y:S02]  /*1da90*/  SHFL.IDX P6, R14, R13, R12, R11 ;  /* 0x0000000c0d0e7389 */ /* 0x00006400000c000b */
[----:B01----:R-:W-:Y:S01]  /*1daa0*/  ENDCOLLECTIVE ;  /* 0x000000000000791b */ /* 0x003fe20003800000 */
.L_x_5233:
        /* <DEDUP_REMOVED lines=9> */
.L_x_5234:
[----:B------:R-:W-:-:S05]  /*1db40*/  @!P1 LOP3.LUT R5, R5, R4, RZ, 0x3c, !PT ;  /* 0x0000000405059212 */ /* 0x000fca00078e3cff */
[----:B------:R-:W-:Y:S01]  /*1db50*/  @!PT LDS RZ, [RZ] ;  /* 0x00000000fffff984 */ /* 0x000fe20000000800 */
[----:B------:R-:W-:Y:S01]  /*1db60*/  @!PT LDS RZ, [RZ] ;  /* 0x00000000fffff984 */ /* 0x000fe20000000800 */
[----:B------:R-:W-:Y:S01]  /*1db70*/  @!PT LDS RZ, [RZ] ;  /* 0x00000000fffff984 */ /* 0x000fe20000000800 */
[----:B------:R0:W-:Y:S01]  /*1db80*/  @!P1 LDGSTS.E.BYPASS.LTC128B.128 [R9+0x1b400], desc[UR40][R4.64], !P0 ;  /* 0x1b40000004099fae */ /* 0x0001e2000c101d68 */
[----:B------:R-:W-:Y:S01]  /*1db90*/  IMAD.MOV.U32 R3, RZ, RZ, R14 ;  /* 0x000000ffff037224 */ /* 0x000fe200078e000e */
[----:B------:R-:W-:Y:S06]  /*1dba0*/  BRA `(.L_x_5235) ;  /* 0xffffffa000f87947 */ /* 0x000fec000383ffff */
.L_x_5066:
[----:B-1----:R-:W3:Y:S02]  /*1dbb0*/  LDL R2, [R1+0x4] ;  /* 0x0000040001027983 */ /* 0x002ee40000100800 */
[----:B---3--:R1:W3:Y:S02]  /*1dbc0*/  SYNCS.PHASECHK.TRANS64.TRYWAIT P0, [R2+URZ+0x22820], R0 ;  /* 0x02282000020075a7 */ /* 0x0082e4000800017f */
[----:B---3--:R-:W-:Y:S05]  /*1dbd0*/  @!P0 NANOSLEEP.SYNCS 0x989680 ;  /* 0x009896800000895d */ /* 0x008fea0003900000 */
[----:B------:R-:W3:Y:S02]  /*1dbe0*/  @!P0 SYNCS.PHASECHK.TRANS64 P0, [R2+URZ+0x22820], R0 ;  /* 0x02282000020085a7 */ /* 0x000ee4000800007f */
[----:B---3--:R-:W-:Y:S05]  /*1dbf0*/  @!P0 BRA `(.L_x_5066) ;  /* 0xfffffffc00ec8947 */ /* 0x008fea000383ffff */
[----:B------:R-:W-:Y:S05]  /*1dc00*/  BRA `(.L_x_5236) ;  /* 0xffffffa400587947 */ /* 0x000fea000383ffff */
.L_x_5070:
[----:B0-----:R0:W1:Y:S02]  /*1dc10*/  SYNCS.PHASECHK.TRANS64.TRYWAIT P0, [R2+URZ+0x22860], R0 ;  /* 0x02286000020075a7 */ /* 0x001064000800017f */
[----:B-1----:R-:W-:Y:S05]  /*1dc20*/  @!P0 NANOSLEEP.SYNCS 0x989680 ;  /* 0x009896800000895d */ /* 0x002fea0003900000 */
[----:B------:R-:W1:Y:S02]  /*1dc30*/  @!P0 SYNCS.PHASECHK.TRANS64 P0, [R2+URZ+0x22860], R0 ;  /* 0x02286000020085a7 */ /* 0x000e64000800007f */
[----:B-1----:R-:W-:Y:S05]  /*1dc40*/  @!P0 BRA `(.L_x_5070) ;  /* 0xfffffffc00f08947 */ /* 0x002fea000383ffff */
[----:B------:R-:W-:Y:S05]  /*1dc50*/  BRA `(.L_x_5237) ;  /* 0xffffffa400847947 */ /* 0x000fea000383ffff */
.L_x_5085:
[----:B-1----:R1:W2:Y:S02]  /*1dc60*/  SYNCS.PHASECHK.TRANS64.TRYWAIT P0, [R2+URZ+0x22840], R6 ;  /* 0x02284006020075a7 */ /* 0x0022a4000800017f */
[----:B--2---:R-:W-:Y:S05]  /*1dc70*/  @!P0 NANOSLEEP.SYNCS 0x989680 ;  /* 0x009896800000895d */ /* 0x004fea0003900000 */
[----:B------:R-:W2:Y:S02]  /*1dc80*/  @!P0 SYNCS.PHASECHK.TRANS64 P0, [R2+URZ+0x22840], R6 ;  /* 0x02284006020085a7 */ /* 0x000ea4000800007f */
[----:B--2---:R-:W-:Y:S05]  /*1dc90*/  @!P0 BRA `(.L_x_5085) ;  /* 0xfffffffc00f08947 */ /* 0x004fea000383ffff */
[----:B------:R-:W-:Y:S05]  /*1dca0*/  BRA `(.L_x_5238) ;  /* 0xffffffac00ac7947 */ /* 0x000fea000383ffff */
.L_x_5090:
[----:B0-----:R0:W2:Y:S02]  /*1dcb0*/  SYNCS.PHASECHK.TRANS64.TRYWAIT P0, [R2+URZ+0x22860], R6 ;  /* 0x02286006020075a7 */ /* 0x0010a4000800017f */
[----:B--2---:R-:W-:Y:S05]  /*1dcc0*/  @!P0 NANOSLEEP.SYNCS 0x989680 ;  /* 0x009896800000895d */ /* 0x004fea0003900000 */
[----:B------:R-:W2:Y:S02]  /*1dcd0*/  @!P0 SYNCS.PHASECHK.TRANS64 P0, [R2+URZ+0x22860], R6 ;  /* 0x02286006020085a7 */ /* 0x000ea4000800007f */
[----:B--2---:R-:W-:Y:S05]  /*1dce0*/  @!P0 BRA `(.L_x_5090) ;  /* 0xfffffffc00f08947 */ /* 0x004fea000383ffff */
[----:B------:R-:W-:Y:S05]  /*1dcf0*/  BRA `(.L_x_5239) ;  /* 0xffffffb000347947 */ /* 0x000fea000383ffff */
.L_x_5101:
[----:B0-----:R0:W1:Y:S02]  /*1dd00*/  SYNCS.PHASECHK.TRANS64.TRYWAIT P0, [R3+URZ+0x22840], R2 ;  /* 0x02284002030075a7 */ /* 0x001064000800017f */
[----:B-1----:R-:W-:Y:S05]  /*1dd10*/  @!P0 NANOSLEEP.SYNCS 0x989680 ;  /* 0x009896800000895d */ /* 0x002fea0003900000 */
[----:B------:R-:W1:Y:S02]  /*1dd20*/  @!P0 SYNCS.PHASECHK.TRANS64 P0, [R3+URZ+0x22840], R2 ;  /* 0x02284002030085a7 */ /* 0x000e64000800007f */
[----:B-1----:R-:W-:Y:S05]  /*1dd30*/  @!P0 BRA `(.L_x_5101) ;  /* 0xfffffffc00f08947 */ /* 0x002fea000383ffff */
[----:B------:R-:W-:Y:S05]  /*1dd40*/  BRA `(.L_x_5240) ;  /* 0xffffffb8003c7947 */ /* 0x000fea000383ffff */
.L_x_5106:
[----:B-1----:R1:W2:Y:S02]  /*1dd50*/  SYNCS.PHASECHK.TRANS64.TRYWAIT P0, [R3+URZ+0x22860], R2 ;  /* 0x02286002030075a7 */ /* 0x0022a4000800017f */
[----:B--2---:R-:W-:Y:S05]  /*1dd60*/  @!P0 NANOSLEEP.SYNCS 0x989680 ;  /* 0x009896800000895d */ /* 0x004fea0003900000 */
[----:B------:R-:W2:Y:S02]  /*1dd70*/  @!P0 SYNCS.PHASECHK.TRANS64 P0, [R3+URZ+0x22860], R2 ;  /* 0x02286002030085a7 */ /* 0x000ea4000800007f */
[----:B--2---:R-:W-:Y:S05]  /*1dd80*/  @!P0 BRA `(.L_x_5106) ;  /* 0xfffffffc00f08947 */ /* 0x004fea000383ffff */
[----:B------:R-:W-:Y:S05]  /*1dd90*/  BRA `(.L_x_5241) ;  /* 0xffffffb800c07947 */ /* 0x000fea000383ffff */
.L_x_5117:
[----:B0-----:R0:W1:Y:S02]  /*1dda0*/  SYNCS.PHASECHK.TRANS64.TRYWAIT P0, [R3+URZ+0x22840], R2 ;  /* 0x02284002030075a7 */ /* 0x001064000800017f */
[----:B-1----:R-:W-:Y:S05]  /*1ddb0*/  @!P0 NANOSLEEP.SYNCS 0x989680 ;  /* 0x009896800000895d */ /* 0x002fea0003900000 */
[----:B------:R-:W1:Y:S02]  /*1ddc0*/  @!P0 SYNCS.PHASECHK.TRANS64 P0, [R3+URZ+0x22840], R2 ;  /* 0x02284002030085a7 */ /* 0x000e64000800007f */
[----:B-1----:R-:W-:Y:S05]  /*1ddd0*/  @!P0 BRA `(.L_x_5117) ;  /* 0xfffffffc00f08947 */ /* 0x002fea000383ffff */
[----:B------:R-:W-:Y:S05]  /*1dde0*/  BRA `(.L_x_5242) ;  /* 0xffffffc000ac7947 */ /* 0x000fea000383ffff */
.L_x_5122:
[----:B-1----:R1:W2:Y:S02]  /*1ddf0*/  SYNCS.PHASECHK.TRANS64.TRYWAIT P0, [R3+URZ+0x22860], R2 ;  /* 0x02286002030075a7 */ /* 0x0022a4000800017f */
[----:B--2---:R-:W-:Y:S05]  /*1de00*/  @!P0 NANOSLEEP.SYNCS 0x989680 ;  /* 0x009896800000895d */ /* 0x004fea0003900000 */
[----:B------:R-:W2:Y:S02]  /*1de10*/  @!P0 SYNCS.PHASECHK.TRANS64 P0, [R3+URZ+0x22860], R2 ;  /* 0x02286002030085a7 */ /* 0x000ea4000800007f */
[----:B--2---:R-:W-:Y:S05]  /*1de20*/  @!P0 BRA `(.L_x_5122) ;  /* 0xfffffffc00f08947 */ /* 0x004fea000383ffff */
[----:B------:R-:W-:Y:S05]  /*1de30*/  BRA `(.L_x_5243) ;  /* 0xffffffc400347947 */ /* 0x000fea000383ffff */
.L_x_5134:
[----:B------:R-:W-:Y:S01]  /*1de40*/  BSSY B0, `(.L_x_5244) ;  /* 0x0000008000007945 */ /* 0x000fe20003800000 */
[----:B------:R-:W-:Y:S02]  /*1de50*/  IMAD.MOV.U32 R13, RZ, RZ, R16 ;  /* 0x000000ffff0d7224 */ /* 0x000fe400078e0010 */
[----:B------:R-:W-:Y:S02]  /*1de60*/  IMAD.MOV.U32 R12, RZ, RZ, RZ ;  /* 0x000000ffff0c7224 */ /* 0x000fe400078e00ff */
[----:B-1----:R-:W-:Y:S02]  /*1de70*/  IMAD.MOV.U32 R11, RZ, RZ, 0x1f ;  /* 0x0000001fff0b7424 */ /* 0x002fe400078e00ff */
[----:B------:R-:W-:-:S07]  /*1de80*/  IMAD.MOV.U32 R15, RZ, RZ, -0x1 ;  /* 0xffffffffff0f7424 */ /* 0x000fce00078e00ff */
[----:B0----5:R-:W-:Y:S05]  /*1de90*/  WARPSYNC.COLLECTIVE R15, `(.L_x_5245) ;  /* 0x000000000f087348 */ /* 0x021fea0003c00000 */
[----:B0-----:R0:W1:Y:S02]  /*1dea0*/  SHFL.IDX P6, R14, R13, R12, R11 ;  /* 0x0000000c0d0e7389 */ /* 0x00106400000c000b */
[----:B01---5:R-:W-:Y:S01]  /*1deb0*/  ENDCOLLECTIVE ;  /* 0x000000000000791b */ /* 0x023fe20003800000 */
.L_x_5245:
[----:B------:R-:W-:Y:S05]  /*1dec0*/  BSYNC B0 ;  /* 0x0000000000007941 */ /* 0x000fea0003800000 */
.L_x_5244:
        /* <DEDUP_REMOVED lines=9> */
.L_x_5246:
        /* <DEDUP_REMOVED lines=18> */
.L_x_5247:
[----:B------:R-:W-:Y:S01]  /*1e080*/  IMAD.MOV.U32 R12, RZ, RZ, 0x2 ;  /* 0x00000002ff0c7424 */ /* 0x000fe200078e00ff */
[----:B------:R-:W-:-:S05]  /*1e090*/  SEL R7, R14, RZ, P1 ;  /* 0x000000ff0e077207 */ /* 0x000fca0000800000 */
[----:B------:R-:W-:-:S04]  /*1e0a0*/  IMAD.IADD R3, R2, 0x1, R7 ;  /* 0x0000000102037824 */ /* 0x000fc800078e0207 */
[----:B------:R-:W-:-:S07]  /*1e0b0*/  IMAD.MOV.U32 R13, RZ, RZ, R3 ;  /* 0x000000ffff0d7224 */ /* 0x000fce00078e0003 */
[----:B------:R-:W-:Y:S05]  /*1e0c0*/  WARPSYNC.COLLECTIVE R15, `(.L_x_5248) ;  /* 0x000000000f087348 */ /* 0x000fea0003c00000 */
[----:B------:R0:W1:Y:S02]  /*1e0d0*/  SHFL.UP P6, R14, R13, R12, R11 ;  /* 0x0400000c0d0e7389 */ /* 0x00006400000c000b */
[----:B01----:R-:W-:Y:S01]  /*1e0e0*/  ENDCOLLECTIVE ;  /* 0x000000000000791b */ /* 0x003fe20003800000 */
.L_x_5248:
        /* <DEDUP_REMOVED lines=8> */
.L_x_5249:
        /* <DEDUP_REMOVED lines=8> */
.L_x_5250:
        /* <DEDUP_REMOVED lines=8> */
.L_x_5251:
        /* <DEDUP_REMOVED lines=9> */
.L_x_5252:
[----:B------:R-:W-:Y:S01]  /*1e300*/  IMAD.MOV.U32 R16, RZ, RZ, R14 ;  /* 0x000000ffff107224 */ /* 0x000fe200078e000e */
[----:B------:R-:W-:Y:S06]  /*1e310*/  BRA `(.L_x_5253) ;  /* 0xffffffc800907947 */ /* 0x000fec000383ffff */
.L_x_5139:
        /* <DEDUP_REMOVED lines=8> */
.L_x_5255:
[----:B------:R-:W-:Y:S05]  /*1e3a0*/  BSYNC B0 ;  /* 0x0000000000007941 */ /* 0x000fea0003800000 */
.L_x_5254:
        /* <DEDUP_REMOVED lines=9> */
.L_x_5256:
[----:B------:R-:W-:Y:S01]  /*1e440*/  IMAD.MOV.U32 R12, RZ, RZ, 0x4 ;  /* 0x00000004ff0c7424 */ /* 0x000fe200078e00ff */
[----:B------:R-:W-:-:S05]  /*1e450*/  SEL R14, R14, RZ, P2 ;  /* 0x000000ff0e0e7207 */ /* 0x000fca0001000000 */
[----:B------:R-:W-:-:S04]  /*1e460*/  IMAD.IADD R3, R3, 0x1, R14 ;  /* 0x0000000103037824 */ /* 0x000fc800078e020e */
[----:B------:R-:W-:-:S07]  /*1e470*/  IMAD.MOV.U32 R13, RZ, RZ, R3 ;  /* 0x000000ffff0d7224 */ /* 0x000fce00078e0003 */
[----:B------:R-:W-:Y:S05]  /*1e480*/  WARPSYNC.COLLECTIVE R15, `(.L_x_5257) ;  /* 0x000000000f087348 */ /* 0x000fea0003c00000 */
[----:B------:R0:W1:Y:S02]  /*1e490*/  SHFL.UP P6, R14, R13, R12, R11 ;  /* 0x0400000c0d0e7389 */ /* 0x00006400000c000b */
[----:B01----:R-:W-:Y:S01]  /*1e4a0*/  ENDCOLLECTIVE ;  /* 0x000000000000791b */ /* 0x003fe20003800000 */
.L_x_5257:
[----:B------:R-:W-:Y:S01]  /*1e4b0*/  IMAD.MOV.U32 R12, RZ, RZ, 0x8 ;  /* 0x00000008ff0c7424 */ /* 0x000fe200078e00ff */
[----:B------:R-:W-:-:S05]  /*1e4c0*/  SEL R14, R14, RZ, P3 ;  /* 0x000000ff0e0e7207 */ /* 0x000fca0001800000 */
[----:B------:R-:W-:-:S04]  /*1e4d0*/  IMAD.IADD R3, R3, 0x1, R14 ;  /* 0x0000000103037824 */ /* 0x000fc800078e020e */
[----:B------:R-:W-:-:S07]  /*1e4e0*/  IMAD.MOV.U32 R13, RZ, RZ, R3 ;  /* 0x000000ffff0d7224 */ /* 0x000fce00078e0003 */
[----:B------:R-:W-:Y:S05]  /*1e4f0*/  WARPSYNC.COLLECTIVE R15, `(.L_x_5258) ;  /* 0x000000000f087348 */ /* 0x000fea0003c00000 */
[----:B------:R0:W1:Y:S02]  /*1e500*/  SHFL.UP P6, R14, R13, R12, R11 ;  /* 0x0400000c0d0e7389 */ /* 0x00006400000c000b */
[----:B01----:R-:W-:Y:S01]  /*1e510*/  ENDCOLLECTIVE ;  /* 0x000000000000791b */ /* 0x003fe20003800000 */
.L_x_5258:
[----:B------:R-:W-:Y:S01]  /*1e520*/  IMAD.MOV.U32 R12, RZ, RZ, 0x10 ;  /* 0x00000010ff0c7424 */ /* 0x000fe200078e00ff */
[----:B------:R-:W-:-:S05]  /*1e530*/  SEL R14, R14, RZ, P4 ;  /* 0x000000ff0e0e7207 */ /* 0x000fca0002000000 */
[----:B------:R-:W-:-:S04]  /*1e540*/  IMAD.IADD R3, R3, 0x1, R14 ;  /* 0x0000000103037824 */ /* 0x000fc800078e020e */
[----:B------:R-:W-:-:S07]  /*1e550*/  IMAD.MOV.U32 R13, RZ, RZ, R3 ;  /* 0x000000ffff0d7224 */ /* 0x000fce00078e0003 */
[----:B------:R-:W-:Y:S05]  /*1e560*/  WARPSYNC.COLLECTIVE R15, `(.L_x_5259) ;  /* 0x000000000f087348 */ /* 0x000fea0003c00000 */
[----:B------:R0:W1:Y:S02]  /*1e570*/  SHFL.UP P6, R14, R13, R12, R11 ;  /* 0x0400000c0d0e7389 */ /* 0x00006400000c000b */
[----:B01----:R-:W-:Y:S01]  /*1e580*/  ENDCOLLECTIVE ;  /* 0x000000000000791b */ /* 0x003fe20003800000 */
.L_x_5259:
        /* <DEDUP_REMOVED lines=8> */
.L_x_5260:
[----:B------:R-:W-:Y:S01]  /*1e610*/  IMAD.MOV.U32 R16, RZ, RZ, R14 ;  /* 0x000000ffff107224 */ /* 0x000fe200078e000e */
[----:B------:R-:W-:Y:S06]  /*1e620*/  BRA `(.L_x_5261) ;  /* 0xffffffc800687947 */ /* 0x000fec000383ffff */
.L_x_5141:
[----:B------:R-:W-:Y:S01]  /*1e630*/  BSSY B0, `(.L_x_5262) ;  /* 0x0000006000007945 */ /* 0x000fe20003800000 */
[----:B------:R-:W-:Y:S01]  /*1e640*/  PLOP3.LUT P6, PT, P6, PT, PT, 0x8, 0x0 ;  /* 0x000000000000781c */ /* 0x000fe200037ce170 */
[----:B------:R-:W-:-:S12]  /*1e650*/  IMAD.MOV.U32 R15, RZ, RZ, -0x1 ;  /* 0xffffffffff0f7424 */ /* 0x000fd800078e00ff */
[----:B0----5:R-:W-:Y:S05]  /*1e660*/  WARPSYNC.COLLECTIVE R15, `(.L_x_5263) ;  /* 0x000000000f087348 */ /* 0x021fea0003c00000 */
[----:B------:R-:W-:Y:S01]  /*1e670*/  VOTE.ANY R14, PT, P6 ;  /* 0x00000000000e7806 */ /* 0x000fe200030e0100 */
[----:B0----5:R-:W-:Y:S06]  /*1e680*/  ENDCOLLECTIVE ;  /* 0x000000000000791b */ /* 0x021fec0003800000 */
.L_x_5263:
[----:B------:R-:W-:Y:S05]  /*1e690*/  BSYNC B0 ;  /* 0x0000000000007941 */ /* 0x000fea0003800000 */
.L_x_5262:
        /* <DEDUP_REMOVED lines=9> */
.L_x_5264:
[----:B------:R-:W-:Y:S01]  /*1e730*/  IMAD.MOV.U32 R17, RZ, RZ, R14 ;  /* 0x000000ffff117224 */ /* 0x000fe200078e000e */
[----:B------:R-:W-:Y:S06]  /*1e740*/  BRA `(.L_x_5265) ;  /* 0xffffffc800587947 */ /* 0x000fec000383ffff */
.L_x_5143:
[----:B------:R-:W-:Y:S01]  /*1e750*/  BSSY B0, `(.L_x_5266) ;  /* 0x0000007000007945 */ /* 0x000fe20003800000 */
[----:B------:R-:W-:Y:S02]  /*1e760*/  IMAD.MOV.U32 R13, RZ, RZ, R3 ;  /* 0x000000ffff0d7224 */ /* 0x000fe400078e0003 */
[----:B------:R-:W-:Y:S02]  /*1e770*/  IMAD.MOV.U32 R11, RZ, RZ, 0x1f ;  /* 0x0000001fff0b7424 */ /* 0x000fe400078e00ff */
[----:B------:R-:W-:-:S07]  /*1e780*/  IMAD.MOV.U32 R15, RZ, RZ, -0x1 ;  /* 0xffffffffff0f7424 */ /* 0x000fce00078e00ff */
[----:B012--5:R-:W-:Y:S05]  /*1e790*/  WARPSYNC.COLLECTIVE R15, `(.L_x_5267) ;  /* 0x000000000f087348 */ /* 0x027fea0003c00000 */
[----:B------:R3:W4:Y:S02]  /*1e7a0*/  SHFL.IDX P6, R14, R13, R12, R11 ;  /* 0x0000000c0d0e7389 */ /* 0x00072400000c000b */
[----:B012345:R-:W-:Y:S01]  /*1e7b0*/  ENDCOLLECTIVE ;  /* 0x000000000000791b */ /* 0x03ffe20003800000 */
.L_x_5267:
[----:B------:R-:W-:Y:S05]  /*1e7c0*/  BSYNC B0 ;  /* 0x0000000000007941 */ /* 0x000fea0003800000 */
.L_x_5266:
[----:B------:R-:W-:Y:S01]  /*1e7d0*/  IMAD.MOV.U32 R3, RZ, RZ, R14 ;  /* 0x000000ffff037224 */ /* 0x000fe200078e000e */
[----:B------:R-:W-:Y:S06]  /*1e7e0*/  BRA `(.L_x_5268) ;  /* 0xffffffc8004c7947 */ /* 0x000fec000383ffff */
.L_x_5147:
[----:B0-----:R0:W1:Y:S02]  /*1e7f0*/  SYNCS.PHASECHK.TRANS64.TRYWAIT P0, [R0+URZ+0x22820], R3 ;  /* 0x02282003000075a7 */ /* 0x001064000800017f */
[----:B-1----:R-:W-:Y:S05]  /*1e800*/  @!P0 NANOSLEEP.SYNCS 0x989680 ;  /* 0x009896800000895d */ /* 0x002fea0003900000 */
[----:B------:R-:W1:Y:S02]  /*1e810*/  @!P0 SYNCS.PHASECHK.TRANS64 P0, [R0+URZ+0x22820], R3 ;  /* 0x02282003000085a7 */ /* 0x000e64000800007f */
[----:B-1----:R-:W-:Y:S05]  /*1e820*/  @!P0 BRA `(.L_x_5147) ;  /* 0xfffffffc00f08947 */ /* 0x002fea000383ffff */
[----:B------:R-:W-:Y:S05]  /*1e830*/  BRA `(.L_x_5269) ;  /* 0xffffffcc00d07947 */ /* 0x000fea000383ffff */
.L_x_5148:
        /* <DEDUP_REMOVED lines=11> */
.L_x_5271:
[----:B------:R-:W-:Y:S05]  /*1e8f0*/  BSYNC B0 ;  /* 0x0000000000007941 */ /* 0x000fea0003800000 */
.L_x_5270:
[----:B------:R-:W-:Y:S05]  /*1e900*/  BRA `(.L_x_5272) ;  /* 0xffffffcc00b87947 */ /* 0x000fea000383ffff */
.L_x_5149:
[----:B------:R-:W-:Y:S01]  /*1e910*/  BSSY B0, `(.L_x_5273) ;  /* 0x0000006000007945 */ /* 0x000fe20003800000 */
[----:B------:R-:W-:-:S07]  /*1e920*/  IMAD.MOV.U32 R15, RZ, RZ, -0x1 ;  /* 0xffffffffff0f7424 */ /* 0x000fce00078e00ff */
[----:B01---5:R-:W-:Y:S05]  /*1e930*/  WARPSYNC.COLLECTIVE R15, `(.L_x_5274) ;  /* 0x000000000f0c7348 */ /* 0x023fea0003c00000 */
[----:B------:R-:W-:Y:S02]  /*1e940*/  ELECT P6, UR62, PT ;  /* 0x00000000003e782f */ /* 0x000fe400038c0000 */
[----:B------:R-:W-:Y:S01]  /*1e950*/  MOV R14, UR62 ;  /* 0x0000003e000e7c02 */ /* 0x000fe20008000f00 */
[----:B01---5:R-:W-:Y:S10]  /*1e960*/  ENDCOLLECTIVE ;  /* 0x000000000000791b */ /* 0x023ff40003800000 */
.L_x_5274:
[----:B------:R-:W-:Y:S05]  /*1e970*/  BSYNC B0 ;  /* 0x0000000000007941 */ /* 0x000fea0003800000 */
.L_x_5273:
[----:B------:R-:W-:Y:S05]  /*1e980*/  BRA `(.L_x_5275) ;  /* 0xffffffcc00ac7947 */ /* 0x000fea000383ffff */
.L_x_5151:
[----:B0-----:R0:W1:Y:S02]  /*1e990*/  SYNCS.PHASECHK.TRANS64.TRYWAIT P0, [R6+URZ], R5 ;  /* 0x00000005060075a7 */ /* 0x001064000800017f */
[----:B-1----:R-:W-:Y:S05]  /*1e9a0*/  @!P0 NANOSLEEP.SYNCS 0x989680 ;  /* 0x009896800000895d */ /* 0x002fea0003900000 */
[----:B------:R-:W1:Y:S02]  /*1e9b0*/  @!P0 SYNCS.PHASECHK.TRANS64 P0, [R6+URZ], R5 ;  /* 0x00000005060085a7 */ /* 0x000e64000800007f */
[----:B-1----:R-:W-:Y:S05]  /*1e9c0*/  @!P0 BRA `(.L_x_5151) ;  /* 0xfffffffc00f08947 */ /* 0x002fea000383ffff */
[----:B------:R-:W-:Y:S05]  /*1e9d0*/  BRA `(.L_x_5276) ;  /* 0xffffffcc00e87947 */ /* 0x000fea000383ffff */
.L_x_5152:
[----:B-1----:R1:W2:Y:S02]  /*1e9e0*/  SYNCS.PHASECHK.TRANS64.TRYWAIT P0, [R7+URZ], R2 ;  /* 0x00000002070075a7 */ /* 0x0022a4000800017f */
[----:B--2---:R-:W-:Y:S05]  /*1e9f0*/  @!P0 NANOSLEEP.SYNCS 0x989680 ;  /* 0x009896800000895d */ /* 0x004fea0003900000 */
[----:B------:R-:W2:Y:S02]  /*1ea00*/  @!P0 SYNCS.PHASECHK.TRANS64 P0, [R7+URZ], R2 ;  /* 0x00000002070085a7 */ /* 0x000ea4000800007f */
[----:B--2---:R-:W-:Y:S05]  /*1ea10*/  @!P0 BRA `(.L_x_5152) ;  /* 0xfffffffc00f08947 */ /* 0x004fea000383ffff */
[----:B------:R-:W-:Y:S05]  /*1ea20*/  BRA `(.L_x_5277) ;  /* 0xffffffcc00dc7947 */ /* 0x000fea000383ffff */
.L_x_5154:
[----:B--2---:R2:W3:Y:S02]  /*1ea30*/  SYNCS.PHASECHK.TRANS64.TRYWAIT P0, [R4+URZ], R5 ;  /* 0x00000005040075a7 */ /* 0x0044e4000800017f */
[----:B---3--:R-:W-:Y:S05]  /*1ea40*/  @!P0 NANOSLEEP.SYNCS 0x989680 ;  /* 0x009896800000895d */ /* 0x008fea0003900000 */
[----:B------:R-:W3:Y:S02]  /*1ea50*/  @!P0 SYNCS.PHASECHK.TRANS64 P0, [R4+URZ], R5 ;  /* 0x00000005040085a7 */ /* 0x000ee4000800007f */
[----:B---3--:R-:W-:Y:S05]  /*1ea60*/  @!P0 BRA `(.L_x_5154) ;  /* 0xfffffffc00f08947 */ /* 0x008fea000383ffff */
[----:B------:R-:W-:Y:S05]  /*1ea70*/  BRA `(.L_x_5278) ;  /* 0xffffffcc00e47947 */ /* 0x000fea000383ffff */
.L_x_5279:
        /* <DEDUP_REMOVED lines=16> */
.L_x_6048:


//--------------------- .text._ZN7cutlass13device_kernelIN5flash11enable_sm90INS1_16FlashAttnFwdSm90INS1_25CollectiveMainloopFwdSm90ILi2EN4cute5tupleIJNS5_1CILi1EEES8_S8_EEENS6_IJNS7_ILi128EEENS7_ILi96EEENS7_ILi64EEEEEELi256ENS_10bfloat16_tEfNS_4arch4Sm90ELb1ELb0ELb1ELb1ELb0ELb0ELb1ELb1ELb0ELb1ELb0ELb0EEENS1_21CollectiveEpilogueFwdINS6_IJSA_NS7_ILi256EEESB_EEES9_SE_SG_Li256ELb1ELb1ELb0ELb0EEENS1_36VarlenDynamicPersistentTileSchedulerILi128ELi96ELi256ELi128ELb0ELb1ELb1ELb1ELb1ELb1EEEEEEEEEvNT_6ParamsE --------------------------
	.section	.text._ZN7cutlass13device_kernelIN5flash11enable_sm90INS1_16FlashAttnFwdSm90INS1_25CollectiveMainloopFwdSm90ILi2EN4cute5tupleIJNS5_1CILi1EEES8_S8_EEENS6_IJNS7_ILi128EEENS7_ILi96EEENS7_ILi64EEEEEELi256ENS_10bfloat16_tEfNS_4arch4Sm90ELb1ELb0ELb1ELb1ELb0ELb0ELb1ELb1ELb0ELb1ELb0ELb0EEENS1_21CollectiveEpilogueFwdINS6_IJSA_NS7_ILi256EEESB_EEES9_SE_SG_Li256ELb1ELb1ELb0ELb0EEENS1_36VarlenDynamicPersistentTileSchedulerILi128ELi96ELi256ELi128ELb0ELb1ELb1ELb1ELb1ELb1EEEEEEEEEvNT_6ParamsE,"ax",@progbits
	.align	128
.text._ZN7cutlass13device_kernelIN5flash11enable_sm90INS1_16FlashAttnFwdSm90INS1_25CollectiveMainloopFwdSm90ILi2EN4cute5tupleIJNS5_1CILi1EEES8_S8_EEENS6_IJNS7_ILi128EEENS7_ILi96EEENS7_ILi64EEEEEELi256ENS_10bfloat16_tEfNS_4arch4Sm90ELb1ELb0ELb1ELb1ELb0ELb0ELb1ELb1ELb0ELb1ELb0ELb0EEENS1_21CollectiveEpilogueFwdINS6_IJSA_NS7_ILi256EEESB_EEES9_SE_SG_Li256ELb1ELb1ELb0ELb0EEENS1_36VarlenDynamicPersistentTileSchedulerILi128ELi96ELi256ELi128ELb0ELb1ELb1ELb1ELb1ELb1EEEEEEEEEvNT_6ParamsE:
        .type           _ZN7cutlass13device_kernelIN5flash11enable_sm90INS1_16FlashAttnFwdSm90INS1_25CollectiveMainloopFwdSm90ILi2EN4cute5tupleIJNS5_1CILi1EEES8_S8_EEENS6_IJNS7_ILi128EEENS7_ILi96EEENS7_ILi64EEEEEELi256ENS_10bfloat16_tEfNS_4arch4Sm90ELb1ELb0ELb1ELb1ELb0ELb0ELb1ELb1ELb0ELb1ELb0ELb0EEENS1_21CollectiveEpilogueFwdINS6_IJSA_NS7_ILi256EEESB_EEES9_SE_SG_Li256ELb1ELb1ELb0ELb0EEENS1_36VarlenDynamicPersistentTileSchedulerILi128ELi96ELi256ELi128ELb0ELb1ELb1ELb1ELb1ELb1EEEEEEEEEvNT_6ParamsE,@function
        .size           _ZN7cutlass13device_kernelIN5flash11enable_sm90INS1_16FlashAttnFwdSm90INS1_25CollectiveMainloopFwdSm90ILi2EN4cute5tupleIJNS5_1CILi1EEES8_S8_EEENS6_IJNS7_ILi128EEENS7_ILi96EEENS7_ILi64EEEEEELi256ENS_10bfloat16_tEfNS_4arch4Sm90ELb1ELb0ELb1ELb1ELb0ELb0ELb1ELb1ELb0ELb1ELb0ELb0EEENS1_21CollectiveEpilogueFwdINS6_IJSA_NS7_ILi256EEESB_EEES9_SE_SG_Li256ELb1ELb1ELb0ELb0EEENS1_36VarlenDynamicPersistentTileSchedulerILi128ELi96ELi256ELi128ELb0ELb1ELb1ELb1ELb1ELb1EEEEEEEEEvNT_6ParamsE,(.L_x_6049 - _ZN7cutlass13device_kernelIN5flash11enable_sm90INS1_16FlashAttnFwdSm90INS1_25CollectiveMainloopFwdSm90ILi2EN4cute5tupleIJNS5_1CILi1EEES8_S8_EEENS6_IJNS7_ILi128EEENS7_ILi96EEENS7_ILi64EEEEEELi256ENS_10bfloat16_tEfNS_4arch4Sm90ELb1ELb0ELb1ELb1ELb0ELb0ELb1ELb1ELb0ELb1ELb0ELb0EEENS1_21CollectiveEpilogueFwdINS6_IJSA_NS7_ILi256EEESB_EEES9_SE_SG_Li256ELb1ELb1ELb0ELb0EEENS1_36VarlenDynamicPersistentTileSchedulerILi128ELi96ELi256ELi128ELb0ELb1ELb1ELb1ELb1ELb1EEEEEEEEEvNT_6ParamsE)
        .other          _ZN7cutlass13device_kernelIN5flash11enable_sm90INS1_16FlashAttnFwdSm90INS1_25CollectiveMainloopFwdSm90ILi2EN4cute5tupleIJNS5_1CILi1EEES8_S8_EEENS6_IJNS7_ILi128EEENS7_ILi96EEENS7_ILi64EEEEEELi256ENS_10bfloat16_tEfNS_4arch4Sm90ELb1ELb0ELb1ELb1ELb0ELb0ELb1ELb1ELb0ELb1ELb0ELb0EEENS1_21CollectiveEpilogueFwdINS6_IJSA_NS7_ILi256EEESB_EEES9_SE_SG_Li256ELb1ELb1ELb0ELb0EEENS1_36VarlenDynamicPersistentTileSchedulerILi128ELi96ELi256ELi128ELb0ELb1ELb1ELb1ELb1ELb1EEEEEEEEEvNT_6ParamsE,@"STO_CUDA_ENTRY STV_DEFAULT"
_ZN7cutlass13device_kernelIN5flash11enable_sm90INS1_16FlashAttnFwdSm90INS1_25CollectiveMainloopFwdSm90ILi2EN4cute5tupleIJNS5_1CILi1EEES8_S8_EEENS6_IJNS7_ILi128EEENS7_ILi96EEENS7_ILi64EEEEEELi256ENS_10bfloat16_tEfNS_4arch4Sm90ELb1ELb0ELb1ELb1ELb0ELb0ELb1ELb1ELb0ELb1ELb0ELb0EEENS1_21CollectiveEpilogueFwdINS6_IJSA_NS7_ILi256EEESB_EEES9_SE_SG_Li256ELb1ELb1ELb0ELb0EEENS1_36VarlenDynamicPersistentTileSchedulerILi128ELi96ELi256ELi128ELb0ELb1ELb1ELb1ELb1ELb1EEEEEEEEEvNT_6ParamsE:
        /* <DEDUP_REMOVED lines=18> */
.L_x_5281:
[----:B------:R-:W-:Y:S05]  /*0120*/  BSYNC B0 ;  /* 0x0000000000007941 */ /* 0x000fea0003800000 */
.L_x_5280:
        /* <DEDUP_REMOVED lines=43> */
.L_x_5282:
        /* <DEDUP_REMOVED lines=22> */
.L_x_5283:
        /* <DEDUP_REMOVED lines=18> */
.L_x_5284:
        /* <DEDUP_REMOVED lines=22> */
.L_x_5285:
        /* <DEDUP_REMOVED lines=22> */
.L_x_5286:
        /* <DEDUP_REMOVED lines=9> */
.L_x_5288:
        /* <DEDUP_REMOVED lines=40> */
[----:B------:R-:W-:-:S05]  /*0c30*/  IMAD.IADD R6, R237, 0x1, -R6 ;  /* 0x00000001ed067824 */ /* 0x000fca00078e0a06 */
[----:B------:R-:W-:-:S04]  /*0c40*/  LEA.HI R5, R6, R6, RZ, 0x1 ;  /* 0x0000000606057211 */ /* 0x000fc800078f08ff */
[----:B------:R-:W-:-:S05]  /*0c50*/  LOP3.LUT R5, R5, 0x1ffffffe, RZ, 0xc0, !PT ;  /* 0x1ffffffe05057812 */ /* 0x000fca00078ec0ff */
[----:B------:R-:W-:Y:S01]  /*0c60*/  IMAD.IADD R5, R6, 0x1, -R5 ;  /* 0x0000000106057824 */ /* 0x000fe200078e0a05 */
[----:B--2---:R-:W-:Y:S02]  /*0c70*/  R2UR UR4, R2 ;  /* 0x00000000020472ca */ /* 0x004fe400000e0000 */
[CC--:B------:R-:W-:Y:S02]  /*0c80*/  LEA.HI R2, R0.reuse, R237.reuse, RZ, 0x7 ;  /* 0x000000ed00027211 */ /* 0x0c0fe400078f38ff */
[----:B------:R-:W-:Y:S02]  /*0c90*/  LEA.HI R0, R0, R237, RZ, 0x3 ;  /* 0x000000ed00007211 */ /* 0x000fe400078f18ff */
[----:B------:R-:W-:Y:S02]  /*0ca0*/  LOP3.LUT R228, R2, 0xffffff80, RZ, 0xc0, !PT ;  /* 0xffffff8002e47812 */ /* 0x000fe400078ec0ff */
[----:B------:R-:W-:Y:S02]  /*0cb0*/  SHF.R.S32.HI R229, RZ, 0x7, R2 ;  /* 0x00000007ffe57819 */ /* 0x000fe40000011402 */
[----:B------:R-:W-:Y:S01]  /*0cc0*/  LOP3.LUT R208, R0, 0xfffffff8, RZ, 0xc0, !PT ;  /* 0xfffffff800d07812 */ /* 0x000fe200078ec0ff */
[C---:B------:R-:W-:Y:S01]  /*0cd0*/  IMAD.IADD R228, R237.reuse, 0x1, -R228 ;  /* 0x00000001ede47824 */ /* 0x040fe200078e0ae4 */
[----:B------:R-:W-:Y:S01]  /*0ce0*/  LEA.HI R2, R2, R229, RZ, 0x1 ;  /* 0x000000e502027211 */ /* 0x000fe200078f08ff */
[----:B------:R-:W-:Y:S01]  /*0cf0*/  ULOP3.LUT UR4, UR4, 0x1, URZ, 0xfc, !UPT ;  /* 0x0000000104047892 */ /* 0x000fe2000f8efc3f */
[----:B------:R-:W-:Y:S01]  /*0d00*/  SHF.R.S32.HI R225, RZ, 0x3, R0 ;  /* 0x00000003ffe17819 */ /* 0x000fe20000011400 */
[----:B------:R-:W-:Y:S01]  /*0d10*/  IMAD.IADD R208, R237, 0x1, -R208 ;  /* 0x00000001edd07824 */ /* 0x000fe200078e0ad0 */
[----:B------:R-:W-:-:S02]  /*0d20*/  SHF.R.S32.HI R7, RZ, 0x1f, R228 ;  /* 0x0000001fff077819 */ /* 0x000fc400000114e4 */
[----:B------:R-:W-:Y:S01]  /*0d30*/  LOP3.LUT R2, R2, 0x3fffffe, RZ, 0xc0, !PT ;  /* 0x03fffffe02027812 */ /* 0x000fe200078ec0ff */
[----:B------:R-:W-:Y:S01]  /*0d40*/  IMAD.SHL.U32 R200, R208, 0x8, RZ ;  /* 0x00000008d0c87824 */ /* 0x000fe200078e00ff */
[CC--:B------:R-:W-:Y:S01]  /*0d50*/  LEA.HI R8, R7.reuse, R228.reuse, RZ, 0x2 ;  /* 0x000000e407087211 */ /* 0x0c0fe200078f10ff */
[----:B------:R-:W-:Y:S01]  /*0d60*/  IMAD.U32 R232, RZ, RZ, UR4 ;  /* 0x00000004ffe87e24 */ /* 0x000fe2000f8e00ff */
[----:B------:R-:W-:Y:S01]  /*0d70*/  LEA.HI R7, R7, R228, RZ, 0x5 ;  /* 0x000000e407077211 */ /* 0x000fe200078f28ff */
[----:B------:R-:W-:Y:S01]  /*0d80*/  IMAD.IADD R2, R229, 0x1, -R2 ;  /* 0x00000001e5027824 */ /* 0x000fe200078e0a02 */
[--C-:B------:R-:W-:Y:S01]  /*0d90*/  SHF.R.S32.HI R9, RZ, 0x2, R8.reuse ;  /* 0x00000002ff097819 */ /* 0x100fe20000011408 */
[C---:B------:R-:W-:Y:S01]  /*0da0*/  VIADD R206, R200.reuse, 0x40 ;  /* 0x00000040c8ce7836 */ /* 0x040fe20000000000 */
[----:B------:R-:W-:Y:S01]  /*0db0*/  SHF.R.S32.HI R10, RZ, 0x1f, R8 ;  /* 0x0000001fff0a7819 */ /* 0x000fe20000011408 */
[C---:B------:R-:W-:Y:S01]  /*0dc0*/  VIADD R205, R200.reuse, 0x80 ;  /* 0x00000080c8cd7836 */ /* 0x040fe20000000000 */
[----:B------:R-:W-:Y:S01]  /*0dd0*/  SHF.R.S32.HI R7, RZ, 0x5, R7 ;  /* 0x00000005ff077819 */ /* 0x000fe20000011407 */
[----:B------:R-:W-:Y:S01]  /*0de0*/  VIADD R207, R200, 0xc0 ;  /* 0x000000c0c8cf7836 */ /* 0x000fe20000000000 */
[----:B------:R-:W-:Y:S01]  /*0df0*/  LEA.HI R10, R10, R9, RZ, 0x3 ;  /* 0x000000090a0a7211 */ /* 0x000fe200078f18ff */
[----:B------:R-:W-:Y:S01]  /*0e00*/  UMOV UR4, URZ ;  /* 0x0000003f00047c82 */ /* 0x000fe20008000000 */
[----:B------:R-:W-:Y:S01]  /*0e10*/  LOP3.LUT R3, R8, 0x7ffffffc, RZ, 0xc0, !PT ;  /* 0x7ffffffc08037812 */ /* 0x000fe200078ec0ff */
[----:B------:R-:W-:Y:S01]  /*0e20*/  IMAD.U32 R227, RZ, RZ, UR4 ;  /* 0x00000004ffe37e24 */ /* 0x000fe2000f8e00ff */
[----:B------:R-:W-:-:S02]  /*0e30*/  LOP3.LUT R10, R10, 0xfffffff8, RZ, 0xc0, !PT ;  /* 0xfffffff80a0a7812 */ /* 0x000fc400078ec0ff */
[----:B------:R-:W-:Y:S01]  /*0e40*/  SHF.R.S32.HI R236, RZ, 0x1f, R200 ;  /* 0x0000001fffec7819 */ /* 0x000fe200000114c8 */
[----:B------:R-:W-:Y:S01]  /*0e50*/  IMAD.IADD R204, R228, 0x1, -R3 ;  /* 0x00000001e4cc7824 */ /* 0x000fe200078e0a03 */
[----:B------:R-:W-:Y:S01]  /*0e60*/  SHF.R.S32.HI R235, RZ, 0x1f, R206 ;  /* 0x0000001fffeb7819 */ /* 0x000fe200000114ce */
[----:B------:R-:W-:Y:S01]  /*0e70*/  IMAD.IADD R10, R9, 0x1, -R10 ;  /* 0x00000001090a7824 */ /* 0x000fe200078e0a0a */
[----:B------:R-:W-:Y:S02]  /*0e80*/  SHF.R.S32.HI R234, RZ, 0x1f, R205 ;  /* 0x0000001fffea7819 */ /* 0x000fe400000114cd */
[----:B------:R-:W-:Y:S01]  /*0e90*/  SHF.R.S32.HI R233, RZ, 0x1f, R207 ;  /* 0x0000001fffe97819 */ /* 0x000fe200000114cf */
[----:B------:R-:W-:-:S04]  /*0ea0*/  IMAD R7, R7, 0x10, R10 ;  /* 0x0000001007077824 */ /* 0x000fc800078e020a */
[----:B------:R-:W-:Y:S02]  /*0eb0*/  IMAD R230, R2, 0x40, R7 ;  /* 0x0000004002e67824 */ /* 0x000fe400078e0207 */
[----:B------:R-:W-:Y:S02]  /*0ec0*/  IMAD.MOV.U32 R7, RZ, RZ, R15 ;  /* 0x000000ffff077224 */ /* 0x000fe400078e000f */
[----:B------:R-:W-:-:S07]  /*0ed0*/  IMAD R203, R5, 0x8, R230 ;  /* 0x0000000805cb7824 */ /* 0x000fce00078e02e6 */
.L_x_5343:
[----:B0-2-4-:R-:W0:Y:S01]  /*0ee0*/  LDC.64 R2, c[0x0][0xd88] ;  /* 0x00036200ff027b82 */ /* 0x015e220000000a00 */
[----:B------:R-:W-:Y:S01]  /*0ef0*/  ULDC.64 UR8, c[0x0][0xb20] ;  /* 0x0002c80000087ab9 */ /* 0x000fe20000000a00 */
[----:B------:R-:W-:Y:S01]  /*0f00*/  ULDC.64 UR10, c[0x0][0xb10] ;  /* 0x0002c400000a7ab9 */ /* 0x000fe20000000a00 */
[----:B0-----:R-:W-:-:S06]  /*0f10*/  IMAD.WIDE R2, R7, 0x4, R2 ;  /* 0x0000000407027825 */ /* 0x001fcc00078e0202 */
[----:B------:R-:W2:Y:S01]  /*0f20*/  LDG.E R2, desc[UR38][R2.64] ;  /* 0x0000002602027981 */ /* 0x000ea2000c1e1900 */
[----:B------:R-:W-:Y:S01]  /*0f30*/  UISETP.NE.U32.AND UP0, UPT, UR8, URZ, UPT ;  /* 0x0000003f0800728c */ /* 0x000fe2000bf05070 */
[----:B------:R-:W-:Y:S01]  /*0f40*/  IMAD.MOV.U32 R7, RZ, RZ, RZ ;  /* 0x000000ffff077224 */ /* 0x000fe200078e00ff */
[----:B------:R-:W-:Y:S02]  /*0f50*/  UISETP.NE.U32.AND UP1, UPT, UR10, URZ, UPT ;  /* 0x0000003f0a00728c */ /* 0x000fe4000bf25070 */
[----:B------:R-:W-:Y:S02]  /*0f60*/  UISETP.NE.AND.EX UP0, UPT, UR9, URZ, UPT, UP0 ;  /* 0x0000003f0900728c */ /* 0x000fe4000bf05300 */
[----:B------:R-:W-:-:S04]  /*0f70*/  UISETP.NE.AND.EX UP1, UPT, UR11, URZ, UPT, UP1 ;  /* 0x0000003f0b00728c */ /* 0x000fc8000bf25310 */
[----:B------:R-:W-:Y:S02]  /*0f80*/  PLOP3.LUT P0, PT, PT, PT, UP0, 0x80, 0x0 ;  /* 0x000000000000781c */ /* 0x000fe40003f0f008 */
[----:B------:R-:W-:Y:S02]  /*0f90*/  PLOP3.LUT P2, PT, PT, PT, UP1, 0x80, 0x0 ;  /* 0x000000000000781c */ /* 0x000fe40003f4f018 */
[----:B--2---:R-:W-:-:S13]  /*0fa0*/  R2UR UR4, R2 ;  /* 0x00000000020472ca */ /* 0x004fda00000e0000 */
[----:B------:R-:W-:Y:S02]  /*0fb0*/  USHF.R.S32.HI UR7, URZ, 0x1f, UR4 ;  /* 0x0000001f3f077899 */ /* 0x000fe40008011404 */
[----:B------:R-:W-:Y:S01]  /*0fc0*/  IMAD.U32 R209, RZ, RZ, UR4 ;  /* 0x00000004ffd17e24 */ /* 0x000fe2000f8e00ff */
[----:B------:R-:W-:-:S04]  /*0fd0*/  @UP0 ULEA UR8, UP2, UR4, UR8, 0x2 ;  /* 0x0000000804080291 */ /* 0x000fc8000f84103f */
[----:B------:R-:W-:Y:S02]  /*0fe0*/  @UP0 ULEA.HI.X UR9, UR4, UR9, UR7, 0x2, UP2 ;  /* 0x0000000904090291 */ /* 0x000fe400090f1407 */
[----:B------:R-:W-:Y:S01]  /*0ff0*/  IMAD.U32 R226, RZ, RZ, UR7 ;  /* 0x00000007ffe27e24 */ /* 0x000fe2000f8e00ff */
[----:B------:R-:W-:Y:S01]  /*1000*/  @UP1 ULEA UR10, UP0, UR4, UR10, 0x2 ;  /* 0x0000000a040a1291 */ /* 0x000fe2000f80103f */
[----:B------:R-:W-:-:S03]  /*1010*/  IMAD.U32 R2, RZ, RZ, UR8 ;  /* 0x00000008ff027e24 */ /* 0x000fc6000f8e00ff */
[----:B------:R-:W-:Y:S01]  /*1020*/  @UP1 ULEA.HI.X UR11, UR4, UR11, UR7, 0x2, UP0 ;  /* 0x0000000b040b1291 */ /* 0x000fe200080f1407 */
[----:B------:R-:W-:Y:S01]  /*1030*/  IMAD.U32 R3, RZ, RZ, UR9 ;  /* 0x00000009ff037e24 */ /* 0x000fe2000f8e00ff */
[----:B------:R-:W-:Y:S01]  /*1040*/  ULDC.64 UR8, c[0x0][0x418] ;  /* 0x0001060000087ab9 */ /* 0x000fe20000000a00 */
[----:B------:R-:W-:Y:S01]  /*1050*/  ULDC UR4, c[0x0][0x288] ;  /* 0x0000a20000047ab9 */ /* 0x000fe20000000800 */
[----:B---3--:R-:W-:Y:S01]  /*1060*/  IMAD.U32 R4, RZ, RZ, UR10 ;  /* 0x0000000aff047e24 */ /* 0x008fe2000f8e00ff */
[----:B------:R-:W-:Y:S01]  /*1070*/  ULDC UR7, c[0x0][0x2f0] ;  /* 0x0000bc0000077ab9 */ /* 0x000fe20000000800 */
[----:B------:R-:W-:Y:S01]  /*1080*/  IMAD.U32 R201, RZ, RZ, UR4 ;  /* 0x00000004ffc97e24 */ /* 0x000fe2000f8e00ff */
[----:B------:R0:W5:Y:S01]  /*1090*/  @P0 LDG.E R7, desc[UR38][R2.64] ;  /* 0x0000002602070981 */ /* 0x000162000c1e1900 */
[----:B------:R-:W-:Y:S01]  /*10a0*/  IMAD.U32 R5, RZ, RZ, UR11 ;  /* 0x0000000bff057e24 */ /* 0x000fe2000f8e00ff */
[----:B------:R-:W-:Y:S01]  /*10b0*/  UISETP.NE.U32.AND UP0, UPT, UR8, URZ, UPT ;  /* 0x0000003f0800728c */ /* 0x000fe2000bf05070 */
[----:B------:R-:W-:-:S03]  /*10c0*/  ULDC UR4, c[0x0][0x424] ;  /* 0x0001090000047ab9 */ /* 0x000fc60000000800 */
[----:B------:R0:W5:Y:S01]  /*10d0*/  @P2 LDG.E R201, desc[UR38][R4.64] ;  /* 0x0000002604c92981 */ /* 0x000162000c1e1900 */
[----:B------:R-:W-:Y:S01]  /*10e0*/  UISETP.NE.AND.EX UP0, UPT, UR9, URZ, UPT, UP0 ;  /* 0x0000003f0900728c */ /* 0x000fe2000bf05300 */
[----:B------:R-:W-:Y:S02]  /*10f0*/  IMAD.U32 R224, RZ, RZ, UR6 ;  /* 0x00000006ffe07e24 */ /* 0x000fe4000f8e00ff */
[----:B------:R-:W-:Y:S01]  /*1100*/  ULDC.64 UR8, c[0x0][0xb18] ;  /* 0x0002c60000087ab9 */ /* 0x000fe20000000a00 */
[----:B------:R-:W-:Y:S01]  /*1110*/  USEL UR4, UR4, 0x1, UP0 ;  /* 0x0000000104047887 */ /* 0x000fe20008000000 */
[----:B------:R-:W-:-:S03]  /*1120*/  ISETP.NE.U32.AND P1, PT, RZ, UR8, PT ;  /* 0x00000008ff007c0c */ /* 0x000fc6000bf25070 */
[----:B------:R-:W-:Y:S01]  /*1130*/  UIMAD UR4, UR4, UR7, URZ ;  /* 0x00000007040472a4 */ /* 0x000fe2000f8e023f */
[----:B------:R-:W-:Y:S01]  /*1140*/  ISETP.NE.AND.EX P1, PT, RZ, UR9, PT, P1 ;  /* 0x00000009ff007c0c */ /* 0x000fe2000bf25310 */
[----:B01----:R-:W-:-:S12]  /*1150*/  @P2 BRA `(.L_x_5289) ;  /* 0x0000000000302947 */ /* 0x003fd80003800000 */
[----:B------:R-:W-:Y:S02]  /*1160*/  ULDC.64 UR6, c[0x0][0xaf8] ;  /* 0x0002be0000067ab9 */ /* 0x000fe40000000a00 */
[----:B------:R-:W-:-:S04]  /*1170*/  ISETP.NE.U32.AND P0, PT, RZ, UR6, PT ;  /* 0x00000006ff007c0c */ /* 0x000fc8000bf05070 */
[----:B------:R-:W-:-:S13]  /*1180*/  ISETP.NE.AND.EX P0, PT, RZ, UR7, PT, P0 ;  /* 0x00000007ff007c0c */ /* 0x000fda000bf05300 */
[----:B------:R-:W-:Y:S05]  /*1190*/  @!P0 BRA `(.L_x_5289) ;  /* 0x0000000000208947 */ /* 0x000fea0003800000 */
[----:B------:R-:W-:Y:S01]  /*11a0*/  R2UR UR10, R209 ;  /* 0x00000000d10a72ca */ /* 0x000fe200000e0000 */
[----:B------:R-:W-:-:S12]  /*11b0*/  ULDC.64 UR6, c[0x0][0xaf8] ;  /* 0x0002be0000067ab9 */ /* 0x000fd80000000a00 */
[----:B------:R-:W-:-:S06]  /*11c0*/  UIMAD.WIDE UR6, UR10, 0x4, UR6 ;  /* 0x000000040a0678a5 */ /* 0x000fcc000f8e0206 */
[----:B------:R-:W-:Y:S02]  /*11d0*/  IMAD.U32 R2, RZ, RZ, UR6 ;  /* 0x00000006ff027e24 */ /* 0x000fe4000f8e00ff */
[----:B------:R-:W-:-:S05]  /*11e0*/  IMAD.U32 R3, RZ, RZ, UR7 ;  /* 0x00000007ff037e24 */ /* 0x000fca000f8e00ff */
[----:B-----5:R-:W2:Y:S04]  /*11f0*/  LDG.E R201, desc[UR38][R2.64] ;  /* 0x0000002602c97981 */ /* 0x020ea8000c1e1900 */
[----:B------:R-:W2:Y:S02]  /*1200*/  LDG.E R0, desc[UR38][R2.64+0x4] ;  /* 0x0000042602007981 */ /* 0x000ea4000c1e1900 */
[----:B--2---:R-:W-:-:S07]  /*1210*/  IMAD.IADD R201, R0, 0x1, -R201 ;  /* 0x0000000100c97824 */ /* 0x004fce00078e0ac9 */
.L_x_5289:
[----:B------:R-:W-:Y:S01]  /*1220*/  IMAD.U32 R202, RZ, RZ, UR4 ;  /* 0x00000004ffca7e24 */ /* 0x000fe2000f8e00ff */
[----:B------:R-:W-:Y:S06]  /*1230*/  @!P1 BRA `(.L_x_5290) ;  /* 0x0000000000209947 */ /* 0x000fec0003800000 */
[----:B------:R-:W-:Y:S02]  /*1240*/  R2UR UR6, R209 ;  /* 0x00000000d10672ca */ /* 0x000fe400000e0000 */
[----:B------:R-:W-:-:S11]  /*1250*/  R2UR UR7, R226 ;  /* 0x00000000e20772ca */ /* 0x000fd600000e0000 */
[----:B------:R-:W-:-:S04]  /*1260*/  ULEA UR4, UP0, UR6, UR8, 0x2 ;  /* 0x0000000806047291 */ /* 0x000fc8000f80103f */
[----:B------:R-:W-:Y:S02]  /*1270*/  ULEA.HI.X UR6, UR6, UR9, UR7, 0x2, UP0 ;  /* 0x0000000906067291 */ /* 0x000fe400080f1407 */
[----:B------:R-:W-:-:S04]  /*1280*/  IMAD.U32 R2, RZ, RZ, UR4 ;  /* 0x00000004ff027e24 */ /* 0x000fc8000f8e00ff */
[----:B------:R-:W-:-:S05]  /*1290*/  IMAD.U32 R3, RZ, RZ, UR6 ;  /* 0x00000006ff037e24 */ /* 0x000fca000f8e00ff */
[----:B------:R0:W5:Y:S01]  /*12a0*/  LDG.E R202, desc[UR38][R2.64] ;  /* 0x0000002602ca7981 */ /* 0x000162000c1e1900 */
[----:B------:R-:W-:Y:S05]  /*12b0*/  BRA `(.L_x_5291) ;  /* 0x0000000000307947 */ /* 0x000fea0003800000 */
.L_x_5290:
        /* <DEDUP_REMOVED lines=9> */
[----:B------:R-:W2:Y:S04]  /*1350*/  LDG.E R202, desc[UR38][R2.64] ;  /* 0x0000002602ca7981 */ /* 0x000ea8000c1e1900 */
[----:B------:R-:W2:Y:S02]  /*1360*/  LDG.E R5, desc[UR38][R2.64+0x4] ;  /* 0x0000042602057981 */ /* 0x000ea4000c1e1900 */
[----:B--2---:R-:W-:-:S07]  /*1370*/  IMAD.IADD R202, R5, 0x1, -R202 ;  /* 0x0000000105ca7824 */ /* 0x004fce00078e0aca */
.L_x_5291:
[----:B------:R-:W1:Y:S01]  /*1380*/  LDC R0, c[0x0][0x448] ;  /* 0x00011200ff007b82 */ /* 0x000e620000000800 */
[----:B------:R-:W-:Y:S01]  /*1390*/  USHF.L.U32 UR60, UR5, 0x7, URZ ;  /* 0x00000007053c7899 */ /* 0x000fe2000800063f */
[----:B-----5:R-:W-:Y:S01]  /*13a0*/  IMAD.IADD R202, R202, 0x1, -R7 ;  /* 0x00000001caca7824 */ /* 0x020fe200078e0a07 */
[----:B------:R-:W-:Y:S01]  /*13b0*/  CS2R R148, SRZ ;  /* 0x0000000000947805 */ /* 0x000fe2000001ff00 */
[----:B------:R-:W-:Y:S01]  /*13c0*/  IMAD.MOV.U32 R150, RZ, RZ, RZ ;  /* 0x000000ffff967224 */ /* 0x000fe200078e00ff */
[----:B------:R-:W-:Y:S01]  /*13d0*/  UIADD3 UR4, UR60, 0x7f, URZ ;  /* 0x0000007f3c047890 */ /* 0x000fe2000fffe03f */
[----:B------:R-:W-:Y:S02]  /*13e0*/  CS2R R146, SRZ ;  /* 0x0000000000927805 */ /* 0x000fe4000001ff00 */
[----:B0-----:R-:W-:Y:S02]  /*13f0*/  IADD3 R3, R202, 0x60, -R201 ;  /* 0x00000060ca037810 */ /* 0x001fe40007ffe8c9 */
        /* <DEDUP_REMOVED lines=16> */
[----:B-1----:R-:W-:Y:S01]  /*1500*/  ISETP.NE.AND P0, PT, R0, 0x1, PT ;  /* 0x000000010000780c */ /* 0x002fe20003f05270 */
[----:B------:R-:W-:Y:S01]  /*1510*/  IMAD.U32 R0, RZ, RZ, UR4 ;  /* 0x00000004ff007e24 */ /* 0x000fe2000f8e00ff */
        /* <DEDUP_REMOVED lines=36> */
[----:B------:R-:W-:-:S02]  /*1760*/  CS2R R48, SRZ ;  /* 0x0000000000307805 */ /* 0x000fc4000001ff00 */
[----:B------:R-:W-:Y:S02]  /*1770*/  CS2R R42, SRZ ;  /* 0x00000000002a7805 */ /* 0x000fe4000001ff00 */
[----:B------:R-:W-:Y:S02]  /*1780*/  CS2R R44, SRZ ;  /* 0x00000000002c7805 */ /* 0x000fe4000001ff00 */
[----:B------:R-:W-:Y:S02]  /*1790*/  CS2R R162, SRZ ;  /* 0x0000000000a27805 */ /* 0x000fe4000001ff00 */
[----:B------:R-:W-:Y:S02]  /*17a0*/  CS2R R40, SRZ ;  /* 0x0000000000287805 */ /* 0x000fe4000001ff00 */
[----:B------:R-:W-:Y:S02]  /*17b0*/  CS2R R34, SRZ ;  /* 0x0000000000227805 */ /* 0x000fe4000001ff00 */
[----:B------:R-:W-:-:S02]  /*17c0*/  CS2R R36, SRZ ;  /* 0x0000000000247805 */ /* 0x000fc4000001ff00 */
[----:B-1----:R-:W-:Y:S01]  /*17d0*/  @P0 SHF.R.U32.HI R0, RZ, R5, R2 ;  /* 0x00000005ff000219 */ /* 0x002fe20000011602 */
[----:B------:R-:W-:Y:S01]  /*17e0*/  VIADD R2, R202, 0x5f ;  /* 0x0000005fca027836 */ /* 0x000fe20000000000 */
[----:B------:R-:W-:Y:S02]  /*17f0*/  PLOP3.LUT P0, PT, PT, PT, PT, 0x80, 0x0 ;  /* 0x000000000000781c */ /* 0x000fe40003f0f070 */
[----:B------:R-:W-:Y:S02]  /*1800*/  CS2R R164, SRZ ;  /* 0x0000000000a47805 */ /* 0x000fe4000001ff00 */
[----:B------:R-:W-:Y:S01]  /*1810*/  CS2R R32, SRZ ;  /* 0x0000000000207805 */ /* 0x000fe2000001ff00 */
[----:B------:R-:W-:Y:S01]  /*1820*/  IMAD.IADD R0, R3, 0x1, R0 ;  /* 0x0000000103007824 */ /* 0x000fe200078e0200 */
[----:B------:R-:W-:Y:S01]  /*1830*/  CS2R R26, SRZ ;  /* 0x00000000001a7805 */ /* 0x000fe2000001ff00 */
[----:B------:R-:W-:Y:S01]  /*1840*/  IMAD.HI R2, R2, 0x2aaaaaab, RZ ;  /* 0x2aaaaaab02027827 */ /* 0x000fe200078e02ff */
[----:B------:R-:W-:-:S02]  /*1850*/  CS2R R28, SRZ ;  /* 0x00000000001c7805 */ /* 0x000fc4000001ff00 */
[----:B------:R-:W-:Y:S01]  /*1860*/  CS2R R24, SRZ ;  /* 0x0000000000187805 */ /* 0x000fe2000001ff00 */
[----:B------:R-:W-:Y:S01]  /*1870*/  IMAD.HI R0, R0, 0x2aaaaaab, RZ ;  /* 0x2aaaaaab00007827 */ /* 0x000fe200078e02ff */
[----:B------:R-:W-:-:S03]  /*1880*/  SHF.R.U32.HI R3, RZ, 0x1f, R2 ;  /* 0x0000001fff037819 */ /* 0x000fc60000011602 */
[----:B------:R-:W-:Y:S01]  /*1890*/  IMAD.MOV.U32 R10, RZ, RZ, RZ ;  /* 0x000000ffff0a7224 */ /* 0x000fe200078e00ff */
[----:B------:R-:W-:Y:S02]  /*18a0*/  SHF.R.U32.HI R5, RZ, 0x1f, R0 ;  /* 0x0000001fff057819 */ /* 0x000fe40000011600 */
[----:B------:R-:W-:Y:S02]  /*18b0*/  LEA.HI.SX32 R156, R2, R3, 0x1c ;  /* 0x00000003029c7211 */ /* 0x000fe400078fe2ff */
[----:B------:R-:W-:Y:S02]  /*18c0*/  CS2R R2, SRZ ;  /* 0x0000000000027805 */ /* 0x000fe4000001ff00 */
[----:B------:R-:W-:Y:S01]  /*18d0*/  LEA.HI.SX32 R5, R0, R5, 0x1c ;  /* 0x0000000500057211 */ /* 0x000fe200078fe2ff */
[----:B------:R-:W-:-:S03]  /*18e0*/  IMAD.MOV.U32 R0, RZ, RZ, RZ ;  /* 0x000000ffff007224 */ /* 0x000fc600078e00ff */
[----:B------:R-:W-:-:S04]  /*18f0*/  VIMNMX R156, R156, R5, PT ;  /* 0x000000059c9c7248 */ /* 0x000fc80003fe0100 */
[----:B------:R-:W-:-:S13]  /*1900*/  ISETP.GE.AND P1, PT, R156, 0x1, PT ;  /* 0x000000019c00780c */ /* 0x000fda0003f26270 */
[----:B------:R-:W-:Y:S05]  /*1910*/  @!P1 BRA `(.L_x_5292) ;  /* 0x0000009000b89947 */ /* 0x000fea0003800000 */
        /* <DEDUP_REMOVED lines=39> */
.L_x_5293:
        /* <DEDUP_REMOVED lines=14> */
.L_x_5474:
[----:B------:R-:W-:Y:S05]  /*1c70*/  WARPSYNC.ALL ;  /* 0x0000000000007948 */ /* 0x000fea0003800000 */
[----:B------:R-:W-:Y:S01]  /*1c80*/  R2UR UR4, R232 ;  /* 0x00000000e80472ca */ /* 0x000fe200000e0000 */
[----:B------:R1:W-:-:S12]  /*1c90*/  BAR.SYNC.DEFER_BLOCKING R176, 0x100 ;  /* 0x000400b00000751d */ /* 0x0003d80000010000 */
[----:B------:R-:W-:-:S05]  /*1ca0*/  IMAD.U32 R0, RZ, RZ, UR4 ;  /* 0x00000004ff007e24 */ /* 0x000fca000f8e00ff */
[----:B------:R-:W-:-:S13]  /*1cb0*/  ISETP.NE.AND P0, PT, R0, 0x3, PT ;  /* 0x000000030000780c */ /* 0x000fda0003f05270 */
[----:B-1----:R-:W-:Y:S05]  /*1cc0*/  @!P0 BRA `(.L_x_5295) ;  /* 0x0000000000048947 */ /* 0x002fea0003800000 */
[----:B------:R-:W-:Y:S01]  /*1cd0*/  BPT.TRAP 0x1 ;  /* 0x000000040000795c */ /* 0x000fe20000300000 */
.L_x_5295:
[----:B------:R-:W-:Y:S02]  /*1ce0*/  IMAD.U32 R3, RZ, RZ, UR37 ;  /* 0x00000025ff037e24 */ /* 0x000fe4000f8e00ff */
[----:B------:R-:W-:-:S03]  /*1cf0*/  IMAD.U32 R0, RZ, RZ, UR36 ;  /* 0x00000024ff007e24 */ /* 0x000fc6000f8e00ff */
[----:B------:R-:W-:Y:S01]  /*1d00*/  SHF.L.U32 R3, R3, 0x1f, RZ ;  /* 0x0000001f03037819 */ /* 0x000fe200000006ff */
[----:B------:R-:W-:-:S04]  /*1d10*/  IMAD R0, R0, 0x8, R5 ;  /* 0x0000000800007824 */ /* 0x000fc800078e0205 */
[----:B------:R1:W2:Y:S01]  /*1d20*/  SYNCS.PHASECHK.TRANS64.TRYWAIT P1, [R0+URZ+0x32430], R3 ;  /* 0x03243003000075a7 */ /* 0x0002a2000802017f */
[----:B------:R-:W-:Y:S05]  /*1d30*/  @!P0 BRA `(.L_x_5296) ;  /* 0x0000000000048947 */ /* 0x000fea0003800000 */
[----:B------:R-:W-:Y:S01]  /*1d40*/  BPT.TRAP 0x1 ;  /* 0x000000040000795c */ /* 0x000fe20000300000 */
.L_x_5296:
[----:B--2---:R-:W-:Y:S05]  /*1d50*/  @P1 BRA `(.L_x_5297) ;  /* 0x0000000000081947 */ /* 0x004fea0003800000 */
[----:B------:R-:W2:Y:S02]  /*1d60*/  SYNCS.PHASECHK.TRANS64.TRYWAIT P1, [R0+URZ+0x32430], R3 ;  /* 0x03243003000075a7 */ /* 0x000ea4000802017f */
[----:B--2---:R-:W-:Y:S05]  /*1d70*/  @!P1 BRA `(.L_x_5298) ;  /* 0x0000012c009c9947 */ /* 0x004fea0003800000 */
.L_x_5297:
        /* <DEDUP_REMOVED lines=48> */
.L_x_5475:
[----:B------:R-:W-:Y:S05]  /*2080*/  @!P0 BRA `(.L_x_5300) ;  /* 0x0000000000048947 */ /* 0x000fea0003800000 */
[----:B------:R-:W-:Y:S01]  /*2090*/  BPT.TRAP 0x1 ;  /* 0x000000040000795c */ /* 0x000fe20000300000 */
.L_x_5300:
[----:B------:R4:W0:Y:S01]  /*20a0*/  SYNCS.PHASECHK.TRANS64.TRYWAIT P1, [R0+URZ+0x32450], R3 ;  /* 0x03245003000075a7 */ /* 0x000822000802017f */
[----:B------:R-:W-:Y:S05]  /*20b0*/  @!P0 BRA `(.L_x_5301) ;  /* 0x0000000000048947 */ /* 0x000fea0003800000 */
[----:B------:R-:W-:Y:S01]  /*20c0*/  BPT.TRAP 0x1 ;  /* 0x000000040000795c */ /* 0x000fe20000300000 */
.L_x_5301:
[----:B0-----:R-:W-:Y:S05]  /*20d0*/  @P1 BRA `(.L_x_5302) ;  /* 0x0000000000081947 */ /* 0x001fea0003800000 */
[----:B------:R-:W0:Y:S02]  /*20e0*/  SYNCS.PHASECHK.TRANS64.TRYWAIT P1, [R0+URZ+0x32450], R3 ;  /* 0x03245003000075a7 */ /* 0x000e24000802017f */
[----:B0-----:R-:W-:Y:S05]  /*20f0*/  @!P1 BRA `(.L_x_5303) ;  /* 0x0000012800e49947 */ /* 0x001fea0003800000 */
.L_x_5302:
[----:B------:R-:W-:Y:S01]  /*2100*/  R2UR UR4, R5 ;  /* 0x00000000050472ca */ /* 0x000fe200000e0000 */
[----:B------:R-:W-:Y:S01]  /*2110*/  WARPGROUP.ARRIVE ;  /* 0x00000000000079c5 */ /* 0x000fe20000000000 */
        /* <DEDUP_REMOVED lines=16> */
[----:B------:R-:W5:Y:S01]  /*2220*/  S2R R73, SR_TID.X ;  /* 0x0000000000497919 */ /* 0x000f620000002100 */
[----:B------:R-:W-:Y:S01]  /*2230*/  UMOV UR31, 0x40000040 ;  /* 0x40000040001f7882 */ /* 0x000fe20000000000 */
[----:B------:R-:W-:Y:S01]  /*2240*/  UMOV UR33, 0x40000040 ;  /* 0x4000004000217882 */ /* 0x000fe20000000000 */
[----:B------:R-:W-:-:S02]  /*2250*/  ULOP3.LUT UR6, UR4, 0x3fff, URZ, 0xc0, !UPT ;  /* 0x00003fff04067892 */ /* 0x000fc4000f8ec03f */
[----:B------:R-:W-:Y:S02]  /*2260*/  ULOP3.LUT UR4, UR40, 0x10000, URZ, 0xfc, !UPT ;  /* 0x0001000028047892 */ /* 0x000fe4000f8efc3f */
[----:B------:R-:W-:Y:S02]  /*2270*/  ULOP3.LUT UR7, UR6, 0x10000, URZ, 0xfc, !UPT ;  /* 0x0001000006077892 */ /* 0x000fe4000f8efc3f */
[----:B------:R-:W-:Y:S02]  /*2280*/  UIADD3 UR16, UR4, 0x404, URZ ;  /* 0x0000040404107890 */ /* 0x000fe4000fffe03f */
[----:B------:R-:W-:Y:S01]  /*2290*/  UIMAD UR5, UR36, 0xc00, UR7 ;  /* 0x00000c00240578a4 */ /* 0x000fe2000f8e0207 */
[----:B------:R-:W-:Y:S01]  /*22a0*/  UMOV UR8, UR4 ;  /* 0x0000000400087c82 */ /* 0x000fe20008000000 */
[----:B------:R-:W-:Y:S01]  /*22b0*/  UIADD3 UR20, UR4, 0x406, URZ ;  /* 0x0000040604147890 */ /* 0x000fe2000fffe03f */
[----:B------:R-:W-:Y:S01]  /*22c0*/  IMAD.U32 R10, RZ, RZ, UR8 ;  /* 0x00000008ff0a7e24 */ /* 0x000fe2000f8e00ff */
[----:B------:R-:W-:-:S03]  /*22d0*/  UIADD3 UR18, UR5, 0x304, URZ ;  /* 0x0000030405127890 */ /* 0x000fc6000fffe03f */
[----:B------:R-:W-:Y:S01]  /*22e0*/  UMOV UR10, UR5 ;  /* 0x00000005000a7c82 */ /* 0x000fe20008000000 */
[----:B------:R-:W-:Y:S01]  /*22f0*/  UIADD3 UR22, UR5, 0x306, URZ ;  /* 0x0000030605167890 */ /* 0x000fe2000fffe03f */
[----:B------:R-:W-:Y:S01]  /*2300*/  HGMMA.64x96x16.F32.BF16 R24, gdesc[UR8], R24, gsb0 ;  /* 0x01600000081879f0 */ /* 0x000fe20008001818 */
[----:B------:R-:W-:Y:S01]  /*2310*/  UIADD3 UR8, UR4, 0x2, URZ ;  /* 0x0000000204087890 */ /* 0x000fe2000fffe03f */
[----:B0-----:R-:W-:Y:S01]  /*2320*/  ISETP.NE.AND P1, PT, R12, 0x1, PT ;  /* 0x000000010c00780c */ /* 0x001fe20003f25270 */
[----:B------:R-:W-:Y:S01]  /*2330*/  UIADD3 UR9, UR5, 0x2, URZ ;  /* 0x0000000205097890 */ /* 0x000fe2000fffe03f */
[----:B------:R-:W-:Y:S01]  /*2340*/  VIADD R12, R203, UR60 ;  /* 0x0000003ccb0c7c36 */ /* 0x000fe20008000000 */
[----:B------:R-:W-:Y:S01]  /*2350*/  UIADD3 UR10, UR5, 0x300, URZ ;  /* 0x00000300050a7890 */ /* 0x000fe2000fffe03f */
[----:B------:R-:W-:Y:S02]  /*2360*/  UMOV UR11, 0x40000040 ;  /* 0x40000040000b7882 */ /* 0x000fe40000000000 */
[----:B------:R-:W-:Y:S01]  /*2370*/  UMOV UR12, UR8 ;  /* 0x00000008000c7c82 */ /* 0x000fe20008000000 */
[----:B------:R-:W-:Y:S01]  /*2380*/  UIADD3 UR8, UR4, 0x4, URZ ;  /* 0x0000000404087890 */ /* 0x000fe2000fffe03f */
[----:B------:R-:W-:Y:S01]  /*2390*/  IMAD.U32 R8, RZ, RZ, UR12 ;  /* 0x0000000cff087e24 */ /* 0x000fe2000f8e00ff */
[----:B------:R-:W-:Y:S01]  /*23a0*/  UMOV UR14, UR9 ;  /* 0x00000009000e7c82 */ /* 0x000fe20008000000 */
[----:B------:R-:W-:-:S02]  /*23b0*/  UIADD3 UR9, UR5, 0x4, URZ ;  /* 0x0000000405097890 */ /* 0x000fc4000fffe03f */
[----:B------:R-:W-:Y:S01]  /*23c0*/  UIADD3 UR24, UR4, 0x800, URZ ;  /* 0x0000080004187890 */ /* 0x000fe2000fffe03f */
[----:B------:R-:W0:Y:S01]  /*23d0*/  @P1 LDC R13, c[0x0][0x44c] ;  /* 0x00011300ff0d1b82 */ /* 0x000e220000000800 */
[----:B------:R-:W-:Y:S02]  /*23e0*/  UIADD3 UR26, UR5, 0x600, URZ ;  /* 0x00000600051a7890 */ /* 0x000fe4000fffe03f */
[----:B------:R-:W-:Y:S02]  /*23f0*/  UIADD3 UR28, UR4, 0x802, URZ ;  /* 0x00000802041c7890 */ /* 0x000fe4000fffe03f */
[----:B------:R-:W-:Y:S02]  /*2400*/  UIADD3 UR30, UR5, 0x602, URZ ;  /* 0x00000602051e7890 */ /* 0x000fe4000fffe03f */
[----:B------:R-:W-:Y:S01]  /*2410*/  UIADD3 UR32, UR4, 0x804, URZ ;  /* 0x0000080404207890 */ /* 0x000fe2000fffe03f */
[----:B------:R-:W1:Y:S01]  /*2420*/  @P1 LDC R20, c[0x0][0x450] ;  /* 0x00011400ff141b82 */ /* 0x000e620000000800 */
[----:B------:R-:W-:Y:S01]  /*2430*/  UIADD3 UR34, UR5, 0x604, URZ ;  /* 0x0000060405227890 */ /* 0x000fe2000fffe03f */
        /* <DEDUP_REMOVED lines=10> */
[----:B0-----:R-:W-:Y:S01]  /*24e0*/  @P1 IMAD.HI.U32 R13, R12, R13, RZ ;  /* 0x0000000d0c0d1227 */ /* 0x001fe200078e00ff */
[----:B------:R-:W-:Y:S01]  /*24f0*/  UIADD3 UR50, UR5, 0x902, URZ ;  /* 0x0000090205327890 */ /* 0x000fe2000fffe03f */
[----:B------:R-:W-:Y:S01]  /*2500*/  UMOV UR49, 0x40000040 ;  /* 0x4000004000317882 */ /* 0x000fe20000000000 */
[----:B------:R-:W-:Y:S01]  /*2510*/  UMOV UR51, 0x40000040 ;  /* 0x4000004000337882 */ /* 0x000fe20000000000 */
[----:B------:R-:W-:-:S02]  /*2520*/  UIADD3 UR52, UR4, 0xc04, URZ ;  /* 0x00000c0404347890 */ /* 0x000fc4000fffe03f */
[----:B------:R-:W-:Y:S01]  /*2530*/  UIADD3 UR54, UR5, 0x904, URZ ;  /* 0x0000090405367890 */ /* 0x000fe2000fffe03f */
[----:B-1----:R-:W-:Y:S01]  /*2540*/  @P1 SHF.R.U32.HI R12, RZ, R20, R13 ;  /* 0x00000014ff0c1219 */ /* 0x002fe2000001160d */
[----:B------:R-:W-:Y:S01]  /*2550*/  UMOV UR53, 0x40000040 ;  /* 0x4000004000357882 */ /* 0x000fe20000000000 */
[----:B------:R-:W-:Y:S01]  /*2560*/  UMOV UR55, 0x40000040 ;  /* 0x4000004000377882 */ /* 0x000fe20000000000 */
[----:B------:R-:W-:Y:S01]  /*2570*/  UMOV UR57, 0x40000040 ;  /* 0x4000004000397882 */ /* 0x000fe20000000000 */
[----:B------:R-:W-:Y:S01]  /*2580*/  UMOV UR59, 0x40000040 ;  /* 0x40000040003b7882 */ /* 0x000fe20000000000 */
[----:B------:R-:W0:Y:S01]  /*2590*/  SHFL.IDX PT, R21, R12, RZ, 0x1c1f ;  /* 0x001c1fff0c157589 */ /* 0x000e2200000e0000 */
[----:B------:R-:W-:Y:S01]  /*25a0*/  IMAD R13, R156, -0x60, R202 ;  /* 0xffffffa09c0d7824 */ /* 0x000fe200078e02ca */
[----:B------:R-:W-:Y:S01]  /*25b0*/  ULOP3.LUT UR6, UR6, 0x3000000, URZ, 0xfc, !UPT ;  /* 0x0300000006067892 */ /* 0x000fe2000f8efc3f */
[----:B--2-4-:R-:W-:Y:S01]  /*25c0*/  IMAD.U32 R3, RZ, RZ, UR57 ;  /* 0x00000039ff037e24 */ /* 0x014fe2000f8e00ff */
[----:B------:R-:W1:Y:S01]  /*25d0*/  SHFL.IDX PT, R12, R12, 0x1, 0x1c1f ;  /* 0x003c1f000c0c7f89 */ /* 0x000e6200000e0000 */
[----:B------:R-:W-:-:S04]  /*25e0*/  VIADD R13, R13, 0x60 ;  /* 0x000000600d0d7836 */ /* 0x000fc80000000000 */
[----:B------:R-:W-:-:S05]  /*25f0*/  IMAD R20, R204, -0x2, R13 ;  /* 0xfffffffecc147824 */ /* 0x000fca00078e020d */
[----:B------:R-:W-:-:S04]  /*2600*/  IADD3 R13, -R201, 0x1, R20 ;  /* 0x00000001c90d7810 */ /* 0x000fc80007ffe114 */
[----:B0-----:R-:W-:-:S04]  /*2610*/  VIADDMNMX R21, R21, R13, R20, PT ;  /* 0x0000000d15157246 */ /* 0x001fc80003800114 */
[C---:B------:R-:W-:Y:S02]  /*2620*/  ISETP.GT.AND P6, PT, R21.reuse, RZ, PT ;  /* 0x000000ff1500720c */ /* 0x040fe40003fc4270 */
[----:B-1----:R-:W-:Y:S02]  /*2630*/  VIADDMNMX R12, R12, R13, R20, PT ;  /* 0x0000000d0c0c7246 */ /* 0x002fe40003800114 */
[C---:B------:R-:W-:Y:S02]  /*2640*/  ISETP.GT.AND P5, PT, R21.reuse, 0x1, PT ;  /* 0x000000011500780c */ /* 0x040fe40003fa4270 */
[C---:B------:R-:W-:Y:S02]  /*2650*/  ISETP.GT.AND P3, PT, R21.reuse, 0x10, PT ;  /* 0x000000101500780c */ /* 0x040fe40003f64270 */
[C---:B------:R-:W-:Y:S02]  /*2660*/  ISETP.GT.AND P2, PT, R21.reuse, 0x8, PT ;  /* 0x000000081500780c */ /* 0x040fe40003f44270 */
[----:B------:R-:W-:Y:S01]  /*2670*/  ISETP.GT.AND P4, PT, R21, 0x9, PT ;  /* 0x000000091500780c */ /* 0x000fe20003f84270 */
        /* <DEDUP_REMOVED lines=97> */
[----:B0-----:R-:W-:Y:S01]  /*2c90*/  FSEL R13, R24, -INF , P6 ;  /* 0xff800000180d7808 */ /* 0x001fe20003000000 */
[----:B------:R-:W-:Y:S01]  /*2ca0*/  FMUL.FTZ R26, R26, UR4 ;  /* 0x000000041a1a7c20 */ /* 0x000fe20008410000 */
[----:B------:R-:W-:Y:S01]  /*2cb0*/  FMUL.FTZ R65, R65, UR4 ;  /* 0x0000000441417c20 */ /* 0x000fe20008410000 */
[----:B------:R-:W-:Y:S01]  /*2cc0*/  ISETP.GT.AND P6, PT, R21, 0x11, PT ;  /* 0x000000111500780c */ /* 0x000fe20003fc4270 */
[----:B------:R-:W-:Y:S01]  /*2cd0*/  FMUL.FTZ R27, R27, UR4 ;  /* 0x000000041b1b7c20 */ /* 0x000fe20008410000 */
[----:B------:R-:W-:Y:S01]  /*2ce0*/  FMUL.FTZ R60, R60, UR4 ;  /* 0x000000043c3c7c20 */ /* 0x000fe20008410000 */
[----:B------:R-:W-:Y:S01]  /*2cf0*/  FMUL.FTZ R68, R68, UR4 ;  /* 0x0000000444447c20 */ /* 0x000fe20008410000 */
[----:B------:R-:W0:Y:S01]  /*2d00*/  MUFU.TANH R33, R33 ;  /* 0x0000002100217308 */ /* 0x000e220000002400 */
[----:B-1----:R-:W-:Y:S01]  /*2d10*/  FSEL R25, R25, -INF , P5 ;  /* 0xff80000019197808 */ /* 0x002fe20002800000 */
[----:B------:R-:W-:Y:S01]  /*2d20*/  FMUL.FTZ R30, R30, UR4 ;  /* 0x000000041e1e7c20 */ /* 0x000fe20008410000 */
[----:B------:R-:W-:Y:S01]  /*2d30*/  ISETP.GT.AND P5, PT, R21, 0x18, PT ;  /* 0x000000181500780c */ /* 0x000fe20003fa4270 */
[----:B------:R-:W-:Y:S01]  /*2d40*/  FMUL.FTZ R31, R31, UR4 ;  /* 0x000000041f1f7c20 */ /* 0x000fe20008410000 */
[----:B------:R-:W-:Y:S01]  /*2d50*/  FMNMX.FTZ R20, R13, R25, !PT ;  /* 0x000000190d147209 */ /* 0x000fe20007810000 */
[----:B------:R-:W-:Y:S01]  /*2d60*/  FMUL.FTZ R34, R34, UR4 ;  /* 0x0000000422227c20 */ /* 0x000fe20008410000 */
[----:B------:R-:W-:Y:S01]  /*2d70*/  FMUL.FTZ R35, R35, UR4 ;  /* 0x0000000423237c20 */ /* 0x000fe20008410000 */
[----:B------:R-:W-:Y:S01]  /*2d80*/  MUFU.TANH R28, R28 ;  /* 0x0000001c001c7308 */ /* 0x000fe20000002400 */
[----:B--2---:R-:W-:Y:S01]  /*2d90*/  FSEL R181, R32, -INF , P3 ;  /* 0xff80000020b57808 */ /* 0x004fe20001800000 */
[----:B------:R-:W-:Y:S01]  /*2da0*/  FMUL.FTZ R38, R38, UR4 ;  /* 0x0000000426267c20 */ /* 0x000fe20008410000 */
[----:B------:R-:W-:Y:S01]  /*2db0*/  ISETP.GT.AND P3, PT, R21, 0x21, PT ;  /* 0x000000211500780c */ /* 0x000fe20003f64270 */
[----:B------:R-:W-:Y:S01]  /*2dc0*/  FMUL.FTZ R39, R39, UR4 ;  /* 0x0000000427277c20 */ /* 0x000fe20008410000 */
[----:B------:R-:W-:Y:S01]  /*2dd0*/  FMUL.FTZ R42, R42, UR4 ;  /* 0x000000042a2a7c20 */ /* 0x000fe20008410000 */
        /* <DEDUP_REMOVED lines=19> */
[----:B-1----:R-:W-:Y:S01]  /*2f10*/  FSEL R179, R36, -INF , P5 ;  /* 0xff80000024b37808 */ /* 0x002fe20002800000 */
[----:B------:R-:W-:Y:S01]  /*2f20*/  FMUL.FTZ R70, R70, UR4 ;  /* 0x0000000446467c20 */ /* 0x000fe20008410000 */
[----:B------:R-:W-:Y:S01]  /*2f30*/  ISETP.GT.AND P5, PT, R21, 0x29, PT ;  /* 0x000000291500780c */ /* 0x000fe20003fa4270 */
[----:B------:R-:W-:Y:S01]  /*2f40*/  FMUL.FTZ R71, R71, UR4 ;  /* 0x0000000447477c20 */ /* 0x000fe20008410000 */
[----:B------:R-:W-:-:S03]  /*2f50*/  UIMAD UR4, UR36, 0xc00, UR6 ;  /* 0x00000c00240478a4 */ /* 0x000fc6000f8e0206 */
[----:B------:R-:W1:Y:S01]  /*2f60*/  MUFU.TANH R29, R29 ;  /* 0x0000001d001d7308 */ /* 0x000e620000002400 */
[----:B0-----:R-:W-:Y:S02]  /*2f70*/  FSEL R187, R41, -INF , P3 ;  /* 0xff80000029bb7808 */ /* 0x001fe40001800000 */
[----:B------:R-:W-:Y:S01]  /*2f80*/  ISETP.GT.AND P3, PT, R21, 0x38, PT ;  /* 0x000000381500780c */ /* 0x000fe20003f64270 */
[----:B------:R-:W-:-:S04]  /*2f90*/  UMOV UR10, UR4 ;  /* 0x00000004000a7c82 */ /* 0x000fc80008000000 */
[----:B------:R-:W-:Y:S01]  /*2fa0*/  MUFU.TANH R37, R37 ;  /* 0x0000002500257308 */ /* 0x000fe20000002400 */
[----:B--2---:R-:W-:Y:S02]  /*2fb0*/  FSEL R185, R44, -INF , P6 ;  /* 0xff8000002cb97808 */ /* 0x004fe40003000000 */
[----:B------:R-:W-:-:S05]  /*2fc0*/  ISETP.GT.AND P6, PT, R21, 0x39, PT ;  /* 0x000000391500780c */ /* 0x000fca0003fc4270 */
[----:B------:R-:W0:Y:S01]  /*2fd0*/  MUFU.TANH R45, R45 ;  /* 0x0000002d002d7308 */ /* 0x000e220000002400 */
[----:B-1----:R-:W-:Y:S02]  /*2fe0*/  FSEL R29, R29, -INF , P4 ;  /* 0xff8000001d1d7808 */ /* 0x002fe40002000000 */
[----:B------:R-:W-:-:S05]  /*2ff0*/  ISETP.GT.AND P4, PT, R21, 0x20, PT ;  /* 0x000000201500780c */ /* 0x000fca0003f84270 */
[----:B------:R-:W1:Y:S08]  /*3000*/  MUFU.TANH R52, R52 ;  /* 0x0000003400347308 */ /* 0x000e700000002400 */
[----:B------:R-:W2:Y:S01]  /*3010*/  MUFU.TANH R53, R53 ;  /* 0x0000003500357308 */ /* 0x000ea20000002400 */
[----:B0-----:R-:W-:Y:S02]  /*3020*/  FSEL R183, R45, -INF , P5 ;  /* 0xff8000002db77808 */ /* 0x001fe40002800000 */
[----:B------:R-:W-:-:S05]  /*3030*/  ISETP.GT.AND P5, PT, R21, 0x40, PT ;  /* 0x000000401500780c */ /* 0x000fca0003fa4270 */
[----:B------:R-:W0:Y:S01]  /*3040*/  MUFU.TANH R40, R40 ;  /* 0x0000002800287308 */ /* 0x000e220000002400 */
[----:B-1----:R-:W-:Y:S02]  /*3050*/  FSEL R214, R52, -INF , P3 ;  /* 0xff80000034d67808 */ /* 0x002fe40001800000 */
[----:B------:R-:W-:-:S05]  /*3060*/  ISETP.GT.AND P3, PT, R21, 0x49, PT ;  /* 0x000000491500780c */ /* 0x000fca0003f64270 */
[----:B------:R-:W-:Y:S01]  /*3070*/  MUFU.TANH R48, R48 ;  /* 0x0000003000307308 */ /* 0x000fe20000002400 */
[----:B--2---:R-:W-:Y:S02]  /*3080*/  FSEL R215, R53, -INF , P6 ;  /* 0xff80000035d77808 */ /* 0x004fe40003000000 */
[----:B------:R-:W-:-:S05]  /*3090*/  ISETP.GT.AND P6, PT, R21, 0x50, PT ;  /* 0x000000501500780c */ /* 0x000fca0003fc4270 */
[----:B------:R-:W1:Y:S01]  /*30a0*/  MUFU.TANH R56, R56 ;  /* 0x0000003800387308 */ /* 0x000e620000002400 */
[----:B0-----:R-:W-:Y:S02]  /*30b0*/  FSEL R197, R40, -INF , P4 ;  /* 0xff80000028c57808 */ /* 0x001fe40002000000 */
[----:B------:R-:W-:-:S05]  /*30c0*/  ISETP.GT.AND P4, PT, R21, 0x31, PT ;  /* 0x000000311500780c */ /* 0x000fca0003f84270 */
[----:B------:R-:W0:Y:S08]  /*30d0*/  MUFU.TANH R61, R61 ;  /* 0x0000003d003d7308 */ /* 0x000e300000002400 */
[----:B------:R-:W2:Y:S01]  /*30e0*/  MUFU.TANH R64, R64 ;  /* 0x0000004000407308 */ /* 0x000ea20000002400 */
[----:B-1----:R-:W-:Y:S02]  /*30f0*/  FSEL R195, R56, -INF , P5 ;  /* 0xff80000038c37808 */ /* 0x002fe40002800000 */
[----:B------:R-:W-:-:S05]  /*3100*/  ISETP.GT.AND P5, PT, R21, 0x51, PT ;  /* 0x000000511500780c */ /* 0x000fca0003fa4270 */
[----:B------:R-:W1:Y:S01]  /*3110*/  MUFU.TANH R49, R49 ;  /* 0x0000003100317308 */ /* 0x000e620000002400 */
[----:B0-----:R-:W-:Y:S02]  /*3120*/  FSEL R192, R61, -INF , P3 ;  /* 0xff8000003dc07808 */ /* 0x001fe40001800000 */
[----:B------:R-:W-:-:S05]  /*3130*/  ISETP.GT.AND P3, PT, R12, RZ, PT ;  /* 0x000000ff0c00720c */ /* 0x000fca0003f64270 */
[----:B------:R-:W-:Y:S01]  /*3140*/  MUFU.TANH R57, R57 ;  /* 0x0000003900397308 */ /* 0x000fe20000002400 */
[----:B--2---:R-:W-:Y:S02]  /*3150*/  FSEL R164, R64, -INF , P6 ;  /* 0xff80000040a47808 */ /* 0x004fe40003000000 */
[----:B------:R-:W-:-:S05]  /*3160*/  ISETP.GT.AND P6, PT, R12, 0x1, PT ;  /* 0x000000010c00780c */ /* 0x000fca0003fc4270 */
[----:B------:R-:W-:Y:S01]  /*3170*/  MUFU.TANH R26, R26 ;  /* 0x0000001a001a7308 */ /* 0x000fe20000002400 */
[----:B-1----:R-:W-:Y:S02]  /*3180*/  FSEL R213, R49, -INF , P4 ;  /* 0xff80000031d57808 */ /* 0x002fe40002000000 */
[----:B------:R-:W-:-:S05]  /*3190*/  ISETP.GT.AND P4, PT, R21, 0x48, PT ;  /* 0x000000481500780c */ /* 0x000fca0003f84270 */
[----:B------:R0:W-:Y:S08]  /*31a0*/  MUFU.TANH R72, R27 ;  /* 0x0000001b00487308 */ /* 0x0001f00000002400 */
[----:B------:R-:W1:Y:S01]  /*31b0*/  MUFU.TANH R65, R65 ;  /* 0x0000004100417308 */ /* 0x000e620000002400 */
[----:B0-----:R-:W-:Y:S02]  /*31c0*/  FSEL R27, R28, -INF , P2 ;  /* 0xff8000001c1b7808 */ /* 0x001fe40001000000 */
[----:B------:R-:W-:-:S02]  /*31d0*/  ISETP.GT.AND P2, PT, R21, 0x19, PT ;  /* 0x000000191500780c */ /* 0x000fc40003f44270 */
[----:B------:R-:W-:Y:S02]  /*31e0*/  FMNMX.FTZ R20, R27, R20, !PT ;  /* 0x000000141b147209 */ /* 0x000fe40007810000 */
[----:B------:R-:W-:Y:S01]  /*31f0*/  FSEL R177, R37, -INF , P2 ;  /* 0xff80000025b17808 */ /* 0x000fe20001000000 */
[----:B------:R-:W0:Y:S01]  /*3200*/  MUFU.TANH R60, R60 ;  /* 0x0000003c003c7308 */ /* 0x000e220000002400 */
[----:B------:R-:W-:Y:S02]  /*3210*/  ISETP.GT.AND P2, PT, R21, 0x30, PT ;  /* 0x000000301500780c */ /* 0x000fe40003f44270 */
[----:B------:R-:W-:Y:S02]  /*3220*/  FMNMX.FTZ R20, R29, R20, !PT ;  /* 0x000000141d147209 */ /* 0x000fe40007810000 */
[----:B------:R-:W-:Y:S02]  /*3230*/  FSEL R212, R48, -INF , P2 ;  /* 0xff80000030d47808 */ /* 0x000fe40001000000 */
[----:B------:R-:W-:Y:S01]  /*3240*/  ISETP.GT.AND P2, PT, R21, 0x41, PT ;  /* 0x000000411500780c */ /* 0x000fe20003f44270 */
[----:B------:R-:W2:Y:S01]  /*3250*/  MUFU.TANH R68, R68 ;  /* 0x0000004400447308 */ /* 0x000ea20000002400 */
[----:B-1----:R-:W-:-:S02]  /*3260*/  FSEL R165, R65, -INF , P5 ;  /* 0xff80000041a57808 */ /* 0x002fc40002800000 */
[----:B------:R-:W-:Y:S02]  /*3270*/  FSEL R188, R57, -INF , P2 ;  /* 0xff80000039bc7808 */ /* 0x000fe40001000000 */
[----:B------:R-:W-:Y:S02]  /*3280*/  ISETP.GT.AND P2, PT, R21, 0x58, PT ;  /* 0x000000581500780c */ /* 0x000fe40003f44270 */
[----:B------:R-:W-:Y:S01]  /*3290*/  FSEL R24, R26, -INF , P3 ;  /* 0xff8000001a187808 */ /* 0x000fe20001800000 */
[----:B------:R-:W1:Y:S01]  /*32a0*/  MUFU.TANH R30, R30 ;  /* 0x0000001e001e7308 */ /* 0x000e620000002400 */
[----:B------:R-:W-:Y:S02]  /*32b0*/  FMNMX.FTZ R20, R181, R20, !PT ;  /* 0x00000014b5147209 */ /* 0x000fe40007810000 */
[----:B------:R-:W-:Y:S02]  /*32c0*/  ISETP.GT.AND P5, PT, R12, 0x8, PT ;  /* 0x000000080c00780c */ /* 0x000fe40003fa4270 */
[----:B------:R-:W-:-:S02]  /*32d0*/  FSEL R26, R72, -INF , P6 ;  /* 0xff800000481a7808 */ /* 0x000fc40003000000 */
[----:B0-----:R-:W-:Y:S01]  /*32e0*/  FSEL R190, R60, -INF , P4 ;  /* 0xff8000003cbe7808 */ /* 0x001fe20002000000 */
[----:B------:R-:W0:Y:S01]  /*32f0*/  MUFU.TANH R31, R31 ;  /* 0x0000001f001f7308 */ /* 0x000e220000002400 */
[----:B------:R-:W-:Y:S02]  /*3300*/  ISETP.GT.AND P4, PT, R21, 0x59, PT ;  /* 0x000000591500780c */ /* 0x000fe40003f84270 */
[----:B--2---:R-:W-:Y:S02]  /*3310*/  FSEL R166, R68, -INF , P2 ;  /* 0xff80000044a67808 */ /* 0x004fe40001000000 */
[----:B------:R-:W-:Y:S02]  /*3320*/  FMNMX.FTZ R20, R175, R20, !PT ;  /* 0x00000014af147209 */ /* 0x000fe40007810000 */
[----:B------:R-:W-:Y:S01]  /*3330*/  ISETP.GT.AND P2, PT, R12, 0x9, PT ;  /* 0x000000090c00780c */ /* 0x000fe20003f44270 */
[----:B------:R-:W2:Y:S01]  /*3340*/  MUFU.TANH R34, R34 ;  /* 0x0000002200227308 */ /* 0x000ea20000002400 */
        /* <DEDUP_REMOVED lines=8> */
[----:B------:R-:W-:Y:S01]  /*33d0*/  ISETP.GT.AND P6, PT, R12, 0x11, PT ;  /* 0x000000110c00780c */ /* 0x000fe20003fc4270 */
[----:B------:R-:W0:Y:S01]  /*33e0*/  MUFU.TANH R38, R38 ;  /* 0x0000002600267308 */ /* 0x000e220000002400 */
[----:B--2---:R-:W-:Y:S02]  /*33f0*/  FSEL R178, R34, -INF , P3 ;  /* 0xff80000022b27808 */ /* 0x004fe40001800000 */
[----:B------:R-:W-:Y:S02]  /*3400*/  FMNMX.FTZ R21, R30, R21, !PT ;  /* 0x000000151e157209 */ /* 0x000fe40007810000 */
        /* <DEDUP_REMOVED lines=45> */
[----:B------:R-:W-:Y:S02]  /*36e0*/  ISETP.GT.AND P2, PT, R12, 0x39, PT ;  /* 0x000000390c00780c */ /* 0x000fe40003f44270 */
[----:B------:R-:W-:Y:S01]  /*36f0*/  FMNMX.FTZ R21, R199, R20, !PT ;  /* 0x00000014c7157209 */ /* 0x000fe20007810000 */
[----:B------:R-:W2:Y:S01]  /*3700*/  MUFU.TANH R58, R58 ;  /* 0x0000003a003a7308 */ /* 0x000ea20000002400 */
[----:B-1----:R-:W-:-:S02]  /*3710*/  FSEL R210, R54, -INF , P5 ;  /* 0xff80000036d27808 */ /* 0x002fc40002800000 */
[----:B------:R-:W-:Y:S02]  /*3720*/  FMNMX.FTZ R31, R188, R31, !PT ;  /* 0x0000001fbc1f7209 */ /* 0x000fe40007810000 */
[----:B------:R-:W-:Y:S02]  /*3730*/  ISETP.GT.AND P3, PT, R12, 0x40, PT ;  /* 0x000000400c00780c */ /* 0x000fe40003f64270 */
[----:B------:R-:W-:Y:S01]  /*3740*/  FMNMX.FTZ R20, R210, R21, !PT ;  /* 0x00000015d2147209 */ /* 0x000fe20007810000 */
[----:B------:R-:W1:Y:S01]  /*3750*/  MUFU.TANH R59, R59 ;  /* 0x0000003b003b7308 */ /* 0x000e620000002400 */
[----:B0-----:R-:W-:Y:S02]  /*3760*/  FSEL R211, R55, -INF , P2 ;  /* 0xff80000037d37808 */ /* 0x001fe40001000000 */
[----:B------:R-:W-:Y:S02]  /*3770*/  FMNMX.FTZ R31, R190, R31, !PT ;  /* 0x0000001fbe1f7209 */ /* 0x000fe40007810000 */
[----:B------:R-:W-:-:S02]  /*3780*/  ISETP.GT.AND P6, PT, R12, 0x41, PT ;  /* 0x000000410c00780c */ /* 0x000fc40003fc4270 */
[----:B------:R-:W-:Y:S01]  /*3790*/  FMNMX.FTZ R21, R211, R20, !PT ;  /* 0x00000014d3157209 */ /* 0x000fe20007810000 */
        /* <DEDUP_REMOVED lines=22> */
[----:B------:R-:W-:Y:S02]  /*3900*/  ISETP.GT.AND P3, PT, R12, 0x58, PT ;  /* 0x000000580c00780c */ /* 0x000fe40003f64270 */
[----:B------:R-:W-:-:S03]  /*3910*/  FMNMX.FTZ R20, R168, R21, !PT ;  /* 0x00000015a8147209 */ /* 0x000fc60007810000 */
[----:B------:R-:W1:Y:S01]  /*3920*/  MUFU.TANH R70, R70 ;  /* 0x0000004600467308 */ /* 0x000e620000002400 */
[----:B0-----:R-:W-:Y:S02]  /*3930*/  FSEL R169, R67, -INF , P2 ;  /* 0xff80000043a97808 */ /* 0x001fe40001000000 */
[----:B------:R-:W-:Y:S02]  /*3940*/  ISETP.GT.AND P2, PT, R12, 0x59, PT ;  /* 0x000000590c00780c */ /* 0x000fe40003f44270 */
[----:B------:R-:W-:-:S03]  /*3950*/  FMNMX.FTZ R21, R169, R20, !PT ;  /* 0x00000014a9157209 */ /* 0x000fc60007810000 */
[----:B------:R-:W0:Y:S01]  /*3960*/  MUFU.TANH R71, R71 ;  /* 0x0000004700477308 */ /* 0x000e220000002400 */
[----:B--2---:R-:W-:-:S04]  /*3970*/  FSEL R167, R69, -INF , P4 ;  /* 0xff80000045a77808 */ /* 0x004fc80002000000 */
[----:B------:R-:W-:Y:S02]  /*3980*/  FMNMX.FTZ R32, R167, R32, !PT ;  /* 0x00000020a7207209 */ /* 0x000fe40007810000 */
[----:B-1----:R-:W-:-:S03]  /*3990*/  FSEL R170, R70, -INF , P3 ;  /* 0xff80000046aa7808 */ /* 0x002fc60001800000 */
[----:B------:R-:W1:Y:S01]  /*39a0*/  SHFL.BFLY PT, R31, R32, 0x2, 0x1f ;  /* 0x0c401f00201f7f89 */ /* 0x000e6200000e0000 */
[----:B------:R-:W-:Y:S02]  /*39b0*/  FMNMX.FTZ R12, R170, R21, !PT ;  /* 0x00000015aa0c7209 */ /* 0x000fe40007810000 */
[----:B0-----:R-:W-:-:S04]  /*39c0*/  FSEL R171, R71, -INF , P2 ;  /* 0xff80000047ab7808 */ /* 0x001fc80001000000 */
[----:B------:R-:W-:-:S05]  /*39d0*/  FMNMX.FTZ R12, R171, R12, !PT ;  /* 0x0000000cab0c7209 */ /* 0x000fca0007810000 */
[----:B------:R-:W0:Y:S01]  /*39e0*/  SHFL.BFLY PT, R21, R12, 0x2, 0x1f ;  /* 0x0c401f000c157f89 */ /* 0x000e2200000e0000 */
[----:B-1----:R-:W-:-:S05]  /*39f0*/  FMNMX.FTZ R31, R32, R31, !PT ;  /* 0x0000001f201f7209 */ /* 0x002fca0007810000 */
[----:B------:R-:W1:Y:S01]  /*3a00*/  SHFL.BFLY PT, R20, R31, 0x1, 0x1f ;  /* 0x0c201f001f147f89 */ /* 0x000e6200000e0000 */
[----:B0-----:R-:W-:-:S05]  /*3a10*/  FMNMX.FTZ R32, R12, R21, !PT ;  /* 0x000000150c207209 */ /* 0x001fca0007810000 */
[----:B------:R-:W0:Y:S01]  /*3a20*/  SHFL.BFLY PT, R157, R32, 0x1, 0x1f ;  /* 0x0c201f00209d7f89 */ /* 0x000e2200000e0000 */
[----:B-1----:R-:W-:-:S04]  /*3a30*/  FMNMX.FTZ R21, R31, R20, !PT ;  /* 0x000000141f157209 */ /* 0x002fc80007810000 */
[C---:B------:R-:W-:Y:S01]  /*3a40*/  FSETP.NEU.FTZ.AND P2, PT, R21.reuse, -INF , PT ;  /* 0xff8000001500780b */ /* 0x040fe20003f5d000 */
[----:B------:R-:W-:-:S05]  /*3a50*/  FMUL.FTZ R172, R21, UR5 ;  /* 0x0000000515ac7c20 */ /* 0x000fca0008410000 */
[----:B------:R-:W-:-:S05]  /*3a60*/  FSEL R172, R172, RZ, P2 ;  /* 0x000000ffacac7208 */ /* 0x000fca0001000000 */
[--C-:B------:R-:W-:Y:S01]  /*3a70*/  FFMA.FTZ R33, R13, UR5, -R172.reuse ;  /* 0x000000050d217c23 */ /* 0x100fe200080108ac */
[----:B0-----:R-:W-:Y:S01]  /*3a80*/  FMNMX.FTZ R157, R32, R157, !PT ;  /* 0x0000009d209d7209 */ /* 0x001fe20007810000 */
        /* <DEDUP_REMOVED lines=11> */
[----:B-----5:R-:W-:Y:S01]  /*3b40*/  LOP3.LUT P2, RZ, R73, 0x7f, RZ, 0xc0, !PT ;  /* 0x0000007f49ff7812 */ /* 0x020fe2000784c0ff */
[--C-:B------:R-:W-:Y:S01]  /*3b50*/  FFMA.FTZ R212, R212, UR5, -R172.reuse ;  /* 0x00000005d4d47c23 */ /* 0x100fe200080108ac */
        /* <DEDUP_REMOVED lines=9> */
[----:B------:R-:W-:Y:S01]  /*3bf0*/  FFMA.FTZ R181, R182, UR5, -R173 ;  /* 0x00000005b6b57c23 */ /* 0x000fe200080108ad */
[----:B------:R-:W-:Y:S01]  /*3c00*/  FFMA.FTZ R182, R197, UR5, -R172 ;  /* 0x00000005c5b67c23 */ /* 0x000fe200080108ac */
[----:B------:R-:W-:-:S02]  /*3c10*/  @!P2 VIADD R24, R0, 0x32440 ;  /* 0x000324400018a836 */ /* 0x000fc40000000000 */
[----:B------:R-:W-:Y:S01]  /*3c20*/  FFMA.FTZ R197, R187, UR5, -R172 ;  /* 0x00000005bbc57c23 */ /* 0x000fe200080108ac */
[--C-:B------:R-:W-:Y:S01]  /*3c30*/  FFMA.FTZ R184, R184, UR5, -R173.reuse ;  /* 0x00000005b8b87c23 */ /* 0x100fe200080108ad */
[----:B------:R-:W-:Y:S01]  /*3c40*/  MUFU.EX2 R20, R20 ;  /* 0x0000001400147308 */ /* 0x000fe20000000800 */
[--C-:B------:R-:W-:Y:S01]  /*3c50*/  FFMA.FTZ R185, R218, UR5, -R173.reuse ;  /* 0x00000005dab97c23 */ /* 0x100fe200080108ad */
        /* <DEDUP_REMOVED lines=42> */
[----:B------:R-:W-:Y:S01]  /*3f00*/  IMAD.U32 R12, RZ, RZ, UR60 ;  /* 0x0000003cff0c7e24 */ /* 0x000fe2000f8e00ff */
[----:B------:R-:W-:Y:S01]  /*3f10*/  MUFU.EX2 R174, R174 ;  /* 0x000000ae00ae7308 */ /* 0x000fe20000000800 */
[----:B------:R-:W-:Y:S01]  /*3f20*/  FADD.FTZ R20, R20, R13 ;  /* 0x0000000d14147221 */ /* 0x000fe20000010000 */
[----:B------:R-:W-:Y:S01]  /*3f30*/  @!P2 VIADD R0, R0, 0x32460 ;  /* 0x000324600000a836 */ /* 0x000fe20000000000 */
[----:B------:R-:W0:Y:S02]  /*3f40*/  @P1 LDC R13, c[0x0][0x44c] ;  /* 0x00011300ff0d1b82 */ /* 0x000e240000000800 */
[----:B------:R-:W-:-:S02]  /*3f50*/  FADD.FTZ R159, R159, R20 ;  /* 0x000000149f9f7221 */ /* 0x000fc40000010000 */
[----:B------:R-:W-:Y:S01]  /*3f60*/  @!P2 PRMT R0, RZ, 0x654, R0 ;  /* 0x00000654ff00a816 */ /* 0x000fe20000000000 */
[----:B------:R-:W4:Y:S01]  /*3f70*/  MUFU.EX2 R175, R175 ;  /* 0x000000af00af7308 */ /* 0x000f220000000800 */
[C---:B---3--:R-:W-:Y:S01]  /*3f80*/  F2FP.BF16.F32.PACK_AB R155, R163.reuse, R162 ;  /* 0x000000a2a39b723e */ /* 0x048fe200000010ff */
[----:B------:R-:W-:Y:S01]  /*3f90*/  FADD.FTZ R162, R162, R161 ;  /* 0x000000a1a2a27221 */ /* 0x000fe20000010000 */
[----:B------:R-:W3:Y:S02]  /*3fa0*/  @P1 LDC R20, c[0x0][0x450] ;  /* 0x00011400ff141b82 */ /* 0x000ee40000000800 */
[----:B--2---:R-:W-:Y:S01]  /*3fb0*/  WARPGROUP.ARRIVE ;  /* 0x00000000000079c5 */ /* 0x004fe20000000000 */
[----:B------:R-:W-:Y:S02]  /*3fc0*/  FADD.FTZ R163, R163, R162 ;  /* 0x000000a2a3a37221 */ /* 0x000fe40000010000 */
[----:B------:R-:W-:Y:S03]  /*3fd0*/  MUFU.EX2 R176, R176 ;  /* 0x000000b000b07308 */ /* 0x000fe60000000800 */
[----:B------:R-:W-:Y:S01]  /*3fe0*/  HGMMA.64x256x16.F32.BF16 R24, R152, gdesc[UR8].tnspB, RZ, !UPT, gsb0 ;  /* 0x43e0000898187df0 */ /* 0x000fe2000c0018ff */
[----:B------:R-:W-:Y:S01]  /*3ff0*/  UIADD3 UR10, UR4, 0x80, URZ ;  /* 0x00000080040a7890 */ /* 0x000fe2000fffe03f */
[----:B------:R-:W-:-:S03]  /*4000*/  UMOV UR11, 0x40000040 ;  /* 0x40000040000b7882 */ /* 0x000fc60000000000 */
[----:B------:R-:W-:Y:S01]  /*4010*/  MUFU.EX2 R177, R177 ;  /* 0x000000b100b17308 */ /* 0x000fe20000000800 */
[----:B0-----:R-:W-:-:S07]  /*4020*/  @P1 IMAD.HI.U32 R13, R13, UR60, RZ ;  /* 0x0000003c0d0d1c27 */ /* 0x001fce000f8e00ff */
[----:B------:R-:W-:Y:S01]  /*4030*/  MUFU.EX2 R178, R178 ;  /* 0x000000b200b27308 */ /* 0x000fe20000000800 */
[----:B---3--:R-:W-:Y:S01]  /*4040*/  @P1 SHF.R.U32.HI R12, RZ, R20, R13 ;  /* 0x00000014ff0c1219 */ /* 0x008fe2000001160d */
[----:B------:R-:W-:-:S03]  /*4050*/  VIADD R20, R156, 0xfffffffe ;  /* 0xfffffffe9c147836 */ /* 0x000fc60000000000 */
[----:B------:R-:W-:-:S03]  /*4060*/  IADD3 R12, R12, R202, -R201 ;  /* 0x000000ca0c0c7210 */ /* 0x000fc60007ffe8c9 */
[----:B------:R-:W0:Y:S02]  /*4070*/  MUFU.EX2 R179, R179 ;  /* 0x000000b300b37308 */ /* 0x000e240000000800 */
[----:B------:R-:W-:-:S06]  /*4080*/  IMAD.HI R12, R12, 0x2aaaaaab, RZ ;  /* 0x2aaaaaab0c0c7827 */ /* 0x000fcc00078e02ff */
[----:B------:R-:W-:Y:S01]  /*4090*/  MUFU.EX2 R180, R180 ;  /* 0x000000b400b47308 */ /* 0x000fe20000000800 */
[----:B------:R-:W-:-:S04]  /*40a0*/  SHF.R.U32.HI R13, RZ, 0x1f, R12 ;  /* 0x0000001fff0d7819 */ /* 0x000fc8000001160c */
[----:B------:R-:W-:-:S03]  /*40b0*/  LEA.HI.SX32 R13, R12, R13, 0x1c ;  /* 0x0000000d0c0d7211 */ /* 0x000fc600078fe2ff */
[----:B------:R-:W2:Y:S01]  /*40c0*/  MUFU.EX2 R181, R181 ;  /* 0x000000b500b57308 */ /* 0x000ea20000000800 */
[----:B------:R-:W-:-:S04]  /*40d0*/  VIMNMX R13, RZ, R13, !PT ;  /* 0x0000000dff0d7248 */ /* 0x000fc80007fe0100 */
[----:B------:R-:W-:-:S03]  /*40e0*/  ISETP.GE.AND P3, PT, R20, R13, PT ;  /* 0x0000000d1400720c */ /* 0x000fc60003f66270 */
[----:B------:R-:W-:Y:S08]  /*40f0*/  MUFU.EX2 R182, R182 ;  /* 0x000000b600b67308 */ /* 0x000ff00000000800 */
[----:B------:R-:W3:Y:S08]  /*4100*/  MUFU.EX2 R197, R197 ;  /* 0x000000c500c57308 */ /* 0x000ef00000000800 */
        /* <DEDUP_REMOVED lines=28> */
[----:B----4-:R-:W-:Y:S01]  /*42d0*/  F2FP.BF16.F32.PACK_AB R152, R175, R174 ;  /* 0x000000aeaf98723e */ /* 0x010fe200000010ff */
[----:B------:R-:W-:Y:S01]  /*42e0*/  FADD.FTZ R174, R174, R159 ;  /* 0x0000009faeae7221 */ /* 0x000fe20000010000 */
[----:B0-----:R-:W-:Y:S01]  /*42f0*/  F2FP.BF16.F32.PACK_AB R153, R179, R178 ;  /* 0x000000b2b399723e */ /* 0x001fe200000010ff */
[----:B------:R-:W-:Y:S01]  /*4300*/  FADD.FTZ R178, R178, R163 ;  /* 0x000000a3b2b27221 */ /* 0x000fe20000010000 */
[----:B------:R-:W-:Y:S01]  /*4310*/  F2FP.BF16.F32.PACK_AB R154, R177, R176 ;  /* 0x000000b0b19a723e */ /* 0x000fe200000010ff */
[----:B------:R-:W0:Y:S01]  /*4320*/  MUFU.EX2 R167, R167 ;  /* 0x000000a700a77308 */ /* 0x000e220000000800 */
        /* <DEDUP_REMOVED lines=14> */
[----:B---3--:R-:W-:Y:S01]  /*4410*/  F2FP.BF16.F32.PACK_AB R152, R197, R182 ;  /* 0x000000b6c598723e */ /* 0x008fe200000010ff */
        /* <DEDUP_REMOVED lines=52> */
[C---:B0-----:R-:W-:Y:S01]  /*4760*/  F2FP.BF16.F32.PACK_AB R153, R167.reuse, R168 ;  /* 0x000000a8a799723e */ /* 0x041fe200000010ff */
        /* <DEDUP_REMOVED lines=11> */
[----:B------:R0:W-:Y:S02]  /*4820*/  @!P2 SYNCS.ARRIVE.TRANS64.RED.A1T0 RZ, [R0+URZ], RZ ;  /* 0x000000ff00ffa9a7 */ /* 0x0001e4000810043f */
[----:B0-----:R-:W-:Y:S01]  /*4830*/  FADD.FTZ R0, R166, R165 ;  /* 0x000000a5a6007221 */ /* 0x001fe20000010000 */
[----:B------:R-:W-:Y:S06]  /*4840*/  @!P3 BRA `(.L_x_5304) ;  /* 0x000000300010b947 */ /* 0x000fec0003800000 */
[----:B------:R-:W-:Y:S02]  /*4850*/  IMAD.MOV.U32 R211, RZ, RZ, R157 ;  /* 0x000000ffffd37224 */ /* 0x000fe400078e009d */
[----:B------:R-:W-:-:S07]  /*4860*/  IMAD.MOV.U32 R210, RZ, RZ, R21 ;  /* 0x000000ffffd27224 */ /* 0x000fce00078e0015 */
.L_x_5313:
[----:B------:R-:W-:-:S04]  /*4870*/  UIADD3 UR36, UR36, 0x1, URZ ;  /* 0x0000000124247890 */ /* 0x000fc8000fffe03f */
[----:B------:R-:W-:-:S04]  /*4880*/  UISETP.NE.AND UP0, UPT, UR36, 0x2, UPT ;  /* 0x000000022400788c */ /* 0x000fc8000bf05270 */
[----:B------:R-:W-:Y:S02]  /*4890*/  USEL UR4, URZ, 0x1, UP0 ;  /* 0x000000013f047887 */ /* 0x000fe40008000000 */
[----:B------:R-:W-:Y:S02]  /*48a0*/  USEL UR36, UR36, URZ, UP0 ;  /* 0x0000003f24247287 */ /* 0x000fe40008000000 */
[----:B------:R-:W-:Y:S01]  /*48b0*/  ULOP3.LUT UR37, UR37, UR4, URZ, 0x3c, !UPT ;  /* 0x0000000425257292 */ /* 0x000fe2000f8e3c3f */
[----:B0-----:R-:W-:Y:S11]  /*48c0*/  @!P0 BRA `(.L_x_5305) ;  /* 0x0000000000048947 */ /* 0x001ff60003800000 */
[----:B------:R-:W-:Y:S01]  /*48d0*/  BPT.TRAP 0x1 ;  /* 0x000000040000795c */ /* 0x000fe20000300000 */
.L_x_5305:
        /* <DEDUP_REMOVED lines=9> */
.L_x_5306:
[----:B-1----:R-:W-:Y:S05]  /*4970*/  @P3 BRA `(.L_x_5307) ;  /* 0x0000000000083947 */ /* 0x002fea0003800000 */
[----:B------:R-:W1:Y:S02]  /*4980*/  SYNCS.PHASECHK.TRANS64.TRYWAIT P3, [UR4+0x32430], R21 ;  /* 0x03243015ff0075a7 */ /* 0x000e640008060144 */
[----:B-1----:R-:W-:Y:S05]  /*4990*/  @!P3 BRA `(.L_x_5308) ;  /* 0x0000010000d0b947 */ /* 0x002fea0003800000 */
.L_x_5307:
        /* <DEDUP_REMOVED lines=31> */
.L_x_5309:
[----:B------:R1:W2:Y:S01]  /*4b90*/  SYNCS.PHASECHK.TRANS64.TRYWAIT P3, [UR4+0x32450], R21 ;  /* 0x03245015ff0075a7 */ /* 0x0002a20008060144 */
[----:B------:R-:W-:Y:S05]  /*4ba0*/  @!P0 BRA `(.L_x_5310) ;  /* 0x0000000000048947 */ /* 0x000fea0003800000 */
[----:B------:R-:W-:Y:S01]  /*4bb0*/  BPT.TRAP 0x1 ;  /* 0x000000040000795c */ /* 0x000fe20000300000 */
.L_x_5310:
[----:B--2---:R-:W-:Y:S05]  /*4bc0*/  @P3 BRA `(.L_x_5311) ;  /* 0x0000000000083947 */ /* 0x004fea0003800000 */
[----:B------:R-:W2:Y:S02]  /*4bd0*/  SYNCS.PHASECHK.TRANS64.TRYWAIT P3, [UR4+0x32450], R21 ;  /* 0x03245015ff0075a7 */ /* 0x000ea40008060144 */
[----:B--2---:R-:W-:Y:S05]  /*4be0*/  @!P3 BRA `(.L_x_5312) ;  /* 0x000001000054b947 */ /* 0x004fea0003800000 */
.L_x_5311:
        /* <DEDUP_REMOVED lines=13> */
[----:B------:R-:W-:-:S02]  /*4cc0*/  UMOV UR19, 0x40000040 ;  /* 0x4000004000137882 */ /* 0x000fc40000000000 */
[----:B------:R-:W-:Y:S01]  /*4cd0*/  HGMMA.64x96x16.F32.BF16 R152, gdesc[UR56], R152, gsb0 ;  /* 0x01600000389879f0 */ /* 0x000fe20008001898 */
[----:B------:R-:W-:Y:S01]  /*4ce0*/  R2UR UR56, R8 ;  /* 0x00000000083872ca */ /* 0x000fe200000e0000 */
[----:B------:R-:W-:Y:S01]  /*4cf0*/  UIADD3 UR58, UR5, 0x2, URZ ;  /* 0x00000002053a7890 */ /* 0x000fe2000fffe03f */
[----:B------:R-:W-:Y:S01]  /*4d00*/  R2UR UR57, R9 ;  /* 0x00000000093972ca */ /* 0x000fe200000e0000 */
[----:B------:R-:W-:Y:S01]  /*4d10*/  UMOV UR59, 0x40000040 ;  /* 0x40000040003b7882 */ /* 0x000fe20000000000 */
[----:B------:R-:W-:Y:S01]  /*4d20*/  UIADD3 UR22, UR5, 0x306, URZ ;  /* 0x0000030605167890 */ /* 0x000fe2000fffe03f */
[----:B--2---:R-:W2:Y:S01]  /*4d30*/  @P1 LDC R212, c[0x0][0x450] ;  /* 0x00011400ffd41b82 */ /* 0x004ea20000000800 */
        /* <DEDUP_REMOVED lines=11> */
[----:B------:R-:W-:Y:S01]  /*4df0*/  IMAD.MOV.U32 R213, RZ, RZ, R214 ;  /* 0x000000ffffd57224 */ /* 0x000fe200078e00d6 */
[----:B------:R-:W-:Y:S01]  /*4e00*/  UMOV UR47, 0x40000040 ;  /* 0x40000040002f7882 */ /* 0x000fe20000000000 */
[----:B------:R-:W-:Y:S01]  /*4e10*/  UIADD3 UR50, UR5, 0x902, URZ ;  /* 0x0000090205327890 */ /* 0x000fe2000fffe03f */
[----:B------:R-:W-:Y:S01]  /*4e20*/  UMOV UR51, 0x40000040 ;  /* 0x4000004000337882 */ /* 0x000fe20000000000 */
[----:B------:R-:W-:Y:S01]  /*4e30*/  UIADD3 UR54, UR5, 0x904, URZ ;  /* 0x0000090405367890 */ /* 0x000fe2000fffe03f */
[----:B------:R-:W-:Y:S01]  /*4e40*/  UMOV UR55, 0x40000040 ;  /* 0x4000004000377882 */ /* 0x000fe20000000000 */
[----:B--2---:R-:W-:Y:S01]  /*4e50*/  @P1 SHF.R.U32.HI R213, RZ, R212, R215 ;  /* 0x000000d4ffd51219 */ /* 0x004fe200000116d7 */
[----:B------:R-:W-:-:S04]  /*4e60*/  IMAD.MOV.U32 R215, RZ, RZ, -0x60 ;  /* 0xffffffa0ffd77424 */ /* 0x000fc800078e00ff */
[----:B------:R-:W-:-:S04]  /*4e70*/  IMAD R215, R20, R215, 0x1 ;  /* 0x0000000114d77424 */ /* 0x000fc800078e02d7 */
[----:B------:R-:W-:-:S05]  /*4e80*/  IMAD R212, R204, -0x2, R215 ;  /* 0xfffffffeccd47824 */ /* 0x000fca00078e02d7 */
[----:B------:R-:W-:Y:S01]  /*4e90*/  IADD3 R212, -R201, R212, R202 ;  /* 0x000000d4c9d47210 */ /* 0x000fe20007ffe1ca */
[----:B------:R-:W-:Y:S02]  /*4ea0*/  WARPGROUP.DEPBAR.LE gsb0, 0x0 ;  /* 0x00008000000079c5 */ /* 0x000fe40000010000 */
        /* <DEDUP_REMOVED lines=59> */
[----:B01----:R-:W-:Y:S01]  /*5260*/  FMUL.FTZ R21, R152, UR5 ;  /* 0x0000000598157c20 */ /* 0x003fe20008410000 */
        /* <DEDUP_REMOVED lines=24> */
[----:B------:R-:W0:Y:S01]  /*53f0*/  SHFL.IDX PT, R197, R213, RZ, 0x1c1f ;  /* 0x001c1fffd5c57589 */ /* 0x000e2200000e0000 */
[----:B------:R-:W-:Y:S01]  /*5400*/  FMUL.FTZ R167, R167, UR5 ;  /* 0x00000005a7a77c20 */ /* 0x000fe20008410000 */
[----:B------:R-:W-:Y:S01]  /*5410*/  FMUL.FTZ R219, R171, UR5 ;  /* 0x00000005abdb7c20 */ /* 0x000fe20008410000 */
[----:B------:R-:W-:Y:S01]  /*5420*/  FMUL.FTZ R220, R174, UR5 ;  /* 0x00000005aedc7c20 */ /* 0x000fe20008410000 */
[----:B------:R-:W1:Y:S01]  /*5430*/  SHFL.IDX PT, R213, R213, 0x1, 0x1c1f ;  /* 0x003c1f00d5d57f89 */ /* 0x000e6200000e0000 */
        /* <DEDUP_REMOVED lines=19> */
[----:B0-----:R-:W-:-:S02]  /*5570*/  IMAD.IADD R197, R212, 0x1, R197 ;  /* 0x00000001d4c57824 */ /* 0x001fc400078e02c5 */
[----:B------:R-:W-:Y:S01]  /*5580*/  FMUL.FTZ R191, R191, UR5 ;  /* 0x00000005bfbf7c20 */ /* 0x000fe20008410000 */
[----:B------:R-:W-:Y:S01]  /*5590*/  FMUL.FTZ R194, R194, UR5 ;  /* 0x00000005c2c27c20 */ /* 0x000fe20008410000 */
[----:B------:R-:W-:Y:S01]  /*55a0*/  FMUL.FTZ R195, R195, UR5 ;  /* 0x00000005c3c37c20 */ /* 0x000fe20008410000 */
[----:B-1----:R-:W-:Y:S01]  /*55b0*/  IMAD.IADD R170, R212, 0x1, R213 ;  /* 0x00000001d4aa7824 */ /* 0x002fe200078e02d5 */
[C---:B------:R-:W-:Y:S01]  /*55c0*/  ISETP.GT.AND P6, PT, R197.reuse, RZ, PT ;  /* 0x000000ffc500720c */ /* 0x040fe20003fc4270 */
[----:B------:R-:W-:Y:S01]  /*55d0*/  FMUL.FTZ R198, R198, UR5 ;  /* 0x00000005c6c67c20 */ /* 0x000fe20008410000 */
[----:B------:R-:W0:Y:S01]  /*55e0*/  MUFU.TANH R153, R153 ;  /* 0x0000009900997308 */ /* 0x000e220000002400 */
[----:B------:R-:W-:Y:S01]  /*55f0*/  ISETP.GT.AND P4, PT, R197, 0x9, PT ;  /* 0x00000009c500780c */ /* 0x000fe20003f84270 */
[----:B------:R-:W-:Y:S01]  /*5600*/  FMUL.FTZ R199, R199, UR5 ;  /* 0x00000005c7c77c20 */ /* 0x000fe20008410000 */
[----:B------:R-:W-:Y:S01]  /*5610*/  ISETP.GT.AND P5, PT, R197, 0x1, PT ;  /* 0x00000001c500780c */ /* 0x000fe20003fa4270 */
[----:B------:R-:W-:Y:S01]  /*5620*/  ULDC UR5, c[0x0][0xa80] ;  /* 0x0002a00000057ab9 */ /* 0x000fe20000000800 */
[----:B--2---:R-:W-:-:S02]  /*5630*/  FSEL R174, R156, -INF , P4 ;  /* 0xff8000009cae7808 */ /* 0x004fc40002000000 */
[C---:B------:R-:W-:Y:S01]  /*5640*/  ISETP.GT.AND P3, PT, R197.reuse, 0x8, PT ;  /* 0x00000008c500780c */ /* 0x040fe20003f64270 */
[----:B------:R-:W-:Y:S01]  /*5650*/  MUFU.TANH R165, R165 ;  /* 0x000000a500a57308 */ /* 0x000fe20000002400 */
[----:B---3--:R-:W-:Y:S02]  /*5660*/  FSEL R152, R152, -INF , P5 ;  /* 0xff80000098987808 */ /* 0x008fe40002800000 */
[C---:B------:R-:W-:Y:S02]  /*5670*/  ISETP.GT.AND P5, PT, R197.reuse, 0x11, PT ;  /* 0x00000011c500780c */ /* 0x040fe40003fa4270 */
[----:B------:R-:W-:-:S03]  /*5680*/  ISETP.GT.AND P4, PT, R197, 0x19, PT ;  /* 0x00000019c500780c */ /* 0x000fc60003f84270 */
[----:B------:R-:W1:Y:S01]  /*5690*/  MUFU.TANH R160, R160 ;  /* 0x000000a000a07308 */ /* 0x000e620000002400 */
[----:B0-----:R-:W-:Y:S02]  /*56a0*/  FSEL R153, R153, -INF , P3 ;  /* 0xff80000099997808 */ /* 0x001fe40001800000 */
[----:B------:R-:W-:-:S05]  /*56b0*/  ISETP.GT.AND P3, PT, R197, 0x18, PT ;  /* 0x00000018c500780c */ /* 0x000fca0003f64270 */
[----:B------:R-:W0:Y:S08]  /*56c0*/  MUFU.TANH R161, R161 ;  /* 0x000000a100a17308 */ /* 0x000e300000002400 */
[----:B------:R-:W-:Y:S01]  /*56d0*/  MUFU.TANH R173, R173 ;  /* 0x000000ad00ad7308 */ /* 0x000fe20000002400 */
[----:B-1----:R-:W-:Y:S02]  /*56e0*/  FSEL R160, R160, -INF , P5 ;  /* 0xff800000a0a07808 */ /* 0x002fe40002800000 */
[----:B------:R-:W-:-:S05]  /*56f0*/  ISETP.GT.AND P5, PT, R197, 0x21, PT ;  /* 0x00000021c500780c */ /* 0x000fca0003fa4270 */
[----:B------:R-:W1:Y:S01]  /*5700*/  MUFU.TANH R168, R168 ;  /* 0x000000a800a87308 */ /* 0x000e620000002400 */
[----:B0-----:R-:W-:Y:S02]  /*5710*/  FSEL R161, R161, -INF , P3 ;  /* 0xff800000a1a17808 */ /* 0x001fe40001800000 */
[----:B------:R-:W-:-:S05]  /*5720*/  ISETP.GT.AND P3, PT, R197, 0x28, PT ;  /* 0x00000028c500780c */ /* 0x000fca0003f64270 */
[----:B------:R0:W-:Y:S08]  /*5730*/  MUFU.TANH R171, R167 ;  /* 0x000000a700ab7308 */ /* 0x0001f00000002400 */
[----:B------:R-:W2:Y:S01]  /*5740*/  MUFU.TANH R164, R164 ;  /* 0x000000a400a47308 */ /* 0x000ea20000002400 */
[----:B0-----:R-:W-:Y:S02]  /*5750*/  FSEL R167, R21, -INF , P6 ;  /* 0xff80000015a77808 */ /* 0x001fe40003000000 */
[----:B------:R-:W-:-:S02]  /*5760*/  ISETP.GT.AND P6, PT, R197, 0x10, PT ;  /* 0x00000010c500780c */ /* 0x000fc40003fc4270 */
[----:B-1----:R-:W-:Y:S02]  /*5770*/  FSEL R168, R168, -INF , P5 ;  /* 0xff800000a8a87808 */ /* 0x002fe40002800000 */
[----:B------:R-:W-:Y:S01]  /*5780*/  FSEL R156, R157, -INF , P6 ;  /* 0xff8000009d9c7808 */ /* 0x000fe20003000000 */
[----:B------:R-:W0:Y:S01]  /*5790*/  MUFU.TANH R169, R169 ;  /* 0x000000a900a97308 */ /* 0x000e220000002400 */
[C---:B------:R-:W-:Y:S02]  /*57a0*/  ISETP.GT.AND P6, PT, R197.reuse, 0x20, PT ;  /* 0x00000020c500780c */ /* 0x040fe40003fc4270 */
[----:B------:R-:W-:Y:S02]  /*57b0*/  ISETP.GT.AND P5, PT, R197, 0x31, PT ;  /* 0x00000031c500780c */ /* 0x000fe40003fa4270 */
[----:B------:R-:W-:Y:S02]  /*57c0*/  FSEL R165, R165, -INF , P6 ;  /* 0xff800000a5a57808 */ /* 0x000fe40003000000 */
[----:B------:R-:W-:Y:S01]  /*57d0*/  ISETP.GT.AND P6, PT, R197, 0x30, PT ;  /* 0x00000030c500780c */ /* 0x000fe20003fc4270 */
[----:B------:R-:W1:Y:S01]  /*57e0*/  MUFU.TANH R181, R181 ;  /* 0x000000b500b57308 */ /* 0x000e620000002400 */
[----:B--2---:R-:W-:-:S02]  /*57f0*/  FSEL R164, R164, -INF , P4 ;  /* 0xff800000a4a47808 */ /* 0x004fc40002000000 */
[----:B------:R-:W-:Y:S02]  /*5800*/  FSEL R173, R173, -INF , P6 ;  /* 0xff800000adad7808 */ /* 0x000fe40003000000 */
[C---:B------:R-:W-:Y:S02]  /*5810*/  ISETP.GT.AND P6, PT, R197.reuse, 0x40, PT ;  /* 0x00000040c500780c */ /* 0x040fe40003fc4270 */
[----:B------:R-:W-:Y:S01]  /*5820*/  ISETP.GT.AND P4, PT, R197, 0x29, PT ;  /* 0x00000029c500780c */ /* 0x000fe20003f84270 */
[----:B------:R-:W2:Y:S01]  /*5830*/  MUFU.TANH R176, R176 ;  /* 0x000000b000b07308 */ /* 0x000ea20000002400 */
[----:B------:R-:W-:Y:S02]  /*5840*/  FMNMX.FTZ R157, R167, R210, !PT ;  /* 0x000000d2a79d7209 */ /* 0x000fe40007810000 */
[----:B0-----:R-:W-:Y:S02]  /*5850*/  FSEL R169, R169, -INF , P3 ;  /* 0xff800000a9a97808 */ /* 0x001fe40001800000 */
[----:B------:R-:W-:-:S02]  /*5860*/  ISETP.GT.AND P3, PT, R197, 0x38, PT ;  /* 0x00000038c500780c */ /* 0x000fc40003f64270 */
[----:B------:R-:W-:Y:S01]  /*5870*/  FMNMX.FTZ R212, R152, R157, !PT ;  /* 0x0000009d98d47209 */ /* 0x000fe20007810000 */
        /* <DEDUP_REMOVED lines=9> */
[----:B0-----:R-:W-:Y:S02]  /*5910*/  FSEL R172, R172, -INF , P4 ;  /* 0xff800000acac7808 */ /* 0x001fe40002000000 */
[----:B------:R-:W-:Y:S02]  /*5920*/  ISETP.GT.AND P4, PT, R197, 0x39, PT ;  /* 0x00000039c500780c */ /* 0x000fe40003f84270 */
[----:B------:R-:W-:-:S03]  /*5930*/  FMNMX.FTZ R157, R156, R157, !PT ;  /* 0x0000009d9c9d7209 */ /* 0x000fc60007810000 */
[----:B------:R-:W0:Y:S01]  /*5940*/  MUFU.TANH R184, R184 ;  /* 0x000000b800b87308 */ /* 0x000e220000002400 */
[----:B-1----:R-:W-:Y:S02]  /*5950*/  FSEL R177, R177, -INF , P3 ;  /* 0xff800000b1b17808 */ /* 0x002fe40001800000 */
[----:B------:R-:W-:Y:S02]  /*5960*/  ISETP.GT.AND P3, PT, R197, 0x48, PT ;  /* 0x00000048c500780c */ /* 0x000fe40003f64270 */
[----:B------:R-:W-:-:S03]  /*5970*/  FMNMX.FTZ R212, R160, R157, !PT ;  /* 0x0000009da0d47209 */ /* 0x000fc60007810000 */
[----:B------:R-:W1:Y:S01]  /*5980*/  MUFU.TANH R180, R180 ;  /* 0x000000b400b47308 */ /* 0x000e620000002400 */
[----:B--2---:R-:W-:Y:S02]  /*5990*/  FSEL R189, R189, -INF , P6 ;  /* 0xff800000bdbd7808 */ /* 0x004fe40003000000 */
[----:B------:R-:W-:-:S05]  /*59a0*/  ISETP.GT.AND P6, PT, R170, RZ, PT ;  /* 0x000000ffaa00720c */ /* 0x000fca0003fc4270 */
        /* <DEDUP_REMOVED lines=23> */
[----:B------:R-:W-:Y:S02]  /*5b20*/  FMNMX.FTZ R162, R154, R211, !PT ;  /* 0x000000d39aa27209 */ /* 0x000fe40007810000 */
[----:B------:R-:W-:-:S03]  /*5b30*/  ISETP.GT.AND P6, PT, R170, 0x20, PT ;  /* 0x00000020aa00780c */ /* 0x000fc60003fc4270 */
[----:B------:R-:W1:Y:S01]  /*5b40*/  MUFU.TANH R158, R158 ;  /* 0x0000009e009e7308 */ /* 0x000e620000002400 */
[----:B--2---:R-:W-:Y:S02]  /*5b50*/  FSEL R155, R155, -INF , P5 ;  /* 0xff8000009b9b7808 */ /* 0x004fe40002800000 */
[----:B------:R-:W-:Y:S02]  /*5b60*/  ISETP.GT.AND P5, PT, R170, 0x11, PT ;  /* 0x00000011aa00780c */ /* 0x000fe40003fa4270 */
[----:B------:R-:W-:-:S03]  /*5b70*/  FMNMX.FTZ R157, R155, R162, !PT ;  /* 0x000000a29b9d7209 */ /* 0x000fc60007810000 */
[----:B------:R-:W2:Y:S01]  /*5b80*/  MUFU.TANH R159, R159 ;  /* 0x0000009f009f7308 */ /* 0x000ea20000002400 */
[----:B0-----:R-:W-:Y:S02]  /*5b90*/  FSEL R196, R196, -INF , P4 ;  /* 0xff800000c4c47808 */ /* 0x001fe40002000000 */
[----:B------:R-:W-:-:S05]  /*5ba0*/  ISETP.GT.AND P4, PT, R170, 0x9, PT ;  /* 0x00000009aa00780c */ /* 0x000fca0003f84270 */
[----:B------:R-:W0:Y:S01]  /*5bb0*/  MUFU.TANH R163, R163 ;  /* 0x000000a300a37308 */ /* 0x000e220000002400 */
[----:B-1----:R-:W-:Y:S02]  /*5bc0*/  FSEL R158, R158, -INF , P3 ;  /* 0xff8000009e9e7808 */ /* 0x002fe40001800000 */
[----:B------:R-:W-:Y:S02]  /*5bd0*/  ISETP.GT.AND P3, PT, R170, 0x18, PT ;  /* 0x00000018aa00780c */ /* 0x000fe40003f64270 */
[----:B------:R-:W-:-:S03]  /*5be0*/  FMNMX.FTZ R162, R158, R157, !PT ;  /* 0x0000009d9ea27209 */ /* 0x000fc60007810000 */
[----:B------:R-:W1:Y:S01]  /*5bf0*/  MUFU.TANH R166, R166 ;  /* 0x000000a600a67308 */ /* 0x000e620000002400 */
[----:B--2---:R-:W-:Y:S02]  /*5c00*/  FSEL R223, R159, -INF , P4 ;  /* 0xff8000009fdf7808 */ /* 0x004fe40002000000 */
[----:B------:R-:W-:Y:S02]  /*5c10*/  FMNMX.FTZ R159, R161, R212, !PT ;  /* 0x000000d4a19f7209 */ /* 0x000fe40007810000 */
[----:B------:R-:W-:Y:S02]  /*5c20*/  FMNMX.FTZ R162, R223, R162, !PT ;  /* 0x000000a2dfa27209 */ /* 0x000fe40007810000 */
[----:B------:R-:W-:Y:S01]  /*5c30*/  FMNMX.FTZ R212, R164, R159, !PT ;  /* 0x0000009fa4d47209 */ /* 0x000fe20007810000 */
[----:B------:R-:W2:Y:S01]  /*5c40*/  MUFU.TANH R21, R214 ;  /* 0x000000d600157308 */ /* 0x000ea20000002400 */
[----:B0-----:R-:W-:Y:S02]  /*5c50*/  FSEL R215, R163, -INF , P5 ;  /* 0xff800000a3d77808 */ /* 0x001fe40002800000 */
[----:B------:R-:W-:-:S02]  /*5c60*/  FMNMX.FTZ R157, R165, R212, !PT ;  /* 0x000000d4a59d7209 */ /* 0x000fc40007810000 */
[----:B------:R-:W-:Y:S02]  /*5c70*/  FMNMX.FTZ R162, R197, R162, !PT ;  /* 0x000000a2c5a27209 */ /* 0x000fe40007810000 */
[----:B------:R-:W-:Y:S01]  /*5c80*/  ISETP.GT.AND P4, PT, R170, 0x19, PT ;  /* 0x00000019aa00780c */ /* 0x000fe20003f84270 */
[----:B------:R-:W0:Y:S01]  /*5c90*/  MUFU.TANH R219, R219 ;  /* 0x000000db00db7308 */ /* 0x000e220000002400 */
[----:B-1----:R-:W-:Y:S02]  /*5ca0*/  FSEL R218, R166, -INF , P3 ;  /* 0xff800000a6da7808 */ /* 0x002fe40001800000 */
[----:B------:R-:W-:Y:S02]  /*5cb0*/  FMNMX.FTZ R166, R168, R157, !PT ;  /* 0x0000009da8a67209 */ /* 0x000fe40007810000 */
[----:B------:R-:W-:Y:S02]  /*5cc0*/  FMNMX.FTZ R157, R215, R162, !PT ;  /* 0x000000a2d79d7209 */ /* 0x000fe40007810000 */
[----:B------:R-:W-:Y:S01]  /*5cd0*/  FMNMX.FTZ R159, R169, R166, !PT ;  /* 0x000000a6a99f7209 */ /* 0x000fe20007810000 */
[----:B------:R-:W1:Y:S01]  /*5ce0*/  MUFU.TANH R220, R220 ;  /* 0x000000dc00dc7308 */ /* 0x000e620000002400 */
[----:B------:R-:W-:-:S02]  /*5cf0*/  FSEL R222, R171, -INF , P4 ;  /* 0xff800000abde7808 */ /* 0x000fc40002000000 */
[----:B------:R-:W-:Y:S02]  /*5d00*/  FMNMX.FTZ R157, R218, R157, !PT ;  /* 0x0000009dda9d7209 */ /* 0x000fe40007810000 */
[----:B------:R-:W-:Y:S02]  /*5d10*/  FMNMX.FTZ R162, R172, R159, !PT ;  /* 0x0000009faca27209 */ /* 0x000fe40007810000 */
[----:B------:R-:W-:Y:S01]  /*5d20*/  ISETP.GT.AND P5, PT, R170, 0x21, PT ;  /* 0x00000021aa00780c */ /* 0x000fe20003fa4270 */
[----:B------:R-:W3:Y:S01]  /*5d30*/  MUFU.TANH R175, R175 ;  /* 0x000000af00af7308 */ /* 0x000ee20000002400 */
[----:B--2---:R-:W-:Y:S02]  /*5d40*/  FSEL R216, R21, -INF , P6 ;  /* 0xff80000015d87808 */ /* 0x004fe40003000000 */
[----:B------:R-:W-:Y:S02]  /*5d50*/  FMNMX.FTZ R157, R222, R157, !PT ;  /* 0x0000009dde9d7209 */ /* 0x000fe40007810000 */
[----:B------:R-:W-:-:S02]  /*5d60*/  FMNMX.FTZ R159, R173, R162, !PT ;  /* 0x000000a2ad9f7209 */ /* 0x000fc40007810000 */
[----:B------:R-:W-:Y:S01]  /*5d70*/  ISETP.GT.AND P3, PT, R170, 0x28, PT ;  /* 0x00000028aa00780c */ /* 0x000fe20003f64270 */
[----:B------:R-:W2:Y:S01]  /*5d80*/  MUFU.TANH R178, R178 ;  /* 0x000000b200b27308 */ /* 0x000ea20000002400 */
[----:B0-----:R-:W-:Y:S02]  /*5d90*/  FSEL R219, R219, -INF , P5 ;  /* 0xff800000dbdb7808 */ /* 0x001fe40002800000 */
[----:B------:R-:W-:Y:S02]  /*5da0*/  FMNMX.FTZ R162, R216, R157, !PT ;  /* 0x0000009dd8a27209 */ /* 0x000fe40007810000 */
[----:B------:R-:W-:Y:S02]  /*5db0*/  FMNMX.FTZ R166, R176, R159, !PT ;  /* 0x0000009fb0a67209 */ /* 0x000fe40007810000 */
[----:B------:R-:W-:Y:S01]  /*5dc0*/  ISETP.GT.AND P4, PT, R170, 0x29, PT ;  /* 0x00000029aa00780c */ /* 0x000fe20003f84270 */
[----:B------:R-:W0:Y:S01]  /*5dd0*/  MUFU.TANH R179, R179 ;  /* 0x000000b300b37308 */ /* 0x000e220000002400 */
[----:B-1----:R-:W-:-:S02]  /*5de0*/  FSEL R220, R220, -INF , P3 ;  /* 0xff800000dcdc7808 */ /* 0x002fc40001800000 */
[----:B------:R-:W-:Y:S02]  /*5df0*/  FMNMX.FTZ R159, R219, R162, !PT ;  /* 0x000000a2db9f7209 */ /* 0x000fe40007810000 */
[----:B------:R-:W-:Y:S02]  /*5e00*/  ISETP.GT.AND P6, PT, R170, 0x30, PT ;  /* 0x00000030aa00780c */ /* 0x000fe40003fc4270 */
[----:B---3--:R-:W-:Y:S01]  /*5e10*/  FSEL R221, R175, -INF , P4 ;  /* 0xff800000afdd7808 */ /* 0x008fe20002000000 */
[----:B------:R-:W1:Y:S01]  /*5e20*/  MUFU.TANH R182, R182 ;  /* 0x000000b600b67308 */ /* 0x000e620000002400 */
[----:B------:R-:W-:Y:S02]  /*5e30*/  FMNMX.FTZ R162, R220, R159, !PT ;  /* 0x0000009fdca27209 */ /* 0x000fe40007810000 */
[----:B------:R-:W-:Y:S02]  /*5e40*/  FMNMX.FTZ R163, R177, R166, !PT ;  /* 0x000000a6b1a37209 */ /* 0x000fe40007810000 */
[----:B------:R-:W-:-:S02]  /*5e50*/  ISETP.GT.AND P5, PT, R170, 0x31, PT ;  /* 0x00000031aa00780c */ /* 0x000fc40003fa4270 */
[----:B--2---:R-:W-:Y:S01]  /*5e60*/  FSEL R212, R178, -INF , P6 ;  /* 0xff800000b2d47808 */ /* 0x004fe20003000000 */
[----:B------:R-:W2:Y:S01]  /*5e70*/  MUFU.TANH R183, R183 ;  /* 0x000000b700b77308 */ /* 0x000ea20000002400 */
[----:B------:R-:W-:Y:S02]  /*5e80*/  FMNMX.FTZ R159, R221, R162, !PT ;  /* 0x000000a2dd9f7209 */ /* 0x000fe40007810000 */
[----:B------:R-:W-:Y:S02]  /*5e90*/  FMNMX.FTZ R166, R180, R163, !PT ;  /* 0x000000a3b4a67209 */ /* 0x000fe40007810000 */
[----:B------:R-:W-:Y:S02]  /*5ea0*/  ISETP.GT.AND P3, PT, R170, 0x38, PT ;  /* 0x00000038aa00780c */ /* 0x000fe40003f64270 */
[----:B0-----:R-:W-:Y:S01]  /*5eb0*/  FSEL R213, R179, -INF , P5 ;  /* 0xff800000b3d57808 */ /* 0x001fe20002800000 */
[----:B------:R-:W0:Y:S01]  /*5ec0*/  MUFU.TANH R186, R186 ;  /* 0x000000ba00ba7308 */ /* 0x000e220000002400 */
[----:B------:R-:W-:-:S02]  /*5ed0*/  FMNMX.FTZ R162, R212, R159, !PT ;  /* 0x0000009fd4a27209 */ /* 0x000fc40007810000 */
[----:B------:R-:W-:Y:S02]  /*5ee0*/  FMNMX.FTZ R171, R181, R166, !PT ;  /* 0x000000a6b5ab7209 */ /* 0x000fe40007810000 */
[----:B------:R-:W-:Y:S02]  /*5ef0*/  ISETP.GT.AND P4, PT, R170, 0x39, PT ;  /* 0x00000039aa00780c */ /* 0x000fe40003f84270 */
[----:B-1----:R-:W-:Y:S01]  /*5f00*/  FSEL R214, R182, -INF , P3 ;  /* 0xff800000b6d67808 */ /* 0x002fe20001800000 */
[----:B------:R-:W1:Y:S01]  /*5f10*/  MUFU.TANH R187, R187 ;  /* 0x000000bb00bb7308 */ /* 0x000e620000002400 */
[----:B------:R-:W-:Y:S02]  /*5f20*/  FMNMX.FTZ R159, R213, R162, !PT ;  /* 0x000000a2d59f7209 */ /* 0x000fe40007810000 */
[----:B------:R-:W-:Y:S02]  /*5f30*/  FMNMX.FTZ R166, R184, R171, !PT ;  /* 0x000000abb8a67209 */ /* 0x000fe40007810000 */
[----:B------:R-:W-:-:S02]  /*5f40*/  ISETP.GT.AND P6, PT, R170, 0x40, PT ;  /* 0x00000040aa00780c */ /* 0x000fc40003fc4270 */
[----:B--2---:R-:W-:Y:S01]  /*5f50*/  FSEL R217, R183, -INF , P4 ;  /* 0xff800000b7d97808 */ /* 0x004fe20002000000 */
[----:B------:R1:W2:Y:S01]  /*5f60*/  MUFU.TANH R21, R190 ;  /* 0x000000be00157308 */ /* 0x0002a20000002400 */
[----:B------:R-:W-:Y:S02]  /*5f70*/  FMNMX.FTZ R162, R214, R159, !PT ;  /* 0x0000009fd6a27209 */ /* 0x000fe40007810000 */
[----:B------:R-:W-:Y:S02]  /*5f80*/  FMNMX.FTZ R171, R185, R166, !PT ;  /* 0x000000a6b9ab7209 */ /* 0x000fe40007810000 */
[----:B------:R-:W-:Y:S02]  /*5f90*/  ISETP.GT.AND P5, PT, R170, 0x41, PT ;  /* 0x00000041aa00780c */ /* 0x000fe40003fa4270 */
[----:B0-----:R-:W-:Y:S01]  /*5fa0*/  FSEL R183, R186, -INF , P6 ;  /* 0xff800000bab77808 */ /* 0x001fe20003000000 */
[----:B------:R2:W-:Y:S01]  /*5fb0*/  MUFU.TANH R157, R191 ;  /* 0x000000bf009d7308 */ /* 0x0005e20000002400 */
[----:B------:R-:W-:-:S02]  /*5fc0*/  FMNMX.FTZ R162, R217, R162, !PT ;  /* 0x000000a2d9a27209 */ /* 0x000fc40007810000 */
[----:B------:R-:W-:Y:S02]  /*5fd0*/  FMNMX.FTZ R178, R188, R171, !PT ;  /* 0x000000abbcb27209 */ /* 0x000fe40007810000 */
[C---:B------:R-:W-:Y:S02]  /*5fe0*/  ISETP.GT.AND P3, PT, R170.reuse, 0x48, PT ;  /* 0x00000048aa00780c */ /* 0x040fe40003f64270 */
[----:B-1----:R-:W-:Y:S01]  /*5ff0*/  FSEL R190, R187, -INF , P5 ;  /* 0xff800000bbbe7808 */ /* 0x002fe20002800000 */
[----:B------:R0:W1:Y:S01]  /*6000*/  MUFU.TANH R163, R194 ;  /* 0x000000c200a37308 */ /* 0x0000620000002400 */
[----:B------:R-:W-:Y:S01]  /*6010*/  FMNMX.FTZ R171, R183, R162, !PT ;  /* 0x000000a2b7ab7209 */ /* 0x000fe20007810000 */
[----:B------:R-:W-:Y:S01]  /*6020*/  IMAD.U32 R187, RZ, RZ, UR4 ;  /* 0x00000004ffbb7e24 */ /* 0x000fe2000f8e00ff */
[----:B------:R-:W-:Y:S01]  /*6030*/  FMNMX.FTZ R175, R189, R178, !PT ;  /* 0x000000b2bdaf7209 */ /* 0x000fe20007810000 */
[----:B------:R-:W-:Y:S01]  /*6040*/  UIMAD UR4, UR36, 0xc00, UR6 ;  /* 0x00000c00240478a4 */ /* 0x000fe2000f8e0206 */
[----:B------:R-:W-:-:S02]  /*6050*/  ISETP.GT.AND P4, PT, R170, 0x49, PT ;  /* 0x00000049aa00780c */ /* 0x000fc40003f84270 */
[----:B--2---:R-:W-:Y:S01]  /*6060*/  FSEL R191, R21, -INF , P3 ;  /* 0xff80000015bf7808 */ /* 0x004fe20001800000 */
[----:B------:R-:W2:Y:S01]  /*6070*/  MUFU.TANH R166, R195 ;  /* 0x000000c300a67308 */ /* 0x000ea20000002400 */
[----:B------:R-:W-:Y:S01]  /*6080*/  FMNMX.FTZ R162, R190, R171, !PT ;  /* 0x000000abbea27209 */ /* 0x000fe20007810000 */
[----:B0-----:R-:W0:Y:S01]  /*6090*/  S2R R194, SR_TID.X ;  /* 0x0000000000c27919 */ /* 0x001e220000002100 */
[----:B------:R-:W-:Y:S01]  /*60a0*/  FMNMX.FTZ R178, R192, R175, !PT ;  /* 0x000000afc0b27209 */ /* 0x000fe20007810000 */
[----:B------:R-:W-:Y:S01]  /*60b0*/  UMOV UR10, UR4 ;  /* 0x00000004000a7c82 */ /* 0x000fe20008000000 */
[C---:B------:R-:W-:Y:S02]  /*60c0*/  ISETP.GT.AND P5, PT, R170.reuse, 0x50, PT ;  /* 0x00000050aa00780c */ /* 0x040fe40003fa4270 */
[----:B------:R-:W-:Y:S01]  /*60d0*/  FMNMX.FTZ R21, R193, R178, !PT ;  /* 0x000000b2c1157209 */ /* 0x000fe20007810000 */
[----:B------:R3:W4:Y:S01]  /*60e0*/  MUFU.TANH R159, R198 ;  /* 0x000000c6009f7308 */ /* 0x0007220000002400 */
[----:B------:R-:W-:-:S02]  /*60f0*/  ISETP.GT.AND P3, PT, R170, 0x51, PT ;  /* 0x00000051aa00780c */ /* 0x000fc40003f64270 */
[----:B-1----:R-:W-:Y:S02]  /*6100*/  FSEL R163, R163, -INF , P5 ;  /* 0xff800000a3a37808 */ /* 0x002fe40002800000 */
[----:B------:R-:W-:-:S03]  /*6110*/  FMNMX.FTZ R21, R196, R21, !PT ;  /* 0x00000015c4157209 */ /* 0x000fc60007810000 */
[----:B------:R-:W1:Y:S01]  /*6120*/  MUFU.TANH R171, R199 ;  /* 0x000000c700ab7308 */ /* 0x000e620000002400 */
[----:B---3--:R-:W-:Y:S02]  /*6130*/  FSEL R198, R157, -INF , P4 ;  /* 0xff8000009dc67808 */ /* 0x008fe40002000000 */
[----:B------:R-:W-:Y:S02]  /*6140*/  FMNMX.FTZ R157, R191, R162, !PT ;  /* 0x000000a2bf9d7209 */ /* 0x000fe40007810000 */
[----:B------:R-:W-:Y:S01]  /*6150*/  ISETP.GT.AND P4, PT, R170, 0x58, PT ;  /* 0x00000058aa00780c */ /* 0x000fe20003f84270 */
[----:B------:R-:W3:Y:S01]  /*6160*/  SHFL.BFLY PT, R162, R21, 0x2, 0x1f ;  /* 0x0c401f0015a27f89 */ /* 0x000ee200000e0000 */
[----:B------:R-:W-:Y:S02]  /*6170*/  FMNMX.FTZ R178, R198, R157, !PT ;  /* 0x0000009dc6b27209 */ /* 0x000fe40007810000 */
[----:B--2---:R-:W-:Y:S02]  /*6180*/  FSEL R166, R166, -INF , P3 ;  /* 0xff800000a6a67808 */ /* 0x004fe40001800000 */
[----:B------:R-:W-:-:S02]  /*6190*/  FMNMX.FTZ R157, R163, R178, !PT ;  /* 0x000000b2a39d7209 */ /* 0x000fc40007810000 */
[----:B------:R-:W-:Y:S02]  /*61a0*/  ISETP.GT.AND P3, PT, R170, 0x59, PT ;  /* 0x00000059aa00780c */ /* 0x000fe40003f64270 */
[----:B----4-:R-:W-:Y:S02]  /*61b0*/  FSEL R170, R159, -INF , P4 ;  /* 0xff8000009faa7808 */ /* 0x010fe40002000000 */
[----:B------:R-:W-:Y:S02]  /*61c0*/  FMNMX.FTZ R157, R166, R157, !PT ;  /* 0x0000009da69d7209 */ /* 0x000fe40007810000 */
[----:B-1----:R-:W-:Y:S02]  /*61d0*/  FSEL R171, R171, -INF , P3 ;  /* 0xff800000abab7808 */ /* 0x002fe40001800000 */
[----:B------:R-:W-:Y:S02]  /*61e0*/  FMNMX.FTZ R178, R170, R157, !PT ;  /* 0x0000009daab27209 */ /* 0x000fe40007810000 */
[----:B0-----:R-:W-:-:S02]  /*61f0*/  SHF.R.U32.HI R195, RZ, 0x7, R194 ;  /* 0x00000007ffc37819 */ /* 0x001fc400000116c2 */
[----:B------:R-:W-:-:S05]  /*6200*/  FMNMX.FTZ R178, R171, R178, !PT ;  /* 0x000000b2abb27209 */ /* 0x000fca0007810000 */
[----:B------:R-:W0:Y:S01]  /*6210*/  SHFL.BFLY PT, R157, R178, 0x2, 0x1f ;  /* 0x0c401f00b29d7f89 */ /* 0x000e2200000e0000 */
[----:B---3--:R-:W-:-:S05]  /*6220*/  FMNMX.FTZ R162, R21, R162, !PT ;  /* 0x000000a215a27209 */ /* 0x008fca0007810000 */
        /* <DEDUP_REMOVED lines=8> */
[--C-:B------:R-:W-:Y:S01]  /*62b0*/  FFMA.FTZ R167, R153, UR5, -R175.reuse ;  /* 0x0000000599a77c23 */ /* 0x100fe200080108af */
[----:B------:R-:W-:Y:S01]  /*62c0*/  FSEL R153, R21, RZ, P3 ;  /* 0x000000ff15997208 */ /* 0x000fe20001800000 */
[--C-:B------:R-:W-:Y:S01]  /*62d0*/  FFMA.FTZ R162, R152, UR5, -R175.reuse ;  /* 0x0000000598a27c23 */ /* 0x100fe200080108af */
[--C-:B------:R-:W-:Y:S01]  /*62e0*/  FFMA.FTZ R174, R174, UR5, -R175.reuse ;  /* 0x00000005aeae7c23 */ /* 0x100fe200080108af */
[--C-:B------:R-:W-:Y:S01]  /*62f0*/  FFMA.FTZ R156, R156, UR5, -R175.reuse ;  /* 0x000000059c9c7c23 */ /* 0x100fe200080108af */
[----:B------:R-:W-:Y:S01]  /*6300*/  MUFU.EX2 R159, R159 ;  /* 0x0000009f009f7308 */ /* 0x000fe20000000800 */
[----:B------:R-:W-:Y:S01]  /*6310*/  FADD.FTZ R153, -R153, R210 ;  /* 0x000000d299997221 */ /* 0x000fe20000010100 */
[----:B0-----:R-:W-:Y:S01]  /*6320*/  FMNMX.FTZ R157, R179, R182, !PT ;  /* 0x000000b6b39d7209 */ /* 0x001fe20007810000 */
[----:B------:R-:W-:Y:S02]  /*6330*/  VIADD R210, R195, 0x8 ;  /* 0x00000008c3d27836 */ /* 0x000fe40000000000 */
[--C-:B------:R-:W-:Y:S01]  /*6340*/  FFMA.FTZ R160, R160, UR5, -R175.reuse ;  /* 0x00000005a0a07c23 */ /* 0x100fe200080108af */
[----:B------:R-:W-:Y:S01]  /*6350*/  FMUL.FTZ R194, R153, UR5 ;  /* 0x0000000599c27c20 */ /* 0x000fe20008410000 */
[C---:B------:R-:W-:Y:S01]  /*6360*/  FSETP.NEU.FTZ.AND P4, PT, R157.reuse, -INF , PT ;  /* 0xff8000009d00780b */ /* 0x040fe20003f9d000 */
[----:B------:R-:W-:Y:S01]  /*6370*/  FMUL.FTZ R199, R157, UR5 ;  /* 0x000000059dc77c20 */ /* 0x000fe20008410000 */
[----:B------:R-:W-:Y:S01]  /*6380*/  @!P2 VIADD R153, R187, 0x32440 ;  /* 0x00032440bb99a836 */ /* 0x000fe20000000000 */
[----:B------:R-:W0:Y:S01]  /*6390*/  MUFU.EX2 R162, R162 ;  /* 0x000000a200a27308 */ /* 0x000e220000000800 */
[----:B------:R-:W-:Y:S01]  /*63a0*/  FSEL R152, R157, RZ, P4 ;  /* 0x000000ff9d987208 */ /* 0x000fe20002000000 */
[--C-:B------:R-:W-:Y:S01]  /*63b0*/  FFMA.FTZ R161, R161, UR5, -R175.reuse ;  /* 0x00000005a1a17c23 */ /* 0x100fe200080108af */
[----:B------:R-:W-:Y:S01]  /*63c0*/  FSEL R199, R199, RZ, P4 ;  /* 0x000000ffc7c77208 */ /* 0x000fe20002000000 */
[----:B------:R-:W-:Y:S01]  /*63d0*/  FFMA.FTZ R164, R164, UR5, -R175 ;  /* 0x00000005a4a47c23 */ /* 0x000fe200080108af */
[----:B------:R-:W-:Y:S01]  /*63e0*/  @!P2 PRMT R153, RZ, 0x654, R153 ;  /* 0x00000654ff99a816 */ /* 0x000fe20000000099 */
[----:B------:R-:W-:Y:S01]  /*63f0*/  FADD.FTZ R152, -R152, R211 ;  /* 0x000000d398987221 */ /* 0x000fe20000010100 */
[----:B------:R-:W-:Y:S01]  /*6400*/  FFMA.FTZ R165, R165, UR5, -R175 ;  /* 0x00000005a5a57c23 */ /* 0x000fe200080108af */
[--C-:B------:R-:W-:Y:S01]  /*6410*/  FFMA.FTZ R182, R158, UR5, -R199.reuse ;  /* 0x000000059eb67c23 */ /* 0x100fe200080108c7 */
[----:B------:R-:W-:Y:S01]  /*6420*/  IADD3 R158, -R195, 0xb, RZ ;  /* 0x0000000bc39e7810 */ /* 0x000fe20007ffe1ff */
[----:B------:R-:W-:Y:S01]  /*6430*/  FMUL.FTZ R195, R152, UR5 ;  /* 0x0000000598c37c20 */ /* 0x000fe20008410000 */
[--C-:B------:R-:W-:Y:S01]  /*6440*/  FFMA.FTZ R178, R154, UR5, -R199.reuse ;  /* 0x000000059ab27c23 */ /* 0x100fe200080108c7 */
[--C-:B------:R-:W-:Y:S01]  /*6450*/  FFMA.FTZ R179, R155, UR5, -R199.reuse ;  /* 0x000000059bb37c23 */ /* 0x100fe200080108c7 */
[--C-:B------:R-:W-:Y:S01]  /*6460*/  FFMA.FTZ R186, R223, UR5, -R199.reuse ;  /* 0x00000005dfba7c23 */ /* 0x100fe200080108c7 */
        /* <DEDUP_REMOVED lines=8> */
[----:B------:R-:W-:Y:S01]  /*64f0*/  FFMA.FTZ R219, R220, UR5, -R199 ;  /* 0x00000005dcdb7c23 */ /* 0x000fe200080108c7 */
[----:B------:R-:W-:Y:S01]  /*6500*/  FFMA.FTZ R168, R168, UR5, -R175 ;  /* 0x00000005a8a87c23 */ /* 0x000fe200080108af */
[----:B------:R-:W0:Y:S01]  /*6510*/  MUFU.EX2 R195, R195 ;  /* 0x000000c300c37308 */ /* 0x000e220000000800 */
[--C-:B----4-:R-:W-:Y:S01]  /*6520*/  FFMA.FTZ R210, R215, UR5, -R199.reuse ;  /* 0x00000005d7d27c23 */ /* 0x110fe200080108c7 */
[----:B------:R-:W-:Y:S01]  /*6530*/  FFMA.FTZ R215, R222, UR5, -R199 ;  /* 0x00000005ded77c23 */ /* 0x000fe200080108c7 */
[--C-:B------:R-:W-:Y:S01]  /*6540*/  FFMA.FTZ R169, R169, UR5, -R175.reuse ;  /* 0x00000005a9a97c23 */ /* 0x100fe200080108af */
[----:B------:R-:W-:Y:S01]  /*6550*/  FFMA.FTZ R172, R172, UR5, -R175 ;  /* 0x00000005acac7c23 */ /* 0x000fe200080108af */
[--C-:B------:R-:W-:Y:S01]  /*6560*/  FFMA.FTZ R216, R216, UR5, -R199.reuse ;  /* 0x00000005d8d87c23 */ /* 0x100fe200080108c7 */
[----:B------:R-:W-:Y:S01]  /*6570*/  FFMA.FTZ R220, R221, UR5, -R199 ;  /* 0x00000005dddc7c23 */ /* 0x000fe200080108c7 */
[--C-:B------:R-:W-:Y:S01]  /*6580*/  FFMA.FTZ R173, R173, UR5, -R175.reuse ;  /* 0x00000005adad7c23 */ /* 0x100fe200080108af */
[----:B------:R-:W-:Y:S01]  /*6590*/  MUFU.EX2 R167, R167 ;  /* 0x000000a700a77308 */ /* 0x000fe20000000800 */
[-C--:B---3--:R-:W-:Y:S01]  /*65a0*/  FMUL.FTZ R24, R24, R194.reuse ;  /* 0x000000c218187220 */ /* 0x088fe20000410000 */
        /* <DEDUP_REMOVED lines=132> */
[----:B---3--:R-:W-:Y:S01]  /*6df0*/  F2FP.BF16.F32.PACK_AB R154, R174, R167 ;  /* 0x000000a7ae9a723e */ /* 0x008fe200000010ff */
[----:B------:R-:W0:Y:S01]  /*6e00*/  MUFU.EX2 R156, R156 ;  /* 0x0000009c009c7308 */ /* 0x000e220000000800 */
[----:B--2---:R-:W-:Y:S01]  /*6e10*/  F2FP.BF16.F32.PACK_AB R153, R179, R178 ;  /* 0x000000b2b399723e */ /* 0x004fe200000010ff */
[--C-:B------:R-:W-:Y:S01]  /*6e20*/  FFMA.FTZ R176, R176, UR5, -R175.reuse ;  /* 0x00000005b0b07c23 */ /* 0x100fe200080108af */
[----:B----4-:R-:W-:Y:S01]  /*6e30*/  F2FP.BF16.F32.PACK_AB R155, R186, R182 ;  /* 0x000000b6ba9b723e */ /* 0x010fe200000010ff */
[--C-:B------:R-:W-:Y:S01]  /*6e40*/  FFMA.FTZ R177, R177, UR5, -R175.reuse ;  /* 0x00000005b1b17c23 */ /* 0x100fe200080108af */
[----:B------:R-:W-:Y:S01]  /*6e50*/  FFMA.FTZ R180, R180, UR5, -R175 ;  /* 0x00000005b4b47c23 */ /* 0x000fe200080108af */
[--C-:B------:R-:W-:Y:S01]  /*6e60*/  FFMA.FTZ R212, R212, UR5, -R199.reuse ;  /* 0x00000005d4d47c23 */ /* 0x100fe200080108c7 */
[----:B------:R-:W-:Y:S01]  /*6e70*/  WARPGROUP.ARRIVE ;  /* 0x00000000000079c5 */ /* 0x000fe20000000000 */
[----:B------:R-:W2:Y:S01]  /*6e80*/  MUFU.EX2 R160, R160 ;  /* 0x000000a000a07308 */ /* 0x000ea20000000800 */
[--C-:B------:R-:W-:Y:S01]  /*6e90*/  FFMA.FTZ R213, R213, UR5, -R199.reuse ;  /* 0x00000005d5d57c23 */ /* 0x100fe200080108c7 */
[--C-:B------:R-:W-:Y:S01]  /*6ea0*/  FFMA.FTZ R214, R214, UR5, -R199.reuse ;  /* 0x00000005d6d67c23 */ /* 0x100fe200080108c7 */
[----:B------:R-:W-:Y:S01]  /*6eb0*/  FFMA.FTZ R217, R217, UR5, -R199 ;  /* 0x00000005d9d97c23 */ /* 0x000fe200080108c7 */
[--C-:B------:R-:W-:Y:S01]  /*6ec0*/  FFMA.FTZ R181, R181, UR5, -R175.reuse ;  /* 0x00000005b5b57c23 */ /* 0x100fe200080108af */
[----:B------:R-:W-:Y:S01]  /*6ed0*/  HGMMA.64x256x16.F32.BF16 R24, R152, gdesc[UR8].tnspB, R24, gsb0 ;  /* 0x43e0000898187df0 */ /* 0x000fe20008001818 */
[----:B------:R-:W-:Y:S01]  /*6ee0*/  UIADD3 UR10, UR4, 0x80, URZ ;  /* 0x00000080040a7890 */ /* 0x000fe2000fffe03f */
[--C-:B------:R-:W-:Y:S01]  /*6ef0*/  FFMA.FTZ R184, R184, UR5, -R175.reuse ;  /* 0x00000005b8b87c23 */ /* 0x100fe200080108af */
[----:B------:R-:W-:Y:S01]  /*6f00*/  MUFU.EX2 R161, R161 ;  /* 0x000000a100a17308 */ /* 0x000fe20000000800 */
[----:B------:R-:W-:Y:S01]  /*6f10*/  UMOV UR11, 0x40000040 ;  /* 0x40000040000b7882 */ /* 0x000fe20000000000 */
[--C-:B------:R-:W-:Y:S01]  /*6f20*/  FFMA.FTZ R185, R185, UR5, -R175.reuse ;  /* 0x00000005b9b97c23 */ /* 0x100fe200080108af */
[----:B------:R-:W-:Y:S01]  /*6f30*/  FFMA.FTZ R188, R188, UR5, -R175 ;  /* 0x00000005bcbc7c23 */ /* 0x000fe200080108af */
        /* <DEDUP_REMOVED lines=9> */
[--C-:B------:R-:W-:Y:S01]  /*6fd0*/  FFMA.FTZ R163, R163, UR5, -R199.reuse ;  /* 0x00000005a3a37c23 */ /* 0x100fe200080108c7 */
[--C-:B------:R-:W-:Y:S01]  /*6fe0*/  FFMA.FTZ R166, R166, UR5, -R199.reuse ;  /* 0x00000005a6a67c23 */ /* 0x100fe200080108c7 */
[--C-:B------:R-:W-:Y:S01]  /*6ff0*/  FFMA.FTZ R170, R170, UR5, -R199.reuse ;  /* 0x00000005aaaa7c23 */ /* 0x100fe200080108c7 */
[----:B------:R-:W-:Y:S01]  /*7000*/  MUFU.EX2 R197, R197 ;  /* 0x000000c500c57308 */ /* 0x000fe20000000800 */
[----:B------:R-:W-:Y:S01]  /*7010*/  FFMA.FTZ R171, R171, UR5, -R199 ;  /* 0x00000005abab7c23 */ /* 0x000fe200080108c7 */
[----:B------:R-:W-:Y:S01]  /*7020*/  FFMA.FTZ R159, R194, R0, R159 ;  /* 0x00000000c29f7223 */ /* 0x000fe2000001009f */
[----:B------:R-:W-:Y:S01]  /*7030*/  FFMA.FTZ R12, R195, R12, R178 ;  /* 0x0000000cc30c7223 */ /* 0x000fe200000100b2 */
[----:B------:R-:W-:Y:S01]  /*7040*/  ISETP.GT.AND P3, PT, R20, R13, PT ;  /* 0x0000000d1400720c */ /* 0x000fe20003f64270 */
[----:B------:R-:W-:-:S02]  /*7050*/  @!P2 VIADD R187, R187, 0x32460 ;  /* 0x00032460bbbba836 */ /* 0x000fc40000000000 */
[----:B------:R-:W-:Y:S01]  /*7060*/  FADD.FTZ R162, R162, R159 ;  /* 0x0000009fa2a27221 */ /* 0x000fe20000010000 */
[----:B------:R-:W-:Y:S01]  /*7070*/  FADD.FTZ R179, R179, R12 ;  /* 0x0000000cb3b37221 */ /* 0x000fe20000010000 */
[----:B------:R-:W3:Y:S01]  /*7080*/  MUFU.EX2 R210, R210 ;  /* 0x000000d200d27308 */ /* 0x000ee20000000800 */
[----:B------:R-:W-:Y:S02]  /*7090*/  VIADD R20, R20, 0xffffffff ;  /* 0xffffffff14147836 */ /* 0x000fe40000000000 */
[----:B------:R-:W-:Y:S01]  /*70a0*/  FADD.FTZ R167, R167, R162 ;  /* 0x000000a2a7a77221 */ /* 0x000fe20000010000 */
[----:B------:R-:W-:Y:S01]  /*70b0*/  FADD.FTZ R179, R182, R179 ;  /* 0x000000b3b6b37221 */ /* 0x000fe20000010000 */
[----:B------:R-:W-:Y:S02]  /*70c0*/  @!P2 PRMT R187, RZ, 0x654, R187 ;  /* 0x00000654ffbba816 */ /* 0x000fe400000000bb */
[----:B------:R-:W-:Y:S01]  /*70d0*/  FADD.FTZ R167, R174, R167 ;  /* 0x000000a7aea77221 */ /* 0x000fe20000010000 */
[----:B------:R-:W-:Y:S01]  /*70e0*/  FADD.FTZ R186, R186, R179 ;  /* 0x000000b3baba7221 */ /* 0x000fe20000010000 */
[----:B------:R-:W-:Y:S02]  /*70f0*/  MUFU.EX2 R211, R211 ;  /* 0x000000d300d37308 */ /* 0x000fe40000000800 */
[----:B0-----:R-:W-:-:S06]  /*7100*/  FADD.FTZ R167, R156, R167 ;  /* 0x000000a79ca77221 */ /* 0x001fcc0000010000 */
[----:B------:R-:W0:Y:S08]  /*7110*/  MUFU.EX2 R215, R215 ;  /* 0x000000d700d77308 */ /* 0x000e300000000800 */
[----:B------:R-:W-:Y:S08]  /*7120*/  MUFU.EX2 R165, R165 ;  /* 0x000000a500a57308 */ /* 0x000ff00000000800 */
[----:B------:R-:W-:Y:S08]  /*7130*/  MUFU.EX2 R168, R168 ;  /* 0x000000a800a87308 */ /* 0x000ff00000000800 */
[----:B------:R-:W-:Y:S08]  /*7140*/  MUFU.EX2 R169, R169 ;  /* 0x000000a900a97308 */ /* 0x000ff00000000800 */
[----:B------:R-:W-:Y:S08]  /*7150*/  MUFU.EX2 R172, R172 ;  /* 0x000000ac00ac7308 */ /* 0x000ff00000000800 */
[----:B------:R-:W4:Y:S08]  /*7160*/  MUFU.EX2 R216, R216 ;  /* 0x000000d800d87308 */ /* 0x000f300000000800 */
        /* <DEDUP_REMOVED lines=22> */
[----:B------:R-:W-:Y:S01]  /*72d0*/  MUFU.EX2 R196, R196 ;  /* 0x000000c400c47308 */ /* 0x000fe20000000800 */
[----:B------:R-:W-:-:S02]  /*72e0*/  WARPGROUP.DEPBAR.LE gsb0, 0x0 ;  /* 0x00008000000079c5 */ /* 0x000fc40000010000 */
[C---:B--2---:R-:W-:Y:S01]  /*72f0*/  F2FP.BF16.F32.PACK_AB R152, R160.reuse, R156 ;  /* 0x0000009ca098723e */ /* 0x044fe200000010ff */
[----:B------:R-:W-:Y:S01]  /*7300*/  FADD.FTZ R160, R160, R167 ;  /* 0x000000a7a0a07221 */ /* 0x000fe20000010000 */
[----:B---3--:R-:W-:-:S03]  /*7310*/  F2FP.BF16.F32.PACK_AB R153, R210, R197 ;  /* 0x000000c5d299723e */ /* 0x008fc600000010ff */
[----:B------:R-:W-:Y:S01]  /*7320*/  MUFU.EX2 R163, R163 ;  /* 0x000000a300a37308 */ /* 0x000fe20000000800 */
[----:B------:R-:W-:Y:S01]  /*7330*/  F2FP.BF16.F32.PACK_AB R154, R164, R161 ;  /* 0x000000a1a49a723e */ /* 0x000fe200000010ff */
[----:B------:R-:W-:Y:S01]  /*7340*/  FADD.FTZ R197, R197, R186 ;  /* 0x000000bac5c57221 */ /* 0x000fe20000010000 */
[----:B0-----:R-:W-:Y:S01]  /*7350*/  F2FP.BF16.F32.PACK_AB R155, R215, R211 ;  /* 0x000000d3d79b723e */ /* 0x001fe200000010ff */
[----:B------:R-:W-:Y:S02]  /*7360*/  FADD.FTZ R161, R161, R160 ;  /* 0x000000a0a1a17221 */ /* 0x000fe40000010000 */
[----:B------:R-:W-:Y:S01]  /*7370*/  FADD.FTZ R210, R210, R197 ;  /* 0x000000c5d2d27221 */ /* 0x000fe20000010000 */
[----:B------:R-:W-:Y:S01]  /*7380*/  WARPGROUP.ARRIVE ;  /* 0x00000000000079c5 */ /* 0x000fe20000000000 */
[----:B------:R-:W0:Y:S01]  /*7390*/  MUFU.EX2 R166, R166 ;  /* 0x000000a600a67308 */ /* 0x000e220000000800 */
        /* <DEDUP_REMOVED lines=8> */
[----:B------:R-:W-:Y:S02]  /*7420*/  IMAD.MOV.U32 R210, RZ, RZ, R21 ;  /* 0x000000ffffd27224 */ /* 0x000fe400078e0015 */
[----:B----4-:R-:W-:-:S05]  /*7430*/  FADD.FTZ R215, R216, R215 ;  /* 0x000000d7d8d77221 */ /* 0x010fca0000010000 */
        /* <DEDUP_REMOVED lines=13> */
[----:B------:R-:W-:-:S03]  /*7510*/  FADD.FTZ R172, R172, R169 ;  /* 0x000000a9acac7221 */ /* 0x000fc60000010000 */
        /* <DEDUP_REMOVED lines=55> */
.L_x_5304:
[----:B------:R-:W-:-:S13]  /*7890*/  ISETP.GE.AND P1, PT, R20, RZ, PT ;  /* 0x000000ff1400720c */ /* 0x000fda0003f26270 */
[----:B------:R-:W-:Y:S05]  /*78a0*/  @!P1 BRA `(.L_x_5314) ;  /* 0x0000002800409947 */ /* 0x000fea0003800000 */
[----:B------:R-:W-:Y:S02]  /*78b0*/  IMAD.MOV.U32 R201, RZ, RZ, R157 ;  /* 0x000000ffffc97224 */ /* 0x000fe400078e009d */
[----:B------:R-:W-:-:S07]  /*78c0*/  IMAD.MOV.U32 R13, RZ, RZ, R21 ;  /* 0x000000ffff0d7224 */ /* 0x000fce00078e0015 */
.L_x_5323:
[----:B------:R-:W-:-:S04]  /*78d0*/  UIADD3 UR36, UR36, 0x1, URZ ;  /* 0x0000000124247890 */ /* 0x000fc8000fffe03f */
[----:B------:R-:W-:-:S04]  /*78e0*/  UISETP.NE.AND UP0, UPT, UR36, 0x2, UPT ;  /* 0x000000022400788c */ /* 0x000fc8000bf05270 */
[----:B------:R-:W-:Y:S02]  /*78f0*/  USEL UR4, URZ, 0x1, UP0 ;  /* 0x000000013f047887 */ /* 0x000fe40008000000 */
[----:B------:R-:W-:Y:S02]  /*7900*/  USEL UR36, UR36, URZ, UP0 ;  /* 0x0000003f24247287 */ /* 0x000fe40008000000 */
[----:B------:R-:W-:Y:S01]  /*7910*/  ULOP3.LUT UR37, UR37, UR4, URZ, 0x3c, !UPT ;  /* 0x0000000425257292 */ /* 0x000fe2000f8e3c3f */
[----:B-1----:R-:W-:Y:S11]  /*7920*/  @!P0 BRA `(.L_x_5315) ;  /* 0x0000000000048947 */ /* 0x002ff60003800000 */
[----:B------:R-:W-:Y:S01]  /*7930*/  BPT.TRAP 0x1 ;  /* 0x000000040000795c */ /* 0x000fe20000300000 */
.L_x_5315:
        /* <DEDUP_REMOVED lines=9> */
.L_x_5316:
[----:B--2---:R-:W-:Y:S05]  /*79d0*/  @P1 BRA `(.L_x_5317) ;  /* 0x0000000000081947 */ /* 0x004fea0003800000 */
[----:B------:R-:W2:Y:S02]  /*79e0*/  SYNCS.PHASECHK.TRANS64.TRYWAIT P1, [UR4+0x32430], R21 ;  /* 0x03243015ff0075a7 */ /* 0x000ea40008020144 */
[----:B--2---:R-:W-:Y:S05]  /*79f0*/  @!P1 BRA `(.L_x_5318) ;  /* 0x000000d000e89947 */ /* 0x004fea0003800000 */
.L_x_5317:
[----:B------:R-:W-:Y:S01]  /*7a00*/  R2UR UR56, R22 ;  /* 0x00000000163872ca */ /* 0x000fe200000e0000 */
[----:B------:R-:W-:Y:S01]  /*7a10*/  UIMAD UR5, UR36, 0x300, UR61 ;  /* 0x00000300240578a4 */ /* 0x000fe2000f8e023d */
[----:B------:R-:W-:Y:S01]  /*7a20*/  R2UR UR57, R23 ;  /* 0x00000000173972ca */ /* 0x000fe200000e0000 */
[----:B0-2---:R-:W-:Y:S01]  /*7a30*/  WARPGROUP.ARRIVE ;  /* 0x00000000000079c5 */ /* 0x005fe20000000000 */
        /* <DEDUP_REMOVED lines=27> */
.L_x_5319:
[----:B------:R0:W2:Y:S01]  /*7bf0*/  SYNCS.PHASECHK.TRANS64.TRYWAIT P1, [UR4+0x32450], R21 ;  /* 0x03245015ff0075a7 */ /* 0x0000a20008020144 */
[----:B------:R-:W-:Y:S05]  /*7c00*/  @!P0 BRA `(.L_x_5320) ;  /* 0x0000000000048947 */ /* 0x000fea0003800000 */
[----:B------:R-:W-:Y:S01]  /*7c10*/  BPT.TRAP 0x1 ;  /* 0x000000040000795c */ /* 0x000fe20000300000 */
.L_x_5320:
[----:B--2---:R-:W-:Y:S05]  /*7c20*/  @P1 BRA `(.L_x_5321) ;  /* 0x0000000000081947 */ /* 0x004fea0003800000 */
[----:B------:R-:W2:Y:S02]  /*7c30*/  SYNCS.PHASECHK.TRANS64.TRYWAIT P1, [UR4+0x32450], R21 ;  /* 0x03245015ff0075a7 */ /* 0x000ea40008020144 */
[----:B--2---:R-:W-:Y:S05]  /*7c40*/  @!P1 BRA `(.L_x_5322) ;  /* 0x000000d0006c9947 */ /* 0x004fea0003800000 */
.L_x_5321:
        /* <DEDUP_REMOVED lines=99> */
[----:B--2---:R-:W-:Y:S01]  /*8280*/  FMUL.FTZ R202, R156, UR5 ;  /* 0x000000059cca7c20 */ /* 0x004fe20008410000 */
        /* <DEDUP_REMOVED lines=48> */
[----:B------:R-:W-:-:S03]  /*8590*/  FMUL.FTZ R199, R199, UR5 ;  /* 0x00000005c7c77c20 */ /* 0x000fc60008410000 */
        /* <DEDUP_REMOVED lines=28> */
[----:B------:R-:W-:Y:S01]  /*8760*/  FMUL.FTZ R193, R197, UR5 ;  /* 0x00000005c5c17c20 */ /* 0x000fe20008410000 */
[----:B------:R-:W-:-:S04]  /*8770*/  FMUL.FTZ R197, R198, UR5 ;  /* 0x00000005c6c57c20 */ /* 0x000fc80008410000 */
        /* <DEDUP_REMOVED lines=50> */
[----:B0-----:R-:W-:-:S05]  /*8aa0*/  FMNMX.FTZ R196, R193, R196, !PT ;  /* 0x000000c4c1c47209 */ /* 0x001fca0007810000 */
[----:B------:R-:W0:Y:S02]  /*8ab0*/  SHFL.BFLY PT, R157, R196, 0x2, 0x1f ;  /* 0x0c401f00c49d7f89 */ /* 0x000e2400000e0000 */
[----:B------:R-:W3:Y:S01]  /*8ac0*/  MUFU.TANH R191, R191 ;  /* 0x000000bf00bf7308 */ /* 0x000ee20000002400 */
[----:B-1----:R-:W-:-:S07]  /*8ad0*/  FMNMX.FTZ R194, R184, R21, !PT ;  /* 0x00000015b8c27209 */ /* 0x002fce0007810000 */
[----:B------:R-:W1:Y:S01]  /*8ae0*/  MUFU.TANH R190, R190 ;  /* 0x000000be00be7308 */ /* 0x000e620000002400 */
[----:B--2---:R-:W-:-:S07]  /*8af0*/  FMNMX.FTZ R194, R189, R194, !PT ;  /* 0x000000c2bdc27209 */ /* 0x004fce0007810000 */
[----:B------:R-:W2:Y:S01]  /*8b00*/  MUFU.TANH R195, R195 ;  /* 0x000000c300c37308 */ /* 0x000ea20000002400 */
[----:B---3--:R-:W-:Y:S02]  /*8b10*/  FMNMX.FTZ R21, R191, R194, !PT ;  /* 0x000000c2bf157209 */ /* 0x008fe40007810000 */
[----:B0-----:R-:W-:-:S05]  /*8b20*/  FMNMX.FTZ R198, R196, R157, !PT ;  /* 0x0000009dc4c67209 */ /* 0x001fca0007810000 */
[----:B------:R-:W0:Y:S01]  /*8b30*/  MUFU.TANH R197, R197 ;  /* 0x000000c500c57308 */ /* 0x000e220000002400 */
[----:B-1----:R-:W-:Y:S02]  /*8b40*/  FMNMX.FTZ R194, R190, R21, !PT ;  /* 0x00000015bec27209 */ /* 0x002fe40007810000 */
[----:B------:R-:W1:Y:S05]  /*8b50*/  SHFL.BFLY PT, R21, R198, 0x1, 0x1f ;  /* 0x0c201f00c6157f89 */ /* 0x000e6a00000e0000 */
[----:B------:R-:W3:Y:S01]  /*8b60*/  MUFU.TANH R199, R199 ;  /* 0x000000c700c77308 */ /* 0x000ee20000002400 */
[----:B--2---:R-:W-:-:S04]  /*8b70*/  FMNMX.FTZ R194, R195, R194, !PT ;  /* 0x000000c2c3c27209 */ /* 0x004fc80007810000 */
[----:B0-----:R-:W-:-:S04]  /*8b80*/  FMNMX.FTZ R194, R197, R194, !PT ;  /* 0x000000c2c5c27209 */ /* 0x001fc80007810000 */
[----:B---3--:R-:W-:Y:S02]  /*8b90*/  FMNMX.FTZ R194, R199, R194, !PT ;  /* 0x000000c2c7c27209 */ /* 0x008fe40007810000 */
[----:B-1----:R-:W-:-:S03]  /*8ba0*/  FMNMX.FTZ R21, R198, R21, !PT ;  /* 0x00000015c6157209 */ /* 0x002fc60007810000 */
[----:B------:R-:W0:Y:S02]  /*8bb0*/  SHFL.BFLY PT, R157, R194, 0x2, 0x1f ;  /* 0x0c401f00c29d7f89 */ /* 0x000e2400000e0000 */
[C---:B------:R-:W-:Y:S01]  /*8bc0*/  FMUL.FTZ R213, R21.reuse, UR5 ;  /* 0x0000000515d57c20 */ /* 0x040fe20008410000 */
[----:B------:R-:W-:-:S03]  /*8bd0*/  FADD.FTZ R13, -R21, R13 ;  /* 0x0000000d150d7221 */ /* 0x000fc60000010100 */
[--C-:B------:R-:W-:Y:S01]  /*8be0*/  FFMA.FTZ R215, R152, UR5, -R213.reuse ;  /* 0x0000000598d77c23 */ /* 0x100fe200080108d5 */
[--C-:B------:R-:W-:Y:S01]  /*8bf0*/  FFMA.FTZ R196, R153, UR5, -R213.reuse ;  /* 0x0000000599c47c23 */ /* 0x100fe200080108d5 */
[----:B------:R-:W-:Y:S01]  /*8c00*/  FMUL.FTZ R13, R13, UR5 ;  /* 0x000000050d0d7c20 */ /* 0x000fe20008410000 */
[--C-:B------:R-:W-:Y:S01]  /*8c10*/  FFMA.FTZ R198, R202, UR5, -R213.reuse ;  /* 0x00000005cac67c23 */ /* 0x100fe200080108d5 */
[----:B------:R-:W-:Y:S02]  /*8c20*/  VIADD R153, R218, 0x8 ;  /* 0x00000008da997836 */ /* 0x000fe40000000000 */
        /* <DEDUP_REMOVED lines=13> */
[----:B0-----:R-:W-:Y:S01]  /*8d00*/  FMNMX.FTZ R157, R194, R157, !PT ;  /* 0x0000009dc29d7209 */ /* 0x001fe20007810000 */
[--C-:B------:R-:W-:Y:S01]  /*8d10*/  FFMA.FTZ R177, R177, UR5, -R213.reuse ;  /* 0x00000005b1b17c23 */ /* 0x100fe200080108d5 */
[--C-:B------:R-:W-:Y:S01]  /*8d20*/  FFMA.FTZ R179, R179, UR5, -R213.reuse ;  /* 0x00000005b3b37c23 */ /* 0x100fe200080108d5 */
[--C-:B------:R-:W-:Y:S01]  /*8d30*/  FFMA.FTZ R178, R178, UR5, -R213.reuse ;  /* 0x00000005b2b27c23 */ /* 0x100fe200080108d5 */
[--C-:B------:R-:W-:Y:S01]  /*8d40*/  FFMA.FTZ R180, R180, UR5, -R213.reuse ;  /* 0x00000005b4b47c23 */ /* 0x100fe200080108d5 */
[----:B------:R-:W0:Y:S01]  /*8d50*/  SHFL.BFLY PT, R214, R157, 0x1, 0x1f ;  /* 0x0c201f009dd67f89 */ /* 0x000e2200000e0000 */
[----:B------:R2:W-:Y:S01]  /*8d60*/  MUFU.EX2 R194, R215 ;  /* 0x000000d700c27308 */ /* 0x0005e20000000800 */
[--C-:B------:R-:W-:Y:S01]  /*8d70*/  FFMA.FTZ R185, R185, UR5, -R213.reuse ;  /* 0x00000005b9b97c23 */ /* 0x100fe200080108d5 */
[--C-:B------:R-:W-:Y:S01]  /*8d80*/  FFMA.FTZ R187, R187, UR5, -R213.reuse ;  /* 0x00000005bbbb7c23 */ /* 0x100fe200080108d5 */
[--C-:B------:R-:W-:Y:S01]  /*8d90*/  FFMA.FTZ R219, R188, UR5, -R213.reuse ;  /* 0x00000005bcdb7c23 */ /* 0x100fe200080108d5 */
[--C-:B------:R-:W-:Y:S01]  /*8da0*/  FFMA.FTZ R188, R192, UR5, -R213.reuse ;  /* 0x00000005c0bc7c23 */ /* 0x100fe200080108d5 */
[--C-:B------:R-:W-:Y:S01]  /*8db0*/  FFMA.FTZ R186, R186, UR5, -R213.reuse ;  /* 0x00000005baba7c23 */ /* 0x100fe200080108d5 */
[----:B------:R-:W-:-:S02]  /*8dc0*/  FFMA.FTZ R193, R193, UR5, -R213 ;  /* 0x00000005c1c17c23 */ /* 0x000fc400080108d5 */
[----:B------:R-:W-:Y:S01]  /*8dd0*/  MUFU.EX2 R198, R198 ;  /* 0x000000c600c67308 */ /* 0x000fe20000000800 */
        /* <DEDUP_REMOVED lines=14> */
[----:B0-----:R-:W-:Y:S01]  /*8ec0*/  FMNMX.FTZ R157, R157, R214, !PT ;  /* 0x000000d69d9d7209 */ /* 0x001fe20007810000 */
[----:B------:R-:W-:-:S02]  /*8ed0*/  IMAD.U32 R214, RZ, RZ, UR4 ;  /* 0x00000004ffd67e24 */ /* 0x000fc4000f8e00ff */
[-C--:B------:R-:W-:Y:S01]  /*8ee0*/  FMUL.FTZ R49, R49, R13.reuse ;  /* 0x0000000d31317220 */ /* 0x080fe20000410000 */
[-C--:B------:R-:W-:Y:S01]  /*8ef0*/  FMUL.FTZ R52, R52, R13.reuse ;  /* 0x0000000d34347220 */ /* 0x080fe20000410000 */
[-C--:B------:R-:W-:Y:S01]  /*8f00*/  FMUL.FTZ R53, R53, R13.reuse ;  /* 0x0000000d35357220 */ /* 0x080fe20000410000 */
[C---:B------:R-:W-:Y:S01]  /*8f10*/  FADD.FTZ R152, -R157.reuse, R201 ;  /* 0x000000c99d987221 */ /* 0x040fe20000010100 */
[----:B------:R-:W-:Y:S01]  /*8f20*/  FMUL.FTZ R217, R157, UR5 ;  /* 0x000000059dd97c20 */ /* 0x000fe20008410000 */
[-C--:B------:R-:W-:Y:S01]  /*8f30*/  FMUL.FTZ R56, R56, R13.reuse ;  /* 0x0000000d38387220 */ /* 0x080fe20000410000 */
[-C--:B------:R-:W-:Y:S01]  /*8f40*/  FMUL.FTZ R57, R57, R13.reuse ;  /* 0x0000000d39397220 */ /* 0x080fe20000410000 */
[----:B------:R-:W-:Y:S01]  /*8f50*/  FMUL.FTZ R201, R152, UR5 ;  /* 0x0000000598c97c20 */ /* 0x000fe20008410000 */
[----:B------:R-:W-:Y:S02]  /*8f60*/  @!P2 VIADD R152, R214, 0x32440 ;  /* 0x00032440d698a836 */ /* 0x000fe40000000000 */
[--C-:B------:R-:W-:Y:S01]  /*8f70*/  FFMA.FTZ R216, R158, UR5, -R217.reuse ;  /* 0x000000059ed87c23 */ /* 0x100fe200080108d9 */
[----:B------:R-:W-:Y:S01]  /*8f80*/  IADD3 R158, -R218, 0xb, RZ ;  /* 0x0000000bda9e7810 */ /* 0x000fe20007ffe1ff */
[--C-:B------:R-:W-:Y:S01]  /*8f90*/  FFMA.FTZ R210, R154, UR5, -R217.reuse ;  /* 0x000000059ad27c23 */ /* 0x100fe200080108d9 */
[--C-:B--2---:R-:W-:Y:S01]  /*8fa0*/  FFMA.FTZ R215, R155, UR5, -R217.reuse ;  /* 0x000000059bd77c23 */ /* 0x104fe200080108d9 */
[----:B------:R-:W-:Y:S01]  /*8fb0*/  @!P2 PRMT R152, RZ, 0x654, R152 ;  /* 0x00000654ff98a816 */ /* 0x000fe20000000098 */
[--C-:B------:R-:W-:Y:S01]  /*8fc0*/  FFMA.FTZ R211, R211, UR5, -R217.reuse ;  /* 0x00000005d3d37c23 */ /* 0x100fe200080108d9 */
[----:B------:R1:W-:Y:S06]  /*8fd0*/  BAR.ARV R158, 0x100 ;  /* 0x0004009e0000751d */ /* 0x0003ec0000002000 */
[----:B------:R0:W-:Y:S01]  /*8fe0*/  @!P2 SYNCS.ARRIVE.TRANS64.RED.A1T0 RZ, [R152+URZ], RZ ;  /* 0x000000ff98ffa9a7 */ /* 0x0001e2000810043f */
        /* <DEDUP_REMOVED lines=117> */
[----:B------:R-:W-:Y:S01]  /*9740*/  UIMAD UR4, UR36, 0xc00, UR6 ;  /* 0x00000c00240478a4 */ /* 0x000fe2000f8e0206 */
[----:B------:R-:W-:Y:S01]  /*9750*/  F2FP.BF16.F32.PACK_AB R154, R202, R198 ;  /* 0x000000c6ca9a723e */ /* 0x000fe200000010ff */
[--C-:B------:R-:W-:Y:S01]  /*9760*/  FFMA.FTZ R160, R160, UR5, -R217.reuse ;  /* 0x00000005a0a07c23 */ /* 0x100fe200080108d9 */
[----:B---3--:R-:W-:Y:S01]  /*9770*/  F2FP.BF16.F32.PACK_AB R153, R215, R210 ;  /* 0x000000d2d799723e */ /* 0x008fe200000010ff */
[--C-:B------:R-:W-:Y:S01]  /*9780*/  FFMA.FTZ R161, R161, UR5, -R217.reuse ;  /* 0x00000005a1a17c23 */ /* 0x100fe200080108d9 */
[----:B----4-:R-:W-:Y:S01]  /*9790*/  F2FP.BF16.F32.PACK_AB R155, R211, R216 ;  /* 0x000000d8d39b723e */ /* 0x010fe200000010ff */
[--C-:B------:R-:W-:Y:S01]  /*97a0*/  FFMA.FTZ R166, R166, UR5, -R217.reuse ;  /* 0x00000005a6a67c23 */ /* 0x100fe200080108d9 */
[----:B------:R-:W-:Y:S01]  /*97b0*/  UMOV UR10, UR4 ;  /* 0x00000004000a7c82 */ /* 0x000fe20008000000 */
[--C-:B------:R-:W-:Y:S01]  /*97c0*/  FFMA.FTZ R212, R212, UR5, -R217.reuse ;  /* 0x00000005d4d47c23 */ /* 0x100fe200080108d9 */
[----:B------:R-:W-:Y:S01]  /*97d0*/  WARPGROUP.ARRIVE ;  /* 0x00000000000079c5 */ /* 0x000fe20000000000 */
[----:B------:R-:W-:Y:S01]  /*97e0*/  MUFU.EX2 R156, R156 ;  /* 0x0000009c009c7308 */ /* 0x000fe20000000800 */
[--C-:B------:R-:W-:Y:S01]  /*97f0*/  FFMA.FTZ R167, R167, UR5, -R217.reuse ;  /* 0x00000005a7a77c23 */ /* 0x100fe200080108d9 */
[--C-:B------:R-:W-:Y:S01]  /*9800*/  FFMA.FTZ R168, R168, UR5, -R217.reuse ;  /* 0x00000005a8a87c23 */ /* 0x100fe200080108d9 */
[--C-:B------:R-:W-:Y:S01]  /*9810*/  FFMA.FTZ R173, R173, UR5, -R217.reuse ;  /* 0x00000005adad7c23 */ /* 0x100fe200080108d9 */
[--C-:B------:R-:W-:Y:S01]  /*9820*/  FFMA.FTZ R175, R175, UR5, -R217.reuse ;  /* 0x00000005afaf7c23 */ /* 0x100fe200080108d9 */
[----:B------:R-:W-:Y:S01]  /*9830*/  HGMMA.64x256x16.F32.BF16 R24, R152, gdesc[UR8].tnspB, R24, gsb0 ;  /* 0x43e0000898187df0 */ /* 0x000fe20008001818 */
[----:B------:R-:W-:Y:S01]  /*9840*/  UIADD3 UR10, UR4, 0x80, URZ ;  /* 0x00000080040a7890 */ /* 0x000fe2000fffe03f */
[--C-:B------:R-:W-:Y:S01]  /*9850*/  FFMA.FTZ R174, R174, UR5, -R217.reuse ;  /* 0x00000005aeae7c23 */ /* 0x100fe200080108d9 */
[----:B------:R-:W0:Y:S01]  /*9860*/  MUFU.EX2 R159, R159 ;  /* 0x0000009f009f7308 */ /* 0x000e220000000800 */
        /* <DEDUP_REMOVED lines=12> */
[----:B------:R-:W-:Y:S01]  /*9930*/  FFMA.FTZ R197, R199, UR5, -R217 ;  /* 0x00000005c7c57c23 */ /* 0x000fe200080108d9 */
[----:B------:R-:W-:Y:S01]  /*9940*/  FFMA.FTZ R13, R13, R0, R194 ;  /* 0x000000000d0d7223 */ /* 0x000fe200000100c2 */
[----:B------:R-:W-:Y:S01]  /*9950*/  FFMA.FTZ R12, R201, R12, R210 ;  /* 0x0000000cc90c7223 */ /* 0x000fe200000100d2 */
[----:B------:R-:W2:Y:S01]  /*9960*/  MUFU.EX2 R164, R164 ;  /* 0x000000a400a47308 */ /* 0x000ea20000000800 */
[----:B------:R-:W-:-:S02]  /*9970*/  @!P2 VIADD R214, R214, 0x32460 ;  /* 0x00032460d6d6a836 */ /* 0x000fc40000000000 */
[----:B------:R-:W-:Y:S01]  /*9980*/  FADD.FTZ R13, R196, R13 ;  /* 0x0000000dc40d7221 */ /* 0x000fe20000010000 */
[----:B------:R-:W-:Y:S01]  /*9990*/  FADD.FTZ R215, R215, R12 ;  /* 0x0000000cd7d77221 */ /* 0x000fe20000010000 */
[----:B------:R-:W-:Y:S02]  /*99a0*/  IMAD.MOV.U32 R201, RZ, RZ, R157 ;  /* 0x000000ffffc97224 */ /* 0x000fe400078e009d */
[----:B------:R-:W-:Y:S01]  /*99b0*/  FADD.FTZ R13, R198, R13 ;  /* 0x0000000dc60d7221 */ /* 0x000fe20000010000 */
[----:B------:R-:W-:Y:S01]  /*99c0*/  FADD.FTZ R216, R216, R215 ;  /* 0x000000d7d8d87221 */ /* 0x000fe20000010000 */
[----:B------:R-:W-:Y:S01]  /*99d0*/  MUFU.EX2 R160, R160 ;  /* 0x000000a000a07308 */ /* 0x000fe20000000800 */
[----:B------:R-:W-:Y:S01]  /*99e0*/  @!P2 PRMT R214, RZ, 0x654, R214 ;  /* 0x00000654ffd6a816 */ /* 0x000fe200000000d6 */
[----:B------:R-:W-:Y:S01]  /*99f0*/  FADD.FTZ R13, R202, R13 ;  /* 0x0000000dca0d7221 */ /* 0x000fe20000010000 */
[----:B------:R-:W-:-:S05]  /*9a00*/  FADD.FTZ R211, R211, R216 ;  /* 0x000000d8d3d37221 */ /* 0x000fca0000010000 */
[----:B------:R-:W3:Y:S08]  /*9a10*/  MUFU.EX2 R161, R161 ;  /* 0x000000a100a17308 */ /* 0x000ef00000000800 */
[----:B------:R-:W-:Y:S08]  /*9a20*/  MUFU.EX2 R166, R166 ;  /* 0x000000a600a67308 */ /* 0x000ff00000000800 */
[----:B------:R-:W4:Y:S08]  /*9a30*/  MUFU.EX2 R212, R212 ;  /* 0x000000d400d47308 */ /* 0x000f300000000800 */
[----:B------:R-:W5:Y:S08]  /*9a40*/  MUFU.EX2 R163, R163 ;  /* 0x000000a300a37308 */ /* 0x000f700000000800 */
[----:B------:R-:W1:Y:S08]  /*9a50*/  MUFU.EX2 R165, R165 ;  /* 0x000000a500a57308 */ /* 0x000e700000000800 */
[----:B------:R-:W1:Y:S08]  /*9a60*/  MUFU.EX2 R169, R169 ;  /* 0x000000a900a97308 */ /* 0x000e700000000800 */
        /* <DEDUP_REMOVED lines=28> */
[----:B------:R-:W0:Y:S01]  /*9c30*/  MUFU.EX2 R193, R193 ;  /* 0x000000c100c17308 */ /* 0x000e220000000800 */
[----:B---3--:R-:W-:Y:S01]  /*9c40*/  F2FP.BF16.F32.PACK_AB R153, R161, R160 ;  /* 0x000000a0a199723e */ /* 0x008fe200000010ff */
[----:B------:R-:W-:Y:S01]  /*9c50*/  FADD.FTZ R160, R160, R211 ;  /* 0x000000d3a0a07221 */ /* 0x000fe20000010000 */
[----:B----4-:R-:W-:Y:S01]  /*9c60*/  F2FP.BF16.F32.PACK_AB R155, R212, R166 ;  /* 0x000000a6d49b723e */ /* 0x010fe200000010ff */
[----:B------:R-:W-:Y:S01]  /*9c70*/  FADD.FTZ R159, R159, R156 ;  /* 0x0000009c9f9f7221 */ /* 0x000fe20000010000 */
[----:B------:R-:W-:Y:S02]  /*9c80*/  IMAD.MOV.U32 R13, RZ, RZ, R21 ;  /* 0x000000ffff0d7224 */ /* 0x000fe400078e0015 */
        /* <DEDUP_REMOVED lines=9> */
[----:B------:R-:W2:Y:S01]  /*9d20*/  MUFU.EX2 R195, R195 ;  /* 0x000000c300c37308 */ /* 0x000ea20000000800 */
[----:B------:R-:W-:Y:S01]  /*9d30*/  FADD.FTZ R212, R212, R161 ;  /* 0x000000a1d4d47221 */ /* 0x000fe20000010000 */
[----:B-----5:R-:W-:-:S04]  /*9d40*/  FADD.FTZ R164, R163, R164 ;  /* 0x000000a4a3a47221 */ /* 0x020fc80000010000 */
[----:B-1----:R-:W-:Y:S02]  /*9d50*/  FADD.FTZ R164, R165, R164 ;  /* 0x000000a4a5a47221 */ /* 0x002fe40000010000 */
[----:B------:R-:W-:Y:S02]  /*9d60*/  MUFU.EX2 R192, R192 ;  /* 0x000000c000c07308 */ /* 0x000fe40000000800 */
[----:B------:R-:W-:-:S06]  /*9d70*/  FADD.FTZ R164, R169, R164 ;  /* 0x000000a4a9a47221 */ /* 0x000fcc0000010000 */
[----:B------:R-:W1:Y:S01]  /*9d80*/  MUFU.EX2 R197, R197 ;  /* 0x000000c500c57308 */ /* 0x000e620000000800 */
[----:B------:R-:W-:Y:S02]  /*9d90*/  WARPGROUP.DEPBAR.LE gsb0, 0x0 ;  /* 0x00008000000079c5 */ /* 0x000fe40000010000 */
[----:B------:R-:W-:Y:S02]  /*9da0*/  F2FP.BF16.F32.PACK_AB R152, R165, R163 ;  /* 0x000000a3a598723e */ /* 0x000fe400000010ff */
[C---:B------:R-:W-:Y:S01]  /*9db0*/  F2FP.BF16.F32.PACK_AB R154, R171.reuse, R169 ;  /* 0x000000a9ab9a723e */ /* 0x040fe200000010ff */
[----:B------:R-:W-:Y:S01]  /*9dc0*/  FADD.FTZ R171, R171, R164 ;  /* 0x000000a4abab7221 */ /* 0x000fe20000010000 */
[----:B------:R-:W-:Y:S01]  /*9dd0*/  F2FP.BF16.F32.PACK_AB R153, R168, R167 ;  /* 0x000000a7a899723e */ /* 0x000fe200000010ff */
[----:B------:R-:W-:Y:S01]  /*9de0*/  FADD.FTZ R167, R167, R212 ;  /* 0x000000d4a7a77221 */ /* 0x000fe20000010000 */
[----:B------:R-:W-:Y:S01]  /*9df0*/  F2FP.BF16.F32.PACK_AB R155, R175, R173 ;  /* 0x000000adaf9b723e */ /* 0x000fe200000010ff */
[----:B------:R-:W-:-:S02]  /*9e00*/  FADD.FTZ R171, R170, R171 ;  /* 0x000000abaaab7221 */ /* 0x000fc40000010000 */
[----:B------:R-:W-:Y:S01]  /*9e10*/  FADD.FTZ R168, R168, R167 ;  /* 0x000000a7a8a87221 */ /* 0x000fe20000010000 */
[----:B------:R-:W-:-:S03]  /*9e20*/  WARPGROUP.ARRIVE ;  /* 0x00000000000079c5 */ /* 0x000fc60000000000 */
[----:B------:R-:W-:-:S03]  /*9e30*/  FADD.FTZ R168, R173, R168 ;  /* 0x000000a8ada87221 */ /* 0x000fc60000010000 */
        /* <DEDUP_REMOVED lines=21> */
[----:B------:R-:W-:Y:S01]  /*9f90*/  UMOV UR11, 0x40000040 ;  /* 0x40000040000b7882 */ /* 0x000fe20000000000 */
        /* <DEDUP_REMOVED lines=21> */
[----:B-1----:R-:W-:Y:S01]  /*a0f0*/  F2FP.BF16.F32.PACK_AB R155, R197, R192 ;  /* 0x000000c0c59b723e */ /* 0x002fe200000010ff */
        /* <DEDUP_REMOVED lines=11> */
.L_x_5314:
        /* <DEDUP_REMOVED lines=25> */
[----:B------:R-:W-:-:S06]  /*a340*/  IMAD.MOV.U32 R2, RZ, RZ, -0x800000 ;  /* 0xff800000ff027424 */ /* 0x000fcc00078e00ff */
[----:B------:R-:W2:Y:S01]  /*a350*/  @P1 MUFU.LG2 R5, R7 ;  /* 0x0000000700051308 */ /* 0x000ea20000000c00 */
[----:B------:R-:W-:Y:S01]  /*a360*/  FSETP.NE.FTZ.AND P2, PT, R6, RZ, PT ;  /* 0x000000ff0600720b */ /* 0x000fe20003f55000 */
        /* <DEDUP_REMOVED lines=8> */
[----:B------:R-:W-:-:S04]  /*a3f0*/  FMUL.FTZ R40, R40, R4 ;  /* 0x0000000428287220 */ /* 0x000fc80000410000 */
        /* <DEDUP_REMOVED lines=8> */
[----:B------:R-:W3:Y:S01]  /*a480*/  @P2 MUFU.LG2 R6, R6 ;  /* 0x0000000600062308 */ /* 0x000ee20000000c00 */
        /* <DEDUP_REMOVED lines=49> */
[----:B------:R-:W-:Y:S01]  /*a7a0*/  @P2 FMUL.FTZ R11, R11, 0.69314718246459960938 ;  /* 0x3f3172180b0b2820 */ /* 0x000fe20000410000 */
[----:B--2---:R-:W-:Y:S01]  /*a7b0*/  @P1 FMUL.FTZ R5, R5, 0.69314718246459960938 ;  /* 0x3f31721805051820 */ /* 0x004fe20000410000 */
[----:B---3--:R-:W-:Y:S01]  /*a7c0*/  @P2 FMUL.FTZ R6, R6, 0.69314718246459960938 ;  /* 0x3f31721806062820 */ /* 0x008fe20000410000 */
[----:B------:R-:W-:Y:S01]  /*a7d0*/  @P1 FMUL.FTZ R4, R4, 0.69314718246459960938 ;  /* 0x3f31721804041820 */ /* 0x000fe20000410000 */
[-C--:B------:R-:W-:Y:S01]  /*a7e0*/  FMUL.FTZ R8, R83, R0.reuse ;  /* 0x0000000053087220 */ /* 0x080fe20000410000 */
[-C--:B------:R-:W-:Y:S01]  /*a7f0*/  FMUL.FTZ R165, R27, R0.reuse ;  /* 0x000000001ba57220 */ /* 0x080fe20000410000 */
[-C--:B------:R-:W-:Y:S01]  /*a800*/  FMUL.FTZ R164, R35, R0.reuse ;  /* 0x0000000023a47220 */ /* 0x080fe20000410000 */
[-C--:B------:R-:W-:Y:S01]  /*a810*/  FMUL.FTZ R162, R43, R0.reuse ;  /* 0x000000002ba27220 */ /* 0x080fe20000410000 */
[-C--:B------:R-:W-:Y:S01]  /*a820*/  FMUL.FTZ R160, R51, R0.reuse ;  /* 0x0000000033a07220 */ /* 0x080fe20000410000 */
[-C--:B----4-:R-:W-:Y:S01]  /*a830*/  FMUL.FTZ R158, R59, R0.reuse ;  /* 0x000000003b9e7220 */ /* 0x090fe20000410000 */
        /* <DEDUP_REMOVED lines=60> */
.L_x_5292:
[----:B------:R-:W2:Y:S01]  /*ac00*/  S2R R4, SR_CgaCtaId ;  /* 0x0000000000047919 */ /* 0x000ea20000008800 */
[----:B------:R-:W-:Y:S01]  /*ac10*/  MOV R151, 0x400 ;  /* 0x0000040000977802 */ /* 0x000fe20000000f00 */
[----:B------:R-:W-:Y:S01]  /*ac20*/  BSSY B0, `(.L_x_5324) ;  /* 0x00002df000007945 */ /* 0x000fe20003800000 */
[----:B------:R-:W-:Y:S02]  /*ac30*/  BAR.SYNC.DEFER_BLOCKING 0x5, 0x180 ;  /* 0x0146000000007b1d */ /* 0x000fe40000010000 */
[----:B--2---:R-:W-:-:S05]  /*ac40*/  LEA R151, R4, R151, 0x18 ;  /* 0x0000009704977211 */ /* 0x004fca00078ec0ff */
[----:B------:R-:W2:Y:S02]  /*ac50*/  LDS.128 R4, [R151+0x324d0] ;  /* 0x0324d00097047984 */ /* 0x000ea40000000c00 */
[----:B--2---:R-:W-:Y:S02]  /*ac60*/  R2UR UR5, R5 ;  /* 0x00000000050572ca */ /* 0x004fe400000e0000 */
[----:B------:R-:W-:Y:S01]  /*ac70*/  R2UR UR6, R6 ;  /* 0x00000000060672ca */ /* 0x000fe200000e0000 */
[----:B------:R-:W-:Y:S06]  /*ac80*/  BAR.ARV 0x4, 0x180 ;  /* 0x0106000000007b1d */ /* 0x000fec0000002000 */
[----:B------:R-:W-:Y:S08]  /*ac90*/  @P0 BRA `(.L_x_5325) ;  /* 0x0000001c00e80947 */ /* 0x000ff00003800000 */
[----:B------:R-:W2:Y:S01]  /*aca0*/  S2R R6, SR_SWINHI ;  /* 0x0000000000067919 */ /* 0x000ea20000002f00 */
        /* <DEDUP_REMOVED lines=20> */
[----:B--2---:R-:W-:-:S02]  /*adf0*/  MOV R5, R6 ;  /* 0x0000000600057202 */ /* 0x004fc40000000f00 */
[----:B------:R-:W-:Y:S02]  /*ae00*/  F2FP.BF16.F32.PACK_AB R51, R159, R51 ;  /* 0x000000339f33723e */ /* 0x000fe400000010ff */
[----:B------:R-:W-:Y:S01]  /*ae10*/  F2FP.BF16.F32.PACK_AB R57, R158, R58 ;  /* 0x0000003a9e39723e */ /* 0x000fe200000010ff */
[----:B------:R-:W-:Y:S01]  /*ae20*/  IMAD.WIDE R98, R231, 0x2, R4 ;  /* 0x00000002e7627825 */ /* 0x000fe200078e0204 */
[----:B------:R-:W-:Y:S02]  /*ae30*/  F2FP.BF16.F32.PACK_AB R64, R65, R64 ;  /* 0x000000404140723e */ /* 0x000fe400000010ff */
[----:B------:R-:W-:Y:S02]  /*ae40*/  F2FP.BF16.F32.PACK_AB R58, R61, R60 ;  /* 0x0000003c3d3a723e */ /* 0x000fe400000010ff */
[C---:B------:R-:W-:Y:S02]  /*ae50*/  IADD3 R157, P1, R98.reuse, 0x20, RZ ;  /* 0x00000020629d7810 */ /* 0x040fe40007f3e0ff */
[----:B------:R-:W-:-:S02]  /*ae60*/  IADD3 R169, P0, R98, 0x40, RZ ;  /* 0x0000004062a97810 */ /* 0x000fc40007f1e0ff */
[C---:B------:R-:W-:Y:S01]  /*ae70*/  LOP3.LUT R11, R98.reuse, 0x380, RZ, 0xc0, !PT ;  /* 0x00000380620b7812 */ /* 0x040fe200078ec0ff */
[--C-:B------:R-:W-:Y:S01]  /*ae80*/  IMAD.X R13, RZ, RZ, R99.reuse, P1 ;  /* 0x000000ffff0d7224 */ /* 0x100fe200008e0663 */
        /* <DEDUP_REMOVED lines=15> */
[----:B------:R-:W-:-:S02]  /*af80*/  SHF.R.U64 R11, R11, 0x3, RZ ;  /* 0x000000030b0b7819 */ /* 0x000fc400000012ff */
[----:B------:R-:W-:Y:S02]  /*af90*/  LOP3.LUT R16, R171, 0x380, RZ, 0xc0, !PT ;  /* 0x00000380ab107812 */ /* 0x000fe400078ec0ff */
[----:B------:R-:W-:Y:S02]  /*afa0*/  LOP3.LUT R18, R173, 0x380, RZ, 0xc0, !PT ;  /* 0x00000380ad127812 */ /* 0x000fe400078ec0ff */
[----:B------:R-:W-:Y:S02]  /*afb0*/  IADD3 R183, P0, R98, 0x8020, RZ ;  /* 0x0000802062b77810 */ /* 0x000fe40007f1e0ff */
[----:B------:R-:W-:Y:S02]  /*afc0*/  SHF.R.U64 R12, R12, 0x3, RZ ;  /* 0x000000030c0c7819 */ /* 0x000fe400000012ff */
[----:B------:R-:W-:Y:S01]  /*afd0*/  LOP3.LUT R20, R175, 0x380, RZ, 0xc0, !PT ;  /* 0x00000380af147812 */ /* 0x000fe200078ec0ff */
[----:B------:R-:W-:Y:S01]  /*afe0*/  IMAD.X R47, RZ, RZ, R99, P0 ;  /* 0x000000ffff2f7224 */ /* 0x000fe200000e0663 */
[----:B------:R-:W-:-:S02]  /*aff0*/  IADD3 R185, P4, R98, 0x8040, RZ ;  /* 0x0000804062b97810 */ /* 0x000fc40007f9e0ff */
[C---:B0-----:R-:W-:Y:S02]  /*b000*/  IADD3 R187, P3, R98.reuse, 0x8060, RZ ;  /* 0x0000806062bb7810 */ /* 0x041fe40007f7e0ff */
        /* <DEDUP_REMOVED lines=15> */
[----:B------:R-:W-:Y:S02]  /*b100*/  SHF.R.U64 R18, R18, 0x3, RZ ;  /* 0x0000000312127819 */ /* 0x000fe400000012ff */
        /* <DEDUP_REMOVED lines=10> */
[----:B------:R-:W-:Y:S01]  /*b1b0*/  MOV R98, R98 ;  /* 0x0000006200627202 */ /* 0x000fe20000000f00 */
[----:B------:R-:W-:Y:S01]  /*b1c0*/  BAR.SYNC.DEFER_BLOCKING 0x1, 0x100 ;  /* 0x0044000000007b1d */ /* 0x000fe20000010000 */
[----:B------:R-:W-:Y:S02]  /*b1d0*/  LOP3.LUT R18, R18, R173, RZ, 0x3c, !PT ;  /* 0x000000ad12127212 */ /* 0x000fe400078e3cff */
[----:B------:R-:W-:Y:S02]  /*b1e0*/  SHF.R.U64 R38, R38, 0x3, RZ ;  /* 0x0000000326267819 */ /* 0x000fe400000012ff */
[----:B------:R-:W-:-:S02]  /*b1f0*/  LOP3.LUT R70, R189, 0x380, RZ, 0xc0, !PT ;  /* 0x00000380bd467812 */ /* 0x000fc400078ec0ff */
[----:B------:R-:W-:Y:S02]  /*b200*/  LOP3.LUT R99, R94, 0x380, RZ, 0xc0, !PT ;  /* 0x000003805e637812 */ /* 0x000fe400078ec0ff */
[----:B------:R-:W-:Y:S02]  /*b210*/  LOP3.LUT R20, R20, R175, RZ, 0x3c, !PT ;  /* 0x000000af14147212 */ /* 0x000fe400078e3cff */
[----:B------:R-:W-:Y:S02]  /*b220*/  SHF.R.U64 R46, R46, 0x3, RZ ;  /* 0x000000032e2e7819 */ /* 0x000fe400000012ff */
[----:B------:R-:W-:Y:S02]  /*b230*/  LOP3.LUT R78, R6, 0x380, RZ, 0xc0, !PT ;  /* 0x00000380064e7812 */ /* 0x000fe400078ec0ff */
[----:B------:R-:W-:Y:S02]  /*b240*/  MOV R12, R12 ;  /* 0x0000000c000c7202 */ /* 0x000fe40000000f00 */
[----:B------:R-:W-:-:S02]  /*b250*/  LOP3.LUT R22, R22, R177, RZ, 0x3c, !PT ;  /* 0x000000b116167212 */ /* 0x000fc400078e3cff */
[----:B------:R-:W-:Y:S02]  /*b260*/  SHF.R.U64 R54, R54, 0x3, RZ ;  /* 0x0000000336367819 */ /* 0x000fe400000012ff */
[----:B------:R-:W-:Y:S02]  /*b270*/  MOV R14, R14 ;  /* 0x0000000e000e7202 */ /* 0x000fe40000000f00 */
[----:B------:R-:W-:Y:S01]  /*b280*/  LOP3.LUT R30, R30, R179, RZ, 0x3c, !PT ;  /* 0x000000b31e1e7212 */ /* 0x000fe200078e3cff */
[----:B------:R-:W-:Y:S01]  /*b290*/  STSM.16.M88.4 [R98], R24 ;  /* 0x0000001862007844 */ /* 0x000fe20000000200 */
[----:B------:R-:W-:Y:S02]  /*b2a0*/  SHF.R.U64 R62, R62, 0x3, RZ ;  /* 0x000000033e3e7819 */ /* 0x000fe400000012ff */
[----:B------:R-:W-:Y:S01]  /*b2b0*/  LOP3.LUT R157, R156, 0x380, RZ, 0xc0, !PT ;  /* 0x000003809c9d7812 */ /* 0x000fe200078ec0ff */
[----:B------:R-:W-:Y:S01]  /*b2c0*/  STSM.16.M88.4 [R12], R32 ;  /* 0x000000200c007844 */ /* 0x000fe20000000200 */
[----:B------:R-:W-:-:S02]  /*b2d0*/  MOV R16, R16 ;  /* 0x0000001000107202 */ /* 0x000fc40000000f00 */
[----:B------:R-:W-:Y:S01]  /*b2e0*/  LOP3.LUT R38, R38, R181, RZ, 0x3c, !PT ;  /* 0x000000b526267212 */ /* 0x000fe200078e3cff */
[----:B------:R-:W-:Y:S01]  /*b2f0*/  STSM.16.M88.4 [R14], R40 ;  /* 0x000000280e007844 */ /* 0x000fe20000000200 */
[----:B------:R-:W-:Y:S02]  /*b300*/  SHF.R.U64 R70, R70, 0x3, RZ ;  /* 0x0000000346467819 */ /* 0x000fe400000012ff */
[----:B------:R-:W-:Y:S01]  /*b310*/  SHF.R.U64 R99, R99, 0x3, RZ ;  /* 0x0000000363637819 */ /* 0x000fe200000012ff */
[----:B------:R-:W-:Y:S01]  /*b320*/  STSM.16.M88.4 [R16], R48 ;  /* 0x0000003010007844 */ /* 0x000fe20000000200 */
[----:B------:R-:W-:Y:S02]  /*b330*/  MOV R18, R18 ;  /* 0x0000001200127202 */ /* 0x000fe40000000f00 */
[----:B------:R-:W-:Y:S02]  /*b340*/  F2FP.BF16.F32.PACK_AB R59, R155, R59 ;  /* 0x0000003b9b3b723e */ /* 0x000fe400000010ff */
[----:B------:R-:W-:-:S02]  /*b350*/  F2FP.BF16.F32.PACK_AB R65, R154, R66 ;  /* 0x000000429a41723e */ /* 0x000fc400000010ff */
[----:B------:R-:W-:Y:S01]  /*b360*/  F2FP.BF16.F32.PACK_AB R72, R73, R72 ;  /* 0x000000484948723e */ /* 0x000fe200000010ff */
[----:B------:R-:W-:Y:S01]  /*b370*/  STSM.16.M88.4 [R18], R56 ;  /* 0x0000003812007844 */ /* 0x000fe20000000200 */
[----:B------:R-:W-:Y:S02]  /*b380*/  LOP3.LUT R46, R46, R183, RZ, 0x3c, !PT ;  /* 0x000000b72e2e7212 */ /* 0x000fe400078e3cff */
[----:B------:R-:W-:Y:S02]  /*b390*/  SHF.R.U64 R29, R78, 0x3, RZ ;  /* 0x000000034e1d7819 */ /* 0x000fe400000012ff */
[----:B------:R-:W-:Y:S02]  /*b3a0*/  MOV R20, R20 ;  /* 0x0000001400147202 */ /* 0x000fe40000000f00 */
[----:B------:R-:W-:Y:S02]  /*b3b0*/  F2FP.BF16.F32.PACK_AB R66, R69, R68 ;  /* 0x000000444542723e */ /* 0x000fe400000010ff */
[----:B------:R-:W-:-:S02]  /*b3c0*/  F2FP.BF16.F32.PACK_AB R67, R153, R67 ;  /* 0x000000439943723e */ /* 0x000fc400000010ff */
[----:B------:R-:W-:Y:S02]  /*b3d0*/  F2FP.BF16.F32.PACK_AB R73, R152, R74 ;  /* 0x0000004a9849723e */ /* 0x000fe400000010ff */
[----:B------:R-:W-:Y:S01]  /*b3e0*/  F2FP.BF16.F32.PACK_AB R80, R81, R80 ;  /* 0x000000505150723e */ /* 0x000fe200000010ff */
[----:B------:R-:W-:Y:S01]  /*b3f0*/  STSM.16.M88.4 [R20], R64 ;  /* 0x0000004014007844 */ /* 0x000fe20000000200 */
[----:B------:R-:W-:Y:S02]  /*b400*/  LOP3.LUT R54, R54, R185, RZ, 0x3c, !PT ;  /* 0x000000b936367212 */ /* 0x000fe400078e3cff */
[----:B------:R-:W-:Y:S02]  /*b410*/  MOV R22, R22 ;  /* 0x0000001600167202 */ /* 0x000fe40000000f00 */
[----:B------:R-:W-:Y:S02]  /*b420*/  F2FP.BF16.F32.PACK_AB R74, R77, R76 ;  /* 0x0000004c4d4a723e */ /* 0x000fe400000010ff */
[----:B------:R-:W-:-:S02]  /*b430*/  F2FP.BF16.F32.PACK_AB R75, R9, R75 ;  /* 0x0000004b094b723e */ /* 0x000fc400000010ff */
[----:B------:R-:W-:Y:S02]  /*b440*/  F2FP.BF16.F32.PACK_AB R81, R8, R82 ;  /* 0x000000520851723e */ /* 0x000fe400000010ff */
[----:B------:R-:W-:Y:S01]  /*b450*/  LOP3.LUT R62, R62, R187, RZ, 0x3c, !PT ;  /* 0x000000bb3e3e7212 */ /* 0x000fe200078e3cff */
[----:B------:R0:W-:Y:S01]  /*b460*/  STSM.16.M88.4 [R22], R72 ;  /* 0x0000004816007844 */ /* 0x0001e20000000200 */
[----:B------:R-:W-:Y:S02]  /*b470*/  SHF.R.U64 R157, R157, 0x3, RZ ;  /* 0x000000039d9d7819 */ /* 0x000fe400000012ff */
[----:B------:R-:W-:Y:S02]  /*b480*/  MOV R30, R30 ;  /* 0x0000001e001e7202 */ /* 0x000fe40000000f00 */
[----:B------:R-:W-:Y:S02]  /*b490*/  F2FP.BF16.F32.PACK_AB R82, R85, R84 ;  /* 0x000000545552723e */ /* 0x000fe400000010ff */
[----:B------:R-:W-:-:S02]  /*b4a0*/  F2FP.BF16.F32.PACK_AB R83, R83, R86 ;  /* 0x000000565353723e */ /* 0x000fc400000010ff */
[----:B------:R-:W-:Y:S02]  /*b4b0*/  LOP3.LUT R70, R70, R189, RZ, 0x3c, !PT ;  /* 0x000000bd46467212 */ /* 0x000fe400078e3cff */
[----:B------:R-:W-:Y:S01]  /*b4c0*/  LOP3.LUT R94, R99, R94, RZ, 0x3c, !PT ;  /* 0x0000005e635e7212 */ /* 0x000fe200078e3cff */
[----:B------:R2:W-:Y:S01]  /*b4d0*/  STSM.16.M88.4 [R30], R80 ;  /* 0x000000501e007844 */ /* 0x0005e20000000200 */
[----:B------:R-:W-:Y:S02]  /*b4e0*/  MOV R38, R38 ;  /* 0x0000002600267202 */ /* 0x000fe40000000f00 */
[----:B------:R-:W-:Y:S01]  /*b4f0*/  F2FP.BF16.F32.PACK_AB R84, R89, R88 ;  /* 0x000000585954723e */ /* 0x000fe200000010ff */
[----:B0-----:R-:W0:Y:S01]  /*b500*/  LDC R73, c[0x0][0xce8] ;  /* 0x00033a00ff497b82 */ /* 0x001e220000000800 */
[----:B------:R-:W-:Y:S02]  /*b510*/  F2FP.BF16.F32.PACK_AB R85, R91, R90 ;  /* 0x0000005a5b55723e */ /* 0x000fe400000010ff */
[----:B------:R-:W-:-:S02]  /*b520*/  F2FP.BF16.F32.PACK_AB R86, R93, R92 ;  /* 0x0000005c5d56723e */ /* 0x000fc400000010ff */
[----:B------:R-:W-:Y:S02]  /*b530*/  F2FP.BF16.F32.PACK_AB R87, R166, R87 ;  /* 0x00000057a657723e */ /* 0x000fe400000010ff */
[----:B------:R-:W-:Y:S02]  /*b540*/  F2FP.BF16.F32.PACK_AB R96, R97, R96 ;  /* 0x000000606160723e */ /* 0x000fe400000010ff */
[----:B------:R-:W-:Y:S01]  /*b550*/  F2FP.BF16.F32.PACK_AB R104, R105, R104 ;  /* 0x000000686968723e */ /* 0x000fe200000010ff */
[----:B------:R2:W-:Y:S01]  /*b560*/  STSM.16.M88.4 [R38], R84 ;  /* 0x0000005426007844 */ /* 0x0005e20000000200 */
[----:B------:R-:W-:Y:S02]  /*b570*/  LOP3.LUT R78, R29, R6, RZ, 0x3c, !PT ;  /* 0x000000061d4e7212 */ /* 0x000fe400078e3cff */
[----:B------:R-:W-:Y:S02]  /*b580*/  MOV R46, R46 ;  /* 0x0000002e002e7202 */ /* 0x000fe40000000f00 */
[----:B------:R-:W-:-:S02]  /*b590*/  F2FP.BF16.F32.PACK_AB R97, R168, R167 ;  /* 0x000000a7a861723e */ /* 0x000fc400000010ff */
        /* <DEDUP_REMOVED lines=24> */
[----:B------:R-:W-:Y:S02]  /*b720*/  R2UR UR4, R209 ;  /* 0x00000000d10472ca */ /* 0x000fe400000e0000 */
[----:B------:R-:W-:Y:S02]  /*b730*/  MOV R78, R78 ;  /* 0x0000004e004e7202 */ /* 0x000fe40000000f00 */
[----:B------:R-:W-:Y:S02]  /*b740*/  F2FP.BF16.F32.PACK_AB R130, R133, R132 ;  /* 0x000000848582723e */ /* 0x000fe400000010ff */
[----:B------:R-:W-:-:S02]  /*b750*/  F2FP.BF16.F32.PACK_AB R131, R135, R134 ;  /* 0x000000868783723e */ /* 0x000fc400000010ff */
[----:B------:R-:W-:Y:S02]  /*b760*/  F2FP.BF16.F32.PACK_AB R137, R139, R138 ;  /* 0x0000008a8b89723e */ /* 0x000fe400000010ff */
[----:B------:R-:W-:Y:S01]  /*b770*/  F2FP.BF16.F32.PACK_AB R144, R145, R144 ;  /* 0x000000909190723e */ /* 0x000fe200000010ff */
[----:B------:R2:W-:Y:S01]  /*b780*/  STSM.16.M88.4 [R78], R128 ;  /* 0x000000804e007844 */ /* 0x0005e20000000200 */
[----:B------:R-:W-:Y:S01]  /*b790*/  MOV R94, R94 ;  /* 0x0000005e005e7202 */ /* 0x000fe20000000f00 */
[----:B------:R-:W-:Y:S01]  /*b7a0*/  USHF.L.U32 UR10, UR4, 0x2, URZ ;  /* 0x00000002040a7899 */ /* 0x000fe2000800063f */
[----:B------:R-:W-:Y:S02]  /*b7b0*/  F2FP.BF16.F32.PACK_AB R138, R141, R140 ;  /* 0x0000008c8d8a723e */ /* 0x000fe400000010ff */
[----:B------:R-:W-:Y:S02]  /*b7c0*/  F2FP.BF16.F32.PACK_AB R139, R143, R142 ;  /* 0x0000008e8f8b723e */ /* 0x000fe400000010ff */
[----:B------:R-:W-:-:S02]  /*b7d0*/  F2FP.BF16.F32.PACK_AB R145, R147, R146 ;  /* 0x000000929391723e */ /* 0x000fc400000010ff */
[----:B------:R-:W-:Y:S01]  /*b7e0*/  MOV R10, R10 ;  /* 0x0000000a000a7202 */ /* 0x000fe20000000f00 */
[----:B------:R2:W-:Y:S01]  /*b7f0*/  STSM.16.M88.4 [R94], R136 ;  /* 0x000000885e007844 */ /* 0x0005e20000000200 */
[----:B------:R-:W-:Y:S02]  /*b800*/  F2FP.BF16.F32.PACK_AB R146, R149, R148 ;  /* 0x000000949592723e */ /* 0x000fe400000010ff */
[----:B------:R-:W-:Y:S02]  /*b810*/  F2FP.BF16.F32.PACK_AB R147, R0, R150 ;  /* 0x000000960093723e */ /* 0x000fe400000010ff */
[----:B------:R-:W-:Y:S02]  /*b820*/  R2UR UR7, R226 ;  /* 0x00000000e20772ca */ /* 0x000fe400000e0000 */
[----:B------:R-:W-:Y:S01]  /*b830*/  PLOP3.LUT P0, PT, PT, PT, UP0, 0x80, 0x0 ;  /* 0x000000000000781c */ /* 0x000fe20003f0f008 */
[----:B------:R2:W-:Y:S10]  /*b840*/  STSM.16.M88.4 [R10], R144 ;  /* 0x000000900a007844 */ /* 0x0005f40000000200 */
[----:B------:R-:W-:-:S02]  /*b850*/  USHF.L.U64.HI UR11, UR4, 0x2, UR7 ;  /* 0x00000002040b7899 */ /* 0x000fc40008010207 */
        /* <DEDUP_REMOVED lines=8> */
[----:B0-----:R-:W-:Y:S01]  /*b8e0*/  ISETP.NE.AND P1, PT, R73, 0x1, PT ;  /* 0x000000014900780c */ /* 0x001fe20003f25270 */
[----:B------:R-:W-:Y:S01]  /*b8f0*/  ULDC UR7, c[0x0][0xb88] ;  /* 0x0002e20000077ab9 */ /* 0x000fe20000000800 */
[----:B------:R-:W-:Y:S01]  /*b900*/  UMOV UR4, URZ ;  /* 0x0000003f00047c82 */ /* 0x000fe20008000000 */
[----:B------:R-:W-:-:S06]  /*b910*/  UISETP.NE.AND.EX UP1, UPT, UR9, URZ, UPT, UP1 ;  /* 0x0000003f0900728c */ /* 0x000fcc000bf25310 */
[----:B------:R-:W-:-:S04]  /*b920*/  PLOP3.LUT P2, PT, PT, PT, UP1, 0x80, 0x0 ;  /* 0x000000000000781c */ /* 0x000fc80003f4f018 */
[----:B------:R-:W0:Y:S01]  /*b930*/  @P1 LDC R6, c[0x0][0xcec] ;  /* 0x00033b00ff061b82 */ /* 0x000e220000000800 */
[----:B------:R-:W-:-:S04]  /*b940*/  @UP1 UIADD3 UR8, UP2, UR10, UR8, URZ ;  /* 0x000000080a081290 */ /* 0x000fc8000ff5e03f */
[----:B------:R-:W-:Y:S02]  /*b950*/  @UP1 UIADD3.X UR9, UR11, UR9, URZ, UP2, !UPT ;  /* 0x000000090b091290 */ /* 0x000fe400097fe43f */
[----:B------:R-:W-:Y:S01]  /*b960*/  IMAD.U32 R12, RZ, RZ, UR8 ;  /* 0x00000008ff0c7e24 */ /* 0x000fe2000f8e00ff */
[----:B------:R-:W4:Y:S03]  /*b970*/  @P1 LDC R11, c[0x0][0xcf0] ;  /* 0x00033c00ff0b1b82 */ /* 0x000f260000000800 */
[----:B------:R-:W-:Y:S01]  /*b980*/  IMAD.U32 R13, RZ, RZ, UR9 ;  /* 0x00000009ff0d7e24 */ /* 0x000fe2000f8e00ff */
[----:B---3--:R-:W-:Y:S01]  /*b990*/  @P0 R2UR UR4, R0 ;  /* 0x00000000000402ca */ /* 0x008fe200000e0000 */
[----:B------:R-:W-:-:S06]  /*b9a0*/  IMAD.U32 R0, RZ, RZ, UR7 ;  /* 0x00000007ff007e24 */ /* 0x000fcc000f8e00ff */
[----:B------:R2:W5:Y:S01]  /*b9b0*/  @P2 LDG.E R0, desc[UR38][R12.64] ;  /* 0x000000260c002981 */ /* 0x000562000c1e1900 */
[----:B0---4-:R-:W-:Y:S07]  /*b9c0*/  @P2 BRA `(.L_x_5326) ;  /* 0x0000000000102947 */ /* 0x011fee0003800000 */
[----:B------:R-:W-:Y:S05]  /*b9d0*/  @!P0 BRA `(.L_x_5326) ;  /* 0x00000000000c8947 */ /* 0x000fea0003800000 */
[----:B--2---:R-:W2:Y:S04]  /*b9e0*/  LDG.E R13, desc[UR38][R8.64] ;  /* 0x00000026080d7981 */ /* 0x004ea8000c1e1900 */
[----:B-----5:R-:W2:Y:S02]  /*b9f0*/  LDG.E R0, desc[UR38][R8.64+0x4] ;  /* 0x0000042608007981 */ /* 0x020ea4000c1e1900 */
[----:B--2---:R-:W-:-:S07]  /*ba00*/  IMAD.IADD R0, R0, 0x1, -R13 ;  /* 0x0000000100007824 */ /* 0x004fce00078e0a0d */
.L_x_5326:
[----:B------:R-:W-:Y:S01]  /*ba10*/  R2UR UR17, R224 ;  /* 0x00000000e01172ca */ /* 0x000fe200000e0000 */
[----:B------:R-:W-:Y:S01]  /*ba20*/  ULDC.64 UR12, c[0x0][0xc90] ;  /* 0x00032400000c7ab9 */ /* 0x000fe20000000a00 */
[----:B------:R-:W-:Y:S01]  /*ba30*/  R2UR UR16, R226 ;  /* 0x00000000e21072ca */ /* 0x000fe200000e0000 */
[----:B--2---:R-:W-:Y:S01]  /*ba40*/  VIADD R13, R203, UR60 ;  /* 0x0000003ccb0d7c36 */ /* 0x004fe20008000000 */
[----:B------:R-:W-:Y:S01]  /*ba50*/  R2UR UR15, R209 ;  /* 0x00000000d10f72ca */ /* 0x000fe200000e0000 */
[----:B------:R-:W-:Y:S01]  /*ba60*/  USHF.R.S32.HI UR11, URZ, 0x1f, UR4 ;  /* 0x0000001f3f0b7899 */ /* 0x000fe20008011404 */
[----:B------:R-:W-:Y:S01]  /*ba70*/  IMAD R9, R225, 0x40, R200 ;  /* 0x00000040e1097824 */ /* 0x000fe200078e02c8 */
[----:B------:R-:W-:Y:S01]  /*ba80*/  UMOV UR10, UR4 ;  /* 0x00000004000a7c82 */ /* 0x000fe20008000000 */
[----:B------:R-:W-:Y:S01]  /*ba90*/  @P1 IMAD.HI.U32 R6, R13, R6, RZ ;  /* 0x000000060d061227 */ /* 0x000fe200078e00ff */
[----:B------:R-:W0:Y:S03]  /*baa0*/  @P1 LDC R75, c[0x0][0xcf0] ;  /* 0x00033c00ff4b1b82 */ /* 0x000e260000000800 */
[----:B------:R-:W-:Y:S01]  /*bab0*/  IMAD.MOV.U32 R8, RZ, RZ, R13 ;  /* 0x000000ffff087224 */ /* 0x000fe200078e000d */
[----:B------:R-:W-:Y:S01]  /*bac0*/  USHF.R.S32.HI UR14, URZ, 0x1f, UR17 ;  /* 0x0000001f3f0e7899 */ /* 0x000fe20008011411 */
[----:B------:R-:W-:Y:S01]  /*bad0*/  @P1 SHF.R.U32.HI R8, RZ, R11, R6 ;  /* 0x0000000bff081219 */ /* 0x000fe20000011606 */
[----:B------:R-:W-:Y:S01]  /*bae0*/  UIMAD.WIDE.U32 UR8, UR17, UR12, UR10 ;  /* 0x0000000c110872a5 */ /* 0x000fe2000f8e000a */
[----:B------:R-:W-:Y:S01]  /*baf0*/  IMAD.WIDE R4, R9, 0x2, R4 ;  /* 0x0000000209047825 */ /* 0x000fe200078e0204 */
[----:B------:R-:W-:Y:S01]  /*bb00*/  UIMAD UR7, UR14, UR12, URZ ;  /* 0x0000000c0e0772a4 */ /* 0x000fe2000f8e023f */
[--C-:B------:R-:W-:Y:S01]  /*bb10*/  SHF.R.S32.HI R9, RZ, 0x1f, R8.reuse ;  /* 0x0000001fff097819 */ /* 0x100fe20000011408 */
[----:B------:R-:W-:Y:S01]  /*bb20*/  USEL UR16, UR16, URZ, !UP0 ;  /* 0x0000003f10107287 */ /* 0x000fe2000c000000 */
[----:B------:R-:W-:Y:S01]  /*bb30*/  IMAD.MOV R6, RZ, RZ, -R8 ;  /* 0x000000ffff067224 */ /* 0x000fe200078e0a08 */
[----:B------:R-:W-:Y:S01]  /*bb40*/  UIMAD UR7, UR17, UR13, UR7 ;  /* 0x0000000d110772a4 */ /* 0x000fe2000f8e0207 */
[----:B------:R-:W-:Y:S01]  /*bb50*/  IADD3 R29, P2, R4, 0x5000, RZ ;  /* 0x00005000041d7810 */ /* 0x000fe20007f5e0ff */
[----:B------:R-:W-:Y:S01]  /*bb60*/  USEL UR15, UR15, URZ, !UP0 ;  /* 0x0000003f0f0f7287 */ /* 0x000fe2000c000000 */
[----:B------:R-:W-:Y:S01]  /*bb70*/  IMAD R11, R73, R6, R13 ;  /* 0x00000006490b7224 */ /* 0x000fe200078e020d */
[----:B------:R-:W-:Y:S01]  /*bb80*/  ULDC.64 UR12, c[0x0][0xc98] ;  /* 0x00032600000c7ab9 */ /* 0x000fe20000000a00 */
[----:B------:R-:W-:Y:S01]  /*bb90*/  UIADD3 UR9, UR9, UR7, URZ ;  /* 0x0000000709097290 */ /* 0x000fe2000fffe03f */
[----:B------:R-:W-:Y:S01]  /*bba0*/  LOP3.LUT R28, R29, 0x380, RZ, 0xc0, !PT ;  /* 0x000003801d1c7812 */ /* 0x000fe200078ec0ff */
[----:B------:R-:W-:Y:S01]  /*bbb0*/  UIMAD UR7, UR16, UR12, URZ ;  /* 0x0000000c100772a4 */ /* 0x000fe2000f8e023f */
[----:B------:R-:W-:Y:S01]  /*bbc0*/  SHF.R.S32.HI R6, RZ, 0x1f, R11 ;  /* 0x0000001fff067819 */ /* 0x000fe2000001140b */
[----:B------:R-:W-:Y:S01]  /*bbd0*/  UIMAD.WIDE.U32 UR8, UR15, UR12, UR8 ;  /* 0x0000000c0f0872a5 */ /* 0x000fe2000f8e0008 */
[----:B------:R-:W-:Y:S01]  /*bbe0*/  SHF.R.U64 R28, R28, 0x3, RZ ;  /* 0x000000031c1c7819 */ /* 0x000fe200000012ff */
[----:B------:R-:W-:Y:S01]  /*bbf0*/  UIMAD UR7, UR15, UR13, UR7 ;  /* 0x0000000d0f0772a4 */ /* 0x000fe2000f8e0207 */
[----:B------:R-:W-:Y:S01]  /*bc00*/  IADD3 R25, P3, R4, 0x4000, RZ ;  /* 0x0000400004197810 */ /* 0x000fe20007f7e0ff */
[----:B------:R-:W-:Y:S01]  /*bc10*/  VIADD R14, R230, UR60 ;  /* 0x0000003ce60e7c36 */ /* 0x000fe20008000000 */
[----:B------:R-:W-:Y:S01]  /*bc20*/  LOP3.LUT R28, R28, R29, RZ, 0x3c, !PT ;  /* 0x0000001d1c1c7212 */ /* 0x000fe200078e3cff */
[----:B------:R-:W-:Y:S01]  /*bc30*/  IMAD.X R29, RZ, RZ, R5, P2 ;  /* 0x000000ffff1d7224 */ /* 0x000fe200010e0605 */
[----:B------:R-:W-:Y:S01]  /*bc40*/  IADD3 R8, P0, R8, UR8, RZ ;  /* 0x0000000808087c10 */ /* 0x000fe2000ff1e0ff */
[----:B------:R-:W-:Y:S01]  /*bc50*/  IMAD.U32 R10, RZ, RZ, UR7 ;  /* 0x00000007ff0a7e24 */ /* 0x000fe2000f8e00ff */
[----:B------:R-:W-:Y:S01]  /*bc60*/  IADD3 R45, P2, R4, 0xb000, RZ ;  /* 0x0000b000042d7810 */ /* 0x000fe20007f5e0ff */
[----:B-----5:R-:W-:Y:S01]  /*bc70*/  IMAD R77, R0, R73, RZ ;  /* 0x00000049004d7224 */ /* 0x020fe200078e02ff */
[----:B------:R-:W-:Y:S01]  /*bc80*/  LOP3.LUT R24, R25, 0x380, RZ, 0xc0, !PT ;  /* 0x0000038019187812 */ /* 0x000fe200078ec0ff */
[----:B------:R-:W-:Y:S01]  /*bc90*/  ULDC.64 UR12, c[0x0][0xba0] ;  /* 0x0002e800000c7ab9 */ /* 0x000fe20000000a00 */
[----:B------:R-:W-:Y:S01]  /*bca0*/  IADD3.X R9, R9, UR9, R10, P0, !PT ;  /* 0x0000000909097c10 */ /* 0x000fe200087fe40a */
[----:B------:R-:W-:Y:S01]  /*bcb0*/  ULDC.64 UR8, c[0x0][0xc88] ;  /* 0x0003220000087ab9 */ /* 0x000fe20000000a00 */
[----:B------:R-:W-:Y:S01]  /*bcc0*/  LOP3.LUT R44, R45, 0x380, RZ, 0xc0, !PT ;  /* 0x000003802d2c7812 */ /* 0x000fe200078ec0ff */
[----:B------:R-:W-:Y:S01]  /*bcd0*/  IMAD R6, R6, UR8, RZ ;  /* 0x0000000806067c24 */ /* 0x000fe2000f8e02ff */
[----:B------:R-:W-:Y:S01]  /*bce0*/  SHF.R.U64 R24, R24, 0x3, RZ ;  /* 0x0000000318187819 */ /* 0x000fe200000012ff */
[----:B------:R-:W-:Y:S01]  /*bcf0*/  IMAD.WIDE.U32 R8, R11, UR8, R8 ;  /* 0x000000080b087c25 */ /* 0x000fe2000f8e0008 */
[----:B------:R-:W-:-:S02]  /*bd00*/  SHF.R.U64 R44, R44, 0x3, RZ ;  /* 0x000000032c2c7819 */ /* 0x000fc400000012ff */
[----:B------:R-:W-:Y:S01]  /*bd10*/  IADD3 R13, P5, R4, 0x1000, RZ ;  /* 0x00001000040d7810 */ /* 0x000fe20007fbe0ff */
[----:B------:R-:W-:Y:S01]  /*bd20*/  IMAD R15, R11, UR9, R6 ;  /* 0x000000090b0f7c24 */ /* 0x000fe2000f8e0206 */
[----:B------:R-:W-:Y:S01]  /*bd30*/  ULDC.64 UR8, c[0x0][0xc50] ;  /* 0x0003140000087ab9 */ /* 0x000fe20000000a00 */
[----:B------:R-:W-:Y:S01]  /*bd40*/  VIADD R6, R14, 0x8 ;  /* 0x000000080e067836 */ /* 0x000fe20000000000 */
[----:B------:R-:W-:Y:S01]  /*bd50*/  LEA R10, P0, R8, UR8, 0x2 ;  /* 0x00000008080a7c11 */ /* 0x000fe2000f8010ff */
[----:B------:R-:W-:Y:S01]  /*bd60*/  IMAD.IADD R9, R9, 0x1, R15 ;  /* 0x0000000109097824 */ /* 0x000fe200078e020f */
[----:B------:R-:W-:Y:S01]  /*bd70*/  LOP3.LUT R44, R44, R45, RZ, 0x3c, !PT ;  /* 0x0000002d2c2c7212 */ /* 0x000fe200078e3cff */
[----:B------:R-:W-:Y:S01]  /*bd80*/  IMAD.X R45, RZ, RZ, R5, P2 ;  /* 0x000000ffff2d7224 */ /* 0x000fe200010e0605 */
[----:B------:R-:W-:Y:S01]  /*bd90*/  IADD3 R17, P4, R4, 0x2000, RZ ;  /* 0x0000200004117810 */ /* 0x000fe20007f9e0ff */
[----:B------:R-:W-:Y:S01]  /*bda0*/  SHFL.IDX PT, R42, R10, RZ, 0x1c1f ;  /* 0x001c1fff0a2a7589 */ /* 0x000fe200000e0000 */
[----:B------:R-:W-:-:S02]  /*bdb0*/  LEA.HI.X R8, R8, UR9, R9, 0x2, P0 ;  /* 0x0000000908087c11 */ /* 0x000fc400080f1409 */
[----:B------:R-:W-:Y:S01]  /*bdc0*/  IADD3 R21, P0, R4, 0x3000, RZ ;  /* 0x0000300004157810 */ /* 0x000fe20007f1e0ff */
[----:B------:R-:W-:Y:S01]  /*bdd0*/  SHFL.IDX PT, R46, R10, 0x1, 0x1c1f ;  /* 0x003c1f000a2e7f89 */ /* 0x000fe200000e0000 */
[----:B------:R-:W-:Y:S01]  /*bde0*/  LOP3.LUT R24, R24, R25, RZ, 0x3c, !PT ;  /* 0x0000001918187212 */ /* 0x000fe200078e3cff */
[----:B------:R-:W-:Y:S01]  /*bdf0*/  IMAD.X R25, RZ, RZ, R5, P3 ;  /* 0x000000ffff197224 */ /* 0x000fe200018e0605 */
[----:B------:R-:W-:Y:S01]  /*be00*/  LOP3.LUT R20, R21, 0x380, RZ, 0xc0, !PT ;  /* 0x0000038015147812 */ /* 0x000fe200078ec0ff */
[----:B------:R-:W2:Y:S01]  /*be10*/  SHFL.IDX PT, R43, R8, RZ, 0x1c1f ;  /* 0x001c1fff082b7589 */ /* 0x000ea200000e0000 */
[----:B------:R-:W-:Y:S02]  /*be20*/  IADD3 R41, P3, R4, 0xa000, RZ ;  /* 0x0000a00004297810 */ /* 0x000fe40007f7e0ff */
[----:B------:R-:W-:Y:S01]  /*be30*/  SHF.R.U64 R20, R20, 0x3, RZ ;  /* 0x0000000314147819 */ /* 0x000fe200000012ff */
[----:B------:R-:W3:Y:S01]  /*be40*/  SHFL.IDX PT, R47, R8, 0x1, 0x1c1f ;  /* 0x003c1f00082f7f89 */ /* 0x000ee200000e0000 */
[----:B------:R-:W-:-:S02]  /*be50*/  LOP3.LUT R12, R13, 0x380, RZ, 0xc0, !PT ;  /* 0x000003800d0c7812 */ /* 0x000fc400078ec0ff */
[----:B------:R-:W-:Y:S01]  /*be60*/  LOP3.LUT R20, R20, R21, RZ, 0x3c, !PT ;  /* 0x0000001514147212 */ /* 0x000fe200078e3cff */
[----:B------:R-:W-:Y:S01]  /*be70*/  IMAD.X R21, RZ, RZ, R5, P0 ;  /* 0x000000ffff157224 */ /* 0x000fe200000e0605 */
[----:B------:R-:W-:Y:S02]  /*be80*/  IADD3 R53, P0, R4, 0x9000, RZ ;  /* 0x0000900004357810 */ /* 0x000fe40007f1e0ff */
[----:B------:R-:W-:Y:S02]  /*be90*/  LOP3.LUT R16, R17, 0x380, RZ, 0xc0, !PT ;  /* 0x0000038011107812 */ /* 0x000fe400078ec0ff */
[----:B------:R-:W-:Y:S02]  /*bea0*/  LOP3.LUT R52, R53, 0x380, RZ, 0xc0, !PT ;  /* 0x0000038035347812 */ /* 0x000fe400078ec0ff */
[----:B------:R-:W-:Y:S02]  /*beb0*/  LOP3.LUT R40, R41, 0x380, RZ, 0xc0, !PT ;  /* 0x0000038029287812 */ /* 0x000fe400078ec0ff */
[----:B------:R-:W-:-:S02]  /*bec0*/  SHF.R.U64 R52, R52, 0x3, RZ ;  /* 0x0000000334347819 */ /* 0x000fc400000012ff */
[----:B------:R-:W-:Y:S02]  /*bed0*/  SHF.R.U64 R12, R12, 0x3, RZ ;  /* 0x000000030c0c7819 */ /* 0x000fe400000012ff */
[----:B------:R-:W-:Y:S01]  /*bee0*/  LOP3.LUT R52, R52, R53, RZ, 0x3c, !PT ;  /* 0x0000003534347212 */ /* 0x000fe200078e3cff */
[----:B------:R-:W-:Y:S01]  /*bef0*/  IMAD.X R53, RZ, RZ, R5, P0 ;  /* 0x000000ffff357224 */ /* 0x000fe200000e0605 */
[----:B------:R-:W-:Y:S02]  /*bf00*/  LOP3.LUT P0, RZ, R228, 0x3, RZ, 0xc0, !PT ;  /* 0x00000003e4ff7812 */ /* 0x000fe4000780c0ff */
[----:B------:R-:W-:Y:S02]  /*bf10*/  SHF.R.U64 R16, R16, 0x3, RZ ;  /* 0x0000000310107819 */ /* 0x000fe400000012ff */
[-C--:B------:R-:W-:Y:S02]  /*bf20*/  ISETP.GE.OR P2, PT, R14, R77.reuse, P0 ;  /* 0x0000004d0e00720c */ /* 0x080fe40000746670 */
[----:B------:R-:W-:-:S02]  /*bf30*/  ISETP.GE.OR P0, PT, R6, R77, P0 ;  /* 0x0000004d0600720c */ /* 0x000fc40000706670 */
[----:B------:R-:W-:Y:S02]  /*bf40*/  SHF.R.U64 R40, R40, 0x3, RZ ;  /* 0x0000000328287819 */ /* 0x000fe400000012ff */
[----:B------:R-:W-:Y:S01]  /*bf50*/  LOP3.LUT R12, R12, R13, RZ, 0x3c, !PT ;  /* 0x0000000d0c0c7212 */ /* 0x000fe200078e3cff */
[--C-:B------:R-:W-:Y:S01]  /*bf60*/  IMAD.X R13, RZ, RZ, R5.reuse, P5 ;  /* 0x000000ffff0d7224 */ /* 0x100fe200028e0605 */
[----:B------:R-:W-:Y:S01]  /*bf70*/  LOP3.LUT R16, R16, R17, RZ, 0x3c, !PT ;  /* 0x0000001110107212 */ /* 0x000fe200078e3cff */
[----:B------:R-:W-:Y:S01]  /*bf80*/  IMAD.X R17, RZ, RZ, R5, P4 ;  /* 0x000000ffff117224 */ /* 0x000fe200020e0605 */
[C---:B------:R-:W-:Y:S02]  /*bf90*/  IADD3 R33, P6, R4.reuse, 0x6000, RZ ;  /* 0x0000600004217810 */ /* 0x040fe40007fde0ff */
[C---:B------:R-:W-:Y:S01]  /*bfa0*/  IADD3 R37, P5, R4.reuse, 0x7000, RZ ;  /* 0x0000700004257810 */ /* 0x040fe20007fbe0ff */
[----:B--2---:R-:W-:Y:S01]  /*bfb0*/  @!P2 ST.E desc[UR38][R42.64], R2 ;  /* 0x000000022a00a985 */ /* 0x004fe2000c101926 */
[----:B------:R-:W-:-:S02]  /*bfc0*/  IADD3 R61, P4, R4, 0x8000, RZ ;  /* 0x00008000043d7810 */ /* 0x000fc40007f9e0ff */
[----:B------:R-:W-:Y:S01]  /*bfd0*/  LOP3.LUT R40, R40, R41, RZ, 0x3c, !PT ;  /* 0x0000002928287212 */ /* 0x000fe200078e3cff */
[----:B---3--:R2:W-:Y:S01]  /*bfe0*/  @!P0 ST.E desc[UR38][R46.64], R3 ;  /* 0x000000032e008985 */ /* 0x0085e2000c101926 */
[--C-:B------:R-:W-:Y:S01]  /*bff0*/  IMAD.X R41, RZ, RZ, R5.reuse, P3 ;  /* 0x000000ffff297224 */ /* 0x100fe200018e0605 */
[----:B------:R-:W-:Y:S02]  /*c000*/  IADD3 R9, P3, R4, 0xf000, RZ ;  /* 0x0000f00004097810 */ /* 0x000fe40007f7e0ff */
[----:B------:R-:W-:Y:S01]  /*c010*/  LOP3.LUT R32, R33, 0x380, RZ, 0xc0, !PT ;  /* 0x0000038021207812 */ /* 0x000fe200078ec0ff */
[----:B------:R-:W-:Y:S01]  /*c020*/  UIMAD UR7, UR11, UR12, URZ ;  /* 0x0000000c0b0772a4 */ /* 0x000fe2000f8e023f */
[----:B------:R-:W-:Y:S01]  /*c030*/  LOP3.LUT R36, R37, 0x380, RZ, 0xc0, !PT ;  /* 0x0000038025247812 */ /* 0x000fe200078ec0ff */
[----:B------:R-:W-:Y:S01]  /*c040*/  UIMAD.WIDE.U32 UR8, UR4, UR12, URZ ;  /* 0x0000000c040872a5 */ /* 0x000fe2000f8e003f */
[----:B------:R-:W-:Y:S01]  /*c050*/  LOP3.LUT R60, R61, 0x380, RZ, 0xc0, !PT ;  /* 0x000003803d3c7812 */ /* 0x000fe200078ec0ff */
[----:B------:R-:W-:Y:S01]  /*c060*/  ULDC.64 UR10, c[0x0][0xbe8] ;  /* 0x0002fa00000a7ab9 */ /* 0x000fe20000000a00 */
[----:B------:R-:W-:Y:S01]  /*c070*/  LOP3.LUT R0, R9, 0x380, RZ, 0xc0, !PT ;  /* 0x0000038009007812 */ /* 0x000fe200078ec0ff */
[----:B------:R-:W-:Y:S01]  /*c080*/  IMAD.X R49, RZ, RZ, R5, P3 ;  /* 0x000000ffff317224 */ /* 0x000fe200018e0605 */
[----:B--2---:R-:W2:Y:S01]  /*c090*/  @P1 LDC R3, c[0x0][0xcec] ;  /* 0x00033b00ff031b82 */ /* 0x004ea20000000800 */
[----:B------:R-:W-:Y:S01]  /*c0a0*/  SHF.R.U64 R32, R32, 0x3, RZ ;  /* 0x0000000320207819 */ /* 0x000fe200000012ff */
[----:B------:R-:W5:Y:S01]  /*c0b0*/  LD.E.128 R12, desc[UR38][R12.64] ;  /* 0x000000260c0c7980 */ /* 0x000f62000c101d00 */
[----:B------:R-:W-:-:S02]  /*c0c0*/  SHF.R.U64 R36, R36, 0x3, RZ ;  /* 0x0000000324247819 */ /* 0x000fc400000012ff */
[----:B------:R-:W-:Y:S01]  /*c0d0*/  SHF.R.U64 R60, R60, 0x3, RZ ;  /* 0x000000033c3c7819 */ /* 0x000fe200000012ff */
[----:B------:R-:W5:Y:S01]  /*c0e0*/  LD.E.128 R16, desc[UR38][R16.64] ;  /* 0x0000002610107980 */ /* 0x000f62000c101d00 */
[----:B------:R-:W-:Y:S01]  /*c0f0*/  SHF.R.U64 R0, R0, 0x3, RZ ;  /* 0x0000000300007819 */ /* 0x000fe200000012ff */
[----:B------:R-:W-:Y:S01]  /*c100*/  UIMAD UR7, UR4, UR13, UR7 ;  /* 0x0000000d040772a4 */ /* 0x000fe2000f8e0207 */
[----:B------:R-:W-:Y:S01]  /*c110*/  LOP3.LUT R32, R32, R33, RZ, 0x3c, !PT ;  /* 0x0000002120207212 */ /* 0x000fe200078e3cff */
[--C-:B------:R-:W-:Y:S01]  /*c120*/  IMAD.X R33, RZ, RZ, R5.reuse, P6 ;  /* 0x000000ffff217224 */ /* 0x100fe200030e0605 */
[----:B------:R-:W-:Y:S01]  /*c130*/  LOP3.LUT R36, R36, R37, RZ, 0x3c, !PT ;  /* 0x0000002524247212 */ /* 0x000fe200078e3cff */
[--C-:B------:R-:W-:Y:S01]  /*c140*/  IMAD.X R37, RZ, RZ, R5.reuse, P5 ;  /* 0x000000ffff257224 */ /* 0x100fe200028e0605 */
[----:B------:R-:W-:Y:S01]  /*c150*/  LOP3.LUT R60, R60, R61, RZ, 0x3c, !PT ;  /* 0x0000003d3c3c7212 */ /* 0x000fe200078e3cff */
[----:B------:R-:W-:Y:S01]  /*c160*/  IMAD.X R61, RZ, RZ, R5, P4 ;  /* 0x000000ffff3d7224 */ /* 0x000fe200020e0605 */
[C---:B------:R-:W-:Y:S01]  /*c170*/  IADD3 R69, P6, R4.reuse, 0xc000, RZ ;  /* 0x0000c00004457810 */ /* 0x040fe20007fde0ff */
[----:B------:R-:W5:Y:S01]  /*c180*/  LD.E.128 R20, desc[UR38][R20.64] ;  /* 0x0000002614147980 */ /* 0x000f62000c101d00 */
[----:B------:R-:W-:-:S02]  /*c190*/  IADD3 R65, P5, R4, 0xd000, RZ ;  /* 0x0000d00004417810 */ /* 0x000fc40007fbe0ff */
[C---:B------:R-:W-:Y:S01]  /*c1a0*/  IADD3 R57, P4, R4.reuse, 0xe000, RZ ;  /* 0x0000e00004397810 */ /* 0x040fe20007f9e0ff */
[----:B------:R-:W5:Y:S01]  /*c1b0*/  LD.E.128 R24, desc[UR38][R24.64] ;  /* 0x0000002618187980 */ /* 0x000f62000c101d00 */
[----:B------:R-:W-:Y:S02]  /*c1c0*/  LOP3.LUT R11, R4, 0x380, RZ, 0xc0, !PT ;  /* 0x00000380040b7812 */ /* 0x000fe400078ec0ff */
[----:B------:R-:W-:Y:S01]  /*c1d0*/  LOP3.LUT R48, R0, R9, RZ, 0x3c, !PT ;  /* 0x0000000900307212 */ /* 0x000fe200078e3cff */
[----:B------:R-:W-:Y:S01]  /*c1e0*/  IMAD R0, R208, 0x20, R225 ;  /* 0x00000020d0007824 */ /* 0x000fe200078e02e1 */
[----:B------:R-:W-:Y:S01]  /*c1f0*/  UIADD3 UR9, UR9, UR7, URZ ;  /* 0x0000000709097290 */ /* 0x000fe2000fffe03f */
[----:B------:R-:W-:Y:S01]  /*c200*/  LOP3.LUT R68, R69, 0x380, RZ, 0xc0, !PT ;  /* 0x0000038045447812 */ /* 0x000fe200078ec0ff */
[----:B------:R-:W-:Y:S01]  /*c210*/  UIMAD UR4, UR14, UR10, URZ ;  /* 0x0000000a0e0472a4 */ /* 0x000fe2000f8e023f */
[----:B------:R-:W-:Y:S01]  /*c220*/  LOP3.LUT R64, R65, 0x380, RZ, 0xc0, !PT ;  /* 0x0000038041407812 */ /* 0x000fe200078ec0ff */
[----:B------:R-:W5:Y:S01]  /*c230*/  LD.E.128 R28, desc[UR38][R28.64] ;  /* 0x000000261c1c7980 */ /* 0x000f62000c101d00 */
[----:B------:R-:W-:-:S02]  /*c240*/  LOP3.LUT R56, R57, 0x380, RZ, 0xc0, !PT ;  /* 0x0000038039387812 */ /* 0x000fc400078ec0ff */
[----:B------:R-:W-:Y:S01]  /*c250*/  SHF.R.U64 R11, R11, 0x3, RZ ;  /* 0x000000030b0b7819 */ /* 0x000fe200000012ff */
[----:B------:R-:W-:Y:S01]  /*c260*/  VIADD R6, R0, UR60 ;  /* 0x0000003c00067c36 */ /* 0x000fe20008000000 */
[----:B------:R-:W-:Y:S01]  /*c270*/  UIMAD UR4, UR17, UR11, UR4 ;  /* 0x0000000b110472a4 */ /* 0x000fe2000f8e0204 */
[----:B------:R-:W-:Y:S01]  /*c280*/  SHF.R.U64 R68, R68, 0x3, RZ ;  /* 0x0000000344447819 */ /* 0x000fe200000012ff */
[----:B------:R-:W-:Y:S01]  /*c290*/  UIMAD.WIDE.U32 UR8, UR17, UR10, UR8 ;  /* 0x0000000a110872a5 */ /* 0x000fe2000f8e0008 */
[----:B------:R-:W-:Y:S01]  /*c2a0*/  SHF.R.U64 R64, R64, 0x3, RZ ;  /* 0x0000000340407819 */ /* 0x000fe200000012ff */
[----:B------:R-:W5:Y:S01]  /*c2b0*/  LD.E.128 R32, desc[UR38][R32.64] ;  /* 0x0000002620207980 */ /* 0x000f62000c101d00 */
[----:B------:R-:W-:Y:S01]  /*c2c0*/  SHF.R.U64 R56, R56, 0x3, RZ ;  /* 0x0000000338387819 */ /* 0x000fe200000012ff */
[----:B------:R-:W-:Y:S01]  /*c2d0*/  ULDC.64 UR10, c[0x0][0xbf0] ;  /* 0x0002fc00000a7ab9 */ /* 0x000fe20000000a00 */
[----:B------:R-:W-:Y:S01]  /*c2e0*/  LOP3.LUT R4, R11, R4, RZ, 0x3c, !PT ;  /* 0x000000040b047212 */ /* 0x000fe200078e3cff */
[----:B--2---:R-:W-:Y:S01]  /*c2f0*/  @P1 IMAD.HI.U32 R0, R6, R3, RZ ;  /* 0x0000000306001227 */ /* 0x004fe200078e00ff */
[----:B------:R-:W-:Y:S01]  /*c300*/  UIADD3 UR9, UR9, UR4, URZ ;  /* 0x0000000409097290 */ /* 0x000fe2000fffe03f */
[----:B------:R-:W-:Y:S01]  /*c310*/  LOP3.LUT R68, R68, R69, RZ, 0x3c, !PT ;  /* 0x0000004544447212 */ /* 0x000fe200078e3cff */
[----:B------:R-:W-:Y:S01]  /*c320*/  UIMAD UR4, UR16, UR10, URZ ;  /* 0x0000000a100472a4 */ /* 0x000fe2000f8e023f */
[----:B------:R-:W-:Y:S01]  /*c330*/  LOP3.LUT R64, R64, R65, RZ, 0x3c, !PT ;  /* 0x0000004140407212 */ /* 0x000fe200078e3cff */
[--C-:B------:R-:W-:Y:S01]  /*c340*/  IMAD.X R69, RZ, RZ, R5.reuse, P6 ;  /* 0x000000ffff457224 */ /* 0x100fe200030e0605 */
[----:B------:R-:W-:Y:S01]  /*c350*/  LOP3.LUT R56, R56, R57, RZ, 0x3c, !PT ;  /* 0x0000003938387212 */ /* 0x000fe200078e3cff */
[--C-:B------:R-:W-:Y:S01]  /*c360*/  IMAD.X R65, RZ, RZ, R5.reuse, P5 ;  /* 0x000000ffff417224 */ /* 0x100fe200028e0605 */
[----:B------:R2:W5:Y:S01]  /*c370*/  LD.E.128 R8, desc[UR38][R4.64] ;  /* 0x0000002604087980 */ /* 0x000562000c101d00 */
[----:B------:R-:W-:Y:S01]  /*c380*/  IMAD.X R57, RZ, RZ, R5, P4 ;  /* 0x000000ffff397224 */ /* 0x000fe200020e0605 */
[----:B------:R-:W-:-:S02]  /*c390*/  UIMAD UR4, UR15, UR11, UR4 ;  /* 0x0000000b0f0472a4 */ /* 0x000fc4000f8e0204 */
[----:B------:R-:W-:Y:S01]  /*c3a0*/  UIMAD.WIDE.U32 UR8, UR15, UR10, UR8 ;  /* 0x0000000a0f0872a5 */ /* 0x000fe2000f8e0008 */
[----:B------:R-:W5:Y:S02]  /*c3b0*/  LD.E.128 R36, desc[UR38][R36.64] ;  /* 0x0000002624247980 */ /* 0x000f64000c101d00 */
[----:B------:R-:W-:Y:S02]  /*c3c0*/  ULDC.64 UR10, c[0x0][0xbe0] ;  /* 0x0002f800000a7ab9 */ /* 0x000fe40000000a00 */
[----:B------:R-:W5:Y:S01]  /*c3d0*/  LD.E.128 R60, desc[UR38][R60.64] ;  /* 0x000000263c3c7980 */ /* 0x000f62000c101d00 */
[----:B--2---:R-:W-:Y:S01]  /*c3e0*/  IMAD.MOV.U32 R5, RZ, RZ, R6 ;  /* 0x000000ffff057224 */ /* 0x004fe200078e0006 */
[----:B0-----:R-:W-:Y:S01]  /*c3f0*/  @P1 SHF.R.U32.HI R5, RZ, R75, R0 ;  /* 0x0000004bff051219 */ /* 0x001fe20000011600 */
[----:B------:R-:W-:Y:S01]  /*c400*/  UIADD3 UR4, UR9, UR4, URZ ;  /* 0x0000000409047290 */ /* 0x000fe2000fffe03f */
[----:B------:R-:W5:Y:S02]  /*c410*/  LD.E.128 R52, desc[UR38][R52.64] ;  /* 0x0000002634347980 */ /* 0x000f64000c101d00 */
[--C-:B------:R-:W-:Y:S01]  /*c420*/  SHF.R.S32.HI R0, RZ, 0x1f, R5.reuse ;  /* 0x0000001fff007819 */ /* 0x100fe20000011405 */
[----:B------:R-:W-:Y:S01]  /*c430*/  IMAD.MOV R4, RZ, RZ, -R5 ;  /* 0x000000ffff047224 */ /* 0x000fe200078e0a05 */
[----:B------:R-:W5:Y:S01]  /*c440*/  LD.E.128 R40, desc[UR38][R40.64] ;  /* 0x0000002628287980 */ /* 0x000f62000c101d00 */
[----:B------:R-:W-:-:S02]  /*c450*/  IMAD.U32 R3, RZ, RZ, UR9 ;  /* 0x00000009ff037e24 */ /* 0x000fc4000f8e00ff */
[----:B------:R-:W-:Y:S01]  /*c460*/  IMAD R0, R0, UR10, RZ ;  /* 0x0000000a00007c24 */ /* 0x000fe2000f8e02ff */
[----:B------:R-:W5:Y:S01]  /*c470*/  LD.E.128 R44, desc[UR38][R44.64] ;  /* 0x000000262c2c7980 */ /* 0x000f62000c101d00 */
[----:B------:R-:W-:Y:S02]  /*c480*/  IMAD R73, R73, R4, R6 ;  /* 0x0000000449497224 */ /* 0x000fe400078e0206 */
        /* <DEDUP_REMOVED lines=9> */
[----:B------:R-:W5:Y:S01]  /*c520*/  LD.E.128 R48, desc[UR38][R48.64] ;  /* 0x0000002630307980 */ /* 0x000f62000c101d00 */
[----:B------:R-:W-:Y:S01]  /*c530*/  @!PT LDS RZ, [RZ] ;  /* 0x00000000fffff984 */ /* 0x000fe20000000800 */
[----:B------:R-:W-:Y:S01]  /*c540*/  @!PT LDS RZ, [RZ] ;  /* 0x00000000fffff984 */ /* 0x000fe20000000800 */
[----:B------:R-:W-:Y:S01]  /*c550*/  @!PT LDS RZ, [RZ] ;  /* 0x00000000fffff984 */ /* 0x000fe20000000800 */
[----:B------:R-:W-:Y:S01]  /*c560*/  @!PT LDS RZ, [RZ] ;  /* 0x00000000fffff984 */ /* 0x000fe20000000800 */
[----:B------:R0:W-:Y:S06]  /*c570*/  MEMBAR.ALL.CTA ;  /* 0x0000000000007992 */ /* 0x0001ec0000008000 */
[----:B0-----:R-:W0:Y:S01]  /*c580*/  FENCE.VIEW.ASYNC.S ;  /* 0x00000000000073c6 */ /* 0x001e220000000000 */
[----:B------:R-:W-:Y:S02]  /*c590*/  IMAD.IADD R3, R3, 0x1, R75 ;  /* 0x0000000103037824 */ /* 0x000fe400078e024b */
[----:B------:R-:W-:-:S02]  /*c5a0*/  IMAD R4, R0, UR8, RZ ;  /* 0x0000000800047c24 */ /* 0x000fc4000f8e02ff */
        /* <DEDUP_REMOVED lines=13> */
[----:B0-----:R0:W2:Y:S01]  /*c680*/  SHFL.IDX PT, R74, R6, RZ, 0x181f ;  /* 0x00181fff064a7589 */ /* 0x0010a200000e0000 */
[----:B------:R-:W-:Y:S01]  /*c690*/  ISETP.GE.AND P0, PT, R0, R77, PT ;  /* 0x0000004d0000720c */ /* 0x000fe20003f06270 */
[----:B------:R-:W-:Y:S01]  /*c6a0*/  BSSY B1, `(.L_x_5327) ;  /* 0x0000015000017945 */ /* 0x000fe20003800000 */
[----:B------:R0:W-:Y:S01]  /*c6b0*/  SYNCS.ARRIVE.TRANS64.RED.A1T0 RZ, [R151+URZ], RZ ;  /* 0x000000ff97ff79a7 */ /* 0x0001e2000810043f */
[----:B------:R0:W3:Y:S02]  /*c6c0*/  SHFL.IDX PT, R0, R76, RZ, 0x181f ;  /* 0x00181fff4c007589 */ /* 0x0000e400000e0000 */
[----:B------:R-:W-:Y:S08]  /*c6d0*/  @P2 BRA `(.L_x_5328) ;  /* 0x0000000000442947 */ /* 0x000ff00003800000 */
[----:B------:R-:W-:Y:S02]  /*c6e0*/  ULDC UR4, c[0x0][0xbc8] ;  /* 0x0002f20000047ab9 */ /* 0x000fe40000000800 */
        /* <DEDUP_REMOVED lines=16> */
.L_x_5328:
[----:B------:R-:W-:Y:S05]  /*c7f0*/  BSYNC B1 ;  /* 0x0000000000017941 */ /* 0x000fea0003800000 */
.L_x_5327:
[----:B---3--:R3:W0:Y:S01]  /*c800*/  SHFL.IDX PT, R0, R76, 0x1, 0x181f ;  /* 0x00381f004c007f89 */ /* 0x00862200000e0000 */
[----:B------:R-:W-:Y:S03]  /*c810*/  BSSY B1, `(.L_x_5329) ;  /* 0x0000014000017945 */ /* 0x000fe60003800000 */
[----:B----45:R3:W4:Y:S01]  /*c820*/  SHFL.IDX PT, R10, R6, 0x1, 0x181f ;  /* 0x00381f00060a7f89 */ /* 0x03072200000e0000 */
        /* <DEDUP_REMOVED lines=18> */
.L_x_5330:
[----:B------:R-:W-:Y:S05]  /*c950*/  BSYNC B1 ;  /* 0x0000000000017941 */ /* 0x000fea0003800000 */
.L_x_5329:
[----:B0-----:R0:W0:Y:S01]  /*c960*/  SHFL.IDX PT, R0, R76, 0x2, 0x181f ;  /* 0x00581f004c007f89 */ /* 0x00102200000e0000 */
[----:B------:R-:W-:Y:S03]  /*c970*/  BSSY B1, `(.L_x_5331) ;  /* 0x0000014000017945 */ /* 0x000fe60003800000 */
[----:B----4-:R4:W0:Y:S01]  /*c980*/  SHFL.IDX PT, R10, R6, 0x2, 0x181f ;  /* 0x00581f00060a7f89 */ /* 0x01082200000e0000 */
        /* <DEDUP_REMOVED lines=18> */
.L_x_5332:
[----:B------:R-:W-:Y:S05]  /*cab0*/  BSYNC B1 ;  /* 0x0000000000017941 */ /* 0x000fea0003800000 */
.L_x_5331:
[----:B0-----:R-:W-:Y:S01]  /*cac0*/  VIADD R0, R78, 0x60 ;  /* 0x000000604e007836 */ /* 0x001fe20000000000 */
[----:B---3--:R-:W0:Y:S04]  /*cad0*/  SHFL.IDX PT, R76, R76, 0x3, 0x181f ;  /* 0x00781f004c4c7f89 */ /* 0x008e2800000e0000 */
[----:B------:R-:W-:Y:S01]  /*cae0*/  ISETP.GE.AND P0, PT, R0, R77, PT ;  /* 0x0000004d0000720c */ /* 0x000fe20003f06270 */
[----:B----4-:R-:W3:-:S12]  /*caf0*/  SHFL.IDX PT, R6, R6, 0x3, 0x181f ;  /* 0x00781f0006067f89 */ /* 0x010ed800000e0000 */
        /* <DEDUP_REMOVED lines=20> */
.L_x_5325:
[----:B------:R-:W-:Y:S01]  /*cc40*/  R2UR UR4, R209 ;  /* 0x00000000d10472ca */ /* 0x000fe200000e0000 */
[----:B------:R-:W-:Y:S01]  /*cc50*/  ULDC.64 UR8, c[0x0][0xd00] ;  /* 0x0003400000087ab9 */ /* 0x000fe20000000a00 */
[----:B------:R-:W2:Y:S01]  /*cc60*/  LDC R13, c[0x0][0xce8] ;  /* 0x00033a00ff0d7b82 */ /* 0x000ea20000000800 */
[----:B------:R-:W-:Y:S01]  /*cc70*/  UISETP.NE.U32.AND UP0, UPT, UR8, URZ, UPT ;  /* 0x0000003f0800728c */ /* 0x000fe2000bf05070 */
[----:B------:R-:W-:-:S03]  /*cc80*/  R2UR UR7, R224 ;  /* 0x00000000e00772ca */ /* 0x000fc600000e0000 */
[----:B------:R-:W-:-:S03]  /*cc90*/  UISETP.NE.AND.EX UP0, UPT, UR9, URZ, UPT, UP0 ;  /* 0x0000003f0900728c */ /* 0x000fc6000bf05300 */
[----:B------:R-:W-:-:S03]  /*cca0*/  ULDC.64 UR8, c[0x0][0xd00] ;  /* 0x0003400000087ab9 */ /* 0x000fc60000000a00 */
[----:B------:R-:W-:Y:S01]  /*ccb0*/  UIMAD.WIDE UR8, UR4, 0x4, UR8 ;  /* 0x00000004040878a5 */ /* 0x000fe2000f8e0208 */
[----:B------:R-:W-:-:S05]  /*ccc0*/  PLOP3.LUT P2, PT, PT, PT, UP0, 0x80, 0x0 ;  /* 0x000000000000781c */ /* 0x000fca0003f4f008 */
[----:B------:R-:W-:Y:S02]  /*ccd0*/  IMAD.U32 R2, RZ, RZ, UR8 ;  /* 0x00000008ff027e24 */ /* 0x000fe4000f8e00ff */
[----:B------:R-:W-:Y:S01]  /*cce0*/  IMAD.U32 R3, RZ, RZ, UR9 ;  /* 0x00000009ff037e24 */ /* 0x000fe2000f8e00ff */
[----:B------:R-:W-:Y:S02]  /*ccf0*/  ULDC.64 UR8, c[0x0][0xd08] ;  /* 0x0003420000087ab9 */ /* 0x000fe40000000a00 */
[----:B------:R-:W-:-:S03]  /*cd00*/  UISETP.NE.U32.AND UP1, UPT, UR8, URZ, UPT ;  /* 0x0000003f0800728c */ /* 0x000fc6000bf25070 */
[----:B------:R-:W3:Y:S01]  /*cd10*/  @P2 LDG.E R6, desc[UR38][R2.64] ;  /* 0x0000002602062981 */ /* 0x000ee2000c1e1900 */
[----:B------:R-:W-:-:S06]  /*cd20*/  UISETP.NE.AND.EX UP1, UPT, UR9, URZ, UPT, UP1 ;  /* 0x0000003f0900728c */ /* 0x000fcc000bf25310 */
[----:B------:R-:W-:-:S05]  /*cd30*/  PLOP3.LUT P3, PT, PT, PT, UP1, 0x80, 0x0 ;  /* 0x000000000000781c */ /* 0x000fca0003f6f018 */
[----:B------:R-:W-:Y:S02]  /*cd40*/  @UP1 ULDC.64 UR8, c[0x0][0xd08] ;  /* 0x0003420000081ab9 */ /* 0x000fe40000000a00 */
[----:B------:R-:W-:-:S03]  /*cd50*/  @UP1 UIMAD.WIDE UR8, UR4, 0x4, UR8 ;  /* 0x00000004040818a5 */ /* 0x000fc6000f8e0208 */
[----:B------:R-:W-:Y:S02]  /*cd60*/  ULDC UR4, c[0x0][0xb88] ;  /* 0x0002e20000047ab9 */ /* 0x000fe40000000800 */
[----:B------:R-:W-:Y:S02]  /*cd70*/  IMAD.U32 R0, RZ, RZ, UR4 ;  /* 0x00000004ff007e24 */ /* 0x000fe4000f8e00ff */
[----:B------:R-:W-:Y:S02]  /*cd80*/  IMAD.U32 R4, RZ, RZ, UR8 ;  /* 0x00000008ff047e24 */ /* 0x000fe4000f8e00ff */
[----:B------:R-:W-:-:S05]  /*cd90*/  IMAD.U32 R5, RZ, RZ, UR9 ;  /* 0x00000009ff057e24 */ /* 0x000fca000f8e00ff */
[----:B------:R4:W5:Y:S01]  /*cda0*/  @P3 LDG.E R0, desc[UR38][R4.64] ;  /* 0x0000002604003981 */ /* 0x000962000c1e1900 */
[----:B--2---:R-:W-:Y:S01]  /*cdb0*/  ISETP.NE.AND P0, PT, R13, 0x1, PT ;  /* 0x000000010d00780c */ /* 0x004fe20003f05270 */
[----:B------:R-:W-:Y:S01]  /*cdc0*/  UMOV UR4, URZ ;  /* 0x0000003f00047c82 */ /* 0x000fe20008000000 */
[----:B------:R-:W-:Y:S01]  /*cdd0*/  USHF.R.S32.HI UR11, URZ, 0x1f, UR7 ;  /* 0x0000001f3f0b7899 */ /* 0x000fe20008011407 */
[----:B------:R-:W-:-:S10]  /*cde0*/  ISETP.GE.AND P1, PT, R237, 0x80, PT ;  /* 0x00000080ed00780c */ /* 0x000fd40003f26270 */
[----:B------:R-:W2:Y:S01]  /*cdf0*/  @P0 LDC R11, c[0x0][0xcec] ;  /* 0x00033b00ff0b0b82 */ /* 0x000ea20000000800 */
[----:B---3--:R-:W-:-:S13]  /*ce00*/  @P2 R2UR UR4, R6 ;  /* 0x00000000060422ca */ /* 0x008fda00000e0000 */
[----:B------:R-:W-:Y:S01]  /*ce10*/  USHF.R.S32.HI UR10, URZ, 0x1f, UR4 ;  /* 0x0000001f3f0a7899 */ /* 0x000fe20008011404 */
[----:B--2-4-:R-:W-:Y:S11]  /*ce20*/  @P3 BRA `(.L_x_5334) ;  /* 0x0000000000103947 */ /* 0x014ff60003800000 */
[----:B------:R-:W-:Y:S05]  /*ce30*/  @!P2 BRA `(.L_x_5334) ;  /* 0x00000000000ca947 */ /* 0x000fea0003800000 */
[----:B------:R-:W2:Y:S04]  /*ce40*/  LDG.E R5, desc[UR38][R2.64] ;  /* 0x0000002602057981 */ /* 0x000ea8000c1e1900 */
[----:B-----5:R-:W2:Y:S02]  /*ce50*/  LDG.E R0, desc[UR38][R2.64+0x4] ;  /* 0x0000042602007981 */ /* 0x020ea4000c1e1900 */
[----:B--2---:R-:W-:-:S07]  /*ce60*/  IMAD.IADD R0, R0, 0x1, -R5 ;  /* 0x0000000100007824 */ /* 0x004fce00078e0a05 */
.L_x_5334:
[----:B------:R-:W-:Y:S01]  /*ce70*/  R2UR UR8, R209 ;  /* 0x00000000d10872ca */ /* 0x000fe200000e0000 */
[----:B------:R-:W-:Y:S01]  /*ce80*/  BSSY B1, `(.L_x_5335) ;  /* 0x000002f000017945 */ /* 0x000fe20003800000 */
[----:B------:R-:W-:-:S11]  /*ce90*/  R2UR UR7, R226 ;  /* 0x00000000e20772ca */ /* 0x000fd600000e0000 */
[----:B------:R-:W-:Y:S02]  /*cea0*/  USEL UR12, UR8, URZ, !UP0 ;  /* 0x0000003f080c7287 */ /* 0x000fe4000c000000 */
[----:B------:R-:W-:Y:S01]  /*ceb0*/  USEL UR13, UR7, URZ, !UP0 ;  /* 0x0000003f070d7287 */ /* 0x000fe2000c000000 */
[----:B------:R-:W-:Y:S11]  /*cec0*/  @P1 BRA `(.L_x_5336) ;  /* 0x0000000000a81947 */ /* 0x000ff60003800000 */
[----:B------:R-:W2:Y:S01]  /*ced0*/  S2R R3, SR_TID.X ;  /* 0x0000000000037919 */ /* 0x000ea20000002100 */
[----:B------:R-:W3:Y:S01]  /*cee0*/  LDC R9, c[0x0][0xce8] ;  /* 0x00033a00ff097b82 */ /* 0x000ee20000000800 */
[----:B------:R-:W-:Y:S02]  /*cef0*/  IMAD.U32 R4, RZ, RZ, UR60 ;  /* 0x0000003cff047e24 */ /* 0x000fe4000f8e00ff */
[----:B---3-5:R-:W-:-:S03]  /*cf00*/  IMAD R2, R0, R9, RZ ;  /* 0x0000000900027224 */ /* 0x028fc600078e02ff */
[----:B--2---:R-:W-:-:S04]  /*cf10*/  IADD3 R4, R4, -0x80, R3 ;  /* 0xffffff8004047810 */ /* 0x004fc80007ffe003 */
[----:B------:R-:W-:-:S13]  /*cf20*/  ISETP.GE.AND P1, PT, R4, R2, PT ;  /* 0x000000020400720c */ /* 0x000fda0003f26270 */
[----:B------:R-:W-:Y:S05]  /*cf30*/  @P1 BRA `(.L_x_5336) ;  /* 0x00000000008c1947 */ /* 0x000fea0003800000 */
[----:B------:R-:W-:Y:S01]  /*cf40*/  ISETP.NE.AND P1, PT, R9, 0x1, PT ;  /* 0x000000010900780c */ /* 0x000fe20003f25270 */
[----:B------:R-:W-:Y:S01]  /*cf50*/  ULDC.64 UR14, c[0x0][0xc90] ;  /* 0x00032400000e7ab9 */ /* 0x000fe20000000a00 */
[----:B------:R-:W-:Y:S01]  /*cf60*/  R2UR UR16, R224 ;  /* 0x00000000e01072ca */ /* 0x000fe200000e0000 */
[----:B------:R-:W-:Y:S01]  /*cf70*/  UIMAD UR7, UR11, UR14, URZ ;  /* 0x0000000e0b0772a4 */ /* 0x000fe2000f8e023f */
[----:B------:R-:W-:Y:S01]  /*cf80*/  IMAD.MOV.U32 R2, RZ, RZ, R4 ;  /* 0x000000ffff027224 */ /* 0x000fe200078e0004 */
[----:B------:R-:W-:Y:S01]  /*cf90*/  UMOV UR8, UR4 ;  /* 0x0000000400087c82 */ /* 0x000fe20008000000 */
[----:B------:R-:W-:-:S07]  /*cfa0*/  UMOV UR9, UR10 ;  /* 0x0000000a00097c82 */ /* 0x000fce0008000000 */
[----:B------:R-:W2:Y:S02]  /*cfb0*/  @P1 LDC R3, c[0x0][0xcec] ;  /* 0x00033b00ff031b82 */ /* 0x000ea40000000800 */
[----:B------:R-:W-:Y:S02]  /*cfc0*/  UIMAD.WIDE.U32 UR8, UR16, UR14, UR8 ;  /* 0x0000000e100872a5 */ /* 0x000fe4000f8e0008 */
[----:B------:R-:W-:-:S03]  /*cfd0*/  UIMAD UR7, UR16, UR15, UR7 ;  /* 0x0000000f100772a4 */ /* 0x000fc6000f8e0207 */
[----:B------:R-:W-:Y:S01]  /*cfe0*/  ULDC.64 UR14, c[0x0][0xc98] ;  /* 0x00032600000e7ab9 */ /* 0x000fe20000000a00 */
[----:B------:R-:W3:Y:S01]  /*cff0*/  @P1 LDC R6, c[0x0][0xcf0] ;  /* 0x00033c00ff061b82 */ /* 0x000ee20000000800 */
[----:B------:R-:W-:Y:S02]  /*d000*/  UIADD3 UR9, UR9, UR7, URZ ;  /* 0x0000000709097290 */ /* 0x000fe4000fffe03f */
[----:B------:R-:W-:Y:S02]  /*d010*/  UIMAD UR7, UR13, UR14, URZ ;  /* 0x0000000e0d0772a4 */ /* 0x000fe4000f8e023f */
[----:B------:R-:W-:Y:S02]  /*d020*/  UIMAD.WIDE.U32 UR8, UR12, UR14, UR8 ;  /* 0x0000000e0c0872a5 */ /* 0x000fe4000f8e0008 */
[----:B------:R-:W-:-:S03]  /*d030*/  UIMAD UR7, UR12, UR15, UR7 ;  /* 0x0000000f0c0772a4 */ /* 0x000fc6000f8e0207 */
[----:B------:R-:W-:Y:S01]  /*d040*/  ULDC.64 UR14, c[0x0][0xc88] ;  /* 0x00032200000e7ab9 */ /* 0x000fe20000000a00 */
[----:B--2---:R-:W-:-:S05]  /*d050*/  @P1 IMAD.HI.U32 R3, R4, R3, RZ ;  /* 0x0000000304031227 */ /* 0x004fca00078e00ff */
[----:B---3--:R-:W-:Y:S01]  /*d060*/  @P1 SHF.R.U32.HI R2, RZ, R6, R3 ;  /* 0x00000006ff021219 */ /* 0x008fe20000011603 */
        /* <DEDUP_REMOVED lines=16> */
.L_x_5336:
[----:B------:R-:W-:Y:S05]  /*d170*/  BSYNC B1 ;  /* 0x0000000000017941 */ /* 0x000fea0003800000 */
.L_x_5335:
[----:B--2---:R-:W2:Y:S01]  /*d180*/  @P0 LDC R3, c[0x0][0xcf0] ;  /* 0x00033c00ff030b82 */ /* 0x004ea20000000800 */
[----:B------:R-:W-:Y:S01]  /*d190*/  ULDC.64 UR14, c[0x0][0xba0] ;  /* 0x0002e800000e7ab9 */ /* 0x000fe20000000a00 */
[----:B------:R-:W-:Y:S01]  /*d1a0*/  R2UR UR16, R224 ;  /* 0x00000000e01072ca */ /* 0x000fe200000e0000 */
[----:B------:R-:W-:Y:S01]  /*d1b0*/  UIMAD UR7, UR10, UR14, URZ ;  /* 0x0000000e0a0772a4 */ /* 0x000fe2000f8e023f */
[----:B------:R-:W-:Y:S01]  /*d1c0*/  IMAD R2, R208, 0x20, R225 ;  /* 0x00000020d0027824 */ /* 0x000fe200078e02e1 */
[----:B------:R-:W-:Y:S01]  /*d1d0*/  UIMAD.WIDE.U32 UR8, UR4, UR14, URZ ;  /* 0x0000000e040872a5 */ /* 0x000fe2000f8e003f */
[----:B------:R-:W-:Y:S01]  /*d1e0*/  BSSY B1, `(.L_x_5337) ;  /* 0x0000040000017945 */ /* 0x000fe20003800000 */
[----:B------:R-:W-:Y:S01]  /*d1f0*/  UIMAD UR7, UR4, UR15, UR7 ;  /* 0x0000000f040772a4 */ /* 0x000fe2000f8e0207 */
[----:B------:R-:W-:Y:S02]  /*d200*/  VIADD R6, R2, UR60 ;  /* 0x0000003c02067c36 */ /* 0x000fe40008000000 */
        /* <DEDUP_REMOVED lines=10> */
[----:B--2---:R-:W-:Y:S01]  /*d2b0*/  @P0 SHF.R.U32.HI R5, RZ, R3, R2 ;  /* 0x00000003ff050219 */ /* 0x004fe20000011602 */
        /* <DEDUP_REMOVED lines=29> */
[----:B------:R2:W3:Y:S02]  /*d490*/  SHFL.IDX PT, R2, R4, RZ, 0x181f ;  /* 0x00181fff04027589 */ /* 0x0004e400000e0000 */
[----:B------:R-:W-:Y:S02]  /*d4a0*/  ISETP.GE.AND P0, PT, R0, R13, PT ;  /* 0x0000000d0000720c */ /* 0x000fe40003f06270 */
[----:B------:R2:W4:Y:S01]  /*d4b0*/  SHFL.IDX PT, R0, R5, RZ, 0x181f ;  /* 0x00181fff05007589 */ /* 0x00052200000e0000 */
[----:B------:R-:W-:Y:S10]  /*d4c0*/  @P2 BRA `(.L_x_5338) ;  /* 0x0000000000442947 */ /* 0x000ff40003800000 */
        /* <DEDUP_REMOVED lines=17> */
.L_x_5338:
[----:B------:R-:W-:Y:S05]  /*d5e0*/  BSYNC B1 ;  /* 0x0000000000017941 */ /* 0x000fea0003800000 */
.L_x_5337:
        /* <DEDUP_REMOVED lines=21> */
.L_x_5340:
[----:B------:R-:W-:Y:S05]  /*d740*/  BSYNC B1 ;  /* 0x0000000000017941 */ /* 0x000fea0003800000 */
.L_x_5339:
[----:B0-----:R0:W0:Y:S01]  /*d750*/  SHFL.IDX PT, R0, R5, 0x2, 0x181f ;  /* 0x00581f0005007f89 */ /* 0x00102200000e0000 */
[----:B------:R-:W-:Y:S03]  /*d760*/  BSSY B1, `(.L_x_5341) ;  /* 0x0000014000017945 */ /* 0x000fe60003800000 */
[----:B---3--:R3:W0:Y:S01]  /*d770*/  SHFL.IDX PT, R2, R4, 0x2, 0x181f ;  /* 0x00581f0004027f89 */ /* 0x00862200000e0000 */
        /* <DEDUP_REMOVED lines=18> */
.L_x_5342:
[----:B------:R-:W-:Y:S05]  /*d8a0*/  BSYNC B1 ;  /* 0x0000000000017941 */ /* 0x000fea0003800000 */
.L_x_5341:
[----:B0-----:R-:W-:Y:S01]  /*d8b0*/  VIADD R0, R6, 0x60 ;  /* 0x0000006006007836 */ /* 0x001fe20000000000 */
[----:B--2-4-:R-:W0:Y:S04]  /*d8c0*/  SHFL.IDX PT, R5, R5, 0x3, 0x181f ;  /* 0x00781f0005057f89 */ /* 0x014e2800000e0000 */
[----:B------:R-:W-:Y:S01]  /*d8d0*/  ISETP.GE.AND P0, PT, R0, R13, PT ;  /* 0x0000000d0000720c */ /* 0x000fe20003f06270 */
[----:B------:R2:W4:-:S12]  /*d8e0*/  SHFL.IDX PT, R2, R4, 0x3, 0x181f ;  /* 0x00781f0004027f89 */ /* 0x00051800000e0000 */
[----:B--2---:R-:W-:Y:S05]  /*d8f0*/  @P0 BRA `(.L_x_5333) ;  /* 0x0000000000440947 */ /* 0x004fea0003800000 */
[----:B------:R-:W-:Y:S02]  /*d900*/  ULDC UR4, c[0x0][0xbc8] ;  /* 0x0002f20000047ab9 */ /* 0x000fe40000000800 */
[----:B------:R-:W-:Y:S02]  /*d910*/  ISETP.GE.AND P3, PT, R200, UR4, PT ;  /* 0x00000004c8007c0c */ /* 0x000fe4000bf66270 */
[----:B------:R-:W-:Y:S02]  /*d920*/  ISETP.GE.AND P2, PT, R206, UR4, PT ;  /* 0x00000004ce007c0c */ /* 0x000fe4000bf46270 */
[----:B------:R-:W-:Y:S02]  /*d930*/  ISETP.GE.AND P1, PT, R205, UR4, PT ;  /* 0x00000004cd007c0c */ /* 0x000fe4000bf26270 */
[----:B------:R-:W-:-:S07]  /*d940*/  ISETP.GE.AND P0, PT, R207, UR4, PT ;  /* 0x00000004cf007c0c */ /* 0x000fce000bf06270 */
[-C--:B----4-:R-:W-:Y:S02]  /*d950*/  @!P3 LEA R8, P6, R200, R2.reuse, 0x1 ;  /* 0x00000002c808b211 */ /* 0x090fe400078c08ff */
        /* <DEDUP_REMOVED lines=11> */
.L_x_5333:
[----:B------:R-:W-:Y:S05]  /*da10*/  BSYNC B0 ;  /* 0x0000000000007941 */ /* 0x000fea0003800000 */
.L_x_5324:
[----:B------:R-:W-:Y:S02]  /*da20*/  ULDC UR4, c[0x0][0xd3c] ;  /* 0x00034f0000047ab9 */ /* 0x000fe40000000800 */
[----:B------:R-:W-:-:S13]  /*da30*/  ISETP.GE.AND P0, PT, R7, UR4, PT ;  /* 0x0000000407007c0c */ /* 0x000fda000bf06270 */
[----:B------:R-:W-:Y:S05]  /*da40*/  @!P0 BRA `(.L_x_5343) ;  /* 0xffffff3400248947 */ /* 0x000fea000383ffff */
[----:B------:R-:W-:Y:S05]  /*da50*/  EXIT ;  /* 0x000000000000794d */ /* 0x000fea0003800000 */
.L_x_5287:
[----:B------:R-:W-:-:S08]  /*da60*/  NOP ;  /* 0x0000000000007918 */ /* 0x000fd00000000000 */
[----:B0-----:R-:W0:-:S00]  /*da70*/  USETMAXREG.DEALLOC.CTAPOOL 0x18 ;  /* 0x00000018000079c8 */ /* 0x001e0000080e0500 */
        /* <DEDUP_REMOVED lines=16> */
.L_x_5344:
        /* <DEDUP_REMOVED lines=42> */
.L_x_5350:
        /* <DEDUP_REMOVED lines=12> */
.L_x_5349:
[----:B------:R-:W-:Y:S05]  /*dee0*/  BSYNC B0 ;  /* 0x0000000000007941 */ /* 0x000fea0003800000 */
.L_x_5348:
        /* <DEDUP_REMOVED lines=21> */
.L_x_5346:
        /* <DEDUP_REMOVED lines=18> */
[----:B------:R-:W-:-:S05]  /*e160*/  VIADD R11, R6, 0xffffffff ;  /* 0xffffffff060b7836 */ /* 0x000fca0000000000 */
[----:B------:R2:W3:Y:S02]  /*e170*/  SHFL.IDX PT, R16, R4, R11, 0x1f ;  /* 0x00001f0b04107589 */ /* 0x0004e400000e0000 */
.L_x_5351:
[----:B-1----:R-:W-:Y:S01]  /*e180*/  IMAD.MOV R2, RZ, RZ, -R3 ;  /* 0x000000ffff027224 */ /* 0x002fe200078e0a03 */
[----:B--2---:R-:W-:Y:S01]  /*e190*/  IABS R4, R8 ;  /* 0x0000000800047213 */ /* 0x004fe20000000000 */
        /* <DEDUP_REMOVED lines=17> */
[----:B------:R-:W-:-:S04]  /*e2b0*/  IMAD.MOV.U32 R9, RZ, RZ, R2 ;  /* 0x000000ffff097224 */ /* 0x000fc800078e0002 */
[----:B------:R-:W-:Y:S01]  /*e2c0*/  @!P2 IMAD.MOV R9, RZ, RZ, -R9 ;  /* 0x000000ffff09a224 */ /* 0x000fe200078e0a09 */
[----:B------:R-:W-:-:S05]  /*e2d0*/  @!P1 LOP3.LUT R9, RZ, R8, RZ, 0x33, !PT ;  /* 0x00000008ff099212 */ /* 0x000fca00078e33ff */
[----:B------:R-:W-:Y:S02]  /*e2e0*/  IMAD R4, R10, R9, RZ ;  /* 0x000000090a047224 */ /* 0x000fe400078e02ff */
[----:B------:R-:W-:Y:S02]  /*e2f0*/  IMAD.MOV R9, RZ, RZ, -R9 ;  /* 0x000000ffff097224 */ /* 0x000fe400078e0a09 */
[----:B------:R-:W-:Y:S02]  /*e300*/  IMAD.MOV R3, RZ, RZ, -R4 ;  /* 0x000000ffff037224 */ /* 0x000fe400078e0a04 */
[----:B------:R-:W-:-:S03]  /*e310*/  IMAD R7, R8, R9, R7 ;  /* 0x0000000908077224 */ /* 0x000fc600078e0207 */
[----:B------:R-:W-:Y:S01]  /*e320*/  VIADDMNMX R10, R3, UR5, R10, PT ;  /* 0x00000005030a7c46 */ /* 0x000fe2000b80010a */
[----:B------:R-:W-:Y:S01]  /*e330*/  IMAD.IADD R4, R7, 0x1, R4 ;  /* 0x0000000107047824 */ /* 0x000fe200078e0204 */
[----:B------:R-:W-:Y:S02]  /*e340*/  IABS R8, R7 ;  /* 0x0000000700087213 */ /* 0x000fe40000000000 */
[----:B------:R-:W-:-:S04]  /*e350*/  IABS R6, R10 ;  /* 0x0000000a00067213 */ /* 0x000fc80000000000 */
[----:B------:R-:W1:Y:S08]  /*e360*/  I2F.RP R11, R6 ;  /* 0x00000006000b7306 */ /* 0x000e700000209400 */
[----:B-1----:R-:W1:Y:S02]  /*e370*/  MUFU.RCP R11, R11 ;  /* 0x0000000b000b7308 */ /* 0x002e640000001000 */
[----:B-1----:R-:W-:-:S06]  /*e380*/  VIADD R2, R11, 0xffffffe ;  /* 0x0ffffffe0b027836 */ /* 0x002fcc0000000000 */
[----:B------:R1:W2:Y:S02]  /*e390*/  F2I.FTZ.U32.TRUNC.NTZ R3, R2 ;  /* 0x0000000200037305 */ /* 0x0002a4000021f000 */
[----:B-1----:R-:W-:Y:S02]  /*e3a0*/  IMAD.MOV.U32 R2, RZ, RZ, RZ ;  /* 0x000000ffff027224 */ /* 0x002fe400078e00ff */
[----:B--2---:R-:W-:-:S04]  /*e3b0*/  IMAD.MOV R9, RZ, RZ, -R3 ;  /* 0x000000ffff097224 */ /* 0x004fc800078e0a03 */
[----:B------:R-:W-:-:S04]  /*e3c0*/  IMAD R9, R9, R6, RZ ;  /* 0x0000000609097224 */ /* 0x000fc800078e02ff */
[----:B------:R-:W-:Y:S01]  /*e3d0*/  IMAD.HI.U32 R3, R3, R9, R2 ;  /* 0x0000000903037227 */ /* 0x000fe200078e0002 */
[-C--:B------:R-:W-:Y:S02]  /*e3e0*/  IABS R9, R10.reuse ;  /* 0x0000000a00097213 */ /* 0x080fe40000000000 */
[----:B------:R-:W-:-:S03]  /*e3f0*/  LOP3.LUT R2, R7, R10, RZ, 0x3c, !PT ;  /* 0x0000000a07027212 */ /* 0x000fc600078e3cff */
[----:B------:R-:W-:Y:S01]  /*e400*/  IMAD.MOV R9, RZ, RZ, -R9 ;  /* 0x000000ffff097224 */ /* 0x000fe200078e0a09 */
[----:B------:R-:W-:Y:S01]  /*e410*/  ISETP.GE.AND P2, PT, R2, RZ, PT ;  /* 0x000000ff0200720c */ /* 0x000fe20003f46270 */
[----:B------:R-:W-:-:S04]  /*e420*/  IMAD.HI.U32 R3, R3, R8, RZ ;  /* 0x0000000803037227 */ /* 0x000fc800078e00ff */
        /* <DEDUP_REMOVED lines=14> */
.L_x_5347:
[----:B------:R-:W-:Y:S02]  /*e510*/  IMAD.MOV.U32 R17, RZ, RZ, RZ ;  /* 0x000000ffff117224 */ /* 0x000fe400078e00ff */
[----:B------:R-:W-:Y:S02]  /*e520*/  IMAD.U32 R16, RZ, RZ, UR6 ;  /* 0x00000006ff107e24 */ /* 0x000fe4000f8e00ff */
[----:B------:R-:W-:-:S07]  /*e530*/  IMAD.MOV.U32 R18, RZ, RZ, RZ ;  /* 0x000000ffff127224 */ /* 0x000fce00078e00ff */
.L_x_5352:
[----:B------:R-:W-:-:S13]  /*e540*/  ISETP.NE.AND P0, PT, R0, RZ, PT ;  /* 0x000000ff0000720c */ /* 0x000fda0003f05270 */
[----:B------:R-:W1:Y:S01]  /*e550*/  @!P0 S2R R3, SR_CgaCtaId ;  /* 0x0000000000038919 */ /* 0x000e620000008800 */
[----:B------:R-:W-:-:S04]  /*e560*/  @!P0 MOV R0, 0x400 ;  /* 0x0000040000008802 */ /* 0x000fc80000000f00 */
[----:B-1----:R-:W-:-:S05]  /*e570*/  @!P0 LEA R0, R3, R0, 0x18 ;  /* 0x0000000003008211 */ /* 0x002fca00078ec0ff */
[----:B------:R2:W-:Y:S01]  /*e580*/  @!P0 STS.128 [R0+0x324d0], R16 ;  /* 0x0324d01000008388 */ /* 0x0005e20000000c00 */
[----:B------:R-:W-:Y:S06]  /*e590*/  BAR.ARV 0x5, 0x180 ;  /* 0x0146000000007b1d */ /* 0x000fec0000002000 */
.L_x_5345:
        /* <DEDUP_REMOVED lines=35> */
.L_x_5461:
[----:B-1----:R-:W1:Y:S02]  /*e7d0*/  LDC.64 R2, c[0x0][0xd88] ;  /* 0x00036200ff027b82 */ /* 0x002e640000000a00 */
        /* <DEDUP_REMOVED lines=21> */
[----:B0-----:R-:W-:Y:S01]  /*e930*/  IMAD.MOV.U32 R8, RZ, RZ, RZ ;  /* 0x000000ffff087224 */ /* 0x001fe200078e00ff */
        /* <DEDUP_REMOVED lines=17> */
[----:B---3--:R-:W-:-:S05]  /*ea50*/  @P2 IADD3.X R7, R10, UR9, RZ, P3, !PT ;  /* 0x000000090a072c10 */ /* 0x008fca0009ffe4ff */
        /* <DEDUP_REMOVED lines=11> */
[----:B------:R-:W1:Y:S04]  /*eb10*/  LDG.E R7, desc[UR38][R2.64] ;  /* 0x0000002602077981 */ /* 0x000e68000c1e1900 */
[----:B------:R-:W1:Y:S02]  /*eb20*/  LDG.E R2, desc[UR38][R2.64+0x4] ;  /* 0x0000042602027981 */ /* 0x000e64000c1e1900 */
[----:B-1----:R-:W-:-:S05]  /*eb30*/  IMAD.IADD R9, R2, 0x1, -R7 ;  /* 0x0000000102097824 */ /* 0x002fca00078e0a07 */
[----:B------:R2:W-:Y:S02]  /*eb40*/  STL [R1+0x34], R9 ;  /* 0x0000340901007387 */ /* 0x0005e40000100800 */
.L_x_5354:
[----:B------:R-:W-:Y:S01]  /*eb50*/  IMAD.MOV.U32 R2, RZ, RZ, R12 ;  /* 0x000000ffff027224 */ /* 0x000fe200078e000c */
[----:B------:R-:W-:Y:S01]  /*eb60*/  ULDC.64 UR4, c[0x0][0xb18] ;  /* 0x0002c60000047ab9 */ /* 0x000fe20000000a00 */
[----:B-----5:R-:W-:Y:S01]  /*eb70*/  IMAD.IADD R3, R8, 0x1, R0 ;  /* 0x0000000108037824 */ /* 0x020fe200078e0200 */
[----:B------:R-:W-:Y:S02]  /*eb80*/  ISETP.NE.U32.AND P1, PT, RZ, UR4, PT ;  /* 0x00000004ff007c0c */ /* 0x000fe4000bf25070 */
[----:B------:R3:W-:Y:S02]  /*eb90*/  STL [R1+0xc], R2 ;  /* 0x00000c0201007387 */ /* 0x0007e40000100800 */
[----:B------:R-:W-:Y:S02]  /*eba0*/  ISETP.NE.AND.EX P1, PT, RZ, UR5, PT, P1 ;  /* 0x00000005ff007c0c */ /* 0x000fe4000bf25310 */
[----:B------:R3:W-:Y:S11]  /*ebb0*/  STL [R1+0x20], R3 ;  /* 0x0000200301007387 */ /* 0x0007f60000100800 */
[----:B---3--:R-:W-:Y:S05]  /*ebc0*/  @!P1 BRA `(.L_x_5355) ;  /* 0x0000000000109947 */ /* 0x008fea0003800000 */
[----:B------:R-:W-:-:S04]  /*ebd0*/  IADD3 R6, P0, R11, UR4, RZ ;  /* 0x000000040b067c10 */ /* 0x000fc8000ff1e0ff */
[----:B------:R-:W-:-:S05]  /*ebe0*/  IADD3.X R7, R10, UR5, RZ, P0, !PT ;  /* 0x000000050a077c10 */ /* 0x000fca00087fe4ff */
[----:B------:R3:W5:Y:S01]  /*ebf0*/  LDG.E R6, desc[UR38][R6.64] ;  /* 0x0000002606067981 */ /* 0x000762000c1e1900 */
[----:B------:R-:W-:Y:S05]  /*ec00*/  BRA `(.L_x_5356) ;  /* 0x0000000000107947 */ /* 0x000fea0003800000 */
.L_x_5355:
[----:B------:R-:W-:Y:S05]  /*ec10*/  @!P0 BRA `(.L_x_5356) ;  /* 0x00000000000c8947 */ /* 0x000fea0003800000 */
[----:B------:R-:W3:Y:S04]  /*ec20*/  LDG.E R6, desc[UR38][R4.64] ;  /* 0x0000002604067981 */ /* 0x000ee8000c1e1900 */
[----:B------:R-:W3:Y:S02]  /*ec30*/  LDG.E R4, desc[UR38][R4.64+0x4] ;  /* 0x0000042604047981 */ /* 0x000ee4000c1e1900 */
[----:B---3--:R-:W-:-:S07]  /*ec40*/  IMAD.IADD R6, R4, 0x1, -R6 ;  /* 0x0000000104067824 */ /* 0x008fce00078e0a06 */
.L_x_5356:
[----:B-----5:R-:W-:Y:S01]  /*ec50*/  IMAD.IADD R6, R6, 0x1, -R0 ;  /* 0x0000000106067824 */ /* 0x020fe200078e0a00 */
[----:B------:R-:W-:Y:S01]  /*ec60*/  BSSY B7, `(.L_x_5357) ;  /* 0x00004ed000077945 */ /* 0x000fe20003800000 */
[----:B------:R-:W4:Y:S02]  /*ec70*/  LDC R0, c[0x0][0x448] ;  /* 0x00011200ff007b82 */ /* 0x000f240000000800 */
[----:B----4-:R-:W-:Y:S01]  /*ec80*/  ISETP.NE.AND P0, PT, R0, 0x1, PT ;  /* 0x000000010000780c */ /* 0x010fe20003f05270 */
[----:B------:R-:W-:-:S04]  /*ec90*/  IMAD.SHL.U32 R0, R17, 0x80, RZ ;  /* 0x0000008011007824 */ /* 0x000fc800078e00ff */
[----:B------:R-:W-:-:S08]  /*eca0*/  VIADD R0, R0, 0x7f ;  /* 0x0000007f00007836 */ /* 0x000fd00000000000 */
[----:B------:R-:W4:Y:S08]  /*ecb0*/  @P0 LDC R2, c[0x0][0x44c] ;  /* 0x00011300ff020b82 */ /* 0x000f300000000800 */
[----:B------:R-:W0:Y:S01]  /*ecc0*/  @P0 LDC R3, c[0x0][0x450] ;  /* 0x00011400ff030b82 */ /* 0x000e220000000800 */
[----:B----4-:R-:W-:-:S05]  /*ecd0*/  @P0 IMAD.HI.U32 R2, R0, R2, RZ ;  /* 0x0000000200020227 */ /* 0x010fca00078e00ff */
[----:B0-----:R-:W-:Y:S01]  /*ece0*/  @P0 SHF.R.U32.HI R0, RZ, R3, R2 ;  /* 0x00000003ff000219 */ /* 0x001fe20000011602 */
        /* <DEDUP_REMOVED lines=12> */
[----:B0-----:R-:W-:Y:S05]  /*edb0*/  @P0 BRA `(.L_x_5358) ;  /* 0x0000000000440947 */ /* 0x001fea0003800000 */
[----:B------:R-:W0:Y:S02]  /*edc0*/  S2R R4, SR_TID.X ;  /* 0x0000000000047919 */ /* 0x000e240000002100 */
[----:B0-----:R-:W-:-:S04]  /*edd0*/  LOP3.LUT R4, R4, 0x7f, RZ, 0xc0, !PT ;  /* 0x0000007f04047812 */ /* 0x001fc800078ec0ff */
[----:B------:R-:W-:-:S13]  /*ede0*/  ISETP.NE.AND P0, PT, R4, RZ, PT ;  /* 0x000000ff0400720c */ /* 0x000fda0003f05270 */
[----:B------:R-:W-:Y:S05]  /*edf0*/  @P0 BRA `(.L_x_5359) ;  /* 0x0000004c004c0947 */ /* 0x000fea0003800000 */
[----:B------:R-:W0:Y:S01]  /*ee00*/  S2R R3, SR_LANEID ;  /* 0x0000000000037919 */ /* 0x000e220000000000 */
[----:B------:R-:W-:Y:S02]  /*ee10*/  VOTEU.ANY UR4, UPT, PT ;  /* 0x0000000000047886 */ /* 0x000fe400038e0100 */
[----:B------:R-:W0:Y:S08]  /*ee20*/  FLO.U32 R0, UR4 ;  /* 0x0000000400007d00 */ /* 0x000e3000080e0000 */
[----:B------:R-:W4:Y:S01]  /*ee30*/  POPC R5, UR4 ;  /* 0x0000000400057d09 */ /* 0x000f220008000000 */
[----:B0-----:R-:W-:-:S02]  /*ee40*/  ISETP.EQ.U32.AND P0, PT, R0, R3, PT ;  /* 0x000000030000720c */ /* 0x001fc40003f02070 */
[----:B------:R-:W4:Y:S11]  /*ee50*/  LDC.64 R2, c[0x0][0xd60] ;  /* 0x00035800ff027b82 */ /* 0x000f360000000a00 */
[----:B----4-:R-:W4:Y:S01]  /*ee60*/  @P0 ATOMG.E.ADD.STRONG.GPU PT, R3, desc[UR38][R2.64], R5 ;  /* 0x00000005020309a8 */ /* 0x010f2200081ee1e6 */
[----:B------:R-:W0:Y:S02]  /*ee70*/  S2R R4, SR_LTMASK ;  /* 0x0000000000047919 */ /* 0x000e240000003900 */
[----:B0-----:R-:W-:-:S04]  /*ee80*/  LOP3.LUT R4, R4, UR4, RZ, 0xc0, !PT ;  /* 0x0000000404047c12 */ /* 0x001fc8000f8ec0ff */
[----:B---3--:R-:W0:Y:S01]  /*ee90*/  POPC R7, R4 ;  /* 0x0000000400077309 */ /* 0x008e220000000000 */
[----:B----4-:R-:W0:Y:S02]  /*eea0*/  SHFL.IDX PT, R0, R3, R0, 0x1f ;  /* 0x00001f0003007589 */ /* 0x010e2400000e0000 */
[----:B0-----:R-:W-:Y:S01]  /*eeb0*/  IADD3 R16, R0, UR40, R7 ;  /* 0x0000002800107c10 */ /* 0x001fe2000fffe007 */
[----:B------:R-:W-:Y:S06]  /*eec0*/  BRA `(.L_x_5359) ;  /* 0x0000004c00187947 */ /* 0x000fec0003800000 */
.L_x_5358:
        /* <DEDUP_REMOVED lines=13> */
[----:B---3--:R-:W-:-:S02]  /*efa0*/  IMAD.U32 R7, RZ, RZ, UR9 ;  /* 0x00000009ff077e24 */ /* 0x008fc4000f8e00ff */
[----:B------:R-:W-:Y:S02]  /*efb0*/  IMAD.U32 R10, RZ, RZ, UR4 ;  /* 0x00000004ff0a7e24 */ /* 0x000fe4000f8e00ff */
[----:B------:R-:W-:Y:S02]  /*efc0*/  IMAD.U32 R11, RZ, RZ, UR5 ;  /* 0x00000005ff0b7e24 */ /* 0x000fe4000f8e00ff */
[----:B------:R-:W-:Y:S02]  /*efd0*/  IMAD.MOV.U32 R8, RZ, RZ, 0x70 ;  /* 0x00000070ff087424 */ /* 0x000fe400078e00ff */
[----:B------:R-:W-:Y:S02]  /*efe0*/  IMAD.MOV.U32 R12, RZ, RZ, 0x1 ;  /* 0x00000001ff0c7424 */ /* 0x000fe400078e00ff */
[----:B------:R-:W-:-:S07]  /*eff0*/  IMAD.MOV.U32 R13, RZ, RZ, RZ ;  /* 0x000000ffff0d7224 */ /* 0x000fce00078e00ff */
[----:B------:R-:W-:-:S07]  /*f000*/  LEPC R20, `(.L_x_5361) ;  /* 0x000000001014794e */ /* 0x000fce0000000000 */
[----:B012---:R-:W-:Y:S05]  /*f010*/  CALL.ABS.NOINC R2 ;  /* 0x0000000002007343 */ /* 0x007fea0003c00000 */
.L_x_5361:
[----:B------:R-:W-:Y:S05]  /*f020*/  BSYNC B6 ;  /* 0x0000000000067941 */ /* 0x000fea0003800000 */
.L_x_5360:
        /* <DEDUP_REMOVED lines=13> */
[----:B---3--:R-:W-:-:S02]  /*f100*/  IMAD.U32 R7, RZ, RZ, UR9 ;  /* 0x00000009ff077e24 */ /* 0x008fc4000f8e00ff */
[----:B------:R-:W-:Y:S02]  /*f110*/  IMAD.U32 R10, RZ, RZ, UR4 ;  /* 0x00000004ff0a7e24 */ /* 0x000fe4000f8e00ff */
[----:B------:R-:W-:Y:S02]  /*f120*/  IMAD.U32 R11, RZ, RZ, UR5 ;  /* 0x00000005ff0b7e24 */ /* 0x000fe4000f8e00ff */
[----:B------:R-:W-:Y:S02]  /*f130*/  IMAD.MOV.U32 R8, RZ, RZ, 0x70 ;  /* 0x00000070ff087424 */ /* 0x000fe400078e00ff */
[----:B------:R-:W-:Y:S02]  /*f140*/  IMAD.MOV.U32 R12, RZ, RZ, 0x1 ;  /* 0x00000001ff0c7424 */ /* 0x000fe400078e00ff */
[----:B0-----:R-:W-:-:S07]  /*f150*/  IMAD.MOV.U32 R13, RZ, RZ, RZ ;  /* 0x000000ffff0d7224 */ /* 0x001fce00078e00ff */
[----:B------:R-:W-:-:S07]  /*f160*/  LEPC R20, `(.L_x_5364) ;  /* 0x000000001014794e */ /* 0x000fce0000000000 */
[----:B-12-4-:R-:W-:Y:S05]  /*f170*/  CALL.ABS.NOINC R2 ;  /* 0x0000000002007343 */ /* 0x016fea0003c00000 */
.L_x_5364:
        /* <DEDUP_REMOVED lines=16> */
.L_x_5363:
[----:B------:R-:W-:Y:S05]  /*f280*/  BSYNC B6 ;  /* 0x0000000000067941 */ /* 0x000fea0003800000 */
.L_x_5362:
[----:B------:R-:W4:Y:S01]  /*f290*/  LDL.LU R2, [R1] ;  /* 0x0000000001027983 */ /* 0x000f220000300800 */
[----:B------:R-:W-:-:S03]  /*f2a0*/  ULDC.64 UR4, c[0x0][0xaf0] ;  /* 0x0002bc0000047ab9 */ /* 0x000fc60000000a00 */
[----:B------:R-:W5:Y:S04]  /*f2b0*/  LDL.LU R4, [R1+0x1c] ;  /* 0x00001c0001047983 */ /* 0x000f680000300800 */
[----:B---3--:R-:W3:Y:S01]  /*f2c0*/  LDL R7, [R1+0xc] ;  /* 0x00000c0001077983 */ /* 0x008ee20000100800 */
[----:B------:R-:W-:-:S03]  /*f2d0*/  ISETP.NE.U32.AND P0, PT, RZ, UR4, PT ;  /* 0x00000004ff007c0c */ /* 0x000fc6000bf05070 */
[----:B------:R-:W2:Y:S01]  /*f2e0*/  LDL R0, [R1+0x30] ;  /* 0x0000300001007983 */ /* 0x000ea20000100800 */
[----:B------:R-:W-:-:S13]  /*f2f0*/  ISETP.NE.AND.EX P0, PT, RZ, UR5, PT, P0 ;  /* 0x00000005ff007c0c */ /* 0x000fda000bf05300 */
[----:B----4-:R-:W-:-:S04]  /*f300*/  @P0 IADD3 R2, P1, R2, UR4, RZ ;  /* 0x0000000402020c10 */ /* 0x010fc8000ff3e0ff */
[----:B-----5:R-:W-:Y:S01]  /*f310*/  @P0 IADD3.X R3, R4, UR5, RZ, P1, !PT ;  /* 0x0000000504030c10 */ /* 0x020fe20008ffe4ff */
[----:B------:R-:W-:-:S04]  /*f320*/  ULDC.64 UR4, c[0x0][0xb00] ;  /* 0x0002c00000047ab9 */ /* 0x000fc80000000a00 */
[----:B---3--:R0:W3:Y:S02]  /*f330*/  @P0 LDG.E R7, desc[UR38][R2.64] ;  /* 0x0000002602070981 */ /* 0x0080e4000c1e1900 */
[----:B0-----:R-:W0:Y:S01]  /*f340*/  LDC.64 R2, c[0x0][0x418] ;  /* 0x00010600ff027b82 */ /* 0x001e220000000a00 */
[----:B--2---:R-:W-:Y:S01]  /*f350*/  VIADD R4, R0, 0xffffffff ;  /* 0xffffffff00047836 */ /* 0x004fe20000000000 */
[----:B---3--:R-:W-:Y:S01]  /*f360*/  SHF.R.S32.HI R8, RZ, 0x1f, R7 ;  /* 0x0000001fff087819 */ /* 0x008fe20000011407 */
[----:B------:R2:W-:Y:S04]  /*f370*/  @P0 STL [R1+0xc], R7 ;  /* 0x00000c0701000387 */ /* 0x0005e80000100800 */
[----:B------:R2:W-:Y:S01]  /*f380*/  STL [R1+0x1c], R8 ;  /* 0x00001c0801007387 */ /* 0x0005e20000100800 */
[----:B0-----:R-:W-:Y:S01]  /*f390*/  LOP3.LUT P0, RZ, R2, UR4, RZ, 0xfc, !PT ;  /* 0x0000000402ff7c12 */ /* 0x001fe2000f80fcff */
[----:B------:R-:W-:-:S03]  /*f3a0*/  UMOV UR4, 0xffffffff ;  /* 0xffffffff00047882 */ /* 0x000fc60000000000 */
[----:B------:R-:W-:-:S04]  /*f3b0*/  LOP3.LUT P0, RZ, R3, UR5, RZ, 0xfc, P0 ;  /* 0x0000000503ff7c12 */ /* 0x000fc8000800fcff */
[----:B------:R-:W-:Y:S01]  /*f3c0*/  SEL R0, R7, RZ, !P0 ;  /* 0x000000ff07007207 */ /* 0x000fe20004000000 */
[----:B--2---:R-:W-:Y:S08]  /*f3d0*/  BRA.DIV UR4, `(.L_x_5365) ;  /* 0x0000005a04a07947 */ /* 0x004ff0000b800000 */
[----:B------:R-:W0:Y:S02]  /*f3e0*/  S2R R5, SR_TID.X ;  /* 0x0000000000057919 */ /* 0x000e240000002100 */
[----:B0-----:R-:W-:-:S04]  /*f3f0*/  SHF.R.U32.HI R5, RZ, 0x5, R5 ;  /* 0x00000005ff057819 */ /* 0x001fc80000011605 */
[----:B------:R-:W-:-:S05]  /*f400*/  LOP3.LUT R5, R5, 0x3, RZ, 0xc0, !PT ;  /* 0x0000000305057812 */ /* 0x000fca00078ec0ff */
[----:B------:R0:W2:Y:S02]  /*f410*/  SHFL.IDX PT, R14, R5, RZ, 0x1f ;  /* 0x00001fff050e7589 */ /* 0x0000a400000e0000 */
.L_x_5478:
        /* <DEDUP_REMOVED lines=12> */
.L_x_5481:
[----:B------:R-:W-:Y:S05]  /*f4e0*/  @!P6 BRA `(.L_x_5366) ;  /* 0x000000040014e947 */ /* 0x000fea0003800000 */
[----:B------:R-:W-:-:S04]  /*f4f0*/  ISETP.NE.U32.AND P0, PT, R2, RZ, PT ;  /* 0x000000ff0200720c */ /* 0x000fc80003f05070 */
[----:B------:R-:W-:-:S13]  /*f500*/  ISETP.NE.AND.EX P0, PT, R3, RZ, PT, P0 ;  /* 0x000000ff0300720c */ /* 0x000fda0003f05300 */
[----:B------:R-:W-:Y:S05]  /*f510*/  @!P0 BRA `(.L_x_5368) ;  /* 0x0000000000548947 */ /* 0x000fea0003800000 */
[----:B------:R-:W2:Y:S01]  /*f520*/  LDC R6, c[0x0][0x43c] ;  /* 0x00010f00ff067b82 */ /* 0x000ea20000000800 */
[----:B-1----:R-:W-:Y:S01]  /*f530*/  IMAD.MOV.U32 R9, RZ, RZ, R4 ;  /* 0x000000ffff097224 */ /* 0x002fe200078e0004 */
        /* <DEDUP_REMOVED lines=19> */
.L_x_5368:
[----:B------:R-:W3:Y:S04]  /*f670*/  LDL R7, [R1+0x4] ;  /* 0x0000040001077983 */ /* 0x000ee80000100800 */
[----:B0-2---:R-:W3:Y:S04]  /*f680*/  LDL R0, [R1+0x8] ;  /* 0x0000080001007983 */ /* 0x005ee80000100800 */
[----:B------:R-:W2:Y:S01]  /*f690*/  LDL R2, [R1+0x18] ;  /* 0x0000180001027983 */ /* 0x000ea20000100800 */
[----:B---3--:R-:W-:Y:S01]  /*f6a0*/  IMAD R0, R0, 0x8, R7 ;  /* 0x0000000800007824 */ /* 0x008fe200078e0207 */
[----:B--2---:R-:W-:-:S04]  /*f6b0*/  SHF.L.U32 R2, R2, 0x1f, RZ ;  /* 0x0000001f02027819 */ /* 0x004fc800000006ff */
[----:B------:R-:W0:Y:S02]  /*f6c0*/  SYNCS.PHASECHK.TRANS64.TRYWAIT P0, [R0+URZ+0x32440], R2 ;  /* 0x03244002000075a7 */ /* 0x000e24000800017f */
[----:B0-----:R-:W-:Y:S05]  /*f6d0*/  @!P0 BRA `(.L_x_5369) ;  /* 0x0000005800348947 */ /* 0x001fea0003800000 */
.L_x_5482:
        /* <DEDUP_REMOVED lines=11> */
.L_x_5370:
        /* <DEDUP_REMOVED lines=27> */
.L_x_5366:
[----:B0-----:R-:W3:Y:S04]  /*f940*/  LDL R0, [R1+0x4] ;  /* 0x0000040001007983 */ /* 0x001ee80000100800 */
        /* <DEDUP_REMOVED lines=16> */
[----:B0-----:R-:W-:-:S05]  /*fa50*/  SHF.R.S32.HI R0, RZ, 0x1f, R18 ;  /* 0x0000001fff007819 */ /* 0x001fca0000011412 */
        /* <DEDUP_REMOVED lines=18> */
[----:B01----:R-:W-:Y:S05]  /*fb80*/  CALL.ABS.NOINC R2 ;  /* 0x0000000002007343 */ /* 0x003fea0003c00000 */
.L_x_5372:
[----:B------:R-:W-:Y:S05]  /*fb90*/  BSYNC B6 ;  /* 0x0000000000067941 */ /* 0x000fea0003800000 */
.L_x_5371:
[----:B------:R-:W3:Y:S01]  /*fba0*/  LDL R4, [R1+0x40] ;  /* 0x0000400001047983 */ /* 0x000ee20000100800 */
[----:B------:R-:W0:Y:S01]  /*fbb0*/  LDC R7, c[0x0][0x448] ;  /* 0x00011200ff077b82 */ /* 0x000e220000000800 */
[----:B------:R-:W-:Y:S01]  /*fbc0*/  ULDC.64 UR4, c[0x0][0x298] ;  /* 0x0000a60000047ab9 */ /* 0x000fe20000000a00 */
[----:B------:R-:W-:Y:S01]  /*fbd0*/  ULDC.64 UR6, c[0x0][0x280] ;  /* 0x0000a00000067ab9 */ /* 0x000fe20000000a00 */
[----:B------:R-:W4:Y:S04]  /*fbe0*/  LDL R10, [R1+0x28] ;  /* 0x00002800010a7983 */ /* 0x000f280000100800 */
[----:B-1----:R-:W4:Y:S01]  /*fbf0*/  LDL R9, [R1+0x4c] ;  /* 0x00004c0001097983 */ /* 0x002f220000100800 */
[----:B--2---:R-:W1:Y:S01]  /*fc00*/  S2R R2, SR_TID.X ;  /* 0x0000000000027919 */ /* 0x004e620000002100 */
[----:B------:R-:W2:Y:S02]  /*fc10*/  S2R R0, SR_TID.X ;  /* 0x0000000000007919 */ /* 0x000ea40000002100 */
[----:B------:R-:W4:Y:S04]  /*fc20*/  LDL R8, [R1+0x50] ;  /* 0x0000500001087983 */ /* 0x000f280000100800 */
[----:B------:R-:W4:Y:S01]  /*fc30*/  LDL R6, [R1+0x38] ;  /* 0x0000380001067983 */ /* 0x000f220000100800 */
[----:B0-----:R-:W-:-:S13]  /*fc40*/  ISETP.NE.AND P0, PT, R7, 0x1, PT ;  /* 0x000000010700780c */ /* 0x001fda0003f05270 */
[----:B------:R-:W0:Y:S01]  /*fc50*/  @P0 LDC R3, c[0x0][0x450] ;  /* 0x00011400ff030b82 */ /* 0x000e220000000800 */
[----:B-1----:R-:W-:-:S04]  /*fc60*/  LOP3.LUT R2, R2, 0x7f, RZ, 0xc0, !PT ;  /* 0x0000007f02027812 */ /* 0x002fc800078ec0ff */
[----:B------:R-:W-:Y:S01]  /*fc70*/  SHF.R.U32.HI R2, RZ, 0x3, R2 ;  /* 0x00000003ff027819 */ /* 0x000fe20000011602 */
[----:B--2---:R-:W-:-:S05]  /*fc80*/  IMAD.SHL.U32 R0, R0, 0x10, RZ ;  /* 0x0000001000007824 */ /* 0x004fca00078e00ff */
[----:B------:R-:W-:Y:S02]  /*fc90*/  LOP3.LUT R0, R2, 0x70, R0, 0xf8, !PT ;  /* 0x0000007002007812 */ /* 0x000fe400078ef800 */
[----:B------:R-:W1:Y:S03]  /*fca0*/  @P0 LDC R2, c[0x0][0x44c] ;  /* 0x00011300ff020b82 */ /* 0x000e660000000800 */
[----:B------:R-:W-:-:S04]  /*fcb0*/  IMAD R5, R17, 0x80, R0 ;  /* 0x0000008011057824 */ /* 0x000fc800078e0200 */
[----:B------:R-:W-:Y:S01]  /*fcc0*/  IMAD.MOV.U32 R0, RZ, RZ, R5 ;  /* 0x000000ffff007224 */ /* 0x000fe200078e0005 */
[----:B------:R2:W-:Y:S01]  /*fcd0*/  STL [R1+0x24], R5 ;  /* 0x0000240501007387 */ /* 0x0005e20000100800 */
[----:B-1----:R-:W-:-:S05]  /*fce0*/  @P0 IMAD.HI.U32 R2, R5, R2, RZ ;  /* 0x0000000205020227 */ /* 0x002fca00078e00ff */
[----:B0-----:R-:W-:Y:S01]  /*fcf0*/  @P0 SHF.R.U32.HI R0, RZ, R3, R2 ;  /* 0x00000003ff000219 */ /* 0x001fe20000011602 */
[----:B---3--:R-:W-:-:S04]  /*fd00*/  IMAD R2, R4, UR4, RZ ;  /* 0x0000000404027c24 */ /* 0x008fc8000f8e02ff */
[C---:B----4-:R-:W-:Y:S02]  /*fd10*/  IMAD R4, R10.reuse, UR5, R2 ;  /* 0x000000050a047c24 */ /* 0x050fe4000f8e0202 */
        /* <DEDUP_REMOVED lines=26> */
[----:B--2---:R-:W-:Y:S01]  /*fec0*/  IMAD.WIDE.U32 R4, R0, UR4, R2 ;  /* 0x0000000400047c25 */ /* 0x004fe2000f8e0002 */
        /* <DEDUP_REMOVED lines=12> */
[----:B------:R-:W-:-:S03]  /*ff90*/  IMAD R17, R17, 0x80, R8 ;  /* 0x0000008011117824 */ /* 0x000fc600078e0208 */
[----:B------:R-:W0:Y:S01]  /*ffa0*/  SHFL.IDX PT, R5, R3, RZ, 0x181f ;  /* 0x00181fff03057589 */ /* 0x000e2200000e0000 */
[----:B------:R-:W-:-:S03]  /*ffb0*/  VIADD R8, R17, 0x10 ;  /* 0x0000001011087836 */ /* 0x000fc60000000000 */
[----:B------:R-:W-:Y:S04]  /*ffc0*/  SHFL.IDX PT, R6, R3, 0x1, 0x181f ;  /* 0x00381f0003067f89 */ /* 0x000fe800000e0000 */
[----:B------:R1:W-:Y:S01]  /*ffd0*/  STL [R1+0x3c], R8 ;  /* 0x00003c0801007387 */ /* 0x0003e20000100800 */
[----:B--2---:R-:W-:-:S03]  /*ffe0*/  IMAD R2, R4, R7, RZ ;  /* 0x0000000704027224 */ /* 0x004fc600078e02ff */
[----:B------:R-:W2:Y:S02]  /*fff0*/  SHFL.IDX PT, R4, R0, RZ, 0x181f ;  /* 0x00181fff00047589 */ /* 0x000ea400000e0000 */
[CC--:B------:R-:W-:Y:S02]  /*10000*/  ISETP.GE.AND P1, PT, R17.reuse, R2.reuse, PT ;  /* 0x000000021100720c */ /* 0x0c0fe40003f26270 */
[----:B------:R-:W3:Y:S01]  /*10010*/  SHFL.IDX PT, R7, R0, 0x1, 0x181f ;  /* 0x00381f0000077f89 */ /* 0x000ee200000e0000 */
[----:B------:R-:W-:Y:S01]  /*10020*/  ISETP.GE.AND P2, PT, R8, R2, PT ;  /* 0x000000020800720c */ /* 0x000fe20003f46270 */
[----:B-1----:R-:W-:-:S05]  /*10030*/  VIADD R8, R17, 0x20 ;  /* 0x0000002011087836 */ /* 0x002fca0000000000 */
[----:B------:R-:W-:Y:S04]  /*10040*/  STL [R1+0x48], R8 ;  /* 0x0000480801007387 */ /* 0x000fe80000100800 */
[----:B0-----:R-:W-:-:S05]  /*10050*/  @!P1 LEA R5, P3, R10, R5, 0x1 ;  /* 0x000000050a059211 */ /* 0x001fca00078608ff */
[----:B--2---:R-:W-:-:S05]  /*10060*/  @!P1 IMAD.X R4, RZ, RZ, R4, P3 ;  /* 0x000000ffff049224 */ /* 0x004fca00018e0604 */
[----:B------:R-:W-:-:S04]  /*10070*/  @!P1 LOP3.LUT R5, R5, R4, RZ, 0x3c, !PT ;  /* 0x0000000405059212 */ /* 0x000fc800078e3cff */
[----:B------:R-:W-:-:S04]  /*10080*/  @!P1 LOP3.LUT R4, R5, R4, RZ, 0x3c, !PT ;  /* 0x0000000405049212 */ /* 0x000fc800078e3cff */
[----:B------:R-:W-:-:S05]  /*10090*/  @!P1 LOP3.LUT R5, R5, R4, RZ, 0x3c, !PT ;  /* 0x0000000405059212 */ /* 0x000fca00078e3cff */
[----:B-----5:R0:W-:Y:S02]  /*100a0*/  @!P1 LDGSTS.E.BYPASS.LTC128B.128 [R9+0x18400], desc[UR38][R4.64], !P0 ;  /* 0x1840000004099fae */ /* 0x0201e4000c101d66 */
[----:B0-----:R-:W-:Y:S02]  /*100b0*/  @!P2 LEA R5, P1, R10, R6, 0x1 ;  /* 0x000000060a05a211 */ /* 0x001fe400078208ff */
        /* <DEDUP_REMOVED lines=60> */
.L_x_5499:
[----:B------:R2:W5:Y:S01]  /*10480*/  LDL R8, [R1+0x4] ;  /* 0x0000040001087983 */ /* 0x0005620000100800 */
[----:B01----:R-:W-:-:S05]  /*10490*/  VIADD R4, R17, 0x70 ;  /* 0x0000007011047836 */ /* 0x003fca0000000000 */
        /* <DEDUP_REMOVED lines=10> */
.L_x_5374:
[----:B--2---:R-:W2:Y:S01]  /*10540*/  LDL R2, [R1+0x4] ;  /* 0x0000040001027983 */ /* 0x004ea20000100800 */
        /* <DEDUP_REMOVED lines=37> */
.L_x_5376:
[----:B------:R-:W-:Y:S05]  /*107a0*/  BSYNC B6 ;  /* 0x0000000000067941 */ /* 0x000fea0003800000 */
.L_x_5375:
        /* <DEDUP_REMOVED lines=134> */
.L_x_5517:
        /* <DEDUP_REMOVED lines=14> */
.L_x_5379:
[----:B------:R-:W-:Y:S05]  /*110f0*/  BSYNC B0 ;  /* 0x0000000000007941 */ /* 0x000fea0003800000 */
.L_x_5378:
[----:B------:R3:W5:Y:S01]  /*11100*/  LDL R7, [R1+0x4] ;  /* 0x0000040001077983 */ /* 0x0007620000100800 */
[----:B------:R-:W-:Y:S01]  /*11110*/  PLOP3.LUT P0, PT, PT, PT, PT, 0x80, 0x0 ;  /* 0x000000000000781c */ /* 0x000fe20003f0f070 */
[----:B------:R-:W-:-:S12]  /*11120*/  NOP ;  /* 0x0000000000007918 */ /* 0x000fd80000000000 */
.L_x_5380:
        /* <DEDUP_REMOVED lines=19> */
.L_x_5518:
[----:B------:R-:W-:Y:S05]  /*11260*/  BSYNC B0 ;  /* 0x0000000000007941 */ /* 0x000fea0003800000 */
.L_x_5381:
        /* <DEDUP_REMOVED lines=16> */
.L_x_5519:
[----:B------:R-:W-:Y:S05]  /*11370*/  BSYNC B1 ;  /* 0x0000000000017941 */ /* 0x000fea0003800000 */
.L_x_5385:
        /* <DEDUP_REMOVED lines=9> */
.L_x_5388:
[----:B------:R-:W-:Y:S05]  /*11410*/  BSYNC B1 ;  /* 0x0000000000017941 */ /* 0x000fea0003800000 */
.L_x_5387:
        /* <DEDUP_REMOVED lines=14> */
.L_x_5389:
        /* <DEDUP_REMOVED lines=16> */
.L_x_5390:
        /* <DEDUP_REMOVED lines=16> */
.L_x_5391:
        /* <DEDUP_REMOVED lines=16> */
.L_x_5392:
        /* <DEDUP_REMOVED lines=11> */
.L_x_5384:
[----:B------:R-:W-:Y:S05]  /*118b0*/  BSYNC B0 ;  /* 0x0000000000007941 */ /* 0x000fea0003800000 */
.L_x_5383:
[----:B------:R-:W4:Y:S01]  /*118c0*/  LDL R4, [R1+0x30] ;  /* 0x0000300001047983 */ /* 0x000f220000100800 */
[----:B------:R-:W-:Y:S01]  /*118d0*/  BSSY B0, `(.L_x_5393) ;  /* 0x000020a000007945 */ /* 0x000fe20003800000 */
[----:B----4-:R-:W-:-:S13]  /*118e0*/  ISETP.GE.AND P0, PT, R4, 0x2, PT ;  /* 0x000000020400780c */ /* 0x010fda0003f06270 */
[----:B------:R-:W-:Y:S05]  /*118f0*/  @!P0 BRA `(.L_x_5394) ;  /* 0x00000020001c8947 */ /* 0x000fea0003800000 */
[C---:B------:R-:W-:Y:S01]  /*11900*/  LOP3.LUT R0, R4.reuse, 0x1, RZ, 0xc0, !PT ;  /* 0x0000000104007812 */ /* 0x040fe200078ec0ff */
[----:B------:R-:W-:Y:S01]  /*11910*/  VIADD R4, R4, 0xfffffffe ;  /* 0xfffffffe04047836 */ /* 0x000fe20000000000 */
[----:B------:R-:W-:Y:S02]  /*11920*/  BSSY B2, `(.L_x_5395) ;  /* 0x00000b0000027945 */ /* 0x000fe40003800000 */
[----:B------:R-:W-:Y:S01]  /*11930*/  ISETP.NE.U32.AND P0, PT, R0, 0x1, PT ;  /* 0x000000010000780c */ /* 0x000fe20003f05070 */
[----:B------:R-:W-:-:S12]  /*11940*/  IMAD.MOV.U32 R0, RZ, RZ, R4 ;  /* 0x000000ffff007224 */ /* 0x000fd800078e0004 */
[----:B------:R-:W-:Y:S05]  /*11950*/  @!P0 BRA `(.L_x_5396) ;  /* 0x0000000800b08947 */ /* 0x000fea0003800000 */
[----:B--2---:R-:W2:Y:S04]  /*11960*/  LDL R6, [R1+0x14] ;  /* 0x0000140001067983 */ /* 0x004ea80000100800 */
[----:B------:R-:W4:Y:S04]  /*11970*/  LDL.LU R5, [R1+0x8] ;  /* 0x0000080001057983 */ /* 0x000f280000300800 */
[----:B------:R-:W3:Y:S01]  /*11980*/  LDL.LU R8, [R1+0x18] ;  /* 0x0000180001087983 */ /* 0x000ee20000300800 */
        /* <DEDUP_REMOVED lines=15> */
[----:B-----5:R-:W2:Y:S01]  /*11a80*/  LDL R7, [R1+0x1c] ;  /* 0x00001c0001077983 */ /* 0x020ea20000100800 */
        /* <DEDUP_REMOVED lines=19> */
.L_x_5399:
        /* <DEDUP_REMOVED lines=9> */
.L_x_5520:
[----:B------:R-:W-:Y:S05]  /*11c50*/  BSYNC B3 ;  /* 0x0000000000037941 */ /* 0x000fea0003800000 */
.L_x_5400:
        /* <DEDUP_REMOVED lines=9> */
.L_x_5403:
[----:B------:R-:W-:Y:S05]  /*11cf0*/  BSYNC B3 ;  /* 0x0000000000037941 */ /* 0x000fea0003800000 */
.L_x_5402:
[----:B-----5:R-:W2:Y:S04]  /*11d00*/  LDL R7, [R1+0x4] ;  /* 0x0000040001077983 */ /* 0x020ea80000100800 */
        /* <DEDUP_REMOVED lines=13> */
.L_x_5404:
        /* <DEDUP_REMOVED lines=14> */
.L_x_5521:
[----:B------:R-:W-:Y:S05]  /*11ec0*/  BSYNC B3 ;  /* 0x0000000000037941 */ /* 0x000fea0003800000 */
.L_x_5405:
        /* <DEDUP_REMOVED lines=11> */
.L_x_5408:
[----:B------:R-:W-:Y:S05]  /*11f80*/  BSYNC B3 ;  /* 0x0000000000037941 */ /* 0x000fea0003800000 */
.L_x_5407:
        /* <DEDUP_REMOVED lines=11> */
.L_x_5409:
        /* <DEDUP_REMOVED lines=16> */
.L_x_5410:
        /* <DEDUP_REMOVED lines=16> */
.L_x_5411:
        /* <DEDUP_REMOVED lines=16> */
.L_x_5412:
        /* <DEDUP_REMOVED lines=11> */
.L_x_5398:
[----:B------:R-:W-:Y:S05]  /*123f0*/  BSYNC B1 ;  /* 0x0000000000017941 */ /* 0x000fea0003800000 */
.L_x_5397:
[----:B------:R-:W2:Y:S02]  /*12400*/  LDL.LU R5, [R1+0x30] ;  /* 0x0000300001057983 */ /* 0x000ea40000300800 */
[----:B--2---:R-:W-:-:S07]  /*12410*/  VIADD R0, R5, 0xfffffffd ;  /* 0xfffffffd05007836 */ /* 0x004fce0000000000 */
.L_x_5396:
[----:B------:R-:W-:Y:S05]  /*12420*/  BSYNC B2 ;  /* 0x0000000000027941 */ /* 0x000fea0003800000 */
.L_x_5395:
[----:B------:R-:W-:-:S13]  /*12430*/  ISETP.NE.AND P0, PT, R4, RZ, PT ;  /* 0x000000ff0400720c */ /* 0x000fda0003f05270 */
[----:B------:R-:W-:Y:S05]  /*12440*/  @!P0 BRA `(.L_x_5394) ;  /* 0x0000001400488947 */ /* 0x000fea0003800000 */
.L_x_5445:
[----:B------:R-:W4:Y:S04]  /*12450*/  LDL R4, [R1+0x14] ;  /* 0x0000140001047983 */ /* 0x000f280000100800 */
[----:B------:R-:W2:Y:S04]  /*12460*/  LDL.LU R3, [R1+0x8] ;  /* 0x0000080001037983 */ /* 0x000ea80000300800 */
[----:B------:R-:W3:Y:S01]  /*12470*/  LDL.LU R2, [R1+0x18] ;  /* 0x0000180001027983 */ /* 0x000ee20000300800 */
[----:B------:R-:W-:Y:S05]  /*12480*/  YIELD ;  /* 0x0000000000007946 */ /* 0x000fea0003800000 */
[----:B------:R-:W-:Y:S01]  /*12490*/  BSSY B1, `(.L_x_5413) ;  /* 0x00000a2000017945 */ /* 0x000fe20003800000 */
[----:B----4-:R-:W-:Y:S01]  /*124a0*/  LOP3.LUT P1, RZ, R4, 0x1, RZ, 0xc0, !PT ;  /* 0x0000000104ff7812 */ /* 0x010fe2000782c0ff */
[----:B--2--5:R-:W-:-:S05]  /*124b0*/  VIADD R7, R3, 0x1 ;  /* 0x0000000103077836 */ /* 0x024fca0000000000 */
[----:B------:R-:W-:-:S04]  /*124c0*/  ISETP.NE.AND P0, PT, R7, 0x2, PT ;  /* 0x000000020700780c */ /* 0x000fc80003f05270 */
[----:B------:R-:W-:Y:S02]  /*124d0*/  SEL R6, RZ, 0x1, P0 ;  /* 0x00000001ff067807 */ /* 0x000fe40000000000 */
[----:B------:R-:W-:Y:S02]  /*124e0*/  SEL R7, R7, RZ, P0 ;  /* 0x000000ff07077207 */ /* 0x000fe40000000000 */
[----:B---3--:R-:W-:Y:S01]  /*124f0*/  LOP3.LUT R6, R2, R6, RZ, 0x3c, !PT ;  /* 0x0000000602067212 */ /* 0x008fe200078e3cff */
[----:B------:R-:W-:Y:S06]  /*12500*/  @!P1 BRA `(.L_x_5414) ;  /* 0x0000000800689947 */ /* 0x000fec0003800000 */
[----:B------:R-:W-:Y:S01]  /*12510*/  ULDC.64 UR4, c[0x0][0x418] ;  /* 0x0001060000047ab9 */ /* 0x000fe20000000a00 */
[----:B0-----:R-:W-:Y:S01]  /*12520*/  IMAD.MOV.U32 R8, RZ, RZ, R0 ;  /* 0x000000ffff087224 */ /* 0x001fe200078e0000 */
        /* <DEDUP_REMOVED lines=23> */
.L_x_5415:
        /* <DEDUP_REMOVED lines=9> */
.L_x_5522:
[----:B------:R-:W-:Y:S05]  /*12730*/  BSYNC B2 ;  /* 0x0000000000027941 */ /* 0x000fea0003800000 */
.L_x_5416:
        /* <DEDUP_REMOVED lines=9> */
.L_x_5419:
[----:B------:R-:W-:Y:S05]  /*127d0*/  BSYNC B2 ;  /* 0x0000000000027941 */ /* 0x000fea0003800000 */
.L_x_5418:
        /* <DEDUP_REMOVED lines=13> */
.L_x_5420:
        /* <DEDUP_REMOVED lines=14> */
.L_x_5523:
[----:B------:R-:W-:Y:S05]  /*12990*/  BSYNC B2 ;  /* 0x0000000000027941 */ /* 0x000fea0003800000 */
.L_x_5421:
        /* <DEDUP_REMOVED lines=11> */
.L_x_5424:
[----:B------:R-:W-:Y:S05]  /*12a50*/  BSYNC B2 ;  /* 0x0000000000027941 */ /* 0x000fea0003800000 */
.L_x_5423:
        /* <DEDUP_REMOVED lines=10> */
.L_x_5425:
        /* <DEDUP_REMOVED lines=16> */
.L_x_5426:
        /* <DEDUP_REMOVED lines=16> */
.L_x_5427:
        /* <DEDUP_REMOVED lines=16> */
.L_x_5428:
        /* <DEDUP_REMOVED lines=11> */
.L_x_5414:
[----:B------:R-:W-:Y:S05]  /*12eb0*/  BSYNC B1 ;  /* 0x0000000000017941 */ /* 0x000fea0003800000 */
.L_x_5413:
[----:B------:R-:W2:Y:S01]  /*12ec0*/  LDL R2, [R1+0x14] ;  /* 0x0000140001027983 */ /* 0x000ea20000100800 */
[----:B------:R-:W-:Y:S01]  /*12ed0*/  VIADD R7, R7, 0x1 ;  /* 0x0000000107077836 */ /* 0x000fe20000000000 */
[----:B------:R-:W-:Y:S04]  /*12ee0*/  BSSY B1, `(.L_x_5429) ;  /* 0x00000a5000017945 */ /* 0x000fe80003800000 */
[----:B------:R-:W-:-:S04]  /*12ef0*/  ISETP.NE.AND P0, PT, R7, 0x2, PT ;  /* 0x000000020700780c */ /* 0x000fc80003f05270 */
[----:B0-----:R-:W-:Y:S02]  /*12f00*/  SEL R9, R7, RZ, P0 ;  /* 0x000000ff07097207 */ /* 0x001fe40000000000 */
        /* <DEDUP_REMOVED lines=31> */
.L_x_5431:
        /* <DEDUP_REMOVED lines=9> */
.L_x_5524:
[----:B------:R-:W-:Y:S05]  /*13190*/  BSYNC B2 ;  /* 0x0000000000027941 */ /* 0x000fea0003800000 */
.L_x_5432:
        /* <DEDUP_REMOVED lines=9> */
.L_x_5435:
[----:B------:R-:W-:Y:S05]  /*13230*/  BSYNC B2 ;  /* 0x0000000000027941 */ /* 0x000fea0003800000 */
.L_x_5434:
        /* <DEDUP_REMOVED lines=14> */
.L_x_5436:
        /* <DEDUP_REMOVED lines=14> */
.L_x_5525:
[----:B------:R-:W-:Y:S05]  /*13400*/  BSYNC B2 ;  /* 0x0000000000027941 */ /* 0x000fea0003800000 */
.L_x_5437:
        /* <DEDUP_REMOVED lines=11> */
.L_x_5440:
[----:B------:R-:W-:Y:S05]  /*134c0*/  BSYNC B2 ;  /* 0x0000000000027941 */ /* 0x000fea0003800000 */
.L_x_5439:
        /* <DEDUP_REMOVED lines=11> */
.L_x_5441:
        /* <DEDUP_REMOVED lines=16> */
.L_x_5442:
        /* <DEDUP_REMOVED lines=16> */
.L_x_5443:
        /* <DEDUP_REMOVED lines=16> */
.L_x_5444:
        /* <DEDUP_REMOVED lines=11> */
.L_x_5430:
[----:B------:R-:W-:Y:S05]  /*13930*/  BSYNC B1 ;  /* 0x0000000000017941 */ /* 0x000fea0003800000 */
.L_x_5429:
[C---:B------:R-:W-:Y:S01]  /*13940*/  ISETP.GT.AND P0, PT, R0.reuse, 0x1, PT ;  /* 0x000000010000780c */ /* 0x040fe20003f04270 */
[----:B------:R-:W-:-:S12]  /*13950*/  VIADD R0, R0, 0xfffffffe ;  /* 0xfffffffe00007836 */ /* 0x000fd80000000000 */
[----:B------:R-:W-:Y:S05]  /*13960*/  @P0 BRA `(.L_x_5445) ;  /* 0xffffffe800b80947 */ /* 0x000fea000383ffff */
.L_x_5394:
[----:B------:R-:W-:Y:S05]  /*13970*/  BSYNC B0 ;  /* 0x0000000000007941 */ /* 0x000fea0003800000 */
.L_x_5393:
        /* <DEDUP_REMOVED lines=21> */
[----:B-----5:R-:W1:Y:S01]  /*13ad0*/  POPC R7, R6 ;  /* 0x0000000600077309 */ /* 0x020e620000000000 */
[----:B--2---:R-:W1:Y:S02]  /*13ae0*/  SHFL.IDX PT, R4, R3, R4, 0x1f ;  /* 0x00001f0403047589 */ /* 0x004e6400000e0000 */
[----:B-1----:R-:W-:-:S07]  /*13af0*/  IADD3 R16, R4, UR40, R7 ;  /* 0x0000002804107c10 */ /* 0x002fce000fffe007 */
.L_x_5447:
[----:B------:R-:W-:Y:S05]  /*13b00*/  BSYNC B0 ;  /* 0x0000000000007941 */ /* 0x000fea0003800000 */
.L_x_5446:
[----:B------:R-:W-:-:S05]  /*13b10*/  SEL R0, R0, RZ, P0 ;  /* 0x000000ff00007207 */ /* 0x000fca0000000000 */
[----:B------:R2:W-:Y:S02]  /*13b20*/  STL [R1+0x8], R0 ;  /* 0x0000080001007387 */ /* 0x0005e40000100800 */
.L_x_5359:
[----:B------:R-:W-:Y:S05]  /*13b30*/  BSYNC B7 ;  /* 0x0000000000077941 */ /* 0x000fea0003800000 */
.L_x_5357:
        /* <DEDUP_REMOVED lines=13> */
.L_x_5448:
        /* <DEDUP_REMOVED lines=36> */
.L_x_5535:
[----:B------:R-:W-:Y:S02]  /*13e50*/  ULDC UR4, c[0x0][0xd38] ;  /* 0x00034e0000047ab9 */ /* 0x000fe40000000800 */
[----:B------:R-:W-:-:S04]  /*13e60*/  IMAD.U32 R4, RZ, RZ, UR4 ;  /* 0x00000004ff047e24 */ /* 0x000fc8000f8e00ff */
[----:B--2---:R-:W-:-:S04]  /*13e70*/  IMAD R16, R16, R4, RZ ;  /* 0x0000000410107224 */ /* 0x004fc800078e02ff */
[----:B------:R-:W-:-:S05]  /*13e80*/  IMAD.IADD R5, R5, 0x1, R16 ;  /* 0x0000000105057824 */ /* 0x000fca00078e0210 */
[----:B------:R-:W-:-:S13]  /*13e90*/  ISETP.GT.AND P6, PT, R5, R0, PT ;  /* 0x000000000500720c */ /* 0x000fda0003fc4270 */
[----:B------:R-:W-:Y:S05]  /*13ea0*/  @P6 BRA `(.L_x_5451) ;  /* 0x00000000009c6947 */ /* 0x000fea0003800000 */
.L_x_5456:
[----:B-1----:R-:W1:Y:S01]  /*13eb0*/  LDC R3, c[0x0][0xd3c] ;  /* 0x00034f00ff037b82 */ /* 0x002e620000000800 */
        /* <DEDUP_REMOVED lines=13> */
.L_x_5454:
[----:B------:R-:W-:Y:S05]  /*13f90*/  BSYNC B0 ;  /* 0x0000000000007941 */ /* 0x000fea0003800000 */
.L_x_5453:
[----:B------:R-:W-:-:S03]  /*13fa0*/  UMOV UR4, 0xffffffff ;  /* 0xffffffff00047882 */ /* 0x000fc60000000000 */
[----:B------:R-:W-:Y:S05]  /*13fb0*/  BRA.DIV UR4, `(.L_x_5455) ;  /* 0x0000003204007947 */ /* 0x000fea000b800000 */
[----:B-----5:R-:W1:Y:S02]  /*13fc0*/  SHFL.UP PT, R14, R2, 0x1, RZ ;  /* 0x04200000020e7989 */ /* 0x020e6400000e00ff */
        /* <DEDUP_REMOVED lines=15> */
.L_x_5543:
[----:B------:R-:W-:Y:S02]  /*140c0*/  ULDC UR4, c[0x0][0xd38] ;  /* 0x00034e0000047ab9 */ /* 0x000fe40000000800 */
[----:B------:R-:W-:-:S04]  /*140d0*/  IMAD.U32 R4, RZ, RZ, UR4 ;  /* 0x00000004ff047e24 */ /* 0x000fc8000f8e00ff */
[----:B--2---:R-:W-:-:S04]  /*140e0*/  IMAD R16, R16, R4, RZ ;  /* 0x0000000410107224 */ /* 0x004fc800078e02ff */
[----:B------:R-:W-:-:S05]  /*140f0*/  IMAD.IADD R5, R16, 0x1, R5 ;  /* 0x0000000110057824 */ /* 0x000fca00078e0205 */
[----:B------:R-:W-:-:S13]  /*14100*/  ISETP.GT.AND P6, PT, R5, R0, PT ;  /* 0x000000000500720c */ /* 0x000fda0003fc4270 */
[----:B------:R-:W-:Y:S05]  /*14110*/  @!P6 BRA `(.L_x_5456) ;  /* 0xfffffffc0064e947 */ /* 0x000fea000383ffff */
.L_x_5451:
[----:B------:R-:W-:Y:S01]  /*14120*/  IMAD.IADD R16, R5, 0x1, -R16 ;  /* 0x0000000105107824 */ /* 0x000fe200078e0a10 */
[----:B------:R-:W-:-:S03]  /*14130*/  UMOV UR4, 0xffffffff ;  /* 0xffffffff00047882 */ /* 0x000fc60000000000 */
[----:B------:R-:W-:-:S05]  /*14140*/  IMAD R5, R3, R4, R16 ;  /* 0x0000000403057224 */ /* 0x000fca00078e0210 */
[----:B------:R-:W-:Y:S01]  /*14150*/  ISETP.GT.AND P6, PT, R5, R0, PT ;  /* 0x000000000500720c */ /* 0x000fe20003fc4270 */
[----:B------:R-:W-:-:S12]  /*14160*/  BRA.DIV UR4, `(.L_x_5457) ;  /* 0x0000003204687947 */ /* 0x000fd8000b800000 */
[----:B------:R-:W-:-:S04]  /*14170*/  VOTE.ANY R5, PT, !P6 ;  /* 0x0000000000057806 */ /* 0x000fc800070e0100 */
[----:B------:R-:W2:Y:S02]  /*14180*/  POPC R6, R5 ;  /* 0x0000000500067309 */ /* 0x000ea40000000000 */
[----:B--2---:R2:W4:Y:S02]  /*14190*/  SHFL.IDX PT, R17, R2, R6, 0x1f ;  /* 0x00001f0602117589 */ /* 0x00452400000e0000 */
.L_x_5547:
[----:B------:R-:W-:Y:S01]  /*141a0*/  ISETP.NE.AND P0, PT, R5, RZ, PT ;  /* 0x000000ff0500720c */ /* 0x000fe20003f05270 */
[----:B------:R-:W-:-:S12]  /*141b0*/  IMAD.MOV.U32 R5, RZ, RZ, RZ ;  /* 0x000000ffff057224 */ /* 0x000fd800078e00ff */
[----:B------:R-:W-:Y:S05]  /*141c0*/  @!P0 BRA `(.L_x_5458) ;  /* 0x0000000000148947 */ /* 0x000fea0003800000 */
[----:B------:R-:W-:Y:S01]  /*141d0*/  UMOV UR4, 0xffffffff ;  /* 0xffffffff00047882 */ /* 0x000fe20000000000 */
[----:B------:R-:W-:Y:S02]  /*141e0*/  VIADD R12, R6, 0xffffffff ;  /* 0xffffffff060c7836 */ /* 0x000fe40000000000 */
[----:B------:R-:W-:Y:S05]  /*141f0*/  BRA.DIV UR4, `(.L_x_5459) ;  /* 0x00000032048c7947 */ /* 0x000fea000b800000 */
[----:B-1----:R1:W0:Y:S02]  /*14200*/  SHFL.IDX PT, R3, R3, R12, 0x1f ;  /* 0x00001f0c03037589 */ /* 0x00222400000e0000 */
.L_x_5550:
[----:B0-----:R-:W-:-:S07]  /*14210*/  IMAD.MOV.U32 R5, RZ, RZ, R3 ;  /* 0x000000ffff057224 */ /* 0x001fce00078e0003 */
.L_x_5458:
[----:B-12---:R-:W1:Y:S01]  /*14220*/  LDC.64 R2, c[0x0][0xd90] ;  /* 0x00036400ff027b82 */ /* 0x006e620000000a00 */
[----:B------:R-:W-:-:S04]  /*14230*/  IMAD.IADD R19, R6, 0x1, R19 ;  /* 0x0000000106137824 */ /* 0x000fc800078e0213 */
[----:B-1----:R-:W-:-:S05]  /*14240*/  IMAD.WIDE R2, R19, 0x4, R2 ;  /* 0x0000000413027825 */ /* 0x002fca00078e0202 */
[----:B---3-5:R-:W4:Y:S01]  /*14250*/  LDG.E R7, desc[UR38][R2.64] ;  /* 0x0000002602077981 */ /* 0x028f22000c1e1900 */
[----:B------:R-:W-:-:S04]  /*14260*/  IMAD R16, R5, R4, R16 ;  /* 0x0000000405107224 */ /* 0x000fc800078e0210 */
[----:B------:R-:W-:Y:S02]  /*14270*/  IMAD.IADD R0, R0, 0x1, -R16 ;  /* 0x0000000100007824 */ /* 0x000fe400078e0a10 */
[----:B----4-:R-:W-:-:S05]  /*14280*/  IMAD R6, R17, R7, RZ ;  /* 0x0000000711067224 */ /* 0x010fca00078e02ff */
[----:B0-----:R-:W-:-:S04]  /*14290*/  IABS R8, R6 ;  /* 0x0000000600087213 */ /* 0x001fc80000000000 */
        /* <DEDUP_REMOVED lines=58> */
.L_x_5452:
[----:B------:R-:W-:Y:S01]  /*14640*/  UMOV UR4, URZ ;  /* 0x0000003f00047c82 */ /* 0x000fe20008000000 */
[----:B------:R-:W-:Y:S01]  /*14650*/  UMOV UR5, URZ ;  /* 0x0000003f00057c82 */ /* 0x000fe20008000000 */
[----:B------:R-:W-:Y:S01]  /*14660*/  ULDC UR6, c[0x0][0xd3c] ;  /* 0x00034f0000067ab9 */ /* 0x000fe20000000800 */
[----:B------:R-:W-:Y:S02]  /*14670*/  IMAD.MOV.U32 R16, RZ, RZ, R0 ;  /* 0x000000ffff107224 */ /* 0x000fe400078e0000 */
[----:B------:R-:W-:Y:S02]  /*14680*/  IMAD.U32 R17, RZ, RZ, UR4 ;  /* 0x00000004ff117e24 */ /* 0x000fe4000f8e00ff */
[----:B------:R-:W-:Y:S02]  /*14690*/  IMAD.U32 R18, RZ, RZ, UR5 ;  /* 0x00000005ff127e24 */ /* 0x000fe4000f8e00ff */
[----:B------:R-:W-:-:S07]  /*146a0*/  IMAD.U32 R19, RZ, RZ, UR6 ;  /* 0x00000006ff137e24 */ /* 0x000fce000f8e00ff */
.L_x_5460:
[----:B------:R1:W2:Y:S01]  /*146b0*/  LDL R3, [R1+0x4] ;  /* 0x0000040001037983 */ /* 0x0002a20000100800 */
[----:B------:R-:W4:Y:S01]  /*146c0*/  S2R R0, SR_TID.X ;  /* 0x0000000000007919 */ /* 0x000f220000002100 */
[----:B------:R-:W-:Y:S05]  /*146d0*/  WARPSYNC.ALL ;  /* 0x0000000000007948 */ /* 0x000fea0003800000 */
[----:B----4-:R-:W-:Y:S01]  /*146e0*/  LOP3.LUT R0, R0, 0x1f, RZ, 0xc0, !PT ;  /* 0x0000001f00007812 */ /* 0x010fe200078ec0ff */
        /* <DEDUP_REMOVED lines=8> */
.L_x_5449:
[----:B------:R-:W-:Y:S02]  /*14770*/  ULDC UR4, c[0x0][0xd3c] ;  /* 0x00034f0000047ab9 */ /* 0x000fe40000000800 */
[----:B----4-:R-:W-:-:S13]  /*14780*/  ISETP.GE.AND P0, PT, R19, UR4, PT ;  /* 0x0000000413007c0c */ /* 0x010fda000bf06270 */
[----:B------:R-:W-:Y:S05]  /*14790*/  @!P0 BRA `(.L_x_5461) ;  /* 0xffffffa0000c8947 */ /* 0x000fea000383ffff */
[----:B------:R-:W-:Y:S05]  /*147a0*/  BSYNC B8 ;  /* 0x0000000000087941 */ /* 0x000fea0003800000 */
.L_x_5353:
[----:B--2---:R-:W2:Y:S01]  /*147b0*/  LDL.LU R0, [R1+0x68] ;  /* 0x0000680001007983 */ /* 0x004ea20000300800 */
[----:B------:R-:W-:Y:S01]  /*147c0*/  BSSY B0, `(.L_x_5462) ;  /* 0x000000b000007945 */ /* 0x000fe20003800000 */
[----:B------:R-:W4:Y:S01]  /*147d0*/  S2R R5, SR_CgaCtaId ;  /* 0x0000000000057919 */ /* 0x000f220000008800 */
[----:B--2---:R-:W-:-:S05]  /*147e0*/  VIADD R0, R0, 0x1 ;  /* 0x0000000100007836 */ /* 0x004fca0000000000 */
        /* <DEDUP_REMOVED lines=8> */
.L_x_5551:
[----:B------:R-:W-:Y:S05]  /*14870*/  BSYNC B0 ;  /* 0x0000000000007941 */ /* 0x000fea0003800000 */
.L_x_5462:
[----:B------:R-:W-:-:S03]  /*14880*/  UMOV UR4, 0xffffffff ;  /* 0xffffffff00047882 */ /* 0x000fc60000000000 */
[----:B------:R-:W-:Y:S05]  /*14890*/  BRA.DIV UR4, `(.L_x_5464) ;  /* 0x0000002e04207947 */ /* 0x000fea000b800000 */
[----:B------:R-:W1:Y:S02]  /*148a0*/  S2R R2, SR_TID.X ;  /* 0x0000000000027919 */ /* 0x000e640000002100 */
[----:B-1----:R-:W-:-:S04]  /*148b0*/  SHF.R.U32.HI R2, RZ, 0x5, R2 ;  /* 0x00000005ff027819 */ /* 0x002fc80000011602 */
[----:B------:R-:W-:-:S05]  /*148c0*/  LOP3.LUT R2, R2, 0x3, RZ, 0xc0, !PT ;  /* 0x0000000302027812 */ /* 0x000fca00078ec0ff */
[----:B------:R1:W2:Y:S02]  /*148d0*/  SHFL.IDX PT, R14, R2, RZ, 0x1f ;  /* 0x00001fff020e7589 */ /* 0x0002a400000e0000 */
.L_x_5554:
[----:B--2---:R-:W-:Y:S01]  /*148e0*/  ISETP.NE.AND P0, PT, R14, RZ, PT ;  /* 0x000000ff0e00720c */ /* 0x004fe20003f05270 */
[----:B------:R-:W-:-:S12]  /*148f0*/  BSSY B0, `(.L_x_5465) ;  /* 0x0000029000007945 */ /* 0x000fd80003800000 */
[----:B------:R-:W-:Y:S05]  /*14900*/  @P0 BRA `(.L_x_5466) ;  /* 0x00000000009c0947 */ /* 0x000fea0003800000 */
[----:B------:R-:W-:-:S03]  /*14910*/  UMOV UR4, 0xffffffff ;  /* 0xffffffff00047882 */ /* 0x000fc60000000000 */
[----:B------:R-:W-:Y:S05]  /*14920*/  BRA.DIV UR4, `(.L_x_5467) ;  /* 0x0000002e04307947 */ /* 0x000fea000b800000 */
[----:B------:R-:W-:-:S13]  /*14930*/  ELECT P6, URZ, PT ;  /* 0x00000000003f782f */ /* 0x000fda00038c0000 */
.L_x_5557:
        /* <DEDUP_REMOVED lines=8> */
.L_x_5468:
[----:B0-----:R-:W2:Y:S04]  /*149c0*/  LDL R3, [R1+0x8] ;  /* 0x0000080001037983 */ /* 0x001ea80000100800 */
[----:B---3-5:R-:W3:Y:S01]  /*149d0*/  LDL.LU R7, [R1+0x18] ;  /* 0x0000180001077983 */ /* 0x028ee20000300800 */
        /* <DEDUP_REMOVED lines=12> */
.L_x_5558:
[----:B------:R-:W1:Y:S02]  /*14aa0*/  SYNCS.PHASECHK.TRANS64.TRYWAIT P0, [R7+URZ], R2 ;  /* 0x00000002070075a7 */ /* 0x000e64000800017f */
[----:B-1----:R-:W-:Y:S05]  /*14ab0*/  @!P0 BRA `(.L_x_5470) ;  /* 0x0000002c00008947 */ /* 0x002fea0003800000 */
.L_x_5559:
[----:B------:R-:W-:Y:S05]  /*14ac0*/  @!P2 BRA `(.L_x_5471) ;  /* 0x000000000004a947 */ /* 0x000fea0003800000 */
[----:B------:R-:W-:Y:S01]  /*14ad0*/  BPT.TRAP 0x1 ;  /* 0x000000040000795c */ /* 0x000fe20000300000 */
.L_x_5471:
[----:B------:R-:W2:Y:S01]  /*14ae0*/  LDL.LU R4, [R1+0x8] ;  /* 0x0000080001047983 */ /* 0x000ea20000300800 */
[----:B------:R-:W-:-:S04]  /*14af0*/  VIADD R0, R0, 0x32460 ;  /* 0x0003246000007836 */ /* 0x000fc80000000000 */
[----:B--2---:R-:W-:-:S04]  /*14b00*/  IMAD R4, R4, 0x8, R0 ;  /* 0x0000000804047824 */ /* 0x004fc800078e0200 */
[----:B------:R-:W2:Y:S02]  /*14b10*/  SYNCS.PHASECHK.TRANS64.TRYWAIT P0, [R4+URZ], R5 ;  /* 0x00000005040075a7 */ /* 0x000ea4000800017f */
[----:B--2---:R-:W-:Y:S05]  /*14b20*/  @!P0 BRA `(.L_x_5472) ;  /* 0x0000002800f88947 */ /* 0x004fea0003800000 */
.L_x_5560:
[----:B------:R-:W-:-:S07]  /*14b30*/  IMAD R3, R3, 0x8, R0 ;  /* 0x0000000803037824 */ /* 0x000fce00078e0200 */
.L_x_5473:
[----:B---3--:R3:W4:Y:S02]  /*14b40*/  SYNCS.PHASECHK.TRANS64.TRYWAIT P0, [R3+URZ], R2 ;  /* 0x00000002030075a7 */ /* 0x008724000800017f */
[----:B----4-:R-:W-:Y:S05]  /*14b50*/  @!P0 NANOSLEEP.SYNCS 0x989680 ;  /* 0x009896800000895d */ /* 0x010fea0003900000 */
[----:B------:R-:W4:Y:S02]  /*14b60*/  @!P0 SYNCS.PHASECHK.TRANS64 P0, [R3+URZ], R2 ;  /* 0x00000002030085a7 */ /* 0x000f24000800007f */
[----:B----4-:R-:W-:Y:S05]  /*14b70*/  @!P0 BRA `(.L_x_5473) ;  /* 0xfffffffc00f08947 */ /* 0x010fea000383ffff */
.L_x_5466:
[----:B------:R-:W-:Y:S05]  /*14b80*/  BSYNC B0 ;  /* 0x0000000000007941 */ /* 0x000fea0003800000 */
.L_x_5465:
[----:B------:R-:W-:Y:S05]  /*14b90*/  EXIT ;  /* 0x000000000000794d */ /* 0x000fea0003800000 */
.L_x_5294:
[----:B0-----:R0:W1:Y:S02]  /*14ba0*/  SYNCS.PHASECHK.TRANS64.TRYWAIT P0, [R5+URZ+0x32400], R2 ;  /* 0x03240002050075a7 */ /* 0x001064000800017f */
[----:B-1----:R-:W-:Y:S05]  /*14bb0*/  @!P0 NANOSLEEP.SYNCS 0x989680 ;  /* 0x009896800000895d */ /* 0x002fea0003900000 */
[----:B------:R-:W1:Y:S02]  /*14bc0*/  @!P0 SYNCS.PHASECHK.TRANS64 P0, [R5+URZ+0x32400], R2 ;  /* 0x03240002050085a7 */ /* 0x000e64000800007f */
[----:B-1----:R-:W-:Y:S05]  /*14bd0*/  @!P0 BRA `(.L_x_5294) ;  /* 0xfffffffc00f08947 */ /* 0x002fea000383ffff */
[----:B------:R-:W-:Y:S05]  /*14be0*/  BRA `(.L_x_5474) ;  /* 0xfffffed000207947 */ /* 0x000fea000383ffff */
.L_x_5298:
[----:B--2---:R2:W3:Y:S02]  /*14bf0*/  SYNCS.PHASECHK.TRANS64.TRYWAIT P1, [R0+URZ+0x32430], R3 ;  /* 0x03243003000075a7 */ /* 0x0044e4000802017f */
[----:B---3--:R-:W-:Y:S05]  /*14c00*/  @!P1 NANOSLEEP.SYNCS 0x989680 ;  /* 0x009896800000995d */ /* 0x008fea0003900000 */
[----:B------:R-:W3:Y:S02]  /*14c10*/  @!P1 SYNCS.PHASECHK.TRANS64 P1, [R0+URZ+0x32430], R3 ;  /* 0x03243003000095a7 */ /* 0x000ee4000802007f */
[----:B---3--:R-:W-:Y:S05]  /*14c20*/  @!P1 BRA `(.L_x_5298) ;  /* 0xfffffffc00f09947 */ /* 0x008fea000383ffff */
[----:B------:R-:W-:Y:S05]  /*14c30*/  BRA `(.L_x_5297) ;  /* 0xfffffed000507947 */ /* 0x000fea000383ffff */
.L_x_5299:
[----:B---3--:R3:W4:Y:S02]  /*14c40*/  SYNCS.PHASECHK.TRANS64.TRYWAIT P1, [R5+URZ+0x32410], R2 ;  /* 0x03241002050075a7 */ /* 0x008724000802017f */
[----:B----4-:R-:W-:Y:S05]  /*14c50*/  @!P1 NANOSLEEP.SYNCS 0x989680 ;  /* 0x009896800000995d */ /* 0x010fea0003900000 */
[----:B------:R-:W4:Y:S02]  /*14c60*/  @!P1 SYNCS.PHASECHK.TRANS64 P1, [R5+URZ+0x32410], R2 ;  /* 0x03241002050095a7 */ /* 0x000f24000802007f */
[----:B----4-:R-:W-:Y:S05]  /*14c70*/  @!P1 BRA `(.L_x_5299) ;  /* 0xfffffffc00f09947 */ /* 0x010fea000383ffff */
[----:B------:R-:W-:Y:S05]  /*14c80*/  BRA `(.L_x_5475) ;  /* 0xfffffed000fc7947 */ /* 0x000fea000383ffff */
.L_x_5303:
[----:B------:R0:W0:Y:S02]  /*14c90*/  SYNCS.PHASECHK.TRANS64.TRYWAIT P1, [R0+URZ+0x32450], R3 ;  /* 0x03245003000075a7 */ /* 0x000024000802017f */
[----:B0-----:R-:W-:Y:S05]  /*14ca0*/  @!P1 NANOSLEEP.SYNCS 0x989680 ;  /* 0x009896800000995d */ /* 0x001fea0003900000 */
[----:B------:R-:W0:Y:S02]  /*14cb0*/  @!P1 SYNCS.PHASECHK.TRANS64 P1, [R0+URZ+0x32450], R3 ;  /* 0x03245003000095a7 */ /* 0x000e24000802007f */
[----:B0-----:R-:W-:Y:S05]  /*14cc0*/  @!P1 BRA `(.L_x_5303) ;  /* 0xfffffffc00f09947 */ /* 0x001fea000383ffff */
[----:B------:R-:W-:Y:S05]  /*14cd0*/  BRA `(.L_x_5302) ;  /* 0xfffffed400087947 */ /* 0x000fea000383ffff */
.L_x_5308:
[----:B-1----:R-:W-:-:S04]  /*14ce0*/  IMAD.U32 R152, RZ, RZ, UR4 ;  /* 0x00000004ff987e24 */ /* 0x002fc8000f8e00ff */
[----:B------:R1:W2:Y:S03]  /*14cf0*/  SYNCS.PHASECHK.TRANS64.TRYWAIT P3, [R152+URZ+0x32430], R21 ;  /* 0x03243015980075a7 */ /* 0x0002a6000806017f */
[----:B--2---:R-:W-:Y:S05]  /*14d00*/  @!P3 NANOSLEEP.SYNCS 0x989680 ;  /* 0x009896800000b95d */ /* 0x004fea0003900000 */
[----:B------:R-:W2:Y:S02]  /*14d10*/  @!P3 SYNCS.PHASECHK.TRANS64 P3, [R152+URZ+0x32430], R21 ;  /* 0x032430159800b5a7 */ /* 0x000ea4000806007f */
[----:B--2---:R-:W-:Y:S05]  /*14d20*/  @!P3 BRA `(.L_x_5308) ;  /* 0xfffffffc00ecb947 */ /* 0x004fea000383ffff */
[----:B------:R-:W-:Y:S05]  /*14d30*/  BRA `(.L_x_5307) ;  /* 0xfffffefc00187947 */ /* 0x000fea000383ffff */
.L_x_5312:
[----:B--2---:R-:W-:-:S04]  /*14d40*/  IMAD.U32 R212, RZ, RZ, UR4 ;  /* 0x00000004ffd47e24 */ /* 0x004fc8000f8e00ff */
[----:B------:R2:W3:Y:S03]  /*14d50*/  SYNCS.PHASECHK.TRANS64.TRYWAIT P3, [R212+URZ+0x32450], R21 ;  /* 0x03245015d40075a7 */ /* 0x0004e6000806017f */
[----:B---3--:R-:W-:Y:S05]  /*14d60*/  @!P3 NANOSLEEP.SYNCS 0x989680 ;  /* 0x009896800000b95d */ /* 0x008fea0003900000 */
[----:B------:R-:W3:Y:S02]  /*14d70*/  @!P3 SYNCS.PHASECHK.TRANS64 P3, [R212+URZ+0x32450], R21 ;  /* 0x03245015d400b5a7 */ /* 0x000ee4000806007f */
[----:B---3--:R-:W-:Y:S05]  /*14d80*/  @!P3 BRA `(.L_x_5312) ;  /* 0xfffffffc00ecb947 */ /* 0x008fea000383ffff */
[----:B------:R-:W-:Y:S05]  /*14d90*/  BRA `(.L_x_5311) ;  /* 0xfffffefc00947947 */ /* 0x000fea000383ffff */
.L_x_5318:
[----:B--2---:R-:W-:-:S04]  /*14da0*/  IMAD.U32 R152, RZ, RZ, UR4 ;  /* 0x00000004ff987e24 */ /* 0x004fc8000f8e00ff */
[----:B------:R2:W3:Y:S03]  /*14db0*/  SYNCS.PHASECHK.TRANS64.TRYWAIT P1, [R152+URZ+0x32430], R21 ;  /* 0x03243015980075a7 */ /* 0x0004e6000802017f */
[----:B---3--:R-:W-:Y:S05]  /*14dc0*/  @!P1 NANOSLEEP.SYNCS 0x989680 ;  /* 0x009896800000995d */ /* 0x008fea0003900000 */
[----:B------:R-:W3:Y:S02]  /*14dd0*/  @!P1 SYNCS.PHASECHK.TRANS64 P1, [R152+URZ+0x32430], R21 ;  /* 0x03243015980095a7 */ /* 0x000ee4000802007f */
[----:B---3--:R-:W-:Y:S05]  /*14de0*/  @!P1 BRA `(.L_x_5318) ;  /* 0xfffffffc00ec9947 */ /* 0x008fea000383ffff */
[----:B------:R-:W-:Y:S05]  /*14df0*/  BRA `(.L_x_5317) ;  /* 0xffffff2c00007947 */ /* 0x000fea000383ffff */
.L_x_5322:
[----:B--2---:R-:W-:-:S04]  /*14e00*/  IMAD.U32 R202, RZ, RZ, UR4 ;  /* 0x00000004ffca7e24 */ /* 0x004fc8000f8e00ff */
[----:B------:R2:W3:Y:S03]  /*14e10*/  SYNCS.PHASECHK.TRANS64.TRYWAIT P1, [R202+URZ+0x32450], R21 ;  /* 0x03245015ca0075a7 */ /* 0x0004e6000802017f */
[----:B---3--:R-:W-:Y:S05]  /*14e20*/  @!P1 NANOSLEEP.SYNCS 0x989680 ;  /* 0x009896800000995d */ /* 0x008fea0003900000 */
[----:B------:R-:W3:Y:S02]  /*14e30*/  @!P1 SYNCS.PHASECHK.TRANS64 P1, [R202+URZ+0x32450], R21 ;  /* 0x03245015ca0095a7 */ /* 0x000ee4000802007f */
[----:B---3--:R-:W-:Y:S05]  /*14e40*/  @!P1 BRA `(.L_x_5322) ;  /* 0xfffffffc00ec9947 */ /* 0x008fea000383ffff */
[----:B------:R-:W-:Y:S05]  /*14e50*/  BRA `(.L_x_5321) ;  /* 0xffffff2c007c7947 */ /* 0x000fea000383ffff */
.L_x_5365:
        /* <DEDUP_REMOVED lines=8> */
[----:B-1----:R-:W-:Y:S05]  /*14ee0*/  WARPSYNC.COLLECTIVE R15, `(.L_x_5477) ;  /* 0x000000000f087348 */ /* 0x002fea0003c00000 */
[----:B------:R0:W2:Y:S02]  /*14ef0*/  SHFL.IDX P6, R14, R13, R12, R11 ;  /* 0x0000000c0d0e7389 */ /* 0x0000a400000c000b */
[----:B012---:R-:W-:Y:S01]  /*14f00*/  ENDCOLLECTIVE ;  /* 0x000000000000791b */ /* 0x007fe20003800000 */
.L_x_5477:
[----:B------:R-:W-:Y:S05]  /*14f10*/  BSYNC B0 ;  /* 0x0000000000007941 */ /* 0x000fea0003800000 */
.L_x_5476:
[----:B------:R-:W-:Y:S05]  /*14f20*/  BRA `(.L_x_5478) ;  /* 0xffffffa4003c7947 */ /* 0x000fea000383ffff */
.L_x_5367:
[----:B------:R-:W-:Y:S01]  /*14f30*/  BSSY B0, `(.L_x_5479) ;  /* 0x0000006000007945 */ /* 0x000fe20003800000 */
[----:B------:R-:W-:-:S07]  /*14f40*/  IMAD.MOV.U32 R15, RZ, RZ, -0x1 ;  /* 0xffffffffff0f7424 */ /* 0x000fce00078e00ff */
[----:B01----:R-:W-:Y:S05]  /*14f50*/  WARPSYNC.COLLECTIVE R15, `(.L_x_5480) ;  /* 0x000000000f0c7348 */ /* 0x003fea0003c00000 */
[----:B------:R-:W-:Y:S02]  /*14f60*/  ELECT P6, UR62, PT ;  /* 0x00000000003e782f */ /* 0x000fe400038c0000 */
[----:B------:R-:W-:Y:S01]  /*14f70*/  MOV R14, UR62 ;  /* 0x0000003e000e7c02 */ /* 0x000fe20008000f00 */
[----:B01----:R-:W-:Y:S10]  /*14f80*/  ENDCOLLECTIVE ;  /* 0x000000000000791b */ /* 0x003ff40003800000 */
.L_x_5480:
[----:B------:R-:W-:Y:S05]  /*14f90*/  BSYNC B0 ;  /* 0x0000000000007941 */ /* 0x000fea0003800000 */
.L_x_5479:
[----:B------:R-:W-:Y:S05]  /*14fa0*/  BRA `(.L_x_5481) ;  /* 0xffffffa4004c7947 */ /* 0x000fea000383ffff */
.L_x_5369:
[----:B0-----:R0:W2:Y:S02]  /*14fb0*/  SYNCS.PHASECHK.TRANS64.TRYWAIT P0, [R0+URZ+0x32440], R2 ;  /* 0x03244002000075a7 */ /* 0x0010a4000800017f */
[----:B--2---:R-:W-:Y:S05]  /*14fc0*/  @!P0 NANOSLEEP.SYNCS 0x989680 ;  /* 0x009896800000895d */ /* 0x004fea0003900000 */
[----:B------:R-:W2:Y:S02]  /*14fd0*/  @!P0 SYNCS.PHASECHK.TRANS64 P0, [R0+URZ+0x32440], R2 ;  /* 0x03244002000085a7 */ /* 0x000ea4000800007f */
[----:B--2---:R-:W-:Y:S05]  /*14fe0*/  @!P0 BRA `(.L_x_5369) ;  /* 0xfffffffc00f08947 */ /* 0x004fea000383ffff */
[----:B------:R-:W-:Y:S05]  /*14ff0*/  BRA `(.L_x_5482) ;  /* 0xffffffa400b87947 */ /* 0x000fea000383ffff */
.L_x_5373:
[----:B------:R0:W5:Y:S01]  /*15000*/  LDL R2, [R1+0x34] ;  /* 0x0000340001027983 */ /* 0x0001620000100800 */
[----:B------:R-:W-:Y:S02]  /*15010*/  IMAD.MOV.U32 R13, RZ, RZ, R0 ;  /* 0x000000ffff0d7224 */ /* 0x000fe400078e0000 */
[----:B------:R-:W-:Y:S02]  /*15020*/  IMAD.MOV.U32 R12, RZ, RZ, RZ ;  /* 0x000000ffff0c7224 */ /* 0x000fe400078e00ff */
[----:B------:R-:W-:Y:S02]  /*15030*/  IMAD.MOV.U32 R11, RZ, RZ, 0x181f ;  /* 0x0000181fff0b7424 */ /* 0x000fe400078e00ff */
[----:B------:R-:W-:Y:S02]  /*15040*/  IMAD.MOV.U32 R15, RZ, RZ, -0x1 ;  /* 0xffffffffff0f7424 */ /* 0x000fe400078e00ff */
[----:B0-----:R-:W-:-:S07]  /*15050*/  IMAD R17, R17, 0x80, R8 ;  /* 0x0000008011117824 */ /* 0x001fce00078e0208 */
[----:B-----5:R-:W-:Y:S05]  /*15060*/  WARPSYNC.COLLECTIVE R15, `(.L_x_5483) ;  /* 0x000000000f087348 */ /* 0x020fea0003c00000 */
[----:B------:R0:W1:Y:S02]  /*15070*/  SHFL.IDX P6, R14, R13, R12, R11 ;  /* 0x0000000c0d0e7389 */ /* 0x00006400000c000b */
[----:B01---5:R-:W-:Y:S01]  /*15080*/  ENDCOLLECTIVE ;  /* 0x000000000000791b */ /* 0x023fe20003800000 */
.L_x_5483:
[----:B------:R-:W-:-:S05]  /*15090*/  VIADD R8, R17, 0x10 ;  /* 0x0000001011087836 */ /* 0x000fca0000000000 */
[----:B------:R0:W-:Y:S01]  /*150a0*/  STL [R1+0x3c], R8 ;  /* 0x00003c0801007387 */ /* 0x0001e20000100800 */
[----:B------:R-:W-:Y:S02]  /*150b0*/  IMAD.MOV.U32 R13, RZ, RZ, R3 ;  /* 0x000000ffff0d7224 */ /* 0x000fe400078e0003 */
[----:B------:R-:W-:-:S07]  /*150c0*/  IMAD.MOV.U32 R4, RZ, RZ, R14 ;  /* 0x000000ffff047224 */ /* 0x000fce00078e000e */
[----:B0-----:R-:W-:Y:S05]  /*150d0*/  WARPSYNC.COLLECTIVE R15, `(.L_x_5484) ;  /* 0x000000000f087348 */ /* 0x001fea0003c00000 */
[----:B------:R1:W2:Y:S02]  /*150e0*/  SHFL.IDX P6, R14, R13, R12, R11 ;  /* 0x0000000c0d0e7389 */ /* 0x0002a400000c000b */
[----:B012---:R-:W-:Y:S01]  /*150f0*/  ENDCOLLECTIVE ;  /* 0x000000000000791b */ /* 0x007fe20003800000 */
.L_x_5484:
[----:B------:R-:W-:Y:S02]  /*15100*/  IMAD.MOV.U32 R13, RZ, RZ, R0 ;  /* 0x000000ffff0d7224 */ /* 0x000fe400078e0000 */
[----:B------:R-:W-:Y:S02]  /*15110*/  IMAD.MOV.U32 R12, RZ, RZ, 0x1 ;  /* 0x00000001ff0c7424 */ /* 0x000fe400078e00ff */
[----:B------:R-:W-:-:S07]  /*15120*/  IMAD.MOV.U32 R5, RZ, RZ, R14 ;  /* 0x000000ffff057224 */ /* 0x000fce00078e000e */
[----:B------:R-:W-:Y:S05]  /*15130*/  WARPSYNC.COLLECTIVE R15, `(.L_x_5485) ;  /* 0x000000000f087348 */ /* 0x000fea0003c00000 */
[----:B------:R0:W1:Y:S02]  /*15140*/  SHFL.IDX P6, R14, R13, R12, R11 ;  /* 0x0000000c0d0e7389 */ /* 0x00006400000c000b */
[----:B01----:R-:W-:Y:S01]  /*15150*/  ENDCOLLECTIVE ;  /* 0x000000000000791b */ /* 0x003fe20003800000 */
.L_x_5485:
[----:B------:R-:W-:Y:S02]  /*15160*/  IMAD.MOV.U32 R13, RZ, RZ, R3 ;  /* 0x000000ffff0d7224 */ /* 0x000fe400078e0003 */
[----:B------:R-:W-:Y:S02]  /*15170*/  IMAD R2, R2, R7, RZ ;  /* 0x0000000702027224 */ /* 0x000fe400078e02ff */
[----:B------:R-:W-:-:S07]  /*15180*/  IMAD.MOV.U32 R7, RZ, RZ, R14 ;  /* 0x000000ffff077224 */ /* 0x000fce00078e000e */
[----:B------:R-:W-:Y:S05]  /*15190*/  WARPSYNC.COLLECTIVE R15, `(.L_x_5486) ;  /* 0x000000000f087348 */ /* 0x000fea0003c00000 */
[----:B------:R0:W1:Y:S02]  /*151a0*/  SHFL.IDX P6, R14, R13, R12, R11 ;  /* 0x0000000c0d0e7389 */ /* 0x00006400000c000b */
[----:B01----:R-:W-:Y:S01]  /*151b0*/  ENDCOLLECTIVE ;  /* 0x000000000000791b */ /* 0x003fe20003800000 */
.L_x_5486:
        /* <DEDUP_REMOVED lines=13> */
.L_x_5487:
        /* <DEDUP_REMOVED lines=12> */
.L_x_5488:
        /* <DEDUP_REMOVED lines=17> */
.L_x_5489:
        /* <DEDUP_REMOVED lines=10> */
.L_x_5490:
        /* <DEDUP_REMOVED lines=13> */
.L_x_5491:
        /* <DEDUP_REMOVED lines=10> */
.L_x_5492:
        /* <DEDUP_REMOVED lines=13> */
.L_x_5493:
        /* <DEDUP_REMOVED lines=10> */
.L_x_5494:
        /* <DEDUP_REMOVED lines=13> */
.L_x_5495:
        /* <DEDUP_REMOVED lines=10> */
.L_x_5496:
        /* <DEDUP_REMOVED lines=11> */
.L_x_5497:
        /* <DEDUP_REMOVED lines=10> */
.L_x_5498:
[----:B------:R-:W-:Y:S01]  /*15aa0*/  @!PT LDS RZ, [RZ] ;  /* 0x00000000fffff984 */ /* 0x000fe20000000800 */
[----:B------:R-:W-:Y:S01]  /*15ab0*/  @!PT LDS RZ, [RZ] ;  /* 0x00000000fffff984 */ /* 0x000fe20000000800 */
[----:B------:R-:W-:Y:S01]  /*15ac0*/  @!PT LDS RZ, [RZ] ;  /* 0x00000000fffff984 */ /* 0x000fe20000000800 */
[----:B------:R1:W-:Y:S01]  /*15ad0*/  @!P1 LDGSTS.E.BYPASS.LTC128B.128 [R9+0x1b400], desc[UR38][R4.64], !P0 ;  /* 0x1b40000004099fae */ /* 0x0003e2000c101d66 */
[----:B------:R-:W-:Y:S01]  /*15ae0*/  IMAD.MOV.U32 R3, RZ, RZ, R14 ;  /* 0x000000ffff037224 */ /* 0x000fe200078e000e */
[----:B------:R-:W-:Y:S06]  /*15af0*/  BRA `(.L_x_5499) ;  /* 0xffffffa800607947 */ /* 0x000fec000383ffff */
.L_x_5377:
        /* <DEDUP_REMOVED lines=35> */
.L_x_5501:
[----:B------:R-:W-:Y:S05]  /*15d30*/  BSYNC B0 ;  /* 0x0000000000007941 */ /* 0x000fea0003800000 */
.L_x_5500:
        /* <DEDUP_REMOVED lines=12> */
.L_x_5502:
        /* <DEDUP_REMOVED lines=14> */
.L_x_5503:
[----:B------:R-:W-:-:S04]  /*15ee0*/  @!P5 LOP3.LUT R2, R3, R2, RZ, 0x3c, !PT ;  /* 0x000000020302d212 */ /* 0x000fc800078e3cff */
[----:B------:R-:W-:Y:S01]  /*15ef0*/  @!P5 LOP3.LUT R3, R3, R2, RZ, 0x3c, !PT ;  /* 0x000000020303d212 */ /* 0x000fe200078e3cff */
[----:B------:R-:W-:Y:S02]  /*15f00*/  IMAD.MOV.U32 R13, RZ, RZ, R4 ;  /* 0x000000ffff0d7224 */ /* 0x000fe400078e0004 */
[----:B------:R-:W-:-:S07]  /*15f10*/  IMAD.MOV.U32 R6, RZ, RZ, R14 ;  /* 0x000000ffff067224 */ /* 0x000fce00078e000e */
[----:B------:R-:W-:Y:S05]  /*15f20*/  WARPSYNC.COLLECTIVE R15, `(.L_x_5504) ;  /* 0x000000000f087348 */ /* 0x000fea0003c00000 */
[----:B------:R0:W1:Y:S02]  /*15f30*/  SHFL.IDX P6, R14, R13, R12, R11 ;  /* 0x0000000c0d0e7389 */ /* 0x00006400000c000b */
[----:B01----:R-:W-:Y:S01]  /*15f40*/  ENDCOLLECTIVE ;  /* 0x000000000000791b */ /* 0x003fe20003800000 */
.L_x_5504:
        /* <DEDUP_REMOVED lines=17> */
.L_x_5505:
        /* <DEDUP_REMOVED lines=12> */
.L_x_5506:
        /* <DEDUP_REMOVED lines=12> */
.L_x_5507:
        /* <DEDUP_REMOVED lines=12> */
.L_x_5508:
        /* <DEDUP_REMOVED lines=12> */
.L_x_5509:
        /* <DEDUP_REMOVED lines=12> */
.L_x_5510:
        /* <DEDUP_REMOVED lines=12> */
.L_x_5511:
        /* <DEDUP_REMOVED lines=11> */
.L_x_5512:
        /* <DEDUP_REMOVED lines=16> */
.L_x_5513:
[----:B------:R-:W-:Y:S02]  /*16690*/  IMAD.MOV.U32 R13, RZ, RZ, R4 ;  /* 0x000000ffff0d7224 */ /* 0x000fe400078e0004 */
[----:B------:R-:W-:-:S07]  /*166a0*/  IMAD.MOV.U32 R6, RZ, RZ, R14 ;  /* 0x000000ffff067224 */ /* 0x000fce00078e000e */
[----:B------:R-:W-:Y:S05]  /*166b0*/  WARPSYNC.COLLECTIVE R15, `(.L_x_5514) ;  /* 0x000000000f087348 */ /* 0x000fea0003c00000 */
[----:B------:R0:W1:Y:S02]  /*166c0*/  SHFL.IDX P6, R14, R13, R12, R11 ;  /* 0x0000000c0d0e7389 */ /* 0x00006400000c000b */
[----:B01----:R-:W-:Y:S01]  /*166d0*/  ENDCOLLECTIVE ;  /* 0x000000000000791b */ /* 0x003fe20003800000 */
.L_x_5514:
[----:B------:R-:W-:Y:S02]  /*166e0*/  IMAD.MOV.U32 R13, RZ, RZ, R0 ;  /* 0x000000ffff0d7224 */ /* 0x000fe400078e0000 */
[----:B------:R-:W-:Y:S02]  /*166f0*/  IMAD.MOV.U32 R12, RZ, RZ, 0x7 ;  /* 0x00000007ff0c7424 */ /* 0x000fe400078e00ff */
[----:B------:R-:W-:-:S07]  /*16700*/  IMAD.MOV.U32 R2, RZ, RZ, R14 ;  /* 0x000000ffff027224 */ /* 0x000fce00078e000e */
[----:B------:R-:W-:Y:S05]  /*16710*/  WARPSYNC.COLLECTIVE R15, `(.L_x_5515) ;  /* 0x000000000f087348 */ /* 0x000fea0003c00000 */
[----:B------:R0:W1:Y:S02]  /*16720*/  SHFL.IDX P6, R14, R13, R12, R11 ;  /* 0x0000000c0d0e7389 */ /* 0x00006400000c000b */
[----:B01----:R-:W-:Y:S01]  /*16730*/  ENDCOLLECTIVE ;  /* 0x000000000000791b */ /* 0x003fe20003800000 */
.L_x_5515:
        /* <DEDUP_REMOVED lines=14> */
.L_x_5516:
[----:B------:R-:W-:Y:S01]  /*16820*/  IMAD.MOV.U32 R2, RZ, RZ, R14 ;  /* 0x000000ffff027224 */ /* 0x000fe200078e000e */
[----:B------:R-:W-:Y:S06]  /*16830*/  BRA `(.L_x_5517) ;  /* 0xffffffa400f47947 */ /* 0x000fec000383ffff */
.L_x_5382:
[----:B0-----:R-:W4:Y:S02]  /*16840*/  LDL R2, [R1+0x4] ;  /* 0x0000040001027983 */ /* 0x001f240000100800 */
[----:B----4-:R0:W1:Y:S02]  /*16850*/  SYNCS.PHASECHK.TRANS64.TRYWAIT P0, [R2+URZ+0x32420], R0 ;  /* 0x03242000020075a7 */ /* 0x010064000800017f */
[----:B-1----:R-:W-:Y:S05]  /*16860*/  @!P0 NANOSLEEP.SYNCS 0x989680 ;  /* 0x009896800000895d */ /* 0x002fea0003900000 */
[----:B------:R-:W1:Y:S02]  /*16870*/  @!P0 SYNCS.PHASECHK.TRANS64 P0, [R2+URZ+0x32420], R0 ;  /* 0x03242000020085a7 */ /* 0x000e64000800007f */
[----:B-1----:R-:W-:Y:S05]  /*16880*/  @!P0 BRA `(.L_x_5382) ;  /* 0xfffffffc00ec8947 */ /* 0x002fea000383ffff */
[----:B------:R-:W-:Y:S05]  /*16890*/  BRA `(.L_x_5518) ;  /* 0xffffffa800707947 */ /* 0x000fea000383ffff */
.L_x_5386:
[----:B0-----:R0:W1:Y:S02]  /*168a0*/  SYNCS.PHASECHK.TRANS64.TRYWAIT P0, [R2+URZ+0x32460], R0 ;  /* 0x03246000020075a7 */ /* 0x001064000800017f */
[----:B-1----:R-:W-:Y:S05]  /*168b0*/  @!P0 NANOSLEEP.SYNCS 0x989680 ;  /* 0x009896800000895d */ /* 0x002fea0003900000 */
[----:B------:R-:W1:Y:S02]  /*168c0*/  @!P0 SYNCS.PHASECHK.TRANS64 P0, [R2+URZ+0x32460], R0 ;  /* 0x03246000020085a7 */ /* 0x000e64000800007f */
[----:B-1----:R-:W-:Y:S05]  /*168d0*/  @!P0 BRA `(.L_x_5386) ;  /* 0xfffffffc00f08947 */ /* 0x002fea000383ffff */
[----:B------:R-:W-:Y:S05]  /*168e0*/  BRA `(.L_x_5519) ;  /* 0xffffffa800a07947 */ /* 0x000fea000383ffff */
.L_x_5401:
[----:B-1----:R1:W2:Y:S02]  /*168f0*/  SYNCS.PHASECHK.TRANS64.TRYWAIT P0, [R3+URZ+0x32440], R2 ;  /* 0x03244002030075a7 */ /* 0x0022a4000800017f */
[----:B--2---:R-:W-:Y:S05]  /*16900*/  @!P0 NANOSLEEP.SYNCS 0x989680 ;  /* 0x009896800000895d */ /* 0x004fea0003900000 */
[----:B------:R-:W2:Y:S02]  /*16910*/  @!P0 SYNCS.PHASECHK.TRANS64 P0, [R3+URZ+0x32440], R2 ;  /* 0x03244002030085a7 */ /* 0x000ea4000800007f */
[----:B--2---:R-:W-:Y:S05]  /*16920*/  @!P0 BRA `(.L_x_5401) ;  /* 0xfffffffc00f08947 */ /* 0x004fea000383ffff */
[----:B------:R-:W-:Y:S05]  /*16930*/  BRA `(.L_x_5520) ;  /* 0xffffffb000c47947 */ /* 0x000fea000383ffff */
.L_x_5406:
[----:B0-----:R0:W2:Y:S02]  /*16940*/  SYNCS.PHASECHK.TRANS64.TRYWAIT P0, [R3+URZ+0x32460], R2 ;  /* 0x03246002030075a7 */ /* 0x0010a4000800017f */
[----:B--2---:R-:W-:Y:S05]  /*16950*/  @!P0 NANOSLEEP.SYNCS 0x989680 ;  /* 0x009896800000895d */ /* 0x004fea0003900000 */
[----:B------:R-:W2:Y:S02]  /*16960*/  @!P0 SYNCS.PHASECHK.TRANS64 P0, [R3+URZ+0x32460], R2 ;  /* 0x03246002030085a7 */ /* 0x000ea4000800007f */
[----:B--2---:R-:W-:Y:S05]  /*16970*/  @!P0 BRA `(.L_x_5406) ;  /* 0xfffffffc00f08947 */ /* 0x004fea000383ffff */
[----:B------:R-:W-:Y:S05]  /*16980*/  BRA `(.L_x_5521) ;  /* 0xffffffb4004c7947 */ /* 0x000fea000383ffff */
.L_x_5417:
[----:B0-----:R0:W1:Y:S02]  /*16990*/  SYNCS.PHASECHK.TRANS64.TRYWAIT P0, [R4+URZ+0x32440], R2 ;  /* 0x03244002040075a7 */ /* 0x001064000800017f */
[----:B-1----:R-:W-:Y:S05]  /*169a0*/  @!P0 NANOSLEEP.SYNCS 0x989680 ;  /* 0x009896800000895d */ /* 0x002fea0003900000 */
[----:B------:R-:W1:Y:S02]  /*169b0*/  @!P0 SYNCS.PHASECHK.TRANS64 P0, [R4+URZ+0x32440], R2 ;  /* 0x03244002040085a7 */ /* 0x000e64000800007f */
[----:B-1----:R-:W-:Y:S05]  /*169c0*/  @!P0 BRA `(.L_x_5417) ;  /* 0xfffffffc00f08947 */ /* 0x002fea000383ffff */
[----:B------:R-:W-:Y:S05]  /*169d0*/  BRA `(.L_x_5522) ;  /* 0xffffffbc00547947 */ /* 0x000fea000383ffff */
.L_x_5422:
[----:B-1----:R1:W2:Y:S02]  /*169e0*/  SYNCS.PHASECHK.TRANS64.TRYWAIT P0, [R4+URZ+0x32460], R2 ;  /* 0x03246002040075a7 */ /* 0x0022a4000800017f */
[----:B--2---:R-:W-:Y:S05]  /*169f0*/  @!P0 NANOSLEEP.SYNCS 0x989680 ;  /* 0x009896800000895d */ /* 0x004fea0003900000 */
[----:B------:R-:W2:Y:S02]  /*16a00*/  @!P0 SYNCS.PHASECHK.TRANS64 P0, [R4+URZ+0x32460], R2 ;  /* 0x03246002040085a7 */ /* 0x000ea4000800007f */
[----:B--2---:R-:W-:Y:S05]  /*16a10*/  @!P0 BRA `(.L_x_5422) ;  /* 0xfffffffc00f08947 */ /* 0x004fea000383ffff */
[----:B------:R-:W-:Y:S05]  /*16a20*/  BRA `(.L_x_5523) ;  /* 0xffffffbc00d87947 */ /* 0x000fea000383ffff */
.L_x_5433:
[----:B-1----:R1:W2:Y:S02]  /*16a30*/  SYNCS.PHASECHK.TRANS64.TRYWAIT P0, [R4+URZ+0x32440], R2 ;  /* 0x03244002040075a7 */ /* 0x0022a4000800017f */
[----:B--2---:R-:W-:Y:S05]  /*16a40*/  @!P0 NANOSLEEP.SYNCS 0x989680 ;  /* 0x009896800000895d */ /* 0x004fea0003900000 */
[----:B------:R-:W2:Y:S02]  /*16a50*/  @!P0 SYNCS.PHASECHK.TRANS64 P0, [R4+URZ+0x32440], R2 ;  /* 0x03244002040085a7 */ /* 0x000ea4000800007f */
[----:B--2---:R-:W-:Y:S05]  /*16a60*/  @!P0 BRA `(.L_x_5433) ;  /* 0xfffffffc00f08947 */ /* 0x004fea000383ffff */
[----:B------:R-:W-:Y:S05]  /*16a70*/  BRA `(.L_x_5524) ;  /* 0xffffffc400c47947 */ /* 0x000fea000383ffff */
.L_x_5438:
[----:B0-----:R0:W2:Y:S02]  /*16a80*/  SYNCS.PHASECHK.TRANS64.TRYWAIT P0, [R4+URZ+0x32460], R2 ;  /* 0x03246002040075a7 */ /* 0x0010a4000800017f */
[----:B--2---:R-:W-:Y:S05]  /*16a90*/  @!P0 NANOSLEEP.SYNCS 0x989680 ;  /* 0x009896800000895d */ /* 0x004fea0003900000 */
[----:B------:R-:W2:Y:S02]  /*16aa0*/  @!P0 SYNCS.PHASECHK.TRANS64 P0, [R4+URZ+0x32460], R2 ;  /* 0x03246002040085a7 */ /* 0x000ea4000800007f */
[----:B--2---:R-:W-:Y:S05]  /*16ab0*/  @!P0 BRA `(.L_x_5438) ;  /* 0xfffffffc00f08947 */ /* 0x004fea000383ffff */
[----:B------:R-:W-:Y:S05]  /*16ac0*/  BRA `(.L_x_5525) ;  /* 0xffffffc8004c7947 */ /* 0x000fea000383ffff */
.L_x_5450:
[----:B------:R-:W-:Y:S01]  /*16ad0*/  BSSY B0, `(.L_x_5526) ;  /* 0x0000008000007945 */ /* 0x000fe20003800000 */
[----:B------:R-:W-:Y:S02]  /*16ae0*/  IMAD.MOV.U32 R13, RZ, RZ, R16 ;  /* 0x000000ffff0d7224 */ /* 0x000fe400078e0010 */
[----:B------:R-:W-:Y:S02]  /*16af0*/  IMAD.MOV.U32 R12, RZ, RZ, RZ ;  /* 0x000000ffff0c7224 */ /* 0x000fe400078e00ff */
[----:B------:R-:W-:Y:S02]  /*16b00*/  IMAD.MOV.U32 R11, RZ, RZ, 0x1f ;  /* 0x0000001fff0b7424 */ /* 0x000fe400078e00ff */
[----:B------:R-:W-:-:S07]  /*16b10*/  IMAD.MOV.U32 R15, RZ, RZ, -0x1 ;  /* 0xffffffffff0f7424 */ /* 0x000fce00078e00ff */
[----:B01-3-5:R-:W-:Y:S05]  /*16b20*/  WARPSYNC.COLLECTIVE R15, `(.L_x_5527) ;  /* 0x000000000f087348 */ /* 0x02bfea0003c00000 */
[----:B------:R2:W4:Y:S02]  /*16b30*/  SHFL.IDX P6, R14, R13, R12, R11 ;  /* 0x0000000c0d0e7389 */ /* 0x00052400000c000b */
[----:B012345:R-:W-:Y:S01]  /*16b40*/  ENDCOLLECTIVE ;  /* 0x000000000000791b */ /* 0x03ffe20003800000 */
.L_x_5527:
[----:B------:R-:W-:Y:S05]  /*16b50*/  BSYNC B0 ;  /* 0x0000000000007941 */ /* 0x000fea0003800000 */
.L_x_5526:
        /* <DEDUP_REMOVED lines=9> */
.L_x_5528:
        /* <DEDUP_REMOVED lines=18> */
.L_x_5529:
        /* <DEDUP_REMOVED lines=8> */
.L_x_5530:
        /* <DEDUP_REMOVED lines=8> */
.L_x_5531:
        /* <DEDUP_REMOVED lines=8> */
.L_x_5532:
        /* <DEDUP_REMOVED lines=8> */
.L_x_5533:
        /* <DEDUP_REMOVED lines=9> */
.L_x_5534:
[----:B------:R-:W-:Y:S01]  /*16fa0*/  IMAD.MOV.U32 R16, RZ, RZ, R14 ;  /* 0x000000ffff107224 */ /* 0x000fe200078e000e */
[----:B------:R-:W-:Y:S06]  /*16fb0*/  BRA `(.L_x_5535) ;  /* 0xffffffcc00a47947 */ /* 0x000fec000383ffff */
.L_x_5455:
[----:B------:R-:W-:Y:S01]  /*16fc0*/  BSSY B0, `(.L_x_5536) ;  /* 0x0000008000007945 */ /* 0x000fe20003800000 */
[----:B-----5:R-:W-:Y:S02]  /*16fd0*/  IMAD.MOV.U32 R13, RZ, RZ, R2 ;  /* 0x000000ffff0d7224 */ /* 0x020fe400078e0002 */
[----:B------:R-:W-:Y:S02]  /*16fe0*/  IMAD.MOV.U32 R12, RZ, RZ, 0x1 ;  /* 0x00000001ff0c7424 */ /* 0x000fe400078e00ff */
[----:B------:R-:W-:Y:S02]  /*16ff0*/  IMAD.MOV.U32 R11, RZ, RZ, RZ ;  /* 0x000000ffff0b7224 */ /* 0x000fe400078e00ff */
[----:B------:R-:W-:-:S07]  /*17000*/  IMAD.MOV.U32 R15, RZ, RZ, -0x1 ;  /* 0xffffffffff0f7424 */ /* 0x000fce00078e00ff */
[----:B01-3--:R-:W-:Y:S05]  /*17010*/  WARPSYNC.COLLECTIVE R15, `(.L_x_5537) ;  /* 0x000000000f087348 */ /* 0x00bfea0003c00000 */
[----:B------:R2:W4:Y:S02]  /*17020*/  SHFL.UP P6, R14, R13, R12, R11 ;  /* 0x0400000c0d0e7389 */ /* 0x00052400000c000b */
[----:B01234-:R-:W-:Y:S01]  /*17030*/  ENDCOLLECTIVE ;  /* 0x000000000000791b */ /* 0x01ffe20003800000 */
.L_x_5537:
[----:B------:R-:W-:Y:S05]  /*17040*/  BSYNC B0 ;  /* 0x0000000000007941 */ /* 0x000fea0003800000 */
.L_x_5536:
        /* <DEDUP_REMOVED lines=9> */
.L_x_5538:
        /* <DEDUP_REMOVED lines=8> */
.L_x_5539:
        /* <DEDUP_REMOVED lines=8> */
.L_x_5540:
        /* <DEDUP_REMOVED lines=8> */
.L_x_5541:
        /* <DEDUP_REMOVED lines=9> */
.L_x_5542:
[----:B------:R-:W-:Y:S01]  /*172f0*/  IMAD.MOV.U32 R16, RZ, RZ, R14 ;  /* 0x000000ffff107224 */ /* 0x000fe200078e000e */
[----:B------:R-:W-:Y:S06]  /*17300*/  BRA `(.L_x_5543) ;  /* 0xffffffcc006c7947 */ /* 0x000fec000383ffff */
.L_x_5457:
[----:B------:R-:W-:Y:S01]  /*17310*/  BSSY B0, `(.L_x_5544) ;  /* 0x0000006000007945 */ /* 0x000fe20003800000 */
[----:B------:R-:W-:Y:S01]  /*17320*/  PLOP3.LUT P6, PT, P6, PT, PT, 0x8, 0x0 ;  /* 0x000000000000781c */ /* 0x000fe200037ce170 */
[----:B------:R-:W-:-:S12]  /*17330*/  IMAD.MOV.U32 R15, RZ, RZ, -0x1 ;  /* 0xffffffffff0f7424 */ /* 0x000fd800078e00ff */
[----:B01-3-5:R-:W-:Y:S05]  /*17340*/  WARPSYNC.COLLECTIVE R15, `(.L_x_5545) ;  /* 0x000000000f087348 */ /* 0x02bfea0003c00000 */
[----:B------:R-:W-:Y:S01]  /*17350*/  VOTE.ANY R14, PT, P6 ;  /* 0x00000000000e7806 */ /* 0x000fe200030e0100 */
[----:B01-3-5:R-:W-:Y:S06]  /*17360*/  ENDCOLLECTIVE ;  /* 0x000000000000791b */ /* 0x02bfec0003800000 */
.L_x_5545:
[----:B------:R-:W-:Y:S05]  /*17370*/  BSYNC B0 ;  /* 0x0000000000007941 */ /* 0x000fea0003800000 */
.L_x_5544:
        /* <DEDUP_REMOVED lines=9> */
.L_x_5546:
[----:B------:R-:W-:Y:S01]  /*17410*/  IMAD.MOV.U32 R17, RZ, RZ, R14 ;  /* 0x000000ffff117224 */ /* 0x000fe200078e000e */
[----:B------:R-:W-:Y:S06]  /*17420*/  BRA `(.L_x_5547) ;  /* 0xffffffcc005c7947 */ /* 0x000fec000383ffff */
.L_x_5459:
[----:B------:R-:W-:Y:S01]  /*17430*/  BSSY B0, `(.L_x_5548) ;  /* 0x0000007000007945 */ /* 0x000fe20003800000 */
[----:B------:R-:W-:Y:S02]  /*17440*/  IMAD.MOV.U32 R13, RZ, RZ, R3 ;  /* 0x000000ffff0d7224 */ /* 0x000fe400078e0003 */
[----:B------:R-:W-:Y:S02]  /*17450*/  IMAD.MOV.U32 R11, RZ, RZ, 0x1f ;  /* 0x0000001fff0b7424 */ /* 0x000fe400078e00ff */
[----:B------:R-:W-:-:S07]  /*17460*/  IMAD.MOV.U32 R15, RZ, RZ, -0x1 ;  /* 0xffffffffff0f7424 */ /* 0x000fce00078e00ff */
[----:B012345:R-:W-:Y:S05]  /*17470*/  WARPSYNC.COLLECTIVE R15, `(.L_x_5549) ;  /* 0x000000000f087348 */ /* 0x03ffea0003c00000 */
[----:B------:R0:W0:Y:S02]  /*17480*/  SHFL.IDX P6, R14, R13, R12, R11 ;  /* 0x0000000c0d0e7389 */ /* 0x00002400000c000b */
[----:B012345:R-:W-:Y:S01]  /*17490*/  ENDCOLLECTIVE ;  /* 0x000000000000791b */ /* 0x03ffe20003800000 */
.L_x_5549:
[----:B------:R-:W-:Y:S05]  /*174a0*/  BSYNC B0 ;  /* 0x0000000000007941 */ /* 0x000fea0003800000 */
.L_x_5548:
[----:B------:R-:W-:Y:S01]  /*174b0*/  IMAD.MOV.U32 R3, RZ, RZ, R14 ;  /* 0x000000ffff037224 */ /* 0x000fe200078e000e */
[----:B------:R-:W-:Y:S06]  /*174c0*/  BRA `(.L_x_5550) ;  /* 0xffffffcc00507947 */ /* 0x000fec000383ffff */
.L_x_5463:
[----:B0-----:R0:W1:Y:S02]  /*174d0*/  SYNCS.PHASECHK.TRANS64.TRYWAIT P0, [R0+URZ+0x32420], R3 ;  /* 0x03242003000075a7 */ /* 0x001064000800017f */
[----:B-1----:R-:W-:Y:S05]  /*174e0*/  @!P0 NANOSLEEP.SYNCS 0x989680 ;  /* 0x009896800000895d */ /* 0x002fea0003900000 */
[----:B------:R-:W1:Y:S02]  /*174f0*/  @!P0 SYNCS.PHASECHK.TRANS64 P0, [R0+URZ+0x32420], R3 ;  /* 0x03242003000085a7 */ /* 0x000e64000800007f */
[----:B-1----:R-:W-:Y:S05]  /*17500*/  @!P0 BRA `(.L_x_5463) ;  /* 0xfffffffc00f08947 */ /* 0x002fea000383ffff */
[----:B------:R-:W-:Y:S05]  /*17510*/  BRA `(.L_x_5551) ;  /* 0xffffffd000d47947 */ /* 0x000fea000383ffff */
.L_x_5464:
        /* <DEDUP_REMOVED lines=11> */
.L_x_5553:
[----:B------:R-:W-:Y:S05]  /*175d0*/  BSYNC B0 ;  /* 0x0000000000007941 */ /* 0x000fea0003800000 */
.L_x_5552:
[----:B------:R-:W-:Y:S05]  /*175e0*/  BRA `(.L_x_5554) ;  /* 0xffffffd000bc7947 */ /* 0x000fea000383ffff */
.L_x_5467:
[----:B------:R-:W-:Y:S01]  /*175f0*/  BSSY B1, `(.L_x_5555) ;  /* 0x0000006000017945 */ /* 0x000fe20003800000 */
[----:B------:R-:W-:-:S07]  /*17600*/  IMAD.MOV.U32 R15, RZ, RZ, -0x1 ;  /* 0xffffffffff0f7424 */ /* 0x000fce00078e00ff */
[----:B01-3-5:R-:W-:Y:S05]  /*17610*/  WARPSYNC.COLLECTIVE R15, `(.L_x_5556) ;  /* 0x000000000f0c7348 */ /* 0x02bfea0003c00000 */
[----:B------:R-:W-:Y:S02]  /*17620*/  ELECT P6, UR62, PT ;  /* 0x00000000003e782f */ /* 0x000fe400038c0000 */
[----:B------:R-:W-:Y:S01]  /*17630*/  MOV R14, UR62 ;  /* 0x0000003e000e7c02 */ /* 0x000fe20008000f00 */
[----:B01-3-5:R-:W-:Y:S10]  /*17640*/  ENDCOLLECTIVE ;  /* 0x000000000000791b */ /* 0x02bff40003800000 */
.L_x_5556:
[----:B------:R-:W-:Y:S05]  /*17650*/  BSYNC B1 ;  /* 0x0000000000017941 */ /* 0x000fea0003800000 */
.L_x_5555:
[----:B------:R-:W-:Y:S05]  /*17660*/  BRA `(.L_x_5557) ;  /* 0xffffffd000b47947 */ /* 0x000fea000383ffff */
.L_x_5469:
[----:B0-----:R0:W1:Y:S02]  /*17670*/  SYNCS.PHASECHK.TRANS64.TRYWAIT P0, [R6+URZ], R5 ;  /* 0x00000005060075a7 */ /* 0x001064000800017f */
[----:B-1----:R-:W-:Y:S05]  /*17680*/  @!P0 NANOSLEEP.SYNCS 0x989680 ;  /* 0x009896800000895d */ /* 0x002fea0003900000 */
[----:B------:R-:W1:Y:S02]  /*17690*/  @!P0 SYNCS.PHASECHK.TRANS64 P0, [R6+URZ], R5 ;  /* 0x00000005060085a7 */ /* 0x000e64000800007f */
[----:B-1----:R-:W-:Y:S05]  /*176a0*/  @!P0 BRA `(.L_x_5469) ;  /* 0xfffffffc00f08947 */ /* 0x002fea000383ffff */
[----:B------:R-:W-:Y:S05]  /*176b0*/  BRA `(.L_x_5558) ;  /* 0xffffffd000f87947 */ /* 0x000fea000383ffff */
.L_x_5470:
[----:B-1----:R1:W2:Y:S02]  /*176c0*/  SYNCS.PHASECHK.TRANS64.TRYWAIT P0, [R7+URZ], R2 ;  /* 0x00000002070075a7 */ /* 0x0022a4000800017f */
[----:B--2---:R-:W-:Y:S05]  /*176d0*/  @!P0 NANOSLEEP.SYNCS 0x989680 ;  /* 0x009896800000895d */ /* 0x004fea0003900000 */
[----:B------:R-:W2:Y:S02]  /*176e0*/  @!P0 SYNCS.PHASECHK.TRANS64 P0, [R7+URZ], R2 ;  /* 0x00000002070085a7 */ /* 0x000ea4000800007f */
[----:B--2---:R-:W-:Y:S05]  /*176f0*/  @!P0 BRA `(.L_x_5470) ;  /* 0xfffffffc00f08947 */ /* 0x004fea000383ffff */
[----:B------:R-:W-:Y:S05]  /*17700*/  BRA `(.L_x_5559) ;  /* 0xffffffd000ec7947 */ /* 0x000fea000383ffff */
.L_x_5472:
[----:B--2---:R2:W3:Y:S02]  /*17710*/  SYNCS.PHASECHK.TRANS64.TRYWAIT P0, [R4+URZ], R5 ;  /* 0x00000005040075a7 */ /* 0x0044e4000800017f */
[----:B---3--:R-:W-:Y:S05]  /*17720*/  @!P0 NANOSLEEP.SYNCS 0x989680 ;  /* 0x009896800000895d */ /* 0x008fea0003900000 */
[----:B------:R-:W3:Y:S02]  /*17730*/  @!P0 SYNCS.PHASECHK.TRANS64 P0, [R4+URZ], R5 ;  /* 0x00000005040085a7 */ /* 0x000ee4000800007f */
[----:B---3--:R-:W-:Y:S05]  /*17740*/  @!P0 BRA `(.L_x_5472) ;  /* 0xfffffffc00f08947 */ /* 0x008fea000383ffff */
[----:B------:R-:W-:Y:S05]  /*17750*/  BRA `(.L_x_5560) ;  /* 0xffffffd000f47947 */ /* 0x000fea000383ffff */
.L_x_5561:
        /* <DEDUP_REMOVED lines=10> */
.L_x_6049:


//--------------------- .text._ZN7cutlass13device_kernelIN5flash11enable_sm90INS1_16FlashAttnFwdSm90INS1_25CollectiveMainloopFwdSm90ILi2EN4cute5tupleIJNS5_1CILi1EEES8_S8_EEENS6_IJNS7_ILi128EEENS7_ILi96EEENS7_ILi64EEEEEELi256ENS_10bfloat16_tEfNS_4arch4Sm90ELb1ELb0ELb1ELb1ELb0ELb1ELb1ELb1ELb0ELb1ELb0ELb0EEENS1_21CollectiveEpilogueFwdINS6_IJSA_NS7_ILi256EEESB_EEES9_SE_SG_Li256ELb1ELb1ELb0ELb0EEENS1_36VarlenDynamicPersistentTileSchedulerILi128ELi96ELi256ELi128ELb0ELb1ELb1ELb1ELb1ELb1EEEEEEEEEvNT_6ParamsE --------------------------
	.section	.text._ZN7cutlass13device_kernelIN5flash11enable_sm90INS1_16FlashAttnFwdSm90INS1_25CollectiveMainloopFwdSm90ILi2EN4cute5tupleIJNS5_1CILi1EEES8_S8_EEENS6_IJNS7_ILi128EEENS7_ILi96EEENS7_ILi64EEEEEELi256ENS_10bfloat16_tEfNS_4arch4Sm90ELb1ELb0ELb1ELb1ELb0ELb1ELb1ELb1ELb0ELb1ELb0ELb0EEENS1_21CollectiveEpilogueFwdINS6_IJSA_NS7_ILi256EEESB_EEES9_SE_SG_Li256ELb1ELb1ELb0ELb0EEENS1_36VarlenDynamicPersistentTileSchedulerILi128ELi96ELi256ELi128ELb0ELb1ELb1ELb1ELb1ELb1EEEEEEEEEvNT_6ParamsE,"ax",@progbits
	.align	128
.text._ZN7cutlass13device_kernelIN5flash11enable_sm90INS1_16FlashAttnFwdSm90INS1_25CollectiveMainloopFwdSm90ILi2EN4cute5tupleIJNS5_1CILi1EEES8_S8_EEENS6_IJNS7_ILi128EEENS7_ILi96EEENS7_ILi64EEEEEELi256ENS_10bfloat16_tEfNS_4arch4Sm90ELb1ELb0ELb1ELb1ELb0ELb1ELb1ELb1ELb0ELb1ELb0ELb0EEENS1_21CollectiveEpilogueFwdINS6_IJSA_NS7_ILi256EEESB_EEES9_SE_SG_Li256ELb1ELb1ELb0ELb0EEENS1_36VarlenDynamicPersistentTileSchedulerILi128ELi96ELi256ELi128ELb0ELb1ELb1ELb1ELb1ELb1EEEEEEEEEvNT_6ParamsE:
        .type           _ZN7cutlass13device_kernelIN5flash11enable_sm90INS1_16FlashAttnFwdSm90INS1_25CollectiveMainloopFwdSm90ILi2EN4cute5tupleIJNS5_1CILi1EEES8_S8_EEENS6_IJNS7_ILi128EEENS7_ILi96EEENS7_ILi64EEEEEELi256ENS_10bfloat16_tEfNS_4arch4Sm90ELb1ELb0ELb1ELb1ELb0ELb1ELb1ELb1ELb0ELb1ELb0ELb0EEENS1_21CollectiveEpilogueFwdINS6_IJSA_NS7_ILi256EEESB_EEES9_SE_SG_Li256ELb1ELb1ELb0ELb0EEENS1_36VarlenDynamicPersistentTileSchedulerILi128ELi96ELi256ELi128ELb0ELb1ELb1ELb1ELb1ELb1EEEEEEEEEvNT_6ParamsE,@function
        .size           _ZN7cutlass13device_kernelIN5flash11enable_sm90INS1_16FlashAttnFwdSm90INS1_25CollectiveMainloopFwdSm90ILi2EN4cute5tupleIJNS5_1CILi1EEES8_S8_EEENS6_IJNS7_ILi128EEENS7_ILi96EEENS7_ILi64EEEEEELi256ENS_10bfloat16_tEfNS_4arch4Sm90ELb1ELb0ELb1ELb1ELb0ELb1ELb1ELb1ELb0ELb1ELb0ELb0EEENS1_21CollectiveEpilogueFwdINS6_IJSA_NS7_ILi256EEESB_EEES9_SE_SG_Li256ELb1ELb1ELb0ELb0EEENS1_36VarlenDynamicPersistentTileSchedulerILi128ELi96ELi256ELi128ELb0ELb1ELb1ELb1ELb1ELb1EEEEEEEEEvNT_6ParamsE,(.L_x_6050 - _ZN7cutlass13device_kernelIN5flash11enable_sm90INS1_16FlashAttnFwdSm90INS1_25CollectiveMainloopFwdSm90ILi2EN4cute5tupleIJNS5_1CILi1EEES8_S8_EEENS6_IJNS7_ILi128EEENS7_ILi96EEENS7_ILi64EEEEEELi256ENS_10bfloat16_tEfNS_4arch4Sm90ELb1ELb0ELb1ELb1ELb0ELb1ELb1ELb1ELb0ELb1ELb0ELb0EEENS1_21CollectiveEpilogueFwdINS6_IJSA_NS7_ILi256EEESB_EEES9_SE_SG_Li256ELb1ELb1ELb0ELb0EEENS1_36VarlenDynamicPersistentTileSchedulerILi128ELi96ELi256ELi128ELb0ELb1ELb1ELb1ELb1ELb1EEEEEEEEEvNT_6ParamsE)
        .other          _ZN7cutlass13device_kernelIN5flash11enable_sm90INS1_16FlashAttnFwdSm90INS1_25CollectiveMainloopFwdSm90ILi2EN4cute5tupleIJNS5_1CILi1EEES8_S8_EEENS6_IJNS7_ILi128EEENS7_ILi96EEENS7_ILi64EEEEEELi256ENS_10bfloat16_tEfNS_4arch4Sm90ELb1ELb0ELb1ELb1ELb0ELb1ELb1ELb1ELb0ELb1ELb0ELb0EEENS1_21CollectiveEpilogueFwdINS6_IJSA_NS7_ILi256EEESB_EEES9_SE_SG_Li256ELb1ELb1ELb0ELb0EEENS1_36VarlenDynamicPersistentTileSchedulerILi128ELi96ELi256ELi128ELb0ELb1ELb1ELb1ELb1ELb1EEEEEEEEEvNT_6ParamsE,@"STO_CUDA_ENTRY STV_DEFAULT"
_ZN7cutlass13device_kernelIN5flash11enable_sm90INS1_16FlashAttnFwdSm90INS1_25CollectiveMainloopFwdSm90ILi2EN4cute5tupleIJNS5_1CILi1EEES8_S8_EEENS6_IJNS7_ILi128EEENS7_ILi96EEENS7_ILi64EEEEEELi256ENS_10bfloat16_tEfNS_4arch4Sm90ELb1ELb0ELb1ELb1ELb0ELb1ELb1ELb1ELb0ELb1ELb0ELb0EEENS1_21CollectiveEpilogueFwdINS6_IJSA_NS7_ILi256EEESB_EEES9_SE_SG_Li256ELb1ELb1ELb0ELb0EEENS1_36VarlenDynamicPersistentTileSchedulerILi128ELi96ELi256ELi128ELb0ELb1ELb1ELb1ELb1ELb1EEEEEEEEEvNT_6ParamsE:
        /* <DEDUP_REMOVED lines=23> */
.L_x_5563:
[----:B------:R-:W-:Y:S05]  /*0170*/  BSYNC B0 ;  /* 0x0000000000007941 */ /* 0x000fea0003800000 */
.L_x_5562:
        /* <DEDUP_REMOVED lines=42> */
.L_x_5564:
        /* <DEDUP_REMOVED lines=22> */
.L_x_5565:
        /* <DEDUP_REMOVED lines=18> */
.L_x_5566:
        /* <DEDUP_REMOVED lines=22> */
.L_x_5567:
        /* <DEDUP_REMOVED lines=22> */
.L_x_5568:
        /* <DEDUP_REMOVED lines=9> */
.L_x_5571:
[----:B------:R-:W-:-:S08]  /*09f0*/  NOP ;  /* 0x0000000000007918 */ /* 0x000fd00000000000 */
[----:B------:R-:W0:Y:S02]  /*0a00*/  USETMAXREG.TRY_ALLOC.CTAPOOL UP0, 0xf0 ;  /* 0x000000f0000079c8 */ /* 0x000e240008000600 */
[----:B0-----:R-:W-:-:S13]  /*0a10*/  PLOP3.LUT P0, PT, PT, PT, UP0, 0x80, 0x0 ;  /* 0x000000000000781c */ /* 0x001fda0003f0f008 */
[----:B------:R-:W-:Y:S05]  /*0a20*/  @!P0 BRA `(.L_x_5571) ;  /* 0xfffffffc00f08947 */ /* 0x000fea000383ffff */
[----:B------:R-:W3:Y:S01]  /*0a30*/  LDL.LU R0, [R1+0x38] ;  /* 0x0000380001007983 */ /* 0x000ee20000300800 */
[----:B--2---:R-:W0:Y:S01]  /*0a40*/  S2R R2, SR_TID.X ;  /* 0x0000000000027919 */ /* 0x004e220000002100 */
[----:B------:R-:W1:Y:S01]  /*0a50*/  S2UR UR5, SR_CgaCtaId ;  /* 0x00000000000579c3 */ /* 0x000e620000008800 */
[----:B------:R-:W-:Y:S01]  /*0a60*/  UMOV UR4, 0x400 ;  /* 0x0000040000047882 */ /* 0x000fe20000000000 */
[----:B0-----:R-:W-:-:S06]  /*0a70*/  SHF.R.U32.HI R2, RZ, 0x7, R2 ;  /* 0x00000007ff027819 */ /* 0x001fcc0000011602 */
[----:B------:R-:W-:Y:S06]  /*0a80*/  BAR.ARV 0x8, 0x180 ;  /* 0x0206000000007b1d */ /* 0x000fec0000002000 */
[----:B------:R-:W-:-:S13]  /*0a90*/  ISETP.NE.AND P0, PT, R2, 0x1, PT ;  /* 0x000000010200780c */ /* 0x000fda0003f05270 */
[----:B------:R-:W-:Y:S08]  /*0aa0*/  @!P0 BAR.ARV 0x9, 0x100 ;  /* 0x0244000000008b1d */ /* 0x000ff00000002000 */
[----:B------:R-:W-:Y:S01]  /*0ab0*/  BAR.SYNC.DEFER_BLOCKING 0x5, 0x180 ;  /* 0x0146000000007b1d */ /* 0x000fe20000010000 */
[----:B-1----:R-:W-:-:S06]  /*0ac0*/  ULEA UR4, UR5, UR4, 0x18 ;  /* 0x0000000405047291 */ /* 0x002fcc000f8ec03f */
[----:B------:R-:W-:Y:S01]  /*0ad0*/  IMAD.U32 R19, RZ, RZ, UR4 ;  /* 0x00000004ff137e24 */ /* 0x000fe2000f8e00ff */
[----:B------:R-:W-:-:S04]  /*0ae0*/  ULDC UR4, c[0x0][0xd3c] ;  /* 0x00034f0000047ab9 */ /* 0x000fc80000000800 */
[----:B------:R-:W0:Y:S01]  /*0af0*/  LDS.128 R84, [R19+0x324d0] ;  /* 0x0324d00013547984 */ /* 0x000e220000000c00 */
[----:B------:R-:W-:Y:S06]  /*0b00*/  BAR.ARV 0x4, 0x180 ;  /* 0x0106000000007b1d */ /* 0x000fec0000002000 */
[----:B---3--:R-:W-:-:S04]  /*0b10*/  LOP3.LUT R0, R0, 0xfffffffb, RZ, 0xc0, !PT ;  /* 0xfffffffb00007812 */ /* 0x008fc800078ec0ff */
[----:B------:R-:W-:-:S05]  /*0b20*/  @P0 LOP3.LUT R0, R0, 0x4, RZ, 0xfc, !PT ;  /* 0x0000000400000812 */ /* 0x000fca00078efcff */
[----:B------:R1:W-:Y:S01]  /*0b30*/  STL [R1+0x38], R0 ;  /* 0x0000380001007387 */ /* 0x0003e20000100800 */
[----:B0-----:R-:W-:-:S13]  /*0b40*/  ISETP.GE.AND P0, PT, R87, UR4, PT ;  /* 0x0000000457007c0c */ /* 0x001fda000bf06270 */
[----:B-1----:R-:W-:Y:S05]  /*0b50*/  @P0 BRA `(.L_x_5572) ;  /* 0x000001e4004c0947 */ /* 0x002fea0003800000 */
[----:B------:R-:W2:Y:S01]  /*0b60*/  LDL.LU R12, [R1+0x8c] ;  /* 0x00008c00010c7983 */ /* 0x000ea20000300800 */
        /* <DEDUP_REMOVED lines=17> */
[----:B------:R-:W-:Y:S01]  /*0c80*/  LEA.HI R3, R3, R6, RZ, 0x1 ;  /* 0x0000000603037211 */ /* 0x000fe200078f08ff */
[----:B------:R-:W-:Y:S01]  /*0c90*/  IMAD.IADD R4, R13, 0x1, -R4 ;  /* 0x000000010d047824 */ /* 0x000fe200078e0a04 */
[----:B------:R-:W-:Y:S02]  /*0ca0*/  SHF.R.S32.HI R15, RZ, 0x5, R5 ;  /* 0x00000005ff0f7819 */ /* 0x000fe40000011405 */
[----:B------:R-:W-:-:S03]  /*0cb0*/  LOP3.LUT R3, R3, 0x1ffffffe, RZ, 0xc0, !PT ;  /* 0x1ffffffe03037812 */ /* 0x000fc600078ec0ff */
[----:B------:R-:W-:Y:S02]  /*0cc0*/  IMAD R4, R15, 0x10, R4 ;  /* 0x000000100f047824 */ /* 0x000fe400078e0204 */
[----:B------:R-:W-:Y:S01]  /*0cd0*/  IMAD.IADD R3, R6, 0x1, -R3 ;  /* 0x0000000106037824 */ /* 0x000fe200078e0a03 */
[----:B------:R-:W-:-:S03]  /*0ce0*/  SHF.R.S32.HI R14, RZ, 0x7, R2 ;  /* 0x00000007ff0e7819 */ /* 0x000fc60000011402 */
[----:B------:R-:W-:Y:S01]  /*0cf0*/  IMAD R6, R4, 0x8, R3 ;  /* 0x0000000804067824 */ /* 0x000fe200078e0203 */
[----:B------:R-:W-:Y:S02]  /*0d00*/  LEA.HI R4, R0, R13, RZ, 0x2 ;  /* 0x0000000d00047211 */ /* 0x000fe400078f10ff */
[----:B------:R-:W-:Y:S02]  /*0d10*/  LEA.HI R7, R7, R11, RZ, 0x5 ;  /* 0x0000000b07077211 */ /* 0x000fe400078f28ff */
[----:B------:R-:W-:Y:S02]  /*0d20*/  LEA.HI R2, R2, R14, RZ, 0x1 ;  /* 0x0000000e02027211 */ /* 0x000fe400078f08ff */
[----:B------:R-:W-:Y:S02]  /*0d30*/  LEA.HI R3, R0, R13, RZ, 0x3 ;  /* 0x0000000d00037211 */ /* 0x000fe400078f18ff */
[--C-:B------:R-:W-:Y:S02]  /*0d40*/  SHF.R.S32.HI R22, RZ, 0x2, R4.reuse ;  /* 0x00000002ff167819 */ /* 0x100fe40000011404 */
[----:B------:R-:W-:-:S02]  /*0d50*/  SHF.R.S32.HI R5, RZ, 0x1f, R4 ;  /* 0x0000001fff057819 */ /* 0x000fc40000011404 */
[----:B------:R-:W-:Y:S02]  /*0d60*/  SHF.R.S32.HI R7, RZ, 0x5, R7 ;  /* 0x00000005ff077819 */ /* 0x000fe40000011407 */
[----:B------:R-:W-:Y:S02]  /*0d70*/  LOP3.LUT R2, R2, 0x3fffffe, RZ, 0xc0, !PT ;  /* 0x03fffffe02027812 */ /* 0x000fe400078ec0ff */
[----:B------:R-:W-:Y:S02]  /*0d80*/  LOP3.LUT R0, R3, 0xfffffff8, RZ, 0xc0, !PT ;  /* 0xfffffff803007812 */ /* 0x000fe400078ec0ff */
[----:B------:R-:W-:Y:S01]  /*0d90*/  LEA.HI R5, R5, R22, RZ, 0x3 ;  /* 0x0000001605057211 */ /* 0x000fe200078f18ff */
[----:B------:R-:W-:Y:S01]  /*0da0*/  IMAD R7, R7, 0x10, R10 ;  /* 0x0000001007077824 */ /* 0x000fe200078e020a */
[----:B------:R-:W-:Y:S01]  /*0db0*/  LOP3.LUT R4, R4, 0xfffffffc, RZ, 0xc0, !PT ;  /* 0xfffffffc04047812 */ /* 0x000fe200078ec0ff */
[----:B------:R-:W-:Y:S01]  /*0dc0*/  IMAD.IADD R2, R14, 0x1, -R2 ;  /* 0x000000010e027824 */ /* 0x000fe200078e0a02 */
[----:B------:R-:W-:Y:S01]  /*0dd0*/  LOP3.LUT R5, R5, 0xfffffff8, RZ, 0xc0, !PT ;  /* 0xfffffff805057812 */ /* 0x000fe200078ec0ff */
[----:B------:R-:W-:-:S02]  /*0de0*/  VIADD R10, R22, 0x40 ;  /* 0x00000040160a7836 */ /* 0x000fc40000000000 */
[----:B------:R-:W-:Y:S02]  /*0df0*/  IMAD R7, R2, 0x40, R7 ;  /* 0x0000004002077824 */ /* 0x000fe400078e0207 */
[----:B------:R-:W-:Y:S01]  /*0e00*/  IMAD.IADD R9, R13, 0x1, -R4 ;  /* 0x000000010d097824 */ /* 0x000fe200078e0a04 */
[----:B------:R-:W-:Y:S01]  /*0e10*/  SHF.R.S32.HI R4, RZ, 0x1f, R10 ;  /* 0x0000001fff047819 */ /* 0x000fe2000001140a */
[----:B------:R-:W-:Y:S01]  /*0e20*/  IMAD.IADD R5, R22, 0x1, -R5 ;  /* 0x0000000116057824 */ /* 0x000fe200078e0a05 */
[----:B------:R-:W-:Y:S01]  /*0e30*/  STL [R1+0xa0], R7 ;  /* 0x0000a00701007387 */ /* 0x000fe20000100800 */
[----:B------:R-:W-:Y:S01]  /*0e40*/  IMAD.SHL.U32 R200, R9, 0x4, RZ ;  /* 0x0000000409c87824 */ /* 0x000fe200078e00ff */
[----:B------:R-:W-:Y:S02]  /*0e50*/  LEA.HI R4, R4, R10, RZ, 0x3 ;  /* 0x0000000a04047211 */ /* 0x000fe400078f18ff */
[----:B------:R-:W-:Y:S01]  /*0e60*/  STL [R1+0x8c], RZ ;  /* 0x00008cff01007387 */ /* 0x000fe20000100800 */
[----:B------:R-:W-:Y:S01]  /*0e70*/  SHF.R.S32.HI R3, RZ, 0x3, R3 ;  /* 0x00000003ff037819 */ /* 0x000fe20000011403 */
[----:B------:R-:W-:-:S02]  /*0e80*/  IMAD.SHL.U32 R3, R10, 0x40, RZ ;  /* 0x000000400a037824 */ /* 0x000fc400078e00ff */
[----:B------:R-:W-:Y:S02]  /*0e90*/  VIADD R211, R200, 0x10 ;  /* 0x00000010c8d37836 */ /* 0x000fe40000000000 */
[----:B------:R-:W-:Y:S01]  /*0ea0*/  IMAD.SHL.U32 R4, R4, 0x40, RZ ;  /* 0x0000004004047824 */ /* 0x000fe200078e00ff */
[----:B------:R-:W-:Y:S01]  /*0eb0*/  LOP3.LUT R3, R3, 0x1c0, RZ, 0xc0, !PT ;  /* 0x000001c003037812 */ /* 0x000fe200078ec0ff */
[----:B------:R-:W-:-:S03]  /*0ec0*/  IMAD.SHL.U32 R16, R9, 0x8, RZ ;  /* 0x0000000809107824 */ /* 0x000fc600078e00ff */
[----:B------:R-:W-:Y:S02]  /*0ed0*/  LOP3.LUT R4, R4, 0xfffffe00, RZ, 0xc0, !PT ;  /* 0xfffffe0004047812 */ /* 0x000fe400078ec0ff */
[----:B------:R-:W-:-:S05]  /*0ee0*/  LOP3.LUT R8, R8, 0x7ffffffc, RZ, 0xc0, !PT ;  /* 0x7ffffffc08087812 */ /* 0x000fca00078ec0ff */
[----:B------:R-:W-:Y:S01]  /*0ef0*/  IMAD.IADD R8, R11, 0x1, -R8 ;  /* 0x000000010b087824 */ /* 0x000fe200078e0a08 */
[----:B------:R-:W-:Y:S01]  /*0f00*/  SHF.R.S32.HI R17, RZ, 0x1f, R16 ;  /* 0x0000001fff117819 */ /* 0x000fe20000011410 */
[----:B------:R-:W-:Y:S02]  /*0f10*/  IMAD.MOV.U32 R18, RZ, RZ, RZ ;  /* 0x000000ffff127224 */ /* 0x000fe400078e00ff */
[----:B------:R-:W-:Y:S02]  /*0f20*/  IMAD.MOV.U32 R202, RZ, RZ, RZ ;  /* 0x000000ffffca7224 */ /* 0x000fe400078e00ff */
[----:B------:R-:W-:Y:S02]  /*0f30*/  IMAD.MOV.U32 R23, RZ, RZ, RZ ;  /* 0x000000ffff177224 */ /* 0x000fe400078e00ff */
[----:B------:R-:W-:Y:S01]  /*0f40*/  IMAD.MOV.U32 R2, RZ, RZ, RZ ;  /* 0x000000ffff027224 */ /* 0x000fe200078e00ff */
[----:B--2---:R-:W-:Y:S01]  /*0f50*/  LOP3.LUT R232, R12, 0x1, RZ, 0xfc, !PT ;  /* 0x000000010ce87812 */ /* 0x004fe200078efcff */
[----:B------:R-:W-:-:S04]  /*0f60*/  IMAD.IADD R12, R13, 0x1, -R0 ;  /* 0x000000010d0c7824 */ /* 0x000fc800078e0a00 */
[----:B------:R-:W-:Y:S01]  /*0f70*/  IMAD.SHL.U32 R13, R12, 0x8, RZ ;  /* 0x000000080c0d7824 */ /* 0x000fe200078e00ff */
[----:B------:R-:W-:Y:S02]  /*0f80*/  SHF.R.S32.HI R0, RZ, 0x1f, R22 ;  /* 0x0000001fff007819 */ /* 0x000fe40000011416 */
[----:B------:R-:W-:Y:S02]  /*0f90*/  LEA.HI R0, R9, R9, RZ, 0x1 ;  /* 0x0000000909007211 */ /* 0x000fe400078f08ff */
[----:B------:R-:W-:Y:S04]  /*0fa0*/  STL [R1+0x3c], R13 ;  /* 0x00003c0d01007387 */ /* 0x000fe80000100800 */
[----:B------:R0:W-:Y:S01]  /*0fb0*/  STL [R1+0x90], R5 ;  /* 0x0000900501007387 */ /* 0x0001e20000100800 */
[----:B------:R-:W-:Y:S01]  /*0fc0*/  LOP3.LUT R0, R0, 0x1ffffffe, RZ, 0xc0, !PT ;  /* 0x1ffffffe00007812 */ /* 0x000fe200078ec0ff */
[----:B------:R-:W-:-:S02]  /*0fd0*/  VIADD R12, R13, 0x40 ;  /* 0x000000400d0c7836 */ /* 0x000fc40000000000 */
[----:B------:R-:W-:Y:S01]  /*0fe0*/  VIADD R10, R13, 0x80 ;  /* 0x000000800d0a7836 */ /* 0x000fe20000000000 */
[----:B0-----:R-:W-:Y:S01]  /*0ff0*/  SHF.R.S32.HI R5, RZ, 0x1f, R13 ;  /* 0x0000001fff057819 */ /* 0x001fe2000001140d */
[----:B------:R-:W-:-:S04]  /*1000*/  IMAD.IADD R0, R9, 0x1, -R0 ;  /* 0x0000000109007824 */ /* 0x000fc800078e0a00 */
[----:B------:R0:W-:Y:S01]  /*1010*/  STL [R1+0xb4], R5 ;  /* 0x0000b40501007387 */ /* 0x0001e20000100800 */
[----:B------:R-:W-:Y:S02]  /*1020*/  SHF.R.U32.HI R9, RZ, 0x3, R3 ;  /* 0x00000003ff097819 */ /* 0x000fe40000011603 */
[----:B------:R-:W-:Y:S01]  /*1030*/  LOP3.LUT R3, R3, 0x38, R16, 0xf8, !PT ;  /* 0x0000003803037812 */ /* 0x000fe200078ef810 */
[----:B------:R1:W-:Y:S01]  /*1040*/  STL [R1+0x70], R12 ;  /* 0x0000700c01007387 */ /* 0x0003e20000100800 */
[----:B0-----:R-:W-:Y:S01]  /*1050*/  VIADD R5, R13, 0xc0 ;  /* 0x000000c00d057836 */ /* 0x001fe20000000000 */
[----:B------:R-:W-:Y:S02]  /*1060*/  SHF.R.S32.HI R13, RZ, 0x1f, R211 ;  /* 0x0000001fff0d7819 */ /* 0x000fe400000114d3 */
[----:B------:R0:W-:Y:S01]  /*1070*/  STL [R1+0x6c], R10 ;  /* 0x00006c0a01007387 */ /* 0x0001e20000100800 */
[----:B-1----:R-:W-:-:S03]  /*1080*/  SHF.R.S32.HI R12, RZ, 0x1f, R12 ;  /* 0x0000001fff0c7819 */ /* 0x002fc6000001140c */
[----:B------:R-:W-:Y:S04]  /*1090*/  STL [R1+0x74], R5 ;  /* 0x0000740501007387 */ /* 0x000fe80000100800 */
[----:B------:R-:W-:Y:S01]  /*10a0*/  STL [R1+0x98], R13 ;  /* 0x0000980d01007387 */ /* 0x000fe20000100800 */
[----:B0-----:R-:W-:-:S03]  /*10b0*/  SHF.R.S32.HI R10, RZ, 0x1f, R10 ;  /* 0x0000001fff0a7819 */ /* 0x001fc6000001140a */
[----:B------:R0:W-:Y:S01]  /*10c0*/  STL [R1+0x60], R4 ;  /* 0x0000600401007387 */ /* 0x0001e20000100800 */
[----:B------:R-:W-:-:S03]  /*10d0*/  IMAD R0, R0, 0x8, R7 ;  /* 0x0000000800007824 */ /* 0x000fc600078e0207 */
[----:B------:R-:W-:Y:S01]  /*10e0*/  STL [R1+0xb0], R12 ;  /* 0x0000b00c01007387 */ /* 0x000fe20000100800 */
[----:B0-----:R-:W-:Y:S02]  /*10f0*/  LOP3.LUT R4, R4, R3, R9, 0xf6, !PT ;  /* 0x0000000304047212 */ /* 0x001fe400078ef609 */
[----:B------:R-:W-:Y:S01]  /*1100*/  SHF.R.S32.HI R3, RZ, 0x1f, R5 ;  /* 0x0000001fff037819 */ /* 0x000fe20000011405 */
[----:B------:R-:W-:Y:S01]  /*1110*/  STL [R1+0xac], R10 ;  /* 0x0000ac0a01007387 */ /* 0x000fe20000100800 */
[----:B------:R-:W-:-:S03]  /*1120*/  IMAD.SHL.U32 R5, R6, 0x8, RZ ;  /* 0x0000000806057824 */ /* 0x000fc600078e00ff */
[----:B------:R0:W-:Y:S04]  /*1130*/  STL [R1+0xa8], R3 ;  /* 0x0000a80301007387 */ /* 0x0001e80000100800 */
[----:B------:R1:W-:Y:S01]  /*1140*/  STL [R1+0x68], R8 ;  /* 0x0000680801007387 */ /* 0x0003e20000100800 */
[----:B0-----:R-:W-:-:S03]  /*1150*/  IMAD R3, R4, 0x2, R19 ;  /* 0x0000000204037824 */ /* 0x001fc600078e0213 */
[----:B------:R1:W-:Y:S04]  /*1160*/  STL [R1+0xa4], R5 ;  /* 0x0000a40501007387 */ /* 0x0003e80000100800 */
[----:B------:R1:W-:Y:S04]  /*1170*/  STL [R1+0x64], R0 ;  /* 0x0000640001007387 */ /* 0x0003e80000100800 */
[----:B------:R1:W-:Y:S02]  /*1180*/  STL [R1+0x9c], R3 ;  /* 0x00009c0301007387 */ /* 0x0003e40000100800 */
.L_x_5721:
[----:B01--4-:R-:W0:Y:S02]  /*1190*/  LDC.64 R4, c[0x0][0xd88] ;  /* 0x00036200ff047b82 */ /* 0x013e240000000a00 */
        /* <DEDUP_REMOVED lines=8> */
[----:B------:R-:W-:-:S02]  /*1220*/  ISETP.NE.U32.AND P0, PT, RZ, UR6, PT ;  /* 0x00000006ff007c0c */ /* 0x000fc4000bf05070 */
[----:B------:R-:W-:Y:S02]  /*1230*/  ISETP.NE.AND.EX P1, PT, RZ, UR5, PT, P1 ;  /* 0x00000005ff007c0c */ /* 0x000fe4000bf25310 */
[----:B------:R-:W-:Y:S02]  /*1240*/  ISETP.NE.AND.EX P0, PT, RZ, UR7, PT, P0 ;  /* 0x00000007ff007c0c */ /* 0x000fe4000bf05300 */
[----:B--2---:R-:W-:Y:S01]  /*1250*/  SHF.R.S32.HI R3, RZ, 0x1f, R0 ;  /* 0x0000001fff037819 */ /* 0x004fe20000011400 */
[----:B------:R-:W-:Y:S08]  /*1260*/  STL [R1+0x88], R0 ;  /* 0x0000880001007387 */ /* 0x000ff00000100800 */
[C---:B------:R-:W-:Y:S01]  /*1270*/  @P1 LEA R6, P2, R0.reuse, UR4, 0x2 ;  /* 0x0000000400061c11 */ /* 0x040fe2000f8410ff */
[C---:B------:R-:W-:Y:S01]  /*1280*/  IMAD.SHL.U32 R36, R0.reuse, 0x4, RZ ;  /* 0x0000000400247824 */ /* 0x040fe200078e00ff */
[C-C-:B------:R-:W-:Y:S01]  /*1290*/  SHF.L.U64.HI R35, R0.reuse, 0x2, R3.reuse ;  /* 0x0000000200237819 */ /* 0x140fe20000010203 */
[----:B------:R0:W-:Y:S01]  /*12a0*/  STL [R1+0x94], R3 ;  /* 0x0000940301007387 */ /* 0x0001e20000100800 */
[----:B------:R-:W-:-:S02]  /*12b0*/  @P1 LEA.HI.X R7, R0, UR5, R3, 0x2, P2 ;  /* 0x0000000500071c11 */ /* 0x000fc400090f1403 */
[----:B------:R-:W-:Y:S01]  /*12c0*/  ISETP.NE.U32.AND P2, PT, RZ, UR8, PT ;  /* 0x00000008ff007c0c */ /* 0x000fe2000bf45070 */
[----:B------:R-:W-:Y:S01]  /*12d0*/  ULDC UR4, c[0x0][0x288] ;  /* 0x0000a20000047ab9 */ /* 0x000fe20000000800 */
[C---:B------:R-:W-:Y:S01]  /*12e0*/  IADD3 R8, P3, R36.reuse, UR6, RZ ;  /* 0x0000000624087c10 */ /* 0x040fe2000ff7e0ff */
[----:B------:R1:W-:Y:S01]  /*12f0*/  STL [R1+0x80], R36 ;  /* 0x0000802401007387 */ /* 0x0003e20000100800 */
[----:B------:R-:W-:Y:S01]  /*1300*/  ISETP.NE.AND.EX P2, PT, RZ, UR9, PT, P2 ;  /* 0x00000009ff007c0c */ /* 0x000fe2000bf45320 */
[----:B0-----:R-:W-:Y:S01]  /*1310*/  IMAD.MOV.U32 R3, RZ, RZ, RZ ;  /* 0x000000ffff037224 */ /* 0x001fe200078e00ff */
[C---:B------:R-:W-:Y:S01]  /*1320*/  IADD3.X R9, R35.reuse, UR7, RZ, P3, !PT ;  /* 0x0000000723097c10 */ /* 0x040fe20009ffe4ff */
[----:B---3--:R-:W-:Y:S01]  /*1330*/  IMAD.U32 R10, RZ, RZ, UR4 ;  /* 0x00000004ff0a7e24 */ /* 0x008fe2000f8e00ff */
[----:B------:R-:W-:Y:S01]  /*1340*/  ULDC.64 UR4, c[0x0][0x418] ;  /* 0x0001060000047ab9 */ /* 0x000fe20000000a00 */
[----:B------:R1:W-:Y:S04]  /*1350*/  STL [R1+0x84], R35 ;  /* 0x0000842301007387 */ /* 0x0003e80000100800 */
[----:B------:R1:W5:Y:S04]  /*1360*/  @P1 LDG.E R3, desc[UR40][R6.64] ;  /* 0x0000002806031981 */ /* 0x000368000c1e1900 */
[----:B------:R-:W-:Y:S01]  /*1370*/  @P2 IADD3 R4, P1, R36, UR8, RZ ;  /* 0x0000000824042c10 */ /* 0x000fe2000ff3e0ff */
[----:B------:R1:W5:Y:S03]  /*1380*/  @P0 LDG.E R33, desc[UR40][R8.64] ;  /* 0x0000002808210981 */ /* 0x000366000c1e1900 */
[----:B------:R-:W-:-:S05]  /*1390*/  @P2 IADD3.X R5, R35, UR9, RZ, P1, !PT ;  /* 0x0000000923052c10 */ /* 0x000fca0008ffe4ff */
[----:B------:R-:W2:Y:S01]  /*13a0*/  @P2 LDG.E R10, desc[UR40][R4.64] ;  /* 0x00000028040a2981 */ /* 0x000ea2000c1e1900 */
[----:B------:R-:W-:Y:S01]  /*13b0*/  UISETP.NE.U32.AND UP0, UPT, UR4, URZ, UPT ;  /* 0x0000003f0400728c */ /* 0x000fe2000bf05070 */
[----:B------:R-:W-:Y:S02]  /*13c0*/  IMAD.MOV.U32 R31, RZ, RZ, R0 ;  /* 0x000000ffff1f7224 */ /* 0x000fe400078e0000 */
        /* <DEDUP_REMOVED lines=8> */
[----:B--2---:R1:W-:Y:S01]  /*1450*/  STL [R1+0x30], R10 ;  /* 0x0000300a01007387 */ /* 0x0043e20000100800 */
[----:B------:R-:W-:Y:S05]  /*1460*/  @P2 BRA `(.L_x_5573) ;  /* 0x0000000000282947 */ /* 0x000fea0003800000 */
[----:B------:R-:W-:Y:S02]  /*1470*/  ULDC.64 UR4, c[0x0][0xaf8] ;  /* 0x0002be0000047ab9 */ /* 0x000fe40000000a00 */
[----:B------:R-:W-:-:S04]  /*1480*/  ISETP.NE.U32.AND P1, PT, RZ, UR4, PT ;  /* 0x00000004ff007c0c */ /* 0x000fc8000bf25070 */
[----:B------:R-:W-:-:S13]  /*1490*/  ISETP.NE.AND.EX P1, PT, RZ, UR5, PT, P1 ;  /* 0x00000005ff007c0c */ /* 0x000fda000bf25310 */
[----:B------:R-:W-:Y:S05]  /*14a0*/  @!P1 BRA `(.L_x_5573) ;  /* 0x0000000000189947 */ /* 0x000fea0003800000 */
[----:B------:R-:W0:Y:S02]  /*14b0*/  LDC.64 R4, c[0x0][0xaf8] ;  /* 0x0002be00ff047b82 */ /* 0x000e240000000a00 */
[----:B0-----:R-:W-:-:S05]  /*14c0*/  IMAD.WIDE R4, R31, 0x4, R4 ;  /* 0x000000041f047825 */ /* 0x001fca00078e0204 */
[----:B------:R-:W2:Y:S04]  /*14d0*/  LDG.E R0, desc[UR40][R4.64] ;  /* 0x0000002804007981 */ /* 0x000ea8000c1e1900 */
[----:B-1----:R-:W2:Y:S02]  /*14e0*/  LDG.E R7, desc[UR40][R4.64+0x4] ;  /* 0x0000042804077981 */ /* 0x002ea4000c1e1900 */
[----:B--2---:R-:W-:-:S05]  /*14f0*/  IMAD.IADD R10, R7, 0x1, -R0 ;  /* 0x00000001070a7824 */ /* 0x004fca00078e0a00 */
[----:B------:R0:W-:Y:S02]  /*1500*/  STL [R1+0x30], R10 ;  /* 0x0000300a01007387 */ /* 0x0001e40000100800 */
.L_x_5573:
[----:B------:R-:W-:Y:S01]  /*1510*/  ULDC.64 UR4, c[0x0][0xb18] ;  /* 0x0002c60000047ab9 */ /* 0x000fe20000000a00 */
[----:B------:R2:W-:Y:S01]  /*1520*/  STL [R1+0x7c], R86 ;  /* 0x00007c5601007387 */ /* 0x0005e20000100800 */
[----:B------:R-:W-:-:S04]  /*1530*/  ISETP.NE.U32.AND P1, PT, RZ, UR4, PT ;  /* 0x00000004ff007c0c */ /* 0x000fc8000bf25070 */
[----:B------:R-:W-:-:S13]  /*1540*/  ISETP.NE.AND.EX P1, PT, RZ, UR5, PT, P1 ;  /* 0x00000005ff007c0c */ /* 0x000fda000bf25310 */
[----:B--2---:R-:W-:Y:S05]  /*1550*/  @!P1 BRA `(.L_x_5574) ;  /* 0x0000000000109947 */ /* 0x004fea0003800000 */
[----:B------:R-:W-:-:S04]  /*1560*/  IADD3 R4, P0, R36, UR4, RZ ;  /* 0x0000000424047c10 */ /* 0x000fc8000ff1e0ff */
[----:B------:R-:W-:-:S05]  /*1570*/  IADD3.X R5, R35, UR5, RZ, P0, !PT ;  /* 0x0000000523057c10 */ /* 0x000fca00087fe4ff */
[----:B------:R2:W5:Y:S01]  /*1580*/  LDG.E R32, desc[UR40][R4.64] ;  /* 0x0000002804207981 */ /* 0x000562000c1e1900 */
[----:B------:R-:W-:Y:S05]  /*1590*/  BRA `(.L_x_5575) ;  /* 0x0000000000107947 */ /* 0x000fea0003800000 */
.L_x_5574:
[----:B------:R-:W-:Y:S05]  /*15a0*/  @!P0 BRA `(.L_x_5575) ;  /* 0x00000000000c8947 */ /* 0x000fea0003800000 */
[----:B------:R-:W2:Y:S04]  /*15b0*/  LDG.E R5, desc[UR40][R8.64] ;  /* 0x0000002808057981 */ /* 0x000ea8000c1e1900 */
[----:B------:R-:W2:Y:S02]  /*15c0*/  LDG.E R32, desc[UR40][R8.64+0x4] ;  /* 0x0000042808207981 */ /* 0x000ea4000c1e1900 */
[----:B--2---:R-:W-:-:S07]  /*15d0*/  IMAD.IADD R32, R32, 0x1, -R5 ;  /* 0x0000000120207824 */ /* 0x004fce00078e0a05 */
.L_x_5575:
[----:B------:R-:W-:Y:S01]  /*15e0*/  ULDC.64 UR4, c[0x0][0xb08] ;  /* 0x0002c20000047ab9 */ /* 0x000fe20000000a00 */
[----:B-1----:R-:W1:Y:S01]  /*15f0*/  LDC R8, c[0x0][0x448] ;  /* 0x00011200ff087b82 */ /* 0x002e620000000800 */
[----:B------:R-:W-:-:S04]  /*1600*/  ISETP.NE.U32.AND P0, PT, RZ, UR4, PT ;  /* 0x00000004ff007c0c */ /* 0x000fc8000bf05070 */
[----:B------:R-:W-:Y:S01]  /*1610*/  ISETP.NE.AND.EX P0, PT, RZ, UR5, PT, P0 ;  /* 0x00000005ff007c0c */ /* 0x000fe2000bf05300 */
[----:B------:R-:W-:-:S12]  /*1620*/  ULDC.64 UR4, c[0x0][0xb28] ;  /* 0x0002ca0000047ab9 */ /* 0x000fd80000000a00 */
[----:B--2---:R-:W2:Y:S02]  /*1630*/  @P0 LDC.64 R4, c[0x0][0xb08] ;  /* 0x0002c200ff040b82 */ /* 0x004ea40000000a00 */
[----:B--2---:R-:W-:-:S05]  /*1640*/  @P0 IMAD.WIDE R4, R31, 0x4, R4 ;  /* 0x000000041f040825 */ /* 0x004fca00078e0204 */
        /* <DEDUP_REMOVED lines=9> */
[----:B------:R-:W-:-:S04]  /*16e0*/  IMAD.SHL.U32 R12, R85, 0x80, RZ ;  /* 0x00000080550c7824 */ /* 0x000fc800078e00ff */
[----:B---3--:R-:W-:Y:S01]  /*16f0*/  VIADD R4, R12, 0x7f ;  /* 0x0000007f0c047836 */ /* 0x008fe20000000000 */
[----:B------:R1:W-:Y:S07]  /*1700*/  STL [R1+0x50], R12 ;  /* 0x0000500c01007387 */ /* 0x0003ee0000100800 */
[----:B------:R-:W3:Y:S08]  /*1710*/  @P1 LDC R11, c[0x0][0x44c] ;  /* 0x00011300ff0b1b82 */ /* 0x000ef00000000800 */
[----:B------:R-:W0:Y:S01]  /*1720*/  @P1 LDC R5, c[0x0][0x450] ;  /* 0x00011400ff051b82 */ /* 0x000e220000000800 */
[----:B--2---:R-:W-:-:S02]  /*1730*/  @P0 IMAD.IADD R24, R9, 0x1, -R0 ;  /* 0x0000000109180824 */ /* 0x004fc400078e0a00 */
[----:B------:R-:W-:Y:S02]  /*1740*/  IMAD.IADD R9, R32, 0x1, -R3 ;  /* 0x0000000120097824 */ /* 0x000fe400078e0a03 */
[----:B---3--:R-:W-:-:S04]  /*1750*/  @P1 IMAD.HI.U32 R0, R4, R11, RZ ;  /* 0x0000000b04001227 */ /* 0x008fc800078e00ff */
[----:B----4-:R-:W-:Y:S01]  /*1760*/  IMAD.IADD R6, R9, 0x1, R24 ;  /* 0x0000000109067824 */ /* 0x010fe200078e0218 */
[----:B0-----:R-:W-:-:S03]  /*1770*/  @P1 SHF.R.U32.HI R4, RZ, R5, R0 ;  /* 0x00000005ff041219 */ /* 0x001fc60000011600 */
[C---:B------:R-:W-:Y:S01]  /*1780*/  VIADD R0, R6.reuse, 0x5f ;  /* 0x0000005f06007836 */ /* 0x040fe20000000000 */
[----:B------:R-:W-:Y:S01]  /*1790*/  IADD3 R29, R6, 0x60, -R10 ;  /* 0x00000060061d7810 */ /* 0x000fe20007ffe80a */
[----:B------:R1:W-:Y:S02]  /*17a0*/  STL [R1+0x34], R6 ;  /* 0x0000340601007387 */ /* 0x0003e40000100800 */
[----:B------:R-:W-:-:S04]  /*17b0*/  IMAD.HI R0, R0, 0x2aaaaaab, RZ ;  /* 0x2aaaaaab00007827 */ /* 0x000fc800078e02ff */
[----:B------:R-:W-:Y:S01]  /*17c0*/  IMAD.IADD R4, R29, 0x1, R4 ;  /* 0x000000011d047824 */ /* 0x000fe200078e0204 */
[----:B------:R-:W-:-:S03]  /*17d0*/  SHF.R.U32.HI R203, RZ, 0x1f, R0 ;  /* 0x0000001fffcb7819 */ /* 0x000fc60000011600 */
[----:B------:R-:W-:Y:S01]  /*17e0*/  IMAD.HI R4, R4, 0x2aaaaaab, RZ ;  /* 0x2aaaaaab04047827 */ /* 0x000fe200078e02ff */
[----:B------:R-:W-:-:S03]  /*17f0*/  LEA.HI.SX32 R203, R0, R203, 0x1c ;  /* 0x000000cb00cb7211 */ /* 0x000fc600078fe2ff */
[----:B------:R-:W-:Y:S01]  /*1800*/  IMAD.MOV R0, RZ, RZ, -R9 ;  /* 0x000000ffff007224 */ /* 0x000fe200078e0a09 */
[----:B------:R-:W-:-:S04]  /*1810*/  SHF.R.U32.HI R3, RZ, 0x1f, R4 ;  /* 0x0000001fff037819 */ /* 0x000fc80000011604 */
[----:B------:R-:W-:-:S04]  /*1820*/  LEA.HI.SX32 R4, R4, R3, 0x1c ;  /* 0x0000000304047211 */ /* 0x000fc800078fe2ff */
[----:B------:R-:W-:-:S05]  /*1830*/  VIMNMX R4, R203, R4, PT ;  /* 0x00000004cb047248 */ /* 0x000fca0003fe0100 */
[----:B------:R-:W-:Y:S01]  /*1840*/  IMAD R3, R4, 0x60, -R9 ;  /* 0x0000006004037824 */ /* 0x000fe200078e0a09 */
[----:B------:R-:W-:-:S04]  /*1850*/  VIMNMX R4, RZ, R0, !PT ;  /* 0x00000000ff047248 */ /* 0x000fc80007fe0100 */
        /* <DEDUP_REMOVED lines=11> */
[----:B-1----:R-:W-:Y:S05]  /*1910*/  @!P1 BRA `(.L_x_5576) ;  /* 0x0000004000f89947 */ /* 0x002fea0003800000 */
        /* <DEDUP_REMOVED lines=20> */
.L_x_5578:
[----:B------:R-:W-:Y:S05]  /*1a60*/  BSYNC B6 ;  /* 0x0000000000067941 */ /* 0x000fea0003800000 */
.L_x_5577:
        /* <DEDUP_REMOVED lines=20> */
.L_x_5580:
[----:B------:R-:W-:Y:S05]  /*1bb0*/  BSYNC B6 ;  /* 0x0000000000067941 */ /* 0x000fea0003800000 */
.L_x_5579:
[----:B------:R-:W-:Y:S01]  /*1bc0*/  ULDC.64 UR4, c[0x0][0xaf0] ;  /* 0x0002bc0000047ab9 */ /* 0x000fe20000000a00 */
[----:B------:R-:W0:Y:S01]  /*1bd0*/  S2R R44, SR_TID.X ;  /* 0x00000000002c7919 */ /* 0x000e220000002100 */
[----:B------:R-:W-:Y:S01]  /*1be0*/  ISETP.NE.U32.AND P0, PT, RZ, UR4, PT ;  /* 0x00000004ff007c0c */ /* 0x000fe2000bf05070 */
[----:B------:R-:W1:Y:S01]  /*1bf0*/  LDC.64 R8, c[0x0][0x300] ;  /* 0x0000c000ff087b82 */ /* 0x000e620000000a00 */
[----:B------:R-:W-:Y:S01]  /*1c00*/  IMAD.IADD R61, R33, 0x1, R32 ;  /* 0x00000001213d7824 */ /* 0x000fe200078e0220 */
[----:B------:R-:W-:Y:S01]  /*1c10*/  ULDC.64 UR6, c[0x0][0xb00] ;  /* 0x0002c00000067ab9 */ /* 0x000fe20000000a00 */
[----:B------:R-:W-:Y:S01]  /*1c20*/  ISETP.NE.AND.EX P0, PT, RZ, UR5, PT, P0 ;  /* 0x00000005ff007c0c */ /* 0x000fe2000bf05300 */
[----:B------:R-:W2:Y:S01]  /*1c30*/  LDL R45, [R1+0x90] ;  /* 0x00009000012d7983 */ /* 0x000ea20000100800 */
[----:B------:R-:W-:Y:S02]  /*1c40*/  SHF.R.S32.HI R11, RZ, 0x1f, R86 ;  /* 0x0000001fff0b7819 */ /* 0x000fe40000011456 */
[----:B------:R-:W-:Y:S01]  /*1c50*/  SHF.R.S32.HI R42, RZ, 0x1f, R22 ;  /* 0x0000001fff2a7819 */ /* 0x000fe20000011416 */
[----:B------:R-:W-:Y:S01]  /*1c60*/  VIADD R62, R16, 0x20 ;  /* 0x00000020103e7836 */ /* 0x000fe20000000000 */
[----:B------:R-:W3:Y:S07]  /*1c70*/  LDC.64 R14, c[0x0][0x408] ;  /* 0x00010200ff0e7b82 */ /* 0x000eee0000000a00 */
[----:B------:R-:W-:Y:S01]  /*1c80*/  @P0 IADD3 R4, P1, R36, UR4, RZ ;  /* 0x0000000424040c10 */ /* 0x000fe2000ff3e0ff */
[----:B------:R-:W-:Y:S01]  /*1c90*/  VIADD R63, R16, 0x40 ;  /* 0x00000040103f7836 */ /* 0x000fe20000000000 */
[----:B------:R-:W4:Y:S02]  /*1ca0*/  LDC.64 R58, c[0x0][0x3f8] ;  /* 0x0000fe00ff3a7b82 */ /* 0x000f240000000a00 */
[----:B------:R-:W-:Y:S01]  /*1cb0*/  @P0 IADD3.X R5, R35, UR5, RZ, P1, !PT ;  /* 0x0000000523050c10 */ /* 0x000fe20008ffe4ff */
[----:B------:R-:W-:-:S04]  /*1cc0*/  ULDC.64 UR4, c[0x0][0x308] ;  /* 0x0000c20000047ab9 */ /* 0x000fc80000000a00 */
[----:B------:R0:W3:Y:S01]  /*1cd0*/  @P0 LDG.E R31, desc[UR40][R4.64] ;  /* 0x00000028041f0981 */ /* 0x0000e2000c1e1900 */
[----:B------:R-:W-:Y:S01]  /*1ce0*/  SHF.R.S32.HI R43, RZ, 0x1f, R61 ;  /* 0x0000001fff2b7819 */ /* 0x000fe2000001143d */
[-C--:B-1----:R-:W-:Y:S01]  /*1cf0*/  IMAD.WIDE.U32 R6, R61, R8.reuse, RZ ;  /* 0x000000083d067225 */ /* 0x082fe200078e00ff */
[----:B------:R-:W1:Y:S03]  /*1d00*/  LDC R41, c[0x0][0x3f4] ;  /* 0x0000fd00ff297b82 */ /* 0x000e660000000800 */
[----:B------:R-:W-:Y:S01]  /*1d10*/  IMAD R0, R43, R8, RZ ;  /* 0x000000082b007224 */ /* 0x000fe200078e02ff */
[----:B------:R-:W-:Y:S02]  /*1d20*/  ISETP.NE.U32.AND P0, PT, RZ, UR6, PT ;  /* 0x00000006ff007c0c */ /* 0x000fe4000bf05070 */
[----:B0-----:R-:W-:Y:S01]  /*1d30*/  SHF.R.U32.HI R40, RZ, 0x7, R44 ;  /* 0x00000007ff287819 */ /* 0x001fe2000001162c */
[----:B------:R-:W-:Y:S01]  /*1d40*/  IMAD R3, R61, R9, R0 ;  /* 0x000000093d037224 */ /* 0x000fe200078e0200 */
[----:B------:R-:W-:-:S02]  /*1d50*/  ISETP.NE.AND.EX P0, PT, RZ, UR7, PT, P0 ;  /* 0x00000007ff007c0c */ /* 0x000fc4000bf05300 */
[----:B------:R-:W-:Y:S01]  /*1d60*/  ISETP.NE.AND P6, PT, R40, 0x1, PT ;  /* 0x000000012800780c */ /* 0x000fe20003fc5270 */
[----:B------:R-:W-:Y:S02]  /*1d70*/  IMAD.IADD R7, R7, 0x1, R3 ;  /* 0x0000000107077824 */ /* 0x000fe400078e0203 */
[----:B------:R-:W-:Y:S02]  /*1d80*/  IMAD R3, R11, UR4, RZ ;  /* 0x000000040b037c24 */ /* 0x000fe4000f8e02ff */
[----:B------:R-:W-:-:S04]  /*1d90*/  IMAD.WIDE.U32 R4, R86, UR4, R6 ;  /* 0x0000000456047c25 */ /* 0x000fc8000f8e0006 */
[----:B------:R-:W-:Y:S01]  /*1da0*/  IMAD R3, R86, UR5, R3 ;  /* 0x0000000556037c24 */ /* 0x000fe2000f8e0203 */
[----:B------:R-:W-:-:S03]  /*1db0*/  ULDC.64 UR4, c[0x0][0x310] ;  /* 0x0000c40000047ab9 */ /* 0x000fc60000000a00 */
[----:B------:R-:W-:Y:S02]  /*1dc0*/  IMAD.IADD R5, R5, 0x1, R3 ;  /* 0x0000000105057824 */ /* 0x000fe400078e0203 */
[-C--:B------:R-:W-:Y:S02]  /*1dd0*/  IMAD R10, R42, R8.reuse, RZ ;  /* 0x000000082a0a7224 */ /* 0x080fe400078e02ff */
[----:B------:R-:W-:-:S04]  /*1de0*/  IMAD.WIDE.U32 R6, R22, R8, R16 ;  /* 0x0000000816067225 */ /* 0x000fc800078e0010 */
[C---:B------:R-:W-:Y:S02]  /*1df0*/  VIADD R64, R16.reuse, 0x60 ;  /* 0x0000006010407836 */ /* 0x040fe40000000000 */
[C---:B------:R-:W-:Y:S02]  /*1e00*/  VIADD R12, R16.reuse, 0xc0 ;  /* 0x000000c0100c7836 */ /* 0x040fe40000000000 */
[C---:B------:R-:W-:Y:S02]  /*1e10*/  VIADD R65, R16.reuse, 0x80 ;  /* 0x0000008010417836 */ /* 0x040fe40000000000 */
[C---:B------:R-:W-:Y:S02]  /*1e20*/  VIADD R66, R16.reuse, 0xa0 ;  /* 0x000000a010427836 */ /* 0x040fe40000000000 */
[----:B------:R-:W-:Y:S01]  /*1e30*/  VIADD R32, R16, 0xe0 ;  /* 0x000000e010207836 */ /* 0x000fe20000000000 */
[----:B------:R-:W-:Y:S02]  /*1e40*/  SHF.R.S32.HI R201, RZ, 0x1f, R200 ;  /* 0x0000001fffc97819 */ /* 0x000fe400000114c8 */
[----:B---3--:R-:W-:-:S04]  /*1e50*/  SHF.R.S32.HI R0, RZ, 0x1f, R31 ;  /* 0x0000001fff007819 */ /* 0x008fc8000001141f */
[----:B------:R-:W-:Y:S02]  /*1e60*/  SEL R20, R0, RZ, !P0 ;  /* 0x000000ff00147207 */ /* 0x000fe40004000000 */
[----:B------:R-:W-:-:S03]  /*1e70*/  SEL R21, R31, RZ, !P0 ;  /* 0x000000ff1f157207 */ /* 0x000fc60004000000 */
[----:B------:R-:W-:Y:S02]  /*1e80*/  IMAD R0, R20, UR4, RZ ;  /* 0x0000000414007c24 */ /* 0x000fe4000f8e02ff */
[----:B------:R-:W-:-:S04]  /*1e90*/  IMAD.WIDE.U32 R4, R21, UR4, R4 ;  /* 0x0000000415047c25 */ /* 0x000fc8000f8e0004 */
[----:B------:R-:W-:Y:S01]  /*1ea0*/  IMAD R3, R21, UR5, R0 ;  /* 0x0000000515037c24 */ /* 0x000fe2000f8e0200 */
[----:B------:R-:W-:Y:S05]  /*1eb0*/  @!P6 WARPSYNC.ALL ;  /* 0x000000000000e948 */ /* 0x000fea0003800000 */
[----:B------:R-:W-:Y:S01]  /*1ec0*/  ULDC UR4, c[0x0][0x320] ;  /* 0x0000c80000047ab9 */ /* 0x000fe20000000800 */
[----:B------:R-:W-:Y:S01]  /*1ed0*/  IMAD R0, R22, R9, R10 ;  /* 0x0000000916007224 */ /* 0x000fe200078e020a */
[----:B------:R-:W-:Y:S01]  /*1ee0*/  ISETP.GE.AND P1, PT, R62, UR4, PT ;  /* 0x000000043e007c0c */ /* 0x000fe2000bf26270 */
[----:B------:R-:W-:Y:S01]  /*1ef0*/  IMAD.IADD R3, R5, 0x1, R3 ;  /* 0x0000000105037824 */ /* 0x000fe200078e0203 */
[----:B------:R-:W-:Y:S01]  /*1f00*/  IADD3 R31, P0, R4, R6, RZ ;  /* 0x00000006041f7210 */ /* 0x000fe20007f1e0ff */
[----:B------:R-:W-:Y:S01]  /*1f10*/  ULDC.64 UR6, c[0x0][0x330] ;  /* 0x0000cc0000067ab9 */ /* 0x000fe20000000a00 */
[----:B------:R-:W-:-:S02]  /*1f20*/  SEL R6, RZ, 0xffffffff, P1 ;  /* 0xffffffffff067807 */ /* 0x000fc40000800000 */
[----:B------:R-:W-:Y:S02]  /*1f30*/  IADD3.X R0, R3, R7, R0, P0, !PT ;  /* 0x0000000703007210 */ /* 0x000fe400007fe400 */
[----:B------:R-:W-:Y:S01]  /*1f40*/  ISETP.GE.AND P0, PT, R16, UR4, PT ;  /* 0x0000000410007c0c */ /* 0x000fe2000bf06270 */
[----:B------:R-:W-:Y:S02]  /*1f50*/  IMAD R7, R11, UR6, RZ ;  /* 0x000000060b077c24 */ /* 0x000fe4000f8e02ff */
[----:B------:R-:W-:Y:S01]  /*1f60*/  IMAD.SHL.U32 R11, R6, 0x2, RZ ;  /* 0x00000002060b7824 */ /* 0x000fe200078e00ff */
[----:B------:R-:W-:Y:S02]  /*1f70*/  SEL R10, RZ, 0x1, P0 ;  /* 0x00000001ff0a7807 */ /* 0x000fe40000000000 */
[----:B------:R-:W-:Y:S02]  /*1f80*/  ISETP.GE.AND P0, PT, R63, UR4, PT ;  /* 0x000000043f007c0c */ /* 0x000fe4000bf06270 */
[----:B------:R-:W-:-:S02]  /*1f90*/  ISETP.GE.AND P1, PT, R64, UR4, PT ;  /* 0x0000000440007c0c */ /* 0x000fc4000bf26270 */
[----:B------:R-:W-:Y:S02]  /*1fa0*/  ISETP.GE.AND P2, PT, R12, UR4, PT ;  /* 0x000000040c007c0c */ /* 0x000fe4000bf46270 */
[----:B------:R-:W-:Y:S02]  /*1fb0*/  LOP3.LUT R10, R11, 0x2, R10, 0xe2, !PT ;  /* 0x000000020b0a7812 */ /* 0x000fe400078ee20a */
[----:B------:R-:W-:Y:S02]  /*1fc0*/  SEL R11, RZ, 0x4, P0 ;  /* 0x00000004ff0b7807 */ /* 0x000fe40000000000 */
[----:B------:R-:W-:Y:S02]  /*1fd0*/  SEL R12, RZ, 0x8, P1 ;  /* 0x00000008ff0c7807 */ /* 0x000fe40000800000 */
[----:B------:R-:W-:Y:S02]  /*1fe0*/  ISETP.GE.AND P0, PT, R65, UR4, PT ;  /* 0x0000000441007c0c */ /* 0x000fe4000bf06270 */
[----:B------:R-:W-:-:S02]  /*1ff0*/  ISETP.GE.AND P1, PT, R66, UR4, PT ;  /* 0x0000000442007c0c */ /* 0x000fc4000bf26270 */
[----:B------:R-:W-:Y:S02]  /*2000*/  LOP3.LUT R10, R12, R10, R11, 0xfe, !PT ;  /* 0x0000000a0c0a7212 */ /* 0x000fe400078efe0b */
[----:B------:R-:W-:Y:S02]  /*2010*/  SEL R11, RZ, 0x10, P0 ;  /* 0x00000010ff0b7807 */ /* 0x000fe40000000000 */
[----:B------:R-:W-:Y:S01]  /*2020*/  SEL R12, RZ, 0x20, P1 ;  /* 0x00000020ff0c7807 */ /* 0x000fe20000800000 */
[----:B------:R-:W-:Y:S01]  /*2030*/  IMAD R13, R86, UR7, R7 ;  /* 0x00000007560d7c24 */ /* 0x000fe2000f8e0207 */
[----:B------:R-:W-:Y:S02]  /*2040*/  ISETP.GE.AND P3, PT, R32, UR4, PT ;  /* 0x0000000420007c0c */ /* 0x000fe4000bf66270 */
[----:B------:R-:W-:Y:S01]  /*2050*/  LOP3.LUT R11, R12, R10, R11, 0xfe, !PT ;  /* 0x0000000a0c0b7212 */ /* 0x000fe200078efe0b */
[----:B------:R-:W-:Y:S01]  /*2060*/  IMAD.WIDE.U32 R6, R86, UR6, R16 ;  /* 0x0000000656067c25 */ /* 0x000fe2000f8e0010 */
[----:B------:R-:W-:Y:S01]  /*2070*/  SEL R10, RZ, 0x40, P2 ;  /* 0x00000040ff0a7807 */ /* 0x000fe20001000000 */
[----:B------:R-:W-:-:S02]  /*2080*/  ULDC.64 UR4, c[0x0][0x338] ;  /* 0x0000ce0000047ab9 */ /* 0x000fc40000000a00 */
[----:B------:R-:W-:Y:S01]  /*2090*/  IMAD R12, R20, UR4, RZ ;  /* 0x00000004140c7c24 */ /* 0x000fe2000f8e02ff */
[----:B------:R-:W-:Y:S01]  /*20a0*/  LOP3.LUT R95, R11, R10, RZ, 0xfc, !PT ;  /* 0x0000000a0b5f7212 */ /* 0x000fe200078efcff */
[----:B------:R-:W-:Y:S02]  /*20b0*/  IMAD.IADD R7, R7, 0x1, R13 ;  /* 0x0000000107077824 */ /* 0x000fe400078e020d */
[C---:B------:R-:W-:Y:S02]  /*20c0*/  IMAD R10, R42.reuse, R14, RZ ;  /* 0x0000000e2a0a7224 */ /* 0x040fe400078e02ff */
[----:B----4-:R-:W-:Y:S02]  /*20d0*/  IMAD R32, R42, R58, RZ ;  /* 0x0000003a2a207224 */ /* 0x010fe400078e02ff */
[C---:B------:R-:W-:Y:S02]  /*20e0*/  IMAD R93, R21.reuse, UR5, R12 ;  /* 0x00000005155d7c24 */ /* 0x040fe4000f8e020c */
[----:B------:R-:W-:Y:S01]  /*20f0*/  IMAD.WIDE.U32 R6, R21, UR4, R6 ;  /* 0x0000000415067c25 */ /* 0x000fe2000f8e0006 */
[----:B-1----:R-:W-:Y:S01]  /*2100*/  ISETP.GE.AND P0, PT, R16, R41, PT ;  /* 0x000000291000720c */ /* 0x002fe20003f06270 */
[----:B------:R-:W-:-:S02]  /*2110*/  ULDC UR4, c[0x0][0x2f4] ;  /* 0x0000bd0000047ab9 */ /* 0x000fc40000000800 */
[C---:B------:R-:W-:Y:S02]  /*2120*/  IMAD R35, R22.reuse, R15, R10 ;  /* 0x0000000f16237224 */ /* 0x040fe400078e020a */
[----:B------:R-:W-:-:S04]  /*2130*/  IMAD.WIDE.U32 R12, R22, R14, R200 ;  /* 0x0000000e160c7225 */ /* 0x000fc800078e00c8 */
[----:B------:R-:W-:-:S04]  /*2140*/  IMAD.WIDE.U32 R20, R22, R14, R16 ;  /* 0x0000000e16147225 */ /* 0x000fc800078e0010 */
        /* <DEDUP_REMOVED lines=9> */
[----:B------:R-:W-:Y:S02]  /*21e0*/  IMAD R38, R11, R58, RZ ;  /* 0x0000003a0b267224 */ /* 0x000fe400078e02ff */
[C---:B------:R-:W-:Y:S02]  /*21f0*/  IMAD R85, R30.reuse, R15, R10 ;  /* 0x0000000f1e557224 */ /* 0x040fe400078e020a */
[----:B------:R-:W-:-:S04]  /*2200*/  IMAD.WIDE.U32 R10, R30, R14, R12 ;  /* 0x0000000e1e0a7225 */ /* 0x000fc800078e000c */
[----:B------:R-:W-:Y:S02]  /*2210*/  IMAD.WIDE.U32 R12, R30, R14, R34 ;  /* 0x0000000e1e0c7225 */ /* 0x000fe400078e0022 */
[----:B------:R-:W3:Y:S01]  /*2220*/  LDL R34, [R1+0x60] ;  /* 0x0000600001227983 */ /* 0x000ee20000100800 */
[----:B------:R-:W-:Y:S02]  /*2230*/  IADD3 R60, P2, R22, R61, RZ ;  /* 0x0000003d163c7210 */ /* 0x000fe40007f5e0ff */
[----:B------:R-:W-:-:S03]  /*2240*/  SEL R37, R41, RZ, P0 ;  /* 0x000000ff29257207 */ /* 0x000fc60000000000 */
[----:B------:R-:W-:Y:S02]  /*2250*/  IMAD.X R61, R42, 0x1, R43, P2 ;  /* 0x000000012a3d7824 */ /* 0x000fe400010e062b */
[----:B------:R-:W-:Y:S02]  /*2260*/  IMAD.IADD R37, R16, 0x1, R37 ;  /* 0x0000000110257824 */ /* 0x000fe400078e0225 */
[C---:B------:R-:W-:Y:S02]  /*2270*/  VIADD R42, R22.reuse, 0x40 ;  /* 0x00000040162a7836 */ /* 0x040fe40000000000 */
[----:B------:R-:W-:Y:S01]  /*2280*/  IMAD.WIDE.U32 R32, R22, R58, R16 ;  /* 0x0000003a16207225 */ /* 0x000fe200078e0010 */
[----:B------:R-:W-:-:S03]  /*2290*/  SHF.R.S32.HI R36, RZ, 0x1f, R37 ;  /* 0x0000001fff247819 */ /* 0x000fc60000011425 */
[----:B------:R-:W-:Y:S01]  /*22a0*/  IMAD.SHL.U32 R42, R42, 0x40, RZ ;  /* 0x000000402a2a7824 */ /* 0x000fe200078e00ff */
[----:B------:R-:W-:Y:S01]  /*22b0*/  LEA.HI R36, R36, R37, RZ, 0x3 ;  /* 0x0000002524247211 */ /* 0x000fe200078f18ff */
[----:B------:R-:W-:Y:S02]  /*22c0*/  IMAD.IADD R33, R39, 0x1, R33 ;  /* 0x0000000127217824 */ /* 0x000fe400078e0221 */
[----:B--2---:R-:W-:Y:S01]  /*22d0*/  IMAD.SHL.U32 R71, R45, 0x40, RZ ;  /* 0x000000402d477824 */ /* 0x004fe200078e00ff */
[----:B------:R-:W-:Y:S01]  /*22e0*/  LOP3.LUT R42, R42, 0x1c0, RZ, 0xc0, !PT ;  /* 0x000001c02a2a7812 */ /* 0x000fe200078ec0ff */
[----:B------:R-:W-:Y:S02]  /*22f0*/  VIADD R44, R44, 0xffffff80 ;  /* 0xffffff802c2c7836 */ /* 0x000fe40000000000 */
[----:B------:R-:W-:Y:S01]  /*2300*/  IMAD.WIDE.U32 R56, R30, R58, R32 ;  /* 0x0000003a1e387225 */ /* 0x000fe200078e0020 */
[----:B------:R-:W-:Y:S02]  /*2310*/  LOP3.LUT R71, R71, 0x1c0, RZ, 0xc0, !PT ;  /* 0x000001c047477812 */ /* 0x000fe400078ec0ff */
[----:B------:R-:W-:Y:S01]  /*2320*/  LOP3.LUT R32, R42, 0x38, R36, 0xf8, !PT ;  /* 0x000000382a207812 */ /* 0x000fe200078ef824 */
[----:B------:R-:W-:Y:S01]  /*2330*/  VIADD R76, R40, 0x8 ;  /* 0x00000008284c7836 */ /* 0x000fe20000000000 */
[----:B------:R-:W-:Y:S01]  /*2340*/  SHF.R.S32.HI R40, RZ, 0x1f, R44 ;  /* 0x0000001fff287819 */ /* 0x000fe2000001142c */
[----:B------:R-:W-:Y:S01]  /*2350*/  VIADD R42, R22, 0x40 ;  /* 0x00000040162a7836 */ /* 0x000fe20000000000 */
[----:B------:R-:W-:-:S02]  /*2360*/  SHF.R.U32.HI R74, RZ, 0x3, R71 ;  /* 0x00000003ff4a7819 */ /* 0x000fc40000011647 */
[----:B------:R-:W-:Y:S01]  /*2370*/  LOP3.LUT R33, R71, 0x18, R16, 0xf8, !PT ;  /* 0x0000001847217812 */ /* 0x000fe200078ef810 */
[----:B------:R-:W-:Y:S01]  /*2380*/  IMAD.SHL.U32 R42, R42, 0x40, RZ ;  /* 0x000000402a2a7824 */ /* 0x000fe200078e00ff */
[----:B------:R-:W-:Y:S02]  /*2390*/  LEA.HI R40, R40, R44, RZ, 0x5 ;  /* 0x0000002c28287211 */ /* 0x000fe400078f28ff */
[----:B------:R-:W-:Y:S02]  /*23a0*/  LOP3.LUT R33, R33, R74, RZ, 0x3c, !PT ;  /* 0x0000004a21217212 */ /* 0x000fe400078e3cff */
[----:B------:R-:W-:Y:S02]  /*23b0*/  SHF.R.S32.HI R40, RZ, 0x5, R40 ;  /* 0x00000005ff287819 */ /* 0x000fe40000011428 */
[----:B------:R-:W-:Y:S01]  /*23c0*/  LOP3.LUT R42, R42, 0x1c0, RZ, 0xc0, !PT ;  /* 0x000001c02a2a7812 */ /* 0x000fe200078ec0ff */
[----:B------:R-:W-:Y:S01]  /*23d0*/  IMAD.MOV.U32 R77, RZ, RZ, 0x20 ;  /* 0x00000020ff4d7424 */ /* 0x000fe200078e00ff */
[----:B------:R-:W-:Y:S01]  /*23e0*/  LOP3.LUT P1, RZ, R45, 0x4, RZ, 0xc0, !PT ;  /* 0x000000042dff7812 */ /* 0x000fe2000782c0ff */
[----:B------:R-:W-:Y:S01]  /*23f0*/  IMAD R79, R40, 0x200, R33 ;  /* 0x00000200284f7824 */ /* 0x000fe200078e0221 */
[----:B------:R-:W-:-:S02]  /*2400*/  LOP3.LUT R33, R71, 0x38, R36, 0xf8, !PT ;  /* 0x0000003847217812 */ /* 0x000fc400078ef824 */
[----:B------:R-:W-:Y:S01]  /*2410*/  SHF.R.U32.HI R42, RZ, 0x3, R42 ;  /* 0x00000003ff2a7819 */ /* 0x000fe2000001162a */
[----:B------:R-:W-:Y:S01]  /*2420*/  IMAD R37, R9, 0x60, RZ ;  /* 0x0000006009257824 */ /* 0x000fe200078e02ff */
[C---:B------:R-:W-:Y:S01]  /*2430*/  SHF.L.U64.HI R67, R8.reuse, 0x6, R9 ;  /* 0x0000000608437819 */ /* 0x040fe20000010209 */
[----:B------:R-:W-:Y:S01]  /*2440*/  IMAD.SHL.U32 R68, R8, 0x40, RZ ;  /* 0x0000004008447824 */ /* 0x000fe200078e00ff */
[----:B------:R-:W-:Y:S01]  /*2450*/  SHF.L.U64.HI R69, R14, 0x6, R15 ;  /* 0x000000060e457819 */ /* 0x000fe2000001020f */
[----:B------:R-:W-:Y:S01]  /*2460*/  IMAD R81, R15, 0x60, RZ ;  /* 0x000000600f517824 */ /* 0x000fe200078e02ff */
[----:B------:R-:W-:Y:S01]  /*2470*/  SHF.L.U64.HI R72, R58, 0x6, R59 ;  /* 0x000000063a487819 */ /* 0x000fe2000001023b */
[----:B------:R-:W-:Y:S01]  /*2480*/  IMAD.SHL.U32 R70, R14, 0x40, RZ ;  /* 0x000000400e467824 */ /* 0x000fe200078e00ff */
[----:B------:R-:W-:Y:S01]  /*2490*/  SEL R77, R77, 0xffffffe0, !P1 ;  /* 0xffffffe04d4d7807 */ /* 0x000fe20004800000 */
[----:B------:R-:W-:Y:S01]  /*24a0*/  IMAD R87, R30, R59, R38 ;  /* 0x0000003b1e577224 */ /* 0x000fe200078e0226 */
[----:B------:R-:W-:Y:S01]  /*24b0*/  LOP3.LUT R33, R33, R74, RZ, 0x3c, !PT ;  /* 0x0000004a21217212 */ /* 0x000fe200078e3cff */
[----:B------:R-:W-:Y:S01]  /*24c0*/  IMAD R35, R59, 0x60, RZ ;  /* 0x000000603b237824 */ /* 0x000fe200078e02ff */
[----:B------:R-:W-:Y:S01]  /*24d0*/  LOP3.LUT R32, R32, R42, RZ, 0x3c, !PT ;  /* 0x0000002a20207212 */ /* 0x000fe200078e3cff */
[----:B------:R-:W-:Y:S01]  /*24e0*/  IMAD.SHL.U32 R73, R58, 0x40, RZ ;  /* 0x000000403a497824 */ /* 0x000fe200078e00ff */
[----:B------:R-:W-:Y:S01]  /*24f0*/  SEL R94, RZ, 0xffffff80, P3 ;  /* 0xffffff80ff5e7807 */ /* 0x000fe20001800000 */
[----:B------:R-:W-:Y:S01]  /*2500*/  IMAD.WIDE.U32 R20, R30, R58, R20 ;  /* 0x0000003a1e147225 */ /* 0x000fe200078e0014 */
[----:B------:R-:W-:-:S03]  /*2510*/  LOP3.LUT R89, R36, 0xfffffff8, RZ, 0xc0, !PT ;  /* 0xfffffff824597812 */ /* 0x000fc600078ec0ff */
[----:B------:R-:W-:Y:S02]  /*2520*/  VIADD R45, R22, 0x40 ;  /* 0x00000040162d7836 */ /* 0x000fe40000000000 */
[----:B------:R-:W-:Y:S01]  /*2530*/  IMAD.WIDE.U32 R8, R8, 0x60, RZ ;  /* 0x0000006008087825 */ /* 0x000fe200078e00ff */
[----:B------:R-:W-:-:S03]  /*2540*/  LOP3.LUT R94, R95, 0x80, R94, 0xc8, !PT ;  /* 0x000000805f5e7812 */ /* 0x000fc600078ec85e */
[----:B------:R-:W-:-:S04]  /*2550*/  IMAD.WIDE.U32 R14, R14, 0x60, RZ ;  /* 0x000000600e0e7825 */ /* 0x000fc800078e00ff */
[----:B------:R-:W-:Y:S01]  /*2560*/  IMAD.WIDE.U32 R58, R58, 0x60, RZ ;  /* 0x000000603a3a7825 */ /* 0x000fe200078e00ff */
[----:B------:R-:W-:Y:S02]  /*2570*/  SHF.R.S32.HI R75, RZ, 0x1f, R45 ;  /* 0x0000001fff4b7819 */ /* 0x000fe4000001142d */
[----:B------:R-:W-:Y:S01]  /*2580*/  SHF.R.S32.HI R88, RZ, 0x3, R36 ;  /* 0x00000003ff587819 */ /* 0x000fe20000011424 */
[----:B------:R-:W-:Y:S01]  /*2590*/  IMAD.IADD R84, R11, 0x1, R85 ;  /* 0x000000010b547824 */ /* 0x000fe200078e0255 */
[----:B------:R-:W-:Y:S01]  /*25a0*/  SHF.R.S32.HI R90, RZ, 0x1f, R89 ;  /* 0x0000001fff5a7819 */ /* 0x000fe20000011459 */
[----:B------:R-:W-:Y:S01]  /*25b0*/  IMAD.IADD R86, R21, 0x1, R87 ;  /* 0x0000000115567824 */ /* 0x000fe200078e0257 */
[----:B------:R-:W-:Y:S01]  /*25c0*/  ISETP.GE.AND P1, PT, R16, UR4, PT ;  /* 0x0000000410007c0c */ /* 0x000fe2000bf26270 */
[----:B------:R-:W-:Y:S01]  /*25d0*/  IMAD.SHL.U32 R78, R41, 0x2, RZ ;  /* 0x00000002294e7824 */ /* 0x000fe200078e00ff */
[----:B------:R-:W-:Y:S01]  /*25e0*/  ISETP.GE.AND P2, PT, R62, UR4, PT ;  /* 0x000000043e007c0c */ /* 0x000fe2000bf46270 */
[----:B------:R-:W-:Y:S01]  /*25f0*/  IMAD.IADD R80, R9, 0x1, R37 ;  /* 0x0000000109507824 */ /* 0x000fe200078e0225 */
[----:B------:R-:W-:Y:S01]  /*2600*/  LOP3.LUT R95, R95, 0x40, RZ, 0xc0, !PT ;  /* 0x000000405f5f7812 */ /* 0x000fe200078ec0ff */
[----:B------:R-:W-:-:S02]  /*2610*/  IMAD.IADD R81, R15, 0x1, R81 ;  /* 0x000000010f517824 */ /* 0x000fc400078e0251 */
[----:B------:R-:W-:Y:S02]  /*2620*/  IMAD.IADD R82, R59, 0x1, R35 ;  /* 0x000000013b527824 */ /* 0x000fe400078e0223 */
[----:B------:R-:W-:Y:S02]  /*2630*/  IMAD.IADD R83, R77, 0x1, R79 ;  /* 0x000000014d537824 */ /* 0x000fe400078e024f */
[----:B------:R-:W-:Y:S02]  /*2640*/  IMAD.IADD R85, R85, 0x1, R13 ;  /* 0x0000000155557824 */ /* 0x000fe400078e020d */
[----:B------:R-:W-:Y:S02]  /*2650*/  IMAD.IADD R87, R87, 0x1, R57 ;  /* 0x0000000157577824 */ /* 0x000fe400078e0239 */
[----:B------:R-:W-:Y:S02]  /*2660*/  IMAD R91, R40, 0x200, R33 ;  /* 0x00000200285b7824 */ /* 0x000fe400078e0221 */
[----:B------:R-:W-:Y:S01]  /*2670*/  IMAD.IADD R93, R7, 0x1, R93 ;  /* 0x00000001075d7824 */ /* 0x000fe200078e025d */
[----:B------:R-:W-:Y:S01]  /*2680*/  @!P6 BAR.SYNC.DEFER_BLOCKING 0x9, 0x100 ;  /* 0x024400000000eb1d */ /* 0x000fe20000010000 */
[----:B---3--:R-:W-:-:S07]  /*2690*/  IMAD.IADD R92, R34, 0x1, R32 ;  /* 0x00000001225c7824 */ /* 0x008fce00078e0220 */
.L_x_5628:
        /* <DEDUP_REMOVED lines=26> */
[----:B---3--:R-:W-:Y:S05]  /*2840*/  @!P3 BRA `(.L_x_5582) ;  /* 0x0000002800c4b947 */ /* 0x008fea0003800000 */
        /* <DEDUP_REMOVED lines=41> */
.L_x_5585:
[----:B------:R-:W-:Y:S05]  /*2ae0*/  BSYNC B1 ;  /* 0x0000000000017941 */ /* 0x000fea0003800000 */
.L_x_5584:
[----:B0-----:R-:W-:Y:S01]  /*2af0*/  VIADD R36, R22, 0x40 ;  /* 0x0000004016247836 */ /* 0x001fe20000000000 */
[----:B------:R-:W-:Y:S01]  /*2b00*/  BSSY B1, `(.L_x_5586) ;  /* 0x000001c000017945 */ /* 0x000fe20003800000 */
[----:B------:R-:W-:Y:S01]  /*2b10*/  CS2R R44, SRZ ;  /* 0x00000000002c7805 */ /* 0x000fe2000001ff00 */
[----:B-----5:R-:W-:Y:S01]  /*2b20*/  IMAD.MOV.U32 R98, RZ, RZ, R50 ;  /* 0x000000ffff627224 */ /* 0x020fe200078e0032 */
[----:B------:R-:W-:Y:S02]  /*2b30*/  CS2R R46, SRZ ;  /* 0x00000000002e7805 */ /* 0x000fe4000001ff00 */
[----:B------:R-:W-:Y:S02]  /*2b40*/  ISETP.GE.AND P5, PT, R36, R106, PT ;  /* 0x0000006a2400720c */ /* 0x000fe40003fa6270 */
[----:B------:R-:W-:Y:S01]  /*2b50*/  CS2R R36, SRZ ;  /* 0x0000000000247805 */ /* 0x000fe2000001ff00 */
[----:B------:R-:W-:-:S10]  /*2b60*/  IMAD.MOV.U32 R99, RZ, RZ, R51 ;  /* 0x000000ffff637224 */ /* 0x000fd400078e0033 */
        /* <DEDUP_REMOVED lines=21> */
.L_x_5587:
[----:B------:R-:W-:Y:S05]  /*2cc0*/  BSYNC B1 ;  /* 0x0000000000017941 */ /* 0x000fea0003800000 */
.L_x_5586:
        /* <DEDUP_REMOVED lines=33> */
.L_x_5588:
[----:B------:R-:W-:Y:S01]  /*2ee0*/  IMAD R96, R18, 0x8, R19 ;  /* 0x0000000812607824 */ /* 0x000fe200078e0213 */
[----:B------:R-:W-:Y:S01]  /*2ef0*/  SHF.L.U32 R107, R202, 0x1f, RZ ;  /* 0x0000001fca6b7819 */ /* 0x000fe200000006ff */
[----:B------:R-:W-:Y:S03]  /*2f00*/  BSSY B1, `(.L_x_5589) ;  /* 0x0000003000017945 */ /* 0x000fe60003800000 */
[----:B------:R-:W0:Y:S02]  /*2f10*/  SYNCS.PHASECHK.TRANS64.TRYWAIT P6, [R96+URZ+0x32490], R107 ;  /* 0x0324906b600075a7 */ /* 0x000e2400080c017f */
[----:B0-----:R-:W-:Y:S05]  /*2f20*/  @!P6 BRA `(.L_x_5590) ;  /* 0x000001c00060e947 */ /* 0x001fea0003800000 */
.L_x_5888:
[----:B------:R-:W-:Y:S05]  /*2f30*/  BSYNC B1 ;  /* 0x0000000000017941 */ /* 0x000fea0003800000 */
.L_x_5589:
        /* <DEDUP_REMOVED lines=54> */
.L_x_5596:
[----:B------:R-:W-:Y:S05]  /*32a0*/  BSYNC B3 ;  /* 0x0000000000037941 */ /* 0x000fea0003800000 */
.L_x_5595:
[----:B--2---:R1:W-:Y:S02]  /*32b0*/  STG.E.128 desc[UR40][R42.64], R32 ;  /* 0x000000202a007986 */ /* 0x0043e4000c101d28 */
.L_x_5594:
[----:B------:R-:W-:Y:S05]  /*32c0*/  BSYNC B2 ;  /* 0x0000000000027941 */ /* 0x000fea0003800000 */
.L_x_5593:
        /* <DEDUP_REMOVED lines=51> */
.L_x_5598:
[----:B------:R-:W-:Y:S05]  /*3600*/  BSYNC B2 ;  /* 0x0000000000027941 */ /* 0x000fea0003800000 */
.L_x_5597:
[----:B--2---:R2:W-:Y:S02]  /*3610*/  STG.E.128 desc[UR40][R42.64+0x40], R32 ;  /* 0x000040202a007986 */ /* 0x0045e4000c101d28 */
.L_x_5592:
[----:B------:R-:W-:Y:S05]  /*3620*/  BSYNC B1 ;  /* 0x0000000000017941 */ /* 0x000fea0003800000 */
.L_x_5591:
        /* <DEDUP_REMOVED lines=53> */
.L_x_5603:
[----:B------:R-:W-:Y:S05]  /*3980*/  BSYNC B2 ;  /* 0x0000000000027941 */ /* 0x000fea0003800000 */
.L_x_5602:
[----:B--2---:R3:W-:Y:S02]  /*3990*/  STG.E.128 desc[UR40][R40.64], R32 ;  /* 0x0000002028007986 */ /* 0x0047e4000c101d28 */
.L_x_5601:
[----:B------:R-:W-:Y:S05]  /*39a0*/  BSYNC B1 ;  /* 0x0000000000017941 */ /* 0x000fea0003800000 */
.L_x_5600:
        /* <DEDUP_REMOVED lines=51> */
.L_x_5605:
[----:B------:R-:W-:Y:S05]  /*3ce0*/  BSYNC B1 ;  /* 0x0000000000017941 */ /* 0x000fea0003800000 */
.L_x_5604:
[----:B--2---:R1:W-:Y:S01]  /*3cf0*/  STG.E.128 desc[UR40][R40.64+0x40], R32 ;  /* 0x0000402028007986 */ /* 0x0043e2000c101d28 */
[----:B------:R-:W-:Y:S05]  /*3d00*/  BRA `(.L_x_5599) ;  /* 0x0000001400fc7947 */ /* 0x000fea0003800000 */
.L_x_5583:
[----:B------:R-:W-:Y:S01]  /*3d10*/  VIADD R36, R22, 0x40 ;  /* 0x0000004016247836 */ /* 0x000fe20000000000 */
[----:B------:R-:W-:-:S04]  /*3d20*/  CS2R R38, SRZ ;  /* 0x0000000000267805 */ /* 0x000fc8000001ff00 */
[----:B------:R-:W-:Y:S02]  /*3d30*/  ISETP.GE.AND P3, PT, R36, R106, PT ;  /* 0x0000006a2400720c */ /* 0x000fe40003f66270 */
        /* <DEDUP_REMOVED lines=40> */
[----:B---3--:R-:W-:Y:S01]  /*3fc0*/  IMAD.MOV.U32 R53, RZ, RZ, R35 ;  /* 0x000000ffff357224 */ /* 0x008fe200078e0023 */
[----:B------:R-:W-:Y:S02]  /*3fd0*/  PRMT R116, R116, 0x5410, R50 ;  /* 0x0000541074747816 */ /* 0x000fe40000000032 */
[----:B------:R-:W-:Y:S02]  /*3fe0*/  PRMT R132, R48, 0x7610, R132 ;  /* 0x0000761030847816 */ /* 0x000fe40000000084 */
[----:B------:R-:W-:Y:S02]  /*3ff0*/  PRMT R133, R49, 0x7610, R133 ;  /* 0x0000761031857816 */ /* 0x000fe40000000085 */
[----:B------:R-:W-:Y:S01]  /*4000*/  PRMT R117, R117, 0x5410, R51 ;  /* 0x0000541075757816 */ /* 0x000fe20000000033 */
[----:B----4-:R-:W-:Y:S01]  /*4010*/  IMAD.MOV.U32 R48, RZ, RZ, R42 ;  /* 0x000000ffff307224 */ /* 0x010fe200078e002a */
[----:B------:R-:W-:Y:S01]  /*4020*/  PRMT R114, R114, 0x5410, R53 ;  /* 0x0000541072727816 */ /* 0x000fe20000000035 */
[----:B------:R-:W-:-:S02]  /*4030*/  IMAD.MOV.U32 R49, RZ, RZ, R43 ;  /* 0x000000ffff317224 */ /* 0x000fc400078e002b */
[----:B------:R-:W-:Y:S02]  /*4040*/  IMAD.MOV.U32 R50, RZ, RZ, R40 ;  /* 0x000000ffff327224 */ /* 0x000fe400078e0028 */
[----:B------:R-:W-:Y:S02]  /*4050*/  IMAD.MOV.U32 R51, RZ, RZ, R41 ;  /* 0x000000ffff337224 */ /* 0x000fe400078e0029 */
        /* <DEDUP_REMOVED lines=10> */
[----:B------:R-:W-:-:S02]  /*4100*/  IMAD.MOV.U32 R50, RZ, RZ, R44 ;  /* 0x000000ffff327224 */ /* 0x000fc400078e002c */
[----:B------:R-:W-:Y:S01]  /*4110*/  IMAD.MOV.U32 R51, RZ, RZ, R45 ;  /* 0x000000ffff337224 */ /* 0x000fe200078e002d */
[----:B------:R-:W-:Y:S02]  /*4120*/  PRMT R124, R52, 0x7610, R124 ;  /* 0x00007610347c7816 */ /* 0x000fe4000000007c */
[----:B------:R-:W-:Y:S02]  /*4130*/  PRMT R129, R55, 0x7610, R129 ;  /* 0x0000761037817816 */ /* 0x000fe40000000081 */
[----:B------:R-:W-:Y:S02]  /*4140*/  PRMT R115, R48, 0x7610, R115 ;  /* 0x0000761030737816 */ /* 0x000fe40000000073 */
[----:B------:R-:W-:Y:S02]  /*4150*/  PRMT R116, R49, 0x7610, R116 ;  /* 0x0000761031747816 */ /* 0x000fe40000000074 */
[----:B------:R-:W-:Y:S02]  /*4160*/  PRMT R121, R50, 0x7610, R121 ;  /* 0x0000761032797816 */ /* 0x000fe40000000079 */
[----:B------:R-:W-:Y:S01]  /*4170*/  PRMT R117, R51, 0x7610, R117 ;  /* 0x0000761033757816 */ /* 0x000fe20000000075 */
[----:B------:R-:W-:Y:S06]  /*4180*/  @!P3 BRA `(.L_x_5606) ;  /* 0x000000000004b947 */ /* 0x000fec0003800000 */
[----:B------:R-:W-:Y:S01]  /*4190*/  BPT.TRAP 0x1 ;  /* 0x000000040000795c */ /* 0x000fe20000300000 */
.L_x_5606:
        /* <DEDUP_REMOVED lines=9> */
.L_x_5889:
[----:B------:R-:W-:Y:S05]  /*4230*/  BSYNC B1 ;  /* 0x0000000000017941 */ /* 0x000fea0003800000 */
.L_x_5607:
[----:B------:R-:W-:Y:S01]  /*4240*/  ISETP.GE.OR P5, PT, R22, R106, P1 ;  /* 0x0000006a1600720c */ /* 0x000fe20000fa6670 */
[----:B------:R-:W-:-:S12]  /*4250*/  BSSY B1, `(.L_x_5609) ;  /* 0x0000086000017945 */ /* 0x000fd80003800000 */
[----:B------:R-:W-:Y:S05]  /*4260*/  @P5 BRA `(.L_x_5610) ;  /* 0x0000000800105947 */ /* 0x000fea0003800000 */
[----:B------:R-:W1:Y:S01]  /*4270*/  S2R R50, SR_TID.X ;  /* 0x0000000000327919 */ /* 0x000e620000002100 */
[----:B------:R-:W-:Y:S01]  /*4280*/  SHF.R.S32.HI R48, RZ, 0x1f, R22 ;  /* 0x0000001fff307819 */ /* 0x000fe20000011416 */
[-C--:B--2---:R-:W-:Y:S01]  /*4290*/  IMAD.WIDE.U32 R104, R22, R102.reuse, R100 ;  /* 0x0000006616687225 */ /* 0x084fe200078e0064 */
[----:B------:R-:W-:Y:S03]  /*42a0*/  BSSY B2, `(.L_x_5611) ;  /* 0x0000074000027945 */ /* 0x000fe60003800000 */
[----:B------:R-:W-:Y:S01]  /*42b0*/  IMAD R48, R48, R102, RZ ;  /* 0x0000006630307224 */ /* 0x000fe200078e02ff */
[----:B------:R-:W-:-:S03]  /*42c0*/  IADD3 R108, P5, P6, R4, R104, R89 ;  /* 0x00000068046c7210 */ /* 0x000fc60007ebe059 */
[----:B------:R-:W-:Y:S01]  /*42d0*/  IMAD R49, R22, R103, R48 ;  /* 0x0000006716317224 */ /* 0x000fe200078e0230 */
[----:B------:R-:W-:-:S03]  /*42e0*/  SEL R48, R78, R111, !P0 ;  /* 0x0000006f4e307207 */ /* 0x000fc60004000000 */
[----:B------:R-:W-:Y:S01]  /*42f0*/  IMAD.IADD R112, R49, 0x1, R105 ;  /* 0x0000000131707824 */ /* 0x000fe200078e0269 */
[----:B------:R-:W-:-:S04]  /*4300*/  SHF.R.S32.HI R49, RZ, 0x1f, R48 ;  /* 0x0000001fff317819 */ /* 0x000fc80000011430 */
[----:B------:R-:W-:Y:S01]  /*4310*/  LEA.HI R49, R49, R48, RZ, 0x4 ;  /* 0x0000003031317211 */ /* 0x000fe200078f20ff */
[----:B------:R-:W-:Y:S01]  /*4320*/  IMAD R48, R18, 0x1800, R91 ;  /* 0x0000180012307824 */ /* 0x000fe200078e025b */
[----:B------:R-:W-:Y:S02]  /*4330*/  IADD3.X R110, R3, R112, R90, P5, P6 ;  /* 0x00000070036e7210 */ /* 0x000fe40002fec45a */
[----:B------:R-:W-:Y:S01]  /*4340*/  LEA.HI.SX32 R49, R49, R88, 0x1c ;  /* 0x0000005831317211 */ /* 0x000fe200078fe2ff */
[----:B------:R-:W-:-:S04]  /*4350*/  IMAD R48, R48, 0x2, R19 ;  /* 0x0000000230307824 */ /* 0x000fc800078e0213 */
[----:B------:R-:W-:Y:S02]  /*4360*/  IMAD.SHL.U32 R113, R49, 0x8, RZ ;  /* 0x0000000831717824 */ /* 0x000fe400078e00ff */
[----:B-1----:R-:W-:-:S03]  /*4370*/  VIADD R51, R50, 0xffffff80 ;  /* 0xffffff8032337836 */ /* 0x002fc60000000000 */
[----:B------:R-:W-:Y:S02]  /*4380*/  LOP3.LUT R49, R71, 0x38, R113, 0xf8, !PT ;  /* 0x0000003847317812 */ /* 0x000fe400078ef871 */
[----:B------:R-:W-:Y:S02]  /*4390*/  SHF.R.S32.HI R50, RZ, 0x1f, R51 ;  /* 0x0000001fff327819 */ /* 0x000fe40000011433 */
[----:B------:R-:W-:Y:S02]  /*43a0*/  LOP3.LUT R49, R49, R74, RZ, 0x3c, !PT ;  /* 0x0000004a31317212 */ /* 0x000fe400078e3cff */
[----:B------:R-:W-:-:S04]  /*43b0*/  LEA.HI R50, R50, R51, RZ, 0x5 ;  /* 0x0000003332327211 */ /* 0x000fc800078f28ff */
[----:B------:R-:W-:-:S05]  /*43c0*/  SHF.R.S32.HI R50, RZ, 0x5, R50 ;  /* 0x00000005ff327819 */ /* 0x000fca0000011432 */
[----:B------:R-:W-:-:S04]  /*43d0*/  IMAD R49, R50, 0x200, R49 ;  /* 0x0000020032317824 */ /* 0x000fc800078e0231 */
        /* <DEDUP_REMOVED lines=96> */
.L_x_5612:
[----:B------:R-:W-:Y:S05]  /*49e0*/  BSYNC B2 ;  /* 0x0000000000027941 */ /* 0x000fea0003800000 */
.L_x_5611:
        /* <DEDUP_REMOVED lines=12> */
.L_x_5610:
[----:B------:R-:W-:Y:S05]  /*4ab0*/  BSYNC B1 ;  /* 0x0000000000017941 */ /* 0x000fea0003800000 */
.L_x_5609:
[----:B-1----:R-:W-:Y:S02]  /*4ac0*/  VIADD R33, R22, 0x40 ;  /* 0x0000004016217836 */ /* 0x002fe40000000000 */
[-C--:B--2---:R-:W-:Y:S02]  /*4ad0*/  IMAD R32, R75, R102.reuse, RZ ;  /* 0x000000664b207224 */ /* 0x084fe400078e02ff */
[C---:B------:R-:W-:Y:S01]  /*4ae0*/  IMAD.WIDE.U32 R100, R33.reuse, R102, R100 ;  /* 0x0000006621647225 */ /* 0x040fe200078e0064 */
[----:B------:R-:W-:-:S03]  /*4af0*/  ISETP.GE.OR P5, PT, R33, R106, P1 ;  /* 0x0000006a2100720c */ /* 0x000fc60000fa6670 */
[----:B------:R-:W-:-:S10]  /*4b00*/  IMAD R103, R33, R103, R32 ;  /* 0x0000006721677224 */ /* 0x000fd400078e0220 */
[----:B------:R-:W-:Y:S05]  /*4b10*/  @P5 BRA `(.L_x_5599) ;  /* 0x0000000800785947 */ /* 0x000fea0003800000 */
[----:B------:R-:W2:Y:S01]  /*4b20*/  LDL R34, [R1+0x60] ;  /* 0x0000600001227983 */ /* 0x000ea20000100800 */
[----:B------:R-:W-:Y:S01]  /*4b30*/  IMAD.IADD R50, R101, 0x1, R103 ;  /* 0x0000000165327824 */ /* 0x000fe200078e0267 */
[----:B------:R-:W-:Y:S01]  /*4b40*/  IADD3 R32, P5, P6, R4, R100, R89 ;  /* 0x0000006404207210 */ /* 0x000fe20007ebe059 */
[----:B------:R-:W-:Y:S01]  /*4b50*/  VIADD R35, R22, 0x40 ;  /* 0x0000004016237836 */ /* 0x000fe20000000000 */
[----:B------:R-:W-:Y:S01]  /*4b60*/  SEL R111, R78, R111, !P0 ;  /* 0x0000006f4e6f7207 */ /* 0x000fe20004000000 */
[----:B------:R-:W-:Y:S01]  /*4b70*/  VIADD R36, R22, 0x40 ;  /* 0x0000004016247836 */ /* 0x000fe20000000000 */
[----:B------:R-:W-:Y:S01]  /*4b80*/  IADD3.X R33, R3, R50, R90, P5, P6 ;  /* 0x0000003203217210 */ /* 0x000fe20002fec45a */
[----:B------:R-:W-:Y:S01]  /*4b90*/  IMAD.SHL.U32 R35, R35, 0x40, RZ ;  /* 0x0000004023237824 */ /* 0x000fe200078e00ff */
[----:B------:R-:W-:Y:S01]  /*4ba0*/  LEA R48, P5, R32, R98, 0x1 ;  /* 0x0000006220307211 */ /* 0x000fe200078a08ff */
[----:B------:R-:W-:Y:S01]  /*4bb0*/  IMAD.SHL.U32 R36, R36, 0x40, RZ ;  /* 0x0000004024247824 */ /* 0x000fe200078e00ff */
[----:B------:R-:W-:Y:S02]  /*4bc0*/  BSSY B1, `(.L_x_5613) ;  /* 0x000006f000017945 */ /* 0x000fe40003800000 */
[----:B------:R-:W-:-:S02]  /*4bd0*/  LEA.HI.X R49, R32, R99, R33, 0x1, P5 ;  /* 0x0000006320317211 */ /* 0x000fc400028f0c21 */
[----:B------:R-:W-:Y:S02]  /*4be0*/  SHF.R.S32.HI R32, RZ, 0x1f, R111 ;  /* 0x0000001fff207819 */ /* 0x000fe4000001146f */
[----:B------:R-:W-:Y:S02]  /*4bf0*/  LOP3.LUT R35, R35, 0x1c0, RZ, 0xc0, !PT ;  /* 0x000001c023237812 */ /* 0x000fe400078ec0ff */
[----:B------:R-:W-:Y:S02]  /*4c00*/  LEA.HI R111, R32, R111, RZ, 0x4 ;  /* 0x0000006f206f7211 */ /* 0x000fe400078f20ff */
[----:B------:R-:W-:Y:S02]  /*4c10*/  LOP3.LUT R36, R36, 0x1c0, RZ, 0xc0, !PT ;  /* 0x000001c024247812 */ /* 0x000fe400078ec0ff */
[----:B------:R-:W-:Y:S02]  /*4c20*/  LEA.HI.SX32 R51, R111, R88, 0x1c ;  /* 0x000000586f337211 */ /* 0x000fe400078fe2ff */
[----:B------:R-:W-:-:S03]  /*4c30*/  SHF.R.U32.HI R35, RZ, 0x3, R35 ;  /* 0x00000003ff237819 */ /* 0x000fc60000011623 */
[----:B------:R-:W-:-:S05]  /*4c40*/  IMAD.SHL.U32 R51, R51, 0x8, RZ ;  /* 0x0000000833337824 */ /* 0x000fca00078e00ff */
[----:B------:R-:W-:-:S04]  /*4c50*/  LOP3.LUT R32, R36, 0x38, R51, 0xf8, !PT ;  /* 0x0000003824207812 */ /* 0x000fc800078ef833 */
[----:B------:R-:W-:-:S05]  /*4c60*/  LOP3.LUT R32, R32, R35, RZ, 0x3c, !PT ;  /* 0x0000002320207212 */ /* 0x000fca00078e3cff */
[----:B--2---:R-:W-:Y:S02]  /*4c70*/  IMAD.IADD R33, R34, 0x1, R32 ;  /* 0x0000000122217824 */ /* 0x004fe400078e0220 */
        /* <DEDUP_REMOVED lines=8> */
[--C-:B------:R-:W-:Y:S02]  /*4d00*/  SHF.R.U32.HI R55, RZ, 0x10, R41.reuse ;  /* 0x00000010ff377819 */ /* 0x100fe40000011629 */
[----:B------:R-:W-:Y:S02]  /*4d10*/  PRMT R117, R117, 0x5410, R54 ;  /* 0x0000541075757816 */ /* 0x000fe40000000036 */
[----:B------:R-:W-:Y:S01]  /*4d20*/  SHF.R.U64 R103, R40, 0x10, R41 ;  /* 0x0000001028677819 */ /* 0x000fe20000001229 */
[----:B-1----:R-:W-:Y:S01]  /*4d30*/  IMAD.U32 R40, R33, 0x10000, RZ ;  /* 0x0001000021287824 */ /* 0x002fe200078e00ff */
[----:B------:R-:W-:Y:S02]  /*4d40*/  SHF.R.U32.HI R53, RZ, 0x10, R43 ;  /* 0x00000010ff357819 */ /* 0x000fe4000001162b */
[----:B------:R-:W-:Y:S01]  /*4d50*/  SHF.R.U64 R102, R44, 0x10, R45 ;  /* 0x000000102c667819 */ /* 0x000fe2000000122d */
[----:B--2---:R-:W-:Y:S01]  /*4d60*/  IMAD.U32 R44, R37, 0x10000, RZ ;  /* 0x00010000252c7824 */ /* 0x004fe200078e00ff */
[----:B------:R-:W-:Y:S01]  /*4d70*/  PRMT R120, R120, 0x5410, R55 ;  /* 0x0000541078787816 */ /* 0x000fe20000000037 */
[----:B------:R-:W-:Y:S01]  /*4d80*/  IMAD.U32 R55, R117, 0x10000, RZ ;  /* 0x0001000075377824 */ /* 0x000fe200078e00ff */
[----:B------:R-:W-:-:S02]  /*4d90*/  SHF.R.U32.HI R105, RZ, 0x10, R47 ;  /* 0x00000010ff697819 */ /* 0x000fc4000001162f */
[----:B------:R-:W-:Y:S01]  /*4da0*/  PRMT R118, R118, 0x5410, R103 ;  /* 0x0000541076767816 */ /* 0x000fe20000000067 */
[----:B------:R-:W-:Y:S01]  /*4db0*/  FMUL.FTZ R103, R44, R55 ;  /* 0x000000372c677220 */ /* 0x000fe20000410000 */
[----:B------:R-:W-:Y:S01]  /*4dc0*/  PRMT R114, R114, 0x5410, R53 ;  /* 0x0000541072727816 */ /* 0x000fe20000000035 */
[----:B------:R-:W-:Y:S01]  /*4dd0*/  IMAD.U32 R53, R120, 0x10000, RZ ;  /* 0x0001000078357824 */ /* 0x000fe200078e00ff */
[----:B------:R-:W-:Y:S01]  /*4de0*/  SHF.R.U64 R52, R46, 0x10, R47 ;  /* 0x000000102e347819 */ /* 0x000fe2000000122f */
[----:B------:R-:W-:Y:S01]  /*4df0*/  IMAD.U32 R46, R39, 0x10000, RZ ;  /* 0x00010000272e7824 */ /* 0x000fe200078e00ff */
        /* <DEDUP_REMOVED lines=9> */
[----:B------:R-:W-:Y:S01]  /*4e90*/  FFMA.FTZ R105, R40, R55, R105 ;  /* 0x0000003728697223 */ /* 0x000fe20000010069 */
[----:B------:R-:W-:Y:S01]  /*4ea0*/  SHF.R.U64 R104, R42, 0x10, R43 ;  /* 0x000000102a687819 */ /* 0x000fe2000000122b */
[----:B------:R-:W-:Y:S01]  /*4eb0*/  IMAD.U32 R42, R36, 0x10000, RZ ;  /* 0x00010000242a7824 */ /* 0x000fe200078e00ff */
[----:B------:R-:W-:Y:S01]  /*4ec0*/  LOP3.LUT R41, R33, 0xffff0000, RZ, 0xc0, !PT ;  /* 0xffff000021297812 */ /* 0x000fe200078ec0ff */
[----:B------:R-:W-:Y:S01]  /*4ed0*/  FMUL.FTZ R55, R46, R103 ;  /* 0x000000672e377220 */ /* 0x000fe20000410000 */
[----:B------:R-:W-:Y:S01]  /*4ee0*/  LOP3.LUT R43, R36, 0xffff0000, RZ, 0xc0, !PT ;  /* 0xffff0000242b7812 */ /* 0x000fe200078ec0ff */
[----:B------:R-:W-:Y:S01]  /*4ef0*/  IMAD.U32 R36, R35, 0x10000, RZ ;  /* 0x0001000023247824 */ /* 0x000fe200078e00ff */
[----:B------:R-:W-:Y:S01]  /*4f00*/  LOP3.LUT R47, R39, 0xffff0000, RZ, 0xc0, !PT ;  /* 0xffff0000272f7812 */ /* 0x000fe200078ec0ff */
[----:B------:R-:W-:Y:S01]  /*4f10*/  FMUL.FTZ R44, R45, R52 ;  /* 0x000000342d2c7220 */ /* 0x000fe20000410000 */
[----:B------:R-:W-:Y:S01]  /*4f20*/  LOP3.LUT R116, R116, 0xffff0000, RZ, 0xc0, !PT ;  /* 0xffff000074747812 */ /* 0x000fe200078ec0ff */
[-C--:B------:R-:W-:Y:S01]  /*4f30*/  FMUL.FTZ R46, R46, R53.reuse ;  /* 0x000000352e2e7220 */ /* 0x080fe20000410000 */
[----:B------:R-:W-:Y:S01]  /*4f40*/  PRMT R121, R121, 0x5410, R102 ;  /* 0x0000541079797816 */ /* 0x000fe20000000066 */
[-C--:B------:R-:W-:Y:S01]  /*4f50*/  FMUL.FTZ R40, R45, R120.reuse ;  /* 0x000000782d287220 */ /* 0x080fe20000410000 */
[----:B------:R-:W-:Y:S01]  /*4f60*/  LOP3.LUT R114, R114, 0xffff0000, RZ, 0xc0, !PT ;  /* 0xffff000072727812 */ /* 0x000fe200078ec0ff */
[----:B------:R-:W-:Y:S01]  /*4f70*/  FFMA.FTZ R45, R41, R120, -R44 ;  /* 0x00000078292d7223 */ /* 0x000fe2000001082c */
[----:B------:R-:W-:Y:S01]  /*4f80*/  LOP3.LUT R37, R35, 0xffff0000, RZ, 0xc0, !PT ;  /* 0xffff000023257812 */ /* 0x000fe200078ec0ff */
[C---:B------:R-:W-:Y:S01]  /*4f90*/  FFMA.FTZ R55, R36.reuse, R53, -R55 ;  /* 0x0000003524377223 */ /* 0x040fe20000010837 */
        /* <DEDUP_REMOVED lines=49> */
.L_x_5614:
[----:B------:R-:W-:Y:S05]  /*52b0*/  BSYNC B1 ;  /* 0x0000000000017941 */ /* 0x000fea0003800000 */
.L_x_5613:
        /* <DEDUP_REMOVED lines=10> */
.L_x_5582:
[----:B------:R-:W-:-:S13]  /*5360*/  ISETP.NE.AND P3, PT, R232, 0x3, PT ;  /* 0x00000003e800780c */ /* 0x000fda0003f65270 */
[----:B------:R-:W-:Y:S05]  /*5370*/  @!P3 BRA `(.L_x_5615) ;  /* 0x000000000004b947 */ /* 0x000fea0003800000 */
[----:B------:R-:W-:Y:S01]  /*5380*/  BPT.TRAP 0x1 ;  /* 0x000000040000795c */ /* 0x000fe20000300000 */
.L_x_5615:
[----:B------:R-:W-:Y:S01]  /*5390*/  IMAD R96, R18, 0x8, R19 ;  /* 0x0000000812607824 */ /* 0x000fe200078e0213 */
[----:B------:R-:W-:Y:S01]  /*53a0*/  SHF.L.U32 R107, R202, 0x1f, RZ ;  /* 0x0000001fca6b7819 */ /* 0x000fe200000006ff */
[----:B------:R-:W-:Y:S01]  /*53b0*/  IMAD R106, R27, -0x60, R24 ;  /* 0xffffffa01b6a7824 */ /* 0x000fe200078e0218 */
[----:B------:R-:W-:Y:S02]  /*53c0*/  BSSY B1, `(.L_x_5616) ;  /* 0x0000004000017945 */ /* 0x000fe40003800000 */
[----:B------:R-:W0:Y:S02]  /*53d0*/  SYNCS.PHASECHK.TRANS64.TRYWAIT P4, [R96+URZ+0x32490], R107 ;  /* 0x0324906b600075a7 */ /* 0x000e24000808017f */
[----:B------:R-:W-:Y:S01]  /*53e0*/  VIMNMX R106, R106, 0x60, PT ;  /* 0x000000606a6a7848 */ /* 0x000fe20003fe0100 */
[----:B0-----:R-:W-:Y:S06]  /*53f0*/  @!P4 BRA `(.L_x_5617) ;  /* 0x0000019c0054c947 */ /* 0x001fec0003800000 */
.L_x_5890:
[----:B------:R-:W-:Y:S05]  /*5400*/  BSYNC B1 ;  /* 0x0000000000017941 */ /* 0x000fea0003800000 */
.L_x_5616:
[CC--:B------:R-:W-:Y:S01]  /*5410*/  ISETP.GE.AND P5, PT, R22.reuse, R106.reuse, PT ;  /* 0x0000006a1600720c */ /* 0x0c0fe20003fa6270 */
[----:B------:R-:W-:Y:S01]  /*5420*/  VIADD R32, R22, 0x40 ;  /* 0x0000004016207836 */ /* 0x000fe20000000000 */
[----:B------:R-:W-:Y:S04]  /*5430*/  BSSY B1, `(.L_x_5618) ;  /* 0x0000007000017945 */ /* 0x000fe80003800000 */
[----:B------:R-:W-:-:S07]  /*5440*/  ISETP.GE.AND P4, PT, R32, R106, PT ;  /* 0x0000006a2000720c */ /* 0x000fce0003f86270 */
[----:B------:R-:W-:Y:S06]  /*5450*/  @P5 BRA `(.L_x_5619) ;  /* 0x0000000000105947 */ /* 0x000fec0003800000 */
[----:B------:R-:W1:Y:S04]  /*5460*/  @!P1 LDS.128 R32, [R104] ;  /* 0x0000000068209984 */ /* 0x000e680000000c00 */
[----:B------:R-:W2:Y:S04]  /*5470*/  @!P2 LDS.128 R36, [R102] ;  /* 0x000000006624a984 */ /* 0x000ea80000000c00 */
[----:B-1----:R1:W-:Y:S04]  /*5480*/  @!P1 STG.E.128 desc[UR40][R42.64], R32 ;  /* 0x000000202a009986 */ /* 0x0023e8000c101d28 */
[----:B--2---:R1:W-:Y:S02]  /*5490*/  @!P2 STG.E.128 desc[UR40][R42.64+0x40], R36 ;  /* 0x000040242a00a986 */ /* 0x0043e4000c101d28 */
.L_x_5619:
[----:B------:R-:W-:Y:S05]  /*54a0*/  BSYNC B1 ;  /* 0x0000000000017941 */ /* 0x000fea0003800000 */
.L_x_5618:
[----:B------:R-:W-:Y:S05]  /*54b0*/  @P4 BRA `(.L_x_5599) ;  /* 0x0000000000104947 */ /* 0x000fea0003800000 */
[----:B-1----:R-:W1:Y:S04]  /*54c0*/  @!P1 LDS.128 R32, [R104+0x2000] ;  /* 0x0020000068209984 */ /* 0x002e680000000c00 */
[----:B------:R-:W2:Y:S04]  /*54d0*/  @!P2 LDS.128 R36, [R102+0x2000] ;  /* 0x002000006624a984 */ /* 0x000ea80000000c00 */
[----:B-1----:R3:W-:Y:S04]  /*54e0*/  @!P1 STG.E.128 desc[UR40][R40.64], R32 ;  /* 0x0000002028009986 */ /* 0x0027e8000c101d28 */
[----:B--2---:R3:W-:Y:S02]  /*54f0*/  @!P2 STG.E.128 desc[UR40][R40.64+0x40], R36 ;  /* 0x000040242800a986 */ /* 0x0047e4000c101d28 */
.L_x_5599:
[----:B------:R-:W-:Y:S05]  /*5500*/  BSYNC B0 ;  /* 0x0000000000007941 */ /* 0x000fea0003800000 */
.L_x_5581:
        /* <DEDUP_REMOVED lines=17> */
.L_x_5621:
[----:B------:R-:W-:Y:S05]  /*5620*/  BSYNC B0 ;  /* 0x0000000000007941 */ /* 0x000fea0003800000 */
.L_x_5620:
[----:B------:R-:W2:Y:S01]  /*5630*/  SYNCS.PHASECHK.TRANS64.TRYWAIT P3, [R96+URZ+0x324b0], R107 ;  /* 0x0324b06b600075a7 */ /* 0x000ea2000806017f */
[----:B------:R-:W-:Y:S01]  /*5640*/  ULDC UR44, c[0x0][0x320] ;  /* 0x0000c800002c7ab9 */ /* 0x000fe20000000800 */
[----:B------:R-:W-:Y:S01]  /*5650*/  ULDC.64 UR38, c[0x0][0x328] ;  /* 0x0000ca0000267ab9 */ /* 0x000fe20000000a00 */
[----:B------:R-:W-:Y:S01]  /*5660*/  ULDC.64 UR36, c[0x0][0x318] ;  /* 0x0000c60000247ab9 */ /* 0x000fe20000000a00 */
[----:B------:R-:W-:Y:S01]  /*5670*/  BSSY B0, `(.L_x_5622) ;  /* 0x0000003000007945 */ /* 0x000fe20003800000 */
[----:B-1----:R-:W-:-:S03]  /*5680*/  IMAD R32, R18, 0x6000, R79 ;  /* 0x0000600012207824 */ /* 0x002fc600078e024f */
[----:B--2---:R-:W-:Y:S05]  /*5690*/  @!P3 BRA `(.L_x_5623) ;  /* 0x0000019800c0b947 */ /* 0x004fea0003800000 */
.L_x_5891:
[----:B------:R-:W-:Y:S05]  /*56a0*/  BSYNC B0 ;  /* 0x0000000000007941 */ /* 0x000fea0003800000 */
.L_x_5622:
        /* <DEDUP_REMOVED lines=39> */
.L_x_5625:
[----:B------:R-:W-:Y:S05]  /*5920*/  BSYNC B0 ;  /* 0x0000000000007941 */ /* 0x000fea0003800000 */
.L_x_5624:
[----:B--2---:R-:W-:Y:S01]  /*5930*/  VIADD R32, R22, 0x40 ;  /* 0x0000004016207836 */ /* 0x004fe20000000000 */
[----:B------:R-:W-:Y:S04]  /*5940*/  BSSY B0, `(.L_x_5626) ;  /* 0x0000025000007945 */ /* 0x000fe80003800000 */
[----:B------:R-:W-:-:S13]  /*5950*/  ISETP.GE.AND P3, PT, R32, R106, PT ;  /* 0x0000006a2000720c */ /* 0x000fda0003f66270 */
[----:B------:R-:W-:Y:S05]  /*5960*/  @P3 BRA `(.L_x_5627) ;  /* 0x0000000000883947 */ /* 0x000fea0003800000 */
[----:B------:R-:W-:Y:S01]  /*5970*/  IADD3 R35, P3, R36, 0x40, RZ ;  /* 0x0000004024237810 */ /* 0x000fe20007f7e0ff */
        /* <DEDUP_REMOVED lines=33> */
.L_x_5627:
[----:B------:R-:W-:Y:S05]  /*5b90*/  BSYNC B0 ;  /* 0x0000000000007941 */ /* 0x000fea0003800000 */
.L_x_5626:
[----:B------:R-:W-:Y:S01]  /*5ba0*/  @!PT LDS RZ, [RZ] ;  /* 0x00000000fffff984 */ /* 0x000fe20000000800 */
[----:B------:R-:W-:Y:S01]  /*5bb0*/  @!PT LDS RZ, [RZ] ;  /* 0x00000000fffff984 */ /* 0x000fe20000000800 */
[----:B------:R-:W-:Y:S01]  /*5bc0*/  @!PT LDS RZ, [RZ] ;  /* 0x00000000fffff984 */ /* 0x000fe20000000800 */
[----:B------:R-:W-:Y:S01]  /*5bd0*/  @!PT LDS RZ, [RZ] ;  /* 0x00000000fffff984 */ /* 0x000fe20000000800 */
[----:B------:R3:W-:Y:S06]  /*5be0*/  MEMBAR.ALL.CTA ;  /* 0x0000000000007992 */ /* 0x0007ec0000008000 */
[----:B---3--:R-:W3:Y:S02]  /*5bf0*/  FENCE.VIEW.ASYNC.S ;  /* 0x00000000000073c6 */ /* 0x008ee40000000000 */
[----:B---3--:R3:W-:Y:S01]  /*5c00*/  BAR.SYNC.DEFER_BLOCKING R76, 0x80 ;  /* 0x0002004c0000751d */ /* 0x0087e20000010000 */
[----:B------:R-:W-:Y:S01]  /*5c10*/  ISETP.NE.AND P5, PT, R97, RZ, PT ;  /* 0x000000ff6100720c */ /* 0x000fe20003fa5270 */
[----:B------:R-:W-:-:S02]  /*5c20*/  VIADD R18, R18, 0x1 ;  /* 0x0000000112127836 */ /* 0x000fc40000000000 */
[----:B01----:R-:W-:-:S03]  /*5c30*/  @!P4 VIADD R96, R96, 0x324c0 ;  /* 0x000324c06060c836 */ /* 0x003fc60000000000 */
[C---:B------:R-:W-:Y:S02]  /*5c40*/  ISETP.NE.AND P3, PT, R18.reuse, 0x2, PT ;  /* 0x000000021200780c */ /* 0x040fe40003f65270 */
[----:B------:R-:W-:Y:S02]  /*5c50*/  @!P4 PRMT R96, RZ, 0x654, R96 ;  /* 0x00000654ff60c816 */ /* 0x000fe40000000060 */
[----:B--2---:R-:W-:Y:S02]  /*5c60*/  SEL R33, RZ, 0x1, P3 ;  /* 0x00000001ff217807 */ /* 0x004fe40001800000 */
        /* <DEDUP_REMOVED lines=9> */
.L_x_5576:
[----:B------:R-:W2:Y:S01]  /*5d00*/  LDL R5, [R1+0x50] ;  /* 0x0000500001057983 */ /* 0x000ea20000100800 */
[----:B------:R-:W0:Y:S01]  /*5d10*/  LDC R0, c[0x0][0x448] ;  /* 0x00011200ff007b82 */ /* 0x000e220000000800 */
        /* <DEDUP_REMOVED lines=23> */
[----:B0-----:R-:W-:Y:S02]  /*5e90*/  ISETP.NE.AND P1, PT, R0, 0x1, PT ;  /* 0x000000010000780c */ /* 0x001fe40003f25270 */
        /* <DEDUP_REMOVED lines=9> */
[----:B---3--:R-:W-:Y:S02]  /*5f30*/  CS2R R96, SRZ ;  /* 0x0000000000607805 */ /* 0x008fe4000001ff00 */
[----:B------:R-:W-:Y:S02]  /*5f40*/  CS2R R92, SRZ ;  /* 0x00000000005c7805 */ /* 0x000fe4000001ff00 */
[----:B------:R-:W-:Y:S01]  /*5f50*/  CS2R R166, SRZ ;  /* 0x0000000000a67805 */ /* 0x000fe2000001ff00 */
[----:B------:R-:W0:Y:S01]  /*5f60*/  @P1 LDC R3, c[0x0][0x44c] ;  /* 0x00011300ff031b82 */ /* 0x000e220000000800 */
[----:B------:R-:W-:-:S02]  /*5f70*/  CS2R R78, SRZ ;  /* 0x00000000004e7805 */ /* 0x000fc4000001ff00 */
[----:B------:R-:W-:Y:S02]  /*5f80*/  CS2R R70, SRZ ;  /* 0x0000000000467805 */ /* 0x000fe4000001ff00 */
[----:B------:R-:W-:Y:S02]  /*5f90*/  CS2R R88, SRZ ;  /* 0x0000000000587805 */ /* 0x000fe4000001ff00 */
[----:B------:R-:W-:Y:S02]  /*5fa0*/  CS2R R62, SRZ ;  /* 0x00000000003e7805 */ /* 0x000fe4000001ff00 */
[----:B------:R-:W-:Y:S02]  /*5fb0*/  CS2R R54, SRZ ;  /* 0x0000000000367805 */ /* 0x000fe4000001ff00 */
[----:B------:R-:W-:Y:S02]  /*5fc0*/  CS2R R82, SRZ ;  /* 0x0000000000527805 */ /* 0x000fe4000001ff00 */
[----:B------:R-:W-:Y:S01]  /*5fd0*/  CS2R R80, SRZ ;  /* 0x0000000000507805 */ /* 0x000fe2000001ff00 */
[----:B------:R-:W1:Y:S01]  /*5fe0*/  @P1 LDC R4, c[0x0][0x450] ;  /* 0x00011400ff041b82 */ /* 0x000e620000000800 */
        /* <DEDUP_REMOVED lines=20> */
[----:B--2---:R-:W-:-:S04]  /*6130*/  VIADD R0, R5, 0x7f ;  /* 0x0000007f05007836 */ /* 0x004fc80000000000 */
[----:B0-----:R-:W-:-:S05]  /*6140*/  @P1 IMAD.HI.U32 R3, R0, R3, RZ ;  /* 0x0000000300031227 */ /* 0x001fca00078e00ff */
        /* <DEDUP_REMOVED lines=16> */
.L_x_5629:
        /* <DEDUP_REMOVED lines=10> */
.L_x_5894:
[----:B01----:R-:W-:Y:S01]  /*62f0*/  LEA.HI R0, R14, R14, RZ, 0x1 ;  /* 0x0000000e0e007211 */ /* 0x003fe200078f08ff */
[----:B------:R-:W-:Y:S01]  /*6300*/  VIADD R24, R19, 0x18400 ;  /* 0x0001840013187836 */ /* 0x000fe20000000000 */
[----:B------:R-:W-:Y:S01]  /*6310*/  BSSY B6, `(.L_x_5632) ;  /* 0x000001d000067945 */ /* 0x000fe20003800000 */
[----:B------:R-:W-:Y:S01]  /*6320*/  IMAD.MOV.U32 R225, RZ, RZ, 0x40000040 ;  /* 0x40000040ffe17424 */ /* 0x000fe200078e00ff */
[----:B------:R-:W-:Y:S02]  /*6330*/  LOP3.LUT R3, R0, 0x7fffe, RZ, 0xc0, !PT ;  /* 0x0007fffe00037812 */ /* 0x000fe400078ec0ff */
[----:B------:R-:W-:-:S03]  /*6340*/  LOP3.LUT P0, RZ, R24, 0x1bf, RZ, 0xc0, !PT ;  /* 0x000001bf18ff7812 */ /* 0x000fc6000780c0ff */
[----:B------:R-:W-:-:S04]  /*6350*/  IMAD.IADD R3, R14, 0x1, -R3 ;  /* 0x000000010e037824 */ /* 0x000fc800078e0a03 */
[----:B------:R-:W-:-:S05]  /*6360*/  IMAD R3, R3, 0x2000, R24 ;  /* 0x0000200003037824 */ /* 0x000fca00078e0218 */
[----:B------:R-:W-:Y:S01]  /*6370*/  SHF.R.U32.HI R0, RZ, 0x4, R3 ;  /* 0x00000004ff007819 */ /* 0x000fe20000011603 */
[----:B------:R-:W-:-:S03]  /*6380*/  VIADD R3, R3, 0xa000 ;  /* 0x0000a00003037836 */ /* 0x000fc60000000000 */
[----:B------:R-:W-:Y:S02]  /*6390*/  LOP3.LUT R0, R0, 0x3fff, RZ, 0xc0, !PT ;  /* 0x00003fff00007812 */ /* 0x000fe400078ec0ff */
[----:B------:R-:W-:Y:S02]  /*63a0*/  SHF.R.U32.HI R3, RZ, 0x4, R3 ;  /* 0x00000004ff037819 */ /* 0x000fe40000011603 */
[----:B------:R-:W-:Y:S02]  /*63b0*/  LOP3.LUT R224, R0, 0x10000, RZ, 0xfc, !PT ;  /* 0x0001000000e07812 */ /* 0x000fe400078efcff */
        /* <DEDUP_REMOVED lines=18> */
.L_x_5633:
[----:B------:R-:W-:Y:S05]  /*64e0*/  BSYNC B6 ;  /* 0x0000000000067941 */ /* 0x000fea0003800000 */
.L_x_5632:
[----:B------:R-:W-:Y:S02]  /*64f0*/  ULDC UR4, c[0x0][0x3f4] ;  /* 0x0000fd0000047ab9 */ /* 0x000fe40000000800 */
[----:B------:R-:W-:-:S13]  /*6500*/  ISETP.LT.AND P0, PT, RZ, UR4, PT ;  /* 0x00000004ff007c0c */ /* 0x000fda000bf01270 */
[----:B------:R-:W-:Y:S05]  /*6510*/  @P0 BRA `(.L_x_5634) ;  /* 0x0000000000400947 */ /* 0x000fea0003800000 */
[----:B------:R-:W2:Y:S02]  /*6520*/  LDL R20, [R1+0x8c] ;  /* 0x00008c0001147983 */ /* 0x000ea40000100800 */
[----:B--2---:R-:W-:-:S04]  /*6530*/  LEA.HI R0, R20, R20, RZ, 0x1 ;  /* 0x0000001414007211 */ /* 0x004fc800078f08ff */
        /* <DEDUP_REMOVED lines=8> */
.L_x_5637:
[----:B-1----:R1:W2:Y:S02]  /*65c0*/  SYNCS.PHASECHK.TRANS64.TRYWAIT P0, [R19+URZ+0x32400], R0 ;  /* 0x03240000130075a7 */ /* 0x0022a4000800017f */
[----:B--2---:R-:W-:Y:S05]  /*65d0*/  @!P0 NANOSLEEP.SYNCS 0x989680 ;  /* 0x009896800000895d */ /* 0x004fea0003900000 */
[----:B------:R-:W2:Y:S02]  /*65e0*/  @!P0 SYNCS.PHASECHK.TRANS64 P0, [R19+URZ+0x32400], R0 ;  /* 0x03240000130085a7 */ /* 0x000ea4000800007f */
[----:B--2---:R-:W-:Y:S05]  /*65f0*/  @!P0 BRA `(.L_x_5637) ;  /* 0xfffffffc00f08947 */ /* 0x004fea000383ffff */
.L_x_5636:
[----:B------:R-:W-:Y:S05]  /*6600*/  BSYNC B0 ;  /* 0x0000000000007941 */ /* 0x000fea0003800000 */
.L_x_5635:
[----:B------:R-:W-:Y:S05]  /*6610*/  BRA `(.L_x_5638) ;  /* 0x00000030000c7947 */ /* 0x000fea0003800000 */
.L_x_5634:
        /* <DEDUP_REMOVED lines=30> */
.L_x_5640:
[----:B------:R-:W-:Y:S05]  /*6800*/  BSYNC B6 ;  /* 0x0000000000067941 */ /* 0x000fea0003800000 */
.L_x_5639:
[----:B------:R-:W2:Y:S01]  /*6810*/  LDL R47, [R1+0x50] ;  /* 0x00005000012f7983 */ /* 0x000ea20000100800 */
[----:B------:R-:W-:Y:S01]  /*6820*/  ULDC.U8 UR4, c[0x0][0x410] ;  /* 0x0001040000047ab9 */ /* 0x000fe20000000000 */
[----:B------:R-:W-:Y:S01]  /*6830*/  BSSY B0, `(.L_x_5641) ;  /* 0x00002d9000007945 */ /* 0x000fe20003800000 */
[----:B------:R-:W-:Y:S01]  /*6840*/  ISETP.NE.AND P0, PT, RZ, UR4, PT ;  /* 0x00000004ff007c0c */ /* 0x000fe2000bf05270 */
[----:B--2---:R-:W-:-:S12]  /*6850*/  IMAD.IADD R41, R22, 0x1, R47 ;  /* 0x0000000116297824 */ /* 0x004fd800078e022f */
[----:B------:R-:W-:Y:S05]  /*6860*/  @!P0 BRA `(.L_x_5642) ;  /* 0x0000001400d08947 */ /* 0x000fea0003800000 */
[----:B------:R-:W0:Y:S01]  /*6870*/  LDC R35, c[0x0][0x448] ;  /* 0x00011200ff237b82 */ /* 0x000e220000000800 */
[----:B------:R-:W1:Y:S01]  /*6880*/  S2R R20, SR_TID.X ;  /* 0x0000000000147919 */ /* 0x000e620000002100 */
[----:B------:R-:W-:Y:S01]  /*6890*/  ULDC.64 UR4, c[0x0][0x3f8] ;  /* 0x0000fe0000047ab9 */ /* 0x000fe20000000a00 */
[----:B------:R-:W-:Y:S01]  /*68a0*/  ULDC.64 UR6, c[0x0][0x408] ;  /* 0x0001020000067ab9 */ /* 0x000fe20000000a00 */
[----:B------:R-:W-:Y:S02]  /*68b0*/  IMAD.MOV.U32 R6, RZ, RZ, R24 ;  /* 0x000000ffff067224 */ /* 0x000fe400078e0018 */
[----:B------:R-:W-:Y:S02]  /*68c0*/  IMAD.MOV.U32 R7, RZ, RZ, R29 ;  /* 0x000000ffff077224 */ /* 0x000fe400078e001d */
[----:B------:R-:W-:Y:S02]  /*68d0*/  IMAD.MOV.U32 R8, RZ, RZ, R30 ;  /* 0x000000ffff087224 */ /* 0x000fe400078e001e */
[----:B------:R-:W-:Y:S01]  /*68e0*/  IMAD.MOV.U32 R9, RZ, RZ, R27 ;  /* 0x000000ffff097224 */ /* 0x000fe200078e001b */
[----:B0-----:R-:W-:Y:S01]  /*68f0*/  ISETP.NE.AND P0, PT, R35, 0x1, PT ;  /* 0x000000012300780c */ /* 0x001fe20003f05270 */
[----:B-1----:R-:W-:-:S12]  /*6900*/  VIADD R21, R20, 0xffffff80 ;  /* 0xffffff8014157836 */ /* 0x002fd80000000000 */
[----:B------:R-:W0:Y:S01]  /*6910*/  @P0 LDC R0, c[0x0][0x44c] ;  /* 0x00011300ff000b82 */ /* 0x000e220000000800 */
[----:B------:R-:W-:-:S04]  /*6920*/  SHF.R.S32.HI R20, RZ, 0x1f, R21 ;  /* 0x0000001fff147819 */ /* 0x000fc80000011415 */
[----:B------:R-:W-:-:S03]  /*6930*/  LEA.HI R20, R20, R21, RZ, 0x2 ;  /* 0x0000001514147211 */ /* 0x000fc600078f10ff */
[----:B------:R-:W1:Y:S01]  /*6940*/  @P0 LDC R5, c[0x0][0x450] ;  /* 0x00011400ff050b82 */ /* 0x000e620000000800 */
[----:B------:R-:W-:-:S05]  /*6950*/  LOP3.LUT R20, R20, 0xfffffffc, RZ, 0xc0, !PT ;  /* 0xfffffffc14147812 */ /* 0x000fca00078ec0ff */
[----:B------:R-:W-:-:S04]  /*6960*/  IMAD.IADD R20, R21, 0x1, -R20 ;  /* 0x0000000115147824 */ /* 0x000fc800078e0a14 */
[----:B------:R-:W-:-:S04]  /*6970*/  IMAD R3, R20, 0x40, R41 ;  /* 0x0000004014037824 */ /* 0x000fc800078e0229 */
        /* <DEDUP_REMOVED lines=23> */
.L_x_5900:
[----:B------:R-:W5:Y:S01]  /*6af0*/  LDL R9, [R1+0x30] ;  /* 0x0000300001097983 */ /* 0x000f620000100800 */
[----:B------:R-:W-:Y:S01]  /*6b00*/  BSSY B1, `(.L_x_5644) ;  /* 0x000001f000017945 */ /* 0x000fe20003800000 */
[----:B------:R-:W-:Y:S02]  /*6b10*/  CS2R R30, SRZ ;  /* 0x00000000001e7805 */ /* 0x000fe4000001ff00 */
[----:B------:R-:W-:Y:S02]  /*6b20*/  CS2R R20, SRZ ;  /* 0x0000000000147805 */ /* 0x000fe4000001ff00 */
[----:B------:R-:W-:Y:S02]  /*6b30*/  CS2R R28, SRZ ;  /* 0x00000000001c7805 */ /* 0x000fe4000001ff00 */
[----:B------:R-:W-:Y:S01]  /*6b40*/  CS2R R24, SRZ ;  /* 0x0000000000187805 */ /* 0x000fe2000001ff00 */
[----:B-----5:R-:W-:-:S05]  /*6b50*/  IMAD R35, R9, R35, RZ ;  /* 0x0000002309237224 */ /* 0x020fca00078e02ff */
[----:B------:R-:W-:-:S13]  /*6b60*/  ISETP.GE.AND P0, PT, R41, R35, PT ;  /* 0x000000232900720c */ /* 0x000fda0003f06270 */
[----:B------:R-:W-:Y:S05]  /*6b70*/  @P0 BRA `(.L_x_5645) ;  /* 0x00000000005c0947 */ /* 0x000fea0003800000 */
[----:B------:R-:W4:Y:S01]  /*6b80*/  LDL R9, [R1+0x98] ;  /* 0x0000980001097983 */ /* 0x000f220000100800 */
        /* <DEDUP_REMOVED lines=8> */
[----:B------:R-:W-:Y:S02]  /*6c10*/  CS2R R30, SRZ ;  /* 0x00000000001e7805 */ /* 0x000fe4000001ff00 */
[----:B------:R-:W-:Y:S01]  /*6c20*/  CS2R R24, SRZ ;  /* 0x0000000000187805 */ /* 0x000fe2000001ff00 */
[----:B------:R-:W-:Y:S01]  /*6c30*/  @!P2 IMAD.WIDE R10, R200, 0x2, R10 ;  /* 0x00000002c80aa825 */ /* 0x000fe200078e020a */
[-C--:B------:R-:W-:Y:S02]  /*6c40*/  @!P3 IADD3 R26, P0, R0, R33.reuse, RZ ;  /* 0x00000021001ab210 */ /* 0x080fe40007f1e0ff */
[----:B----4-:R-:W-:Y:S01]  /*6c50*/  @!P3 IADD3 R32, P1, R14, R33, RZ ;  /* 0x000000210e20b210 */ /* 0x010fe20007f3e0ff */
[----:B------:R-:W-:Y:S01]  /*6c60*/  @!P2 IMAD.WIDE R12, R200, 0x2, R14 ;  /* 0x00000002c80ca825 */ /* 0x000fe200078e020e */
[----:B------:R1:W5:Y:S04]  /*6c70*/  @!P2 LD.E.64 R28, desc[UR40][R10.64] ;  /* 0x000000280a1ca980 */ /* 0x000368000c101b00 */
[----:B------:R1:W5:Y:S01]  /*6c80*/  @!P2 LD.E.64 R30, desc[UR40][R12.64] ;  /* 0x000000280c1ea980 */ /* 0x000362000c101b00 */
[----:B------:R-:W-:-:S05]  /*6c90*/  @!P3 SHF.L.U64.HI R20, R211, 0x1, R9 ;  /* 0x00000001d314b819 */ /* 0x000fca0000010209 */
[--C-:B------:R-:W-:Y:S02]  /*6ca0*/  @!P3 IMAD.X R27, R3, 0x1, R20.reuse, P0 ;  /* 0x00000001031bb824 */ /* 0x100fe400000e0614 */
[----:B------:R-:W-:Y:S01]  /*6cb0*/  @!P3 IMAD.X R33, R5, 0x1, R20, P1 ;  /* 0x000000010521b824 */ /* 0x000fe200008e0614 */
[----:B------:R-:W-:Y:S02]  /*6cc0*/  CS2R R20, SRZ ;  /* 0x0000000000147805 */ /* 0x000fe4000001ff00 */
[----:B------:R1:W5:Y:S04]  /*6cd0*/  @!P3 LD.E.64 R24, desc[UR40][R26.64] ;  /* 0x000000281a18b980 */ /* 0x000368000c101b00 */
[----:B------:R1:W5:Y:S02]  /*6ce0*/  @!P3 LD.E.64 R20, desc[UR40][R32.64] ;  /* 0x000000282014b980 */ /* 0x000364000c101b00 */
.L_x_5645:
[----:B------:R-:W-:Y:S05]  /*6cf0*/  BSYNC B1 ;  /* 0x0000000000017941 */ /* 0x000fea0003800000 */
.L_x_5644:
        /* <DEDUP_REMOVED lines=20> */
.L_x_5906:
[----:B01----:R-:W5:Y:S04]  /*6e40*/  LDL R7, [R1+0x8c] ;  /* 0x00008c0001077983 */ /* 0x003f680000100800 */
[----:B------:R-:W2:Y:S01]  /*6e50*/  LDL R46, [R1+0x90] ;  /* 0x00009000012e7983 */ /* 0x000ea20000100800 */
[----:B------:R-:W-:Y:S01]  /*6e60*/  VIADD R4, R41, 0x40 ;  /* 0x0000004029047836 */ /* 0x000fe20000000000 */
[----:B------:R-:W-:Y:S01]  /*6e70*/  BSSY B1, `(.L_x_5647) ;  /* 0x0000022000017945 */ /* 0x000fe20003800000 */
[----:B------:R-:W-:Y:S02]  /*6e80*/  CS2R R8, SRZ ;  /* 0x0000000000087805 */ /* 0x000fe4000001ff00 */
[----:B------:R-:W-:Y:S02]  /*6e90*/  CS2R R12, SRZ ;  /* 0x00000000000c7805 */ /* 0x000fe4000001ff00 */
[----:B------:R-:W-:-:S02]  /*6ea0*/  CS2R R10, SRZ ;  /* 0x00000000000a7805 */ /* 0x000fc4000001ff00 */
[----:B------:R-:W-:Y:S02]  /*6eb0*/  ISETP.GE.AND P0, PT, R4, R35, PT ;  /* 0x000000230400720c */ /* 0x000fe40003f06270 */
[----:B-----5:R-:W-:-:S04]  /*6ec0*/  LEA.HI R6, R7, R7, RZ, 0x1 ;  /* 0x0000000707067211 */ /* 0x020fc800078f08ff */
[----:B------:R-:W-:Y:S01]  /*6ed0*/  LOP3.LUT R6, R6, 0xfffffffe, RZ, 0xc0, !PT ;  /* 0xfffffffe06067812 */ /* 0x000fe200078ec0ff */
[----:B--2---:R-:W-:-:S04]  /*6ee0*/  IMAD.SHL.U32 R36, R46, 0x40, RZ ;  /* 0x000000402e247824 */ /* 0x004fc800078e00ff */
[----:B------:R-:W-:-:S05]  /*6ef0*/  IMAD.IADD R73, R7, 0x1, -R6 ;  /* 0x0000000107497824 */ /* 0x000fca00078e0a06 */
[----:B------:R-:W-:Y:S01]  /*6f00*/  SHF.L.U32 R34, R73, 0x1f, RZ ;  /* 0x0000001f49227819 */ /* 0x000fe200000006ff */
[----:B------:R-:W-:Y:S06]  /*6f10*/  @P0 BRA `(.L_x_5648) ;  /* 0x00000000005c0947 */ /* 0x000fec0003800000 */
[----:B------:R-:W2:Y:S01]  /*6f20*/  LDL R15, [R1+0x98] ;  /* 0x00009800010f7983 */ /* 0x000ea20000100800 */
[----:B------:R-:W-:Y:S01]  /*6f30*/  ULDC UR4, c[0x0][0x3f4] ;  /* 0x0000fd0000047ab9 */ /* 0x000fe20000000800 */
[----:B---3--:R-:W-:Y:S01]  /*6f40*/  IMAD.MOV.U32 R6, RZ, RZ, R0 ;  /* 0x000000ffff067224 */ /* 0x008fe200078e0000 */
[----:B------:R-:W-:Y:S01]  /*6f50*/  ISETP.GE.AND P3, PT, R211, UR4, PT ;  /* 0x00000004d3007c0c */ /* 0x000fe2000bf66270 */
[----:B------:R-:W-:Y:S01]  /*6f60*/  IMAD.MOV.U32 R7, RZ, RZ, R3 ;  /* 0x000000ffff077224 */ /* 0x000fe200078e0003 */
[----:B------:R-:W-:Y:S02]  /*6f70*/  ISETP.GE.AND P2, PT, R200, UR4, PT ;  /* 0x00000004c8007c0c */ /* 0x000fe4000bf46270 */
[----:B------:R-:W-:-:S09]  /*6f80*/  CS2R R12, SRZ ;  /* 0x00000000000c7805 */ /* 0x000fd2000001ff00 */
[C---:B------:R-:W-:Y:S01]  /*6f90*/  @!P3 IMAD.SHL.U32 R9, R211.reuse, 0x2, RZ ;  /* 0x00000002d309b824 */ /* 0x040fe200078e00ff */
[----:B------:R-:W-:Y:S02]  /*6fa0*/  CS2R R26, SRZ ;  /* 0x00000000001a7805 */ /* 0x000fe4000001ff00 */
[----:B------:R-:W-:Y:S01]  /*6fb0*/  CS2R R10, SRZ ;  /* 0x00000000000a7805 */ /* 0x000fe2000001ff00 */
[----:B------:R-:W-:Y:S01]  /*6fc0*/  @!P2 IMAD.WIDE R6, R200, 0x2, R6 ;  /* 0x00000002c806a825 */ /* 0x000fe200078e0206 */
[-C--:B------:R-:W-:Y:S02]  /*6fd0*/  @!P3 IADD3 R32, P0, R0, R9.reuse, RZ ;  /* 0x000000090020b210 */ /* 0x080fe40007f1e0ff */
[----:B----4-:R-:W-:Y:S02]  /*6fe0*/  @!P3 IADD3 R4, P1, R14, R9, RZ ;  /* 0x000000090e04b210 */ /* 0x010fe40007f3e0ff */
[----:B------:R0:W5:Y:S01]  /*6ff0*/  @!P2 LD.E.64 R12, desc[UR40][R6.64] ;  /* 0x00000028060ca980 */ /* 0x000162000c101b00 */
[----:B--2---:R-:W-:Y:S01]  /*7000*/  @!P3 SHF.L.U64.HI R8, R211, 0x1, R15 ;  /* 0x00000001d308b819 */ /* 0x004fe2000001020f */
[----:B------:R-:W-:-:S04]  /*7010*/  IMAD.MOV.U32 R15, RZ, RZ, R5 ;  /* 0x000000ffff0f7224 */ /* 0x000fc800078e0005 */
[--C-:B------:R-:W-:Y:S02]  /*7020*/  @!P3 IMAD.X R33, R3, 0x1, R8.reuse, P0 ;  /* 0x000000010321b824 */ /* 0x100fe400000e0608 */
[----:B------:R-:W-:Y:S01]  /*7030*/  @!P3 IMAD.X R5, R5, 0x1, R8, P1 ;  /* 0x000000010505b824 */ /* 0x000fe200008e0608 */
[----:B------:R-:W-:Y:S01]  /*7040*/  CS2R R8, SRZ ;  /* 0x0000000000087805 */ /* 0x000fe2000001ff00 */
[----:B------:R-:W-:Y:S01]  /*7050*/  @!P2 IMAD.WIDE R14, R200, 0x2, R14 ;  /* 0x00000002c80ea825 */ /* 0x000fe200078e020e */
[----:B------:R0:W5:Y:S04]  /*7060*/  @!P3 LD.E.64 R10, desc[UR40][R32.64] ;  /* 0x00000028200ab980 */ /* 0x000168000c101b00 */
[----:B------:R0:W5:Y:S04]  /*7070*/  @!P2 LD.E.64 R26, desc[UR40][R14.64] ;  /* 0x000000280e1aa980 */ /* 0x000168000c101b00 */
[----:B------:R0:W5:Y:S02]  /*7080*/  @!P3 LD.E.64 R8, desc[UR40][R4.64] ;  /* 0x000000280408b980 */ /* 0x000164000c101b00 */
.L_x_5648:
[----:B------:R-:W-:Y:S05]  /*7090*/  BSYNC B1 ;  /* 0x0000000000017941 */ /* 0x000fea0003800000 */
.L_x_5647:
[----:B0-----:R-:W4:Y:S01]  /*70a0*/  S2R R7, SR_TID.X ;  /* 0x0000000000077919 */ /* 0x001f220000002100 */
[----:B------:R-:W0:Y:S01]  /*70b0*/  SYNCS.PHASECHK.TRANS64.TRYWAIT P0, [R19+URZ+0x32400], R34 ;  /* 0x03240022130075a7 */ /* 0x000e22000800017f */
[----:B------:R-:W-:Y:S01]  /*70c0*/  LOP3.LUT R3, R36, 0x1c0, RZ, 0xc0, !PT ;  /* 0x000001c024037812 */ /* 0x000fe200078ec0ff */
[----:B-----5:R-:W-:Y:S01]  /*70d0*/  IMAD.MOV.U32 R4, RZ, RZ, R26 ;  /* 0x000000ffff047224 */ /* 0x020fe200078e001a */
        /* <DEDUP_REMOVED lines=12> */
[----:B------:R-:W-:Y:S01]  /*71a0*/  IMAD.MOV.U32 R4, RZ, RZ, R13 ;  /* 0x000000ffff047224 */ /* 0x000fe200078e000d */
[----:B------:R-:W-:Y:S01]  /*71b0*/  PRMT R43, R5, 0x5410, R3 ;  /* 0x00005410052b7816 */ /* 0x000fe20000000003 */
[----:B------:R-:W-:Y:S01]  /*71c0*/  IMAD.MOV.U32 R5, RZ, RZ, R10 ;  /* 0x000000ffff057224 */ /* 0x000fe200078e000a */
[----:B------:R-:W-:Y:S02]  /*71d0*/  LOP3.LUT P2, RZ, R46, 0x4, RZ, 0xc0, !PT ;  /* 0x000000042eff7812 */ /* 0x000fe4000784c0ff */
[----:B------:R-:W-:Y:S02]  /*71e0*/  PRMT R44, R4, 0x7610, R44 ;  /* 0x00007610042c7816 */ /* 0x000fe4000000002c */
[----:B------:R-:W-:Y:S01]  /*71f0*/  PRMT R45, R5, 0x7610, R45 ;  /* 0x00007610052d7816 */ /* 0x000fe2000000002d */
[----:B------:R-:W-:Y:S01]  /*7200*/  IMAD.MOV.U32 R5, RZ, RZ, R11 ;  /* 0x000000ffff057224 */ /* 0x000fe200078e000b */
[----:B------:R-:W-:Y:S01]  /*7210*/  ISETP.GE.AND P1, PT, R22, R41, PT ;  /* 0x000000291600720c */ /* 0x000fe20003f26270 */
[----:B----4-:R-:W-:-:S05]  /*7220*/  VIADD R14, R7, 0xffffff80 ;  /* 0xffffff80070e7836 */ /* 0x010fca0000000000 */
[----:B------:R-:W-:-:S04]  /*7230*/  SHF.R.S32.HI R7, RZ, 0x1f, R14 ;  /* 0x0000001fff077819 */ /* 0x000fc8000001140e */
[----:B------:R-:W-:-:S04]  /*7240*/  LEA.HI R7, R7, R14, RZ, 0x5 ;  /* 0x0000000e07077211 */ /* 0x000fc800078f28ff */
[----:B------:R-:W-:-:S05]  /*7250*/  SHF.R.S32.HI R7, RZ, 0x5, R7 ;  /* 0x00000005ff077819 */ /* 0x000fca0000011407 */
[----:B------:R-:W-:-:S04]  /*7260*/  IMAD R0, R7, 0x200, R0 ;  /* 0x0000020007007824 */ /* 0x000fc800078e0200 */
[----:B------:R-:W-:-:S04]  /*7270*/  IMAD R3, R0, 0x2, R19 ;  /* 0x0000000200037824 */ /* 0x000fc800078e0213 */
[C---:B------:R-:W-:Y:S02]  /*7280*/  VIADD R4, R3.reuse, 0x18400 ;  /* 0x0001840003047836 */ /* 0x040fe40000000000 */
[----:B------:R-:W-:Y:S01]  /*7290*/  VIADD R0, R3, 0x18440 ;  /* 0x0001844003007836 */ /* 0x000fe20000000000 */
[----:B0-----:R-:W-:Y:S06]  /*72a0*/  @!P0 BRA `(.L_x_5650) ;  /* 0x0000018000ec8947 */ /* 0x001fec0003800000 */
.L_x_5907:
[----:B------:R-:W-:Y:S05]  /*72b0*/  BSYNC B1 ;  /* 0x0000000000017941 */ /* 0x000fea0003800000 */
.L_x_5649:
        /* <DEDUP_REMOVED lines=10> */
[----:B------:R-:W-:Y:S02]  /*7360*/  SHF.R.U64 R14, R28, 0x10, R29 ;  /* 0x000000101c0e7819 */ /* 0x000fe4000000121d */
[----:B0-----:R-:W-:Y:S02]  /*7370*/  SHF.R.U32.HI R34, RZ, 0x10, R31 ;  /* 0x00000010ff227819 */ /* 0x001fe4000001161f */
[----:B------:R-:W-:Y:S02]  /*7380*/  SHF.R.U32.HI R28, RZ, 0x10, R29 ;  /* 0x00000010ff1c7819 */ /* 0x000fe4000001161d */
[----:B------:R-:W-:Y:S02]  /*7390*/  SHF.R.U64 R33, R30, 0x10, R31 ;  /* 0x000000101e217819 */ /* 0x000fe4000000121f */
[----:B------:R-:W-:Y:S02]  /*73a0*/  PRMT R34, R37, 0x5432, R34 ;  /* 0x0000543225227816 */ /* 0x000fe40000000022 */
[----:B------:R-:W-:-:S02]  /*73b0*/  PRMT R31, R40, 0x5432, R28 ;  /* 0x00005432281f7816 */ /* 0x000fc4000000001c */
[----:B------:R-:W-:Y:S01]  /*73c0*/  PRMT R30, R39, 0x5432, R14 ;  /* 0x00005432271e7816 */ /* 0x000fe2000000000e */
[C---:B------:R-:W-:Y:S01]  /*73d0*/  IMAD.U32 R35, R34.reuse, 0x10000, RZ ;  /* 0x0001000022237824 */ /* 0x040fe200078e00ff */
[----:B------:R-:W-:Y:S01]  /*73e0*/  LOP3.LUT R34, R34, 0xffff0000, RZ, 0xc0, !PT ;  /* 0xffff000022227812 */ /* 0x000fe200078ec0ff */
[----:B------:R-:W-:Y:S01]  /*73f0*/  IMAD.U32 R32, R31, 0x10000, RZ ;  /* 0x000100001f207824 */ /* 0x000fe200078e00ff */
        /* <DEDUP_REMOVED lines=35> */
.L_x_5654:
[----:B------:R-:W-:Y:S05]  /*7630*/  BSYNC B2 ;  /* 0x0000000000027941 */ /* 0x000fea0003800000 */
.L_x_5653:
        /* <DEDUP_REMOVED lines=47> */
.L_x_5652:
[----:B------:R-:W-:Y:S05]  /*7930*/  BSYNC B1 ;  /* 0x0000000000017941 */ /* 0x000fea0003800000 */
.L_x_5651:
[----:B-12---:R-:W-:-:S05]  /*7940*/  VIADD R4, R22, 0x40 ;  /* 0x0000004016047836 */ /* 0x006fca0000000000 */
[----:B------:R-:W-:-:S13]  /*7950*/  ISETP.GE.AND P0, PT, R4, R41, PT ;  /* 0x000000290400720c */ /* 0x000fda0003f06270 */
[----:B------:R-:W-:Y:S05]  /*7960*/  @P0 BRA `(.L_x_5655) ;  /* 0x0000001c00140947 */ /* 0x000fea0003800000 */
[----:B------:R-:W1:Y:S01]  /*7970*/  LDC R4, c[0x0][0x3f4] ;  /* 0x0000fd00ff047b82 */ /* 0x000e620000000800 */
        /* <DEDUP_REMOVED lines=50> */
.L_x_5657:
[----:B------:R-:W-:Y:S05]  /*7ca0*/  BSYNC B1 ;  /* 0x0000000000017941 */ /* 0x000fea0003800000 */
.L_x_5656:
[----:B------:R-:W-:Y:S05]  /*7cb0*/  @P1 BRA `(.L_x_5655) ;  /* 0x0000001800401947 */ /* 0x000fea0003800000 */
[----:B-1----:R-:W1:Y:S01]  /*7cc0*/  LDS.128 R4, [R0+0x2000] ;  /* 0x0020000000047984 */ /* 0x002e620000000c00 */
[----:B------:R-:W-:Y:S02]  /*7cd0*/  SHF.R.U32.HI R15, RZ, 0x10, R9 ;  /* 0x00000010ff0f7819 */ /* 0x000fe40000011609 */
[----:B------:R-:W-:Y:S02]  /*7ce0*/  SHF.R.U32.HI R12, RZ, 0x10, R11 ;  /* 0x00000010ff0c7819 */ /* 0x000fe4000001160b */
[----:B------:R-:W-:Y:S02]  /*7cf0*/  PRMT R15, R43, 0x5410, R15 ;  /* 0x000054102b0f7816 */ /* 0x000fe4000000000f */
[----:B------:R-:W-:Y:S02]  /*7d00*/  PRMT R12, R46, 0x5432, R12 ;  /* 0x000054322e0c7816 */ /* 0x000fe4000000000c */
[----:B------:R-:W-:Y:S01]  /*7d10*/  SHF.R.U64 R14, R8, 0x10, R9 ;  /* 0x00000010080e7819 */ /* 0x000fe20000001209 */
        /* <DEDUP_REMOVED lines=41> */
.L_x_5642:
[----:B------:R-:W0:Y:S01]  /*7fb0*/  S2R R0, SR_TID.X ;  /* 0x0000000000007919 */ /* 0x000e220000002100 */
[----:B------:R-:W1:Y:S01]  /*7fc0*/  LDC R6, c[0x0][0x448] ;  /* 0x00011200ff067b82 */ /* 0x000e620000000800 */
[----:B------:R-:W-:Y:S01]  /*7fd0*/  ULDC.64 UR4, c[0x0][0x3f8] ;  /* 0x0000fe0000047ab9 */ /* 0x000fe20000000a00 */
[----:B------:R-:W-:Y:S01]  /*7fe0*/  ULDC.64 UR6, c[0x0][0x408] ;  /* 0x0001020000067ab9 */ /* 0x000fe20000000a00 */
[----:B------:R-:W-:Y:S02]  /*7ff0*/  IMAD.MOV.U32 R28, RZ, RZ, R24 ;  /* 0x000000ffff1c7224 */ /* 0x000fe400078e0018 */
[----:B------:R-:W-:Y:S02]  /*8000*/  IMAD.MOV.U32 R20, RZ, RZ, R30 ;  /* 0x000000ffff147224 */ /* 0x000fe400078e001e */
[----:B------:R-:W-:Y:S01]  /*8010*/  IMAD.MOV.U32 R21, RZ, RZ, R27 ;  /* 0x000000ffff157224 */ /* 0x000fe200078e001b */
[----:B-1----:R-:W-:Y:S01]  /*8020*/  ISETP.NE.AND P0, PT, R6, 0x1, PT ;  /* 0x000000010600780c */ /* 0x002fe20003f05270 */
[----:B0-----:R-:W-:-:S05]  /*8030*/  VIADD R0, R0, 0xffffff80 ;  /* 0xffffff8000007836 */ /* 0x001fca0000000000 */
[----:B------:R-:W-:-:S07]  /*8040*/  SHF.R.S32.HI R3, RZ, 0x1f, R0 ;  /* 0x0000001fff037819 */ /* 0x000fce0000011400 */
[----:B------:R-:W0:Y:S01]  /*8050*/  @P0 LDC R5, c[0x0][0x450] ;  /* 0x00011400ff050b82 */ /* 0x000e220000000800 */
[----:B------:R-:W-:-:S04]  /*8060*/  LEA.HI R3, R3, R0, RZ, 0x2 ;  /* 0x0000000003037211 */ /* 0x000fc800078f10ff */
[----:B------:R-:W-:-:S05]  /*8070*/  LOP3.LUT R3, R3, 0xfffffffc, RZ, 0xc0, !PT ;  /* 0xfffffffc03037812 */ /* 0x000fca00078ec0ff */
[----:B------:R-:W-:Y:S02]  /*8080*/  IMAD.IADD R3, R0, 0x1, -R3 ;  /* 0x0000000100037824 */ /* 0x000fe400078e0a03 */
[----:B------:R-:W1:Y:S02]  /*8090*/  @P0 LDC R0, c[0x0][0x44c] ;  /* 0x00011300ff000b82 */ /* 0x000e640000000800 */
[----:B------:R-:W-:-:S04]  /*80a0*/  IMAD R3, R3, 0x40, R41 ;  /* 0x0000004003037824 */ /* 0x000fc800078e0229 */
[----:B-1----:R-:W-:-:S05]  /*80b0*/  @P0 IMAD.HI.U32 R0, R3, R0, RZ ;  /* 0x0000000003000227 */ /* 0x002fca00078e00ff */
[----:B0-----:R-:W-:-:S04]  /*80c0*/  @P0 SHF.R.U32.HI R3, RZ, R5, R0 ;  /* 0x00000005ff030219 */ /* 0x001fc80000011600 */
        /* <DEDUP_REMOVED lines=17> */
[----:B------:R-:W2:Y:S01]  /*81e0*/  LDL R11, [R1+0x30] ;  /* 0x00003000010b7983 */ /* 0x000ea20000100800 */
[----:B------:R-:W0:Y:S03]  /*81f0*/  LDC R35, c[0x0][0x3f4] ;  /* 0x0000fd00ff237b82 */ /* 0x000e260000000800 */
[----:B------:R-:W1:Y:S04]  /*8200*/  SHFL.IDX PT, R3, R10, RZ, 0x1c1f ;  /* 0x001c1fff0a037589 */ /* 0x000e6800000e0000 */
[----:B------:R-:W3:Y:S04]  /*8210*/  SHFL.IDX PT, R0, R28, RZ, 0x1c1f ;  /* 0x001c1fff1c007589 */ /* 0x000ee800000e0000 */
[----:B------:R-:W4:Y:S04]  /*8220*/  SHFL.IDX PT, R14, R29, RZ, 0x1c1f ;  /* 0x001c1fff1d0e7589 */ /* 0x000f2800000e0000 */
[----:B------:R-:W5:Y:S01]  /*8230*/  SHFL.IDX PT, R8, R20, RZ, 0x1c1f ;  /* 0x001c1fff14087589 */ /* 0x000f6200000e0000 */
[----:B0-----:R-:W-:Y:S01]  /*8240*/  ISETP.GE.AND P0, PT, R16, R35, PT ;  /* 0x000000231000720c */ /* 0x001fe20003f06270 */
[----:B--2---:R-:W-:-:S05]  /*8250*/  IMAD R30, R11, R6, RZ ;  /* 0x000000060b1e7224 */ /* 0x004fca00078e02ff */
[----:B------:R-:W-:-:S13]  /*8260*/  ISETP.GE.OR P1, PT, R41, R30, P0 ;  /* 0x0000001e2900720c */ /* 0x000fda0000726670 */
[C---:B------:R-:W-:Y:S01]  /*8270*/  @!P1 IMAD.SHL.U32 R9, R16.reuse, 0x2, RZ ;  /* 0x0000000210099824 */ /* 0x040fe200078e00ff */
[----:B------:R-:W-:-:S04]  /*8280*/  @!P1 SHF.L.U64.HI R21, R16, 0x1, R17 ;  /* 0x0000000110159819 */ /* 0x000fc80000010211 */
[----:B-1----:R-:W-:-:S05]  /*8290*/  @!P1 IADD3 R4, P2, R3, R9, RZ ;  /* 0x0000000903049210 */ /* 0x002fca0007f5e0ff */
[----:B---3--:R-:W-:-:S06]  /*82a0*/  @!P1 IMAD.X R5, R0, 0x1, R21, P2 ;  /* 0x0000000100059824 */ /* 0x008fcc00010e0615 */
[----:B------:R-:W2:Y:S01]  /*82b0*/  @!P1 LD.E.128 R4, desc[UR40][R4.64] ;  /* 0x0000002804049980 */ /* 0x000ea2000c101d00 */
[----:B----4-:R-:W-:-:S05]  /*82c0*/  @!P1 IADD3 R14, P2, R14, R9, RZ ;  /* 0x000000090e0e9210 */ /* 0x010fca0007f5e0ff */
[----:B-----5:R-:W-:-:S04]  /*82d0*/  @!P1 IMAD.X R3, R8, 0x1, R21, P2 ;  /* 0x0000000108039824 */ /* 0x020fc800010e0615 */
[----:B------:R-:W-:-:S05]  /*82e0*/  @!P1 IMAD.MOV.U32 R15, RZ, RZ, R3 ;  /* 0x000000ffff0f9224 */ /* 0x000fca00078e0003 */
[----:B------:R-:W3:Y:S01]  /*82f0*/  @!P1 LD.E.128 R24, desc[UR40][R14.64] ;  /* 0x000000280e189980 */ /* 0x000ee2000c101d00 */
[----:B------:R-:W-:Y:S02]  /*8300*/  CS2R R38, SRZ ;  /* 0x0000000000267805 */ /* 0x000fe4000001ff00 */
[----:B------:R-:W-:Y:S01]  /*8310*/  CS2R R36, SRZ ;  /* 0x0000000000247805 */ /* 0x000fe2000001ff00 */
[----:B------:R-:W0:Y:S04]  /*8320*/  SHFL.IDX PT, R21, R29, 0x1, 0x1c1f ;  /* 0x003c1f001d157f89 */ /* 0x000e2800000e0000 */
[----:B------:R-:W1:Y:S01]  /*8330*/  SHFL.IDX PT, R20, R20, 0x1, 0x1c1f ;  /* 0x003c1f0014147f89 */ /* 0x000e6200000e0000 */
[----:B--2---:R-:W-:Y:S02]  /*8340*/  @!P1 IMAD.MOV.U32 R38, RZ, RZ, R4 ;  /* 0x000000ffff269224 */ /* 0x004fe400078e0004 */
[----:B------:R-:W-:Y:S01]  /*8350*/  @!P1 IMAD.MOV.U32 R39, RZ, RZ, R5 ;  /* 0x000000ffff279224 */ /* 0x000fe200078e0005 */
[----:B------:R-:W-:Y:S01]  /*8360*/  CS2R R4, SRZ ;  /* 0x0000000000047805 */ /* 0x000fe2000001ff00 */
[----:B------:R-:W-:-:S02]  /*8370*/  IMAD.MOV.U32 R0, RZ, RZ, R38 ;  /* 0x000000ffff007224 */ /* 0x000fc400078e0026 */
[----:B------:R-:W-:Y:S02]  /*8380*/  @!P1 IMAD.MOV.U32 R36, RZ, RZ, R6 ;  /* 0x000000ffff249224 */ /* 0x000fe400078e0006 */
[----:B------:R-:W-:Y:S01]  /*8390*/  @!P1 IMAD.MOV.U32 R37, RZ, RZ, R7 ;  /* 0x000000ffff259224 */ /* 0x000fe200078e0007 */
[----:B------:R-:W-:Y:S01]  /*83a0*/  PRMT R40, R40, 0x5410, R0 ;  /* 0x0000541028287816 */ /* 0x000fe20000000000 */
[----:B------:R-:W-:Y:S01]  /*83b0*/  IMAD.MOV.U32 R3, RZ, RZ, R39 ;  /* 0x000000ffff037224 */ /* 0x000fe200078e0027 */
[----:B------:R-:W2:Y:S01]  /*83c0*/  SHFL.IDX PT, R0, R28, 0x1, 0x1c1f ;  /* 0x003c1f001c007f89 */ /* 0x000ea200000e0000 */
[----:B------:R-:W-:Y:S01]  /*83d0*/  CS2R R6, SRZ ;  /* 0x0000000000067805 */ /* 0x000fe2000001ff00 */
[----:B------:R-:W-:Y:S02]  /*83e0*/  IMAD.MOV.U32 R8, RZ, RZ, R36 ;  /* 0x000000ffff087224 */ /* 0x000fe400078e0024 */
[----:B------:R-:W-:Y:S01]  /*83f0*/  IMAD.MOV.U32 R9, RZ, RZ, R37 ;  /* 0x000000ffff097224 */ /* 0x000fe200078e0025 */
[----:B------:R-:W-:Y:S01]  /*8400*/  PRMT R45, R45, 0x5410, R3 ;  /* 0x000054102d2d7816 */ /* 0x000fe20000000003 */
[----:B---3--:R-:W-:Y:S01]  /*8410*/  @!P1 IMAD.MOV.U32 R6, RZ, RZ, R24 ;  /* 0x000000ffff069224 */ /* 0x008fe200078e0018 */
[----:B------:R-:W-:Y:S01]  /*8420*/  PRMT R32, R8, 0x7610, R32 ;  /* 0x0000761008207816 */ /* 0x000fe20000000020 */
[----:B------:R-:W-:Y:S01]  /*8430*/  @!P1 IMAD.MOV.U32 R7, RZ, RZ, R25 ;  /* 0x000000ffff079224 */ /* 0x000fe200078e0019 */
[----:B------:R-:W-:Y:S01]  /*8440*/  PRMT R33, R9, 0x7610, R33 ;  /* 0x0000761009217816 */ /* 0x000fe20000000021 */
[----:B------:R-:W-:Y:S01]  /*8450*/  @!P1 IMAD.MOV.U32 R4, RZ, RZ, R26 ;  /* 0x000000ffff049224 */ /* 0x000fe200078e001a */
[----:B------:R3:W4:Y:S01]  /*8460*/  SHFL.IDX PT, R3, R10, 0x1, 0x1c1f ;  /* 0x003c1f000a037f89 */ /* 0x00072200000e0000 */
[----:B------:R-:W-:-:S02]  /*8470*/  @!P1 IMAD.MOV.U32 R5, RZ, RZ, R27 ;  /* 0x000000ffff059224 */ /* 0x000fc400078e001b */
[----:B------:R-:W-:Y:S02]  /*8480*/  IMAD.MOV.U32 R8, RZ, RZ, R6 ;  /* 0x000000ffff087224 */ /* 0x000fe400078e0006 */
[----:B------:R-:W-:Y:S02]  /*8490*/  IMAD.MOV.U32 R9, RZ, RZ, R7 ;  /* 0x000000ffff097224 */ /* 0x000fe400078e0007 */
[----:B------:R-:W-:Y:S01]  /*84a0*/  IMAD.MOV.U32 R11, RZ, RZ, R5 ;  /* 0x000000ffff0b7224 */ /* 0x000fe200078e0005 */
[----:B------:R-:W-:Y:S01]  /*84b0*/  PRMT R40, R8, 0x7610, R40 ;  /* 0x0000761008287816 */ /* 0x000fe20000000028 */
[----:B---3--:R-:W-:Y:S01]  /*84c0*/  IMAD.MOV.U32 R10, RZ, RZ, R4 ;  /* 0x000000ffff0a7224 */ /* 0x008fe200078e0004 */
[----:B------:R-:W-:Y:S02]  /*84d0*/  PRMT R32, R32, 0x5410, R9 ;  /* 0x0000541020207816 */ /* 0x000fe40000000009 */
[----:B------:R-:W-:Y:S02]  /*84e0*/  CS2R R8, SRZ ;  /* 0x0000000000087805 */ /* 0x000fe4000001ff00 */
[----:B------:R-:W-:-:S02]  /*84f0*/  PRMT R33, R33, 0x5410, R11 ;  /* 0x0000541021217816 */ /* 0x000fc4000000000b */
[----:B012---:R-:W-:-:S07]  /*8500*/  PRMT R45, R10, 0x7610, R45 ;  /* 0x000076100a2d7816 */ /* 0x007fce000000002d */
.L_x_5917:
        /* <DEDUP_REMOVED lines=23> */
[----:B------:R-:W5:Y:S02]  /*8680*/  LD.E.128 R8, desc[UR40][R8.64] ;  /* 0x0000002808087980 */ /* 0x000f64000c101d00 */
.L_x_5660:
[----:B------:R-:W-:Y:S05]  /*8690*/  BSYNC B1 ;  /* 0x0000000000017941 */ /* 0x000fea0003800000 */
.L_x_5659:
[----:B------:R-:W4:Y:S01]  /*86a0*/  LDL R0, [R1+0x50] ;  /* 0x0000500001007983 */ /* 0x000f220000100800 */
[----:B------:R-:W0:Y:S01]  /*86b0*/  SYNCS.PHASECHK.TRANS64.TRYWAIT P1, [R19+URZ+0x32400], R24 ;  /* 0x03240018130075a7 */ /* 0x000e22000802017f */
[----:B------:R-:W-:Y:S01]  /*86c0*/  VIADD R21, R22, 0x40 ;  /* 0x0000004016157836 */ /* 0x000fe20000000000 */
[----:B------:R-:W-:Y:S01]  /*86d0*/  BSSY B1, `(.L_x_5661) ;  /* 0x0000011000017945 */ /* 0x000fe20003800000 */
[----:B-----5:R-:W-:Y:S02]  /*86e0*/  IMAD.MOV.U32 R20, RZ, RZ, R9 ;  /* 0x000000ffff147224 */ /* 0x020fe400078e0009 */
[----:B------:R-:W-:Y:S02]  /*86f0*/  IMAD.MOV.U32 R54, RZ, RZ, R14 ;  /* 0x000000ffff367224 */ /* 0x000fe400078e000e */
[----:B------:R-:W-:Y:S01]  /*8700*/  IMAD.MOV.U32 R55, RZ, RZ, R15 ;  /* 0x000000ffff377224 */ /* 0x000fe200078e000f */
[----:B----4-:R-:W-:Y:S01]  /*8710*/  VIADDMNMX R3, R30, -R0, 0x80, PT ;  /* 0x000000801e037446 */ /* 0x010fe20003800900 */
[----:B------:R-:W-:-:S03]  /*8720*/  IMAD.MOV.U32 R0, RZ, RZ, R8 ;  /* 0x000000ffff007224 */ /* 0x000fc600078e0008 */
[-C--:B------:R-:W-:Y:S02]  /*8730*/  ISETP.GE.OR P2, PT, R22, R3.reuse, P0 ;  /* 0x000000031600720c */ /* 0x080fe40000746670 */
[----:B------:R-:W-:Y:S01]  /*8740*/  ISETP.GE.OR P0, PT, R21, R3, P0 ;  /* 0x000000031500720c */ /* 0x000fe20000706670 */
[----:B------:R-:W-:Y:S01]  /*8750*/  IMAD.MOV.U32 R3, RZ, RZ, R11 ;  /* 0x000000ffff037224 */ /* 0x000fe200078e000b */
[----:B------:R-:W-:Y:S01]  /*8760*/  PRMT R50, R20, 0x5410, R0 ;  /* 0x0000541014327816 */ /* 0x000fe20000000000 */
[----:B------:R-:W-:Y:S02]  /*8770*/  IMAD.MOV.U32 R0, RZ, RZ, R10 ;  /* 0x000000ffff007224 */ /* 0x000fe400078e000a */
[----:B------:R-:W-:Y:S02]  /*8780*/  IMAD.MOV.U32 R20, RZ, RZ, R12 ;  /* 0x000000ffff147224 */ /* 0x000fe400078e000c */
[----:B------:R-:W-:Y:S01]  /*8790*/  IMAD.MOV.U32 R21, RZ, RZ, R13 ;  /* 0x000000ffff157224 */ /* 0x000fe200078e000d */
[----:B------:R-:W-:-:S02]  /*87a0*/  PRMT R51, R0, 0x5410, R3 ;  /* 0x0000541000337816 */ /* 0x000fc40000000003 */
[----:B------:R-:W-:Y:S02]  /*87b0*/  PRMT R52, R20, 0x7610, R52 ;  /* 0x0000761014347816 */ /* 0x000fe40000000034 */
[----:B------:R-:W-:Y:S01]  /*87c0*/  PRMT R53, R21, 0x7610, R53 ;  /* 0x0000761015357816 */ /* 0x000fe20000000035 */
[----:B0-----:R-:W-:Y:S06]  /*87d0*/  @!P1 BRA `(.L_x_5662) ;  /* 0x0000017400289947 */ /* 0x001fec0003800000 */
.L_x_5918:
[----:B------:R-:W-:Y:S05]  /*87e0*/  BSYNC B1 ;  /* 0x0000000000017941 */ /* 0x000fea0003800000 */
.L_x_5661:
[----:B------:R-:W-:Y:S04]  /*87f0*/  BSSY B1, `(.L_x_5663) ;  /* 0x0000070000017945 */ /* 0x000fe80003800000 */
[----:B------:R-:W-:Y:S05]  /*8800*/  @P2 BRA `(.L_x_5664) ;  /* 0x0000000400b82947 */ /* 0x000fea0003800000 */
[----:B------:R-:W2:Y:S01]  /*8810*/  LDL R0, [R1+0x90] ;  /* 0x0000900001007983 */ /* 0x000ea20000100800 */
[----:B------:R-:W-:Y:S02]  /*8820*/  SHF.R.U64 R34, R38, 0x10, R39 ;  /* 0x0000001026227819 */ /* 0x000fe40000001227 */
[----:B------:R-:W-:Y:S01]  /*8830*/  SHF.R.U32.HI R38, RZ, 0x10, R37 ;  /* 0x00000010ff267819 */ /* 0x000fe20000011625 */
[----:B------:R-:W1:Y:S01]  /*8840*/  S2R R3, SR_TID.X ;  /* 0x0000000000037919 */ /* 0x000e620000002100 */
[----:B------:R-:W-:Y:S02]  /*8850*/  SHF.R.U32.HI R44, RZ, 0x10, R5 ;  /* 0x00000010ff2c7819 */ /* 0x000fe40000011605 */
[----:B------:R-:W-:Y:S02]  /*8860*/  PRMT R34, R40, 0x5432, R34 ;  /* 0x0000543228227816 */ /* 0x000fe40000000022 */
[----:B------:R-:W-:Y:S02]  /*8870*/  SHF.R.U32.HI R42, RZ, 0x10, R7 ;  /* 0x00000010ff2a7819 */ /* 0x000fe40000011607 */
[----:B------:R-:W-:-:S02]  /*8880*/  SHF.R.U64 R43, R4, 0x10, R5 ;  /* 0x00000010042b7819 */ /* 0x000fc40000001205 */
[C---:B------:R-:W-:Y:S02]  /*8890*/  PRMT R38, R33.reuse, 0x5410, R38 ;  /* 0x0000541021267816 */ /* 0x040fe40000000026 */
[----:B------:R-:W-:Y:S01]  /*88a0*/  PRMT R44, R33, 0x5432, R44 ;  /* 0x00005432212c7816 */ /* 0x000fe2000000002c */
[----:B------:R-:W-:Y:S01]  /*88b0*/  IMAD.U32 R33, R34, 0x10000, RZ ;  /* 0x0001000022217824 */ /* 0x000fe200078e00ff */
[----:B------:R-:W-:Y:S02]  /*88c0*/  PRMT R42, R32, 0x5432, R42 ;  /* 0x00005432202a7816 */ /* 0x000fe4000000002a */
[----:B------:R-:W-:Y:S02]  /*88d0*/  PRMT R43, R45, 0x5410, R43 ;  /* 0x000054102d2b7816 */ /* 0x000fe4000000002b */
[----:B------:R-:W-:Y:S01]  /*88e0*/  LOP3.LUT R34, R34, 0xffff0000, RZ, 0xc0, !PT ;  /* 0xffff000022227812 */ /* 0x000fe200078ec0ff */
[----:B-1----:R-:W-:-:S05]  /*88f0*/  VIADD R3, R3, 0xffffff80 ;  /* 0xffffff8003037836 */ /* 0x002fca0000000000 */
[----:B------:R-:W-:-:S04]  /*8900*/  SHF.R.S32.HI R25, RZ, 0x1f, R3 ;  /* 0x0000001fff197819 */ /* 0x000fc80000011403 */
[----:B------:R-:W-:Y:S01]  /*8910*/  LEA.HI R25, R25, R3, RZ, 0x5 ;  /* 0x0000000319197211 */ /* 0x000fe200078f28ff */
[----:B------:R-:W-:-:S03]  /*8920*/  IMAD.IADD R3, R16, 0x1, R35 ;  /* 0x0000000110037824 */ /* 0x000fc600078e0223 */
[----:B------:R-:W-:Y:S01]  /*8930*/  SHF.R.S32.HI R25, RZ, 0x5, R25 ;  /* 0x00000005ff197819 */ /* 0x000fe20000011419 */
[----:B--2---:R-:W-:-:S05]  /*8940*/  IMAD.SHL.U32 R0, R0, 0x40, RZ ;  /* 0x0000004000007824 */ /* 0x004fca00078e00ff */
[----:B------:R-:W-:-:S04]  /*8950*/  LOP3.LUT R20, R0, 0x1c0, RZ, 0xc0, !PT ;  /* 0x000001c000147812 */ /* 0x000fc800078ec0ff */
[C---:B------:R-:W-:Y:S02]  /*8960*/  LOP3.LUT R0, R20.reuse, 0x38, R16, 0xf8, !PT ;  /* 0x0000003814007812 */ /* 0x040fe400078ef810 */
[----:B------:R-:W-:Y:S02]  /*8970*/  SHF.R.U32.HI R21, RZ, 0x3, R20 ;  /* 0x00000003ff157819 */ /* 0x000fe40000011614 */
[----:B------:R-:W-:Y:S02]  /*8980*/  LOP3.LUT R3, R20, 0x38, R3, 0xf8, !PT ;  /* 0x0000003814037812 */ /* 0x000fe400078ef803 */
[-C--:B------:R-:W-:Y:S02]  /*8990*/  LOP3.LUT R0, R0, R21.reuse, RZ, 0x3c, !PT ;  /* 0x0000001500007212 */ /* 0x080fe400078e3cff */
[----:B------:R-:W-:-:S03]  /*89a0*/  LOP3.LUT R3, R3, R21, RZ, 0x3c, !PT ;  /* 0x0000001503037212 */ /* 0x000fc600078e3cff */
[----:B------:R-:W-:-:S04]  /*89b0*/  IMAD R0, R25, 0x200, R0 ;  /* 0x0000020019007824 */ /* 0x000fc800078e0200 */
[----:B------:R-:W-:Y:S02]  /*89c0*/  IMAD R47, R0, 0x2, R19 ;  /* 0x00000002002f7824 */ /* 0x000fe400078e0213 */
[----:B------:R-:W-:Y:S01]  /*89d0*/  IMAD R0, R25, 0x200, R3 ;  /* 0x0000020019007824 */ /* 0x000fe200078e0203 */
[----:B------:R-:W-:Y:S02]  /*89e0*/  SHF.R.U64 R3, R36, 0x10, R37 ;  /* 0x0000001024037819 */ /* 0x000fe40000001225 */
[----:B0-----:R-:W0:Y:S01]  /*89f0*/  LDS.128 R24, [R47+0x18400] ;  /* 0x018400002f187984 */ /* 0x001e220000000c00 */
[----:B------:R-:W-:Y:S01]  /*8a00*/  IMAD R49, R0, 0x2, R19 ;  /* 0x0000000200317824 */ /* 0x000fe200078e0213 */
[----:B------:R-:W-:Y:S02]  /*8a10*/  SHF.R.U32.HI R0, RZ, 0x10, R39 ;  /* 0x00000010ff007819 */ /* 0x000fe40000011627 */
[----:B------:R-:W-:Y:S02]  /*8a20*/  SHF.R.U64 R39, R6, 0x10, R7 ;  /* 0x0000001006277819 */ /* 0x000fe40000001207 */
[----:B------:R-:W1:Y:S01]  /*8a30*/  LDS.128 R28, [R49+0x18400] ;  /* 0x01840000311c7984 */ /* 0x000e620000000c00 */
[----:B------:R-:W-:-:S02]  /*8a40*/  PRMT R36, R45, 0x5432, R0 ;  /* 0x000054322d247816 */ /* 0x000fc40000000000 */
[----:B------:R-:W-:Y:S02]  /*8a50*/  PRMT R39, R40, 0x5410, R39 ;  /* 0x0000541028277816 */ /* 0x000fe40000000027 */
[----:B------:R-:W-:Y:S02]  /*8a60*/  PRMT R37, R32, 0x5410, R3 ;  /* 0x0000541020257816 */ /* 0x000fe40000000003 */
[C---:B------:R-:W-:Y:S01]  /*8a70*/  LOP3.LUT R40, R39.reuse, 0xffff0000, RZ, 0xc0, !PT ;  /* 0xffff000027287812 */ /* 0x040fe200078ec0ff */
[----:B------:R-:W-:Y:S02]  /*8a80*/  IMAD.U32 R41, R39, 0x10000, RZ ;  /* 0x0001000027297824 */ /* 0x000fe400078e00ff */
        /* <DEDUP_REMOVED lines=19> */
[C---:B------:R-:W-:Y:S01]  /*8bc0*/  FMUL.FTZ R46, R21.reuse, R40 ;  /* 0x00000028152e7220 */ /* 0x040fe20000410000 */
[C---:B------:R-:W-:Y:S01]  /*8bd0*/  FFMA.FTZ R45, R0.reuse, R33, -R45 ;  /* 0x00000021002d7223 */ /* 0x040fe2000001082d */
[----:B------:R-:W-:Y:S01]  /*8be0*/  FFMA.FTZ R31, R0, R41, R31 ;  /* 0x00000029001f7223 */ /* 0x000fe2000001001f */
[----:B------:R-:W-:Y:S02]  /*8bf0*/  IMAD.U32 R0, R36, 0x10000, RZ ;  /* 0x0001000024007824 */ /* 0x000fe400078e00ff */
[----:B------:R-:W-:Y:S01]  /*8c00*/  FMUL.FTZ R48, R21, R34 ;  /* 0x0000002215307220 */ /* 0x000fe20000410000 */
[----:B------:R-:W-:Y:S01]  /*8c10*/  FMUL.FTZ R33, R25, R20 ;  /* 0x0000001419217220 */ /* 0x000fe20000410000 */
[----:B------:R-:W-:Y:S01]  /*8c20*/  FFMA.FTZ R46, R3, R34, -R46 ;  /* 0x00000022032e7223 */ /* 0x000fe2000001082e */
[----:B------:R-:W-:Y:S01]  /*8c30*/  LOP3.LUT R21, R42, 0xffff0000, RZ, 0xc0, !PT ;  /* 0xffff00002a157812 */ /* 0x000fe200078ec0ff */
[----:B------:R-:W-:Y:S01]  /*8c40*/  FMUL.FTZ R25, R25, R0 ;  /* 0x0000000019197220 */ /* 0x000fe20000410000 */
        /* <DEDUP_REMOVED lines=11> */
[----:B------:R-:W-:Y:S02]  /*8d00*/  IMAD.U32 R3, R38, 0x10000, RZ ;  /* 0x0001000026037824 */ /* 0x000fe400078e00ff */
[----:B------:R-:W-:Y:S01]  /*8d10*/  FMUL.FTZ R27, R27, R0 ;  /* 0x000000001b1b7220 */ /* 0x000fe20000410000 */
[----:B------:R-:W-:Y:S01]  /*8d20*/  FFMA.FTZ R34, R24, R21, R41 ;  /* 0x0000001518227223 */ /* 0x000fe20000010029 */
[C---:B------:R-:W-:Y:S01]  /*8d30*/  FMUL.FTZ R24, R32.reuse, R20 ;  /* 0x0000001420187220 */ /* 0x040fe20000410000 */
[C---:B------:R-:W-:Y:S01]  /*8d40*/  FFMA.FTZ R36, R5.reuse, R0, -R36 ;  /* 0x0000000005247223 */ /* 0x040fe20000010824 */
[----:B------:R-:W-:Y:S01]  /*8d50*/  FFMA.FTZ R27, R5, R4, R27 ;  /* 0x00000004051b7223 */ /* 0x000fe2000001001b */
[-C--:B------:R-:W-:Y:S01]  /*8d60*/  FMUL.FTZ R32, R32, R3.reuse ;  /* 0x0000000320207220 */ /* 0x080fe20000410000 */
[----:B------:R-:W-:Y:S01]  /*8d70*/  LOP3.LUT R43, R43, 0xffff0000, RZ, 0xc0, !PT ;  /* 0xffff00002b2b7812 */ /* 0x000fe200078ec0ff */
[----:B------:R-:W-:Y:S01]  /*8d80*/  FFMA.FTZ R21, R7, R3, -R24 ;  /* 0x0000000307157223 */ /* 0x000fe20000010818 */
[----:B------:R-:W-:Y:S01]  /*8d90*/  LOP3.LUT R37, R37, 0xffff0000, RZ, 0xc0, !PT ;  /* 0xffff000025257812 */ /* 0x000fe200078ec0ff */
[----:B------:R-:W-:Y:S01]  /*8da0*/  FFMA.FTZ R32, R7, R20, R32 ;  /* 0x0000001407207223 */ /* 0x000fe20000010020 */
[----:B------:R-:W-:Y:S01]  /*8db0*/  LOP3.LUT R5, R44, 0xffff0000, RZ, 0xc0, !PT ;  /* 0xffff00002c057812 */ /* 0x000fe200078ec0ff */
[C---:B------:R-:W-:Y:S01]  /*8dc0*/  FMUL.FTZ R7, R29.reuse, R43 ;  /* 0x0000002b1d077220 */ /* 0x040fe20000410000 */
[----:B------:R-:W-:Y:S01]  /*8dd0*/  LOP3.LUT R3, R38, 0xffff0000, RZ, 0xc0, !PT ;  /* 0xffff000026037812 */ /* 0x000fe200078ec0ff */
[----:B------:R-:W-:Y:S01]  /*8de0*/  FMUL.FTZ R0, R29, R37 ;  /* 0x000000251d007220 */ /* 0x000fe20000410000 */
[----:B------:R-:W-:Y:S01]  /*8df0*/  F2FP.BF16.F32.PACK_AB R4, R46, R45 ;  /* 0x0000002d2e04723e */ /* 0x000fe200000010ff */
[----:B------:R-:W-:Y:S01]  /*8e00*/  FMUL.FTZ R29, R30, R5 ;  /* 0x000000051e1d7220 */ /* 0x000fe20000410000 */
[----:B------:R-:W-:Y:S01]  /*8e10*/  FFMA.FTZ R7, R6, R37, -R7 ;  /* 0x0000002506077223 */ /* 0x000fe20000010807 */
[----:B------:R-:W-:Y:S01]  /*8e20*/  FMUL.FTZ R30, R30, R3 ;  /* 0x000000031e1e7220 */ /* 0x000fe20000410000 */
[----:B------:R-:W-:Y:S01]  /*8e30*/  FFMA.FTZ R0, R6, R43, R0 ;  /* 0x0000002b06007223 */ /* 0x000fe20000010000 */
[----:B------:R-:W-:Y:S01]  /*8e40*/  FFMA.FTZ R20, R26, R3, -R29 ;  /* 0x000000031a147223 */ /* 0x000fe2000001081d */
[----:B------:R-:W-:Y:S01]  /*8e50*/  F2FP.BF16.F32.PACK_AB R24, R48, R31 ;  /* 0x0000001f3018723e */ /* 0x000fe200000010ff */
[----:B------:R-:W-:Y:S01]  /*8e60*/  FFMA.FTZ R3, R26, R5, R30 ;  /* 0x000000051a037223 */ /* 0x000fe2000001001e */
[----:B------:R-:W-:-:S02]  /*8e70*/  F2FP.BF16.F32.PACK_AB R6, R7, R36 ;  /* 0x000000240706723e */ /* 0x000fc400000010ff */
[----:B------:R-:W-:Y:S02]  /*8e80*/  F2FP.BF16.F32.PACK_AB R5, R28, R33 ;  /* 0x000000211c05723e */ /* 0x000fe400000010ff */
[----:B------:R-:W-:Y:S02]  /*8e90*/  F2FP.BF16.F32.PACK_AB R26, R0, R27 ;  /* 0x0000001b001a723e */ /* 0x000fe400000010ff */
[----:B------:R-:W-:Y:S02]  /*8ea0*/  F2FP.BF16.F32.PACK_AB R7, R20, R21 ;  /* 0x000000151407723e */ /* 0x000fe400000010ff */
[----:B------:R-:W-:Y:S02]  /*8eb0*/  F2FP.BF16.F32.PACK_AB R25, R34, R25 ;  /* 0x000000192219723e */ /* 0x000fe400000010ff */
[----:B------:R-:W-:Y:S01]  /*8ec0*/  F2FP.BF16.F32.PACK_AB R27, R3, R32 ;  /* 0x00000020031b723e */ /* 0x000fe200000010ff */
[----:B------:R1:W-:Y:S04]  /*8ed0*/  STS.128 [R47+0x18400], R4 ;  /* 0x018400042f007388 */ /* 0x0003e80000000c00 */
[----:B------:R1:W-:Y:S02]  /*8ee0*/  STS.128 [R49+0x18400], R24 ;  /* 0x0184001831007388 */ /* 0x0003e40000000c00 */
.L_x_5664:
[----:B------:R-:W-:Y:S05]  /*8ef0*/  BSYNC B1 ;  /* 0x0000000000017941 */ /* 0x000fea0003800000 */
.L_x_5663:
[----:B------:R-:W-:Y:S01]  /*8f00*/  PRMT R3, R55, 0x5410, R54 ;  /* 0x0000541037037816 */ /* 0x000fe20000000036 */
[----:B------:R-:W-:Y:S06]  /*8f10*/  @P0 BRA `(.L_x_5655) ;  /* 0x0000000400a80947 */ /* 0x000fec0003800000 */
[----:B-1----:R-:W2:Y:S01]  /*8f20*/  LDL R4, [R1+0x60] ;  /* 0x0000600001047983 */ /* 0x002ea20000100800 */
[C---:B------:R-:W-:Y:S02]  /*8f30*/  VIADD R5, R22.reuse, 0x40 ;  /* 0x0000004016057836 */ /* 0x040fe40000000000 */
[----:B------:R-:W-:Y:S01]  /*8f40*/  VIADD R6, R22, 0x40 ;  /* 0x0000004016067836 */ /* 0x000fe20000000000 */
[----:B------:R-:W3:Y:S01]  /*8f50*/  LDL R41, [R1+0x9c] ;  /* 0x00009c0001297983 */ /* 0x000ee20000100800 */
[----:B------:R-:W-:Y:S02]  /*8f60*/  IMAD.SHL.U32 R5, R5, 0x40, RZ ;  /* 0x0000004005057824 */ /* 0x000fe400078e00ff */
[----:B------:R-:W-:Y:S02]  /*8f70*/  IMAD.SHL.U32 R6, R6, 0x40, RZ ;  /* 0x0000004006067824 */ /* 0x000fe400078e00ff */
[----:B------:R-:W-:Y:S01]  /*8f80*/  IMAD.IADD R0, R16, 0x1, R35 ;  /* 0x0000000110007824 */ /* 0x000fe200078e0223 */
[----:B------:R-:W-:-:S02]  /*8f90*/  LOP3.LUT R5, R5, 0x1c0, RZ, 0xc0, !PT ;  /* 0x000001c005057812 */ /* 0x000fc400078ec0ff */
[----:B------:R-:W-:Y:S02]  /*8fa0*/  LOP3.LUT R6, R6, 0x1c0, RZ, 0xc0, !PT ;  /* 0x000001c006067812 */ /* 0x000fe400078ec0ff */
[----:B------:R-:W-:Y:S02]  /*8fb0*/  SHF.R.U32.HI R5, RZ, 0x3, R5 ;  /* 0x00000003ff057819 */ /* 0x000fe40000011605 */
[----:B------:R-:W-:-:S04]  /*8fc0*/  LOP3.LUT R0, R6, 0x38, R0, 0xf8, !PT ;  /* 0x0000003806007812 */ /* 0x000fc800078ef800 */
[----:B------:R-:W-:Y:S02]  /*8fd0*/  LOP3.LUT R0, R0, R5, RZ, 0x3c, !PT ;  /* 0x0000000500007212 */ /* 0x000fe400078e3cff */
[----:B------:R-:W-:Y:S02]  /*8fe0*/  SHF.R.U64 R21, R12, 0x10, R13 ;  /* 0x000000100c157819 */ /* 0x000fe4000000120d */
[--C-:B------:R-:W-:Y:S02]  /*8ff0*/  SHF.R.U64 R32, R8, 0x10, R9.reuse ;  /* 0x0000001008207819 */ /* 0x100fe40000001209 */
[----:B------:R-:W-:Y:S02]  /*9000*/  SHF.R.U32.HI R33, RZ, 0x10, R9 ;  /* 0x00000010ff217819 */ /* 0x000fe40000011609 */
[----:B------:R-:W-:Y:S02]  /*9010*/  PRMT R21, R52, 0x5410, R21 ;  /* 0x0000541034157816 */ /* 0x000fe40000000015 */
[----:B------:R-:W-:-:S02]  /*9020*/  PRMT R32, R50, 0x5432, R32 ;  /* 0x0000543232207816 */ /* 0x000fc40000000020 */
[----:B------:R-:W-:Y:S02]  /*9030*/  SHF.R.U32.HI R29, RZ, 0x10, R13 ;  /* 0x00000010ff1d7819 */ /* 0x000fe4000001160d */
[----:B------:R-:W-:Y:S02]  /*9040*/  PRMT R33, R50, 0x5410, R33 ;  /* 0x0000541032217816 */ /* 0x000fe40000000021 */
[--C-:B------:R-:W-:Y:S02]  /*9050*/  SHF.R.U32.HI R36, RZ, 0x10, R11.reuse ;  /* 0x00000010ff247819 */ /* 0x100fe4000001160b */
[----:B------:R-:W-:Y:S01]  /*9060*/  SHF.R.U64 R35, R10, 0x10, R11 ;  /* 0x000000100a237819 */ /* 0x000fe2000000120b */
[----:B------:R-:W-:Y:S01]  /*9070*/  IMAD.U32 R34, R32, 0x10000, RZ ;  /* 0x0001000020227824 */ /* 0x000fe200078e00ff */
[--C-:B------:R-:W-:Y:S01]  /*9080*/  SHF.R.U64 R30, R14, 0x10, R15.reuse ;  /* 0x000000100e1e7819 */ /* 0x100fe2000000120f */
[----:B------:R-:W-:Y:S01]  /*9090*/  IMAD.U32 R28, R21, 0x10000, RZ ;  /* 0x00010000151c7824 */ /* 0x000fe200078e00ff */
[----:B------:R-:W-:-:S02]  /*90a0*/  SHF.R.U32.HI R31, RZ, 0x10, R15 ;  /* 0x00000010ff1f7819 */ /* 0x000fc4000001160f */
[----:B------:R-:W-:Y:S02]  /*90b0*/  PRMT R29, R53, 0x5410, R29 ;  /* 0x00005410351d7816 */ /* 0x000fe4000000001d */
[----:B------:R-:W-:Y:S02]  /*90c0*/  PRMT R36, R51, 0x5432, R36 ;  /* 0x0000543233247816 */ /* 0x000fe40000000024 */
[C---:B------:R-:W-:Y:S02]  /*90d0*/  PRMT R30, R3.reuse, 0x5432, R30 ;  /* 0x00005432031e7816 */ /* 0x040fe4000000001e */
[----:B------:R-:W-:Y:S02]  /*90e0*/  PRMT R31, R3, 0x5410, R31 ;  /* 0x00005410031f7816 */ /* 0x000fe4000000001f */
[----:B------:R-:W-:Y:S02]  /*90f0*/  LOP3.LUT R21, R21, 0xffff0000, RZ, 0xc0, !PT ;  /* 0xffff000015157812 */ /* 0x000fe400078ec0ff */
[----:B------:R-:W-:Y:S01]  /*9100*/  PRMT R35, R51, 0x5410, R35 ;  /* 0x0000541033237816 */ /* 0x000fe20000000023 */
[----:B--2---:R-:W-:-:S04]  /*9110*/  IMAD.IADD R0, R4, 0x1, R0 ;  /* 0x0000000104007824 */ /* 0x004fc800078e0200 */
[----:B------:R-:W-:Y:S01]  /*9120*/  IMAD R0, R0, 0x2, R19 ;  /* 0x0000000200007824 */ /* 0x000fe200078e0213 */
[----:B---3--:R-:W-:Y:S04]  /*9130*/  LDS.128 R4, [R41+0x18400] ;  /* 0x0184000029047984 */ /* 0x008fe80000000c00 */
[----:B0-----:R-:W0:Y:S02]  /*9140*/  LDS.128 R24, [R0+0x18400] ;  /* 0x0184000000187984 */ /* 0x001e240000000c00 */
[C---:B0-----:R-:W-:Y:S01]  /*9150*/  IMAD.U32 R11, R24.reuse, 0x10000, RZ ;  /* 0x00010000180b7824 */ /* 0x041fe200078e00ff */
[----:B------:R-:W-:Y:S01]  /*9160*/  LOP3.LUT R12, R24, 0xffff0000, RZ, 0xc0, !PT ;  /* 0xffff0000180c7812 */ /* 0x000fe200078ec0ff */
[C---:B------:R-:W-:Y:S01]  /*9170*/  IMAD.U32 R13, R25.reuse, 0x10000, RZ ;  /* 0x00010000190d7824 */ /* 0x040fe200078e00ff */
[----:B------:R-:W-:Y:S01]  /*9180*/  LOP3.LUT R24, R25, 0xffff0000, RZ, 0xc0, !PT ;  /* 0xffff000019187812 */ /* 0x000fe200078ec0ff */
[----:B------:R-:W-:Y:S01]  /*9190*/  IMAD.U32 R25, R33, 0x10000, RZ ;  /* 0x0001000021197824 */ /* 0x000fe200078e00ff */
[C---:B------:R-:W-:Y:S01]  /*91a0*/  LOP3.LUT R15, R26.reuse, 0xffff0000, RZ, 0xc0, !PT ;  /* 0xffff00001a0f7812 */ /* 0x040fe200078ec0ff */
[----:B------:R-:W-:-:S02]  /*91b0*/  IMAD.U32 R14, R26, 0x10000, RZ ;  /* 0x000100001a0e7824 */ /* 0x000fc400078e00ff */
[C---:B------:R-:W-:Y:S01]  /*91c0*/  FMUL.FTZ R38, R11.reuse, R34 ;  /* 0x000000220b267220 */ /* 0x040fe20000410000 */
[----:B------:R-:W-:Y:S01]  /*91d0*/  FMUL.FTZ R40, R11, R28 ;  /* 0x0000001c0b287220 */ /* 0x000fe20000410000 */
[----:B------:R-:W-:Y:S01]  /*91e0*/  IMAD.U32 R3, R4, 0x10000, RZ ;  /* 0x0001000004037824 */ /* 0x000fe200078e00ff */
[----:B------:R-:W-:Y:S01]  /*91f0*/  LOP3.LUT R26, R27, 0xffff0000, RZ, 0xc0, !PT ;  /* 0xffff00001b1a7812 */ /* 0x000fe200078ec0ff */
[----:B------:R-:W-:Y:S02]  /*9200*/  IMAD.U32 R8, R5, 0x10000, RZ ;  /* 0x0001000005087824 */ /* 0x000fe400078e00ff */
[----:B------:R-:W-:Y:S01]  /*9210*/  FMUL.FTZ R37, R13, R25 ;  /* 0x000000190d257220 */ /* 0x000fe20000410000 */
[----:B------:R-:W-:Y:S02]  /*9220*/  IMAD.U32 R20, R27, 0x10000, RZ ;  /* 0x000100001b147824 */ /* 0x000fe400078e00ff */
[----:B------:R-:W-:Y:S02]  /*9230*/  IMAD.U32 R11, R29, 0x10000, RZ ;  /* 0x000100001d0b7824 */ /* 0x000fe400078e00ff */
[----:B------:R-:W-:-:S02]  /*9240*/  IMAD.U32 R27, R36, 0x10000, RZ ;  /* 0x00010000241b7824 */ /* 0x000fc400078e00ff */
[C---:B------:R-:W-:Y:S01]  /*9250*/  FFMA.FTZ R38, R3.reuse, R28, -R38 ;  /* 0x0000001c03267223 */ /* 0x040fe20000010826 */
[----:B------:R-:W-:Y:S01]  /*9260*/  FFMA.FTZ R40, R3, R34, R40 ;  /* 0x0000002203287223 */ /* 0x000fe20000010028 */
[-C--:B------:R-:W-:Y:S01]  /*9270*/  FMUL.FTZ R13, R13, R11.reuse ;  /* 0x0000000b0d0d7220 */ /* 0x080fe20000410000 */
[----:B------:R-:W-:Y:S01]  /*9280*/  FFMA.FTZ R37, R8, R11, -R37 ;  /* 0x0000000b08257223 */ /* 0x000fe20000010825 */
[----:B------:R-:W-:Y:S02]  /*9290*/  IMAD.U32 R10, R7, 0x10000, RZ ;  /* 0x00010000070a7824 */ /* 0x000fe400078e00ff */
[----:B------:R-:W-:Y:S01]  /*92a0*/  FMUL.FTZ R39, R20, R27 ;  /* 0x0000001b14277220 */ /* 0x000fe20000410000 */
[----:B------:R-:W-:Y:S01]  /*92b0*/  IMAD.U32 R3, R31, 0x10000, RZ ;  /* 0x000100001f037824 */ /* 0x000fe200078e00ff */
[----:B------:R-:W-:Y:S02]  /*92c0*/  LOP3.LUT R11, R32, 0xffff0000, RZ, 0xc0, !PT ;  /* 0xffff0000200b7812 */ /* 0x000fe400078ec0ff */
[----:B------:R-:W-:Y:S01]  /*92d0*/  LOP3.LUT R4, R4, 0xffff0000, RZ, 0xc0, !PT ;  /* 0xffff000004047812 */ /* 0x000fe200078ec0ff */
[-C--:B------:R-:W-:Y:S01]  /*92e0*/  FMUL.FTZ R20, R20, R3.reuse ;  /* 0x0000000314147220 */ /* 0x080fe20000410000 */
[----:B------:R-:W-:Y:S01]  /*92f0*/  FFMA.FTZ R39, R10, R3, -R39 ;  /* 0x000000030a277223 */ /* 0x000fe20000010827 */
[----:B------:R-:W-:Y:S01]  /*9300*/  FMUL.FTZ R3, R12, R11 ;  /* 0x0000000b0c037220 */ /* 0x000fe20000410000 */
[----:B------:R-:W-:Y:S01]  /*9310*/  FFMA.FTZ R25, R8, R25, R13 ;  /* 0x0000001908197223 */ /* 0x000fe2000001000d */
[----:B------:R-:W-:Y:S01]  /*9320*/  LOP3.LUT R33, R33, 0xffff0000, RZ, 0xc0, !PT ;  /* 0xffff000021217812 */ /* 0x000fe200078ec0ff */
[-C--:B------:R-:W-:Y:S01]  /*9330*/  FMUL.FTZ R13, R12, R21.reuse ;  /* 0x000000150c0d7220 */ /* 0x080fe20000410000 */
[----:B------:R-:W-:Y:S01]  /*9340*/  LOP3.LUT R29, R29, 0xffff0000, RZ, 0xc0, !PT ;  /* 0xffff00001d1d7812 */ /* 0x000fe200078ec0ff */
[----:B------:R-:W-:Y:S01]  /*9350*/  FFMA.FTZ R21, R4, R21, -R3 ;  /* 0x0000001504157223 */ /* 0x000fe20000010803 */
[----:B------:R-:W-:-:S02]  /*9360*/  IMAD.U32 R8, R35, 0x10000, RZ ;  /* 0x0001000023087824 */ /* 0x000fc400078e00ff */
[----:B------:R-:W-:Y:S02]  /*9370*/  IMAD.U32 R3, R30, 0x10000, RZ ;  /* 0x000100001e037824 */ /* 0x000fe400078e00ff */
[----:B------:R-:W-:Y:S01]  /*9380*/  FFMA.FTZ R20, R10, R27, R20 ;  /* 0x0000001b0a147223 */ /* 0x000fe20000010014 */
[----:B------:R-:W-:Y:S01]  /*9390*/  FFMA.FTZ R13, R4, R11, R13 ;  /* 0x0000000b040d7223 */ /* 0x000fe2000001000d */
[----:B------:R-:W-:Y:S01]  /*93a0*/  LOP3.LUT R5, R5, 0xffff0000, RZ, 0xc0, !PT ;  /* 0xffff000005057812 */ /* 0x000fe200078ec0ff */
[----:B------:R-:W-:Y:S01]  /*93b0*/  FMUL.FTZ R10, R24, R33 ;  /* 0x00000021180a7220 */ /* 0x000fe20000410000 */
[----:B------:R-:W-:Y:S01]  /*93c0*/  FMUL.FTZ R4, R14, R8 ;  /* 0x000000080e047220 */ /* 0x000fe20000410000 */
[----:B------:R-:W-:Y:S02]  /*93d0*/  IMAD.U32 R9, R6, 0x10000, RZ ;  /* 0x0001000006097824 */ /* 0x000fe400078e00ff */
[----:B------:R-:W-:Y:S01]  /*93e0*/  FMUL.FTZ R24, R24, R29 ;  /* 0x0000001d18187220 */ /* 0x000fe20000410000 */
[----:B------:R-:W-:Y:S01]  /*93f0*/  FMUL.FTZ R14, R14, R3 ;  /* 0x000000030e0e7220 */ /* 0x000fe20000410000 */
[----:B------:R-:W-:-:S02]  /*9400*/  LOP3.LUT R35, R35, 0xffff0000, RZ, 0xc0, !PT ;  /* 0xffff000023237812 */ /* 0x000fc400078ec0ff */
[----:B------:R-:W-:Y:S02]  /*9410*/  LOP3.LUT R36, R36, 0xffff0000, RZ, 0xc0, !PT ;  /* 0xffff000024247812 */ /* 0x000fe400078ec0ff */
[----:B------:R-:W-:Y:S02]  /*9420*/  LOP3.LUT R30, R30, 0xffff0000, RZ, 0xc0, !PT ;  /* 0xffff00001e1e7812 */ /* 0x000fe400078ec0ff */
[----:B------:R-:W-:Y:S01]  /*9430*/  LOP3.LUT R31, R31, 0xffff0000, RZ, 0xc0, !PT ;  /* 0xffff00001f1f7812 */ /* 0x000fe200078ec0ff */
[C---:B------:R-:W-:Y:S01]  /*9440*/  FFMA.FTZ R10, R5.reuse, R29, -R10 ;  /* 0x0000001d050a7223 */ /* 0x040fe2000001080a */
[----:B------:R-:W-:Y:S01]  /*9450*/  LOP3.LUT R6, R6, 0xffff0000, RZ, 0xc0, !PT ;  /* 0xffff000006067812 */ /* 0x000fe200078ec0ff */
[----:B------:R-:W-:Y:S01]  /*9460*/  FFMA.FTZ R24, R5, R33, R24 ;  /* 0x0000002105187223 */ /* 0x000fe20000010018 */
[----:B------:R-:W-:Y:S01]  /*9470*/  LOP3.LUT R7, R7, 0xffff0000, RZ, 0xc0, !PT ;  /* 0xffff000007077812 */ /* 0x000fe200078ec0ff */
[C---:B------:R-:W-:Y:S01]  /*9480*/  FFMA.FTZ R14, R9.reuse, R8, R14 ;  /* 0x00000008090e7223 */ /* 0x040fe2000001000e */
[----:B------:R-:W-:Y:S01]  /*9490*/  FFMA.FTZ R3, R9, R3, -R4 ;  /* 0x0000000309037223 */ /* 0x000fe20000010804 */
        /* <DEDUP_REMOVED lines=18> */
.L_x_5655:
[----:B------:R-:W-:Y:S05]  /*95c0*/  BSYNC B0 ;  /* 0x0000000000007941 */ /* 0x000fea0003800000 */
.L_x_5641:
        /* <DEDUP_REMOVED lines=8> */
.L_x_5638:
[----:B0123--:R-:W0:Y:S01]  /*9650*/  S2R R0, SR_TID.X ;  /* 0x0000000000007919 */ /* 0x00fe220000002100 */
[----:B------:R-:W-:Y:S01]  /*9660*/  ISETP.NE.AND P1, PT, R232, 0x3, PT ;  /* 0x00000003e800780c */ /* 0x000fe20003f25270 */
[----:B------:R-:W-:Y:S05]  /*9670*/  WARPSYNC.ALL ;  /* 0x0000000000007948 */ /* 0x000fea0003800000 */
[----:B0-----:R-:W-:-:S05]  /*9680*/  SHF.R.U32.HI R0, RZ, 0x7, R0 ;  /* 0x00000007ff007819 */ /* 0x001fca0000011600 */
[----:B------:R-:W-:-:S05]  /*9690*/  VIADD R0, R0, 0x8 ;  /* 0x0000000800007836 */ /* 0x000fca0000000000 */
[----:B------:R0:W-:Y:S06]  /*96a0*/  BAR.SYNC.DEFER_BLOCKING R0, 0x100 ;  /* 0x000400000000751d */ /* 0x0001ec0000010000 */
[----:B------:R-:W-:Y:S05]  /*96b0*/  @!P1 BRA `(.L_x_5665) ;  /* 0x0000000000049947 */ /* 0x000fea0003800000 */
[----:B------:R-:W-:Y:S01]  /*96c0*/  BPT.TRAP 0x1 ;  /* 0x000000040000795c */ /* 0x000fe20000300000 */
.L_x_5665:
[----:B------:R-:W-:Y:S01]  /*96d0*/  IMAD R180, R2, 0x8, R19 ;  /* 0x0000000802b47824 */ /* 0x000fe200078e0213 */
[----:B------:R-:W-:-:S04]  /*96e0*/  SHF.L.U32 R7, R23, 0x1f, RZ ;  /* 0x0000001f17077819 */ /* 0x000fc800000006ff */
[----:B------:R1:W2:Y:S01]  /*96f0*/  SYNCS.PHASECHK.TRANS64.TRYWAIT P0, [R180+URZ+0x32430], R7 ;  /* 0x03243007b40075a7 */ /* 0x0002a2000800017f */
[----:B------:R-:W-:Y:S05]  /*9700*/  @!P1 BRA `(.L_x_5666) ;  /* 0x0000000000049947 */ /* 0x000fea0003800000 */
[----:B------:R-:W-:Y:S01]  /*9710*/  BPT.TRAP 0x1 ;  /* 0x000000040000795c */ /* 0x000fe20000300000 */
.L_x_5666:
[----:B------:R-:W-:-:S05]  /*9720*/  VIADD R3, R19, 0x1c400 ;  /* 0x0001c40013037836 */ /* 0x000fca0000000000 */
[----:B------:R-:W-:-:S04]  /*9730*/  SHF.R.U32.HI R3, RZ, 0x4, R3 ;  /* 0x00000004ff037819 */ /* 0x000fc80000011603 */
[----:B------:R-:W-:-:S04]  /*9740*/  LOP3.LUT R3, R3, 0x3fff, RZ, 0xc0, !PT ;  /* 0x00003fff03037812 */ /* 0x000fc800078ec0ff */
[----:B------:R-:W-:-:S05]  /*9750*/  LOP3.LUT R3, R3, 0x10000, RZ, 0xfc, !PT ;  /* 0x0001000003037812 */ /* 0x000fca00078efcff */
[----:B------:R3:W-:Y:S01]  /*9760*/  STL [R1+0x44], R3 ;  /* 0x0000440301007387 */ /* 0x0007e20000100800 */
[----:B--2---:R-:W-:Y:S05]  /*9770*/  @P0 BRA `(.L_x_5667) ;  /* 0x0000000000080947 */ /* 0x004fea0003800000 */
[----:B------:R-:W2:Y:S02]  /*9780*/  SYNCS.PHASECHK.TRANS64.TRYWAIT P0, [R180+URZ+0x32430], R7 ;  /* 0x03243007b40075a7 */ /* 0x000ea4000800017f */
[----:B--2---:R-:W-:Y:S05]  /*9790*/  @!P0 BRA `(.L_x_5668) ;  /* 0x00000164004c8947 */ /* 0x004fea0003800000 */
.L_x_5667:
[----:B---3--:R-:W3:Y:S01]  /*97a0*/  LDL R3, [R1+0x44] ;  /* 0x0000440001037983 */ /* 0x008ee20000100800 */
[----:B------:R-:W-:Y:S01]  /*97b0*/  IMAD.MOV.U32 R5, RZ, RZ, 0x40000040 ;  /* 0x40000040ff057424 */ /* 0x000fe200078e00ff */
[----:B------:R-:W-:Y:S05]  /*97c0*/  WARPSYNC.ALL ;  /* 0x0000000000007948 */ /* 0x000fea0003800000 */
[C---:B------:R-:W-:Y:S01]  /*97d0*/  R2UR UR4, R224.reuse ;  /* 0x00000000e00472ca */ /* 0x040fe200000e0000 */
[----:B-----5:R-:W-:Y:S01]  /*97e0*/  WARPGROUP.ARRIVE ;  /* 0x00000000000079c5 */ /* 0x020fe20000000000 */
[----:B------:R-:W-:Y:S01]  /*97f0*/  R2UR UR5, R225 ;  /* 0x00000000e10572ca */ /* 0x000fe200000e0000 */
[----:B------:R-:W-:Y:S01]  /*9800*/  VIADD R14, R224, 0x2 ;  /* 0x00000002e00e7836 */ /* 0x000fe20000000000 */
[----:B------:R-:W-:Y:S01]  /*9810*/  R2UR UR7, R5 ;  /* 0x00000000050772ca */ /* 0x000fe200000e0000 */
[----:B------:R-:W-:Y:S01]  /*9820*/  IMAD.MOV.U32 R15, RZ, RZ, 0x40000040 ;  /* 0x40000040ff0f7424 */ /* 0x000fe200078e00ff */
[----:B------:R-:W-:Y:S01]  /*9830*/  BSSY B0, `(.L_x_5669) ;  /* 0x000002a000007945 */ /* 0x000fe20003800000 */
[----:B------:R-:W-:-:S02]  /*9840*/  IMAD.MOV.U32 R9, RZ, RZ, 0x40000040 ;  /* 0x40000040ff097424 */ /* 0x000fc400078e00ff */
[C---:B------:R-:W-:Y:S01]  /*9850*/  VIADD R12, R224.reuse, 0x4 ;  /* 0x00000004e00c7836 */ /* 0x040fe20000000000 */
[----:B------:R4:W-:Y:S01]  /*9860*/  STL.64 [R1+0x18], R14 ;  /* 0x0000180e01007387 */ /* 0x0009e20000100a00 */
[----:B------:R-:W-:Y:S02]  /*9870*/  IMAD.MOV.U32 R13, RZ, RZ, 0x40000040 ;  /* 0x40000040ff0d7424 */ /* 0x000fe400078e00ff */
[----:B------:R-:W-:Y:S02]  /*9880*/  VIADD R10, R224, 0x6 ;  /* 0x00000006e00a7836 */ /* 0x000fe40000000000 */
[----:B------:R-:W-:Y:S01]  /*9890*/  IMAD.MOV.U32 R11, RZ, RZ, 0x40000040 ;  /* 0x40000040ff0b7424 */ /* 0x000fe200078e00ff */
[----:B------:R4:W-:Y:S01]  /*98a0*/  STL.64 [R1+0x10], R12 ;  /* 0x0000100c01007387 */ /* 0x0009e20000100a00 */
[----:B------:R-:W-:-:S03]  /*98b0*/  IMAD.MOV.U32 R5, RZ, RZ, 0x40000040 ;  /* 0x40000040ff057424 */ /* 0x000fc600078e00ff */
[----:B------:R4:W-:Y:S01]  /*98c0*/  STL.64 [R1+0x8], R10 ;  /* 0x0000080a01007387 */ /* 0x0009e20000100a00 */
[----:B---3--:R-:W-:-:S04]  /*98d0*/  IMAD R4, R2, 0x300, R3 ;  /* 0x0000030002047824 */ /* 0x008fc800078e0203 */
[C---:B------:R-:W-:Y:S01]  /*98e0*/  VIADD R8, R4.reuse, 0x2 ;  /* 0x0000000204087836 */ /* 0x040fe20000000000 */
[----:B------:R-:W-:-:S13]  /*98f0*/  R2UR UR6, R4 ;  /* 0x00000000040672ca */ /* 0x000fda00000e0000 */
        /* <DEDUP_REMOVED lines=22> */
[----:B------:R-:W-:Y:S01]  /*9a60*/  SHF.L.U32 R4, R73, 0x1f, RZ ;  /* 0x0000001f49047819 */ /* 0x000fe200000006ff */
[----:B------:R-:W-:-:S02]  /*9a70*/  WARPGROUP.DEPBAR.LE gsb0, 0x0 ;  /* 0x00008000000079c5 */ /* 0x000fc40000010000 */
[----:B------:R-:W-:-:S08]  /*9a80*/  WARPGROUP.ARRIVE ;  /* 0x00000000000079c5 */ /* 0x000fd00000000000 */
[----:B------:R-:W-:Y:S03]  /*9a90*/  HGMMA.64x96x16.F32.BF16 R24, gdesc[UR4], R24, gsb0 ;  /* 0x01600000041879f0 */ /* 0x000fe60008001818 */
[----:B------:R-:W-:Y:S02]  /*9aa0*/  WARPGROUP.DEPBAR.LE gsb0, 0x0 ;  /* 0x00008000000079c5 */ /* 0x000fe40000010000 */
[----:B------:R-:W3:Y:S02]  /*9ab0*/  SYNCS.PHASECHK.TRANS64.TRYWAIT P0, [R19+URZ+0x32410], R4 ;  /* 0x03241004130075a7 */ /* 0x000ee4000800017f */
[----:B---34-:R-:W-:Y:S05]  /*9ac0*/  @!P0 BRA `(.L_x_5670) ;  /* 0x0000016000948947 */ /* 0x018fea0003800000 */
.L_x_5919:
[----:B------:R-:W-:Y:S05]  /*9ad0*/  BSYNC B0 ;  /* 0x0000000000007941 */ /* 0x000fea0003800000 */
.L_x_5669:
[----:B------:R-:W-:Y:S05]  /*9ae0*/  @!P1 BRA `(.L_x_5671) ;  /* 0x0000000000049947 */ /* 0x000fea0003800000 */
[----:B------:R-:W-:Y:S01]  /*9af0*/  BPT.TRAP 0x1 ;  /* 0x000000040000795c */ /* 0x000fe20000300000 */
.L_x_5671:
[----:B------:R4:W0:Y:S01]  /*9b00*/  SYNCS.PHASECHK.TRANS64.TRYWAIT P2, [R180+URZ+0x32450], R7 ;  /* 0x03245007b40075a7 */ /* 0x000822000804017f */
[----:B------:R-:W-:Y:S05]  /*9b10*/  @!P1 BRA `(.L_x_5672) ;  /* 0x0000000000049947 */ /* 0x000fea0003800000 */
[----:B------:R-:W-:Y:S01]  /*9b20*/  BPT.TRAP 0x1 ;  /* 0x000000040000795c */ /* 0x000fe20000300000 */
.L_x_5672:
[----:B------:R-:W5:Y:S01]  /*9b30*/  S2R R3, SR_TID.X ;  /* 0x0000000000037919 */ /* 0x000f620000002100 */
[----:B------:R-:W-:Y:S01]  /*9b40*/  BSSY B0, `(.L_x_5673) ;  /* 0x0000006000007945 */ /* 0x000fe20003800000 */
[----:B-----5:R-:W-:-:S04]  /*9b50*/  LOP3.LUT R3, R3, 0x7f, RZ, 0xc0, !PT ;  /* 0x0000007f03037812 */ /* 0x020fc800078ec0ff */
[----:B------:R-:W-:Y:S01]  /*9b60*/  ISETP.NE.AND P0, PT, R3, RZ, PT ;  /* 0x000000ff0300720c */ /* 0x000fe20003f05270 */
[----:B0-----:R-:W-:-:S12]  /*9b70*/  @P2 BRA `(.L_x_5674) ;  /* 0x0000000000082947 */ /* 0x001fd80003800000 */
[----:B------:R-:W0:Y:S02]  /*9b80*/  SYNCS.PHASECHK.TRANS64.TRYWAIT P2, [R180+URZ+0x32450], R7 ;  /* 0x03245007b40075a7 */ /* 0x000e24000804017f */
[----:B0-----:R-:W-:Y:S05]  /*9b90*/  @!P2 BRA `(.L_x_5675) ;  /* 0x000001600074a947 */ /* 0x001fea0003800000 */
.L_x_5674:
[----:B------:R-:W-:Y:S05]  /*9ba0*/  BSYNC B0 ;  /* 0x0000000000007941 */ /* 0x000fea0003800000 */
.L_x_5673:
[----:B------:R-:W-:Y:S05]  /*9bb0*/  WARPSYNC.ALL ;  /* 0x0000000000007948 */ /* 0x000fea0003800000 */
[----:B------:R-:W-:Y:S01]  /*9bc0*/  VIADD R3, R19, 0x400 ;  /* 0x0000040013037836 */ /* 0x000fe20000000000 */
[----:B---3--:R-:W-:Y:S01]  /*9bd0*/  LOP3.LUT R4, R72, 0x10000, RZ, 0xfc, !PT ;  /* 0x0001000048047812 */ /* 0x008fe200078efcff */
[----:B------:R-:W-:Y:S01]  /*9be0*/  IMAD.MOV.U32 R5, RZ, RZ, 0x40000040 ;  /* 0x40000040ff057424 */ /* 0x000fe200078e00ff */
[----:B------:R-:W-:Y:S01]  /*9bf0*/  WARPGROUP.ARRIVE ;  /* 0x00000000000079c5 */ /* 0x000fe20000000000 */
[----:B------:R-:W-:Y:S01]  /*9c00*/  IMAD.MOV.U32 R73, RZ, RZ, 0x40000040 ;  /* 0x40000040ff497424 */ /* 0x000fe200078e00ff */
[----:B------:R-:W-:Y:S01]  /*9c10*/  SHF.R.U32.HI R3, RZ, 0x4, R3 ;  /* 0x00000004ff037819 */ /* 0x000fe20000011603 */
[C---:B------:R-:W-:Y:S01]  /*9c20*/  VIADD R74, R4.reuse, 0x2 ;  /* 0x00000002044a7836 */ /* 0x040fe20000000000 */
[----:B------:R-:W-:Y:S01]  /*9c30*/  R2UR UR4, R4 ;  /* 0x00000000040472ca */ /* 0x000fe200000e0000 */
[----:B------:R-:W-:Y:S01]  /*9c40*/  IMAD.MOV.U32 R75, RZ, RZ, 0x40000040 ;  /* 0x40000040ff4b7424 */ /* 0x000fe200078e00ff */
[----:B------:R-:W-:Y:S01]  /*9c50*/  LOP3.LUT R3, R3, 0x3fff, RZ, 0xc0, !PT ;  /* 0x00003fff03037812 */ /* 0x000fe200078ec0ff */
[----:B-12-4-:R-:W-:Y:S01]  /*9c60*/  IMAD.MOV.U32 R7, RZ, RZ, 0x40000040 ;  /* 0x40000040ff077424 */ /* 0x016fe200078e00ff */
[----:B------:R-:W-:Y:S01]  /*9c70*/  R2UR UR5, R5 ;  /* 0x00000000050572ca */ /* 0x000fe200000e0000 */
[----:B------:R-:W-:Y:S01]  /*9c80*/  IMAD.MOV.U32 R231, RZ, RZ, 0x40000040 ;  /* 0x40000040ffe77424 */ /* 0x000fe200078e00ff */
[----:B------:R-:W-:Y:S01]  /*9c90*/  LOP3.LUT R6, R3, 0x10000, RZ, 0xfc, !PT ;  /* 0x0001000003067812 */ /* 0x000fe200078efcff */
[----:B------:R-:W-:Y:S01]  /*9ca0*/  IMAD.MOV.U32 R229, RZ, RZ, 0x40000040 ;  /* 0x40000040ffe57424 */ /* 0x000fe200078e00ff */
[----:B------:R-:W-:Y:S01]  /*9cb0*/  R2UR UR7, R73 ;  /* 0x00000000490772ca */ /* 0x000fe200000e0000 */
[----:B------:R-:W-:Y:S01]  /*9cc0*/  IMAD.MOV.U32 R227, RZ, RZ, 0x40000040 ;  /* 0x40000040ffe37424 */ /* 0x000fe200078e00ff */
[----:B------:R-:W0:Y:S01]  /*9cd0*/  LDC R77, c[0x0][0x448] ;  /* 0x00011200ff4d7b82 */ /* 0x000e220000000800 */
[----:B------:R-:W-:Y:S01]  /*9ce0*/  IMAD R72, R2, 0xc00, R6 ;  /* 0x00000c0002487824 */ /* 0x000fe200078e0206 */
[----:B------:R1:W-:Y:S01]  /*9cf0*/  STL [R1+0x48], R6 ;  /* 0x0000480601007387 */ /* 0x0003e20000100800 */
[----:B------:R-:W-:Y:S01]  /*9d00*/  IMAD.MOV.U32 R215, RZ, RZ, 0x40000040 ;  /* 0x40000040ffd77424 */ /* 0x000fe200078e00ff */
[----:B------:R-:W-:Y:S01]  /*9d10*/  ULDC UR42, c[0x0][0xad0] ;  /* 0x0002b400002a7ab9 */ /* 0x000fe20000000800 */
[----:B------:R-:W-:Y:S01]  /*9d20*/  IMAD.MOV.U32 R213, RZ, RZ, 0x40000040 ;  /* 0x40000040ffd57424 */ /* 0x000fe200078e00ff */
[----:B------:R-:W-:Y:S01]  /*9d30*/  R2UR UR6, R72 ;  /* 0x00000000480672ca */ /* 0x000fe200000e0000 */
[----:B------:R-:W-:Y:S01]  /*9d40*/  VIADD R230, R4, 0x4 ;  /* 0x0000000404e67836 */ /* 0x000fe20000000000 */
[----:B------:R2:W-:Y:S01]  /*9d50*/  STL.64 [R1], R74 ;  /* 0x0000004a01007387 */ /* 0x0005e20000100a00 */
[----:B------:R-:W-:Y:S01]  /*9d60*/  IMAD.MOV.U32 R209, RZ, RZ, 0x40000040 ;  /* 0x40000040ffd17424 */ /* 0x000fe200078e00ff */
[----:B------:R-:W-:Y:S01]  /*9d70*/  ULDC UR43, c[0x0][0xad0] ;  /* 0x0002b400002b7ab9 */ /* 0x000fe20000000800 */
[----:B-1----:R-:W-:-:S08]  /*9d80*/  VIADD R6, R72, 0x2 ;  /* 0x0000000248067836 */ /* 0x002fd00000000000 */
[----:B------:R-:W-:Y:S01]  /*9d90*/  HGMMA.64x96x16.F32.BF16 R24, gdesc[UR4], R24, gsb0 ;  /* 0x01600000041879f0 */ /* 0x000fe20008001818 */
[----:B------:R-:W-:Y:S02]  /*9da0*/  R2UR UR4, R74 ;  /* 0x000000004a0472ca */ /* 0x000fe400000e0000 */
[----:B------:R-:W-:Y:S02]  /*9db0*/  R2UR UR5, R75 ;  /* 0x000000004b0572ca */ /* 0x000fe400000e0000 */
[----:B------:R-:W-:Y:S02]  /*9dc0*/  R2UR UR6, R6 ;  /* 0x00000000060672ca */ /* 0x000fe400000e0000 */
[----:B------:R-:W-:Y:S01]  /*9dd0*/  R2UR UR7, R7 ;  /* 0x00000000070772ca */ /* 0x000fe200000e0000 */
[----:B------:R-:W-:Y:S01]  /*9de0*/  VIADD R6, R72, 0x4 ;  /* 0x0000000448067836 */ /* 0x000fe20000000000 */
[----:B--2---:R-:W2:Y:S01]  /*9df0*/  LDL.LU R75, [R1+0x38] ;  /* 0x00003800014b7983 */ /* 0x004ea20000300800 */
[----:B------:R-:W-:-:S02]  /*9e00*/  IMAD.MOV.U32 R7, RZ, RZ, 0x40000040 ;  /* 0x40000040ff077424 */ /* 0x000fc400078e00ff */
[C---:B------:R-:W-:Y:S01]  /*9e10*/  VIADD R228, R4.reuse, 0x6 ;  /* 0x0000000604e47836 */ /* 0x040fe20000000000 */
[----:B------:R-:W3:Y:S01]  /*9e20*/  LDL R79, [R1+0x64] ;  /* 0x00006400014f7983 */ /* 0x000ee20000100800 */
[C---:B------:R-:W-:Y:S02]  /*9e30*/  VIADD R226, R4.reuse, 0x400 ;  /* 0x0000040004e27836 */ /* 0x040fe40000000000 */
[C---:B------:R-:W-:Y:S01]  /*9e40*/  VIADD R214, R4.reuse, 0x402 ;  /* 0x0000040204d67836 */ /* 0x040fe20000000000 */
[----:B------:R-:W3:Y:S01]  /*9e50*/  LDL R76, [R1+0x50] ;  /* 0x00005000014c7983 */ /* 0x000ee20000100800 */
[C---:B------:R-:W-:Y:S02]  /*9e60*/  VIADD R212, R4.reuse, 0x404 ;  /* 0x0000040404d47836 */ /* 0x040fe40000000000 */
[C---:B------:R-:W-:Y:S01]  /*9e70*/  VIADD R208, R4.reuse, 0x406 ;  /* 0x0000040604d07836 */ /* 0x040fe20000000000 */
[----:B------:R-:W4:Y:S01]  /*9e80*/  LDL R182, [R1+0x34] ;  /* 0x0000340001b67983 */ /* 0x000f220000100800 */
[----:B------:R-:W-:-:S02]  /*9e90*/  VIADD R206, R4, 0x800 ;  /* 0x0000080004ce7836 */ /* 0x000fc40000000000 */
[----:B------:R-:W-:Y:S01]  /*9ea0*/  IMAD.MOV.U32 R207, RZ, RZ, 0x40000040 ;  /* 0x40000040ffcf7424 */ /* 0x000fe200078e00ff */
[----:B------:R-:W5:Y:S01]  /*9eb0*/  LDL R78, [R1+0x68] ;  /* 0x00006800014e7983 */ /* 0x000f620000100800 */
[----:B------:R-:W-:Y:S02]  /*9ec0*/  VIADD R204, R4, 0x802 ;  /* 0x0000080204cc7836 */ /* 0x000fe40000000000 */
[----:B------:R-:W-:Y:S01]  /*9ed0*/  IMAD.MOV.U32 R205, RZ, RZ, 0x40000040 ;  /* 0x40000040ffcd7424 */ /* 0x000fe200078e00ff */
[----:B------:R-:W5:Y:S01]  /*9ee0*/  LDL R183, [R1+0x30] ;  /* 0x0000300001b77983 */ /* 0x000f620000100800 */
[----:B------:R-:W-:Y:S02]  /*9ef0*/  WARPGROUP.DEPBAR.LE gsb0, 0x0 ;  /* 0x00008000000079c5 */ /* 0x000fe40000010000 */
[----:B------:R-:W-:-:S06]  /*9f00*/  WARPGROUP.ARRIVE ;  /* 0x00000000000079c5 */ /* 0x000fcc0000000000 */
        /* <DEDUP_REMOVED lines=69> */
[----:B------:R-:W-:-:S02]  /*a360*/  VIADD R6, R72, 0x604 ;  /* 0x0000060448067836 */ /* 0x000fc40000000000 */
[----:B------:R-:W-:Y:S02]  /*a370*/  IMAD.MOV.U32 R21, RZ, RZ, 0x40000040 ;  /* 0x40000040ff157424 */ /* 0x000fe400078e00ff */
[----:B------:R-:W-:Y:S01]  /*a380*/  IMAD.MOV.U32 R7, RZ, RZ, 0x40000040 ;  /* 0x40000040ff077424 */ /* 0x000fe200078e00ff */
        /* <DEDUP_REMOVED lines=61> */
[----:B------:R-:W-:Y:S02]  /*a760*/  R2UR UR7, R73 ;  /* 0x00000000490772ca */ /* 0x000fe400000e0000 */
[----:B0-----:R-:W-:-:S13]  /*a770*/  ISETP.NE.AND P5, PT, R77, 0x1, PT ;  /* 0x000000014d00780c */ /* 0x001fda0003fa5270 */
[----:B------:R-:W0:Y:S01]  /*a780*/  @P5 LDC R77, c[0x0][0x44c] ;  /* 0x00011300ff4d5b82 */ /* 0x000e220000000800 */
[----:B------:R-:W-:Y:S02]  /*a790*/  WARPGROUP.DEPBAR.LE gsb0, 0x0 ;  /* 0x00008000000079c5 */ /* 0x000fe40000010000 */
[----:B------:R-:W-:-:S06]  /*a7a0*/  WARPGROUP.ARRIVE ;  /* 0x00000000000079c5 */ /* 0x000fcc0000000000 */
[----:B------:R-:W-:Y:S01]  /*a7b0*/  HGMMA.64x96x16.F32.BF16 R24, gdesc[UR4], R24, gsb0 ;  /* 0x01600000041879f0 */ /* 0x000fe20008001818 */
[----:B------:R-:W-:Y:S01]  /*a7c0*/  ULDC UR4, c[0x0][0xad0] ;  /* 0x0002b40000047ab9 */ /* 0x000fe20000000800 */
[----:B--2---:R-:W-:-:S04]  /*a7d0*/  LOP3.LUT R75, R75, 0xfffffffe, RZ, 0xc0, !PT ;  /* 0xfffffffe4b4b7812 */ /* 0x004fc800078ec0ff */
[----:B------:R-:W-:-:S05]  /*a7e0*/  @P5 LOP3.LUT R75, R75, 0x1, RZ, 0xfc, !PT ;  /* 0x000000014b4b5812 */ /* 0x000fca00078efcff */
[----:B------:R1:W-:Y:S01]  /*a7f0*/  STL [R1+0x38], R75 ;  /* 0x0000384b01007387 */ /* 0x0003e20000100800 */
[----:B------:R-:W-:Y:S02]  /*a800*/  WARPGROUP.DEPBAR.LE gsb0, 0x0 ;  /* 0x00008000000079c5 */ /* 0x000fe40000010000 */
[----:B------:R-:W-:-:S04]  /*a810*/  FMUL.FTZ R72, R24, UR4 ;  /* 0x0000000418487c20 */ /* 0x000fc80008410000 */
[----:B------:R2:W5:Y:S01]  /*a820*/  MUFU.TANH R74, R72 ;  /* 0x00000048004a7308 */ /* 0x0005620000002400 */
[----:B------:R-:W-:Y:S01]  /*a830*/  FMUL.FTZ R28, R28, UR4 ;  /* 0x000000041c1c7c20 */ /* 0x000fe20008410000 */
[----:B--2---:R-:W2:Y:S06]  /*a840*/  @P5 LDC R72, c[0x0][0x450] ;  /* 0x00011400ff485b82 */ /* 0x004eac0000000800 */
[----:B------:R3:W-:Y:S01]  /*a850*/  MUFU.TANH R87, R28 ;  /* 0x0000001c00577308 */ /* 0x0007e20000002400 */
[----:B------:R-:W-:Y:S01]  /*a860*/  FMUL.FTZ R33, R33, UR4 ;  /* 0x0000000421217c20 */ /* 0x000fe20008410000 */
[----:B---3--:R-:W-:Y:S01]  /*a870*/  FMUL.FTZ R28, R35, UR4 ;  /* 0x00000004231c7c20 */ /* 0x008fe20008410000 */
[----:B------:R-:W-:Y:S01]  /*a880*/  FMUL.FTZ R35, R36, UR4 ;  /* 0x0000000424237c20 */ /* 0x000fe20008410000 */
[----:B------:R-:W-:-:S04]  /*a890*/  IMAD.IADD R36, R79, 0x1, R76 ;  /* 0x000000014f247824 */ /* 0x000fc800078e024c */
[----:B------:R0:W-:Y:S02]  /*a8a0*/  MUFU.TANH R81, R33 ;  /* 0x0000002100517308 */ /* 0x0001e40000002400 */
[----:B0-----:R-:W-:-:S06]  /*a8b0*/  @P5 IMAD.HI.U32 R33, R36, R77, RZ ;  /* 0x0000004d24215227 */ /* 0x001fcc00078e00ff */
[----:B-1----:R0:W-:Y:S01]  /*a8c0*/  MUFU.TANH R75, R35 ;  /* 0x00000023004b7308 */ /* 0x0021e20000002400 */
[----:B--2---:R-:W-:-:S05]  /*a8d0*/  @P5 SHF.R.U32.HI R36, RZ, R72, R33 ;  /* 0x00000048ff245219 */ /* 0x004fca0000011621 */
[----:B0-----:R-:W0:Y:S01]  /*a8e0*/  SHFL.IDX PT, R35, R36, RZ, 0x1c1f ;  /* 0x001c1fff24237589 */ /* 0x001e2200000e0000 */
[----:B----4-:R-:W-:Y:S02]  /*a8f0*/  IMAD R33, R203, -0x60, R182 ;  /* 0xffffffa0cb217824 */ /* 0x010fe400078e02b6 */
[----:B------:R-:W-:Y:S01]  /*a900*/  FMUL.FTZ R73, R25, UR4 ;  /* 0x0000000419497c20 */ /* 0x000fe20008410000 */
[----:B------:R-:W-:Y:S01]  /*a910*/  FMUL.FTZ R40, R40, UR4 ;  /* 0x0000000428287c20 */ /* 0x000fe20008410000 */
[----:B------:R-:W-:Y:S01]  /*a920*/  FMUL.FTZ R25, R27, UR4 ;  /* 0x000000041b197c20 */ /* 0x000fe20008410000 */
[----:B------:R-:W-:Y:S02]  /*a930*/  VIADD R33, R33, 0x60 ;  /* 0x0000006021217836 */ /* 0x000fe40000000000 */
[----:B------:R-:W-:Y:S01]  /*a940*/  FMUL.FTZ R27, R30, UR4 ;  /* 0x000000041e1b7c20 */ /* 0x000fe20008410000 */
[----:B------:R-:W-:Y:S01]  /*a950*/  FMUL.FTZ R30, R39, UR4 ;  /* 0x00000004271e7c20 */ /* 0x000fe20008410000 */
[----:B------:R-:W1:Y:S01]  /*a960*/  MUFU.TANH R73, R73 ;  /* 0x0000004900497308 */ /* 0x000e620000002400 */
[----:B------:R-:W-:-:S07]  /*a970*/  FMUL.FTZ R29, R29, UR4 ;  /* 0x000000041d1d7c20 */ /* 0x000fce0008410000 */
[----:B------:R5:W-:Y:S01]  /*a980*/  MUFU.TANH R39, R40 ;  /* 0x0000002800277308 */ /* 0x000be20000002400 */
[----:B------:R-:W-:Y:S01]  /*a990*/  FMUL.FTZ R32, R32, UR4 ;  /* 0x0000000420207c20 */ /* 0x000fe20008410000 */
[----:B-----5:R-:W-:-:S06]  /*a9a0*/  IMAD R40, R78, -0x2, R33 ;  /* 0xfffffffe4e287824 */ /* 0x020fcc00078e0221 */
[----:B------:R-:W2:Y:S01]  /*a9b0*/  MUFU.TANH R85, R29 ;  /* 0x0000001d00557308 */ /* 0x000ea20000002400 */
[----:B------:R-:W-:-:S04]  /*a9c0*/  IADD3 R91, -R183, 0x1, R40 ;  /* 0x00000001b75b7810 */ /* 0x000fc80007ffe128 */
[----:B0-----:R-:W-:-:S03]  /*a9d0*/  VIADDMNMX R72, R35, R91, R40, PT ;  /* 0x0000005b23487246 */ /* 0x001fc60003800128 */
[----:B------:R0:W3:Y:S01]  /*a9e0*/  MUFU.TANH R83, R32 ;  /* 0x0000002000537308 */ /* 0x0000e20000002400 */
[----:B------:R-:W-:Y:S01]  /*a9f0*/  FMUL.FTZ R24, R26, UR4 ;  /* 0x000000041a187c20 */ /* 0x000fe20008410000 */
[C---:B------:R-:W-:Y:S02]  /*aa00*/  ISETP.GT.AND P3, PT, R72.reuse, RZ, PT ;  /* 0x000000ff4800720c */ /* 0x040fe40003f64270 */
[----:B------:R-:W-:Y:S01]  /*aa10*/  ISETP.GT.AND P4, PT, R72, 0x1, PT ;  /* 0x000000014800780c */ /* 0x000fe20003f84270 */
[----:B------:R-:W-:Y:S01]  /*aa20*/  FMUL.FTZ R26, R31, UR4 ;  /* 0x000000041f1a7c20 */ /* 0x000fe20008410000 */
[----:B------:R-:W-:Y:S01]  /*aa30*/  FMUL.FTZ R31, R38, UR4 ;  /* 0x00000004261f7c20 */ /* 0x000fe20008410000 */
[----:B------:R-:W-:Y:S01]  /*aa40*/  ISETP.GT.AND P2, PT, R72, 0x8, PT ;  /* 0x000000084800780c */ /* 0x000fe20003f44270 */
[----:B------:R-:W-:Y:S01]  /*aa50*/  FMUL.FTZ R37, R37, UR4 ;  /* 0x0000000425257c20 */ /* 0x000fe20008410000 */
[----:B------:R-:W-:Y:S02]  /*aa60*/  FSEL R38, R74, -INF , P3 ;  /* 0xff8000004a267808 */ /* 0x000fe40001800000 */
[----:B-1----:R-:W-:Y:S01]  /*aa70*/  FSEL R89, R73, -INF , P4 ;  /* 0xff80000049597808 */ /* 0x002fe20002000000 */
[----:B0-----:R-:W-:Y:S01]  /*aa80*/  FMUL.FTZ R32, R42, UR4 ;  /* 0x000000042a207c20 */ /* 0x001fe20008410000 */
[----:B------:R-:W-:-:S02]  /*aa90*/  ISETP.GT.AND P3, PT, R72, 0x9, PT ;  /* 0x000000094800780c */ /* 0x000fc40003f64270 */
[----:B------:R-:W-:Y:S02]  /*aaa0*/  FSEL R87, R87, -INF , P2 ;  /* 0xff80000057577808 */ /* 0x000fe40001000000 */
[----:B------:R-:W-:Y:S01]  /*aab0*/  FMNMX.FTZ R42, R38, R89, !PT ;  /* 0x00000059262a7209 */ /* 0x000fe20007810000 */
[----:B------:R-:W0:Y:S01]  /*aac0*/  MUFU.TANH R37, R37 ;  /* 0x0000002500257308 */ /* 0x000e220000002400 */
[----:B------:R-:W-:Y:S01]  /*aad0*/  ISETP.GT.AND P2, PT, R72, 0x10, PT ;  /* 0x000000104800780c */ /* 0x000fe20003f44270 */
[----:B------:R-:W-:Y:S01]  /*aae0*/  FMUL.FTZ R41, R41, UR4 ;  /* 0x0000000429297c20 */ /* 0x000fe20008410000 */
[----:B--2---:R-:W-:Y:S02]  /*aaf0*/  FSEL R85, R85, -INF , P3 ;  /* 0xff80000055557808 */ /* 0x004fe40001800000 */
[----:B------:R-:W-:Y:S01]  /*ab00*/  FMNMX.FTZ R42, R87, R42, !PT ;  /* 0x0000002a572a7209 */ /* 0x000fe20007810000 */
[----:B------:R-:W-:Y:S01]  /*ab10*/  FMUL.FTZ R44, R44, UR4 ;  /* 0x000000042c2c7c20 */ /* 0x000fe20008410000 */
[----:B------:R-:W-:-:S02]  /*ab20*/  ISETP.GT.AND P3, PT, R72, 0x11, PT ;  /* 0x000000114800780c */ /* 0x000fc40003f64270 */
[----:B---3--:R-:W-:Y:S02]  /*ab30*/  FSEL R83, R83, -INF , P2 ;  /* 0xff80000053537808 */ /* 0x008fe40001000000 */
[----:B------:R-:W-:Y:S01]  /*ab40*/  FMNMX.FTZ R42, R85, R42, !PT ;  /* 0x0000002a552a7209 */ /* 0x000fe20007810000 */
[----:B------:R-:W1:Y:S01]  /*ab50*/  MUFU.TANH R41, R41 ;  /* 0x0000002900297308 */ /* 0x000e620000002400 */
[----:B------:R-:W-:Y:S01]  /*ab60*/  ISETP.GT.AND P2, PT, R72, 0x18, PT ;  /* 0x000000184800780c */ /* 0x000fe20003f44270 */
[----:B------:R-:W-:Y:S01]  /*ab70*/  FMUL.FTZ R45, R45, UR4 ;  /* 0x000000042d2d7c20 */ /* 0x000fe20008410000 */
[----:B------:R-:W-:Y:S02]  /*ab80*/  FSEL R81, R81, -INF , P3 ;  /* 0xff80000051517808 */ /* 0x000fe40001800000 */
[----:B------:R-:W-:Y:S01]  /*ab90*/  FMNMX.FTZ R42, R83, R42, !PT ;  /* 0x0000002a532a7209 */ /* 0x000fe20007810000 */
[----:B------:R-:W-:Y:S01]  /*aba0*/  FMUL.FTZ R34, R34, UR4 ;  /* 0x0000000422227c20 */ /* 0x000fe20008410000 */
[----:B------:R-:W-:Y:S01]  /*abb0*/  ISETP.GT.AND P3, PT, R72, 0x19, PT ;  /* 0x000000194800780c */ /* 0x000fe20003f64270 */
[----:B------:R-:W2:Y:S01]  /*abc0*/  MUFU.TANH R44, R44 ;  /* 0x0000002c002c7308 */ /* 0x000ea20000002400 */
[----:B------:R-:W-:Y:S01]  /*abd0*/  FSEL R73, R75, -INF , P2 ;  /* 0xff8000004b497808 */ /* 0x000fe20001000000 */
[----:B------:R-:W-:Y:S01]  /*abe0*/  FMUL.FTZ R48, R48, UR4 ;  /* 0x0000000430307c20 */ /* 0x000fe20008410000 */
[----:B------:R-:W-:Y:S01]  /*abf0*/  FMNMX.FTZ R42, R81, R42, !PT ;  /* 0x0000002a512a7209 */ /* 0x000fe20007810000 */
[----:B------:R-:W-:Y:S01]  /*ac00*/  FMUL.FTZ R49, R49, UR4 ;  /* 0x0000000431317c20 */ /* 0x000fe20008410000 */
[----:B------:R-:W-:-:S03]  /*ac10*/  ISETP.GT.AND P2, PT, R72, 0x20, PT ;  /* 0x000000204800780c */ /* 0x000fc60003f44270 */
[----:B------:R3:W-:Y:S01]  /*ac20*/  MUFU.TANH R29, R34 ;  /* 0x00000022001d7308 */ /* 0x0007e20000002400 */
[----:B------:R-:W-:Y:S01]  /*ac30*/  FMNMX.FTZ R42, R73, R42, !PT ;  /* 0x0000002a492a7209 */ /* 0x000fe20007810000 */
[----:B------:R-:W-:-:S06]  /*ac40*/  FMUL.FTZ R52, R52, UR4 ;  /* 0x0000000434347c20 */ /* 0x000fcc0008410000 */
[----:B------:R-:W4:Y:S01]  /*ac50*/  MUFU.TANH R45, R45 ;  /* 0x0000002d002d7308 */ /* 0x000f220000002400 */
[----:B---3--:R-:W-:Y:S01]  /*ac60*/  FMUL.FTZ R34, R43, UR4 ;  /* 0x000000042b227c20 */ /* 0x008fe20008410000 */
[----:B0-----:R-:W-:Y:S02]  /*ac70*/  FSEL R43, R37, -INF , P3 ;  /* 0xff800000252b7808 */ /* 0x001fe40001800000 */
[C---:B------:R-:W-:Y:S02]  /*ac80*/  ISETP.GT.AND P3, PT, R72.reuse, 0x21, PT ;  /* 0x000000214800780c */ /* 0x040fe40003f64270 */
[----:B------:R-:W-:Y:S02]  /*ac90*/  FSEL R37, R39, -INF , P2 ;  /* 0xff80000027257808 */ /* 0x000fe40001000000 */
[----:B------:R-:W0:Y:S01]  /*aca0*/  MUFU.TANH R48, R48 ;  /* 0x0000003000307308 */ /* 0x000e220000002400 */
[----:B------:R-:W-:Y:S01]  /*acb0*/  FMNMX.FTZ R42, R43, R42, !PT ;  /* 0x0000002a2b2a7209 */ /* 0x000fe20007810000 */
[----:B------:R-:W-:Y:S01]  /*acc0*/  FMUL.FTZ R53, R53, UR4 ;  /* 0x0000000435357c20 */ /* 0x000fe20008410000 */
[----:B------:R-:W-:-:S02]  /*acd0*/  ISETP.GT.AND P2, PT, R72, 0x28, PT ;  /* 0x000000284800780c */ /* 0x000fc40003f44270 */
[----:B-1----:R-:W-:Y:S02]  /*ace0*/  FSEL R35, R41, -INF , P3 ;  /* 0xff80000029237808 */ /* 0x002fe40001800000 */
[----:B------:R-:W-:Y:S01]  /*acf0*/  FMNMX.FTZ R42, R37, R42, !PT ;  /* 0x0000002a252a7209 */ /* 0x000fe20007810000 */
[----:B------:R-:W1:Y:S01]  /*ad00*/  MUFU.TANH R49, R49 ;  /* 0x0000003100317308 */ /* 0x000e620000002400 */
[----:B------:R-:W-:Y:S01]  /*ad10*/  ISETP.GT.AND P3, PT, R72, 0x29, PT ;  /* 0x000000294800780c */ /* 0x000fe20003f64270 */
[----:B------:R-:W-:Y:S01]  /*ad20*/  FMUL.FTZ R56, R56, UR4 ;  /* 0x0000000438387c20 */ /* 0x000fe20008410000 */
[----:B--2---:R-:W-:Y:S02]  /*ad30*/  FSEL R33, R44, -INF , P2 ;  /* 0xff8000002c217808 */ /* 0x004fe40001000000 */
[----:B------:R-:W-:-:S03]  /*ad40*/  FMNMX.FTZ R42, R35, R42, !PT ;  /* 0x0000002a232a7209 */ /* 0x000fc60007810000 */
[----:B------:R-:W2:Y:S01]  /*ad50*/  MUFU.TANH R52, R52 ;  /* 0x0000003400347308 */ /* 0x000ea20000002400 */
[----:B------:R-:W-:Y:S02]  /*ad60*/  ISETP.GT.AND P2, PT, R72, 0x30, PT ;  /* 0x000000304800780c */ /* 0x000fe40003f44270 */
[----:B----4-:R-:W-:Y:S02]  /*ad70*/  FSEL R39, R45, -INF , P3 ;  /* 0xff8000002d277808 */ /* 0x010fe40001800000 */
[----:B------:R-:W-:-:S03]  /*ad80*/  FMNMX.FTZ R42, R33, R42, !PT ;  /* 0x0000002a212a7209 */ /* 0x000fc60007810000 */
[----:B------:R-:W3:Y:S01]  /*ad90*/  MUFU.TANH R53, R53 ;  /* 0x0000003500357308 */ /* 0x000ee20000002400 */
[----:B------:R-:W-:Y:S01]  /*ada0*/  FMUL.FTZ R57, R57, UR4 ;  /* 0x0000000439397c20 */ /* 0x000fe20008410000 */
[----:B------:R-:W-:Y:S01]  /*adb0*/  ISETP.GT.AND P3, PT, R72, 0x31, PT ;  /* 0x000000314800780c */ /* 0x000fe20003f64270 */
[----:B------:R-:W-:Y:S01]  /*adc0*/  FMUL.FTZ R60, R60, UR4 ;  /* 0x000000043c3c7c20 */ /* 0x000fe20008410000 */
[----:B0-----:R-:W-:Y:S02]  /*add0*/  FSEL R41, R48, -INF , P2 ;  /* 0xff80000030297808 */ /* 0x001fe40001000000 */
[----:B------:R-:W-:Y:S02]  /*ade0*/  FMNMX.FTZ R42, R39, R42, !PT ;  /* 0x0000002a272a7209 */ /* 0x000fe40007810000 */
[----:B------:R-:W0:Y:S01]  /*adf0*/  MUFU.TANH R56, R56 ;  /* 0x0000003800387308 */ /* 0x000e220000002400 */
[----:B------:R-:W-:Y:S02]  /*ae00*/  ISETP.GT.AND P2, PT, R72, 0x38, PT ;  /* 0x000000384800780c */ /* 0x000fe40003f44270 */
[----:B-1----:R-:W-:-:S02]  /*ae10*/  FSEL R45, R49, -INF , P3 ;  /* 0xff800000312d7808 */ /* 0x002fc40001800000 */
[----:B------:R-:W-:-:S03]  /*ae20*/  FMNMX.FTZ R42, R41, R42, !PT ;  /* 0x0000002a292a7209 */ /* 0x000fc60007810000 */
[----:B------:R0:W1:Y:S01]  /*ae30*/  MUFU.TANH R74, R57 ;  /* 0x00000039004a7308 */ /* 0x0000620000002400 */
[----:B------:R-:W-:Y:S01]  /*ae40*/  FMUL.FTZ R61, R61, UR4 ;  /* 0x000000043d3d7c20 */ /* 0x000fe20008410000 */
[----:B------:R-:W-:Y:S01]  /*ae50*/  ISETP.GT.AND P3, PT, R72, 0x39, PT ;  /* 0x000000394800780c */ /* 0x000fe20003f64270 */
[----:B------:R-:W-:Y:S01]  /*ae60*/  FMUL.FTZ R64, R64, UR4 ;  /* 0x0000000440407c20 */ /* 0x000fe20008410000 */
[----:B--2---:R-:W-:Y:S02]  /*ae70*/  FSEL R49, R52, -INF , P2 ;  /* 0xff80000034317808 */ /* 0x004fe40001000000 */
[----:B------:R-:W-:Y:S02]  /*ae80*/  FMNMX.FTZ R42, R45, R42, !PT ;  /* 0x0000002a2d2a7209 */ /* 0x000fe40007810000 */
[----:B------:R-:W2:Y:S01]  /*ae90*/  MUFU.TANH R60, R60 ;  /* 0x0000003c003c7308 */ /* 0x000ea20000002400 */
[----:B------:R-:W-:Y:S02]  /*aea0*/  ISETP.GT.AND P2, PT, R72, 0x40, PT ;  /* 0x000000404800780c */ /* 0x000fe40003f44270 */
[----:B---3--:R-:W-:-:S02]  /*aeb0*/  FSEL R53, R53, -INF , P3 ;  /* 0xff80000035357808 */ /* 0x008fc40001800000 */
[----:B------:R-:W-:-:S03]  /*aec0*/  FMNMX.FTZ R42, R49, R42, !PT ;  /* 0x0000002a312a7209 */ /* 0x000fc60007810000 */
[----:B------:R1:W3:Y:S01]  /*aed0*/  MUFU.TANH R75, R61 ;  /* 0x0000003d004b7308 */ /* 0x0002e20000002400 */
        /* <DEDUP_REMOVED lines=11> */
[----:B------:R-:W-:Y:S02]  /*af90*/  ISETP.GT.AND P3, PT, R72, 0x49, PT ;  /* 0x000000494800780c */ /* 0x000fe40003f64270 */
[----:B------:R-:W-:-:S04]  /*afa0*/  FMNMX.FTZ R44, R61, R44, !PT ;  /* 0x0000002c3d2c7209 */ /* 0x000fc80007810000 */
[----:B------:R-:W4:Y:S01]  /*afb0*/  MUFU.TANH R68, R68 ;  /* 0x0000004400447308 */ /* 0x000f220000002400 */
[----:B--2---:R-:W-:Y:S02]  /*afc0*/  FSEL R65, R60, -INF , P2 ;  /* 0xff8000003c417808 */ /* 0x004fe40001000000 */
[C---:B------:R-:W-:Y:S02]  /*afd0*/  ISETP.GT.AND P2, PT, R72.reuse, 0x50, PT ;  /* 0x000000504800780c */ /* 0x040fe40003f44270 */
[----:B---3--:R-:W-:Y:S02]  /*afe0*/  FSEL R69, R75, -INF , P3 ;  /* 0xff8000004b457808 */ /* 0x008fe40001800000 */
[----:B------:R-:W-:Y:S01]  /*aff0*/  FMNMX.FTZ R44, R65, R44, !PT ;  /* 0x0000002c412c7209 */ /* 0x000fe20007810000 */
[----:B------:R2:W3:Y:S01]  /*b000*/  MUFU.TANH R79, R42 ;  /* 0x0000002a004f7308 */ /* 0x0004e20000002400 */
[----:B------:R-:W-:Y:S02]  /*b010*/  ISETP.GT.AND P3, PT, R72, 0x51, PT ;  /* 0x000000514800780c */ /* 0x000fe40003f64270 */
[----:B0-----:R-:W-:-:S02]  /*b020*/  FSEL R75, R64, -INF , P2 ;  /* 0xff800000404b7808 */ /* 0x001fc40001000000 */
[----:B------:R-:W-:Y:S02]  /*b030*/  FMNMX.FTZ R44, R69, R44, !PT ;  /* 0x0000002c452c7209 */ /* 0x000fe40007810000 */
[C---:B------:R-:W-:Y:S02]  /*b040*/  ISETP.GT.AND P2, PT, R72.reuse, 0x58, PT ;  /* 0x000000584800780c */ /* 0x040fe40003f44270 */
[----:B-1----:R-:W-:Y:S02]  /*b050*/  FSEL R77, R77, -INF , P3 ;  /* 0xff8000004d4d7808 */ /* 0x002fe40001800000 */
[----:B------:R-:W-:Y:S01]  /*b060*/  FMNMX.FTZ R44, R75, R44, !PT ;  /* 0x0000002c4b2c7209 */ /* 0x000fe20007810000 */
[----:B--2---:R-:W-:Y:S01]  /*b070*/  FMUL.FTZ R42, R47, UR4 ;  /* 0x000000042f2a7c20 */ /* 0x004fe20008410000 */
[----:B------:R-:W-:Y:S02]  /*b080*/  ISETP.GT.AND P3, PT, R72, 0x59, PT ;  /* 0x000000594800780c */ /* 0x000fe40003f64270 */
[----:B----4-:R-:W-:-:S02]  /*b090*/  FSEL R47, R68, -INF , P2 ;  /* 0xff800000442f7808 */ /* 0x010fc40001000000 */
[----:B------:R-:W-:Y:S02]  /*b0a0*/  FMNMX.FTZ R44, R77, R44, !PT ;  /* 0x0000002c4d2c7209 */ /* 0x000fe40007810000 */
[----:B---3--:R-:W-:Y:S02]  /*b0b0*/  FSEL R79, R79, -INF , P3 ;  /* 0xff8000004f4f7808 */ /* 0x008fe40001800000 */
[----:B------:R-:W-:Y:S01]  /*b0c0*/  FMNMX.FTZ R44, R47, R44, !PT ;  /* 0x0000002c2f2c7209 */ /* 0x000fe20007810000 */
[----:B------:R-:W0:Y:S03]  /*b0d0*/  SHFL.IDX PT, R36, R36, 0x1, 0x1c1f ;  /* 0x003c1f0024247f89 */ /* 0x000e2600000e0000 */
[----:B------:R-:W-:-:S05]  /*b0e0*/  FMNMX.FTZ R44, R79, R44, !PT ;  /* 0x0000002c4f2c7209 */ /* 0x000fca0007810000 */
[----:B------:R-:W1:Y:S01]  /*b0f0*/  SHFL.BFLY PT, R93, R44, 0x2, 0x1f ;  /* 0x0c401f002c5d7f89 */ /* 0x000e6200000e0000 */
[----:B------:R-:W-:Y:S08]  /*b100*/  MUFU.TANH R24, R24 ;  /* 0x0000001800187308 */ /* 0x000ff00000002400 */
[----:B------:R-:W2:Y:S08]  /*b110*/  MUFU.TANH R25, R25 ;  /* 0x0000001900197308 */ /* 0x000eb00000002400 */
[----:B------:R-:W3:Y:S01]  /*b120*/  MUFU.TANH R27, R27 ;  /* 0x0000001b001b7308 */ /* 0x000ee20000002400 */
[----:B0-----:R-:W-:Y:S01]  /*b130*/  VIADDMNMX R36, R36, R91, R40, PT ;  /* 0x0000005b24247246 */ /* 0x001fe20003800128 */
[----:B------:R-:W-:-:S06]  /*b140*/  FMUL.FTZ R51, R51, UR4 ;  /* 0x0000000433337c20 */ /* 0x000fcc0008410000 */
[----:B------:R-:W0:Y:S01]  /*b150*/  MUFU.TANH R26, R26 ;  /* 0x0000001a001a7308 */ /* 0x000e220000002400 */
[----:B-1----:R-:W-:Y:S02]  /*b160*/  FMNMX.FTZ R93, R44, R93, !PT ;  /* 0x0000005d2c5d7209 */ /* 0x002fe40007810000 */
[C---:B------:R-:W-:Y:S02]  /*b170*/  ISETP.GT.AND P2, PT, R36.reuse, RZ, PT ;  /* 0x000000ff2400720c */ /* 0x040fe40003f44270 */
[C---:B------:R-:W-:Y:S01]  /*b180*/  ISETP.GT.AND P3, PT, R36.reuse, 0x1, PT ;  /* 0x000000012400780c */ /* 0x040fe20003f64270 */
[----:B------:R-:W-:Y:S01]  /*b190*/  FMUL.FTZ R55, R55, UR4 ;  /* 0x0000000437377c20 */ /* 0x000fe20008410000 */
[----:B------:R-:W-:Y:S01]  /*b1a0*/  ISETP.GT.AND P4, PT, R36, 0x8, PT ;  /* 0x000000082400780c */ /* 0x000fe20003f84270 */
[----:B------:R-:W1:Y:S01]  /*b1b0*/  MUFU.TANH R28, R28 ;  /* 0x0000001c001c7308 */ /* 0x000e620000002400 */
[----:B--2---:R-:W-:Y:S01]  /*b1c0*/  FSEL R25, R25, -INF , P3 ;  /* 0xff80000019197808 */ /* 0x004fe20001800000 */
[----:B------:R-:W-:-:S06]  /*b1d0*/  FMUL.FTZ R59, R59, UR4 ;  /* 0x000000043b3b7c20 */ /* 0x000fcc0008410000 */
[----:B------:R2:W-:Y:S08]  /*b1e0*/  MUFU.TANH R48, R42 ;  /* 0x0000002a00307308 */ /* 0x0005f00000002400 */
[----:B------:R4:W-:Y:S01]  /*b1f0*/  MUFU.TANH R52, R51 ;  /* 0x0000003300347308 */ /* 0x0009e20000002400 */
[----:B--2---:R-:W2:Y:S01]  /*b200*/  SHFL.BFLY PT, R42, R93, 0x1, 0x1f ;  /* 0x0c201f005d2a7f89 */ /* 0x004ea200000e0000 */
[----:B----4-:R-:W-:-:S06]  /*b210*/  FSEL R51, R24, -INF , P2 ;  /* 0xff80000018337808 */ /* 0x010fcc0001000000 */
[----:B------:R-:W-:Y:S01]  /*b220*/  MUFU.TANH R31, R31 ;  /* 0x0000001f001f7308 */ /* 0x000fe20000002400 */
[----:B------:R-:W-:Y:S02]  /*b230*/  ISETP.GT.AND P2, PT, R36, 0x9, PT ;  /* 0x000000092400780c */ /* 0x000fe40003f44270 */
[----:B------:R-:W-:-:S05]  /*b240*/  FMNMX.FTZ R40, R51, R25, !PT ;  /* 0x0000001933287209 */ /* 0x000fca0007810000 */
[----:B------:R3:W-:Y:S01]  /*b250*/  MUFU.TANH R56, R55 ;  /* 0x0000003700387308 */ /* 0x0007e20000002400 */
[----:B------:R-:W-:Y:S01]  /*b260*/  ISETP.GT.AND P3, PT, R36, 0x10, PT ;  /* 0x000000102400780c */ /* 0x000fe20003f64270 */
[----:B------:R-:W-:Y:S01]  /*b270*/  FMUL.FTZ R63, R63, UR4 ;  /* 0x000000043f3f7c20 */ /* 0x000fe20008410000 */
[----:B---3--:R-:W-:-:S05]  /*b280*/  FSEL R55, R27, -INF , P4 ;  /* 0xff8000001b377808 */ /* 0x008fca0002000000 */
[----:B------:R-:W3:Y:S01]  /*b290*/  MUFU.TANH R30, R30 ;  /* 0x0000001e001e7308 */ /* 0x000ee20000002400 */
[----:B------:R-:W-:-:S07]  /*b2a0*/  FMNMX.FTZ R40, R55, R40, !PT ;  /* 0x0000002837287209 */ /* 0x000fce0007810000 */
[----:B------:R0:W-:Y:S01]  /*b2b0*/  MUFU.TANH R44, R59 ;  /* 0x0000003b002c7308 */ /* 0x0001e20000002400 */
[----:B------:R-:W-:Y:S01]  /*b2c0*/  FSEL R29, R29, -INF , P3 ;  /* 0xff8000001d1d7808 */ /* 0x000fe20001800000 */
[----:B------:R-:W-:Y:S01]  /*b2d0*/  FMUL.FTZ R46, R46, UR4 ;  /* 0x000000042e2e7c20 */ /* 0x000fe20008410000 */
[----:B0-----:R-:W-:-:S05]  /*b2e0*/  FSEL R59, R26, -INF , P2 ;  /* 0xff8000001a3b7808 */ /* 0x001fca0001000000 */
[----:B------:R-:W0:Y:S01]  /*b2f0*/  MUFU.TANH R32, R32 ;  /* 0x0000002000207308 */ /* 0x000e220000002400 */
[C---:B------:R-:W-:Y:S02]  /*b300*/  ISETP.GT.AND P2, PT, R36.reuse, 0x11, PT ;  /* 0x000000112400780c */ /* 0x040fe40003f44270 */
[----:B------:R-:W-:Y:S01]  /*b310*/  FMNMX.FTZ R40, R59, R40, !PT ;  /* 0x000000283b287209 */ /* 0x000fe20007810000 */
[----:B------:R-:W-:Y:S01]  /*b320*/  FMUL.FTZ R67, R67, UR4 ;  /* 0x0000000443437c20 */ /* 0x000fe20008410000 */
[----:B------:R-:W-:Y:S02]  /*b330*/  ISETP.GT.AND P3, PT, R36, 0x18, PT ;  /* 0x000000182400780c */ /* 0x000fe40003f64270 */
[----:B------:R-:W-:Y:S01]  /*b340*/  FMNMX.FTZ R40, R29, R40, !PT ;  /* 0x000000281d287209 */ /* 0x000fe20007810000 */
[----:B------:R-:W4:Y:S01]  /*b350*/  MUFU.TANH R34, R34 ;  /* 0x0000002200227308 */ /* 0x000f220000002400 */
[----:B------:R-:W-:-:S07]  /*b360*/  FMUL.FTZ R50, R50, UR4 ;  /* 0x0000000432327c20 */ /* 0x000fce0008410000 */
[----:B------:R1:W-:Y:S01]  /*b370*/  MUFU.TANH R103, R63 ;  /* 0x0000003f00677308 */ /* 0x0003e20000002400 */
[----:B------:R-:W-:Y:S01]  /*b380*/  FMUL.FTZ R54, R54, UR4 ;  /* 0x0000000436367c20 */ /* 0x000fe20008410000 */
[----:B------:R-:W-:Y:S01]  /*b390*/  FMUL.FTZ R58, R58, UR4 ;  /* 0x000000043a3a7c20 */ /* 0x000fe20008410000 */
[----:B------:R-:W-:Y:S01]  /*b3a0*/  FMUL.FTZ R62, R62, UR4 ;  /* 0x000000043e3e7c20 */ /* 0x000fe20008410000 */
[----:B-1----:R-:W-:-:S04]  /*b3b0*/  FSEL R63, R28, -INF , P2 ;  /* 0xff8000001c3f7808 */ /* 0x002fc80001000000 */
[----:B------:R-:W1:Y:S01]  /*b3c0*/  MUFU.TANH R46, R46 ;  /* 0x0000002e002e7308 */ /* 0x000e620000002400 */
[----:B------:R-:W-:Y:S01]  /*b3d0*/  ISETP.GT.AND P2, PT, R36, 0x19, PT ;  /* 0x000000192400780c */ /* 0x000fe20003f44270 */
[----:B------:R-:W-:Y:S01]  /*b3e0*/  FMUL.FTZ R66, R66, UR4 ;  /* 0x0000000442427c20 */ /* 0x000fe20008410000 */
[----:B------:R-:W-:Y:S01]  /*b3f0*/  FMNMX.FTZ R40, R63, R40, !PT ;  /* 0x000000283f287209 */ /* 0x000fe20007810000 */
[----:B------:R-:W-:Y:S01]  /*b400*/  FMUL.FTZ R70, R70, UR4 ;  /* 0x0000000446467c20 */ /* 0x000fe20008410000 */
[----:B------:R-:W-:Y:S01]  /*b410*/  FMUL.FTZ R71, R71, UR4 ;  /* 0x0000000447477c20 */ /* 0x000fe20008410000 */
[----:B------:R-:W-:Y:S02]  /*b420*/  ULDC UR4, c[0x0][0xa80] ;  /* 0x0002a00000047ab9 */ /* 0x000fe40000000800 */
[----:B------:R5:W-:Y:S01]  /*b430*/  MUFU.TANH R107, R67 ;  /* 0x00000043006b7308 */ /* 0x000be20000002400 */
[----:B--2---:R-:W-:Y:S01]  /*b440*/  FMNMX.FTZ R177, R93, R42, !PT ;  /* 0x0000002a5db17209 */ /* 0x004fe20007810000 */
[----:B------:R-:W-:Y:S01]  /*b450*/  IMAD.U32 R176, RZ, RZ, UR4 ;  /* 0x00000004ffb07e24 */ /* 0x000fe2000f8e00ff */
[----:B---3--:R-:W-:Y:S01]  /*b460*/  FSEL R95, R30, -INF , P2 ;  /* 0xff8000001e5f7808 */ /* 0x008fe20001000000 */
[----:B------:R-:W2:Y:S01]  /*b470*/  S2R R78, SR_TID.X ;  /* 0x00000000004e7919 */ /* 0x000ea20000002100 */
[----:B------:R-:W3:Y:S01]  /*b480*/  @P5 LDC R28, c[0x0][0x450] ;  /* 0x00011400ff1c5b82 */ /* 0x000ee20000000800 */
[----:B-----5:R-:W-:-:S02]  /*b490*/  FSEL R67, R31, -INF , P3 ;  /* 0xff8000001f437808 */ /* 0x020fc40001800000 */
[C---:B------:R-:W-:Y:S02]  /*b4a0*/  ISETP.GT.AND P3, PT, R36.reuse, 0x20, PT ;  /* 0x000000202400780c */ /* 0x040fe40003f64270 */
[----:B------:R-:W-:Y:S01]  /*b4b0*/  FMNMX.FTZ R40, R67, R40, !PT ;  /* 0x0000002843287209 */ /* 0x000fe20007810000 */
[----:B------:R-:W5:Y:S01]  /*b4c0*/  MUFU.TANH R50, R50 ;  /* 0x0000003200327308 */ /* 0x000f620000002400 */
[----:B------:R-:W-:Y:S01]  /*b4d0*/  ISETP.GT.AND P2, PT, R36, 0x21, PT ;  /* 0x000000212400780c */ /* 0x000fe20003f44270 */
[----:B------:R-:W-:Y:S01]  /*b4e0*/  FMUL.FTZ R24, R177, R176 ;  /* 0x000000b0b1187220 */ /* 0x000fe20000410000 */
[----:B0-----:R-:W-:Y:S02]  /*b4f0*/  FSEL R97, R32, -INF , P3 ;  /* 0xff80000020617808 */ /* 0x001fe40001800000 */
[----:B------:R-:W-:Y:S02]  /*b500*/  FMNMX.FTZ R40, R95, R40, !PT ;  /* 0x000000285f287209 */ /* 0x000fe40007810000 */
[----:B------:R-:W-:-:S02]  /*b510*/  FSETP.NEU.FTZ.AND P4, PT, R177, -INF , PT ;  /* 0xff800000b100780b */ /* 0x000fc40003f9d000 */
[----:B------:R-:W-:Y:S02]  /*b520*/  ISETP.GT.AND P3, PT, R36, 0x28, PT ;  /* 0x000000282400780c */ /* 0x000fe40003f64270 */
[----:B----4-:R-:W-:Y:S02]  /*b530*/  FSEL R99, R34, -INF , P2 ;  /* 0xff80000022637808 */ /* 0x010fe40001000000 */
[----:B------:R-:W-:Y:S01]  /*b540*/  FMNMX.FTZ R40, R97, R40, !PT ;  /* 0x0000002861287209 */ /* 0x000fe20007810000 */
[----:B------:R-:W0:Y:S01]  /*b550*/  MUFU.TANH R54, R54 ;  /* 0x0000003600367308 */ /* 0x000e220000002400 */
[----:B------:R-:W-:Y:S02]  /*b560*/  FSEL R24, R24, RZ, P4 ;  /* 0x000000ff18187208 */ /* 0x000fe40002000000 */
[----:B------:R-:W-:Y:S02]  /*b570*/  ISETP.GT.AND P2, PT, R36, 0x29, PT ;  /* 0x000000292400780c */ /* 0x000fe40003f44270 */
[----:B-1----:R-:W-:-:S02]  /*b580*/  FSEL R101, R46, -INF , P3 ;  /* 0xff8000002e657808 */ /* 0x002fc40001800000 */
[----:B------:R-:W-:Y:S01]  /*b590*/  FMNMX.FTZ R40, R99, R40, !PT ;  /* 0x0000002863287209 */ /* 0x000fe20007810000 */
[--C-:B------:R-:W-:Y:S01]  /*b5a0*/  FFMA.FTZ R154, R87, R176, -R24.reuse ;  /* 0x000000b0579a7223 */ /* 0x100fe20000010818 */
[----:B------:R-:W-:Y:S02]  /*b5b0*/  ISETP.GT.AND P3, PT, R36, 0x30, PT ;  /* 0x000000302400780c */ /* 0x000fe40003f64270 */
[----:B------:R-:W-:Y:S02]  /*b5c0*/  FSEL R87, R48, -INF , P2 ;  /* 0xff80000030577808 */ /* 0x000fe40001000000 */
[----:B------:R-:W-:Y:S01]  /*b5d0*/  FMNMX.FTZ R40, R101, R40, !PT ;  /* 0x0000002865287209 */ /* 0x000fe20007810000 */
[----:B------:R-:W1:Y:S01]  /*b5e0*/  MUFU.TANH R58, R58 ;  /* 0x0000003a003a7308 */ /* 0x000e620000002400 */
[----:B------:R-:W-:Y:S01]  /*b5f0*/  FFMA.FTZ R31, R85, R176, -R24 ;  /* 0x000000b0551f7223 */ /* 0x000fe20000010818 */
[----:B------:R-:W-:Y:S02]  /*b600*/  ISETP.GT.AND P2, PT, R36, 0x31, PT ;  /* 0x000000312400780c */ /* 0x000fe40003f44270 */
[----:B-----5:R-:W-:-:S02]  /*b610*/  FSEL R85, R50, -INF , P3 ;  /* 0xff80000032557808 */ /* 0x020fc40001800000 */
[----:B------:R-:W-:Y:S01]  /*b620*/  FMNMX.FTZ R40, R87, R40, !PT ;  /* 0x0000002857287209 */ /* 0x000fe20007810000 */
[--C-:B------:R-:W-:Y:S01]  /*b630*/  FFMA.FTZ R156, R83, R176, -R24.reuse ;  /* 0x000000b0539c7223 */ /* 0x100fe20000010818 */
[----:B------:R-:W-:Y:S02]  /*b640*/  ISETP.GT.AND P3, PT, R36, 0x38, PT ;  /* 0x000000382400780c */ /* 0x000fe40003f64270 */
[----:B------:R-:W-:Y:S02]  /*b650*/  FSEL R83, R52, -INF , P2 ;  /* 0xff80000034537808 */ /* 0x000fe40001000000 */
[----:B------:R-:W-:Y:S01]  /*b660*/  FMNMX.FTZ R40, R85, R40, !PT ;  /* 0x0000002855287209 */ /* 0x000fe20007810000 */
[----:B------:R-:W4:Y:S01]  /*b670*/  MUFU.TANH R62, R62 ;  /* 0x0000003e003e7308 */ /* 0x000f220000002400 */
[----:B------:R-:W-:Y:S01]  /*b680*/  FFMA.FTZ R27, R89, R176, -R24 ;  /* 0x000000b0591b7223 */ /* 0x000fe20000010818 */
[----:B------:R-:W-:Y:S02]  /*b690*/  ISETP.GT.AND P2, PT, R36, 0x39, PT ;  /* 0x000000392400780c */ /* 0x000fe40003f44270 */
[----:B0-----:R-:W-:-:S02]  /*b6a0*/  FSEL R89, R54, -INF , P3 ;  /* 0xff80000036597808 */ /* 0x001fc40001800000 */
[----:B------:R-:W-:Y:S02]  /*b6b0*/  FMNMX.FTZ R40, R83, R40, !PT ;  /* 0x0000002853287209 */ /* 0x000fe40007810000 */
[----:B------:R0:W-:Y:S01]  /*b6c0*/  MUFU.TANH R111, R71 ;  /* 0x00000047006f7308 */ /* 0x0001e20000002400 */
[----:B------:R-:W-:Y:S02]  /*b6d0*/  ISETP.GT.AND P3, PT, R36, 0x40, PT ;  /* 0x000000402400780c */ /* 0x000fe40003f64270 */
[----:B------:R-:W-:Y:S01]  /*b6e0*/  FMNMX.FTZ R40, R89, R40, !PT ;  /* 0x0000002859287209 */ /* 0x000fe20007810000 */
[----:B0-----:R-:W-:Y:S01]  /*b6f0*/  FFMA.FTZ R71, R81, R176, -R24 ;  /* 0x000000b051477223 */ /* 0x001fe20000010818 */
[----:B------:R-:W-:-:S03]  /*b700*/  FSEL R81, R56, -INF , P2 ;  /* 0xff80000038517808 */ /* 0x000fc60001000000 */
[----:B------:R-:W0:Y:S01]  /*b710*/  MUFU.TANH R66, R66 ;  /* 0x0000004200427308 */ /* 0x000e220000002400 */
[----:B------:R-:W-:Y:S02]  /*b720*/  ISETP.GT.AND P2, PT, R36, 0x41, PT ;  /* 0x000000412400780c */ /* 0x000fe40003f44270 */
[----:B-1----:R-:W-:Y:S02]  /*b730*/  FSEL R91, R58, -INF , P3 ;  /* 0xff8000003a5b7808 */ /* 0x002fe40001800000 */
[----:B------:R-:W-:Y:S01]  /*b740*/  FMNMX.FTZ R40, R81, R40, !PT ;  /* 0x0000002851287209 */ /* 0x000fe20007810000 */
[----:B------:R-:W-:Y:S01]  /*b750*/  FFMA.FTZ R158, R73, R176, -R24 ;  /* 0x000000b0499e7223 */ /* 0x000fe20000010818 */
[----:B------:R-:W-:Y:S02]  /*b760*/  ISETP.GT.AND P3, PT, R36, 0x48, PT ;  /* 0x000000482400780c */ /* 0x000fe40003f64270 */
[----:B------:R-:W-:Y:S02]  /*b770*/  FSEL R73, R44, -INF , P2 ;  /* 0xff8000002c497808 */ /* 0x000fe40001000000 */
[----:B------:R-:W-:Y:S01]  /*b780*/  FMNMX.FTZ R40, R91, R40, !PT ;  /* 0x000000285b287209 */ /* 0x000fe20007810000 */
[----:B------:R-:W1:Y:S01]  /*b790*/  MUFU.TANH R70, R70 ;  /* 0x0000004600467308 */ /* 0x000e620000002400 */
[----:B------:R-:W-:-:S02]  /*b7a0*/  ISETP.GT.AND P2, PT, R36, 0x49, PT ;  /* 0x000000492400780c */ /* 0x000fc40003f44270 */
[----:B----4-:R-:W-:Y:S02]  /*b7b0*/  FSEL R93, R62, -INF , P3 ;  /* 0xff8000003e5d7808 */ /* 0x010fe40001800000 */
[----:B------:R-:W-:Y:S02]  /*b7c0*/  FMNMX.FTZ R40, R73, R40, !PT ;  /* 0x0000002849287209 */ /* 0x000fe40007810000 */
[C---:B------:R-:W-:Y:S02]  /*b7d0*/  ISETP.GT.AND P3, PT, R36.reuse, 0x50, PT ;  /* 0x000000502400780c */ /* 0x040fe40003f64270 */
[----:B------:R-:W-:Y:S02]  /*b7e0*/  FSEL R103, R103, -INF , P2 ;  /* 0xff80000067677808 */ /* 0x000fe40001000000 */
[----:B------:R-:W-:Y:S02]  /*b7f0*/  FMNMX.FTZ R40, R93, R40, !PT ;  /* 0x000000285d287209 */ /* 0x000fe40007810000 */
[----:B------:R-:W-:-:S02]  /*b800*/  ISETP.GT.AND P2, PT, R36, 0x51, PT ;  /* 0x000000512400780c */ /* 0x000fc40003f44270 */
[----:B0-----:R-:W-:Y:S02]  /*b810*/  FSEL R105, R66, -INF , P3 ;  /* 0xff80000042697808 */ /* 0x001fe40001800000 */
[----:B------:R-:W-:Y:S02]  /*b820*/  FMNMX.FTZ R40, R103, R40, !PT ;  /* 0x0000002867287209 */ /* 0x000fe40007810000 */
[C---:B------:R-:W-:Y:S02]  /*b830*/  ISETP.GT.AND P3, PT, R36.reuse, 0x58, PT ;  /* 0x000000582400780c */ /* 0x040fe40003f64270 */
[----:B------:R-:W-:Y:S02]  /*b840*/  FSEL R107, R107, -INF , P2 ;  /* 0xff8000006b6b7808 */ /* 0x000fe40001000000 */
[----:B------:R-:W-:Y:S02]  /*b850*/  FMNMX.FTZ R40, R105, R40, !PT ;  /* 0x0000002869287209 */ /* 0x000fe40007810000 */
[----:B------:R-:W-:-:S02]  /*b860*/  ISETP.GT.AND P2, PT, R36, 0x59, PT ;  /* 0x000000592400780c */ /* 0x000fc40003f44270 */
[----:B-1----:R-:W-:Y:S02]  /*b870*/  FSEL R109, R70, -INF , P3 ;  /* 0xff800000466d7808 */ /* 0x002fe40001800000 */
[----:B------:R-:W-:Y:S02]  /*b880*/  FMNMX.FTZ R40, R107, R40, !PT ;  /* 0x000000286b287209 */ /* 0x000fe40007810000 */
[----:B------:R-:W-:Y:S02]  /*b890*/  FSEL R111, R111, -INF , P2 ;  /* 0xff8000006f6f7808 */ /* 0x000fe40001000000 */
[----:B------:R-:W-:-:S04]  /*b8a0*/  FMNMX.FTZ R40, R109, R40, !PT ;  /* 0x000000286d287209 */ /* 0x000fc80007810000 */
[----:B------:R-:W-:Y:S01]  /*b8b0*/  FMNMX.FTZ R40, R111, R40, !PT ;  /* 0x000000286f287209 */ /* 0x000fe20007810000 */
[----:B------:R-:W-:-:S04]  /*b8c0*/  FFMA.FTZ R162, R33, R176, -R24 ;  /* 0x000000b021a27223 */ /* 0x000fc80000010818 */
[----:B------:R-:W0:Y:S02]  /*b8d0*/  SHFL.BFLY PT, R33, R40, 0x2, 0x1f ;  /* 0x0c401f0028217f89 */ /* 0x000e2400000e0000 */
[----:B0-----:R-:W-:-:S05]  /*b8e0*/  FMNMX.FTZ R33, R40, R33, !PT ;  /* 0x0000002128217209 */ /* 0x001fca0007810000 */
[----:B------:R-:W0:Y:S02]  /*b8f0*/  SHFL.BFLY PT, R178, R33, 0x1, 0x1f ;  /* 0x0c201f0021b27f89 */ /* 0x000e2400000e0000 */
[----:B0-----:R-:W-:-:S04]  /*b900*/  FMNMX.FTZ R178, R33, R178, !PT ;  /* 0x000000b221b27209 */ /* 0x001fc80007810000 */
[C---:B------:R-:W-:Y:S01]  /*b910*/  FSETP.NEU.FTZ.AND P2, PT, R178.reuse, -INF , PT ;  /* 0xff800000b200780b */ /* 0x040fe20003f5d000 */
[----:B------:R-:W-:-:S05]  /*b920*/  FMUL.FTZ R26, R178, R176 ;  /* 0x000000b0b21a7220 */ /* 0x000fca0000410000 */
[----:B------:R-:W-:-:S05]  /*b930*/  FSEL R26, R26, RZ, P2 ;  /* 0x000000ff1a1a7208 */ /* 0x000fca0001000000 */
[----:B------:R-:W-:-:S04]  /*b940*/  FFMA.FTZ R25, R25, R176, -R26 ;  /* 0x000000b019197223 */ /* 0x000fc8000001081a */
[----:B------:R0:W-:Y:S01]  /*b950*/  MUFU.EX2 R30, R25 ;  /* 0x00000019001e7308 */ /* 0x0001e20000000800 */
[-C--:B------:R-:W-:Y:S01]  /*b960*/  FFMA.FTZ R152, R38, R176.reuse, -R24 ;  /* 0x000000b026987223 */ /* 0x080fe20000010818 */
[----:B0-----:R-:W0:Y:S01]  /*b970*/  @P5 LDC R25, c[0x0][0x44c] ;  /* 0x00011300ff195b82 */ /* 0x001e220000000800 */
[----:B------:R-:W-:-:S05]  /*b980*/  FFMA.FTZ R153, R51, R176, -R26 ;  /* 0x000000b033997223 */ /* 0x000fca000001081a */
[----:B------:R-:W-:Y:S01]  /*b990*/  MUFU.EX2 R152, R152 ;  /* 0x0000009800987308 */ /* 0x000fe20000000800 */
[----:B------:R-:W-:-:S07]  /*b9a0*/  FFMA.FTZ R55, R55, R176, -R26 ;  /* 0x000000b037377223 */ /* 0x000fce000001081a */
[----:B------:R-:W1:Y:S01]  /*b9b0*/  MUFU.EX2 R27, R27 ;  /* 0x0000001b001b7308 */ /* 0x000e620000000800 */
[-CC-:B------:R-:W-:Y:S01]  /*b9c0*/  FFMA.FTZ R160, R37, R176.reuse, -R24.reuse ;  /* 0x000000b025a07223 */ /* 0x180fe20000010818 */
[-CC-:B------:R-:W-:Y:S01]  /*b9d0*/  FFMA.FTZ R37, R39, R176.reuse, -R24.reuse ;  /* 0x000000b027257223 */ /* 0x180fe20000010818 */
[-C--:B------:R-:W-:Y:S01]  /*b9e0*/  FFMA.FTZ R164, R41, R176.reuse, -R24 ;  /* 0x000000b029a47223 */ /* 0x080fe20000010818 */
[----:B------:R-:W-:-:S04]  /*b9f0*/  FFMA.FTZ R59, R59, R176, -R26 ;  /* 0x000000b03b3b7223 */ /* 0x000fc8000001081a */
[----:B------:R-:W-:Y:S01]  /*ba00*/  MUFU.EX2 R154, R154 ;  /* 0x0000009a009a7308 */ /* 0x000fe20000000800 */
[-CC-:B------:R-:W-:Y:S01]  /*ba10*/  FFMA.FTZ R39, R45, R176.reuse, -R24.reuse ;  /* 0x000000b02d277223 */ /* 0x180fe20000010818 */
[-CC-:B------:R-:W-:Y:S01]  /*ba20*/  FFMA.FTZ R166, R49, R176.reuse, -R24.reuse ;  /* 0x000000b031a67223 */ /* 0x180fe20000010818 */
[----:B------:R-:W-:-:S05]  /*ba30*/  FFMA.FTZ R41, R53, R176, -R24 ;  /* 0x000000b035297223 */ /* 0x000fca0000010818 */
[----:B------:R-:W4:Y:S01]  /*ba40*/  MUFU.EX2 R153, R153 ;  /* 0x0000009900997308 */ /* 0x000f220000000800 */
[-CC-:B------:R-:W-:Y:S01]  /*ba50*/  FFMA.FTZ R174, R47, R176.reuse, -R24.reuse ;  /* 0x000000b02fae7223 */ /* 0x180fe20000010818 */
[-CC-:B------:R-:W-:Y:S01]  /*ba60*/  FFMA.FTZ R43, R43, R176.reuse, -R24.reuse ;  /* 0x000000b02b2b7223 */ /* 0x180fe20000010818 */
[-CC-:B------:R-:W-:Y:S01]  /*ba70*/  FFMA.FTZ R35, R35, R176.reuse, -R24.reuse ;  /* 0x000000b023237223 */ /* 0x180fe20000010818 */
[-CC-:B------:R-:W-:Y:S01]  /*ba80*/  FFMA.FTZ R168, R57, R176.reuse, -R24.reuse ;  /* 0x000000b039a87223 */ /* 0x180fe20000010818 */
[-CC-:B------:R-:W-:Y:S01]  /*ba90*/  FFMA.FTZ R45, R61, R176.reuse, -R24.reuse ;  /* 0x000000b03d2d7223 */ /* 0x180fe20000010818 */
[-CC-:B------:R-:W-:Y:S02]  /*baa0*/  FFMA.FTZ R170, R65, R176.reuse, -R24.reuse ;  /* 0x000000b041aa7223 */ /* 0x180fe40000010818 */
[----:B------:R-:W-:Y:S01]  /*bab0*/  MUFU.EX2 R31, R31 ;  /* 0x0000001f001f7308 */ /* 0x000fe20000000800 */
[-CC-:B------:R-:W-:Y:S01]  /*bac0*/  FFMA.FTZ R49, R69, R176.reuse, -R24.reuse ;  /* 0x000000b045317223 */ /* 0x180fe20000010818 */
[-CC-:B------:R-:W-:Y:S01]  /*bad0*/  FFMA.FTZ R172, R75, R176.reuse, -R24.reuse ;  /* 0x000000b04bac7223 */ /* 0x180fe20000010818 */
[-CC-:B------:R-:W-:Y:S01]  /*bae0*/  FFMA.FTZ R53, R77, R176.reuse, -R24.reuse ;  /* 0x000000b04d357223 */ /* 0x180fe20000010818 */
[----:B------:R-:W-:Y:S01]  /*baf0*/  FFMA.FTZ R47, R79, R176, -R24 ;  /* 0x000000b04f2f7223 */ /* 0x000fe20000010818 */
[----:B--2---:R-:W-:-:S03]  /*bb00*/  SHF.R.U32.HI R78, RZ, 0x7, R78 ;  /* 0x00000007ff4e7819 */ /* 0x004fc6000001164e */
[----:B------:R-:W2:Y:S01]  /*bb10*/  MUFU.EX2 R55, R55 ;  /* 0x0000003700377308 */ /* 0x000ea20000000800 */
[----:B------:R-:W-:Y:S01]  /*bb20*/  LOP3.LUT R32, R3, 0x3000000, RZ, 0xfc, !PT ;  /* 0x0300000003207812 */ /* 0x000fe200078efcff */
[----:B------:R-:W-:Y:S02]  /*bb30*/  @!P0 VIADD R24, R180, 0x32440 ;  /* 0x00032440b4188836 */ /* 0x000fe40000000000 */
[-C--:B------:R-:W-:Y:S01]  /*bb40*/  FFMA.FTZ R29, R29, R176.reuse, -R26 ;  /* 0x000000b01d1d7223 */ /* 0x080fe2000001081a */
[----:B0-----:R-:W-:Y:S01]  /*bb50*/  @P5 IMAD.HI.U32 R3, R76, R25, RZ ;  /* 0x000000194c035227 */ /* 0x001fe200078e00ff */
[----:B------:R-:W-:Y:S02]  /*bb60*/  IADD3 R179, -R78, 0xb, RZ ;  /* 0x0000000b4eb37810 */ /* 0x000fe40007ffe1ff */
[----:B------:R-:W-:Y:S01]  /*bb70*/  MUFU.EX2 R156, R156 ;  /* 0x0000009c009c7308 */ /* 0x000fe20000000800 */
[----:B------:R-:W-:Y:S02]  /*bb80*/  IMAD.MOV.U32 R181, RZ, RZ, R76 ;  /* 0x000000ffffb57224 */ /* 0x000fe400078e004c */
[-C--:B------:R-:W-:Y:S01]  /*bb90*/  FFMA.FTZ R63, R63, R176.reuse, -R26 ;  /* 0x000000b03f3f7223 */ /* 0x080fe2000001081a */
[----:B------:R-:W-:Y:S01]  /*bba0*/  @!P0 PRMT R24, RZ, 0x654, R24 ;  /* 0x00000654ff188816 */ /* 0x000fe20000000018 */
[----:B------:R-:W-:-:S03]  /*bbb0*/  FFMA.FTZ R67, R67, R176, -R26 ;  /* 0x000000b043437223 */ /* 0x000fc6000001081a */
[----:B------:R-:W0:Y:S01]  /*bbc0*/  MUFU.EX2 R34, R59 ;  /* 0x0000003b00227308 */ /* 0x000e220000000800 */
[----:B---3--:R-:W-:Y:S01]  /*bbd0*/  @P5 SHF.R.U32.HI R181, RZ, R28, R3 ;  /* 0x0000001cffb55219 */ /* 0x008fe20000011603 */
[----:B-1----:R-:W-:Y:S01]  /*bbe0*/  FADD.FTZ R3, R152, R27 ;  /* 0x0000001b98037221 */ /* 0x002fe20000010000 */
[----:B------:R1:W-:Y:S06]  /*bbf0*/  BAR.ARV R179, 0x100 ;  /* 0x000400b30000751d */ /* 0x0003ec0000002000 */
[----:B------:R-:W-:Y:S01]  /*bc00*/  MUFU.EX2 R71, R71 ;  /* 0x0000004700477308 */ /* 0x000fe20000000800 */
[----:B------:R-:W-:-:S02]  /*bc10*/  IMAD.MOV.U32 R25, RZ, RZ, 0x40000040 ;  /* 0x40000040ff197424 */ /* 0x000fc400078e00ff */
[-CC-:B------:R-:W-:Y:S01]  /*bc20*/  FFMA.FTZ R95, R95, R176.reuse, -R26.reuse ;  /* 0x000000b05f5f7223 */ /* 0x180fe2000001081a */
[-CC-:B------:R-:W-:Y:S01]  /*bc30*/  FFMA.FTZ R161, R97, R176.reuse, -R26.reuse ;  /* 0x000000b061a17223 */ /* 0x180fe2000001081a */
[-CC-:B------:R-:W-:Y:S01]  /*bc40*/  FFMA.FTZ R99, R99, R176.reuse, -R26.reuse ;  /* 0x000000b063637223 */ /* 0x180fe2000001081a */
[-CC-:B------:R-:W-:Y:S01]  /*bc50*/  FFMA.FTZ R101, R101, R176.reuse, -R26.reuse ;  /* 0x000000b065657223 */ /* 0x180fe2000001081a */
[----:B------:R3:W-:Y:S01]  /*bc60*/  @!P0 SYNCS.ARRIVE.TRANS64.RED.A1T0 RZ, [R24+URZ], RZ ;  /* 0x000000ff18ff89a7 */ /* 0x0007e2000810043f */
        /* <DEDUP_REMOVED lines=14> */
[----:B------:R-:W-:Y:S01]  /*bd50*/  FFMA.FTZ R111, R111, R176, -R26 ;  /* 0x000000b06f6f7223 */ /* 0x000fe2000001081a */
[----:B---3--:R-:W-:Y:S01]  /*bd60*/  IMAD R24, R2, 0xc00, R32 ;  /* 0x00000c0002187824 */ /* 0x008fe200078e0220 */
[----:B------:R-:W3:Y:S01]  /*bd70*/  MUFU.EX2 R36, R63 ;  /* 0x0000003f00247308 */ /* 0x000ee20000000800 */
[----:B----4-:R-:W-:Y:S01]  /*bd80*/  FADD.FTZ R26, R153, R30 ;  /* 0x0000001e991a7221 */ /* 0x010fe20000010000 */
[----:B------:R-:W-:Y:S01]  /*bd90*/  FADD.FTZ R44, R154, R3 ;  /* 0x000000039a2c7221 */ /* 0x000fe20000010000 */
[----:B------:R4:W-:Y:S01]  /*bda0*/  STL [R1+0x40], R32 ;  /* 0x0000402001007387 */ /* 0x0009e20000100800 */
[----:B------:R-:W-:Y:S01]  /*bdb0*/  R2UR UR7, R25 ;  /* 0x00000000190772ca */ /* 0x000fe200000e0000 */
[----:B--2---:R-:W-:Y:S01]  /*bdc0*/  FADD.FTZ R3, R55, R26 ;  /* 0x0000001a37037221 */ /* 0x004fe20000010000 */
[----:B------:R-:W-:Y:S01]  /*bdd0*/  FADD.FTZ R25, R31, R44 ;  /* 0x0000002c1f197221 */ /* 0x000fe20000010000 */
[----:B------:R2:W-:Y:S06]  /*bde0*/  BAR.SYNC.DEFER_BLOCKING R0, 0x100 ;  /* 0x000400000000751d */ /* 0x0005ec0000010000 */
[----:B------:R-:W-:Y:S01]  /*bdf0*/  MUFU.EX2 R43, R43 ;  /* 0x0000002b002b7308 */ /* 0x000fe20000000800 */
[----:B----4-:R-:W-:-:S02]  /*be00*/  VIADD R32, R24, 0x80 ;  /* 0x0000008018207836 */ /* 0x010fc40000000000 */
[----:B0-----:R-:W-:Y:S01]  /*be10*/  FADD.FTZ R44, R34, R3 ;  /* 0x00000003222c7221 */ /* 0x001fe20000010000 */
[----:B------:R-:W-:-:S04]  /*be20*/  FADD.FTZ R46, R156, R25 ;  /* 0x000000199c2e7221 */ /* 0x000fc80000010000 */
[----:B------:R-:W0:Y:S01]  /*be30*/  MUFU.EX2 R67, R67 ;  /* 0x0000004300437308 */ /* 0x000e220000000800 */
[----:B------:R-:W-:Y:S01]  /*be40*/  R2UR UR10, R32 ;  /* 0x00000000200a72ca */ /* 0x000fe200000e0000 */
[----:B------:R-:W-:Y:S02]  /*be50*/  VIADD R32, R24, 0x180 ;  /* 0x0000018018207836 */ /* 0x000fe40000000000 */
[----:B-----5:R-:W-:-:S04]  /*be60*/  FADD.FTZ R3, R157, R44 ;  /* 0x0000002c9d037221 */ /* 0x020fc80000010000 */
[----:B------:R-:W-:Y:S01]  /*be70*/  MUFU.EX2 R160, R160 ;  /* 0x000000a000a07308 */ /* 0x000fe20000000800 */
[----:B------:R-:W-:Y:S02]  /*be80*/  VIADD R28, R24, 0x100 ;  /* 0x00000100181c7836 */ /* 0x000fe40000000000 */
[----:B------:R-:W-:-:S05]  /*be90*/  FADD.FTZ R25, R71, R46 ;  /* 0x0000002e47197221 */ /* 0x000fca0000010000 */
[----:B------:R-:W4:Y:S01]  /*bea0*/  MUFU.EX2 R38, R95 ;  /* 0x0000005f00267308 */ /* 0x000f220000000800 */
[----:B------:R-:W-:Y:S01]  /*beb0*/  R2UR UR18, R32 ;  /* 0x00000000201272ca */ /* 0x000fe200000e0000 */
[----:B---3--:R-:W-:Y:S01]  /*bec0*/  FADD.FTZ R44, R36, R3 ;  /* 0x00000003242c7221 */ /* 0x008fe20000010000 */
[----:B------:R-:W-:-:S05]  /*bed0*/  FADD.FTZ R32, R158, R25 ;  /* 0x000000199e207221 */ /* 0x000fca0000010000 */
[----:B------:R-:W3:Y:S01]  /*bee0*/  MUFU.EX2 R161, R161 ;  /* 0x000000a100a17308 */ /* 0x000ee20000000800 */
[----:B------:R-:W-:Y:S01]  /*bef0*/  R2UR UR14, R28 ;  /* 0x000000001c0e72ca */ /* 0x000fe200000e0000 */
[----:B------:R-:W-:-:S06]  /*bf00*/  VIADD R28, R24, 0x200 ;  /* 0x00000200181c7836 */ /* 0x000fcc0000000000 */
[----:B------:R-:W5:Y:S01]  /*bf10*/  MUFU.EX2 R35, R35 ;  /* 0x0000002300237308 */ /* 0x000f620000000800 */
[----:B0-----:R-:W-:Y:S01]  /*bf20*/  FADD.FTZ R3, R67, R44 ;  /* 0x0000002c43037221 */ /* 0x001fe20000010000 */
[----:B------:R-:W-:-:S06]  /*bf30*/  FADD.FTZ R25, R43, R32 ;  /* 0x000000202b197221 */ /* 0x000fcc0000010000 */
[----:B------:R-:W0:Y:S01]  /*bf40*/  MUFU.EX2 R40, R99 ;  /* 0x0000006300287308 */ /* 0x000e220000000800 */
[----:B------:R-:W-:Y:S01]  /*bf50*/  R2UR UR22, R28 ;  /* 0x000000001c1672ca */ /* 0x000fe200000e0000 */
[----:B----4-:R-:W-:-:S06]  /*bf60*/  FADD.FTZ R44, R38, R3 ;  /* 0x00000003262c7221 */ /* 0x010fcc0000010000 */
[----:B------:R-:W4:Y:S01]  /*bf70*/  MUFU.EX2 R162, R162 ;  /* 0x000000a200a27308 */ /* 0x000f220000000800 */
[----:B------:R-:W-:Y:S01]  /*bf80*/  FADD.FTZ R28, R160, R25 ;  /* 0x00000019a01c7221 */ /* 0x000fe20000010000 */
[----:B------:R-:W-:-:S06]  /*bf90*/  R2UR UR6, R24 ;  /* 0x00000000180672ca */ /* 0x000fcc00000e0000 */
[----:B------:R-:W1:Y:S01]  /*bfa0*/  MUFU.EX2 R101, R101 ;  /* 0x0000006500657308 */ /* 0x000e620000000800 */
[----:B------:R-:W-:Y:S02]  /*bfb0*/  IMAD.MOV.U32 R25, RZ, RZ, 0x40000040 ;  /* 0x40000040ff197424 */ /* 0x000fe400078e00ff */
[----:B------:R-:W-:-:S05]  /*bfc0*/  VIADD R24, R24, 0x280 ;  /* 0x0000028018187836 */ /* 0x000fca0000000000 */
[----:B------:R-:W2:Y:S01]  /*bfd0*/  MUFU.EX2 R37, R37 ;  /* 0x0000002500257308 */ /* 0x000ea20000000800 */
[----:B---3--:R-:W-:-:S07]  /*bfe0*/  FADD.FTZ R3, R161, R44 ;  /* 0x0000002ca1037221 */ /* 0x008fce0000010000 */
[----:B------:R-:W3:Y:S01]  /*bff0*/  MUFU.EX2 R42, R87 ;  /* 0x00000057002a7308 */ /* 0x000ee20000000800 */
[----:B------:R-:W-:Y:S01]  /*c000*/  R2UR UR27, R25 ;  /* 0x00000000191b72ca */ /* 0x000fe200000e0000 */
[----:B-----5:R-:W-:Y:S01]  /*c010*/  FADD.FTZ R25, R35, R28 ;  /* 0x0000001c23197221 */ /* 0x020fe20000010000 */
[----:B------:R-:W-:-:S05]  /*c020*/  R2UR UR26, R24 ;  /* 0x00000000181a72ca */ /* 0x000fca00000e0000 */
[----:B------:R-:W5:Y:S01]  /*c030*/  MUFU.EX2 R164, R164 ;  /* 0x000000a400a47308 */ /* 0x000f620000000800 */
[----:B0-----:R-:W-:-:S07]  /*c040*/  FADD.FTZ R24, R40, R3 ;  /* 0x0000000328187221 */ /* 0x001fce0000010000 */
[----:B------:R-:W0:Y:S01]  /*c050*/  MUFU.EX2 R85, R85 ;  /* 0x0000005500557308 */ /* 0x000e220000000800 */
[----:B----4-:R-:W-:Y:S01]  /*c060*/  FADD.FTZ R28, R162, R25 ;  /* 0x00000019a21c7221 */ /* 0x010fe20000010000 */
[----:B-1----:R-:W-:-:S06]  /*c070*/  FADD.FTZ R3, R101, R24 ;  /* 0x0000001865037221 */ /* 0x002fcc0000010000 */
[----:B------:R-:W1:Y:S08]  /*c080*/  MUFU.EX2 R39, R39 ;  /* 0x0000002700277308 */ /* 0x000e700000000800 */
[----:B--2---:R-:W2:Y:S01]  /*c090*/  MUFU.EX2 R0, R83 ;  /* 0x0000005300007308 */ /* 0x004ea20000000800 */
[----:B------:R-:W-:Y:S01]  /*c0a0*/  FADD.FTZ R25, R37, R28 ;  /* 0x0000001c25197221 */ /* 0x000fe20000010000 */
[----:B---3--:R-:W-:-:S06]  /*c0b0*/  FADD.FTZ R28, R42, R3 ;  /* 0x000000032a1c7221 */ /* 0x008fcc0000010000 */
[----:B------:R-:W3:Y:S01]  /*c0c0*/  MUFU.EX2 R166, R166 ;  /* 0x000000a600a67308 */ /* 0x000ee20000000800 */
[----:B------:R-:W-:-:S07]  /*c0d0*/  F2FP.BF16.F32.PACK_AB R153, R30, R153 ;  /* 0x000000991e99723e */ /* 0x000fce00000010ff */
[----:B------:R-:W4:Y:S01]  /*c0e0*/  MUFU.EX2 R89, R89 ;  /* 0x0000005900597308 */ /* 0x000f220000000800 */
[----:B-----5:R-:W-:Y:S01]  /*c0f0*/  FADD.FTZ R30, R164, R25 ;  /* 0x00000019a41e7221 */ /* 0x020fe20000010000 */
[----:B0-----:R-:W-:-:S06]  /*c100*/  FADD.FTZ R3, R85, R28 ;  /* 0x0000001c55037221 */ /* 0x001fcc0000010000 */
[----:B------:R-:W0:Y:S08]  /*c110*/  MUFU.EX2 R41, R41 ;  /* 0x0000002900297308 */ /* 0x000e300000000800 */
[----:B------:R-:W5:Y:S01]  /*c120*/  MUFU.EX2 R26, R81 ;  /* 0x00000051001a7308 */ /* 0x000f620000000800 */
[----:B-1----:R-:W-:Y:S01]  /*c130*/  FADD.FTZ R25, R39, R30 ;  /* 0x0000001e27197221 */ /* 0x002fe20000010000 */
[----:B--2---:R-:W-:-:S06]  /*c140*/  FADD.FTZ R28, R0, R3 ;  /* 0x00000003001c7221 */ /* 0x004fcc0000010000 */
[----:B------:R-:W1:Y:S08]  /*c150*/  MUFU.EX2 R168, R168 ;  /* 0x000000a800a87308 */ /* 0x000e700000000800 */
[----:B------:R-:W2:Y:S01]  /*c160*/  MUFU.EX2 R91, R91 ;  /* 0x0000005b005b7308 */ /* 0x000ea20000000800 */
[----:B---3--:R-:W-:Y:S01]  /*c170*/  FADD.FTZ R30, R166, R25 ;  /* 0x00000019a61e7221 */ /* 0x008fe20000010000 */
[----:B----4-:R-:W-:-:S06]  /*c180*/  FADD.FTZ R3, R89, R28 ;  /* 0x0000001c59037221 */ /* 0x010fcc0000010000 */
[----:B------:R-:W3:Y:S08]  /*c190*/  MUFU.EX2 R45, R45 ;  /* 0x0000002d002d7308 */ /* 0x000ef00000000800 */
[----:B------:R-:W4:Y:S01]  /*c1a0*/  MUFU.EX2 R32, R73 ;  /* 0x0000004900207308 */ /* 0x000f220000000800 */
[----:B0-----:R-:W-:Y:S01]  /*c1b0*/  FADD.FTZ R25, R41, R30 ;  /* 0x0000001e29197221 */ /* 0x001fe20000010000 */
[----:B-----5:R-:W-:-:S06]  /*c1c0*/  FADD.FTZ R30, R26, R3 ;  /* 0x000000031a1e7221 */ /* 0x020fcc0000010000 */
[----:B------:R-:W0:Y:S01]  /*c1d0*/  MUFU.EX2 R170, R170 ;  /* 0x000000aa00aa7308 */ /* 0x000e220000000800 */
[----:B------:R-:W-:-:S07]  /*c1e0*/  F2FP.BF16.F32.PACK_AB R155, R34, R55 ;  /* 0x00000037229b723e */ /* 0x000fce00000010ff */
        /* <DEDUP_REMOVED lines=13> */
[----:B------:R-:W-:Y:S01]  /*c2c0*/  F2FP.BF16.F32.PACK_AB R165, R0, R85 ;  /* 0x0000005500a5723e */ /* 0x000fe200000010ff */
[----:B-1----:R-:W-:-:S06]  /*c2d0*/  FADD.FTZ R25, R49, R34 ;  /* 0x0000002231197221 */ /* 0x002fcc0000010000 */
[----:B------:R-:W1:Y:S01]  /*c2e0*/  MUFU.EX2 R174, R174 ;  /* 0x000000ae00ae7308 */ /* 0x000e620000000800 */
[----:B--2---:R-:W-:-:S07]  /*c2f0*/  FADD.FTZ R0, R24, R3 ;  /* 0x0000000318007221 */ /* 0x004fce0000010000 */
[----:B------:R-:W2:Y:S01]  /*c300*/  MUFU.EX2 R109, R109 ;  /* 0x0000006d006d7308 */ /* 0x000ea20000000800 */
[----:B------:R-:W-:Y:S01]  /*c310*/  F2FP.BF16.F32.PACK_AB R167, R26, R89 ;  /* 0x000000591aa7723e */ /* 0x000fe200000010ff */
[----:B---3--:R-:W-:Y:S01]  /*c320*/  FADD.FTZ R26, R172, R25 ;  /* 0x00000019ac1a7221 */ /* 0x008fe20000010000 */
[----:B----4-:R-:W-:-:S05]  /*c330*/  FADD.FTZ R3, R105, R0 ;  /* 0x0000000069037221 */ /* 0x010fca0000010000 */
[----:B------:R-:W3:Y:S01]  /*c340*/  MUFU.EX2 R47, R47 ;  /* 0x0000002f002f7308 */ /* 0x000ee20000000800 */
[----:B------:R-:W-:-:S07]  /*c350*/  IMAD.MOV.U32 R33, RZ, RZ, 0x40000040 ;  /* 0x40000040ff217424 */ /* 0x000fce00078e00ff */
[----:B------:R-:W4:Y:S01]  /*c360*/  MUFU.EX2 R30, R111 ;  /* 0x0000006f001e7308 */ /* 0x000f220000000800 */
[----:B------:R-:W-:Y:S02]  /*c370*/  IMAD.MOV.U32 R29, RZ, RZ, 0x40000040 ;  /* 0x40000040ff1d7424 */ /* 0x000fe400078e00ff */
[----:B0-----:R-:W-:Y:S01]  /*c380*/  FADD.FTZ R25, R53, R26 ;  /* 0x0000001a35197221 */ /* 0x001fe20000010000 */
[----:B-----5:R-:W-:Y:S01]  /*c390*/  FADD.FTZ R0, R28, R3 ;  /* 0x000000031c007221 */ /* 0x020fe20000010000 */
[----:B------:R-:W-:Y:S01]  /*c3a0*/  R2UR UR11, R33 ;  /* 0x00000000210b72ca */ /* 0x000fe200000e0000 */
[----:B------:R-:W-:Y:S01]  /*c3b0*/  IMAD.MOV.U32 R33, RZ, RZ, 0x40000040 ;  /* 0x40000040ff217424 */ /* 0x000fe200078e00ff */
[----:B------:R-:W-:Y:S01]  /*c3c0*/  R2UR UR15, R29 ;  /* 0x000000001d0f72ca */ /* 0x000fe200000e0000 */
[----:B------:R-:W-:Y:S01]  /*c3d0*/  IMAD.MOV.U32 R29, RZ, RZ, 0x40000040 ;  /* 0x40000040ff1d7424 */ /* 0x000fe200078e00ff */
[----:B------:R-:W-:Y:S01]  /*c3e0*/  F2FP.BF16.F32.PACK_AB R171, R24, R93 ;  /* 0x0000005d18ab723e */ /* 0x000fe200000010ff */
[----:B-1----:R-:W-:Y:S01]  /*c3f0*/  FADD.FTZ R24, R174, R25 ;  /* 0x00000019ae187221 */ /* 0x002fe20000010000 */
[----:B--2---:R-:W-:Y:S01]  /*c400*/  FADD.FTZ R3, R109, R0 ;  /* 0x000000006d037221 */ /* 0x004fe20000010000 */
[----:B------:R-:W-:-:S02]  /*c410*/  F2FP.BF16.F32.PACK_AB R152, R27, R152 ;  /* 0x000000981b98723e */ /* 0x000fc400000010ff */
[----:B------:R-:W-:Y:S01]  /*c420*/  F2FP.BF16.F32.PACK_AB R154, R31, R154 ;  /* 0x0000009a1f9a723e */ /* 0x000fe200000010ff */
[----:B---3--:R-:W-:Y:S01]  /*c430*/  FADD.FTZ R0, R47, R24 ;  /* 0x000000182f007221 */ /* 0x008fe20000010000 */
[----:B------:R-:W-:Y:S02]  /*c440*/  R2UR UR19, R33 ;  /* 0x00000000211372ca */ /* 0x000fe400000e0000 */
[----:B------:R-:W-:Y:S01]  /*c450*/  R2UR UR23, R29 ;  /* 0x000000001d1772ca */ /* 0x000fe200000e0000 */
[----:B----4-:R-:W-:Y:S01]  /*c460*/  FADD.FTZ R3, R30, R3 ;  /* 0x000000031e037221 */ /* 0x010fe20000010000 */
        /* <DEDUP_REMOVED lines=17> */
[----:B------:R-:W-:-:S06]  /*c580*/  WARPGROUP.ARRIVE ;  /* 0x00000000000079c5 */ /* 0x000fcc0000000000 */
[----:B------:R-:W-:Y:S03]  /*c590*/  HGMMA.64x256x16.F32.BF16 R24, R152, gdesc[UR4].tnspB, RZ, !UPT, gsb0 ;  /* 0x43e0000498187df0 */ /* 0x000fe6000c0018ff */
[----:B------:R-:W-:Y:S02]  /*c5a0*/  WARPGROUP.DEPBAR.LE gsb0, 0x0 ;  /* 0x00008000000079c5 */ /* 0x000fe40000010000 */
[----:B------:R-:W-:-:S15]  /*c5b0*/  WARPGROUP.ARRIVE ;  /* 0x00000000000079c5 */ /* 0x000fde0000000000 */
[----:B------:R-:W-:-:S08]  /*c5c0*/  NOP ;  /* 0x0000000000007918 */ /* 0x000fd00000000000 */
[----:B------:R-:W-:Y:S03]  /*c5d0*/  HGMMA.64x256x16.F32.BF16 R24, R156, gdesc[UR8].tnspB, R24, gsb0 ;  /* 0x43e000089c187df0 */ /* 0x000fe60008001818 */
        /* <DEDUP_REMOVED lines=11> */
[----:B------:R-:W-:Y:S01]  /*c690*/  HGMMA.64x256x16.F32.BF16 R24, R168, gdesc[UR20].tnspB, R24, gsb0 ;  /* 0x43e00014a8187df0 */ /* 0x000fe20008001818 */
[----:B------:R-:W-:-:S05]  /*c6a0*/  IADD3 R152, R181, R182, -R183 ;  /* 0x000000b6b5987210 */ /* 0x000fca0007ffe8b7 */
[----:B------:R-:W-:-:S05]  /*c6b0*/  IMAD.HI R152, R152, 0x2aaaaaab, RZ ;  /* 0x2aaaaaab98987827 */ /* 0x000fca00078e02ff */
[----:B------:R-:W-:-:S04]  /*c6c0*/  SHF.R.U32.HI R153, RZ, 0x1f, R152 ;  /* 0x0000001fff997819 */ /* 0x000fc80000011698 */
[----:B------:R-:W-:-:S04]  /*c6d0*/  LEA.HI.SX32 R153, R152, R153, 0x1c ;  /* 0x0000009998997211 */ /* 0x000fc800078fe2ff */
[----:B------:R-:W-:Y:S01]  /*c6e0*/  VIMNMX R154, RZ, R153, !PT ;  /* 0x00000099ff9a7248 */ /* 0x000fe20007fe0100 */
[----:B------:R-:W-:-:S04]  /*c6f0*/  VIADD R203, R203, 0xfffffffe ;  /* 0xfffffffecbcb7836 */ /* 0x000fc80000000000 */
[----:B------:R0:W-:Y:S01]  /*c700*/  STL [R1+0x54], R154 ;  /* 0x0000549a01007387 */ /* 0x0001e20000100800 */
[----:B------:R-:W-:Y:S01]  /*c710*/  ISETP.GE.AND P2, PT, R203, R154, PT ;  /* 0x0000009acb00720c */ /* 0x000fe20003f46270 */
[----:B------:R-:W-:-:S05]  /*c720*/  @!P0 VIADD R180, R180, 0x32460 ;  /* 0x00032460b4b48836 */ /* 0x000fca0000000000 */
[----:B------:R-:W-:Y:S01]  /*c730*/  @!P0 PRMT R180, RZ, 0x654, R180 ;  /* 0x00000654ffb48816 */ /* 0x000fe200000000b4 */
[----:B------:R-:W-:Y:S02]  /*c740*/  WARPGROUP.DEPBAR.LE gsb0, 0x0 ;  /* 0x00008000000079c5 */ /* 0x000fe40000010000 */
[----:B------:R-:W-:-:S06]  /*c750*/  WARPGROUP.ARRIVE ;  /* 0x00000000000079c5 */ /* 0x000fcc0000000000 */
[----:B------:R-:W-:Y:S03]  /*c760*/  HGMMA.64x256x16.F32.BF16 R24, R172, gdesc[UR24].tnspB, R24, gsb0 ;  /* 0x43e00018ac187df0 */ /* 0x000fe60008001818 */
[----:B------:R-:W-:Y:S02]  /*c770*/  WARPGROUP.DEPBAR.LE gsb0, 0x0 ;  /* 0x00008000000079c5 */ /* 0x000fe40000010000 */
[----:B------:R0:W-:Y:S01]  /*c780*/  @!P0 SYNCS.ARRIVE.TRANS64.RED.A1T0 RZ, [R180+URZ], RZ ;  /* 0x000000ffb4ff89a7 */ /* 0x0001e2000810043f */
[----:B------:R-:W-:Y:S05]  /*c790*/  @!P2 BRA `(.L_x_5676) ;  /* 0x000000340080a947 */ /* 0x000fea0003800000 */
[----:B------:R-:W-:Y:S02]  /*c7a0*/  IMAD.MOV.U32 R216, RZ, RZ, R178 ;  /* 0x000000ffffd87224 */ /* 0x000fe400078e00b2 */
[----:B------:R-:W-:-:S07]  /*c7b0*/  IMAD.MOV.U32 R217, RZ, RZ, R177 ;  /* 0x000000ffffd97224 */ /* 0x000fce00078e00b1 */
.L_x_5686:
        /* <DEDUP_REMOVED lines=8> */
.L_x_5677:
[----:B------:R-:W-:Y:S01]  /*c840*/  IMAD R210, R2, 0x8, R19 ;  /* 0x0000000802d27824 */ /* 0x000fe200078e0213 */
[----:B------:R-:W-:-:S04]  /*c850*/  SHF.L.U32 R218, R23, 0x1f, RZ ;  /* 0x0000001f17da7819 */ /* 0x000fc800000006ff */
[----:B------:R1:W2:Y:S01]  /*c860*/  SYNCS.PHASECHK.TRANS64.TRYWAIT P2, [R210+URZ+0x32430], R218 ;  /* 0x032430dad20075a7 */ /* 0x0002a2000804017f */
[----:B------:R-:W-:Y:S05]  /*c870*/  @!P1 BRA `(.L_x_5678) ;  /* 0x0000000000049947 */ /* 0x000fea0003800000 */
[----:B------:R-:W-:Y:S01]  /*c880*/  BPT.TRAP 0x1 ;  /* 0x000000040000795c */ /* 0x000fe20000300000 */
.L_x_5678:
[----:B------:R-:W3:Y:S01]  /*c890*/  LDL R152, [R1+0x44] ;  /* 0x0000440001987983 */ /* 0x000ee20000100800 */
[----:B------:R-:W-:Y:S02]  /*c8a0*/  IMAD.MOV.U32 R157, RZ, RZ, 0x40000040 ;  /* 0x40000040ff9d7424 */ /* 0x000fe400078e00ff */
[----:B---3--:R-:W-:Y:S01]  /*c8b0*/  IMAD R156, R2, 0x300, R152 ;  /* 0x00000300029c7824 */ /* 0x008fe200078e0298 */
[----:B--2---:R-:W-:Y:S06]  /*c8c0*/  @P2 BRA `(.L_x_5679) ;  /* 0x0000000000082947 */ /* 0x004fec0003800000 */
[----:B------:R-:W2:Y:S02]  /*c8d0*/  SYNCS.PHASECHK.TRANS64.TRYWAIT P2, [R210+URZ+0x32430], R218 ;  /* 0x032430dad20075a7 */ /* 0x000ea4000804017f */
[----:B--2---:R-:W-:Y:S05]  /*c8e0*/  @!P2 BRA `(.L_x_5680) ;  /* 0x000001340034a947 */ /* 0x004fea0003800000 */
.L_x_5679:
[----:B------:R-:W3:Y:S04]  /*c8f0*/  LDL.64 R234, [R1+0x18] ;  /* 0x0000180001ea7983 */ /* 0x000ee80000100a00 */
[----:B------:R-:W4:Y:S01]  /*c900*/  LDL.64 R222, [R1+0x10] ;  /* 0x0000100001de7983 */ /* 0x000f220000100a00 */
[----:B------:R-:W-:Y:S05]  /*c910*/  WARPSYNC.ALL ;  /* 0x0000000000007948 */ /* 0x000fea0003800000 */
[----:B------:R-:W5:Y:S01]  /*c920*/  LDL.64 R220, [R1+0x8] ;  /* 0x0000080001dc7983 */ /* 0x000f620000100a00 */
[C---:B------:R-:W-:Y:S01]  /*c930*/  R2UR UR6, R156.reuse ;  /* 0x000000009c0672ca */ /* 0x040fe200000e0000 */
[C---:B0-----:R-:W-:Y:S01]  /*c940*/  VIADD R154, R156.reuse, 0x2 ;  /* 0x000000029c9a7836 */ /* 0x041fe20000000000 */
        /* <DEDUP_REMOVED lines=14> */
[----:B------:R-:W-:-:S06]  /*ca30*/  WARPGROUP.ARRIVE ;  /* 0x00000000000079c5 */ /* 0x000fcc0000000000 */
[----:B------:R-:W-:Y:S03]  /*ca40*/  HGMMA.64x96x16.F32.BF16 R152, gdesc[UR4], RZ, !UPT, gsb0 ;  /* 0x01600000049879f0 */ /* 0x000fe6000c0018ff */
[----:B------:R-:W-:Y:S02]  /*ca50*/  WARPGROUP.DEPBAR.LE gsb0, 0x0 ;  /* 0x00008000000079c5 */ /* 0x000fe40000010000 */
[----:B------:R-:W-:Y:S01]  /*ca60*/  WARPGROUP.ARRIVE ;  /* 0x00000000000079c5 */ /* 0x000fe20000000000 */
[----:B---3--:R-:W-:Y:S02]  /*ca70*/  R2UR UR8, R234 ;  /* 0x00000000ea0872ca */ /* 0x008fe400000e0000 */
[----:B------:R-:W-:Y:S02]  /*ca80*/  R2UR UR9, R235 ;  /* 0x00000000eb0972ca */ /* 0x000fe400000e0000 */
[----:B----4-:R-:W-:-:S02]  /*ca90*/  R2UR UR12, R222 ;  /* 0x00000000de0c72ca */ /* 0x010fc400000e0000 */
[----:B------:R-:W-:Y:S02]  /*caa0*/  R2UR UR13, R223 ;  /* 0x00000000df0d72ca */ /* 0x000fe400000e0000 */
[----:B-----5:R-:W-:Y:S02]  /*cab0*/  R2UR UR16, R220 ;  /* 0x00000000dc1072ca */ /* 0x020fe400000e0000 */
[----:B------:R-:W-:-:S05]  /*cac0*/  R2UR UR17, R221 ;  /* 0x00000000dd1172ca */ /* 0x000fca00000e0000 */
        /* <DEDUP_REMOVED lines=10> */
.L_x_5681:
[----:B------:R0:W3:Y:S01]  /*cb70*/  SYNCS.PHASECHK.TRANS64.TRYWAIT P2, [R210+URZ+0x32450], R218 ;  /* 0x032450dad20075a7 */ /* 0x0000e2000804017f */
[----:B------:R-:W-:Y:S05]  /*cb80*/  @!P1 BRA `(.L_x_5682) ;  /* 0x0000000000049947 */ /* 0x000fea0003800000 */
[----:B------:R-:W-:Y:S01]  /*cb90*/  BPT.TRAP 0x1 ;  /* 0x000000040000795c */ /* 0x000fe20000300000 */
.L_x_5682:
[----:B------:R-:W-:Y:S04]  /*cba0*/  BSSY B0, `(.L_x_5683) ;  /* 0x0000004000007945 */ /* 0x000fe80003800000 */
[----:B---3--:R-:W-:Y:S05]  /*cbb0*/  @P2 BRA `(.L_x_5684) ;  /* 0x0000000000082947 */ /* 0x008fea0003800000 */
[----:B------:R-:W3:Y:S02]  /*cbc0*/  SYNCS.PHASECHK.TRANS64.TRYWAIT P2, [R210+URZ+0x32450], R218 ;  /* 0x032450dad20075a7 */ /* 0x000ee4000804017f */
[----:B---3--:R-:W-:Y:S05]  /*cbd0*/  @!P2 BRA `(.L_x_5685) ;  /* 0x00000130008ca947 */ /* 0x008fea0003800000 */
.L_x_5684:
[----:B------:R-:W-:Y:S05]  /*cbe0*/  BSYNC B0 ;  /* 0x0000000000007941 */ /* 0x000fea0003800000 */
.L_x_5683:
[----:B------:R-:W-:Y:S05]  /*cbf0*/  WARPSYNC.ALL ;  /* 0x0000000000007948 */ /* 0x000fea0003800000 */
[----:B0123--:R-:W2:Y:S01]  /*cc00*/  LDL R218, [R1+0x50] ;  /* 0x0000500001da7983 */ /* 0x00fea20000100800 */
[----:B------:R-:W0:Y:S03]  /*cc10*/  LDC R219, c[0x0][0x448] ;  /* 0x00011200ffdb7b82 */ /* 0x000e260000000800 */
[----:B------:R-:W2:Y:S04]  /*cc20*/  LDL R233, [R1+0x64] ;  /* 0x0000640001e97983 */ /* 0x000ea80000100800 */
[----:B------:R-:W3:Y:S04]  /*cc30*/  LDL R222, [R1+0x48] ;  /* 0x0000480001de7983 */ /* 0x000ee80000100800 */
[----:B------:R-:W4:Y:S01]  /*cc40*/  LDL.64 R234, [R1] ;  /* 0x0000000001ea7983 */ /* 0x000f220000100a00 */
[----:B------:R-:W-:Y:S01]  /*cc50*/  IMAD.MOV.U32 R221, RZ, RZ, 0x40000040 ;  /* 0x40000040ffdd7424 */ /* 0x000fe200078e00ff */
[----:B------:R-:W-:Y:S01]  /*cc60*/  R2UR UR4, R4 ;  /* 0x00000000040472ca */ /* 0x000fe200000e0000 */
[----:B------:R-:W-:Y:S01]  /*cc70*/  WARPGROUP.ARRIVE ;  /* 0x00000000000079c5 */ /* 0x000fe20000000000 */
[----:B------:R-:W-:Y:S01]  /*cc80*/  R2UR UR5, R5 ;  /* 0x00000000050572ca */ /* 0x000fe200000e0000 */
[----:B------:R-:W-:Y:S01]  /*cc90*/  IMAD.MOV.U32 R223, RZ, RZ, 0x40000040 ;  /* 0x40000040ffdf7424 */ /* 0x000fe200078e00ff */
[----:B------:R-:W-:Y:S01]  /*cca0*/  R2UR UR7, R221 ;  /* 0x00000000dd0772ca */ /* 0x000fe200000e0000 */
[----:B------:R-:W-:Y:S01]  /*ccb0*/  IMAD.MOV.U32 R221, RZ, RZ, 0x40000040 ;  /* 0x40000040ffdd7424 */ /* 0x000fe200078e00ff */
[----:B0-----:R-:W-:-:S13]  /*ccc0*/  ISETP.NE.AND P2, PT, R219, 0x1, PT ;  /* 0x00000001db00780c */ /* 0x001fda0003f45270 */
[----:B------:R-:W0:Y:S08]  /*ccd0*/  @P2 LDC R220, c[0x0][0x44c] ;  /* 0x00011300ffdc2b82 */ /* 0x000e300000000800 */
[----:B------:R-:W1:Y:S01]  /*cce0*/  @P2 LDC R219, c[0x0][0x450] ;  /* 0x00011400ffdb2b82 */ /* 0x000e620000000800 */
[----:B--2---:R-:W-:-:S04]  /*ccf0*/  IMAD.IADD R218, R233, 0x1, R218 ;  /* 0x00000001e9da7824 */ /* 0x004fc800078e02da */
[----:B0-----:R-:W-:-:S05]  /*cd00*/  @P2 IMAD.HI.U32 R220, R218, R220, RZ ;  /* 0x000000dcdadc2227 */ /* 0x001fca00078e00ff */
[----:B-1----:R-:W-:Y:S01]  /*cd10*/  @P2 SHF.R.U32.HI R218, RZ, R219, R220 ;  /* 0x000000dbffda2219 */ /* 0x002fe200000116dc */
[----:B---3--:R-:W-:-:S04]  /*cd20*/  IMAD R220, R2, 0xc00, R222 ;  /* 0x00000c0002dc7824 */ /* 0x008fc800078e02de */
[C---:B------:R-:W-:Y:S01]  /*cd30*/  VIADD R222, R220.reuse, 0x2 ;  /* 0x00000002dcde7836 */ /* 0x040fe20000000000 */
[----:B------:R-:W-:-:S13]  /*cd40*/  R2UR UR6, R220 ;  /* 0x00000000dc0672ca */ /* 0x000fda00000e0000 */
[----:B------:R-:W-:Y:S01]  /*cd50*/  HGMMA.64x96x16.F32.BF16 R152, gdesc[UR4], R152, gsb0 ;  /* 0x01600000049879f0 */ /* 0x000fe20008001898 */
[----:B------:R-:W-:Y:S01]  /*cd60*/  R2UR UR6, R222 ;  /* 0x00000000de0672ca */ /* 0x000fe200000e0000 */
[----:B------:R-:W-:Y:S01]  /*cd70*/  VIADD R222, R220, 0x4 ;  /* 0x00000004dcde7836 */ /* 0x000fe20000000000 */
[----:B------:R-:W-:Y:S01]  /*cd80*/  R2UR UR7, R223 ;  /* 0x00000000df0772ca */ /* 0x000fe200000e0000 */
[----:B------:R-:W-:Y:S01]  /*cd90*/  IMAD.MOV.U32 R223, RZ, RZ, 0x40000040 ;  /* 0x40000040ffdf7424 */ /* 0x000fe200078e00ff */
[----:B----4-:R-:W-:Y:S02]  /*cda0*/  R2UR UR4, R234 ;  /* 0x00000000ea0472ca */ /* 0x010fe400000e0000 */
[----:B------:R-:W-:Y:S01]  /*cdb0*/  R2UR UR5, R235 ;  /* 0x00000000eb0572ca */ /* 0x000fe200000e0000 */
[----:B------:R-:W-:Y:S02]  /*cdc0*/  WARPGROUP.DEPBAR.LE gsb0, 0x0 ;  /* 0x00008000000079c5 */ /* 0x000fe40000010000 */
[----:B------:R-:W-:-:S10]  /*cdd0*/  WARPGROUP.ARRIVE ;  /* 0x00000000000079c5 */ /* 0x000fd40000000000 */
[----:B------:R-:W-:Y:S01]  /*cde0*/  HGMMA.64x96x16.F32.BF16 R152, gdesc[UR4], R152, gsb0 ;  /* 0x01600000049879f0 */ /* 0x000fe20008001898 */
[----:B------:R-:W-:Y:S01]  /*cdf0*/  R2UR UR6, R222 ;  /* 0x00000000de0672ca */ /* 0x000fe200000e0000 */
[----:B------:R-:W-:Y:S01]  /*ce00*/  VIADD R222, R220, 0x6 ;  /* 0x00000006dcde7836 */ /* 0x000fe20000000000 */
[----:B------:R-:W-:Y:S01]  /*ce10*/  R2UR UR7, R223 ;  /* 0x00000000df0772ca */ /* 0x000fe200000e0000 */
[----:B------:R-:W-:Y:S01]  /*ce20*/  IMAD.MOV.U32 R223, RZ, RZ, 0x40000040 ;  /* 0x40000040ffdf7424 */ /* 0x000fe200078e00ff */
[----:B------:R-:W-:Y:S02]  /*ce30*/  R2UR UR4, R230 ;  /* 0x00000000e60472ca */ /* 0x000fe400000e0000 */
        /* <DEDUP_REMOVED lines=98> */
[----:B------:R-:W-:Y:S01]  /*d460*/  R2UR UR4, R10 ;  /* 0x000000000a0472ca */ /* 0x000fe200000e0000 */
[----:B------:R-:W-:Y:S01]  /*d470*/  VIADD R220, R220, 0x906 ;  /* 0x00000906dcdc7836 */ /* 0x000fe20000000000 */
[----:B------:R-:W-:Y:S01]  /*d480*/  R2UR UR5, R11 ;  /* 0x000000000b0572ca */ /* 0x000fe200000e0000 */
[----:B------:R-:W-:Y:S02]  /*d490*/  WARPGROUP.DEPBAR.LE gsb0, 0x0 ;  /* 0x00008000000079c5 */ /* 0x000fe40000010000 */
[----:B------:R-:W-:-:S10]  /*d4a0*/  WARPGROUP.ARRIVE ;  /* 0x00000000000079c5 */ /* 0x000fd40000000000 */
        /* <DEDUP_REMOVED lines=14> */
[----:B------:R-:W-:Y:S03]  /*d590*/  HGMMA.64x96x16.F32.BF16 R152, gdesc[UR4], R152, gsb0 ;  /* 0x01600000049879f0 */ /* 0x000fe60008001898 */
[----:B------:R-:W-:Y:S02]  /*d5a0*/  WARPGROUP.DEPBAR.LE gsb0, 0x0 ;  /* 0x00008000000079c5 */ /* 0x000fe40000010000 */
[----:B------:R-:W-:Y:S01]  /*d5b0*/  FMUL.FTZ R158, R158, UR43 ;  /* 0x0000002b9e9e7c20 */ /* 0x000fe20008410000 */
[----:B------:R-:W-:Y:S01]  /*d5c0*/  FMUL.FTZ R159, R159, UR43 ;  /* 0x0000002b9f9f7c20 */ /* 0x000fe20008410000 */
[----:B------:R-:W-:Y:S01]  /*d5d0*/  FMUL.FTZ R219, R162, UR43 ;  /* 0x0000002ba2db7c20 */ /* 0x000fe20008410000 */
[----:B------:R-:W-:Y:S01]  /*d5e0*/  FMUL.FTZ R162, R168, UR43 ;  /* 0x0000002ba8a27c20 */ /* 0x000fe20008410000 */
[----:B------:R0:W1:Y:S01]  /*d5f0*/  MUFU.TANH R234, R158 ;  /* 0x0000009e00ea7308 */ /* 0x0000620000002400 */
[----:B------:R-:W-:Y:S01]  /*d600*/  FMUL.FTZ R235, R170, UR43 ;  /* 0x0000002baaeb7c20 */ /* 0x000fe20008410000 */
[----:B------:R-:W2:Y:S01]  /*d610*/  LDL R168, [R1+0x68] ;  /* 0x0000680001a87983 */ /* 0x000ea20000100800 */
[----:B------:R-:W-:Y:S01]  /*d620*/  FMUL.FTZ R154, R154, UR43 ;  /* 0x0000002b9a9a7c20 */ /* 0x000fe20008410000 */
[----:B------:R-:W-:Y:S01]  /*d630*/  FMUL.FTZ R152, R152, UR43 ;  /* 0x0000002b98987c20 */ /* 0x000fe20008410000 */
[----:B------:R-:W-:Y:S01]  /*d640*/  FMUL.FTZ R155, R155, UR43 ;  /* 0x0000002b9b9b7c20 */ /* 0x000fe20008410000 */
[----:B------:R-:W-:Y:S01]  /*d650*/  FMUL.FTZ R163, R163, UR43 ;  /* 0x0000002ba3a37c20 */ /* 0x000fe20008410000 */
[----:B------:R-:W-:Y:S01]  /*d660*/  FMUL.FTZ R153, R153, UR43 ;  /* 0x0000002b99997c20 */ /* 0x000fe20008410000 */
[----:B------:R3:W4:Y:S01]  /*d670*/  MUFU.TANH R223, R159 ;  /* 0x0000009f00df7308 */ /* 0x0007220000002400 */
[----:B0-----:R-:W-:Y:S01]  /*d680*/  FMUL.FTZ R158, R164, UR43 ;  /* 0x0000002ba49e7c20 */ /* 0x001fe20008410000 */
[----:B------:R-:W-:Y:S01]  /*d690*/  FMUL.FTZ R164, R173, UR43 ;  /* 0x0000002bada47c20 */ /* 0x000fe20008410000 */
[----:B------:R-:W-:Y:S01]  /*d6a0*/  FMUL.FTZ R237, R166, UR43 ;  /* 0x0000002ba6ed7c20 */ /* 0x000fe20008410000 */
[----:B------:R-:W5:Y:S01]  /*d6b0*/  LDL R173, [R1+0x30] ;  /* 0x0000300001ad7983 */ /* 0x000f620000100800 */
[----:B------:R-:W-:-:S03]  /*d6c0*/  FMUL.FTZ R236, R167, UR43 ;  /* 0x0000002ba7ec7c20 */ /* 0x000fc60008410000 */
[----:B------:R0:W-:Y:S01]  /*d6d0*/  MUFU.TANH R221, R154 ;  /* 0x0000009a00dd7308 */ /* 0x0001e20000002400 */
[----:B-1----:R-:W-:Y:S02]  /*d6e0*/  IMAD.MOV.U32 R170, RZ, RZ, R234 ;  /* 0x000000ffffaa7224 */ /* 0x002fe400078e00ea */
[----:B------:R-:W-:Y:S01]  /*d6f0*/  FMUL.FTZ R234, R171, UR43 ;  /* 0x0000002babea7c20 */ /* 0x000fe20008410000 */
[----:B---3--:R-:W-:Y:S01]  /*d700*/  FMUL.FTZ R159, R161, UR43 ;  /* 0x0000002ba19f7c20 */ /* 0x008fe20008410000 */
[----:B------:R-:W-:-:S03]  /*d710*/  FMUL.FTZ R161, R169, UR43 ;  /* 0x0000002ba9a17c20 */ /* 0x000fc60008410000 */
[----:B------:R-:W-:Y:S01]  /*d720*/  MUFU.TANH R152, R152 ;  /* 0x0000009800987308 */ /* 0x000fe20000002400 */
[----:B----4-:R-:W-:Y:S02]  /*d730*/  IMAD.MOV.U32 R171, RZ, RZ, R223 ;  /* 0x000000ffffab7224 */ /* 0x010fe400078e00df */
[----:B------:R-:W-:Y:S01]  /*d740*/  FMUL.FTZ R223, R174, UR43 ;  /* 0x0000002baedf7c20 */ /* 0x000fe20008410000 */
[----:B0-----:R-:W-:Y:S01]  /*d750*/  FMUL.FTZ R154, R157, UR43 ;  /* 0x0000002b9d9a7c20 */ /* 0x001fe20008410000 */
[----:B------:R-:W5:Y:S01]  /*d760*/  LDL R174, [R1+0x34] ;  /* 0x0000340001ae7983 */ /* 0x000f620000100800 */
[----:B------:R-:W-:-:S03]  /*d770*/  FMUL.FTZ R157, R165, UR43 ;  /* 0x0000002ba59d7c20 */ /* 0x000fc60008410000 */
[----:B------:R-:W0:Y:S01]  /*d780*/  SHFL.IDX PT, R169, R218, RZ, 0x1c1f ;  /* 0x001c1fffdaa97589 */ /* 0x000e2200000e0000 */
[----:B------:R-:W-:Y:S01]  /*d790*/  FMUL.FTZ R165, R176, UR43 ;  /* 0x0000002bb0a57c20 */ /* 0x000fe20008410000 */
[----:B------:R-:W-:Y:S01]  /*d7a0*/  IMAD.MOV.U32 R176, RZ, RZ, -0x60 ;  /* 0xffffffa0ffb07424 */ /* 0x000fe200078e00ff */
[----:B------:R1:W-:Y:S03]  /*d7b0*/  MUFU.TANH R220, R155 ;  /* 0x0000009b00dc7308 */ /* 0x0003e60000002400 */
[----:B------:R-:W-:-:S05]  /*d7c0*/  IMAD R176, R203, R176, 0x1 ;  /* 0x00000001cbb07424 */ /* 0x000fca00078e02b0 */
[----:B------:R-:W3:Y:S01]  /*d7d0*/  MUFU.TANH R233, R163 ;  /* 0x000000a300e97308 */ /* 0x000ee20000002400 */
[----:B-1----:R-:W-:Y:S01]  /*d7e0*/  FMUL.FTZ R155, R156, UR43 ;  /* 0x0000002b9c9b7c20 */ /* 0x002fe20008410000 */
[----:B------:R-:W-:Y:S01]  /*d7f0*/  FMUL.FTZ R156, R160, UR43 ;  /* 0x0000002ba09c7c20 */ /* 0x000fe20008410000 */
[----:B------:R-:W-:-:S05]  /*d800*/  FMUL.FTZ R160, R172, UR43 ;  /* 0x0000002baca07c20 */ /* 0x000fca0008410000 */
[----:B------:R-:W1:Y:S08]  /*d810*/  MUFU.TANH R154, R154 ;  /* 0x0000009a009a7308 */ /* 0x000e700000002400 */
[----:B------:R-:W4:Y:S01]  /*d820*/  MUFU.TANH R153, R153 ;  /* 0x0000009900997308 */ /* 0x000f220000002400 */
[----:B---3--:R-:W-:-:S07]  /*d830*/  IMAD.MOV.U32 R172, RZ, RZ, R233 ;  /* 0x000000ffffac7224 */ /* 0x008fce00078e00e9 */
[----:B------:R-:W3:Y:S08]  /*d840*/  MUFU.TANH R155, R155 ;  /* 0x0000009b009b7308 */ /* 0x000ef00000002400 */
[----:B------:R-:W3:Y:S01]  /*d850*/  MUFU.TANH R158, R158 ;  /* 0x0000009e009e7308 */ /* 0x000ee20000002400 */
[----:B------:R-:W-:-:S07]  /*d860*/  FMUL.FTZ R166, R181, UR43 ;  /* 0x0000002bb5a67c20 */ /* 0x000fce0008410000 */
[----:B------:R-:W3:Y:S08]  /*d870*/  MUFU.TANH R156, R156 ;  /* 0x0000009c009c7308 */ /* 0x000ef00000002400 */
[----:B------:R-:W3:Y:S01]  /*d880*/  MUFU.TANH R159, R159 ;  /* 0x0000009f009f7308 */ /* 0x000ee20000002400 */
[----:B------:R-:W-:-:S07]  /*d890*/  FMUL.FTZ R163, R177, UR43 ;  /* 0x0000002bb1a37c20 */ /* 0x000fce0008410000 */
[----:B------:R-:W3:Y:S01]  /*d8a0*/  MUFU.TANH R161, R161 ;  /* 0x000000a100a17308 */ /* 0x000ee20000002400 */
[----:B------:R-:W-:Y:S01]  /*d8b0*/  FMUL.FTZ R167, R180, UR43 ;  /* 0x0000002bb4a77c20 */ /* 0x000fe20008410000 */
[----:B------:R-:W-:-:S06]  /*d8c0*/  IMAD.MOV.U32 R180, RZ, RZ, R172 ;  /* 0x000000ffffb47224 */ /* 0x000fcc00078e00ac */
[----:B------:R-:W3:Y:S01]  /*d8d0*/  MUFU.TANH R157, R157 ;  /* 0x0000009d009d7308 */ /* 0x000ee20000002400 */
[----:B------:R-:W3:Y:S01]  /*d8e0*/  SHFL.IDX PT, R218, R218, 0x1, 0x1c1f ;  /* 0x003c1f00dada7f89 */ /* 0x000ee200000e0000 */
[----:B------:R-:W-:-:S06]  /*d8f0*/  FMUL.FTZ R172, R188, UR43 ;  /* 0x0000002bbcac7c20 */ /* 0x000fcc0008410000 */
[----:B------:R-:W3:Y:S08]  /*d900*/  MUFU.TANH R162, R162 ;  /* 0x000000a200a27308 */ /* 0x000ef00000002400 */
[----:B------:R-:W3:Y:S08]  /*d910*/  MUFU.TANH R165, R165 ;  /* 0x000000a500a57308 */ /* 0x000ef00000002400 */
[----:B------:R-:W3:Y:S08]  /*d920*/  MUFU.TANH R160, R160 ;  /* 0x000000a000a07308 */ /* 0x000ef00000002400 */
[----:B------:R-:W3:Y:S01]  /*d930*/  MUFU.TANH R164, R164 ;  /* 0x000000a400a47308 */ /* 0x000ee20000002400 */
[----:B------:R-:W-:-:S07]  /*d940*/  IMAD.MOV.U32 R181, RZ, RZ, R171 ;  /* 0x000000ffffb57224 */ /* 0x000fce00078e00ab */
[----:B------:R-:W3:Y:S01]  /*d950*/  MUFU.TANH R166, R166 ;  /* 0x000000a600a67308 */ /* 0x000ee20000002400 */
[----:B------:R-:W-:-:S07]  /*d960*/  FMUL.FTZ R171, R189, UR43 ;  /* 0x0000002bbdab7c20 */ /* 0x000fce0008410000 */
[----:B------:R-:W3:Y:S08]  /*d970*/  MUFU.TANH R163, R163 ;  /* 0x000000a300a37308 */ /* 0x000ef00000002400 */
[----:B------:R-:W3:Y:S08]  /*d980*/  MUFU.TANH R167, R167 ;  /* 0x000000a700a77308 */ /* 0x000ef00000002400 */
[----:B------:R-:W3:Y:S08]  /*d990*/  MUFU.TANH R172, R172 ;  /* 0x000000ac00ac7308 */ /* 0x000ef00000002400 */
[----:B------:R-:W-:Y:S01]  /*d9a0*/  MUFU.TANH R171, R171 ;  /* 0x000000ab00ab7308 */ /* 0x000fe20000002400 */
[----:B------:R-:W-:-:S07]  /*d9b0*/  FMUL.FTZ R222, R178, UR43 ;  /* 0x0000002bb2de7c20 */ /* 0x000fce0008410000 */
[----:B------:R-:W-:Y:S01]  /*d9c0*/  MUFU.TANH R237, R237 ;  /* 0x000000ed00ed7308 */ /* 0x000fe20000002400 */
[----:B------:R-:W-:-:S07]  /*d9d0*/  FMUL.FTZ R177, R183, UR43 ;  /* 0x0000002bb7b17c20 */ /* 0x000fce0008410000 */
[----:B------:R-:W-:Y:S01]  /*d9e0*/  MUFU.TANH R234, R234 ;  /* 0x000000ea00ea7308 */ /* 0x000fe20000002400 */
[----:B------:R-:W-:Y:S01]  /*d9f0*/  FMUL.FTZ R233, R175, UR43 ;  /* 0x0000002bafe97c20 */ /* 0x000fe20008410000 */
[----:B------:R-:W-:-:S06]  /*da00*/  IMAD.MOV.U32 R175, RZ, RZ, R170 ;  /* 0x000000ffffaf7224 */ /* 0x000fcc00078e00aa */
[----:B------:R-:W-:Y:S01]  /*da10*/  MUFU.TANH R222, R222 ;  /* 0x000000de00de7308 */ /* 0x000fe20000002400 */
[----:B------:R-:W-:Y:S02]  /*da20*/  IMAD.MOV.U32 R170, RZ, RZ, R220 ;  /* 0x000000ffffaa7224 */ /* 0x000fe400078e00dc */
[----:B------:R-:W-:-:S05]  /*da30*/  FMUL.FTZ R220, R182, UR43 ;  /* 0x0000002bb6dc7c20 */ /* 0x000fca0008410000 */
[----:B------:R-:W-:Y:S01]  /*da40*/  MUFU.TANH R177, R177 ;  /* 0x000000b100b17308 */ /* 0x000fe20000002400 */
[----:B------:R-:W-:Y:S01]  /*da50*/  FMUL.FTZ R188, R197, UR43 ;  /* 0x0000002bc5bc7c20 */ /* 0x000fe20008410000 */
[----:B------:R-:W-:-:S06]  /*da60*/  FMUL.FTZ R197, R191, UR43 ;  /* 0x0000002bbfc57c20 */ /* 0x000fcc0008410000 */
[----:B------:R-:W-:Y:S08]  /*da70*/  MUFU.TANH R219, R219 ;  /* 0x000000db00db7308 */ /* 0x000ff00000002400 */
[----:B------:R-:W-:Y:S08]  /*da80*/  MUFU.TANH R236, R236 ;  /* 0x000000ec00ec7308 */ /* 0x000ff00000002400 */
[----:B------:R-:W-:Y:S01]  /*da90*/  MUFU.TANH R235, R235 ;  /* 0x000000eb00eb7308 */ /* 0x000fe20000002400 */
[----:B--2---:R-:W-:-:S02]  /*daa0*/  IMAD R176, R168, -0x2, R176 ;  /* 0xfffffffea8b07824 */ /* 0x004fc400078e02b0 */
[----:B------:R-:W-:-:S03]  /*dab0*/  FMUL.FTZ R168, R184, UR43 ;  /* 0x0000002bb8a87c20 */ /* 0x000fc60008410000 */
[----:B-----5:R-:W-:-:S05]  /*dac0*/  IADD3 R176, -R173, R176, R174 ;  /* 0x000000b0adb07210 */ /* 0x020fca0007ffe1ae */
[----:B0-----:R-:W-:-:S05]  /*dad0*/  IMAD.IADD R169, R176, 0x1, R169 ;  /* 0x00000001b0a97824 */ /* 0x001fca00078e02a9 */
[----:B------:R-:W-:-:S04]  /*dae0*/  ISETP.GT.AND P3, PT, R169, RZ, PT ;  /* 0x000000ffa900720c */ /* 0x000fc80003f64270 */
[----:B------:R-:W-:Y:S02]  /*daf0*/  FSEL R152, R152, -INF , P3 ;  /* 0xff80000098987808 */ /* 0x000fe40001800000 */
[C---:B------:R-:W-:Y:S02]  /*db00*/  ISETP.GT.AND P3, PT, R169.reuse, 0x9, PT ;  /* 0x00000009a900780c */ /* 0x040fe40003f64270 */
[C---:B------:R-:W-:Y:S02]  /*db10*/  ISETP.GT.AND P4, PT, R169.reuse, 0x1, PT ;  /* 0x00000001a900780c */ /* 0x040fe40003f84270 */
[C---:B------:R-:W-:Y:S02]  /*db20*/  ISETP.GT.AND P2, PT, R169.reuse, 0x8, PT ;  /* 0x00000008a900780c */ /* 0x040fe40003f44270 */
[----:B-1----:R-:W-:Y:S02]  /*db30*/  FSEL R154, R154, -INF , P3 ;  /* 0xff8000009a9a7808 */ /* 0x002fe40001800000 */
[----:B------:R-:W-:-:S02]  /*db40*/  ISETP.GT.AND P3, PT, R169, 0x18, PT ;  /* 0x00000018a900780c */ /* 0x000fc40003f64270 */
[----:B----4-:R-:W-:Y:S02]  /*db50*/  FSEL R153, R153, -INF , P4 ;  /* 0xff80000099997808 */ /* 0x010fe40002000000 */
[----:B---3--:R-:W-:Y:S01]  /*db60*/  FSEL R155, R155, -INF , P2 ;  /* 0xff8000009b9b7808 */ /* 0x008fe20001000000 */
[----:B------:R-:W-:Y:S01]  /*db70*/  FMUL.FTZ R174, R185, UR43 ;  /* 0x0000002bb9ae7c20 */ /* 0x000fe20008410000 */
[C---:B------:R-:W-:Y:S02]  /*db80*/  ISETP.GT.AND P4, PT, R169.reuse, 0x10, PT ;  /* 0x00000010a900780c */ /* 0x040fe40003f84270 */
[----:B------:R-:W-:Y:S02]  /*db90*/  ISETP.GT.AND P2, PT, R169, 0x11, PT ;  /* 0x00000011a900780c */ /* 0x000fe40003f44270 */
[----:B------:R-:W-:Y:S01]  /*dba0*/  FSEL R158, R158, -INF , P3 ;  /* 0xff8000009e9e7808 */ /* 0x000fe20001800000 */
[----:B------:R-:W-:Y:S01]  /*dbb0*/  FMUL.FTZ R185, R193, UR43 ;  /* 0x0000002bc1b97c20 */ /* 0x000fe20008410000 */
[----:B------:R-:W-:-:S02]  /*dbc0*/  ISETP.GT.AND P3, PT, R169, 0x21, PT ;  /* 0x00000021a900780c */ /* 0x000fc40003f64270 */
[----:B------:R-:W-:Y:S02]  /*dbd0*/  FSEL R156, R156, -INF , P4 ;  /* 0xff8000009c9c7808 */ /* 0x000fe40002000000 */
[----:B------:R-:W-:Y:S01]  /*dbe0*/  FSEL R159, R159, -INF , P2 ;  /* 0xff8000009f9f7808 */ /* 0x000fe20001000000 */
[----:B------:R-:W-:Y:S01]  /*dbf0*/  FMUL.FTZ R173, R192, UR43 ;  /* 0x0000002bc0ad7c20 */ /* 0x000fe20008410000 */
[C---:B------:R-:W-:Y:S02]  /*dc00*/  ISETP.GT.AND P4, PT, R169.reuse, 0x19, PT ;  /* 0x00000019a900780c */ /* 0x040fe40003f84270 */
[----:B------:R-:W-:Y:S01]  /*dc10*/  ISETP.GT.AND P2, PT, R169, 0x20, PT ;  /* 0x00000020a900780c */ /* 0x000fe20003f44270 */
[----:B------:R-:W0:Y:S01]  /*dc20*/  MUFU.TANH R168, R168 ;  /* 0x000000a800a87308 */ /* 0x000e220000002400 */
[----:B------:R-:W-:Y:S02]  /*dc30*/  FSEL R161, R161, -INF , P3 ;  /* 0xff800000a1a17808 */ /* 0x000fe40001800000 */
[----:B------:R-:W-:-:S02]  /*dc40*/  ISETP.GT.AND P3, PT, R169, 0x30, PT ;  /* 0x00000030a900780c */ /* 0x000fc40003f64270 */
[----:B------:R-:W-:-:S03]  /*dc50*/  FSEL R157, R157, -INF , P4 ;  /* 0xff8000009d9d7808 */ /* 0x000fc60002000000 */
[----:B------:R-:W1:Y:S01]  /*dc60*/  MUFU.TANH R174, R174 ;  /* 0x000000ae00ae7308 */ /* 0x000e620000002400 */
[----:B------:R-:W-:Y:S02]  /*dc70*/  FSEL R162, R162, -INF , P2 ;  /* 0xff800000a2a27808 */ /* 0x000fe40001000000 */
[C---:B------:R-:W-:Y:S02]  /*dc80*/  ISETP.GT.AND P4, PT, R169.reuse, 0x28, PT ;  /* 0x00000028a900780c */ /* 0x040fe40003f84270 */
[----:B------:R-:W-:-:S03]  /*dc90*/  ISETP.GT.AND P2, PT, R169, 0x29, PT ;  /* 0x00000029a900780c */ /* 0x000fc60003f44270 */
[----:B------:R-:W2:Y:S01]  /*dca0*/  MUFU.TANH R185, R185 ;  /* 0x000000b900b97308 */ /* 0x000ea20000002400 */
[----:B------:R-:W-:Y:S02]  /*dcb0*/  FSEL R165, R165, -INF , P3 ;  /* 0xff800000a5a57808 */ /* 0x000fe40001800000 */
[----:B------:R-:W-:Y:S02]  /*dcc0*/  ISETP.GT.AND P3, PT, R169, 0x39, PT ;  /* 0x00000039a900780c */ /* 0x000fe40003f64270 */
[----:B------:R-:W-:-:S03]  /*dcd0*/  FSEL R160, R160, -INF , P4 ;  /* 0xff800000a0a07808 */ /* 0x000fc60002000000 */
[----:B------:R-:W3:Y:S01]  /*dce0*/  MUFU.TANH R173, R173 ;  /* 0x000000ad00ad7308 */ /* 0x000ee20000002400 */
[----:B------:R-:W-:Y:S02]  /*dcf0*/  FSEL R164, R164, -INF , P2 ;  /* 0xff800000a4a47808 */ /* 0x000fe40001000000 */
[C---:B------:R-:W-:Y:S02]  /*dd00*/  ISETP.GT.AND P4, PT, R169.reuse, 0x31, PT ;  /* 0x00000031a900780c */ /* 0x040fe40003f84270 */
[C---:B------:R-:W-:Y:S02]  /*dd10*/  ISETP.GT.AND P2, PT, R169.reuse, 0x38, PT ;  /* 0x00000038a900780c */ /* 0x040fe40003f44270 */
[----:B------:R-:W-:Y:S02]  /*dd20*/  FSEL R166, R166, -INF , P3 ;  /* 0xff800000a6a67808 */ /* 0x000fe40001800000 */
[----:B------:R-:W-:Y:S02]  /*dd30*/  ISETP.GT.AND P3, PT, R169, 0x48, PT ;  /* 0x00000048a900780c */ /* 0x000fe40003f64270 */
[----:B------:R-:W-:-:S02]  /*dd40*/  FSEL R163, R163, -INF , P4 ;  /* 0xff800000a3a37808 */ /* 0x000fc40002000000 */
[----:B------:R-:W-:Y:S02]  /*dd50*/  FSEL R167, R167, -INF , P2 ;  /* 0xff800000a7a77808 */ /* 0x000fe40001000000 */
[C---:B------:R-:W-:Y:S02]  /*dd60*/  ISETP.GT.AND P4, PT, R169.reuse, 0x40, PT ;  /* 0x00000040a900780c */ /* 0x040fe40003f84270 */
[C---:B------:R-:W-:Y:S01]  /*dd70*/  ISETP.GT.AND P2, PT, R169.reuse, 0x41, PT ;  /* 0x00000041a900780c */ /* 0x040fe20003f44270 */
[----:B------:R-:W-:Y:S01]  /*dd80*/  IMAD.IADD R176, R176, 0x1, R218 ;  /* 0x00000001b0b07824 */ /* 0x000fe200078e02da */
[----:B------:R-:W-:Y:S02]  /*dd90*/  FSEL R172, R172, -INF , P3 ;  /* 0xff800000acac7808 */ /* 0x000fe40001800000 */
[----:B------:R-:W-:Y:S02]  /*dda0*/  ISETP.GT.AND P3, PT, R169, 0x51, PT ;  /* 0x00000051a900780c */ /* 0x000fe40003f64270 */
[----:B0-----:R-:W-:-:S02]  /*ddb0*/  FSEL R168, R168, -INF , P4 ;  /* 0xff800000a8a87808 */ /* 0x001fc40002000000 */
[----:B-1----:R-:W-:Y:S01]  /*ddc0*/  FSEL R174, R174, -INF , P2 ;  /* 0xff800000aeae7808 */ /* 0x002fe20001000000 */
[----:B------:R-:W-:Y:S01]  /*ddd0*/  IMAD.MOV.U32 R184, RZ, RZ, R221 ;  /* 0x000000ffffb87224 */ /* 0x000fe200078e00dd */
[C---:B------:R-:W-:Y:S02]  /*dde0*/  ISETP.GT.AND P4, PT, R169.reuse, 0x49, PT ;  /* 0x00000049a900780c */ /* 0x040fe40003f84270 */
[----:B------:R-:W-:Y:S02]  /*ddf0*/  ISETP.GT.AND P2, PT, R169, 0x50, PT ;  /* 0x00000050a900780c */ /* 0x000fe40003f44270 */
[----:B--2---:R-:W-:Y:S02]  /*de00*/  FSEL R185, R185, -INF , P3 ;  /* 0xff800000b9b97808 */ /* 0x004fe40001800000 */
[----:B------:R-:W-:Y:S02]  /*de10*/  ISETP.GT.AND P3, PT, R176, RZ, PT ;  /* 0x000000ffb000720c */ /* 0x000fe40003f64270 */
[----:B------:R-:W-:-:S02]  /*de20*/  FSEL R171, R171, -INF , P4 ;  /* 0xff800000abab7808 */ /* 0x000fc40002000000 */
[----:B---3--:R-:W-:Y:S02]  /*de30*/  FSEL R173, R173, -INF , P2 ;  /* 0xff800000adad7808 */ /* 0x008fe40001000000 */
[C---:B------:R-:W-:Y:S02]  /*de40*/  ISETP.GT.AND P4, PT, R169.reuse, 0x58, PT ;  /* 0x00000058a900780c */ /* 0x040fe40003f84270 */
[----:B------:R-:W-:Y:S02]  /*de50*/  ISETP.GT.AND P2, PT, R169, 0x59, PT ;  /* 0x00000059a900780c */ /* 0x000fe40003f44270 */
[----:B------:R-:W-:Y:S02]  /*de60*/  FSEL R169, R184, -INF , P3 ;  /* 0xff800000b8a97808 */ /* 0x000fe40001800000 */
[----:B------:R-:W-:Y:S01]  /*de70*/  ISETP.GT.AND P3, PT, R176, 0x9, PT ;  /* 0x00000009b000780c */ /* 0x000fe20003f64270 */
[----:B------:R-:W-:-:S03]  /*de80*/  FMUL.FTZ R221, R179, UR43 ;  /* 0x0000002bb3dd7c20 */ /* 0x000fc60008410000 */
[----:B------:R-:W-:Y:S02]  /*de90*/  FSEL R179, R181, -INF , P3 ;  /* 0xff800000b5b37808 */ /* 0x000fe40001800000 */
[----:B------:R-:W-:-:S04]  /*dea0*/  ISETP.GT.AND P3, PT, R176, 0x18, PT ;  /* 0x00000018b000780c */ /* 0x000fc80003f64270 */
[----:B------:R-:W-:Y:S02]  /*deb0*/  FSEL R182, R237, -INF , P3 ;  /* 0xff800000edb67808 */ /* 0x000fe40001800000 */
[----:B------:R-:W-:-:S04]  /*dec0*/  ISETP.GT.AND P3, PT, R176, 0x21, PT ;  /* 0x00000021b000780c */ /* 0x000fc80003f64270 */
[----:B------:R-:W-:Y:S02]  /*ded0*/  FSEL R193, R234, -INF , P3 ;  /* 0xff800000eac17808 */ /* 0x000fe40001800000 */
[----:B------:R-:W-:-:S04]  /*dee0*/  ISETP.GT.AND P3, PT, R176, 0x30, PT ;  /* 0x00000030b000780c */ /* 0x000fc80003f64270 */
[----:B------:R-:W-:Y:S02]  /*def0*/  FSEL R189, R222, -INF , P3 ;  /* 0xff800000debd7808 */ /* 0x000fe40001800000 */
[----:B------:R-:W-:-:S04]  /*df00*/  ISETP.GT.AND P3, PT, R176, 0x39, PT ;  /* 0x00000039b000780c */ /* 0x000fc80003f64270 */
[----:B------:R-:W-:Y:S02]  /*df10*/  FSEL R191, R177, -INF , P3 ;  /* 0xff800000b1bf7808 */ /* 0x000fe40001800000 */
[----:B------:R-:W-:-:S04]  /*df20*/  FMNMX.FTZ R177, R152, R217, !PT ;  /* 0x000000d998b17209 */ /* 0x000fc80007810000 */
[----:B------:R-:W-:-:S04]  /*df30*/  FMNMX.FTZ R177, R153, R177, !PT ;  /* 0x000000b199b17209 */ /* 0x000fc80007810000 */
[----:B------:R-:W-:-:S04]  /*df40*/  FMNMX.FTZ R177, R155, R177, !PT ;  /* 0x000000b19bb17209 */ /* 0x000fc80007810000 */
[----:B------:R-:W-:-:S04]  /*df50*/  FMNMX.FTZ R177, R154, R177, !PT ;  /* 0x000000b19ab17209 */ /* 0x000fc80007810000 */
[----:B------:R-:W-:-:S04]  /*df60*/  FMNMX.FTZ R177, R156, R177, !PT ;  /* 0x000000b19cb17209 */ /* 0x000fc80007810000 */
[----:B------:R-:W-:-:S04]  /*df70*/  FMNMX.FTZ R177, R159, R177, !PT ;  /* 0x000000b19fb17209 */ /* 0x000fc80007810000 */
[----:B------:R-:W-:Y:S01]  /*df80*/  FMNMX.FTZ R177, R158, R177, !PT ;  /* 0x000000b19eb17209 */ /* 0x000fe20007810000 */
[----:B------:R-:W-:-:S03]  /*df90*/  FMUL.FTZ R178, R196, UR43 ;  /* 0x0000002bc4b27c20 */ /* 0x000fc60008410000 */
[----:B------:R-:W-:-:S04]  /*dfa0*/  FMNMX.FTZ R177, R157, R177, !PT ;  /* 0x000000b19db17209 */ /* 0x000fc80007810000 */
[----:B------:R-:W-:Y:S01]  /*dfb0*/  FMNMX.FTZ R177, R162, R177, !PT ;  /* 0x000000b1a2b17209 */ /* 0x000fe20007810000 */
[----:B------:R-:W0:Y:S03]  /*dfc0*/  MUFU.TANH R178, R178 ;  /* 0x000000b200b27308 */ /* 0x000e260000002400 */
[----:B------:R-:W-:-:S04]  /*dfd0*/  FMNMX.FTZ R177, R161, R177, !PT ;  /* 0x000000b1a1b17209 */ /* 0x000fc80007810000 */
[----:B------:R-:W-:Y:S01]  /*dfe0*/  FMNMX.FTZ R177, R160, R177, !PT ;  /* 0x000000b1a0b17209 */ /* 0x000fe20007810000 */
[----:B------:R-:W1:Y:S03]  /*dff0*/  MUFU.TANH R188, R188 ;  /* 0x000000bc00bc7308 */ /* 0x000e660000002400 */
[----:B------:R-:W-:-:S04]  /*e000*/  FMNMX.FTZ R177, R164, R177, !PT ;  /* 0x000000b1a4b17209 */ /* 0x000fc80007810000 */
[----:B------:R-:W-:Y:S02]  /*e010*/  FMNMX.FTZ R177, R165, R177, !PT ;  /* 0x000000b1a5b17209 */ /* 0x000fe40007810000 */
[----:B0-----:R-:W-:Y:S02]  /*e020*/  FSEL R178, R178, -INF , P4 ;  /* 0xff800000b2b27808 */ /* 0x001fe40002000000 */
[----:B------:R-:W-:Y:S02]  /*e030*/  ISETP.GT.AND P4, PT, R176, 0x1, PT ;  /* 0x00000001b000780c */ /* 0x000fe40003f84270 */
[----:B------:R-:W-:Y:S01]  /*e040*/  FMNMX.FTZ R177, R163, R177, !PT ;  /* 0x000000b1a3b17209 */ /* 0x000fe20007810000 */
[----:B------:R-:W0:Y:S01]  /*e050*/  MUFU.TANH R223, R223 ;  /* 0x000000df00df7308 */ /* 0x000e220000002400 */
[----:B------:R-:W-:Y:S02]  /*e060*/  FSEL R170, R170, -INF , P4 ;  /* 0xff800000aaaa7808 */ /* 0x000fe40002000000 */
[----:B-1----:R-:W-:-:S02]  /*e070*/  FSEL R188, R188, -INF , P2 ;  /* 0xff800000bcbc7808 */ /* 0x002fc40001000000 */
[----:B------:R-:W-:Y:S01]  /*e080*/  FMNMX.FTZ R177, R167, R177, !PT ;  /* 0x000000b1a7b17209 */ /* 0x000fe20007810000 */
[----:B------:R-:W-:Y:S01]  /*e090*/  FMUL.FTZ R192, R186, UR43 ;  /* 0x0000002bbac07c20 */ /* 0x000fe20008410000 */
[C---:B------:R-:W-:Y:S02]  /*e0a0*/  ISETP.GT.AND P2, PT, R176.reuse, 0x8, PT ;  /* 0x00000008b000780c */ /* 0x040fe40003f44270 */
[----:B------:R-:W-:Y:S01]  /*e0b0*/  ISETP.GT.AND P4, PT, R176, 0x10, PT ;  /* 0x00000010b000780c */ /* 0x000fe20003f84270 */
[----:B------:R-:W1:Y:S01]  /*e0c0*/  MUFU.TANH R233, R233 ;  /* 0x000000e900e97308 */ /* 0x000e620000002400 */
[----:B------:R-:W-:Y:S02]  /*e0d0*/  FMNMX.FTZ R177, R166, R177, !PT ;  /* 0x000000b1a6b17209 */ /* 0x000fe40007810000 */
[----:B------:R-:W-:Y:S02]  /*e0e0*/  FSEL R175, R175, -INF , P2 ;  /* 0xff800000afaf7808 */ /* 0x000fe40001000000 */
[----:B------:R-:W-:-:S03]  /*e0f0*/  FSEL R181, R219, -INF , P4 ;  /* 0xff800000dbb57808 */ /* 0x000fc60002000000 */
[----:B------:R-:W2:Y:S01]  /*e100*/  MUFU.TANH R221, R221 ;  /* 0x000000dd00dd7308 */ /* 0x000ea20000002400 */
[----:B------:R-:W-:Y:S01]  /*e110*/  ISETP.GT.AND P2, PT, R176, 0x11, PT ;  /* 0x00000011b000780c */ /* 0x000fe20003f44270 */
[----:B------:R-:W-:Y:S01]  /*e120*/  FMUL.FTZ R196, R190, UR43 ;  /* 0x0000002bbec47c20 */ /* 0x000fe20008410000 */
[----:B------:R-:W-:Y:S01]  /*e130*/  ISETP.GT.AND P4, PT, R176, 0x19, PT ;  /* 0x00000019b000780c */ /* 0x000fe20003f84270 */
[----:B------:R-:W-:Y:S01]  /*e140*/  FMUL.FTZ R187, R187, UR43 ;  /* 0x0000002bbbbb7c20 */ /* 0x000fe20008410000 */
[----:B------:R-:W-:-:S03]  /*e150*/  FMNMX.FTZ R177, R168, R177, !PT ;  /* 0x000000b1a8b17209 */ /* 0x000fc60007810000 */
[----:B------:R-:W3:Y:S01]  /*e160*/  MUFU.TANH R220, R220 ;  /* 0x000000dc00dc7308 */ /* 0x000ee20000002400 */
[----:B------:R-:W-:Y:S02]  /*e170*/  FSEL R180, R180, -INF , P2 ;  /* 0xff800000b4b47808 */ /* 0x000fe40001000000 */
[----:B------:R-:W-:Y:S02]  /*e180*/  FSEL R183, R236, -INF , P4 ;  /* 0xff800000ecb77808 */ /* 0x000fe40002000000 */
[----:B------:R-:W-:-:S03]  /*e190*/  ISETP.GT.AND P2, PT, R176, 0x20, PT ;  /* 0x00000020b000780c */ /* 0x000fc60003f44270 */
[----:B------:R-:W4:Y:S01]  /*e1a0*/  MUFU.TANH R192, R192 ;  /* 0x000000c000c07308 */ /* 0x000f220000002400 */
[----:B------:R-:W-:Y:S02]  /*e1b0*/  ISETP.GT.AND P4, PT, R176, 0x28, PT ;  /* 0x00000028b000780c */ /* 0x000fe40003f84270 */
[----:B------:R-:W-:Y:S02]  /*e1c0*/  FMNMX.FTZ R177, R174, R177, !PT ;  /* 0x000000b1aeb17209 */ /* 0x000fe40007810000 */
[----:B------:R-:W-:-:S03]  /*e1d0*/  FSEL R184, R235, -INF , P2 ;  /* 0xff800000ebb87808 */ /* 0x000fc60001000000 */
[----:B------:R1:W5:Y:S01]  /*e1e0*/  MUFU.TANH R219, R187 ;  /* 0x000000bb00db7308 */ /* 0x0003620000002400 */
[----:B0-----:R-:W-:Y:S02]  /*e1f0*/  FSEL R186, R223, -INF , P4 ;  /* 0xff800000dfba7808 */ /* 0x001fe40002000000 */
[C---:B------:R-:W-:Y:S02]  /*e200*/  ISETP.GT.AND P2, PT, R176.reuse, 0x29, PT ;  /* 0x00000029b000780c */ /* 0x040fe40003f44270 */
[----:B------:R-:W-:-:S03]  /*e210*/  ISETP.GT.AND P4, PT, R176, 0x31, PT ;  /* 0x00000031b000780c */ /* 0x000fc60003f84270 */
[----:B------:R-:W0:Y:S01]  /*e220*/  MUFU.TANH R196, R196 ;  /* 0x000000c400c47308 */ /* 0x000e220000002400 */
[----:B------:R-:W-:-:S07]  /*e230*/  FMNMX.FTZ R177, R172, R177, !PT ;  /* 0x000000b1acb17209 */ /* 0x000fce0007810000 */
[----:B------:R-:W0:Y:S01]  /*e240*/  MUFU.TANH R197, R197 ;  /* 0x000000c500c57308 */ /* 0x000e220000002400 */
[----:B-1----:R-:W-:Y:S02]  /*e250*/  FSEL R187, R233, -INF , P2 ;  /* 0xff800000e9bb7808 */ /* 0x002fe40001000000 */
[----:B--2---:R-:W-:Y:S02]  /*e260*/  FSEL R218, R221, -INF , P4 ;  /* 0xff800000ddda7808 */ /* 0x004fe40002000000 */
[----:B------:R-:W-:Y:S02]  /*e270*/  FMNMX.FTZ R177, R171, R177, !PT ;  /* 0x000000b1abb17209 */ /* 0x000fe40007810000 */
[C---:B------:R-:W-:Y:S02]  /*e280*/  ISETP.GT.AND P2, PT, R176.reuse, 0x38, PT ;  /* 0x00000038b000780c */ /* 0x040fe40003f44270 */
[----:B------:R-:W-:Y:S02]  /*e290*/  ISETP.GT.AND P4, PT, R176, 0x40, PT ;  /* 0x00000040b000780c */ /* 0x000fe40003f84270 */
[----:B------:R-:W-:-:S02]  /*e2a0*/  FMNMX.FTZ R177, R173, R177, !PT ;  /* 0x000000b1adb17209 */ /* 0x000fc40007810000 */
[----:B---3--:R-:W-:Y:S02]  /*e2b0*/  FSEL R190, R220, -INF , P2 ;  /* 0xff800000dcbe7808 */ /* 0x008fe40001000000 */
[----:B----4-:R-:W-:Y:S02]  /*e2c0*/  FSEL R192, R192, -INF , P4 ;  /* 0xff800000c0c07808 */ /* 0x010fe40002000000 */
[C---:B------:R-:W-:Y:S02]  /*e2d0*/  ISETP.GT.AND P2, PT, R176.reuse, 0x41, PT ;  /* 0x00000041b000780c */ /* 0x040fe40003f44270 */
[C---:B------:R-:W-:Y:S02]  /*e2e0*/  ISETP.GT.AND P3, PT, R176.reuse, 0x48, PT ;  /* 0x00000048b000780c */ /* 0x040fe40003f64270 */
[----:B------:R-:W-:Y:S02]  /*e2f0*/  ISETP.GT.AND P4, PT, R176, 0x49, PT ;  /* 0x00000049b000780c */ /* 0x000fe40003f84270 */
[----:B------:R-:W-:-:S02]  /*e300*/  FMNMX.FTZ R177, R185, R177, !PT ;  /* 0x000000b1b9b17209 */ /* 0x000fc40007810000 */
[----:B-----5:R-:W-:Y:S02]  /*e310*/  FSEL R219, R219, -INF , P2 ;  /* 0xff800000dbdb7808 */ /* 0x020fe40001000000 */
[----:B0-----:R-:W-:Y:S02]  /*e320*/  FSEL R196, R196, -INF , P3 ;  /* 0xff800000c4c47808 */ /* 0x001fe40001800000 */
[----:B------:R-:W-:Y:S02]  /*e330*/  FSEL R197, R197, -INF , P4 ;  /* 0xff800000c5c57808 */ /* 0x000fe40002000000 */
[C---:B------:R-:W-:Y:S02]  /*e340*/  ISETP.GT.AND P2, PT, R176.reuse, 0x50, PT ;  /* 0x00000050b000780c */ /* 0x040fe40003f44270 */
[C---:B------:R-:W-:Y:S02]  /*e350*/  ISETP.GT.AND P3, PT, R176.reuse, 0x51, PT ;  /* 0x00000051b000780c */ /* 0x040fe40003f64270 */
[----:B------:R-:W-:-:S02]  /*e360*/  ISETP.GT.AND P4, PT, R176, 0x58, PT ;  /* 0x00000058b000780c */ /* 0x000fc40003f84270 */
[----:B------:R-:W-:Y:S02]  /*e370*/  ISETP.GT.AND P5, PT, R176, 0x59, PT ;  /* 0x00000059b000780c */ /* 0x000fe40003fa4270 */
[----:B------:R-:W-:-:S04]  /*e380*/  FMNMX.FTZ R176, R178, R177, !PT ;  /* 0x000000b1b2b07209 */ /* 0x000fc80007810000 */
[----:B------:R-:W-:-:S05]  /*e390*/  FMNMX.FTZ R176, R188, R176, !PT ;  /* 0x000000b0bcb07209 */ /* 0x000fca0007810000 */
[----:B------:R-:W0:Y:S02]  /*e3a0*/  SHFL.BFLY PT, R177, R176, 0x2, 0x1f ;  /* 0x0c401f00b0b17f89 */ /* 0x000e2400000e0000 */
[----:B0-----:R-:W-:-:S05]  /*e3b0*/  FMNMX.FTZ R177, R176, R177, !PT ;  /* 0x000000b1b0b17209 */ /* 0x001fca0007810000 */
[----:B------:R-:W0:Y:S02]  /*e3c0*/  SHFL.BFLY PT, R176, R177, 0x1, 0x1f ;  /* 0x0c201f00b1b07f89 */ /* 0x000e2400000e0000 */
[----:B0-----:R-:W-:Y:S02]  /*e3d0*/  FMNMX.FTZ R177, R177, R176, !PT ;  /* 0x000000b0b1b17209 */ /* 0x001fe40007810000 */
[----:B------:R-:W0:Y:S02]  /*e3e0*/  LDC R176, c[0x0][0xa80] ;  /* 0x0002a000ffb07b82 */ /* 0x000e240000000800 */
[----:B------:R-:W-:-:S04]  /*e3f0*/  FSETP.NEU.FTZ.AND P6, PT, R177, -INF , PT ;  /* 0xff800000b100780b */ /* 0x000fc80003fdd000 */
[----:B------:R-:W-:-:S05]  /*e400*/  FSEL R220, R177, RZ, P6 ;  /* 0x000000ffb1dc7208 */ /* 0x000fca0003000000 */
[----:B------:R-:W-:Y:S01]  /*e410*/  FADD.FTZ R220, -R220, R217 ;  /* 0x000000d9dcdc7221 */ /* 0x000fe20000010100 */
[----:B0-----:R-:W-:-:S05]  /*e420*/  FMUL.FTZ R217, R177, R176 ;  /* 0x000000b0b1d97220 */ /* 0x001fca0000410000 */
[----:B------:R-:W-:-:S05]  /*e430*/  FSEL R217, R217, RZ, P6 ;  /* 0x000000ffd9d97208 */ /* 0x000fca0003000000 */
        /* <DEDUP_REMOVED lines=23> */
[----:B------:R-:W-:-:S02]  /*e5b0*/  FFMA.FTZ R188, R188, R176, -R217 ;  /* 0x000000b0bcbc7223 */ /* 0x000fc400000108d9 */
[----:B------:R-:W2:Y:S01]  /*e5c0*/  LDL R217, [R1+0x40] ;  /* 0x0000400001d97983 */ /* 0x000ea20000100800 */
[----:B------:R-:W-:Y:S01]  /*e5d0*/  FMUL.FTZ R156, R220, R176 ;  /* 0x000000b0dc9c7220 */ /* 0x000fe20000410000 */
[----:B------:R-:W-:Y:S08]  /*e5e0*/  MUFU.EX2 R152, R152 ;  /* 0x0000009800987308 */ /* 0x000ff00000000800 */
[----:B------:R-:W0:Y:S08]  /*e5f0*/  MUFU.EX2 R156, R156 ;  /* 0x0000009c009c7308 */ /* 0x000e300000000800 */
[----:B------:R-:W1:Y:S01]  /*e600*/  MUFU.EX2 R153, R153 ;  /* 0x0000009900997308 */ /* 0x000e620000000800 */
[----:B0-----:R-:W-:-:S04]  /*e610*/  FFMA.FTZ R0, R156, R0, R152 ;  /* 0x000000009c007223 */ /* 0x001fc80000010098 */
[C---:B-1----:R-:W-:Y:S01]  /*e620*/  FADD.FTZ R0, R153.reuse, R0 ;  /* 0x0000000099007221 */ /* 0x042fe20000010000 */
[----:B------:R-:W-:Y:S02]  /*e630*/  F2FP.BF16.F32.PACK_AB R152, R153, R152 ;  /* 0x000000989998723e */ /* 0x000fe400000010ff */
        /* <DEDUP_REMOVED lines=9> */
[----:B------:R-:W0:Y:S03]  /*e6d0*/  MUFU.EX2 R155, R155 ;  /* 0x0000009b009b7308 */ /* 0x000e260000000800 */
[----:B------:R-:W-:-:S04]  /*e6e0*/  FMNMX.FTZ R153, R193, R153, !PT ;  /* 0x00000099c1997209 */ /* 0x000fc80007810000 */
[----:B------:R-:W-:Y:S01]  /*e6f0*/  FMNMX.FTZ R153, R186, R153, !PT ;  /* 0x00000099ba997209 */ /* 0x000fe20007810000 */
[----:B------:R-:W1:Y:S03]  /*e700*/  MUFU.EX2 R154, R154 ;  /* 0x0000009a009a7308 */ /* 0x000e660000000800 */
[----:B------:R-:W-:-:S04]  /*e710*/  FMNMX.FTZ R153, R187, R153, !PT ;  /* 0x00000099bb997209 */ /* 0x000fc80007810000 */
[----:B------:R-:W-:Y:S01]  /*e720*/  FMNMX.FTZ R153, R189, R153, !PT ;  /* 0x00000099bd997209 */ /* 0x000fe20007810000 */
[----:B------:R-:W-:-:S03]  /*e730*/  FMUL.FTZ R194, R194, UR43 ;  /* 0x0000002bc2c27c20 */ /* 0x000fc60008410000 */
[----:B------:R-:W-:Y:S01]  /*e740*/  FMNMX.FTZ R153, R218, R153, !PT ;  /* 0x00000099da997209 */ /* 0x000fe20007810000 */
[----:B0-----:R-:W-:Y:S01]  /*e750*/  FADD.FTZ R0, R155, R0 ;  /* 0x000000009b007221 */ /* 0x001fe20000010000 */
[----:B------:R-:W-:Y:S02]  /*e760*/  FMUL.FTZ R162, R195, UR43 ;  /* 0x0000002bc3a27c20 */ /* 0x000fe40008410000 */
[----:B------:R-:W-:Y:S01]  /*e770*/  FMNMX.FTZ R153, R190, R153, !PT ;  /* 0x00000099be997209 */ /* 0x000fe20007810000 */
[----:B------:R-:W0:Y:S01]  /*e780*/  MUFU.TANH R194, R194 ;  /* 0x000000c200c27308 */ /* 0x000e220000002400 */
[C---:B-1----:R-:W-:Y:S01]  /*e790*/  FADD.FTZ R0, R154.reuse, R0 ;  /* 0x000000009a007221 */ /* 0x042fe20000010000 */
[----:B------:R-:W-:Y:S01]  /*e7a0*/  F2FP.BF16.F32.PACK_AB R154, R154, R155 ;  /* 0x0000009b9a9a723e */ /* 0x000fe200000010ff */
[----:B------:R-:W-:Y:S01]  /*e7b0*/  FMUL.FTZ R155, R198, UR43 ;  /* 0x0000002bc69b7c20 */ /* 0x000fe20008410000 */
[----:B------:R-:W-:-:S04]  /*e7c0*/  FMNMX.FTZ R153, R191, R153, !PT ;  /* 0x00000099bf997209 */ /* 0x000fc80007810000 */
[----:B------:R-:W1:Y:S01]  /*e7d0*/  MUFU.TANH R162, R162 ;  /* 0x000000a200a27308 */ /* 0x000e620000002400 */
[----:B------:R-:W-:Y:S01]  /*e7e0*/  FMNMX.FTZ R153, R192, R153, !PT ;  /* 0x00000099c0997209 */ /* 0x000fe20007810000 */
[----:B------:R-:W-:-:S03]  /*e7f0*/  FMUL.FTZ R199, R199, UR43 ;  /* 0x0000002bc7c77c20 */ /* 0x000fc60008410000 */
[----:B------:R-:W-:-:S03]  /*e800*/  FMNMX.FTZ R160, R219, R153, !PT ;  /* 0x00000099dba07209 */ /* 0x000fc60007810000 */
[----:B------:R-:W3:Y:S01]  /*e810*/  MUFU.TANH R155, R155 ;  /* 0x0000009b009b7308 */ /* 0x000ee20000002400 */
[----:B------:R-:W-:Y:S02]  /*e820*/  FMNMX.FTZ R160, R196, R160, !PT ;  /* 0x000000a0c4a07209 */ /* 0x000fe40007810000 */
[----:B0-----:R-:W-:-:S05]  /*e830*/  FSEL R194, R194, -INF , P2 ;  /* 0xff800000c2c27808 */ /* 0x001fca0001000000 */
[----:B------:R-:W0:Y:S01]  /*e840*/  MUFU.TANH R153, R199 ;  /* 0x000000c700997308 */ /* 0x000e220000002400 */
[----:B------:R-:W-:Y:S02]  /*e850*/  FMNMX.FTZ R160, R197, R160, !PT ;  /* 0x000000a0c5a07209 */ /* 0x000fe40007810000 */
[----:B-1----:R-:W-:Y:S02]  /*e860*/  FSEL R162, R162, -INF , P3 ;  /* 0xff800000a2a27808 */ /* 0x002fe40001800000 */
[----:B------:R-:W-:Y:S02]  /*e870*/  FMNMX.FTZ R160, R194, R160, !PT ;  /* 0x000000a0c2a07209 */ /* 0x000fe40007810000 */
[----:B---3--:R-:W-:Y:S02]  /*e880*/  FSEL R155, R155, -INF , P4 ;  /* 0xff8000009b9b7808 */ /* 0x008fe40002000000 */
[----:B------:R-:W-:-:S04]  /*e890*/  FMNMX.FTZ R160, R162, R160, !PT ;  /* 0x000000a0a2a07209 */ /* 0x000fc80007810000 */
[----:B------:R-:W-:Y:S02]  /*e8a0*/  FMNMX.FTZ R160, R155, R160, !PT ;  /* 0x000000a09ba07209 */ /* 0x000fe40007810000 */
[----:B0-----:R-:W-:-:S04]  /*e8b0*/  FSEL R153, R153, -INF , P5 ;  /* 0xff80000099997808 */ /* 0x001fc80002800000 */
[----:B------:R-:W-:-:S05]  /*e8c0*/  FMNMX.FTZ R160, R153, R160, !PT ;  /* 0x000000a099a07209 */ /* 0x000fca0007810000 */
[----:B------:R-:W0:Y:S02]  /*e8d0*/  SHFL.BFLY PT, R161, R160, 0x2, 0x1f ;  /* 0x0c401f00a0a17f89 */ /* 0x000e2400000e0000 */
[----:B0-----:R-:W-:-:S05]  /*e8e0*/  FMNMX.FTZ R161, R160, R161, !PT ;  /* 0x000000a1a0a17209 */ /* 0x001fca0007810000 */
[----:B------:R-:W0:Y:S02]  /*e8f0*/  SHFL.BFLY PT, R178, R161, 0x1, 0x1f ;  /* 0x0c201f00a1b27f89 */ /* 0x000e2400000e0000 */
[----:B0-----:R-:W-:-:S04]  /*e900*/  FMNMX.FTZ R178, R161, R178, !PT ;  /* 0x000000b2a1b27209 */ /* 0x001fc80007810000 */
[C---:B------:R-:W-:Y:S01]  /*e910*/  FSETP.NEU.FTZ.AND P2, PT, R178.reuse, -INF , PT ;  /* 0xff800000b200780b */ /* 0x040fe20003f5d000 */
[----:B------:R-:W-:-:S03]  /*e920*/  FMUL.FTZ R161, R178, R176 ;  /* 0x000000b0b2a17220 */ /* 0x000fc60000410000 */
[----:B------:R-:W-:Y:S02]  /*e930*/  FSEL R160, R178, RZ, P2 ;  /* 0x000000ffb2a07208 */ /* 0x000fe40001000000 */
[----:B------:R-:W-:-:S03]  /*e940*/  FSEL R161, R161, RZ, P2 ;  /* 0x000000ffa1a17208 */ /* 0x000fc60001000000 */
[----:B------:R-:W-:Y:S02]  /*e950*/  FADD.FTZ R160, -R160, R216 ;  /* 0x000000d8a0a07221 */ /* 0x000fe40000010100 */
[-CC-:B------:R-:W-:Y:S02]  /*e960*/  FFMA.FTZ R165, R155, R176.reuse, -R161.reuse ;  /* 0x000000b09ba57223 */ /* 0x180fe400000108a1 */
[-C--:B------:R-:W-:Y:S01]  /*e970*/  FMUL.FTZ R155, R160, R176.reuse ;  /* 0x000000b0a09b7220 */ /* 0x080fe20000410000 */
[-CC-:B------:R-:W-:Y:S01]  /*e980*/  FFMA.FTZ R169, R169, R176.reuse, -R161.reuse ;  /* 0x000000b0a9a97223 */ /* 0x180fe200000108a1 */
[----:B------:R-:W-:-:S03]  /*e990*/  FFMA.FTZ R167, R153, R176, -R161 ;  /* 0x000000b099a77223 */ /* 0x000fc600000108a1 */
[----:B------:R0:W-:Y:S08]  /*e9a0*/  MUFU.EX2 R153, R169 ;  /* 0x000000a900997308 */ /* 0x0001f00000000800 */
[----:B------:R-:W1:Y:S01]  /*e9b0*/  MUFU.EX2 R155, R155 ;  /* 0x0000009b009b7308 */ /* 0x000e620000000800 */
        /* <DEDUP_REMOVED lines=39> */
[----:B--2---:R-:W-:-:S02]  /*ec30*/  IMAD R160, R2, 0xc00, R217 ;  /* 0x00000c0002a07824 */ /* 0x004fc400078e02d9 */
[----:B------:R-:W0:Y:S01]  /*ec40*/  S2R R217, SR_TID.X ;  /* 0x0000000000d97919 */ /* 0x000e220000002100 */
        /* <DEDUP_REMOVED lines=25> */
[----:B------:R-:W-:-:S02]  /*ede0*/  @!P0 VIADD R156, R210, 0x32440 ;  /* 0x00032440d29c8836 */ /* 0x000fc40000000000 */
[----:B------:R-:W-:Y:S01]  /*edf0*/  FFMA.FTZ R163, R179, R176, -R161 ;  /* 0x000000b0b3a37223 */ /* 0x000fe200000108a1 */
[----:B0-----:R-:W-:Y:S01]  /*ee00*/  SHF.R.U32.HI R169, RZ, 0x7, R217 ;  /* 0x00000007ffa97819 */ /* 0x001fe200000116d9 */
[----:B-1----:R-:W-:Y:S01]  /*ee10*/  FFMA.FTZ R3, R155, R3, R153 ;  /* 0x000000039b037223 */ /* 0x002fe20000010099 */
[-C--:B------:R-:W-:Y:S01]  /*ee20*/  FMUL.FTZ R26, R26, R155.reuse ;  /* 0x0000009b1a1a7220 */ /* 0x080fe20000410000 */
[-C--:B------:R-:W-:Y:S01]  /*ee30*/  FMUL.FTZ R27, R27, R155.reuse ;  /* 0x0000009b1b1b7220 */ /* 0x080fe20000410000 */
[----:B------:R-:W-:Y:S01]  /*ee40*/  IADD3 R179, -R169, 0xb, RZ ;  /* 0x0000000ba9b37810 */ /* 0x000fe20007ffe1ff */
        /* <DEDUP_REMOVED lines=62> */
[----:B------:R-:W-:Y:S01]  /*f230*/  @!P0 PRMT R156, RZ, 0x654, R156 ;  /* 0x00000654ff9c8816 */ /* 0x000fe2000000009c */
[----:B------:R-:W-:-:S02]  /*f240*/  VIADD R155, R169, 0x8 ;  /* 0x00000008a99b7836 */ /* 0x000fc40000000000 */
[-CC-:B------:R-:W-:Y:S01]  /*f250*/  FFMA.FTZ R170, R170, R176.reuse, -R161.reuse ;  /* 0x000000b0aaaa7223 */ /* 0x180fe200000108a1 */
[-CC-:B------:R-:W-:Y:S01]  /*f260*/  FFMA.FTZ R175, R175, R176.reuse, -R161.reuse ;  /* 0x000000b0afaf7223 */ /* 0x180fe200000108a1 */
[----:B------:R1:W-:Y:S06]  /*f270*/  BAR.ARV R179, 0x100 ;  /* 0x000400b30000751d */ /* 0x0003ec0000002000 */
[----:B------:R0:W-:Y:S01]  /*f280*/  @!P0 SYNCS.ARRIVE.TRANS64.RED.A1T0 RZ, [R156+URZ], RZ ;  /* 0x000000ff9cff89a7 */ /* 0x0001e2000810043f */
        /* <DEDUP_REMOVED lines=17> */
[----:B------:R3:W-:Y:S01]  /*f3a0*/  BAR.SYNC.DEFER_BLOCKING R155, 0x100 ;  /* 0x0004009b0000751d */ /* 0x0007e20000010000 */
[-CC-:B------:R-:W-:Y:S01]  /*f3b0*/  FFMA.FTZ R196, R196, R176.reuse, -R161.reuse ;  /* 0x000000b0c4c47223 */ /* 0x180fe200000108a1 */
[-CC-:B------:R-:W-:Y:S01]  /*f3c0*/  FFMA.FTZ R197, R197, R176.reuse, -R161.reuse ;  /* 0x000000b0c5c57223 */ /* 0x180fe200000108a1 */
[-CC-:B------:R-:W-:Y:S01]  /*f3d0*/  FFMA.FTZ R194, R194, R176.reuse, -R161.reuse ;  /* 0x000000b0c2c27223 */ /* 0x180fe200000108a1 */
[----:B------:R-:W-:Y:S01]  /*f3e0*/  FFMA.FTZ R162, R162, R176, -R161 ;  /* 0x000000b0a2a27223 */ /* 0x000fe200000108a1 */
[----:B------:R-:W-:Y:S01]  /*f3f0*/  IMAD.MOV.U32 R161, RZ, RZ, 0x40000040 ;  /* 0x40000040ffa17424 */ /* 0x000fe200078e00ff */
[----:B------:R-:W-:Y:S01]  /*f400*/  R2UR UR6, R160 ;  /* 0x00000000a00672ca */ /* 0x000fe200000e0000 */
[----:B------:R-:W4:Y:S01]  /*f410*/  MUFU.EX2 R222, R222 ;  /* 0x000000de00de7308 */ /* 0x000f220000000800 */
[----:B0-----:R-:W5:Y:S02]  /*f420*/  LDL R156, [R1+0x54] ;  /* 0x00005400019c7983 */ /* 0x001f640000100800 */
[----:B------:R-:W-:-:S02]  /*f430*/  R2UR UR7, R161 ;  /* 0x00000000a10772ca */ /* 0x000fc400000e0000 */
[----:B--2---:R-:W-:Y:S02]  /*f440*/  F2FP.BF16.F32.PACK_AB R153, R170, R153 ;  /* 0x00000099aa99723e */ /* 0x004fe400000010ff */
[----:B---3--:R-:W-:-:S04]  /*f450*/  F2FP.BF16.F32.PACK_AB R155, R163, R175 ;  /* 0x000000afa39b723e */ /* 0x008fc800000010ff */
[----:B------:R-:W-:-:S06]  /*f460*/  WARPGROUP.ARRIVE ;  /* 0x00000000000079c5 */ /* 0x000fcc0000000000 */
[----:B------:R-:W-:Y:S01]  /*f470*/  HGMMA.64x256x16.F32.BF16 R24, R152, gdesc[UR4].tnspB, R24, gsb0 ;  /* 0x43e0000498187df0 */ /* 0x000fe20008001818 */
[----:B------:R-:W0:Y:S08]  /*f480*/  MUFU.EX2 R159, R159 ;  /* 0x0000009f009f7308 */ /* 0x000e300000000800 */
[----:B------:R-:W-:Y:S08]  /*f490*/  MUFU.EX2 R157, R157 ;  /* 0x0000009d009d7308 */ /* 0x000ff00000000800 */
[----:B------:R-:W-:Y:S08]  /*f4a0*/  MUFU.EX2 R181, R181 ;  /* 0x000000b500b57308 */ /* 0x000ff00000000800 */
[----:B------:R-:W2:Y:S08]  /*f4b0*/  MUFU.EX2 R180, R180 ;  /* 0x000000b400b47308 */ /* 0x000eb00000000800 */
[----:B------:R-:W-:Y:S08]  /*f4c0*/  MUFU.EX2 R182, R182 ;  /* 0x000000b600b67308 */ /* 0x000ff00000000800 */
[----:B------:R-:W3:Y:S01]  /*f4d0*/  MUFU.EX2 R183, R183 ;  /* 0x000000b700b77308 */ /* 0x000ee20000000800 */
[----:B----4-:R-:W-:-:S04]  /*f4e0*/  FADD.FTZ R0, R222, R0 ;  /* 0x00000000de007221 */ /* 0x010fc80000010000 */
[----:B0-----:R-:W-:-:S03]  /*f4f0*/  FADD.FTZ R0, R159, R0 ;  /* 0x000000009f007221 */ /* 0x001fc60000010000 */
[----:B------:R-:W-:Y:S08]  /*f500*/  MUFU.EX2 R234, R234 ;  /* 0x000000ea00ea7308 */ /* 0x000ff00000000800 */
[----:B------:R-:W-:Y:S08]  /*f510*/  MUFU.EX2 R223, R223 ;  /* 0x000000df00df7308 */ /* 0x000ff00000000800 */
[----:B------:R-:W-:Y:S08]  /*f520*/  MUFU.EX2 R164, R164 ;  /* 0x000000a400a47308 */ /* 0x000ff00000000800 */
[----:B------:R-:W-:Y:S01]  /*f530*/  MUFU.EX2 R184, R184 ;  /* 0x000000b800b87308 */ /* 0x000fe20000000800 */
[----:B------:R-:W-:-:S07]  /*f540*/  WARPGROUP.DEPBAR.LE gsb0, 0x0 ;  /* 0x00008000000079c5 */ /* 0x000fce0000010000 */
[----:B------:R-:W0:Y:S01]  /*f550*/  MUFU.EX2 R154, R158 ;  /* 0x0000009e009a7308 */ /* 0x000e220000000800 */
[----:B------:R-:W-:Y:S02]  /*f560*/  VIADD R152, R160, 0x80 ;  /* 0x00000080a0987836 */ /* 0x000fe40000000000 */
[----:B------:R-:W-:-:S03]  /*f570*/  IMAD.MOV.U32 R153, RZ, RZ, 0x40000040 ;  /* 0x40000040ff997424 */ /* 0x000fc600078e00ff */
[----:B------:R-:W-:Y:S02]  /*f580*/  R2UR UR6, R152 ;  /* 0x00000000980672ca */ /* 0x000fe400000e0000 */
[----:B------:R-:W-:Y:S02]  /*f590*/  R2UR UR7, R153 ;  /* 0x00000000990772ca */ /* 0x000fe400000e0000 */
[----:B------:R-:W-:Y:S02]  /*f5a0*/  F2FP.BF16.F32.PACK_AB R152, R159, R222 ;  /* 0x000000de9f98723e */ /* 0x000fe400000010ff */
[----:B--2---:R-:W-:Y:S02]  /*f5b0*/  F2FP.BF16.F32.PACK_AB R153, R180, R181 ;  /* 0x000000b5b499723e */ /* 0x004fe400000010ff */
[----:B---3--:R-:W-:Y:S01]  /*f5c0*/  F2FP.BF16.F32.PACK_AB R155, R183, R182 ;  /* 0x000000b6b79b723e */ /* 0x008fe200000010ff */
[----:B0-----:R-:W-:Y:S01]  /*f5d0*/  FADD.FTZ R0, R154, R0 ;  /* 0x000000009a007221 */ /* 0x001fe20000010000 */
[----:B------:R-:W-:-:S04]  /*f5e0*/  F2FP.BF16.F32.PACK_AB R154, R157, R154 ;  /* 0x0000009a9d9a723e */ /* 0x000fc800000010ff */
[----:B------:R-:W-:-:S06]  /*f5f0*/  WARPGROUP.ARRIVE ;  /* 0x00000000000079c5 */ /* 0x000fcc0000000000 */
[----:B------:R-:W-:Y:S01]  /*f600*/  HGMMA.64x256x16.F32.BF16 R24, R152, gdesc[UR4].tnspB, R24, gsb0 ;  /* 0x43e0000498187df0 */ /* 0x000fe20008001818 */
[----:B------:R-:W0:Y:S01]  /*f610*/  MUFU.EX2 R193, R193 ;  /* 0x000000c100c17308 */ /* 0x000e220000000800 */
[----:B------:R-:W-:-:S07]  /*f620*/  FADD.FTZ R0, R157, R0 ;  /* 0x000000009d007221 */ /* 0x000fce0000010000 */
[----:B------:R-:W-:Y:S08]  /*f630*/  MUFU.EX2 R186, R186 ;  /* 0x000000ba00ba7308 */ /* 0x000ff00000000800 */
[----:B------:R-:W2:Y:S01]  /*f640*/  MUFU.EX2 R187, R187 ;  /* 0x000000bb00bb7308 */ /* 0x000ea20000000800 */
[----:B------:R-:W-:-:S04]  /*f650*/  FADD.FTZ R0, R234, R0 ;  /* 0x00000000ea007221 */ /* 0x000fc80000010000 */
[----:B------:R-:W-:-:S03]  /*f660*/  FADD.FTZ R0, R223, R0 ;  /* 0x00000000df007221 */ /* 0x000fc60000010000 */
        /* <DEDUP_REMOVED lines=8> */
[----:B------:R-:W3:Y:S01]  /*f6f0*/  MUFU.EX2 R154, R221 ;  /* 0x000000dd009a7308 */ /* 0x000ee20000000800 */
[----:B------:R-:W-:Y:S02]  /*f700*/  VIADD R152, R160, 0x100 ;  /* 0x00000100a0987836 */ /* 0x000fe40000000000 */
[----:B------:R-:W-:-:S03]  /*f710*/  IMAD.MOV.U32 R153, RZ, RZ, 0x40000040 ;  /* 0x40000040ff997424 */ /* 0x000fc600078e00ff */
[----:B------:R-:W-:Y:S02]  /*f720*/  R2UR UR6, R152 ;  /* 0x00000000980672ca */ /* 0x000fe400000e0000 */
[----:B------:R-:W-:Y:S02]  /*f730*/  R2UR UR7, R153 ;  /* 0x00000000990772ca */ /* 0x000fe400000e0000 */
[----:B------:R-:W-:Y:S02]  /*f740*/  F2FP.BF16.F32.PACK_AB R152, R223, R234 ;  /* 0x000000eadf98723e */ /* 0x000fe400000010ff */
[----:B0-----:R-:W-:Y:S02]  /*f750*/  F2FP.BF16.F32.PACK_AB R153, R193, R184 ;  /* 0x000000b8c199723e */ /* 0x001fe400000010ff */
[----:B--2---:R-:W-:Y:S01]  /*f760*/  F2FP.BF16.F32.PACK_AB R155, R187, R186 ;  /* 0x000000babb9b723e */ /* 0x004fe200000010ff */
[----:B---3--:R-:W-:Y:S01]  /*f770*/  FADD.FTZ R0, R154, R0 ;  /* 0x000000009a007221 */ /* 0x008fe20000010000 */
[----:B------:R-:W-:-:S04]  /*f780*/  F2FP.BF16.F32.PACK_AB R154, R164, R154 ;  /* 0x0000009aa49a723e */ /* 0x000fc800000010ff */
[----:B------:R-:W-:-:S06]  /*f790*/  WARPGROUP.ARRIVE ;  /* 0x00000000000079c5 */ /* 0x000fcc0000000000 */
[----:B------:R-:W-:Y:S01]  /*f7a0*/  HGMMA.64x256x16.F32.BF16 R24, R152, gdesc[UR4].tnspB, R24, gsb0 ;  /* 0x43e0000498187df0 */ /* 0x000fe20008001818 */
[----:B------:R-:W-:-:S04]  /*f7b0*/  FADD.FTZ R0, R164, R0 ;  /* 0x00000000a4007221 */ /* 0x000fc80000010000 */
[----:B------:R-:W-:-:S04]  /*f7c0*/  FADD.FTZ R0, R236, R0 ;  /* 0x00000000ec007221 */ /* 0x000fc80000010000 */
[----:B------:R-:W-:Y:S01]  /*f7d0*/  FADD.FTZ R0, R235, R0 ;  /* 0x00000000eb007221 */ /* 0x000fe20000010000 */
        /* <DEDUP_REMOVED lines=14> */
[----:B------:R-:W-:Y:S02]  /*f8c0*/  F2FP.BF16.F32.PACK_AB R153, R218, R189 ;  /* 0x000000bdda99723e */ /* 0x000fe400000010ff */
[----:B------:R-:W-:Y:S01]  /*f8d0*/  F2FP.BF16.F32.PACK_AB R155, R191, R190 ;  /* 0x000000bebf9b723e */ /* 0x000fe200000010ff */
[----:B0-----:R-:W-:Y:S01]  /*f8e0*/  FADD.FTZ R0, R154, R0 ;  /* 0x000000009a007221 */ /* 0x001fe20000010000 */
        /* <DEDUP_REMOVED lines=11> */
[----:B------:R-:W-:Y:S01]  /*f9a0*/  MUFU.EX2 R167, R167 ;  /* 0x000000a700a77308 */ /* 0x000fe20000000800 */
[----:B------:R-:W-:Y:S01]  /*f9b0*/  IMAD.MOV.U32 R161, RZ, RZ, 0x40000040 ;  /* 0x40000040ffa17424 */ /* 0x000fe200078e00ff */
[----:B------:R-:W-:-:S06]  /*f9c0*/  WARPGROUP.DEPBAR.LE gsb0, 0x0 ;  /* 0x00008000000079c5 */ /* 0x000fcc0000010000 */
        /* <DEDUP_REMOVED lines=12> */
[----:B------:R-:W-:Y:S01]  /*fa90*/  FADD.FTZ R0, R171, R0 ;  /* 0x00000000ab007221 */ /* 0x000fe20000010000 */
[----:B------:R-:W-:Y:S01]  /*faa0*/  VIADD R160, R160, 0x280 ;  /* 0x00000280a0a07836 */ /* 0x000fe20000000000 */
        /* <DEDUP_REMOVED lines=20> */
[----:B-----5:R-:W-:-:S03]  /*fbf0*/  ISETP.GT.AND P2, PT, R203, R156, PT ;  /* 0x0000009ccb00720c */ /* 0x020fc60003f44270 */
[----:B------:R-:W-:Y:S01]  /*fc00*/  FADD.FTZ R3, R197, R3 ;  /* 0x00000003c5037221 */ /* 0x000fe20000010000 */
[----:B------:R-:W-:Y:S02]  /*fc10*/  WARPGROUP.DEPBAR.LE gsb0, 0x0 ;  /* 0x00008000000079c5 */ /* 0x000fe40000010000 */
[----:B------:R-:W0:Y:S08]  /*fc20*/  MUFU.EX2 R152, R173 ;  /* 0x000000ad00987308 */ /* 0x000e300000000800 */
[----:B------:R-:W2:Y:S01]  /*fc30*/  MUFU.EX2 R154, R168 ;  /* 0x000000a8009a7308 */ /* 0x000ea20000000800 */
[----:B0-----:R-:W-:-:S04]  /*fc40*/  FADD.FTZ R0, R152, R0 ;  /* 0x0000000098007221 */ /* 0x001fc80000010000 */
[C---:B------:R-:W-:Y:S01]  /*fc50*/  FADD.FTZ R0, R185.reuse, R0 ;  /* 0x00000000b9007221 */ /* 0x040fe20000010000 */
[----:B------:R-:W-:Y:S02]  /*fc60*/  F2FP.BF16.F32.PACK_AB R152, R185, R152 ;  /* 0x00000098b998723e */ /* 0x000fe400000010ff */
[----:B------:R-:W-:Y:S01]  /*fc70*/  F2FP.BF16.F32.PACK_AB R153, R162, R194 ;  /* 0x000000c2a299723e */ /* 0x000fe200000010ff */
[----:B--2---:R-:W-:Y:S01]  /*fc80*/  FADD.FTZ R0, R154, R0 ;  /* 0x000000009a007221 */ /* 0x004fe20000010000 */
[----:B------:R-:W-:Y:S02]  /*fc90*/  F2FP.BF16.F32.PACK_AB R154, R188, R154 ;  /* 0x0000009abc9a723e */ /* 0x000fe400000010ff */
[----:B------:R-:W-:-:S04]  /*fca0*/  F2FP.BF16.F32.PACK_AB R155, R167, R165 ;  /* 0x000000a5a79b723e */ /* 0x000fc800000010ff */
[----:B------:R-:W-:-:S06]  /*fcb0*/  WARPGROUP.ARRIVE ;  /* 0x00000000000079c5 */ /* 0x000fcc0000000000 */
[----:B------:R-:W-:Y:S01]  /*fcc0*/  HGMMA.64x256x16.F32.BF16 R24, R152, gdesc[UR4].tnspB, R24, gsb0 ;  /* 0x43e0000498187df0 */ /* 0x000fe20008001818 */
[----:B------:R-:W-:Y:S02]  /*fcd0*/  @!P0 VIADD R210, R210, 0x32460 ;  /* 0x00032460d2d28836 */ /* 0x000fe40000000000 */
[----:B------:R-:W-:-:S04]  /*fce0*/  FADD.FTZ R3, R194, R3 ;  /* 0x00000003c2037221 */ /* 0x000fc80000010000 */
[----:B------:R-:W-:Y:S01]  /*fcf0*/  FADD.FTZ R162, R162, R3 ;  /* 0x00000003a2a27221 */ /* 0x000fe20000010000 */
[----:B------:R-:W-:-:S03]  /*fd00*/  @!P0 PRMT R210, RZ, 0x654, R210 ;  /* 0x00000654ffd28816 */ /* 0x000fc600000000d2 */
[----:B------:R-:W-:Y:S01]  /*fd10*/  FADD.FTZ R162, R165, R162 ;  /* 0x000000a2a5a27221 */ /* 0x000fe20000010000 */
[----:B------:R-:W-:Y:S01]  /*fd20*/  FADD.FTZ R0, R188, R0 ;  /* 0x00000000bc007221 */ /* 0x000fe20000010000 */
[----:B------:R-:W-:Y:S02]  /*fd30*/  VIADD R203, R203, 0xffffffff ;  /* 0xffffffffcbcb7836 */ /* 0x000fe40000000000 */
[----:B------:R-:W-:Y:S01]  /*fd40*/  FADD.FTZ R3, R167, R162 ;  /* 0x000000a2a7037221 */ /* 0x000fe20000010000 */
[----:B------:R-:W-:Y:S02]  /*fd50*/  IMAD.MOV.U32 R216, RZ, RZ, R178 ;  /* 0x000000ffffd87224 */ /* 0x000fe400078e00b2 */
[----:B------:R-:W-:Y:S01]  /*fd60*/  IMAD.MOV.U32 R217, RZ, RZ, R177 ;  /* 0x000000ffffd97224 */ /* 0x000fe200078e00b1 */
[----:B------:R-:W-:Y:S02]  /*fd70*/  WARPGROUP.DEPBAR.LE gsb0, 0x0 ;  /* 0x00008000000079c5 */ /* 0x000fe40000010000 */
[----:B------:R1:W-:Y:S01]  /*fd80*/  @!P0 SYNCS.ARRIVE.TRANS64.RED.A1T0 RZ, [R210+URZ], RZ ;  /* 0x000000ffd2ff89a7 */ /* 0x0003e2000810043f */
[----:B------:R-:W-:Y:S05]  /*fd90*/  @P2 BRA `(.L_x_5686) ;  /* 0xffffffc800882947 */ /* 0x000fea000383ffff */
.L_x_5676:
[----:B------:R-:W-:-:S13]  /*fda0*/  ISETP.GE.AND P2, PT, R203, RZ, PT ;  /* 0x000000ffcb00720c */ /* 0x000fda0003f46270 */
[----:B------:R-:W-:Y:S05]  /*fdb0*/  @!P2 BRA `(.L_x_5687) ;  /* 0x0000002c009ca947 */ /* 0x000fea0003800000 */
[----:B------:R-:W-:Y:S02]  /*fdc0*/  IMAD.MOV.U32 R216, RZ, RZ, R178 ;  /* 0x000000ffffd87224 */ /* 0x000fe400078e00b2 */
[----:B------:R-:W-:-:S07]  /*fdd0*/  IMAD.MOV.U32 R217, RZ, RZ, R177 ;  /* 0x000000ffffd97224 */ /* 0x000fce00078e00b1 */
.L_x_5697:
        /* <DEDUP_REMOVED lines=8> */
.L_x_5688:
[----:B-1----:R-:W-:Y:S01]  /*fe60*/  IMAD R210, R2, 0x8, R19 ;  /* 0x0000000802d27824 */ /* 0x002fe200078e0213 */
[----:B------:R-:W-:-:S04]  /*fe70*/  SHF.L.U32 R218, R23, 0x1f, RZ ;  /* 0x0000001f17da7819 */ /* 0x000fc800000006ff */
[----:B------:R1:W2:Y:S01]  /*fe80*/  SYNCS.PHASECHK.TRANS64.TRYWAIT P2, [R210+URZ+0x32430], R218 ;  /* 0x032430dad20075a7 */ /* 0x0002a2000804017f */
[----:B------:R-:W-:Y:S05]  /*fe90*/  @!P1 BRA `(.L_x_5689) ;  /* 0x0000000000049947 */ /* 0x000fea0003800000 */
[----:B------:R-:W-:Y:S01]  /*fea0*/  BPT.TRAP 0x1 ;  /* 0x000000040000795c */ /* 0x000fe20000300000 */
.L_x_5689:
[----:B------:R-:W3:Y:S01]  /*feb0*/  LDL R152, [R1+0x44] ;  /* 0x0000440001987983 */ /* 0x000ee20000100800 */
[----:B------:R-:W-:Y:S02]  /*fec0*/  IMAD.MOV.U32 R157, RZ, RZ, 0x40000040 ;  /* 0x40000040ff9d7424 */ /* 0x000fe400078e00ff */
[----:B---3--:R-:W-:Y:S01]  /*fed0*/  IMAD R156, R2, 0x300, R152 ;  /* 0x00000300029c7824 */ /* 0x008fe200078e0298 */
[----:B--2---:R-:W-:Y:S06]  /*fee0*/  @P2 BRA `(.L_x_5690) ;  /* 0x0000000000082947 */ /* 0x004fec0003800000 */
[----:B------:R-:W2:Y:S02]  /*fef0*/  SYNCS.PHASECHK.TRANS64.TRYWAIT P2, [R210+URZ+0x32430], R218 ;  /* 0x032430dad20075a7 */ /* 0x000ea4000804017f */
[----:B--2---:R-:W-:Y:S05]  /*ff00*/  @!P2 BRA `(.L_x_5691) ;  /* 0x000000fc00d4a947 */ /* 0x004fea0003800000 */
.L_x_5690:
        /* <DEDUP_REMOVED lines=40> */
.L_x_5692:
[----:B------:R0:W3:Y:S01]  /*10190*/  SYNCS.PHASECHK.TRANS64.TRYWAIT P2, [R210+URZ+0x32450], R218 ;  /* 0x032450dad20075a7 */ /* 0x0000e2000804017f */
[----:B------:R-:W-:Y:S05]  /*101a0*/  @!P1 BRA `(.L_x_5693) ;  /* 0x0000000000049947 */ /* 0x000fea0003800000 */
[----:B------:R-:W-:Y:S01]  /*101b0*/  BPT.TRAP 0x1 ;  /* 0x000000040000795c */ /* 0x000fe20000300000 */
.L_x_5693:
[----:B------:R-:W-:Y:S04]  /*101c0*/  BSSY B0, `(.L_x_5694) ;  /* 0x0000004000007945 */ /* 0x000fe80003800000 */
[----:B---3--:R-:W-:Y:S05]  /*101d0*/  @P2 BRA `(.L_x_5695) ;  /* 0x0000000000082947 */ /* 0x008fea0003800000 */
[----:B------:R-:W3:Y:S02]  /*101e0*/  SYNCS.PHASECHK.TRANS64.TRYWAIT P2, [R210+URZ+0x32450], R218 ;  /* 0x032450dad20075a7 */ /* 0x000ee4000804017f */
[----:B---3--:R-:W-:Y:S05]  /*101f0*/  @!P2 BRA `(.L_x_5696) ;  /* 0x000000fc002ca947 */ /* 0x008fea0003800000 */
.L_x_5695:
[----:B------:R-:W-:Y:S05]  /*10200*/  BSYNC B0 ;  /* 0x0000000000007941 */ /* 0x000fea0003800000 */
.L_x_5694:
[----:B------:R-:W-:Y:S05]  /*10210*/  WARPSYNC.ALL ;  /* 0x0000000000007948 */ /* 0x000fea0003800000 */
[----:B------:R-:W0:Y:S04]  /*10220*/  LDL R220, [R1+0x48] ;  /* 0x0000480001dc7983 */ /* 0x000e280000100800 */
[----:B------:R-:W4:Y:S01]  /*10230*/  LDL.64 R222, [R1] ;  /* 0x0000000001de7983 */ /* 0x000f220000100a00 */
[----:B------:R-:W-:Y:S01]  /*10240*/  IMAD.MOV.U32 R219, RZ, RZ, 0x40000040 ;  /* 0x40000040ffdb7424 */ /* 0x000fe200078e00ff */
[----:B------:R-:W-:Y:S01]  /*10250*/  R2UR UR4, R4 ;  /* 0x00000000040472ca */ /* 0x000fe200000e0000 */
[----:B------:R-:W-:Y:S01]  /*10260*/  WARPGROUP.ARRIVE ;  /* 0x00000000000079c5 */ /* 0x000fe20000000000 */
[----:B------:R-:W-:Y:S01]  /*10270*/  R2UR UR5, R5 ;  /* 0x00000000050572ca */ /* 0x000fe200000e0000 */
[----:B------:R-:W-:Y:S01]  /*10280*/  IMAD.MOV.U32 R221, RZ, RZ, 0x40000040 ;  /* 0x40000040ffdd7424 */ /* 0x000fe200078e00ff */
[----:B------:R-:W-:Y:S01]  /*10290*/  R2UR UR7, R219 ;  /* 0x00000000db0772ca */ /* 0x000fe200000e0000 */
[----:B------:R-:W-:-:S02]  /*102a0*/  IMAD.MOV.U32 R219, RZ, RZ, 0x40000040 ;  /* 0x40000040ffdb7424 */ /* 0x000fc400078e00ff */
[----:B0123--:R-:W-:-:S04]  /*102b0*/  IMAD R218, R2, 0xc00, R220 ;  /* 0x00000c0002da7824 */ /* 0x00ffc800078e02dc */
        /* <DEDUP_REMOVED lines=196> */
[----:B------:R0:W3:Y:S01]  /*10f00*/  MUFU.TANH R168, R181 ;  /* 0x000000b500a87308 */ /* 0x0000e20000002400 */
[----:B-1----:R-:W-:-:S07]  /*10f10*/  FMNMX.FTZ R172, R165, R172, !PT ;  /* 0x000000aca5ac7209 */ /* 0x002fce0007810000 */
[----:B------:R-:W1:Y:S01]  /*10f20*/  MUFU.TANH R184, R184 ;  /* 0x000000b800b87308 */ /* 0x000e620000002400 */
[----:B--2---:R-:W-:Y:S01]  /*10f30*/  FMNMX.FTZ R172, R164, R172, !PT ;  /* 0x000000aca4ac7209 */ /* 0x004fe20007810000 */
[----:B0-----:R-:W-:Y:S01]  /*10f40*/  FMUL.FTZ R181, R192, UR42 ;  /* 0x0000002ac0b57c20 */ /* 0x001fe20008410000 */
[----:B------:R-:W-:-:S05]  /*10f50*/  FMUL.FTZ R192, R197, UR42 ;  /* 0x0000002ac5c07c20 */ /* 0x000fca0008410000 */
[----:B------:R-:W0:Y:S01]  /*10f60*/  MUFU.TANH R169, R185 ;  /* 0x000000b900a97308 */ /* 0x000e220000002400 */
[----:B---3--:R-:W-:-:S07]  /*10f70*/  FMNMX.FTZ R172, R168, R172, !PT ;  /* 0x000000aca8ac7209 */ /* 0x008fce0007810000 */
[----:B------:R-:W2:Y:S01]  /*10f80*/  MUFU.TANH R235, R235 ;  /* 0x000000eb00eb7308 */ /* 0x000ea20000002400 */
[----:B-1----:R-:W-:-:S07]  /*10f90*/  FMNMX.FTZ R176, R184, R172, !PT ;  /* 0x000000acb8b07209 */ /* 0x002fce0007810000 */
[----:B------:R-:W1:Y:S01]  /*10fa0*/  MUFU.TANH R234, R234 ;  /* 0x000000ea00ea7308 */ /* 0x000e620000002400 */
[----:B0-----:R-:W-:-:S07]  /*10fb0*/  FMNMX.FTZ R176, R169, R176, !PT ;  /* 0x000000b0a9b07209 */ /* 0x001fce0007810000 */
[----:B------:R-:W0:Y:S01]  /*10fc0*/  MUFU.TANH R181, R181 ;  /* 0x000000b500b57308 */ /* 0x000e220000002400 */
[----:B--2---:R-:W-:-:S07]  /*10fd0*/  FMNMX.FTZ R176, R235, R176, !PT ;  /* 0x000000b0ebb07209 */ /* 0x004fce0007810000 */
[----:B------:R-:W2:Y:S01]  /*10fe0*/  MUFU.TANH R173, R173 ;  /* 0x000000ad00ad7308 */ /* 0x000ea20000002400 */
[----:B-1----:R-:W-:-:S07]  /*10ff0*/  FMNMX.FTZ R176, R234, R176, !PT ;  /* 0x000000b0eab07209 */ /* 0x002fce0007810000 */
[----:B------:R-:W1:Y:S01]  /*11000*/  MUFU.TANH R172, R196 ;  /* 0x000000c400ac7308 */ /* 0x000e620000002400 */
[----:B0-----:R-:W-:-:S07]  /*11010*/  FMNMX.FTZ R176, R181, R176, !PT ;  /* 0x000000b0b5b07209 */ /* 0x001fce0007810000 */
[----:B------:R-:W0:Y:S01]  /*11020*/  MUFU.TANH R192, R192 ;  /* 0x000000c000c07308 */ /* 0x000e220000002400 */
[----:B--2---:R-:W-:-:S07]  /*11030*/  FMNMX.FTZ R176, R173, R176, !PT ;  /* 0x000000b0adb07209 */ /* 0x004fce0007810000 */
[----:B------:R-:W-:Y:S01]  /*11040*/  MUFU.TANH R180, R162 ;  /* 0x000000a200b47308 */ /* 0x000fe20000002400 */
[----:B-1----:R-:W-:-:S07]  /*11050*/  FMNMX.FTZ R176, R172, R176, !PT ;  /* 0x000000b0acb07209 */ /* 0x002fce0007810000 */
[----:B------:R-:W1:Y:S01]  /*11060*/  MUFU.TANH R185, R154 ;  /* 0x0000009a00b97308 */ /* 0x000e620000002400 */
[----:B0-----:R-:W-:-:S05]  /*11070*/  FMNMX.FTZ R176, R192, R176, !PT ;  /* 0x000000b0c0b07209 */ /* 0x001fca0007810000 */
[----:B------:R-:W0:Y:S02]  /*11080*/  SHFL.BFLY PT, R177, R176, 0x2, 0x1f ;  /* 0x0c401f00b0b17f89 */ /* 0x000e2400000e0000 */
[----:B------:R-:W2:Y:S08]  /*11090*/  MUFU.TANH R154, R163 ;  /* 0x000000a3009a7308 */ /* 0x000eb00000002400 */
[----:B------:R-:W-:Y:S01]  /*110a0*/  MUFU.TANH R193, R155 ;  /* 0x0000009b00c17308 */ /* 0x000fe20000002400 */
[----:B-1----:R-:W-:-:S07]  /*110b0*/  IMAD.MOV.U32 R162, RZ, RZ, R185 ;  /* 0x000000ffffa27224 */ /* 0x002fce00078e00b9 */
[----:B------:R-:W-:Y:S01]  /*110c0*/  MUFU.TANH R196, R158 ;  /* 0x0000009e00c47308 */ /* 0x000fe20000002400 */
[----:B0-----:R-:W-:-:S07]  /*110d0*/  FMNMX.FTZ R176, R176, R177, !PT ;  /* 0x000000b1b0b07209 */ /* 0x001fce0007810000 */
[----:B------:R0:W1:Y:S01]  /*110e0*/  MUFU.TANH R158, R166 ;  /* 0x000000a6009e7308 */ /* 0x0000620000002400 */
[----:B------:R-:W3:Y:S07]  /*110f0*/  SHFL.BFLY PT, R177, R176, 0x1, 0x1f ;  /* 0x0c201f00b0b17f89 */ /* 0x000eee00000e0000 */
[----:B------:R4:W-:Y:S01]  /*11100*/  MUFU.TANH R197, R159 ;  /* 0x0000009f00c57308 */ /* 0x0009e20000002400 */
[----:B0-----:R-:W-:-:S07]  /*11110*/  IMAD.MOV.U32 R166, RZ, RZ, R180 ;  /* 0x000000ffffa67224 */ /* 0x001fce00078e00b4 */
[----:B------:R-:W-:Y:S08]  /*11120*/  MUFU.TANH R237, R237 ;  /* 0x000000ed00ed7308 */ /* 0x000ff00000002400 */
[----:B------:R-:W-:Y:S01]  /*11130*/  MUFU.TANH R236, R236 ;  /* 0x000000ec00ec7308 */ /* 0x000fe20000002400 */
[----:B---3--:R-:W-:Y:S02]  /*11140*/  FMNMX.FTZ R177, R176, R177, !PT ;  /* 0x000000b1b0b17209 */ /* 0x008fe40007810000 */
[----:B------:R-:W0:Y:S03]  /*11150*/  LDC R176, c[0x0][0xa80] ;  /* 0x0002a000ffb07b82 */ /* 0x000e260000000800 */
[----:B------:R-:W-:Y:S01]  /*11160*/  FADD.FTZ R155, -R177, R217 ;  /* 0x000000d9b19b7221 */ /* 0x000fe20000010100 */
[----:B--2---:R-:W-:-:S02]  /*11170*/  IMAD.MOV.U32 R217, RZ, RZ, R154 ;  /* 0x000000ffffd97224 */ /* 0x004fc400078e009a */
[-C--:B0-----:R-:W-:Y:S01]  /*11180*/  FMUL.FTZ R180, R177, R176.reuse ;  /* 0x000000b0b1b47220 */ /* 0x081fe20000410000 */
[----:B------:R-:W-:-:S03]  /*11190*/  FMUL.FTZ R155, R155, R176 ;  /* 0x000000b09b9b7220 */ /* 0x000fc60000410000 */
[-CC-:B------:R-:W-:Y:S01]  /*111a0*/  FFMA.FTZ R188, R233, R176.reuse, -R180.reuse ;  /* 0x000000b0e9bc7223 */ /* 0x180fe200000108b4 */
[-CC-:B------:R-:W-:Y:S01]  /*111b0*/  FFMA.FTZ R154, R222, R176.reuse, -R180.reuse ;  /* 0x000000b0de9a7223 */ /* 0x180fe200000108b4 */
[-C--:B------:R-:W-:Y:S01]  /*111c0*/  FFMA.FTZ R189, R223, R176.reuse, -R180 ;  /* 0x000000b0dfbd7223 */ /* 0x080fe200000108b4 */
[----:B------:R-:W-:Y:S02]  /*111d0*/  IMAD.MOV.U32 R222, RZ, RZ, R162 ;  /* 0x000000ffffde7224 */ /* 0x000fe400078e00a2 */
[-CC-:B------:R-:W-:Y:S01]  /*111e0*/  FFMA.FTZ R162, R152, R176.reuse, -R180.reuse ;  /* 0x000000b098a27223 */ /* 0x180fe200000108b4 */
[----:B------:R-:W-:Y:S01]  /*111f0*/  MUFU.EX2 R155, R155 ;  /* 0x0000009b009b7308 */ /* 0x000fe20000000800 */
[-CC-:B------:R-:W-:Y:S01]  /*11200*/  FFMA.FTZ R185, R221, R176.reuse, -R180.reuse ;  /* 0x000000b0ddb97223 */ /* 0x180fe200000108b4 */
[-C--:B------:R-:W-:Y:S01]  /*11210*/  FFMA.FTZ R163, R218, R176.reuse, -R180 ;  /* 0x000000b0daa37223 */ /* 0x080fe200000108b4 */
[----:B------:R-:W-:Y:S02]  /*11220*/  IMAD.MOV.U32 R218, RZ, RZ, R166 ;  /* 0x000000ffffda7224 */ /* 0x000fe400078e00a6 */
[----:B------:R-:W-:Y:S01]  /*11230*/  FFMA.FTZ R166, R168, R176, -R180 ;  /* 0x000000b0a8a67223 */ /* 0x000fe200000108b4 */
[----:B-1----:R-:W-:-:S02]  /*11240*/  IMAD.MOV.U32 R233, RZ, RZ, R158 ;  /* 0x000000ffffe97224 */ /* 0x002fc400078e009e */
[-CC-:B------:R-:W-:Y:S01]  /*11250*/  FFMA.FTZ R156, R156, R176.reuse, -R180.reuse ;  /* 0x000000b09c9c7223 */ /* 0x180fe200000108b4 */
[-CC-:B------:R-:W-:Y:S01]  /*11260*/  FFMA.FTZ R157, R157, R176.reuse, -R180.reuse ;  /* 0x000000b09d9d7223 */ /* 0x180fe200000108b4 */
[----:B------:R0:W1:Y:S01]  /*11270*/  MUFU.EX2 R152, R188 ;  /* 0x000000bc00987308 */ /* 0x0000620000000800 */
[-CC-:B------:R-:W-:Y:S01]  /*11280*/  FFMA.FTZ R158, R220, R176.reuse, -R180.reuse ;  /* 0x000000b0dc9e7223 */ /* 0x180fe200000108b4 */
[-CC-:B----4-:R-:W-:Y:S01]  /*11290*/  FFMA.FTZ R159, R219, R176.reuse, -R180.reuse ;  /* 0x000000b0db9f7223 */ /* 0x190fe200000108b4 */
[-CC-:B------:R-:W-:Y:S01]  /*112a0*/  FFMA.FTZ R161, R161, R176.reuse, -R180.reuse ;  /* 0x000000b0a1a17223 */ /* 0x180fe200000108b4 */
[-CC-:B------:R-:W-:Y:S01]  /*112b0*/  FFMA.FTZ R160, R160, R176.reuse, -R180.reuse ;  /* 0x000000b0a0a07223 */ /* 0x180fe200000108b4 */
[-CC-:B------:R-:W-:Y:S01]  /*112c0*/  FFMA.FTZ R167, R153, R176.reuse, -R180.reuse ;  /* 0x000000b099a77223 */ /* 0x180fe200000108b4 */
[-CC-:B------:R-:W-:Y:S01]  /*112d0*/  FFMA.FTZ R165, R165, R176.reuse, -R180.reuse ;  /* 0x000000b0a5a57223 */ /* 0x180fe200000108b4 */
[----:B------:R-:W-:Y:S01]  /*112e0*/  FFMA.FTZ R164, R164, R176, -R180 ;  /* 0x000000b0a4a47223 */ /* 0x000fe200000108b4 */
[----:B------:R-:W2:Y:S01]  /*112f0*/  MUFU.EX2 R189, R189 ;  /* 0x000000bd00bd7308 */ /* 0x000ea20000000800 */
[----:B0-----:R-:W-:Y:S01]  /*11300*/  FMUL.FTZ R188, R179, UR42 ;  /* 0x0000002ab3bc7c20 */ /* 0x001fe20008410000 */
[----:B------:R-:W-:-:S02]  /*11310*/  IMAD.MOV.U32 R179, RZ, RZ, R222 ;  /* 0x000000ffffb37224 */ /* 0x000fc400078e00de */
[-CC-:B------:R-:W-:Y:S01]  /*11320*/  FFMA.FTZ R184, R184, R176.reuse, -R180.reuse ;  /* 0x000000b0b8b87223 */ /* 0x180fe200000108b4 */
[-CC-:B------:R-:W-:Y:S01]  /*11330*/  FFMA.FTZ R169, R169, R176.reuse, -R180.reuse ;  /* 0x000000b0a9a97223 */ /* 0x180fe200000108b4 */
[-CC-:B------:R-:W-:Y:S01]  /*11340*/  FFMA.FTZ R168, R235, R176.reuse, -R180.reuse ;  /* 0x000000b0eba87223 */ /* 0x180fe200000108b4 */
[-CC-:B------:R-:W-:Y:S01]  /*11350*/  FFMA.FTZ R170, R234, R176.reuse, -R180.reuse ;  /* 0x000000b0eaaa7223 */ /* 0x180fe200000108b4 */
[----:B------:R-:W-:Y:S01]  /*11360*/  FFMA.FTZ R181, R181, R176, -R180 ;  /* 0x000000b0b5b57223 */ /* 0x000fe200000108b4 */
[----:B------:R-:W0:Y:S01]  /*11370*/  MUFU.EX2 R154, R154 ;  /* 0x0000009a009a7308 */ /* 0x000e220000000800 */
[----:B-1----:R-:W-:Y:S01]  /*11380*/  FFMA.FTZ R0, R155, R0, R152 ;  /* 0x000000009b007223 */ /* 0x002fe20000010098 */
[-CC-:B------:R-:W-:Y:S01]  /*11390*/  FFMA.FTZ R173, R173, R176.reuse, -R180.reuse ;  /* 0x000000b0adad7223 */ /* 0x180fe200000108b4 */
[-CC-:B------:R-:W-:Y:S01]  /*113a0*/  FFMA.FTZ R172, R172, R176.reuse, -R180.reuse ;  /* 0x000000b0acac7223 */ /* 0x180fe200000108b4 */
[----:B------:R-:W-:Y:S01]  /*113b0*/  FFMA.FTZ R180, R192, R176, -R180 ;  /* 0x000000b0c0b47223 */ /* 0x000fe200000108b4 */
[----:B------:R-:W-:-:S02]  /*113c0*/  IMAD.MOV.U32 R234, RZ, RZ, R193 ;  /* 0x000000ffffea7224 */ /* 0x000fc400078e00c1 */
[----:B------:R-:W-:Y:S01]  /*113d0*/  FMUL.FTZ R223, R171, UR42 ;  /* 0x0000002aabdf7c20 */ /* 0x000fe20008410000 */
[----:B------:R-:W-:Y:S01]  /*113e0*/  IMAD.MOV.U32 R220, RZ, RZ, R196 ;  /* 0x000000ffffdc7224 */ /* 0x000fe200078e00c4 */
[----:B------:R-:W1:Y:S01]  /*113f0*/  MUFU.EX2 R185, R185 ;  /* 0x000000b900b97308 */ /* 0x000e620000000800 */
[----:B--2---:R-:W-:Y:S01]  /*11400*/  FADD.FTZ R0, R189, R0 ;  /* 0x00000000bd007221 */ /* 0x004fe20000010000 */
[----:B------:R-:W-:Y:S02]  /*11410*/  IMAD.MOV.U32 R235, RZ, RZ, R197 ;  /* 0x000000ffffeb7224 */ /* 0x000fe400078e00c5 */
[----:B------:R-:W-:Y:S01]  /*11420*/  FMUL.FTZ R197, R174, UR42 ;  /* 0x0000002aaec57c20 */ /* 0x000fe20008410000 */
[----:B------:R-:W-:Y:S01]  /*11430*/  FMUL.FTZ R196, R175, UR42 ;  /* 0x0000002aafc47c20 */ /* 0x000fe20008410000 */
[----:B------:R-:W-:Y:S01]  /*11440*/  FMUL.FTZ R193, R178, UR42 ;  /* 0x0000002ab2c17c20 */ /* 0x000fe20008410000 */
[----:B------:R-:W-:Y:S01]  /*11450*/  FMUL.FTZ R175, R182, UR42 ;  /* 0x0000002ab6af7c20 */ /* 0x000fe20008410000 */
[----:B------:R-:W-:Y:S01]  /*11460*/  FMUL.FTZ R171, R186, UR42 ;  /* 0x0000002abaab7c20 */ /* 0x000fe20008410000 */
[----:B------:R-:W2:Y:S01]  /*11470*/  MUFU.TANH R223, R223 ;  /* 0x000000df00df7308 */ /* 0x000ea20000002400 */
[----:B0-----:R-:W-:Y:S01]  /*11480*/  FADD.FTZ R0, R154, R0 ;  /* 0x000000009a007221 */ /* 0x001fe20000010000 */
[----:B------:R-:W-:Y:S01]  /*11490*/  FMUL.FTZ R222, R187, UR42 ;  /* 0x0000002abbde7c20 */ /* 0x000fe20008410000 */
[----:B------:R-:W-:Y:S01]  /*114a0*/  F2FP.BF16.F32.PACK_AB R152, R189, R152 ;  /* 0x00000098bd98723e */ /* 0x000fe200000010ff */
[----:B------:R-:W-:Y:S01]  /*114b0*/  FMUL.FTZ R189, R190, UR42 ;  /* 0x0000002abebd7c20 */ /* 0x000fe20008410000 */
[----:B------:R-:W-:Y:S01]  /*114c0*/  FMUL.FTZ R190, R191, UR42 ;  /* 0x0000002abfbe7c20 */ /* 0x000fe20008410000 */
[----:B------:R-:W-:Y:S01]  /*114d0*/  FMUL.FTZ R221, R194, UR42 ;  /* 0x0000002ac2dd7c20 */ /* 0x000fe20008410000 */
[----:B------:R-:W-:Y:S01]  /*114e0*/  FMUL.FTZ R182, R195, UR42 ;  /* 0x0000002ac3b67c20 */ /* 0x000fe20008410000 */
[----:B------:R-:W0:Y:S01]  /*114f0*/  MUFU.TANH R197, R197 ;  /* 0x000000c500c57308 */ /* 0x000e220000002400 */
[----:B-1----:R-:W-:Y:S01]  /*11500*/  FADD.FTZ R192, R185, R0 ;  /* 0x00000000b9c07221 */ /* 0x002fe20000010000 */
[----:B------:R-:W-:Y:S01]  /*11510*/  FMNMX.FTZ R0, R179, R216, !PT ;  /* 0x000000d8b3007209 */ /* 0x000fe20007810000 */
[----:B------:R-:W-:Y:S01]  /*11520*/  FMUL.FTZ R186, R199, UR42 ;  /* 0x0000002ac7ba7c20 */ /* 0x000fe20008410000 */
[----:B------:R-:W-:-:S02]  /*11530*/  F2FP.BF16.F32.PACK_AB R154, R185, R154 ;  /* 0x0000009ab99a723e */ /* 0x000fc400000010ff */
[----:B------:R-:W-:Y:S02]  /*11540*/  FMNMX.FTZ R0, R234, R0, !PT ;  /* 0x00000000ea007209 */ /* 0x000fe40007810000 */
[----:B------:R-:W1:Y:S02]  /*11550*/  MUFU.TANH R196, R196 ;  /* 0x000000c400c47308 */ /* 0x000e640000002400 */
[----:B------:R-:W-:-:S04]  /*11560*/  FMNMX.FTZ R153, R220, R0, !PT ;  /* 0x00000000dc997209 */ /* 0x000fc80007810000 */
[----:B------:R-:W-:Y:S02]  /*11570*/  FMNMX.FTZ R153, R235, R153, !PT ;  /* 0x00000099eb997209 */ /* 0x000fe40007810000 */
[----:B------:R-:W3:Y:S02]  /*11580*/  MUFU.TANH R193, R193 ;  /* 0x000000c100c17308 */ /* 0x000ee40000002400 */
[----:B------:R-:W-:-:S04]  /*11590*/  FMNMX.FTZ R153, R218, R153, !PT ;  /* 0x00000099da997209 */ /* 0x000fc80007810000 */
[----:B------:R-:W-:Y:S02]  /*115a0*/  FMNMX.FTZ R153, R217, R153, !PT ;  /* 0x00000099d9997209 */ /* 0x000fe40007810000 */
[----:B------:R-:W4:Y:S02]  /*115b0*/  MUFU.TANH R188, R188 ;  /* 0x000000bc00bc7308 */ /* 0x000f240000002400 */
[----:B------:R-:W-:-:S04]  /*115c0*/  FMNMX.FTZ R153, R233, R153, !PT ;  /* 0x00000099e9997209 */ /* 0x000fc80007810000 */
[----:B------:R-:W-:Y:S02]  /*115d0*/  FMNMX.FTZ R153, R237, R153, !PT ;  /* 0x00000099ed997209 */ /* 0x000fe40007810000 */
[----:B------:R-:W5:Y:S02]  /*115e0*/  MUFU.TANH R175, R175 ;  /* 0x000000af00af7308 */ /* 0x000f640000002400 */
[----:B------:R-:W-:-:S04]  /*115f0*/  FMNMX.FTZ R153, R236, R153, !PT ;  /* 0x00000099ec997209 */ /* 0x000fc80007810000 */
[----:B--2---:R-:W-:Y:S02]  /*11600*/  FMNMX.FTZ R153, R223, R153, !PT ;  /* 0x00000099df997209 */ /* 0x004fe40007810000 */
[----:B------:R2:W5:Y:S02]  /*11610*/  MUFU.TANH R0, R183 ;  /* 0x000000b700007308 */ /* 0x0005640000002400 */
[----:B0-----:R-:W-:-:S04]  /*11620*/  FMNMX.FTZ R153, R197, R153, !PT ;  /* 0x00000099c5997209 */ /* 0x001fc80007810000 */
[----:B-1----:R-:W-:Y:S02]  /*11630*/  FMNMX.FTZ R153, R196, R153, !PT ;  /* 0x00000099c4997209 */ /* 0x002fe40007810000 */
[----:B------:R-:W0:Y:S01]  /*11640*/  MUFU.TANH R171, R171 ;  /* 0x000000ab00ab7308 */ /* 0x000e220000002400 */
[----:B--2---:R-:W-:Y:S01]  /*11650*/  FMUL.FTZ R183, R198, UR42 ;  /* 0x0000002ac6b77c20 */ /* 0x004fe20008410000 */
[----:B---3--:R-:W-:-:S04]  /*11660*/  FMNMX.FTZ R153, R193, R153, !PT ;  /* 0x00000099c1997209 */ /* 0x008fc80007810000 */
[----:B----4-:R-:W-:Y:S02]  /*11670*/  FMNMX.FTZ R153, R188, R153, !PT ;  /* 0x00000099bc997209 */ /* 0x010fe40007810000 */
[----:B------:R-:W1:Y:S02]  /*11680*/  MUFU.TANH R222, R222 ;  /* 0x000000de00de7308 */ /* 0x000e640000002400 */
[----:B-----5:R-:W-:-:S04]  /*11690*/  FMNMX.FTZ R153, R175, R153, !PT ;  /* 0x00000099af997209 */ /* 0x020fc80007810000 */
[----:B------:R-:W-:Y:S02]  /*116a0*/  FMNMX.FTZ R153, R0, R153, !PT ;  /* 0x0000009900997209 */ /* 0x000fe40007810000 */
[----:B------:R-:W2:Y:S02]  /*116b0*/  MUFU.TANH R189, R189 ;  /* 0x000000bd00bd7308 */ /* 0x000ea40000002400 */
[----:B0-----:R-:W-:-:S06]  /*116c0*/  FMNMX.FTZ R153, R171, R153, !PT ;  /* 0x00000099ab997209 */ /* 0x001fcc0007810000 */
        /* <DEDUP_REMOVED lines=9> */
[----:B--2---:R-:W-:-:S04]  /*11760*/  FMNMX.FTZ R153, R182, R153, !PT ;  /* 0x00000099b6997209 */ /* 0x004fc80007810000 */
[----:B0-----:R-:W-:-:S04]  /*11770*/  FMNMX.FTZ R153, R183, R153, !PT ;  /* 0x00000099b7997209 */ /* 0x001fc80007810000 */
[----:B-1----:R-:W-:-:S05]  /*11780*/  FMNMX.FTZ R153, R186, R153, !PT ;  /* 0x00000099ba997209 */ /* 0x002fca0007810000 */
[----:B------:R-:W0:Y:S02]  /*11790*/  SHFL.BFLY PT, R174, R153, 0x2, 0x1f ;  /* 0x0c401f0099ae7f89 */ /* 0x000e2400000e0000 */
[----:B0-----:R-:W-:-:S05]  /*117a0*/  FMNMX.FTZ R174, R153, R174, !PT ;  /* 0x000000ae99ae7209 */ /* 0x001fca0007810000 */
[----:B------:R-:W0:Y:S02]  /*117b0*/  SHFL.BFLY PT, R178, R174, 0x1, 0x1f ;  /* 0x0c201f00aeb27f89 */ /* 0x000e2400000e0000 */
[----:B0-----:R-:W-:-:S05]  /*117c0*/  FMNMX.FTZ R178, R174, R178, !PT ;  /* 0x000000b2aeb27209 */ /* 0x001fca0007810000 */
[C---:B------:R-:W-:Y:S01]  /*117d0*/  FMUL.FTZ R185, R178.reuse, R176 ;  /* 0x000000b0b2b97220 */ /* 0x040fe20000410000 */
[----:B------:R-:W-:-:S03]  /*117e0*/  FADD.FTZ R219, -R178, R216 ;  /* 0x000000d8b2db7221 */ /* 0x000fc60000010100 */
[-CC-:B------:R-:W-:Y:S01]  /*117f0*/  FFMA.FTZ R216, R233, R176.reuse, -R185.reuse ;  /* 0x000000b0e9d87223 */ /* 0x180fe200000108b9 */
[-C--:B------:R-:W-:Y:S01]  /*11800*/  FMUL.FTZ R219, R219, R176.reuse ;  /* 0x000000b0dbdb7220 */ /* 0x080fe20000410000 */
[----:B------:R-:W2:Y:S01]  /*11810*/  LDL R233, [R1+0x40] ;  /* 0x0000400001e97983 */ /* 0x000ea20000100800 */
        /* <DEDUP_REMOVED lines=8> */
[----:B------:R-:W-:-:S04]  /*118a0*/  FFMA.FTZ R217, R217, R176, -R185 ;  /* 0x000000b0d9d97223 */ /* 0x000fc800000108b9 */
[----:B------:R-:W0:Y:S08]  /*118b0*/  MUFU.EX2 R153, R153 ;  /* 0x0000009900997308 */ /* 0x000e300000000800 */
        /* <DEDUP_REMOVED lines=16> */
[----:B0-----:R-:W-:Y:S01]  /*119c0*/  FFMA.FTZ R186, R219, R3, R153 ;  /* 0x00000003dbba7223 */ /* 0x001fe20000010099 */
[----:B-1----:R-:W-:-:S03]  /*119d0*/  F2FP.BF16.F32.PACK_AB R153, R174, R153 ;  /* 0x00000099ae99723e */ /* 0x002fc600000010ff */
[----:B------:R-:W-:Y:S01]  /*119e0*/  FADD.FTZ R186, R174, R186 ;  /* 0x000000baaeba7221 */ /* 0x000fe20000010000 */
[----:B------:R-:W-:Y:S02]  /*119f0*/  IMAD.MOV.U32 R175, RZ, RZ, 0x40000040 ;  /* 0x40000040ffaf7424 */ /* 0x000fe400078e00ff */
[----:B------:R-:W-:-:S03]  /*11a00*/  @!P0 VIADD R3, R210, 0x32440 ;  /* 0x00032440d2038836 */ /* 0x000fc60000000000 */
[----:B------:R-:W-:Y:S02]  /*11a10*/  R2UR UR7, R175 ;  /* 0x00000000af0772ca */ /* 0x000fe400000e0000 */
[----:B------:R-:W-:Y:S01]  /*11a20*/  MUFU.EX2 R175, R179 ;  /* 0x000000b300af7308 */ /* 0x000fe20000000800 */
[----:B------:R-:W-:Y:S01]  /*11a30*/  @!P0 PRMT R3, RZ, 0x654, R3 ;  /* 0x00000654ff038816 */ /* 0x000fe20000000003 */
        /* <DEDUP_REMOVED lines=63> */
[----:B------:R-:W-:-:S02]  /*11e30*/  FMUL.FTZ R149, R149, R155 ;  /* 0x0000009b95957220 */ /* 0x000fc40000410000 */
        /* <DEDUP_REMOVED lines=65> */
[----:B0-----:R-:W-:Y:S01]  /*12250*/  FADD.FTZ R186, R155, R186 ;  /* 0x000000ba9bba7221 */ /* 0x001fe20000010000 */
[----:B------:R-:W-:Y:S01]  /*12260*/  F2FP.BF16.F32.PACK_AB R155, R175, R155 ;  /* 0x0000009baf9b723e */ /* 0x000fe200000010ff */
[----:B--2---:R-:W-:-:S02]  /*12270*/  IMAD R174, R2, 0xc00, R233 ;  /* 0x00000c0002ae7824 */ /* 0x004fc400078e02e9 */
[----:B------:R-:W0:Y:S02]  /*12280*/  S2R R233, SR_TID.X ;  /* 0x0000000000e97919 */ /* 0x000e240000002100 */
[----:B0-----:R-:W-:-:S04]  /*12290*/  SHF.R.U32.HI R221, RZ, 0x7, R233 ;  /* 0x00000007ffdd7819 */ /* 0x001fc800000116e9 */
[----:B------:R-:W-:-:S05]  /*122a0*/  IADD3 R179, -R221, 0xb, RZ ;  /* 0x0000000bddb37810 */ /* 0x000fca0007ffe1ff */
[----:B------:R2:W-:Y:S06]  /*122b0*/  BAR.ARV R179, 0x100 ;  /* 0x000400b30000751d */ /* 0x0005ec0000002000 */
[----:B------:R0:W-:Y:S02]  /*122c0*/  @!P0 SYNCS.ARRIVE.TRANS64.RED.A1T0 RZ, [R3+URZ], RZ ;  /* 0x000000ff03ff89a7 */ /* 0x0001e4000810043f */
[----:B0-----:R-:W-:-:S05]  /*122d0*/  VIADD R3, R221, 0x8 ;  /* 0x00000008dd037836 */ /* 0x001fca0000000000 */
[----:B------:R0:W-:Y:S01]  /*122e0*/  BAR.SYNC.DEFER_BLOCKING R3, 0x100 ;  /* 0x000400030000751d */ /* 0x0001e20000010000 */
[----:B------:R-:W-:-:S05]  /*122f0*/  R2UR UR6, R174 ;  /* 0x00000000ae0672ca */ /* 0x000fca00000e0000 */
[----:B------:R-:W-:-:S08]  /*12300*/  WARPGROUP.ARRIVE ;  /* 0x00000000000079c5 */ /* 0x000fd00000000000 */
[----:B------:R-:W-:Y:S01]  /*12310*/  HGMMA.64x256x16.F32.BF16 R24, R152, gdesc[UR4].tnspB, R24, gsb0 ;  /* 0x43e0000498187df0 */ /* 0x000fe20008001818 */
[----:B------:R-:W1:Y:S08]  /*12320*/  MUFU.EX2 R156, R156 ;  /* 0x0000009c009c7308 */ /* 0x000e700000000800 */
[----:B------:R-:W3:Y:S08]  /*12330*/  MUFU.EX2 R157, R157 ;  /* 0x0000009d009d7308 */ /* 0x000ef00000000800 */
[----:B------:R-:W4:Y:S01]  /*12340*/  MUFU.EX2 R158, R158 ;  /* 0x0000009e009e7308 */ /* 0x000f220000000800 */
[----:B-1----:R-:W-:-:S07]  /*12350*/  FADD.FTZ R192, R156, R192 ;  /* 0x000000c09cc07221 */ /* 0x002fce0000010000 */
[----:B------:R-:W1:Y:S08]  /*12360*/  MUFU.EX2 R159, R159 ;  /* 0x0000009f009f7308 */ /* 0x000e700000000800 */
[----:B0-----:R-:W-:Y:S08]  /*12370*/  MUFU.EX2 R3, R218 ;  /* 0x000000da00037308 */ /* 0x001ff00000000800 */
[----:B------:R-:W-:Y:S01]  /*12380*/  MUFU.EX2 R187, R187 ;  /* 0x000000bb00bb7308 */ /* 0x000fe20000000800 */
[----:B---3--:R-:W-:-:S04]  /*12390*/  FADD.FTZ R192, R157, R192 ;  /* 0x000000c09dc07221 */ /* 0x008fc80000010000 */
[----:B----4-:R-:W-:Y:S01]  /*123a0*/  FADD.FTZ R192, R158, R192 ;  /* 0x000000c09ec07221 */ /* 0x010fe20000010000 */
[----:B------:R-:W-:Y:S02]  /*123b0*/  F2FP.BF16.F32.PACK_AB R156, R157, R156 ;  /* 0x0000009c9d9c723e */ /* 0x000fe400000010ff */
[C---:B-1----:R-:W-:Y:S01]  /*123c0*/  F2FP.BF16.F32.PACK_AB R158, R159.reuse, R158 ;  /* 0x0000009e9f9e723e */ /* 0x042fe200000010ff */
[----:B------:R-:W-:Y:S01]  /*123d0*/  FADD.FTZ R192, R159, R192 ;  /* 0x000000c09fc07221 */ /* 0x000fe20000010000 */
[----:B------:R-:W0:Y:S08]  /*123e0*/  MUFU.EX2 R163, R163 ;  /* 0x000000a300a37308 */ /* 0x000e300000000800 */
[----:B------:R-:W-:Y:S08]  /*123f0*/  MUFU.EX2 R161, R161 ;  /* 0x000000a100a17308 */ /* 0x000ff00000000800 */
[----:B------:R-:W-:Y:S01]  /*12400*/  MUFU.EX2 R162, R162 ;  /* 0x000000a200a27308 */ /* 0x000fe20000000800 */
[----:B0-----:R-:W-:Y:S01]  /*12410*/  FADD.FTZ R192, R163, R192 ;  /* 0x000000c0a3c07221 */ /* 0x001fe20000010000 */
[----:B------:R-:W-:-:S06]  /*12420*/  WARPGROUP.DEPBAR.LE gsb0, 0x0 ;  /* 0x00008000000079c5 */ /* 0x000fcc0000010000 */
[----:B------:R-:W0:Y:S08]  /*12430*/  MUFU.EX2 R154, R217 ;  /* 0x000000d9009a7308 */ /* 0x000e300000000800 */
[----:B------:R-:W1:Y:S01]  /*12440*/  MUFU.EX2 R155, R216 ;  /* 0x000000d8009b7308 */ /* 0x000e620000000800 */
[----:B------:R-:W-:Y:S02]  /*12450*/  VIADD R152, R174, 0x80 ;  /* 0x00000080ae987836 */ /* 0x000fe40000000000 */
[----:B------:R-:W-:-:S03]  /*12460*/  IMAD.MOV.U32 R153, RZ, RZ, 0x40000040 ;  /* 0x40000040ff997424 */ /* 0x000fc600078e00ff */
[----:B------:R-:W-:Y:S02]  /*12470*/  R2UR UR6, R152 ;  /* 0x00000000980672ca */ /* 0x000fe400000e0000 */
[----:B------:R-:W-:Y:S02]  /*12480*/  R2UR UR7, R153 ;  /* 0x00000000990772ca */ /* 0x000fe400000e0000 */
[----:B0-----:R-:W-:Y:S02]  /*12490*/  F2FP.BF16.F32.PACK_AB R157, R154, R3 ;  /* 0x000000039a9d723e */ /* 0x001fe400000010ff */
[----:B-1----:R-:W-:-:S04]  /*124a0*/  F2FP.BF16.F32.PACK_AB R159, R187, R155 ;  /* 0x0000009bbb9f723e */ /* 0x002fc800000010ff */
[----:B------:R-:W-:-:S06]  /*124b0*/  WARPGROUP.ARRIVE ;  /* 0x00000000000079c5 */ /* 0x000fcc0000000000 */
[----:B------:R-:W-:Y:S01]  /*124c0*/  HGMMA.64x256x16.F32.BF16 R24, R156, gdesc[UR4].tnspB, R24, gsb0 ;  /* 0x43e000049c187df0 */ /* 0x000fe20008001818 */
[----:B------:R-:W-:Y:S08]  /*124d0*/  MUFU.EX2 R197, R197 ;  /* 0x000000c500c57308 */ /* 0x000ff00000000800 */
[----:B------:R-:W-:Y:S01]  /*124e0*/  MUFU.EX2 R196, R196 ;  /* 0x000000c400c47308 */ /* 0x000fe20000000800 */
[----:B------:R-:W-:-:S02]  /*124f0*/  VIADD R152, R174, 0x100 ;  /* 0x00000100ae987836 */ /* 0x000fc40000000000 */
[----:B------:R-:W-:-:S03]  /*12500*/  IMAD.MOV.U32 R153, RZ, RZ, 0x40000040 ;  /* 0x40000040ff997424 */ /* 0x000fc600078e00ff */
[----:B------:R-:W-:Y:S02]  /*12510*/  R2UR UR6, R152 ;  /* 0x00000000980672ca */ /* 0x000fe400000e0000 */
[----:B------:R-:W-:Y:S01]  /*12520*/  R2UR UR7, R153 ;  /* 0x00000000990772ca */ /* 0x000fe200000e0000 */
[----:B------:R-:W-:Y:S08]  /*12530*/  MUFU.EX2 R167, R167 ;  /* 0x000000a700a77308 */ /* 0x000ff00000000800 */
[----:B------:R-:W-:Y:S08]  /*12540*/  MUFU.EX2 R165, R165 ;  /* 0x000000a500a57308 */ /* 0x000ff00000000800 */
[----:B------:R-:W-:Y:S08]  /*12550*/  MUFU.EX2 R166, R166 ;  /* 0x000000a600a67308 */ /* 0x000ff00000000800 */
[----:B------:R-:W-:Y:S08]  /*12560*/  MUFU.EX2 R193, R193 ;  /* 0x000000c100c17308 */ /* 0x000ff00000000800 */
[----:B------:R-:W-:Y:S08]  /*12570*/  MUFU.EX2 R194, R194 ;  /* 0x000000c200c27308 */ /* 0x000ff00000000800 */
[----:B------:R-:W-:Y:S08]  /*12580*/  MUFU.EX2 R195, R195 ;  /* 0x000000c300c37308 */ /* 0x000ff00000000800 */
[----:B------:R-:W-:Y:S01]  /*12590*/  MUFU.EX2 R191, R191 ;  /* 0x000000bf00bf7308 */ /* 0x000fe20000000800 */
[----:B------:R-:W-:-:S02]  /*125a0*/  VIADD R152, R174, 0x180 ;  /* 0x00000180ae987836 */ /* 0x000fc40000000000 */
[----:B------:R-:W-:Y:S01]  /*125b0*/  IMAD.MOV.U32 R153, RZ, RZ, 0x40000040 ;  /* 0x40000040ff997424 */ /* 0x000fe200078e00ff */
[----:B------:R-:W-:-:S04]  /*125c0*/  WARPGROUP.DEPBAR.LE gsb0, 0x0 ;  /* 0x00008000000079c5 */ /* 0x000fc80000010000 */
[----:B------:R-:W0:Y:S08]  /*125d0*/  MUFU.EX2 R158, R160 ;  /* 0x000000a0009e7308 */ /* 0x000e300000000800 */
[----:B------:R-:W-:Y:S08]  /*125e0*/  MUFU.EX2 R156, R199 ;  /* 0x000000c7009c7308 */ /* 0x000ff00000000800 */
[----:B------:R-:W1:Y:S01]  /*125f0*/  MUFU.EX2 R157, R198 ;  /* 0x000000c6009d7308 */ /* 0x000e620000000800 */
[----:B------:R-:W-:-:S04]  /*12600*/  FADD.FTZ R159, R161, R192 ;  /* 0x000000c0a19f7221 */ /* 0x000fc80000010000 */
[----:B0-----:R-:W-:Y:S01]  /*12610*/  FADD.FTZ R159, R158, R159 ;  /* 0x0000009f9e9f7221 */ /* 0x001fe20000010000 */
[----:B------:R-:W-:Y:S02]  /*12620*/  F2FP.BF16.F32.PACK_AB R160, R161, R163 ;  /* 0x000000a3a1a0723e */ /* 0x000fe400000010ff */
[----:B------:R-:W-:Y:S01]  /*12630*/  F2FP.BF16.F32.PACK_AB R163, R196, R197 ;  /* 0x000000c5c4a3723e */ /* 0x000fe200000010ff */
[C---:B------:R-:W-:Y:S01]  /*12640*/  FADD.FTZ R159, R162.reuse, R159 ;  /* 0x0000009fa29f7221 */ /* 0x040fe20000010000 */
[----:B------:R-:W-:Y:S02]  /*12650*/  F2FP.BF16.F32.PACK_AB R162, R162, R158 ;  /* 0x0000009ea2a2723e */ /* 0x000fe400000010ff */
[----:B-1----:R-:W-:-:S04]  /*12660*/  F2FP.BF16.F32.PACK_AB R161, R157, R156 ;  /* 0x0000009c9da1723e */ /* 0x002fc800000010ff */
[----:B------:R-:W-:-:S06]  /*12670*/  WARPGROUP.ARRIVE ;  /* 0x00000000000079c5 */ /* 0x000fcc0000000000 */
[----:B------:R-:W-:Y:S01]  /*12680*/  HGMMA.64x256x16.F32.BF16 R24, R160, gdesc[UR4].tnspB, R24, gsb0 ;  /* 0x43e00004a0187df0 */ /* 0x000fe20008001818 */
[----:B------:R0:W1:Y:S01]  /*12690*/  MUFU.EX2 R158, R164 ;  /* 0x000000a4009e7308 */ /* 0x0000620000000800 */
[----:B------:R-:W-:-:S04]  /*126a0*/  FADD.FTZ R159, R167, R159 ;  /* 0x0000009fa79f7221 */ /* 0x000fc80000010000 */
[----:B------:R-:W-:Y:S01]  /*126b0*/  FADD.FTZ R159, R165, R159 ;  /* 0x0000009fa59f7221 */ /* 0x000fe20000010000 */
[----:B------:R-:W-:Y:S02]  /*126c0*/  R2UR UR6, R152 ;  /* 0x00000000980672ca */ /* 0x000fe400000e0000 */
[----:B------:R-:W-:Y:S02]  /*126d0*/  R2UR UR7, R153 ;  /* 0x00000000990772ca */ /* 0x000fe400000e0000 */
[----:B0-----:R-:W-:Y:S02]  /*126e0*/  F2FP.BF16.F32.PACK_AB R164, R165, R167 ;  /* 0x000000a7a5a4723e */ /* 0x001fe400000010ff */
[----:B------:R-:W-:Y:S01]  /*126f0*/  F2FP.BF16.F32.PACK_AB R165, R194, R193 ;  /* 0x000000c1c2a5723e */ /* 0x000fe200000010ff */
[----:B-1----:R-:W-:Y:S01]  /*12700*/  FADD.FTZ R159, R158, R159 ;  /* 0x0000009f9e9f7221 */ /* 0x002fe20000010000 */
[----:B------:R-:W-:-:S03]  /*12710*/  F2FP.BF16.F32.PACK_AB R167, R191, R195 ;  /* 0x000000c3bfa7723e */ /* 0x000fc600000010ff */
[C---:B------:R-:W-:Y:S01]  /*12720*/  FADD.FTZ R159, R166.reuse, R159 ;  /* 0x0000009fa69f7221 */ /* 0x040fe20000010000 */
[----:B------:R-:W-:Y:S01]  /*12730*/  F2FP.BF16.F32.PACK_AB R166, R166, R158 ;  /* 0x0000009ea6a6723e */ /* 0x000fe200000010ff */
[----:B------:R-:W0:Y:S08]  /*12740*/  MUFU.EX2 R184, R184 ;  /* 0x000000b800b87308 */ /* 0x000e300000000800 */
[----:B------:R-:W-:Y:S01]  /*12750*/  MUFU.EX2 R169, R169 ;  /* 0x000000a900a97308 */ /* 0x000fe20000000800 */
[----:B------:R-:W-:-:S07]  /*12760*/  IMAD.MOV.U32 R153, RZ, RZ, 0x40000040 ;  /* 0x40000040ff997424 */ /* 0x000fce00078e00ff */
[----:B------:R-:W-:Y:S01]  /*12770*/  MUFU.EX2 R170, R170 ;  /* 0x000000aa00aa7308 */ /* 0x000fe20000000800 */
[----:B0-----:R-:W-:-:S07]  /*12780*/  FADD.FTZ R159, R184, R159 ;  /* 0x0000009fb89f7221 */ /* 0x001fce0000010000 */
[----:B------:R-:W-:Y:S08]  /*12790*/  MUFU.EX2 R158, R171 ;  /* 0x000000ab009e7308 */ /* 0x000ff00000000800 */
[----:B------:R-:W-:Y:S08]  /*127a0*/  MUFU.EX2 R188, R188 ;  /* 0x000000bc00bc7308 */ /* 0x000ff00000000800 */
[----:B------:R-:W-:Y:S08]  /*127b0*/  MUFU.EX2 R189, R189 ;  /* 0x000000bd00bd7308 */ /* 0x000ff00000000800 */
[----:B------:R-:W0:Y:S01]  /*127c0*/  MUFU.EX2 R190, R190 ;  /* 0x000000be00be7308 */ /* 0x000e220000000800 */
[----:B------:R-:W-:Y:S01]  /*127d0*/  VIADD R152, R174, 0x200 ;  /* 0x00000200ae987836 */ /* 0x000fe20000000000 */
[----:B0-----:R-:W-:Y:S01]  /*127e0*/  F2FP.BF16.F32.PACK_AB R171, R190, R189 ;  /* 0x000000bdbeab723e */ /* 0x001fe200000010ff */
[----:B------:R-:W-:-:S02]  /*127f0*/  WARPGROUP.DEPBAR.LE gsb0, 0x0 ;  /* 0x00008000000079c5 */ /* 0x000fc40000010000 */
[----:B------:R-:W-:-:S06]  /*12800*/  WARPGROUP.ARRIVE ;  /* 0x00000000000079c5 */ /* 0x000fcc0000000000 */
[----:B------:R-:W-:Y:S01]  /*12810*/  HGMMA.64x256x16.F32.BF16 R24, R164, gdesc[UR4].tnspB, R24, gsb0 ;  /* 0x43e00004a4187df0 */ /* 0x000fe20008001818 */
[----:B------:R0:W1:Y:S01]  /*12820*/  MUFU.EX2 R160, R168 ;  /* 0x000000a800a07308 */ /* 0x0000620000000800 */
[----:B------:R-:W-:Y:S01]  /*12830*/  R2UR UR7, R153 ;  /* 0x00000000990772ca */ /* 0x000fe200000e0000 */
[C---:B------:R-:W-:Y:S01]  /*12840*/  FADD.FTZ R153, R169.reuse, R159 ;  /* 0x0000009fa9997221 */ /* 0x040fe20000010000 */
[----:B------:R-:W-:Y:S02]  /*12850*/  R2UR UR6, R152 ;  /* 0x00000000980672ca */ /* 0x000fe400000e0000 */
[----:B0-----:R-:W-:Y:S02]  /*12860*/  F2FP.BF16.F32.PACK_AB R168, R169, R184 ;  /* 0x000000b8a9a8723e */ /* 0x001fe400000010ff */
[----:B------:R-:W-:Y:S01]  /*12870*/  F2FP.BF16.F32.PACK_AB R169, R188, R158 ;  /* 0x0000009ebca9723e */ /* 0x000fe200000010ff */
[----:B-1----:R-:W-:-:S04]  /*12880*/  FADD.FTZ R153, R160, R153 ;  /* 0x00000099a0997221 */ /* 0x002fc80000010000 */
[C---:B------:R-:W-:Y:S01]  /*12890*/  FADD.FTZ R153, R170.reuse, R153 ;  /* 0x00000099aa997221 */ /* 0x040fe20000010000 */
[----:B------:R-:W-:Y:S01]  /*128a0*/  F2FP.BF16.F32.PACK_AB R170, R170, R160 ;  /* 0x000000a0aaaa723e */ /* 0x000fe200000010ff */
[----:B------:R-:W0:Y:S08]  /*128b0*/  MUFU.EX2 R181, R181 ;  /* 0x000000b500b57308 */ /* 0x000e300000000800 */
[----:B------:R-:W1:Y:S08]  /*128c0*/  MUFU.EX2 R173, R173 ;  /* 0x000000ad00ad7308 */ /* 0x000e700000000800 */
[----:B------:R-:W-:Y:S08]  /*128d0*/  MUFU.EX2 R160, R172 ;  /* 0x000000ac00a07308 */ /* 0x000ff00000000800 */
[----:B------:R-:W3:Y:S08]  /*128e0*/  MUFU.EX2 R180, R180 ;  /* 0x000000b400b47308 */ /* 0x000ef00000000800 */
[----:B------:R0:W-:Y:S08]  /*128f0*/  MUFU.EX2 R159, R0 ;  /* 0x00000000009f7308 */ /* 0x0001f00000000800 */
[----:B------:R-:W4:Y:S08]  /*12900*/  MUFU.EX2 R182, R182 ;  /* 0x000000b600b67308 */ /* 0x000f300000000800 */
[----:B------:R-:W-:Y:S08]  /*12910*/  MUFU.EX2 R183, R183 ;  /* 0x000000b700b77308 */ /* 0x000ff00000000800 */
[----:B------:R-:W5:Y:S01]  /*12920*/  MUFU.EX2 R185, R185 ;  /* 0x000000b900b97308 */ /* 0x000f620000000800 */
[----:B0-----:R-:W-:Y:S01]  /*12930*/  FADD.FTZ R0, R181, R153 ;  /* 0x00000099b5007221 */ /* 0x001fe20000010000 */
[----:B------:R-:W-:-:S02]  /*12940*/  VIADD R152, R174, 0x280 ;  /* 0x00000280ae987836 */ /* 0x000fc40000000000 */
[----:B------:R-:W-:Y:S02]  /*12950*/  IMAD.MOV.U32 R153, RZ, RZ, 0x40000040 ;  /* 0x40000040ff997424 */ /* 0x000fe400078e00ff */
[----:B-1----:R-:W-:Y:S01]  /*12960*/  FADD.FTZ R0, R173, R0 ;  /* 0x00000000ad007221 */ /* 0x002fe20000010000 */
[----:B------:R-:W-:Y:S01]  /*12970*/  FADD.FTZ R186, R175, R186 ;  /* 0x000000baafba7221 */ /* 0x000fe20000010000 */
[----:B------:R-:W-:Y:S02]  /*12980*/  F2FP.BF16.F32.PACK_AB R172, R173, R181 ;  /* 0x000000b5adac723e */ /* 0x000fe400000010ff */
[----:B---3--:R-:W-:Y:S02]  /*12990*/  F2FP.BF16.F32.PACK_AB R174, R180, R160 ;  /* 0x000000a0b4ae723e */ /* 0x008fe400000010ff */
[----:B----4-:R-:W-:Y:S02]  /*129a0*/  F2FP.BF16.F32.PACK_AB R173, R182, R159 ;  /* 0x0000009fb6ad723e */ /* 0x010fe400000010ff */
[----:B-----5:R-:W-:Y:S01]  /*129b0*/  F2FP.BF16.F32.PACK_AB R175, R185, R183 ;  /* 0x000000b7b9af723e */ /* 0x020fe200000010ff */
[----:B------:R-:W-:-:S02]  /*129c0*/  WARPGROUP.DEPBAR.LE gsb0, 0x0 ;  /* 0x00008000000079c5 */ /* 0x000fc40000010000 */
[----:B------:R-:W-:-:S06]  /*129d0*/  WARPGROUP.ARRIVE ;  /* 0x00000000000079c5 */ /* 0x000fcc0000000000 */
[----:B------:R-:W-:Y:S01]  /*129e0*/  HGMMA.64x256x16.F32.BF16 R24, R168, gdesc[UR4].tnspB, R24, gsb0 ;  /* 0x43e00004a8187df0 */ /* 0x000fe20008001818 */
[----:B------:R-:W-:Y:S02]  /*129f0*/  R2UR UR6, R152 ;  /* 0x00000000980672ca */ /* 0x000fe400000e0000 */
        /* <DEDUP_REMOVED lines=16> */
[----:B------:R-:W-:-:S03]  /*12b00*/  ISETP.GT.AND P2, PT, R203, RZ, PT ;  /* 0x000000ffcb00720c */ /* 0x000fc60003f44270 */
[----:B------:R-:W-:Y:S01]  /*12b10*/  FADD.FTZ R190, R190, R189 ;  /* 0x000000bdbebe7221 */ /* 0x000fe20000010000 */
[----:B------:R-:W-:-:S03]  /*12b20*/  @!P0 VIADD R210, R210, 0x32460 ;  /* 0x00032460d2d28836 */ /* 0x000fc60000000000 */
[----:B------:R-:W-:Y:S02]  /*12b30*/  FADD.FTZ R159, R159, R190 ;  /* 0x000000be9f9f7221 */ /* 0x000fe40000010000 */
[----:B------:R-:W-:Y:S02]  /*12b40*/  @!P0 PRMT R210, RZ, 0x654, R210 ;  /* 0x00000654ffd28816 */ /* 0x000fe400000000d2 */
[----:B------:R-:W-:Y:S01]  /*12b50*/  FADD.FTZ R182, R182, R159 ;  /* 0x0000009fb6b67221 */ /* 0x000fe20000010000 */
[----:B------:R-:W-:-:S03]  /*12b60*/  FADD.FTZ R0, R160, R0 ;  /* 0x00000000a0007221 */ /* 0x000fc60000010000 */
[----:B------:R-:W-:Y:S01]  /*12b70*/  FADD.FTZ R182, R183, R182 ;  /* 0x000000b6b7b67221 */ /* 0x000fe20000010000 */
[----:B------:R-:W-:Y:S01]  /*12b80*/  FADD.FTZ R0, R180, R0 ;  /* 0x00000000b4007221 */ /* 0x000fe20000010000 */
[----:B------:R-:W-:Y:S02]  /*12b90*/  VIADD R203, R203, 0xffffffff ;  /* 0xffffffffcbcb7836 */ /* 0x000fe40000000000 */
[----:B------:R-:W-:Y:S01]  /*12ba0*/  FADD.FTZ R3, R185, R182 ;  /* 0x000000b6b9037221 */ /* 0x000fe20000010000 */
[----:B------:R-:W-:Y:S02]  /*12bb0*/  IMAD.MOV.U32 R216, RZ, RZ, R178 ;  /* 0x000000ffffd87224 */ /* 0x000fe400078e00b2 */
[----:B------:R-:W-:Y:S01]  /*12bc0*/  IMAD.MOV.U32 R217, RZ, RZ, R177 ;  /* 0x000000ffffd97224 */ /* 0x000fe200078e00b1 */
[----:B------:R-:W-:Y:S02]  /*12bd0*/  WARPGROUP.DEPBAR.LE gsb0, 0x0 ;  /* 0x00008000000079c5 */ /* 0x000fe40000010000 */
[----:B------:R-:W-:-:S06]  /*12be0*/  WARPGROUP.ARRIVE ;  /* 0x00000000000079c5 */ /* 0x000fcc0000000000 */
[----:B------:R-:W-:Y:S03]  /*12bf0*/  HGMMA.64x256x16.F32.BF16 R24, R172, gdesc[UR4].tnspB, R24, gsb0 ;  /* 0x43e00004ac187df0 */ /* 0x000fe60008001818 */
[----:B------:R-:W-:Y:S02]  /*12c00*/  WARPGROUP.DEPBAR.LE gsb0, 0x0 ;  /* 0x00008000000079c5 */ /* 0x000fe40000010000 */
[----:B------:R2:W-:Y:S01]  /*12c10*/  @!P0 SYNCS.ARRIVE.TRANS64.RED.A1T0 RZ, [R210+URZ], RZ ;  /* 0x000000ffd2ff89a7 */ /* 0x0005e2000810043f */
[----:B------:R-:W-:Y:S05]  /*12c20*/  @P2 BRA `(.L_x_5697) ;  /* 0xffffffd0006c2947 */ /* 0x000fea000383ffff */
.L_x_5687:
[----:B0-----:R-:W3:Y:S01]  /*12c30*/  LDL.LU R180, [R1+0x8c] ;  /* 0x00008c0001b47983 */ /* 0x001ee20000300800 */
[----:B------:R-:W-:Y:S05]  /*12c40*/  WARPSYNC.ALL ;  /* 0x0000000000007948 */ /* 0x000fea0003800000 */
[----:B------:R-:W0:Y:S01]  /*12c50*/  SHFL.BFLY PT, R5, R0, 0x2, 0x1f ;  /* 0x0c401f0000057f89 */ /* 0x000e2200000e0000 */
[----:B------:R-:W-:Y:S01]  /*12c60*/  VIADD R2, R2, 0x1 ;  /* 0x0000000102027836 */ /* 0x000fe20000000000 */
[----:B------:R1:W-:Y:S08]  /*12c70*/  BAR.ARV R179, 0x100 ;  /* 0x000400b30000751d */ /* 0x0003f00000002000 */
[----:B------:R-:W-:Y:S06]  /*12c80*/  BAR.ARV 0x8, 0x180 ;  /* 0x0206000000007b1d */ /* 0x000fec0000002000 */
[----:B------:R-:W-:Y:S01]  /*12c90*/  ISETP.NE.AND P0, PT, R2, 0x2, PT ;  /* 0x000000020200780c */ /* 0x000fe20003f05270 */
[----:B------:R-:W4:Y:S01]  /*12ca0*/  SHFL.BFLY PT, R6, R3, 0x2, 0x1f ;  /* 0x0c401f0003067f89 */ /* 0x000f2200000e0000 */
[----:B------:R-:W-:-:S02]  /*12cb0*/  PLOP3.LUT P1, PT, PT, PT, PT, 0x8, 0x0 ;  /* 0x000000000000781c */ /* 0x000fc40003f2e170 */
[----:B------:R-:W-:Y:S01]  /*12cc0*/  SEL R2, R2, RZ, P0 ;  /* 0x000000ff02027207 */ /* 0x000fe20000000000 */
[----:B0-----:R-:W-:Y:S01]  /*12cd0*/  FADD.FTZ R4, R5, R0 ;  /* 0x0000000005047221 */ /* 0x001fe20000010000 */
[----:B------:R-:W-:Y:S02]  /*12ce0*/  IMAD.MOV.U32 R5, RZ, RZ, RZ ;  /* 0x000000ffff057224 */ /* 0x000fe400078e00ff */
[----:B------:R-:W-:Y:S02]  /*12cf0*/  IMAD.MOV.U32 R0, RZ, RZ, RZ ;  /* 0x000000ffff007224 */ /* 0x000fe400078e00ff */
[----:B------:R-:W0:Y:S01]  /*12d00*/  SHFL.BFLY PT, R7, R4, 0x1, 0x1f ;  /* 0x0c201f0004077f89 */ /* 0x000e2200000e0000 */
[----:B----4-:R-:W-:-:S05]  /*12d10*/  FADD.FTZ R6, R6, R3 ;  /* 0x0000000306067221 */ /* 0x010fca0000010000 */
[----:B------:R-:W4:Y:S01]  /*12d20*/  SHFL.BFLY PT, R9, R6, 0x1, 0x1f ;  /* 0x0c201f0006097f89 */ /* 0x000f2200000e0000 */
[----:B0-----:R-:W-:Y:S01]  /*12d30*/  FADD.FTZ R7, R4, R7 ;  /* 0x0000000704077221 */ /* 0x001fe20000010000 */
[----:B------:R-:W-:-:S04]  /*12d40*/  SEL R4, RZ, 0x1, P0 ;  /* 0x00000001ff047807 */ /* 0x000fc80000000000 */
[----:B------:R-:W-:Y:S02]  /*12d50*/  FSETP.NE.FTZ.AND P2, PT, R7, RZ, PT ;  /* 0x000000ff0700720b */ /* 0x000fe40003f55000 */
[----:B------:R-:W-:-:S11]  /*12d60*/  LOP3.LUT R23, R23, R4, RZ, 0x3c, !PT ;  /* 0x0000000417177212 */ /* 0x000fd600078e3cff */
[----:B------:R-:W0:Y:S01]  /*12d70*/  @P2 MUFU.RCP R5, R7 ;  /* 0x0000000700052308 */ /* 0x000e220000001000 */
[----:B------:R-:W-:Y:S01]  /*12d80*/  @P2 FMUL.FTZ R10, R176, 0.69314718246459960938 ;  /* 0x3f317218b00a2820 */ /* 0x000fe20000410000 */
[----:B----4-:R-:W-:Y:S01]  /*12d90*/  FADD.FTZ R8, R6, R9 ;  /* 0x0000000906087221 */ /* 0x010fe20000010000 */
[----:B------:R-:W-:-:S04]  /*12da0*/  IMAD.MOV.U32 R6, RZ, RZ, -0x800000 ;  /* 0xff800000ff067424 */ /* 0x000fc800078e00ff */
[----:B------:R-:W-:Y:S01]  /*12db0*/  FSETP.NE.FTZ.AND P3, PT, R8, RZ, PT ;  /* 0x000000ff0800720b */ /* 0x000fe20003f75000 */
[----:B------:R-:W4:Y:S01]  /*12dc0*/  @P2 MUFU.LG2 R11, R7 ;  /* 0x00000007000b2308 */ /* 0x000f220000000c00 */
[-C--:B0-----:R-:W-:Y:S01]  /*12dd0*/  FMUL.FTZ R166, R88, R5.reuse ;  /* 0x0000000558a67220 */ /* 0x081fe20000410000 */
[-C--:B------:R-:W-:Y:S01]  /*12de0*/  FMUL.FTZ R168, R96, R5.reuse ;  /* 0x0000000560a87220 */ /* 0x080fe20000410000 */
[----:B------:R-:W-:-:S09]  /*12df0*/  FMUL.FTZ R170, R104, R5 ;  /* 0x0000000568aa7220 */ /* 0x000fd20000410000 */
[----:B------:R-:W0:Y:S01]  /*12e00*/  @P3 MUFU.LG2 R12, R8 ;  /* 0x00000008000c3308 */ /* 0x000e220000000c00 */
[----:B------:R-:W-:Y:S01]  /*12e10*/  @P3 FMUL.FTZ R176, R176, 0.69314718246459960938 ;  /* 0x3f317218b0b03820 */ /* 0x000fe20000410000 */
[-C--:B------:R-:W-:Y:S01]  /*12e20*/  FMUL.FTZ R172, R112, R5.reuse ;  /* 0x0000000570ac7220 */ /* 0x080fe20000410000 */
[-C--:B------:R-:W-:Y:S01]  /*12e30*/  FMUL.FTZ R24, R24, R5.reuse ;  /* 0x0000000518187220 */ /* 0x080fe20000410000 */
[-C--:B------:R-:W-:Y:S01]  /*12e40*/  FMUL.FTZ R25, R25, R5.reuse ;  /* 0x0000000519197220 */ /* 0x080fe20000410000 */
[----:B----4-:R-:W-:Y:S01]  /*12e50*/  @P2 FMUL.FTZ R11, R11, 0.69314718246459960938 ;  /* 0x3f3172180b0b2820 */ /* 0x010fe20000410000 */
[-C--:B------:R-:W-:Y:S01]  /*12e60*/  FMUL.FTZ R28, R28, R5.reuse ;  /* 0x000000051c1c7220 */ /* 0x080fe20000410000 */
[-C--:B------:R-:W-:Y:S01]  /*12e70*/  FMUL.FTZ R29, R29, R5.reuse ;  /* 0x000000051d1d7220 */ /* 0x080fe20000410000 */
[----:B------:R-:W4:Y:S01]  /*12e80*/  @P3 MUFU.RCP R0, R8 ;  /* 0x0000000800003308 */ /* 0x000f220000001000 */
        /* <DEDUP_REMOVED lines=49> */
[-C--:B-12---:R-:W-:Y:S01]  /*131a0*/  FMUL.FTZ R179, R128, R5.reuse ;  /* 0x0000000580b37220 */ /* 0x086fe20000410000 */
        /* <DEDUP_REMOVED lines=74> */
[----:B---3--:R-:W-:-:S05]  /*13650*/  VIADD R180, R180, 0x1 ;  /* 0x00000001b4b47836 */ /* 0x008fca0000000000 */
[----:B------:R0:W-:Y:S02]  /*13660*/  STL [R1+0x8c], R180 ;  /* 0x00008cb401007387 */ /* 0x0001e40000100800 */
.L_x_5630:
        /* <DEDUP_REMOVED lines=10> */
[----:B------:R-:W3:Y:S04]  /*13710*/  LDL R13, [R1+0xa4] ;  /* 0x0000a400010d7983 */ /* 0x000ee80000100800 */
[----:B------:R-:W4:Y:S04]  /*13720*/  LDL.LU R184, [R1+0x80] ;  /* 0x0000800001b87983 */ /* 0x000f280000300800 */
[----:B------:R-:W4:Y:S01]  /*13730*/  LDL.LU R182, [R1+0x84] ;  /* 0x0000840001b67983 */ /* 0x000f220000300800 */
[----:B------:R-:W1:Y:S01]  /*13740*/  S2R R12, SR_SWINHI ;  /* 0x00000000000c7919 */ /* 0x000e620000002f00 */
[----:B------:R-:W-:Y:S05]  /*13750*/  WARPSYNC.ALL ;  /* 0x0000000000007948 */ /* 0x000fea0003800000 */
[----:B------:R-:W-:Y:S01]  /*13760*/  F2FP.BF16.F32.PACK_AB R24, R25, R24 ;  /* 0x000000181918723e */ /* 0x000fe200000010ff */
[----:B------:R-:W-:Y:S01]  /*13770*/  ULDC.64 UR4, c[0x0][0xd00] ;  /* 0x0003400000047ab9 */ /* 0x000fe20000000a00 */
[----:B------:R-:W-:Y:S01]  /*13780*/  F2FP.BF16.F32.PACK_AB R32, R33, R32 ;  /* 0x000000202120723e */ /* 0x000fe200000010ff */
[----:B0-----:R-:W4:Y:S01]  /*13790*/  LDL R180, [R1+0x64] ;  /* 0x0000640001b47983 */ /* 0x001f220000100800 */
[----:B------:R-:W-:-:S02]  /*137a0*/  F2FP.BF16.F32.PACK_AB R27, R108, R27 ;  /* 0x0000001b6c1b723e */ /* 0x000fc400000010ff */
[----:B------:R-:W-:Y:S01]  /*137b0*/  F2FP.BF16.F32.PACK_AB R40, R41, R40 ;  /* 0x000000282928723e */ /* 0x000fe200000010ff */
[----:B------:R-:W4:Y:S01]  /*137c0*/  LDL R178, [R1+0x50] ;  /* 0x0000500001b27983 */ /* 0x000f220000100800 */
[----:B------:R-:W-:Y:S02]  /*137d0*/  MOV R10, R19 ;  /* 0x00000013000a7202 */ /* 0x000fe40000000f00 */
[----:B-1----:R-:W-:Y:S02]  /*137e0*/  MOV R11, R12 ;  /* 0x0000000c000b7202 */ /* 0x002fe40000000f00 */
        /* <DEDUP_REMOVED lines=38> */
[----:B------:R-:W-:Y:S01]  /*13a50*/  F2FP.BF16.F32.PACK_AB R147, R0, R150 ;  /* 0x000000960093723e */ /* 0x000fe200000010ff */
[----:B------:R-:W-:Y:S01]  /*13a60*/  IMAD.MOV.U32 R3, RZ, RZ, RZ ;  /* 0x000000ffff037224 */ /* 0x000fe200078e00ff */
[----:B------:R-:W0:Y:S01]  /*13a70*/  LDC R0, c[0x0][0xce8] ;  /* 0x00033a00ff007b82 */ /* 0x000e220000000800 */
[----:B---3--:R-:W-:-:S07]  /*13a80*/  IMAD.WIDE R126, R13, 0x2, R10 ;  /* 0x000000020d7e7825 */ /* 0x008fce00078e020a */
[----:B------:R-:W-:Y:S01]  /*13a90*/  BAR.SYNC.DEFER_BLOCKING 0x1, 0x100 ;  /* 0x0044000000007b1d */ /* 0x000fe20000010000 */
[----:B------:R-:W-:-:S04]  /*13aa0*/  IADD3 R38, P3, R126, 0x60, RZ ;  /* 0x000000607e267810 */ /* 0x000fc80007f7e0ff */
[----:B------:R-:W-:Y:S02]  /*13ab0*/  LOP3.LUT R94, R38, 0x380, RZ, 0xc0, !PT ;  /* 0x00000380265e7812 */ /* 0x000fe400078ec0ff */
[C---:B------:R-:W-:Y:S02]  /*13ac0*/  IADD3 R20, P1, R126.reuse, 0x20, RZ ;  /* 0x000000207e147810 */ /* 0x040fe40007f3e0ff */
[----:B------:R-:W-:Y:S02]  /*13ad0*/  IADD3 R14, P2, R126, 0x40, RZ ;  /* 0x000000407e0e7810 */ /* 0x000fe40007f5e0ff */
[----:B------:R-:W-:Y:S02]  /*13ae0*/  SHF.R.U64 R183, R94, 0x3, RZ ;  /* 0x000000035eb77819 */ /* 0x000fe400000012ff */
[----:B------:R-:W-:Y:S02]  /*13af0*/  IADD3 R12, P0, R126, 0x4040, RZ ;  /* 0x000040407e0c7810 */ /* 0x000fe40007f1e0ff */
[----:B------:R-:W-:-:S02]  /*13b00*/  LOP3.LUT R177, R20, 0x380, RZ, 0xc0, !PT ;  /* 0x0000038014b17812 */ /* 0x000fc400078ec0ff */
[----:B------:R-:W-:Y:S02]  /*13b10*/  IADD3 R46, P4, R126, 0x4000, RZ ;  /* 0x000040007e2e7810 */ /* 0x000fe40007f9e0ff */
[----:B-----5:R-:W-:Y:S02]  /*13b20*/  LOP3.LUT R30, R14, 0x380, RZ, 0xc0, !PT ;  /* 0x000003800e1e7812 */ /* 0x020fe400078ec0ff */
[----:B------:R-:W-:Y:S02]  /*13b30*/  LOP3.LUT R38, R183, R38, RZ, 0x3c, !PT ;  /* 0x00000026b7267212 */ /* 0x000fe400078e3cff */
[----:B------:R-:W-:Y:S02]  /*13b40*/  LOP3.LUT R183, R12, 0x380, RZ, 0xc0, !PT ;  /* 0x000003800cb77812 */ /* 0x000fe400078ec0ff */
[----:B------:R-:W-:Y:S01]  /*13b50*/  SHF.R.U64 R177, R177, 0x3, RZ ;  /* 0x00000003b1b17819 */ /* 0x000fe200000012ff */
[----:B------:R-:W-:Y:S01]  /*13b60*/  IMAD.X R47, RZ, RZ, R127, P4 ;  /* 0x000000ffff2f7224 */ /* 0x000fe200020e067f */
[----:B------:R-:W-:-:S02]  /*13b70*/  SHF.R.U64 R181, R30, 0x3, RZ ;  /* 0x000000031eb57819 */ /* 0x000fc400000012ff */
[C---:B------:R-:W-:Y:S02]  /*13b80*/  IADD3 R90, P5, R126.reuse, 0x4020, RZ ;  /* 0x000040207e5a7810 */ /* 0x040fe40007fbe0ff */
[----:B------:R-:W-:Y:S02]  /*13b90*/  SHF.R.U64 R183, R183, 0x3, RZ ;  /* 0x00000003b7b77819 */ /* 0x000fe400000012ff */
[----:B------:R-:W-:Y:S01]  /*13ba0*/  IADD3 R110, P4, R126, 0x8040, RZ ;  /* 0x000080407e6e7810 */ /* 0x000fe20007f9e0ff */
[--C-:B------:R-:W-:Y:S01]  /*13bb0*/  IMAD.X R31, RZ, RZ, R127.reuse, P2 ;  /* 0x000000ffff1f7224 */ /* 0x100fe200010e067f */
[----:B------:R-:W-:Y:S01]  /*13bc0*/  LOP3.LUT R20, R177, R20, RZ, 0x3c, !PT ;  /* 0x00000014b1147212 */ /* 0x000fe200078e3cff */
[----:B------:R-:W-:Y:S01]  /*13bd0*/  IMAD.X R39, RZ, RZ, R127, P3 ;  /* 0x000000ffff277224 */ /* 0x000fe200018e067f */
[----:B------:R-:W-:Y:S02]  /*13be0*/  LOP3.LUT R30, R181, R14, RZ, 0x3c, !PT ;  /* 0x0000000eb51e7212 */ /* 0x000fe400078e3cff */
[----:B------:R-:W-:-:S02]  /*13bf0*/  LOP3.LUT R177, R46, 0x380, RZ, 0xc0, !PT ;  /* 0x000003802eb17812 */ /* 0x000fc400078ec0ff */
[C---:B------:R-:W-:Y:S02]  /*13c00*/  IADD3 R102, P2, R126.reuse, 0x8000, RZ ;  /* 0x000080007e667810 */ /* 0x040fe40007f5e0ff */
[----:B------:R-:W-:Y:S02]  /*13c10*/  IADD3 R106, P3, R126, 0x8020, RZ ;  /* 0x000080207e6a7810 */ /* 0x000fe40007f7e0ff */
[----:B------:R-:W-:Y:S02]  /*13c20*/  LOP3.LUT R181, R90, 0x380, RZ, 0xc0, !PT ;  /* 0x000003805ab57812 */ /* 0x000fe400078ec0ff */
[----:B------:R-:W-:Y:S01]  /*13c30*/  LOP3.LUT R94, R183, R12, RZ, 0x3c, !PT ;  /* 0x0000000cb75e7212 */ /* 0x000fe200078e3cff */
[----:B------:R-:W-:Y:S01]  /*13c40*/  IMAD.X R21, RZ, RZ, R127, P1 ;  /* 0x000000ffff157224 */ /* 0x000fe200008e067f */
[----:B------:R-:W-:Y:S02]  /*13c50*/  LOP3.LUT R183, R110, 0x380, RZ, 0xc0, !PT ;  /* 0x000003806eb77812 */ /* 0x000fe400078ec0ff */
[----:B------:R-:W-:-:S02]  /*13c60*/  LOP3.LUT R15, R126, 0x380, RZ, 0xc0, !PT ;  /* 0x000003807e0f7812 */ /* 0x000fc400078ec0ff */
[C---:B------:R-:W-:Y:S02]  /*13c70*/  IADD3 R98, P1, R126.reuse, 0x4060, RZ ;  /* 0x000040607e627810 */ /* 0x040fe40007f3e0ff */
[----:B------:R-:W-:Y:S01]  /*13c80*/  SHF.R.U64 R177, R177, 0x3, RZ ;  /* 0x00000003b1b17819 */ /* 0x000fe200000012ff */
[--C-:B------:R-:W-:Y:S01]  /*13c90*/  IMAD.X R103, RZ, RZ, R127.reuse, P2 ;  /* 0x000000ffff677224 */ /* 0x100fe200010e067f */
[----:B------:R-:W-:Y:S01]  /*13ca0*/  SHF.R.U64 R181, R181, 0x3, RZ ;  /* 0x00000003b5b57819 */ /* 0x000fe200000012ff */
[----:B------:R-:W-:Y:S01]  /*13cb0*/  IMAD.X R107, RZ, RZ, R127, P3 ;  /* 0x000000ffff6b7224 */ /* 0x000fe200018e067f */
[----:B------:R-:W-:Y:S02]  /*13cc0*/  SHF.R.U64 R183, R183, 0x3, RZ ;  /* 0x00000003b7b77819 */ /* 0x000fe400000012ff */
[C---:B------:R-:W-:Y:S02]  /*13cd0*/  IADD3 R176, P2, R126.reuse, 0xc040, RZ ;  /* 0x0000c0407eb07810 */ /* 0x040fe40007f5e0ff */
[----:B------:R-:W-:-:S02]  /*13ce0*/  IADD3 R151, P3, R126, 0xc060, RZ ;  /* 0x0000c0607e977810 */ /* 0x000fc40007f7e0ff */
[----:B------:R-:W-:Y:S02]  /*13cf0*/  SHF.R.U64 R15, R15, 0x3, RZ ;  /* 0x000000030f0f7819 */ /* 0x000fe400000012ff */
[----:B------:R-:W-:Y:S02]  /*13d00*/  LOP3.LUT R185, R98, 0x380, RZ, 0xc0, !PT ;  /* 0x0000038062b97812 */ /* 0x000fe400078ec0ff */
[----:B------:R-:W-:Y:S01]  /*13d10*/  LOP3.LUT R46, R177, R46, RZ, 0x3c, !PT ;  /* 0x0000002eb12e7212 */ /* 0x000fe200078e3cff */
[--C-:B------:R-:W-:Y:S01]  /*13d20*/  IMAD.X R91, RZ, RZ, R127.reuse, P5 ;  /* 0x000000ffff5b7224 */ /* 0x100fe200028e067f */
[----:B------:R-:W-:Y:S01]  /*13d30*/  LOP3.LUT R90, R181, R90, RZ, 0x3c, !PT ;  /* 0x0000005ab55a7212 */ /* 0x000fe200078e3cff */
[--C-:B------:R-:W-:Y:S01]  /*13d40*/  IMAD.X R95, RZ, RZ, R127.reuse, P0 ;  /* 0x000000ffff5f7224 */ /* 0x100fe200000e067f */
[----:B------:R-:W-:Y:S01]  /*13d50*/  LOP3.LUT R177, R102, 0x380, RZ, 0xc0, !PT ;  /* 0x0000038066b17812 */ /* 0x000fe200078ec0ff */
[----:B------:R-:W-:Y:S01]  /*13d60*/  IMAD.X R99, RZ, RZ, R127, P1 ;  /* 0x000000ffff637224 */ /* 0x000fe200008e067f */
[----:B------:R-:W-:-:S02]  /*13d70*/  LOP3.LUT R181, R106, 0x380, RZ, 0xc0, !PT ;  /* 0x000003806ab57812 */ /* 0x000fc400078ec0ff */
[----:B------:R-:W-:Y:S02]  /*13d80*/  LOP3.LUT R110, R183, R110, RZ, 0x3c, !PT ;  /* 0x0000006eb76e7212 */ /* 0x000fe400078e3cff */
[C---:B------:R-:W-:Y:S02]  /*13d90*/  IADD3 R114, P5, R126.reuse, 0x8060, RZ ;  /* 0x000080607e727810 */ /* 0x040fe40007fbe0ff */
[C---:B--2---:R-:W-:Y:S02]  /*13da0*/  IADD3 R84, P0, R126.reuse, 0xc000, RZ ;  /* 0x0000c0007e547810 */ /* 0x044fe40007f1e0ff */
[----:B------:R-:W-:Y:S02]  /*13db0*/  IADD3 R122, P1, R126, 0xc020, RZ ;  /* 0x0000c0207e7a7810 */ /* 0x000fe40007f3e0ff */
[----:B------:R-:W-:Y:S02]  /*13dc0*/  LOP3.LUT R183, R176, 0x380, RZ, 0xc0, !PT ;  /* 0x00000380b0b77812 */ /* 0x000fe400078ec0ff */
[----:B------:R-:W-:-:S02]  /*13dd0*/  LOP3.LUT R14, R151, 0x380, RZ, 0xc0, !PT ;  /* 0x00000380970e7812 */ /* 0x000fc400078ec0ff */
[----:B------:R-:W-:Y:S02]  /*13de0*/  LOP3.LUT R126, R15, R126, RZ, 0x3c, !PT ;  /* 0x0000007e0f7e7212 */ /* 0x000fe400078e3cff */
[----:B------:R-:W-:Y:S02]  /*13df0*/  SHF.R.U64 R185, R185, 0x3, RZ ;  /* 0x00000003b9b97819 */ /* 0x000fe400000012ff */
[----:B------:R-:W-:Y:S02]  /*13e00*/  SHF.R.U64 R177, R177, 0x3, RZ ;  /* 0x00000003b1b17819 */ /* 0x000fe400000012ff */
[----:B------:R-:W-:Y:S02]  /*13e10*/  SHF.R.U64 R181, R181, 0x3, RZ ;  /* 0x00000003b5b57819 */ /* 0x000fe400000012ff */
[----:B------:R-:W-:Y:S02]  /*13e20*/  SHF.R.U64 R183, R183, 0x3, RZ ;  /* 0x00000003b7b77819 */ /* 0x000fe400000012ff */
[----:B------:R-:W-:-:S02]  /*13e30*/  SHF.R.U64 R14, R14, 0x3, RZ ;  /* 0x000000030e0e7819 */ /* 0x000fc400000012ff */
[----:B------:R-:W-:Y:S02]  /*13e40*/  LOP3.LUT R98, R185, R98, RZ, 0x3c, !PT ;  /* 0x00000062b9627212 */ /* 0x000fe400078e3cff */
[----:B------:R-:W-:Y:S01]  /*13e50*/  MOV R126, R126 ;  /* 0x0000007e007e7202 */ /* 0x000fe20000000f00 */
[--C-:B------:R-:W-:Y:S01]  /*13e60*/  IMAD.X R13, RZ, RZ, R127.reuse, P2 ;  /* 0x000000ffff0d7224 */ /* 0x100fe200010e067f */
[----:B------:R-:W-:Y:S01]  /*13e70*/  LOP3.LUT R185, R114, 0x380, RZ, 0xc0, !PT ;  /* 0x0000038072b97812 */ /* 0x000fe200078ec0ff */
[----:B------:R-:W-:Y:S01]  /*13e80*/  IMAD.X R15, RZ, RZ, R127, P3 ;  /* 0x000000ffff0f7224 */ /* 0x000fe200018e067f */
[----:B------:R-:W-:Y:S02]  /*13e90*/  LOP3.LUT R102, R177, R102, RZ, 0x3c, !PT ;  /* 0x00000066b1667212 */ /* 0x000fe400078e3cff */
[----:B------:R-:W-:Y:S02]  /*13ea0*/  MOV R28, R20 ;  /* 0x00000014001c7202 */ /* 0x000fe40000000f00 */
[----:B------:R-:W-:-:S02]  /*13eb0*/  LOP3.LUT R106, R181, R106, RZ, 0x3c, !PT ;  /* 0x0000006ab56a7212 */ /* 0x000fc400078e3cff */
[----:B------:R-:W-:Y:S02]  /*13ec0*/  LOP3.LUT R177, R84, 0x380, RZ, 0xc0, !PT ;  /* 0x0000038054b17812 */ /* 0x000fe400078ec0ff */
[----:B------:R-:W-:Y:S02]  /*13ed0*/  MOV R30, R30 ;  /* 0x0000001e001e7202 */ /* 0x000fe40000000f00 */
[----:B------:R-:W-:Y:S02]  /*13ee0*/  LOP3.LUT R181, R122, 0x380, RZ, 0xc0, !PT ;  /* 0x000003807ab57812 */ /* 0x000fe400078ec0ff */
[----:B------:R-:W-:Y:S02]  /*13ef0*/  LOP3.LUT R12, R183, R176, RZ, 0x3c, !PT ;  /* 0x000000b0b70c7212 */ /* 0x000fe400078e3cff */
[----:B------:R-:W-:Y:S02]  /*13f00*/  LOP3.LUT R14, R14, R151, RZ, 0x3c, !PT ;  /* 0x000000970e0e7212 */ /* 0x000fe400078e3cff */
[----:B------:R-:W-:Y:S01]  /*13f10*/  MOV R38, R38 ;  /* 0x0000002600267202 */ /* 0x000fe20000000f00 */
[----:B------:R1:W-:Y:S01]  /*13f20*/  STSM.16.M88.4 [R126], R24 ;  /* 0x000000187e007844 */ /* 0x0003e20000000200 */
[----:B------:R-:W-:-:S02]  /*13f30*/  MOV R46, R46 ;  /* 0x0000002e002e7202 */ /* 0x000fc40000000f00 */
[----:B------:R-:W-:Y:S01]  /*13f40*/  SHF.R.U64 R185, R185, 0x3, RZ ;  /* 0x00000003b9b97819 */ /* 0x000fe200000012ff */
[----:B------:R2:W-:Y:S01]  /*13f50*/  STSM.16.M88.4 [R28], R32 ;  /* 0x000000201c007844 */ /* 0x0005e20000000200 */
[----:B------:R-:W-:Y:S01]  /*13f60*/  MOV R90, R90 ;  /* 0x0000005a005a7202 */ /* 0x000fe20000000f00 */
[--C-:B------:R-:W-:Y:S01]  /*13f70*/  IMAD.X R111, RZ, RZ, R127.reuse, P4 ;  /* 0x000000ffff6f7224 */ /* 0x100fe200020e067f */
[----:B------:R-:W-:Y:S01]  /*13f80*/  SHF.R.U64 R177, R177, 0x3, RZ ;  /* 0x00000003b1b17819 */ /* 0x000fe200000012ff */
[----:B------:R3:W-:Y:S01]  /*13f90*/  STSM.16.M88.4 [R30], R40 ;  /* 0x000000281e007844 */ /* 0x0007e20000000200 */
[----:B------:R-:W-:Y:S01]  /*13fa0*/  MOV R94, R94 ;  /* 0x0000005e005e7202 */ /* 0x000fe20000000f00 */
[----:B------:R-:W-:Y:S01]  /*13fb0*/  IMAD.X R115, RZ, RZ, R127, P5 ;  /* 0x000000ffff737224 */ /* 0x000fe200028e067f */
[----:B------:R-:W-:Y:S01]  /*13fc0*/  SHF.R.U64 R181, R181, 0x3, RZ ;  /* 0x00000003b5b57819 */ /* 0x000fe200000012ff */
[----:B------:R0:W-:Y:S01]  /*13fd0*/  STSM.16.M88.4 [R38], R48 ;  /* 0x0000003026007844 */ /* 0x0001e20000000200 */
[----:B------:R-:W-:-:S02]  /*13fe0*/  MOV R98, R98 ;  /* 0x0000006200627202 */ /* 0x000fc40000000f00 */
[----:B------:R-:W-:Y:S02]  /*13ff0*/  MOV R20, R12 ;  /* 0x0000000c00147202 */ /* 0x000fe40000000f00 */
[----:B------:R-:W-:Y:S01]  /*14000*/  MOV R21, R14 ;  /* 0x0000000e00157202 */ /* 0x000fe20000000f00 */
[----:B------:R-:W-:Y:S01]  /*14010*/  IMAD.X R119, RZ, RZ, R127, P0 ;  /* 0x000000ffff777224 */ /* 0x000fe200000e067f */
[----:B------:R-:W-:Y:S01]  /*14020*/  MOV R102, R102 ;  /* 0x0000006600667202 */ /* 0x000fe20000000f00 */
[----:B------:R-:W-:Y:S01]  /*14030*/  STSM.16.M88.4 [R46], R56 ;  /* 0x000000382e007844 */ /* 0x000fe20000000200 */
[----:B------:R-:W-:Y:S02]  /*14040*/  F2FP.BF16.F32.PACK_AB R12, R89, R166 ;  /* 0x000000a6590c723e */ /* 0x000fe400000010ff */
[----:B------:R-:W-:Y:S02]  /*14050*/  F2FP.BF16.F32.PACK_AB R13, R79, R70 ;  /* 0x000000464f0d723e */ /* 0x000fe400000010ff */
[----:B------:R-:W-:-:S02]  /*14060*/  F2FP.BF16.F32.PACK_AB R14, R93, R167 ;  /* 0x000000a75d0e723e */ /* 0x000fc400000010ff */
[----:B------:R-:W-:Y:S01]  /*14070*/  F2FP.BF16.F32.PACK_AB R15, R120, R116 ;  /* 0x00000074780f723e */ /* 0x000fe200000010ff */
[----:B------:R-:W-:Y:S01]  /*14080*/  IMAD.X R123, RZ, RZ, R127, P1 ;  /* 0x000000ffff7b7224 */ /* 0x000fe200008e067f */
[----:B------:R-:W-:Y:S01]  /*14090*/  LOP3.LUT R114, R185, R114, RZ, 0x3c, !PT ;  /* 0x00000072b9727212 */ /* 0x000fe200078e3cff */
[----:B------:R-:W-:Y:S01]  /*140a0*/  STSM.16.M88.4 [R90], R64 ;  /* 0x000000405a007844 */ /* 0x000fe20000000200 */
[----:B------:R-:W-:Y:S02]  /*140b0*/  LOP3.LUT R118, R177, R84, RZ, 0x3c, !PT ;  /* 0x00000054b1767212 */ /* 0x000fe400078e3cff */
[----:B------:R-:W-:Y:S01]  /*140c0*/  LOP3.LUT R122, R181, R122, RZ, 0x3c, !PT ;  /* 0x0000007ab57a7212 */ /* 0x000fe200078e3cff */
[----:B------:R-:W-:Y:S01]  /*140d0*/  STSM.16.M88.4 [R94], R72 ;  /* 0x000000485e007844 */ /* 0x000fe20000000200 */
[----:B------:R-:W-:Y:S02]  /*140e0*/  MOV R106, R106 ;  /* 0x0000006a006a7202 */ /* 0x000fe40000000f00 */
[----:B-1----:R-:W-:Y:S01]  /*140f0*/  F2FP.BF16.F32.PACK_AB R24, R97, R168 ;  /* 0x000000a86118723e */ /* 0x002fe200000010ff */
[----:B------:R-:W-:Y:S01]  /*14100*/  STSM.16.M88.4 [R98], R80 ;  /* 0x0000005062007844 */ /* 0x000fe20000000200 */
[----:B------:R-:W-:-:S02]  /*14110*/  F2FP.BF16.F32.PACK_AB R25, R128, R124 ;  /* 0x0000007c8019723e */ /* 0x000fc400000010ff */
[----:B------:R-:W-:Y:S02]  /*14120*/  F2FP.BF16.F32.PACK_AB R26, R101, R169 ;  /* 0x000000a9651a723e */ /* 0x000fe400000010ff */
[----:B------:R-:W-:Y:S01]  /*14130*/  F2FP.BF16.F32.PACK_AB R27, R153, R152 ;  /* 0x00000098991b723e */ /* 0x000fe200000010ff */
[----:B------:R4:W-:Y:S01]  /*14140*/  STSM.16.M88.4 [R102], R12 ;  /* 0x0000000c66007844 */ /* 0x0009e20000000200 */
[----:B------:R-:W-:Y:S02]  /*14150*/  MOV R110, R110 ;  /* 0x0000006e006e7202 */ /* 0x000fe40000000f00 */
[----:B--2---:R-:W-:Y:S02]  /*14160*/  F2FP.BF16.F32.PACK_AB R28, R105, R170 ;  /* 0x000000aa691c723e */ /* 0x004fe400000010ff */
[----:B---3--:R-:W-:Y:S02]  /*14170*/  F2FP.BF16.F32.PACK_AB R30, R109, R171 ;  /* 0x000000ab6d1e723e */ /* 0x008fe400000010ff */
[----:B------:R-:W-:-:S02]  /*14180*/  F2FP.BF16.F32.PACK_AB R31, R157, R156 ;  /* 0x0000009c9d1f723e */ /* 0x000fc400000010ff */
[----:B------:R-:W-:Y:S02]  /*14190*/  MOV R114, R114 ;  /* 0x0000007200727202 */ /* 0x000fe40000000f00 */
[----:B------:R-:W-:Y:S02]  /*141a0*/  F2FP.BF16.F32.PACK_AB R32, R113, R172 ;  /* 0x000000ac7120723e */ /* 0x000fe400000010ff */
[----:B------:R-:W-:Y:S02]  /*141b0*/  F2FP.BF16.F32.PACK_AB R33, R159, R158 ;  /* 0x0000009e9f21723e */ /* 0x000fe400000010ff */
[----:B------:R-:W-:Y:S02]  /*141c0*/  F2FP.BF16.F32.PACK_AB R34, R117, R173 ;  /* 0x000000ad7522723e */ /* 0x000fe400000010ff */
[----:B------:R-:W-:Y:S02]  /*141d0*/  F2FP.BF16.F32.PACK_AB R35, R161, R160 ;  /* 0x000000a0a123723e */ /* 0x000fe400000010ff */
[----:B------:R-:W-:-:S02]  /*141e0*/  MOV R118, R118 ;  /* 0x0000007600767202 */ /* 0x000fc40000000f00 */
[----:B0-----:R-:W-:Y:S02]  /*141f0*/  F2FP.BF16.F32.PACK_AB R38, R125, R175 ;  /* 0x000000af7d26723e */ /* 0x001fe400000010ff */
[----:B------:R-:W-:Y:S02]  /*14200*/  F2FP.BF16.F32.PACK_AB R39, R165, R164 ;  /* 0x000000a4a527723e */ /* 0x000fe400000010ff */
[----:B------:R-:W-:Y:S02]  /*14210*/  ISETP.NE.U32.AND P0, PT, RZ, UR4, PT ;  /* 0x00000004ff007c0c */ /* 0x000fe4000bf05070 */
[----:B----4-:R-:W-:Y:S01]  /*14220*/  IADD3 R12, P1, R184, UR4, RZ ;  /* 0x00000004b80c7c10 */ /* 0x010fe2000ff3e0ff */
[----:B------:R-:W-:Y:S01]  /*14230*/  STSM.16.M88.4 [R106], R24 ;  /* 0x000000186a007844 */ /* 0x000fe20000000200 */
[----:B------:R-:W-:Y:S02]  /*14240*/  MOV R122, R122 ;  /* 0x0000007a007a7202 */ /* 0x000fe40000000f00 */
[----:B------:R-:W-:-:S02]  /*14250*/  F2FP.BF16.F32.PACK_AB R40, R129, R179 ;  /* 0x000000b38128723e */ /* 0x000fc400000010ff */
[----:B------:R-:W-:Y:S02]  /*14260*/  F2FP.BF16.F32.PACK_AB R41, R131, R130 ;  /* 0x000000828329723e */ /* 0x000fe400000010ff */
[----:B------:R-:W-:Y:S02]  /*14270*/  F2FP.BF16.F32.PACK_AB R42, R133, R132 ;  /* 0x00000084852a723e */ /* 0x000fe400000010ff */
[----:B------:R-:W-:Y:S01]  /*14280*/  F2FP.BF16.F32.PACK_AB R43, R135, R134 ;  /* 0x00000086872b723e */ /* 0x000fe200000010ff */
[----:B------:R0:W-:Y:S01]  /*14290*/  STSM.16.M88.4 [R110], R28 ;  /* 0x0000001c6e007844 */ /* 0x0001e20000000200 */
[----:B------:R-:W-:Y:S02]  /*142a0*/  ISETP.NE.AND.EX P0, PT, RZ, UR5, PT, P0 ;  /* 0x00000005ff007c0c */ /* 0x000fe4000bf05300 */
[----:B------:R-:W-:Y:S01]  /*142b0*/  IADD3.X R13, R182, UR5, RZ, P1, !PT ;  /* 0x00000005b60d7c10 */ /* 0x000fe20008ffe4ff */
[----:B------:R1:W-:Y:S01]  /*142c0*/  STSM.16.M88.4 [R114], R32 ;  /* 0x0000002072007844 */ /* 0x0003e20000000200 */
[----:B------:R-:W-:-:S03]  /*142d0*/  ULDC.64 UR4, c[0x0][0xd08] ;  /* 0x0003420000047ab9 */ /* 0x000fc60000000a00 */
[----:B------:R1:W-:Y:S01]  /*142e0*/  STSM.16.M88.4 [R118], R36 ;  /* 0x0000002476007844 */ /* 0x0003e20000000200 */
[----:B------:R-:W-:-:S03]  /*142f0*/  ISETP.NE.U32.AND P2, PT, RZ, UR4, PT ;  /* 0x00000004ff007c0c */ /* 0x000fc6000bf45070 */
[----:B------:R1:W-:Y:S04]  /*14300*/  STSM.16.M88.4 [R122], R40 ;  /* 0x000000287a007844 */ /* 0x0003e80000000200 */
        /* <DEDUP_REMOVED lines=10> */
[----:B------:R-:W-:-:S13]  /*143b0*/  ISETP.NE.AND P1, PT, R0, 0x1, PT ;  /* 0x000000010000780c */ /* 0x000fda0003f25270 */
[----:B------:R-:W2:Y:S08]  /*143c0*/  @P1 LDC R4, c[0x0][0xcec] ;  /* 0x00033b00ff041b82 */ /* 0x000eb00000000800 */
[----:B------:R-:W3:Y:S01]  /*143d0*/  @P1 LDC R15, c[0x0][0xcf0] ;  /* 0x00033c00ff0f1b82 */ /* 0x000ee20000000800 */
[----:B0-----:R-:W-:Y:S01]  /*143e0*/  IMAD.IADD R29, R180, 0x1, R178 ;  /* 0x00000001b41d7824 */ /* 0x001fe200078e02b2 */
[----:B-1----:R-:W-:Y:S06]  /*143f0*/  @P2 BRA `(.L_x_5700) ;  /* 0x0000000000102947 */ /* 0x002fec0003800000 */
[----:B------:R-:W-:Y:S05]  /*14400*/  @!P0 BRA `(.L_x_5700) ;  /* 0x00000000000c8947 */ /* 0x000fea0003800000 */
[----:B------:R-:W4:Y:S04]  /*14410*/  LDG.E R8, desc[UR40][R12.64] ;  /* 0x000000280c087981 */ /* 0x000f28000c1e1900 */
[----:B-----5:R-:W4:Y:S02]  /*14420*/  LDG.E R7, desc[UR40][R12.64+0x4] ;  /* 0x000004280c077981 */ /* 0x020f24000c1e1900 */
[----:B----4-:R-:W-:-:S07]  /*14430*/  IMAD.IADD R7, R7, 0x1, -R8 ;  /* 0x0000000107077824 */ /* 0x010fce00078e0a08 */
.L_x_5700:
[----:B------:R-:W4:Y:S01]  /*14440*/  LDL.LU R24, [R1+0x94] ;  /* 0x0000940001187983 */ /* 0x000f220000300800 */
[----:B------:R-:W0:Y:S01]  /*14450*/  S2R R8, SR_TID.X ;  /* 0x0000000000087919 */ /* 0x000e220000002100 */
[----:B--2---:R-:W-:Y:S01]  /*14460*/  @P1 IMAD.HI.U32 R4, R29, R4, RZ ;  /* 0x000000041d041227 */ /* 0x004fe200078e00ff */
[----:B------:R-:W-:Y:S01]  /*14470*/  ULDC.64 UR4, c[0x0][0xc90] ;  /* 0x0003240000047ab9 */ /* 0x000fe20000000a00 */
[--C-:B-----5:R-:W-:Y:S01]  /*14480*/  SHF.R.S32.HI R21, RZ, 0x1f, R3.reuse ;  /* 0x0000001fff157819 */ /* 0x120fe20000011403 */
[----:B------:R-:W2:Y:S01]  /*14490*/  LDL.LU R14, [R1+0x88] ;  /* 0x00008800010e7983 */ /* 0x000ea20000300800 */
[----:B------:R-:W-:Y:S01]  /*144a0*/  IMAD.MOV.U32 R20, RZ, RZ, R3 ;  /* 0x000000ffff147224 */ /* 0x000fe200078e0003 */
[----:B------:R-:W1:Y:S02]  /*144b0*/  @P1 LDC R79, c[0x0][0xcec] ;  /* 0x00033b00ff4f1b82 */ /* 0x000e640000000800 */
[----:B------:R-:W4:Y:S04]  /*144c0*/  LDL.LU R88, [R1+0x7c] ;  /* 0x00007c0001587983 */ /* 0x000f280000300800 */
[----:B------:R-:W4:Y:S01]  /*144d0*/  LDL R95, [R1+0x3c] ;  /* 0x00003c00015f7983 */ /* 0x000f220000100800 */
[----:B------:R-:W-:Y:S01]  /*144e0*/  IMAD.MOV.U32 R13, RZ, RZ, R29 ;  /* 0x000000ffff0d7224 */ /* 0x000fe200078e001d */
[----:B---3--:R-:W-:-:S02]  /*144f0*/  @P1 SHF.R.U32.HI R13, RZ, R15, R4 ;  /* 0x0000000fff0d1219 */ /* 0x008fc40000011604 */
[----:B------:R-:W3:Y:S03]  /*14500*/  LDL R26, [R1+0xa0] ;  /* 0x0000a000011a7983 */ /* 0x000ee60000100800 */
[----:B------:R-:W-:Y:S01]  /*14510*/  IMAD.MOV R27, RZ, RZ, -R13 ;  /* 0x000000ffff1b7224 */ /* 0x000fe200078e0a0d */
[----:B------:R0:W5:Y:S04]  /*14520*/  LDL R96, [R1+0xb4] ;  /* 0x0000b40001607983 */ /* 0x0001680000100800 */
[----:B------:R0:W5:Y:S04]  /*14530*/  LDL R94, [R1+0xb0] ;  /* 0x0000b000015e7983 */ /* 0x0001680000100800 */
[----:B------:R1:W5:Y:S01]  /*14540*/  LDL R93, [R1+0x70] ;  /* 0x00007000015d7983 */ /* 0x0003620000100800 */
[----:B0-----:R-:W-:-:S03]  /*14550*/  VIADD R84, R8, 0xffffff80 ;  /* 0xffffff8008547836 */ /* 0x001fc60000000000 */
[----:B------:R0:W5:Y:S02]  /*14560*/  LDL R92, [R1+0xac] ;  /* 0x0000ac00015c7983 */ /* 0x0001640000100800 */
[----:B------:R-:W-:Y:S02]  /*14570*/  SHF.R.S32.HI R83, RZ, 0x1f, R84 ;  /* 0x0000001fff537819 */ /* 0x000fe40000011454 */
[----:B------:R0:W5:Y:S02]  /*14580*/  LDL R91, [R1+0x6c] ;  /* 0x00006c00015b7983 */ /* 0x0001640000100800 */
[----:B------:R-:W-:Y:S02]  /*14590*/  LEA.HI R83, R83, R84, RZ, 0x3 ;  /* 0x0000005453537211 */ /* 0x000fe400078f18ff */
[----:B------:R0:W5:Y:S02]  /*145a0*/  LDL R90, [R1+0xa8] ;  /* 0x0000a800015a7983 */ /* 0x0001640000100800 */
[----:B------:R-:W-:Y:S01]  /*145b0*/  SHF.R.S32.HI R83, RZ, 0x3, R83 ;  /* 0x00000003ff537819 */ /* 0x000fe20000011453 */
[----:B------:R-:W0:Y:S01]  /*145c0*/  S2R R30, SR_TID.X ;  /* 0x00000000001e7919 */ /* 0x000e220000002100 */
[----:B--2---:R-:W-:-:S02]  /*145d0*/  SEL R76, R14, RZ, !P0 ;  /* 0x000000ff0e4c7207 */ /* 0x004fc40004000000 */
[----:B----4-:R-:W-:Y:S01]  /*145e0*/  SHF.R.S32.HI R77, RZ, 0x1f, R88 ;  /* 0x0000001fff4d7819 */ /* 0x010fe20000011458 */
[----:B------:R-:W-:Y:S01]  /*145f0*/  IMAD.WIDE.U32 R8, R88, UR4, R20 ;  /* 0x0000000458087c25 */ /* 0x000fe2000f8e0014 */
[----:B------:R-:W-:-:S03]  /*14600*/  SEL R20, R24, RZ, !P0 ;  /* 0x000000ff18147207 */ /* 0x000fc60004000000 */
[----:B------:R-:W-:Y:S02]  /*14610*/  IMAD R12, R77, UR4, RZ ;  /* 0x000000044d0c7c24 */ /* 0x000fe4000f8e02ff */
[----:B------:R-:W-:Y:S02]  /*14620*/  IMAD R25, R83, 0x40, R95 ;  /* 0x0000004053197824 */ /* 0x000fe400078e025f */
[----:B------:R-:W-:Y:S01]  /*14630*/  IMAD R15, R88, UR5, R12 ;  /* 0x00000005580f7c24 */ /* 0x000fe2000f8e020c */
[----:B------:R-:W-:-:S03]  /*14640*/  ULDC.64 UR4, c[0x0][0xc98] ;  /* 0x0003260000047ab9 */ /* 0x000fc60000000a00 */
[----:B------:R-:W-:Y:S02]  /*14650*/  IMAD.IADD R9, R9, 0x1, R15 ;  /* 0x0000000109097824 */ /* 0x000fe400078e020f */
[----:B------:R-:W-:Y:S02]  /*14660*/  IMAD R15, R0, R27, R29 ;  /* 0x0000001b000f7224 */ /* 0x000fe400078e021d */
[----:B------:R-:W-:Y:S02]  /*14670*/  IMAD R27, R20, UR4, RZ ;  /* 0x00000004141b7c24 */ /* 0x000fe4000f8e02ff */
[----:B------:R-:W-:Y:S01]  /*14680*/  IMAD.WIDE.U32 R8, R76, UR4, R8 ;  /* 0x000000044c087c25 */ /* 0x000fe2000f8e0008 */
[----:B------:R-:W-:-:S03]  /*14690*/  SHF.R.S32.HI R4, RZ, 0x1f, R15 ;  /* 0x0000001fff047819 */ /* 0x000fc6000001140f */
[----:B------:R-:W-:Y:S01]  /*146a0*/  IMAD.WIDE R10, R25, 0x2, R10 ;  /* 0x00000002190a7825 */ /* 0x000fe200078e020a */
[----:B------:R-:W-:Y:S02]  /*146b0*/  SHF.R.S32.HI R25, RZ, 0x1f, R13 ;  /* 0x0000001fff197819 */ /* 0x000fe4000001140d */
[----:B------:R-:W-:Y:S01]  /*146c0*/  IADD3 R12, P0, R13, R8, RZ ;  /* 0x000000080d0c7210 */ /* 0x000fe20007f1e0ff */
[----:B------:R-:W-:Y:S01]  /*146d0*/  IMAD R14, R76, UR5, R27 ;  /* 0x000000054c0e7c24 */ /* 0x000fe2000f8e021b */
[----:B------:R-:W-:Y:S02]  /*146e0*/  ULDC.64 UR4, c[0x0][0xc88] ;  /* 0x0003220000047ab9 */ /* 0x000fe40000000a00 */
[----:B------:R-:W-:Y:S02]  /*146f0*/  IMAD R4, R4, UR4, RZ ;  /* 0x0000000404047c24 */ /* 0x000fe4000f8e02ff */
[----:B------:R-:W-:Y:S02]  /*14700*/  IADD3.X R13, R25, R9, R14, P0, !PT ;  /* 0x00000009190d7210 */ /* 0x000fe400007fe40e */
[----:B------:R-:W-:-:S02]  /*14710*/  IMAD R9, R15, UR5, R4 ;  /* 0x000000050f097c24 */ /* 0x000fc4000f8e0204 */
[----:B------:R-:W-:Y:S01]  /*14720*/  IMAD.WIDE.U32 R12, R15, UR4, R12 ;  /* 0x000000040f0c7c25 */ /* 0x000fe2000f8e000c */
[----:B------:R-:W-:-:S03]  /*14730*/  ULDC.64 UR4, c[0x0][0xc50] ;  /* 0x0003140000047ab9 */ /* 0x000fc60000000a00 */
[----:B------:R-:W-:Y:S01]  /*14740*/  IMAD.IADD R9, R13, 0x1, R9 ;  /* 0x000000010d097824 */ /* 0x000fe200078e0209 */
[----:B------:R-:W-:-:S04]  /*14750*/  LEA R4, P0, R12, UR4, 0x2 ;  /* 0x000000040c047c11 */ /* 0x000fc8000f8010ff */
[----:B------:R-:W-:Y:S01]  /*14760*/  LEA.HI.X R14, R12, UR5, R9, 0x2, P0 ;  /* 0x000000050c0e7c11 */ /* 0x000fe200080f1409 */
[----:B------:R-:W-:Y:S02]  /*14770*/  ULDC.64 UR4, c[0x0][0xba0] ;  /* 0x0002e80000047ab9 */ /* 0x000fe40000000a00 */
[----:B------:R-:W-:-:S04]  /*14780*/  IMAD R80, R21, UR4, RZ ;  /* 0x0000000415507c24 */ /* 0x000fc8000f8e02ff */
[C---:B------:R-:W-:Y:S02]  /*14790*/  IMAD R21, R3.reuse, UR5, R80 ;  /* 0x0000000503157c24 */ /* 0x040fe4000f8e0250 */
[----:B------:R-:W-:Y:S01]  /*147a0*/  IMAD.WIDE.U32 R80, R3, UR4, RZ ;  /* 0x0000000403507c25 */ /* 0x000fe2000f8e00ff */
[----:B------:R-:W-:-:S03]  /*147b0*/  ULDC.64 UR4, c[0x0][0xbe8] ;  /* 0x0002fa0000047ab9 */ /* 0x000fc60000000a00 */
[----:B------:R-:W-:Y:S02]  /*147c0*/  IMAD.IADD R81, R81, 0x1, R21 ;  /* 0x0000000151517824 */ /* 0x000fe400078e0215 */
[----:B------:R-:W-:Y:S02]  /*147d0*/  IMAD R77, R77, UR4, RZ ;  /* 0x000000044d4d7c24 */ /* 0x000fe4000f8e02ff */
[----:B------:R-:W-:-:S04]  /*147e0*/  IMAD.WIDE.U32 R80, R88, UR4, R80 ;  /* 0x0000000458507c25 */ /* 0x000fc8000f8e0050 */
[----:B------:R-:W-:Y:S01]  /*147f0*/  IMAD R77, R88, UR5, R77 ;  /* 0x00000005584d7c24 */ /* 0x000fe2000f8e024d */
[C---:B------:R-:W-:Y:S01]  /*14800*/  IADD3 R13, P3, R10.reuse, 0x2000, RZ ;  /* 0x000020000a0d7810 */ /* 0x040fe20007f7e0ff */
[----:B------:R2:W5:Y:S01]  /*14810*/  LDL R88, [R1+0x74] ;  /* 0x0000740001587983 */ /* 0x0005620000100800 */
[C---:B------:R-:W-:Y:S02]  /*14820*/  IADD3 R27, P2, R10.reuse, 0x1000, RZ ;  /* 0x000010000a1b7810 */ /* 0x040fe40007f5e0ff */
[----:B------:R-:W-:Y:S02]  /*14830*/  SHF.R.S32.HI R82, RZ, 0x1f, R84 ;  /* 0x0000001fff527819 */ /* 0x000fe40000011454 */
[----:B------:R-:W-:Y:S01]  /*14840*/  IADD3 R29, P0, R10, 0x4000, RZ ;  /* 0x000040000a1d7810 */ /* 0x000fe20007f1e0ff */
[----:B0-----:R-:W-:Y:S01]  /*14850*/  VIADD R31, R30, 0xffffff80 ;  /* 0xffffff801e1f7836 */ /* 0x001fe20000000000 */
[----:B------:R-:W-:Y:S02]  /*14860*/  LOP3.LUT R12, R13, 0x380, RZ, 0xc0, !PT ;  /* 0x000003800d0c7812 */ /* 0x000fe400078ec0ff */
[----:B------:R-:W-:-:S02]  /*14870*/  IADD3 R25, P5, R10, 0x3000, RZ ;  /* 0x000030000a197810 */ /* 0x000fc40007fbe0ff */
[----:B------:R-:W-:Y:S01]  /*14880*/  IADD3 R33, P4, R10, 0x5000, RZ ;  /* 0x000050000a217810 */ /* 0x000fe20007f9e0ff */
[----:B------:R-:W-:Y:S01]  /*14890*/  SHFL.IDX PT, R50, R4, RZ, 0x1c1f ;  /* 0x001c1fff04327589 */ /* 0x000fe200000e0000 */
[----:B------:R-:W-:Y:S01]  /*148a0*/  SHF.R.U64 R12, R12, 0x3, RZ ;  /* 0x000000030c0c7819 */ /* 0x000fe200000012ff */
[--C-:B------:R-:W-:Y:S01]  /*148b0*/  IMAD.X R9, RZ, RZ, R11.reuse, P2 ;  /* 0x000000ffff097224 */ /* 0x100fe200010e060b */
[----:B------:R-:W-:Y:S01]  /*148c0*/  LOP3.LUT R28, R29, 0x380, RZ, 0xc0, !PT ;  /* 0x000003801d1c7812 */ /* 0x000fe200078ec0ff */
[----:B------:R-:W0:Y:S01]  /*148d0*/  SHFL.IDX PT, R51, R14, RZ, 0x1c1f ;  /* 0x001c1fff0e337589 */ /* 0x000e2200000e0000 */
[----:B------:R-:W-:Y:S01]  /*148e0*/  LOP3.LUT R12, R12, R13, RZ, 0x3c, !PT ;  /* 0x0000000d0c0c7212 */ /* 0x000fe200078e3cff */
[----:B------:R-:W-:Y:S01]  /*148f0*/  IMAD.X R13, RZ, RZ, R11, P3 ;  /* 0x000000ffff0d7224 */ /* 0x000fe200018e060b */
[C---:B------:R-:W-:Y:S01]  /*14900*/  IADD3 R37, P2, R10.reuse, 0x6000, RZ ;  /* 0x000060000a257810 */ /* 0x040fe20007f5e0ff */
[----:B------:R4:W-:Y:S01]  /*14910*/  SHFL.IDX PT, R54, R4, 0x1, 0x1c1f ;  /* 0x003c1f0004367f89 */ /* 0x0009e200000e0000 */
[----:B------:R-:W-:Y:S01]  /*14920*/  IADD3 R41, P3, R10, 0x7000, RZ ;  /* 0x000070000a297810 */ /* 0x000fe20007f7e0ff */
[----:B---3--:R-:W-:Y:S01]  /*14930*/  IMAD.IADD R15, R26, 0x1, R178 ;  /* 0x000000011a0f7824 */ /* 0x008fe200078e02b2 */
[----:B------:R-:W-:Y:S01]  /*14940*/  LEA.HI R82, R82, R84, RZ, 0x3 ;  /* 0x0000005452527211 */ /* 0x000fe200078f18ff */
[----:B------:R-:W3:Y:S01]  /*14950*/  SHFL.IDX PT, R55, R14, 0x1, 0x1c1f ;  /* 0x003c1f000e377f89 */ /* 0x000ee200000e0000 */
[----:B------:R-:W-:Y:S01]  /*14960*/  LOP3.LUT R24, R25, 0x380, RZ, 0xc0, !PT ;  /* 0x0000038019187812 */ /* 0x000fe200078ec0ff */
[----:B------:R-:W-:Y:S01]  /*14970*/  IMAD R78, R7, R0, RZ ;  /* 0x00000000074e7224 */ /* 0x000fe200078e02ff */
[----:B------:R-:W-:Y:S01]  /*14980*/  LOP3.LUT R32, R33, 0x380, RZ, 0xc0, !PT ;  /* 0x0000038021207812 */ /* 0x000fe200078ec0ff */
[----:B------:R-:W-:Y:S01]  /*14990*/  ULDC.64 UR4, c[0x0][0xbf0] ;  /* 0x0002fc0000047ab9 */ /* 0x000fe20000000a00 */
[----:B------:R-:W-:-:S02]  /*149a0*/  SHF.R.U64 R28, R28, 0x3, RZ ;  /* 0x000000031c1c7819 */ /* 0x000fc400000012ff */
[----:B------:R-:W-:Y:S02]  /*149b0*/  LOP3.LUT R36, R37, 0x380, RZ, 0xc0, !PT ;  /* 0x0000038025247812 */ /* 0x000fe400078ec0ff */
[----:B------:R-:W-:Y:S02]  /*149c0*/  LOP3.LUT R40, R41, 0x380, RZ, 0xc0, !PT ;  /* 0x0000038029287812 */ /* 0x000fe400078ec0ff */
[----:B------:R-:W-:Y:S02]  /*149d0*/  LOP3.LUT R82, R82, 0xfffffff8, RZ, 0xc0, !PT ;  /* 0xfffffff852527812 */ /* 0x000fe400078ec0ff */
[----:B------:R-:W-:Y:S02]  /*149e0*/  SHF.R.S32.HI R30, RZ, 0x1f, R31 ;  /* 0x0000001fff1e7819 */ /* 0x000fe4000001141f */
[----:B------:R-:W-:Y:S02]  /*149f0*/  SHF.R.U64 R24, R24, 0x3, RZ ;  /* 0x0000000318187819 */ /* 0x000fe400000012ff */
[----:B------:R-:W-:-:S02]  /*14a00*/  SHF.R.U64 R32, R32, 0x3, RZ ;  /* 0x0000000320207819 */ /* 0x000fc400000012ff */
[----:B------:R-:W-:Y:S01]  /*14a10*/  LOP3.LUT R28, R28, R29, RZ, 0x3c, !PT ;  /* 0x0000001d1c1c7212 */ /* 0x000fe200078e3cff */
[--C-:B------:R-:W-:Y:S01]  /*14a20*/  IMAD.X R29, RZ, RZ, R11.reuse, P0 ;  /* 0x000000ffff1d7224 */ /* 0x100fe200000e060b */
[----:B------:R-:W-:Y:S01]  /*14a30*/  SHF.R.U64 R36, R36, 0x3, RZ ;  /* 0x0000000324247819 */ /* 0x000fe200000012ff */
[----:B------:R-:W-:Y:S01]  /*14a40*/  IMAD.IADD R82, R84, 0x1, -R82 ;  /* 0x0000000154527824 */ /* 0x000fe200078e0a52 */
[----:B------:R-:W-:Y:S01]  /*14a50*/  SHF.R.U64 R40, R40, 0x3, RZ ;  /* 0x0000000328287819 */ /* 0x000fe200000012ff */
[----:B------:R-:W2:Y:S01]  /*14a60*/  @P1 LDC R84, c[0x0][0xcf0] ;  /* 0x00033c00ff541b82 */ /* 0x000ea20000000800 */
[----:B------:R-:W-:Y:S02]  /*14a70*/  IADD3 R49, P0, R10, 0x9000, RZ ;  /* 0x000090000a317810 */ /* 0x000fe40007f1e0ff */
[----:B------:R-:W-:Y:S02]  /*14a80*/  LEA.HI R30, R30, R31, RZ, 0x7 ;  /* 0x0000001f1e1e7211 */ /* 0x000fe400078f38ff */
        /* <DEDUP_REMOVED lines=9> */
[----:B------:R-:W-:Y:S02]  /*14b20*/  LOP3.LUT R48, R49, 0x380, RZ, 0xc0, !PT ;  /* 0x0000038031307812 */ /* 0x000fe400078ec0ff */
[C---:B------:R-:W-:Y:S02]  /*14b30*/  IADD3 R53, P4, R10.reuse, 0xa000, RZ ;  /* 0x0000a0000a357810 */ /* 0x040fe40007f9e0ff */
[----:B------:R-:W-:Y:S02]  /*14b40*/  IADD3 R59, P2, R10, 0xb000, RZ ;  /* 0x0000b0000a3b7810 */ /* 0x000fe40007f5e0ff */
[----:B------:R-:W-:Y:S02]  /*14b50*/  LOP3.LUT R30, R30, 0xffffff80, RZ, 0xc0, !PT ;  /* 0xffffff801e1e7812 */ /* 0x000fe400078ec0ff */
[----:B------:R-:W-:Y:S02]  /*14b60*/  IADD3 R61, P3, R10, 0xc000, RZ ;  /* 0x0000c0000a3d7810 */ /* 0x000fe40007f7e0ff */
[----:B------:R-:W-:Y:S01]  /*14b70*/  LOP3.LUT R44, R45, 0x380, RZ, 0xc0, !PT ;  /* 0x000003802d2c7812 */ /* 0x000fe200078ec0ff */
[----:B------:R-:W-:Y:S01]  /*14b80*/  IMAD.IADD R30, R31, 0x1, -R30 ;  /* 0x000000011f1e7824 */ /* 0x000fe200078e0a1e */
[----:B------:R-:W-:-:S02]  /*14b90*/  SHF.R.U64 R48, R48, 0x3, RZ ;  /* 0x0000000330307819 */ /* 0x000fc400000012ff */
[----:B------:R-:W-:Y:S02]  /*14ba0*/  LOP3.LUT R52, R53, 0x380, RZ, 0xc0, !PT ;  /* 0x0000038035347812 */ /* 0x000fe400078ec0ff */
[----:B------:R-:W-:Y:S02]  /*14bb0*/  LOP3.LUT R58, R59, 0x380, RZ, 0xc0, !PT ;  /* 0x000003803b3a7812 */ /* 0x000fe400078ec0ff */
[----:B------:R-:W-:Y:S01]  /*14bc0*/  LOP3.LUT R60, R61, 0x380, RZ, 0xc0, !PT ;  /* 0x000003803d3c7812 */ /* 0x000fe200078ec0ff */
[----:B------:R-:W-:Y:S01]  /*14bd0*/  IMAD R3, R82, 0x20, R83 ;  /* 0x0000002052037824 */ /* 0x000fe200078e0253 */
[----:B------:R-:W-:Y:S02]  /*14be0*/  SHF.R.U64 R44, R44, 0x3, RZ ;  /* 0x000000032c2c7819 */ /* 0x000fe400000012ff */
[----:B------:R-:W-:Y:S01]  /*14bf0*/  LOP3.LUT R48, R48, R49, RZ, 0x3c, !PT ;  /* 0x0000003130307212 */ /* 0x000fe200078e3cff */
[----:B------:R-:W-:Y:S01]  /*14c00*/  IMAD.X R49, RZ, RZ, R11, P0 ;  /* 0x000000ffff317224 */ /* 0x000fe200000e060b */
[----:B------:R-:W-:-:S02]  /*14c10*/  SHF.R.U64 R52, R52, 0x3, RZ ;  /* 0x0000000334347819 */ /* 0x000fc400000012ff */
[----:B------:R-:W-:Y:S02]  /*14c20*/  SHF.R.U64 R58, R58, 0x3, RZ ;  /* 0x000000033a3a7819 */ /* 0x000fe400000012ff */
[----:B------:R-:W-:Y:S02]  /*14c30*/  SHF.R.U64 R60, R60, 0x3, RZ ;  /* 0x000000033c3c7819 */ /* 0x000fe400000012ff */
[----:B------:R-:W-:Y:S01]  /*14c40*/  LOP3.LUT P0, RZ, R30, 0x3, RZ, 0xc0, !PT ;  /* 0x000000031eff7812 */ /* 0x000fe2000780c0ff */
[----:B------:R-:W-:Y:S01]  /*14c50*/  IMAD.IADD R82, R178, 0x1, R3 ;  /* 0x00000001b2527824 */ /* 0x000fe200078e0203 */
[----:B------:R-:W-:Y:S01]  /*14c60*/  LOP3.LUT R44, R44, R45, RZ, 0x3c, !PT ;  /* 0x0000002d2c2c7212 */ /* 0x000fe200078e3cff */
[--C-:B------:R-:W-:Y:S01]  /*14c70*/  IMAD.X R45, RZ, RZ, R11.reuse, P5 ;  /* 0x000000ffff2d7224 */ /* 0x100fe200028e060b */
[----:B------:R-:W-:Y:S01]  /*14c80*/  LOP3.LUT R52, R52, R53, RZ, 0x3c, !PT ;  /* 0x0000003534347212 */ /* 0x000fe200078e3cff */
[--C-:B------:R-:W-:Y:S01]  /*14c90*/  IMAD.X R53, RZ, RZ, R11.reuse, P4 ;  /* 0x000000ffff357224 */ /* 0x100fe200020e060b */
[----:B------:R-:W-:Y:S01]  /*14ca0*/  LOP3.LUT R58, R58, R59, RZ, 0x3c, !PT ;  /* 0x0000003b3a3a7212 */ /* 0x000fe200078e3cff */
[--C-:B------:R-:W-:Y:S01]  /*14cb0*/  IMAD.X R59, RZ, RZ, R11.reuse, P2 ;  /* 0x000000ffff3b7224 */ /* 0x100fe200010e060b */
[----:B------:R-:W-:Y:S01]  /*14cc0*/  LOP3.LUT R60, R60, R61, RZ, 0x3c, !PT ;  /* 0x0000003d3c3c7212 */ /* 0x000fe200078e3cff */
[----:B------:R-:W-:Y:S01]  /*14cd0*/  VIADD R7, R15, 0x8 ;  /* 0x000000080f077836 */ /* 0x000fe20000000000 */
[C---:B------:R-:W-:Y:S01]  /*14ce0*/  IADD3 R65, P5, R10.reuse, 0xd000, RZ ;  /* 0x0000d0000a417810 */ /* 0x040fe20007fbe0ff */
[----:B------:R-:W-:Y:S01]  /*14cf0*/  IMAD.X R61, RZ, RZ, R11, P3 ;  /* 0x000000ffff3d7224 */ /* 0x000fe200018e060b */
[----:B------:R-:W-:-:S02]  /*14d00*/  IADD3 R69, P4, R10, 0xe000, RZ ;  /* 0x0000e0000a457810 */ /* 0x000fc40007f9e0ff */
[-C--:B------:R-:W-:Y:S01]  /*14d10*/  ISETP.GE.OR P2, PT, R15, R78.reuse, P0 ;  /* 0x0000004e0f00720c */ /* 0x080fe20000746670 */
[----:B-1----:R-:W-:Y:S01]  /*14d20*/  @P1 IMAD.HI.U32 R3, R82, R79, RZ ;  /* 0x0000004f52031227 */ /* 0x002fe200078e00ff */
[C---:B------:R-:W-:Y:S02]  /*14d30*/  IADD3 R15, P3, R10.reuse, 0xf000, RZ ;  /* 0x0000f0000a0f7810 */ /* 0x040fe40007f7e0ff */
[----:B------:R-:W-:Y:S02]  /*14d40*/  LOP3.LUT R64, R65, 0x380, RZ, 0xc0, !PT ;  /* 0x0000038041407812 */ /* 0x000fe400078ec0ff */
[----:B------:R-:W-:Y:S02]  /*14d50*/  LOP3.LUT R68, R69, 0x380, RZ, 0xc0, !PT ;  /* 0x0000038045447812 */ /* 0x000fe400078ec0ff */
[----:B------:R-:W-:Y:S02]  /*14d60*/  LOP3.LUT R57, R10, 0x380, RZ, 0xc0, !PT ;  /* 0x000003800a397812 */ /* 0x000fe400078ec0ff */
[----:B------:R-:W-:Y:S01]  /*14d70*/  ISETP.GE.OR P0, PT, R7, R78, P0 ;  /* 0x0000004e0700720c */ /* 0x000fe20000706670 */
[----:B------:R-:W-:Y:S01]  /*14d80*/  IMAD.IADD R81, R81, 0x1, R77 ;  /* 0x0000000151517824 */ /* 0x000fe200078e024d */
[----:B------:R-:W-:Y:S01]  /*14d90*/  LOP3.LUT R8, R27, 0x380, RZ, 0xc0, !PT ;  /* 0x000003801b087812 */ /* 0x000fe200078ec0ff */
[----:B------:R-:W-:Y:S01]  /*14da0*/  IMAD.MOV.U32 R21, RZ, RZ, R82 ;  /* 0x000000ffff157224 */ /* 0x000fe200078e0052 */
[----:B----4-:R-:W-:Y:S01]  /*14db0*/  LOP3.LUT R4, R15, 0x380, RZ, 0xc0, !PT ;  /* 0x000003800f047812 */ /* 0x010fe200078ec0ff */
[----:B------:R-:W-:Y:S01]  /*14dc0*/  IMAD R77, R20, UR4, RZ ;  /* 0x00000004144d7c24 */ /* 0x000fe2000f8e02ff */
[----:B--2---:R-:W-:-:S02]  /*14dd0*/  @P1 SHF.R.U32.HI R21, RZ, R84, R3 ;  /* 0x00000054ff151219 */ /* 0x004fc40000011603 */
[----:B------:R-:W-:Y:S02]  /*14de0*/  SHF.R.U64 R64, R64, 0x3, RZ ;  /* 0x0000000340407819 */ /* 0x000fe400000012ff */
[----:B------:R-:W-:Y:S02]  /*14df0*/  SHF.R.U64 R68, R68, 0x3, RZ ;  /* 0x0000000344447819 */ /* 0x000fe400000012ff */
[----:B------:R-:W-:Y:S02]  /*14e00*/  SHF.R.U64 R57, R57, 0x3, RZ ;  /* 0x0000000339397819 */ /* 0x000fe400000012ff */
[----:B------:R-:W-:Y:S02]  /*14e10*/  SHF.R.U64 R8, R8, 0x3, RZ ;  /* 0x0000000308087819 */ /* 0x000fe400000012ff */
[----:B------:R-:W-:Y:S01]  /*14e20*/  SHF.R.U64 R4, R4, 0x3, RZ ;  /* 0x0000000304047819 */ /* 0x000fe200000012ff */
[C---:B------:R-:W-:Y:S01]  /*14e30*/  IMAD R79, R76.reuse, UR5, R77 ;  /* 0x000000054c4f7c24 */ /* 0x040fe2000f8e024d */
[----:B------:R-:W-:Y:S01]  /*14e40*/  SHF.R.S32.HI R3, RZ, 0x1f, R21 ;  /* 0x0000001fff037819 */ /* 0x000fe20000011415 */
[----:B------:R-:W-:Y:S01]  /*14e50*/  IMAD.WIDE.U32 R76, R76, UR4, R80 ;  /* 0x000000044c4c7c25 */ /* 0x000fe2000f8e0050 */
[----:B------:R-:W-:Y:S01]  /*14e60*/  LOP3.LUT R64, R64, R65, RZ, 0x3c, !PT ;  /* 0x0000004140407212 */ /* 0x000fe200078e3cff */
[----:B------:R-:W-:Y:S01]  /*14e70*/  ULDC.64 UR4, c[0x0][0xbe0] ;  /* 0x0002f80000047ab9 */ /* 0x000fe20000000a00 */
[----:B------:R-:W-:Y:S01]  /*14e80*/  LOP3.LUT R68, R68, R69, RZ, 0x3c, !PT ;  /* 0x0000004544447212 */ /* 0x000fe200078e3cff */
[--C-:B------:R-:W-:Y:S01]  /*14e90*/  IMAD.X R65, RZ, RZ, R11.reuse, P5 ;  /* 0x000000ffff417224 */ /* 0x100fe200028e060b */
[----:B------:R-:W-:Y:S01]  /*14ea0*/  LOP3.LUT R56, R57, R10, RZ, 0x3c, !PT ;  /* 0x0000000a39387212 */ /* 0x000fe200078e3cff */
[--C-:B------:R-:W-:Y:S01]  /*14eb0*/  IMAD.X R69, RZ, RZ, R11.reuse, P4 ;  /* 0x000000ffff457224 */ /* 0x100fe200020e060b */
[----:B------:R-:W-:Y:S01]  /*14ec0*/  LOP3.LUT R8, R8, R27, RZ, 0x3c, !PT ;  /* 0x0000001b08087212 */ /* 0x000fe200078e3cff */
[--C-:B------:R-:W-:Y:S01]  /*14ed0*/  IMAD.X R73, RZ, RZ, R11.reuse, P3 ;  /* 0x000000ffff497224 */ /* 0x100fe200018e060b */
[----:B------:R-:W-:Y:S01]  /*14ee0*/  LOP3.LUT R72, R4, R15, RZ, 0x3c, !PT ;  /* 0x0000000f04487212 */ /* 0x000fe200078e3cff */
[----:B------:R-:W-:-:S02]  /*14ef0*/  IMAD.MOV.U32 R57, RZ, RZ, R11 ;  /* 0x000000ffff397224 */ /* 0x000fc400078e000b */
[----:B------:R-:W-:Y:S01]  /*14f00*/  IMAD.MOV R81, RZ, RZ, -R21 ;  /* 0x000000ffff517224 */ /* 0x000fe200078e0a15 */
[----:B0-----:R-:W-:Y:S01]  /*14f10*/  @!P2 ST.E desc[UR40][R50.64], R6 ;  /* 0x000000063200a985 */ /* 0x001fe2000c101928 */
[----:B------:R-:W-:Y:S02]  /*14f20*/  IMAD R20, R3, UR4, RZ ;  /* 0x0000000403147c24 */ /* 0x000fe4000f8e02ff */
[----:B------:R-:W-:Y:S01]  /*14f30*/  IMAD R3, R0, R81, R82 ;  /* 0x0000005100037224 */ /* 0x000fe200078e0252 */
[----:B---3--:R0:W-:Y:S01]  /*14f40*/  @!P0 ST.E desc[UR40][R54.64], R5 ;  /* 0x0000000536008985 */ /* 0x0081e2000c101928 */
[----:B------:R-:W-:-:S03]  /*14f50*/  IMAD.IADD R77, R77, 0x1, R79 ;  /* 0x000000014d4d7824 */ /* 0x000fc600078e024f */
[----:B------:R-:W5:Y:S01]  /*14f60*/  LD.E.128 R8, desc[UR40][R8.64] ;  /* 0x0000002808087980 */ /* 0x000f62000c101d00 */
[----:B------:R-:W-:-:S03]  /*14f70*/  IMAD R79, R21, UR5, R20 ;  /* 0x00000005154f7c24 */ /* 0x000fc6000f8e0214 */
[----:B------:R-:W5:Y:S04]  /*14f80*/  LD.E.128 R12, desc[UR40][R12.64] ;  /* 0x000000280c0c7980 */ /* 0x000f68000c101d00 */
[----:B0-----:R0:W5:Y:S01]  /*14f90*/  LD.E.128 R4, desc[UR40][R56.64] ;  /* 0x0000002838047980 */ /* 0x001162000c101d00 */
[----:B------:R-:W-:-:S03]  /*14fa0*/  SHF.R.S32.HI R0, RZ, 0x1f, R3 ;  /* 0x0000001fff007819 */ /* 0x000fc60000011403 */
        /* <DEDUP_REMOVED lines=13> */
[----:B------:R-:W-:Y:S01]  /*15080*/  IMAD.WIDE.U32 R20, R21, UR4, R76 ;  /* 0x0000000415147c25 */ /* 0x000fe2000f8e004c */
[----:B------:R-:W-:Y:S01]  /*15090*/  ULDC.64 UR4, c[0x0][0xbd8] ;  /* 0x0002f60000047ab9 */ /* 0x000fe20000000a00 */
[----:B------:R-:W-:Y:S01]  /*150a0*/  @!PT LDS RZ, [RZ] ;  /* 0x00000000fffff984 */ /* 0x000fe20000000800 */
[----:B------:R-:W-:Y:S01]  /*150b0*/  @!PT LDS RZ, [RZ] ;  /* 0x00000000fffff984 */ /* 0x000fe20000000800 */
[----:B------:R-:W-:Y:S01]  /*150c0*/  @!PT LDS RZ, [RZ] ;  /* 0x00000000fffff984 */ /* 0x000fe20000000800 */
[----:B------:R-:W-:Y:S01]  /*150d0*/  @!PT LDS RZ, [RZ] ;  /* 0x00000000fffff984 */ /* 0x000fe20000000800 */
[----:B------:R1:W-:Y:S06]  /*150e0*/  MEMBAR.ALL.CTA ;  /* 0x0000000000007992 */ /* 0x0003ec0000008000 */
[----:B-1----:R-:W1:Y:S01]  /*150f0*/  FENCE.VIEW.ASYNC.S ;  /* 0x00000000000073c6 */ /* 0x002e620000000000 */
[----:B------:R-:W-:-:S02]  /*15100*/  IMAD.IADD R21, R21, 0x1, R79 ;  /* 0x0000000115157824 */ /* 0x000fc400078e024f */
[----:B------:R-:W-:Y:S02]  /*15110*/  IMAD R0, R0, UR4, RZ ;  /* 0x0000000400007c24 */ /* 0x000fe4000f8e02ff */
[----:B------:R-:W-:Y:S02]  /*15120*/  IMAD.IADD R89, R83, 0x1, R178 ;  /* 0x0000000153597824 */ /* 0x000fe400078e02b2 */
[C---:B------:R-:W-:Y:S02]  /*15130*/  IMAD R79, R3.reuse, UR5, R0 ;  /* 0x00000005034f7c24 */ /* 0x040fe4000f8e0200 */
[----:B------:R-:W-:Y:S01]  /*15140*/  IMAD.WIDE.U32 R20, R3, UR4, R20 ;  /* 0x0000000403147c25 */ /* 0x000fe2000f8e0014 */
[----:B------:R-:W-:Y:S01]  /*15150*/  ISETP.GE.AND P2, PT, R89, R78, PT ;  /* 0x0000004e5900720c */ /* 0x000fe20003f46270 */
[----:B------:R-:W-:Y:S02]  /*15160*/  ULDC.64 UR4, c[0x0][0xb80] ;  /* 0x0002e00000047ab9 */ /* 0x000fe40000000a00 */
[----:B------:R-:W-:-:S02]  /*15170*/  VIADD R0, R19, 0x32420 ;  /* 0x0003242013007836 */ /* 0x000fc40000000000 */
[----:B------:R-:W-:Y:S01]  /*15180*/  IMAD.IADD R21, R21, 0x1, R79 ;  /* 0x0000000115157824 */ /* 0x000fe200078e024f */
[C---:B------:R-:W-:Y:S02]  /*15190*/  LEA R79, P3, R20.reuse, UR4, 0x1 ;  /* 0x00000004144f7c11 */ /* 0x040fe4000f8608ff */
[----:B------:R-:W-:Y:S02]  /*151a0*/  PRMT R0, RZ, 0x654, R0 ;  /* 0x00000654ff007816 */ /* 0x000fe40000000000 */
[----:B------:R-:W-:Y:S01]  /*151b0*/  LEA.HI.X R84, R20, UR5, R21, 0x1, P3 ;  /* 0x0000000514547c11 */ /* 0x000fe200098f0c15 */
[C---:B------:R-:W-:Y:S02]  /*151c0*/  VIADD R77, R89.reuse, 0x20 ;  /* 0x00000020594d7836 */ /* 0x040fe40000000000 */
[----:B------:R-:W-:Y:S01]  /*151d0*/  VIADD R3, R89, 0x40 ;  /* 0x0000004059037836 */ /* 0x000fe20000000000 */
[----:B-1----:R1:W-:Y:S01]  /*151e0*/  SYNCS.ARRIVE.TRANS64.RED.A1T0 RZ, [R0+URZ], RZ ;  /* 0x000000ff00ff79a7 */ /* 0x0023e2000810043f */
[----:B------:R0:W2:Y:S01]  /*151f0*/  SHFL.IDX PT, R82, R79, RZ, 0x181f ;  /* 0x00181fff4f527589 */ /* 0x0000a200000e0000 */
[----:B------:R-:W-:Y:S01]  /*15200*/  BSSY B1, `(.L_x_5701) ;  /* 0x0000016000017945 */ /* 0x000fe20003800000 */
[----:B------:R-:W-:-:S02]  /*15210*/  ISETP.GE.AND P1, PT, R77, R78, PT ;  /* 0x0000004e4d00720c */ /* 0x000fc40003f26270 */
[----:B------:R-:W-:Y:S01]  /*15220*/  ISETP.GE.AND P0, PT, R3, R78, PT ;  /* 0x0000004e0300720c */ /* 0x000fe20003f06270 */
[----:B-1----:R0:W1:Y:S01]  /*15230*/  SHFL.IDX PT, R0, R84, RZ, 0x181f ;  /* 0x00181fff54007589 */ /* 0x00206200000e0000 */
[----:B------:R-:W-:Y:S11]  /*15240*/  @P2 BRA `(.L_x_5702) ;  /* 0x0000000000442947 */ /* 0x000ff60003800000 */
[----:B------:R-:W-:Y:S02]  /*15250*/  ULDC UR4, c[0x0][0xbc8] ;  /* 0x0002f20000047ab9 */ /* 0x000fe40000000800 */
[----:B------:R-:W-:Y:S02]  /*15260*/  ISETP.GE.AND P2, PT, R95, UR4, PT ;  /* 0x000000045f007c0c */ /* 0x000fe4000bf46270 */
[----:B-----5:R-:W-:Y:S02]  /*15270*/  ISETP.GE.AND P3, PT, R93, UR4, PT ;  /* 0x000000045d007c0c */ /* 0x020fe4000bf66270 */
[----:B------:R-:W-:-:S09]  /*15280*/  ISETP.GE.AND P4, PT, R91, UR4, PT ;  /* 0x000000045b007c0c */ /* 0x000fd2000bf86270 */
[----:B--2---:R-:W-:-:S04]  /*15290*/  @!P2 LEA R20, P5, R95, R82, 0x1 ;  /* 0x000000525f14a211 */ /* 0x004fc800078a08ff */
[----:B-1----:R-:W-:Y:S02]  /*152a0*/  @!P2 LEA.HI.X R21, R95, R0, R96, 0x1, P5 ;  /* 0x000000005f15a211 */ /* 0x002fe400028f0c60 */
        /* <DEDUP_REMOVED lines=11> */
.L_x_5702:
[----:B------:R-:W-:Y:S05]  /*15360*/  BSYNC B1 ;  /* 0x0000000000017941 */ /* 0x000fea0003800000 */
.L_x_5701:
[----:B-1----:R1:W4:Y:S01]  /*15370*/  SHFL.IDX PT, R0, R84, 0x1, 0x181f ;  /* 0x00381f0054007f89 */ /* 0x00232200000e0000 */
        /* <DEDUP_REMOVED lines=20> */
.L_x_5704:
[----:B------:R-:W-:Y:S05]  /*154c0*/  BSYNC B1 ;  /* 0x0000000000017941 */ /* 0x000fea0003800000 */
.L_x_5703:
        /* <DEDUP_REMOVED lines=21> */
.L_x_5706:
[----:B------:R-:W-:Y:S05]  /*15620*/  BSYNC B1 ;  /* 0x0000000000017941 */ /* 0x000fea0003800000 */
.L_x_5705:
[----:B------:R-:W-:Y:S01]  /*15630*/  VIADD R3, R89, 0x60 ;  /* 0x0000006059037836 */ /* 0x000fe20000000000 */
[----:B01--4-:R-:W0:Y:S04]  /*15640*/  SHFL.IDX PT, R84, R84, 0x3, 0x181f ;  /* 0x00781f0054547f89 */ /* 0x013e2800000e0000 */
[----:B------:R-:W-:Y:S01]  /*15650*/  ISETP.GE.AND P0, PT, R3, R78, PT ;  /* 0x0000004e0300720c */ /* 0x000fe20003f06270 */
[----:B------:R-:W1:-:S12]  /*15660*/  SHFL.IDX PT, R79, R79, 0x3, 0x181f ;  /* 0x00781f004f4f7f89 */ /* 0x000e5800000e0000 */
[----:B------:R-:W-:Y:S05]  /*15670*/  @P0 BRA `(.L_x_5707) ;  /* 0x0000001000500947 */ /* 0x000fea0003800000 */
[----:B------:R-:W-:Y:S02]  /*15680*/  ULDC UR4, c[0x0][0xbc8] ;  /* 0x0002f20000047ab9 */ /* 0x000fe40000000800 */
[----:B------:R-:W-:Y:S02]  /*15690*/  ISETP.GE.AND P3, PT, R95, UR4, PT ;  /* 0x000000045f007c0c */ /* 0x000fe4000bf66270 */
[----:B------:R-:W-:Y:S02]  /*156a0*/  ISETP.GE.AND P4, PT, R93, UR4, PT ;  /* 0x000000045d007c0c */ /* 0x000fe4000bf86270 */
[----:B------:R-:W-:-:S09]  /*156b0*/  ISETP.GE.AND P5, PT, R91, UR4, PT ;  /* 0x000000045b007c0c */ /* 0x000fd2000bfa6270 */
[-C--:B-1----:R-:W-:Y:S02]  /*156c0*/  @!P3 LEA R4, P0, R95, R79.reuse, 0x1 ;  /* 0x0000004f5f04b211 */ /* 0x082fe400078008ff */
[-C--:B------:R-:W-:Y:S02]  /*156d0*/  @!P4 LEA R6, P1, R93, R79.reuse, 0x1 ;  /* 0x0000004f5d06c211 */ /* 0x080fe400078208ff */
        /* <DEDUP_REMOVED lines=13> */
.L_x_5699:
[----:B------:R-:W3:Y:S01]  /*157b0*/  LDL.LU R6, [R1+0x80] ;  /* 0x0000800001067983 */ /* 0x000ee20000300800 */
[----:B------:R-:W-:Y:S01]  /*157c0*/  ULDC.64 UR4, c[0x0][0xd00] ;  /* 0x0003400000047ab9 */ /* 0x000fe20000000a00 */
[----:B------:R-:W-:Y:S01]  /*157d0*/  IMAD.MOV.U32 R0, RZ, RZ, RZ ;  /* 0x000000ffff007224 */ /* 0x000fe200078e00ff */
[----:B------:R-:W4:Y:S01]  /*157e0*/  LDC R25, c[0x0][0xce8] ;  /* 0x00033a00ff197b82 */ /* 0x000f220000000800 */
[----:B------:R-:W2:Y:S01]  /*157f0*/  LDL.LU R3, [R1+0x84] ;  /* 0x0000840001037983 */ /* 0x000ea20000300800 */
[----:B------:R-:W-:-:S04]  /*15800*/  ISETP.NE.U32.AND P0, PT, RZ, UR4, PT ;  /* 0x00000004ff007c0c */ /* 0x000fc8000bf05070 */
[----:B------:R-:W-:Y:S02]  /*15810*/  ISETP.NE.AND.EX P0, PT, RZ, UR5, PT, P0 ;  /* 0x00000005ff007c0c */ /* 0x000fe4000bf05300 */
[----:B---3--:R-:W-:-:S04]  /*15820*/  IADD3 R4, P1, R6, UR4, RZ ;  /* 0x0000000406047c10 */ /* 0x008fc8000ff3e0ff */
[----:B--2---:R-:W-:Y:S01]  /*15830*/  IADD3.X R5, R3, UR5, RZ, P1, !PT ;  /* 0x0000000503057c10 */ /* 0x004fe20008ffe4ff */
[----:B------:R-:W-:Y:S02]  /*15840*/  ULDC.64 UR4, c[0x0][0xd08] ;  /* 0x0003420000047ab9 */ /* 0x000fe40000000a00 */
[----:B------:R-:W-:-:S04]  /*15850*/  ISETP.NE.U32.AND P1, PT, RZ, UR4, PT ;  /* 0x00000004ff007c0c */ /* 0x000fc8000bf25070 */
[----:B------:R2:W5:Y:S01]  /*15860*/  @P0 LDG.E R0, desc[UR40][R4.64] ;  /* 0x0000002804000981 */ /* 0x000562000c1e1900 */
[----:B------:R-:W-:Y:S01]  /*15870*/  ISETP.NE.AND.EX P1, PT, RZ, UR5, PT, P1 ;  /* 0x00000005ff007c0c */ /* 0x000fe2000bf25310 */
[----:B------:R-:W3:-:S12]  /*15880*/  S2R R10, SR_TID.X ;  /* 0x00000000000a7919 */ /* 0x000ed80000002100 */
[----:B------:R-:W-:Y:S01]  /*15890*/  @P1 IADD3 R6, P2, R6, UR4, RZ ;  /* 0x0000000406061c10 */ /* 0x000fe2000ff5e0ff */
[----:B------:R-:W-:Y:S02]  /*158a0*/  ULDC UR4, c[0x0][0xb88] ;  /* 0x0002e20000047ab9 */ /* 0x000fe40000000800 */
[----:B------:R-:W-:Y:S01]  /*158b0*/  IMAD.U32 R8, RZ, RZ, UR4 ;  /* 0x00000004ff087e24 */ /* 0x000fe2000f8e00ff */
[----:B------:R-:W-:-:S05]  /*158c0*/  @P1 IADD3.X R7, R3, UR5, RZ, P2, !PT ;  /* 0x0000000503071c10 */ /* 0x000fca00097fe4ff */
[----:B------:R2:W5:Y:S01]  /*158d0*/  @P1 LDG.E R8, desc[UR40][R6.64] ;  /* 0x0000002806081981 */ /* 0x000562000c1e1900 */
[----:B----4-:R-:W-:Y:S01]  /*158e0*/  ISETP.NE.AND P2, PT, R25, 0x1, PT ;  /* 0x000000011900780c */ /* 0x010fe20003f45270 */
[----:B---3--:R-:W-:-:S12]  /*158f0*/  VIADD R28, R10, 0xffffff80 ;  /* 0xffffff800a1c7836 */ /* 0x008fd80000000000 */
[----:B------:R-:W3:Y:S01]  /*15900*/  @P2 LDC R27, c[0x0][0xcec] ;  /* 0x00033b00ff1b2b82 */ /* 0x000ee20000000800 */
[----:B------:R-:W-:Y:S01]  /*15910*/  ISETP.GE.AND P3, PT, R28, 0x80, PT ;  /* 0x000000801c00780c */ /* 0x000fe20003f66270 */
[----:B--2---:R-:W-:-:S12]  /*15920*/  @P1 BRA `(.L_x_5708) ;  /* 0x0000000000101947 */ /* 0x004fd80003800000 */
[----:B------:R-:W-:Y:S05]  /*15930*/  @!P0 BRA `(.L_x_5708) ;  /* 0x00000000000c8947 */ /* 0x000fea0003800000 */
[----:B------:R-:W2:Y:S04]  /*15940*/  LDG.E R3, desc[UR40][R4.64] ;  /* 0x0000002804037981 */ /* 0x000ea8000c1e1900 */
[----:B-----5:R-:W2:Y:S02]  /*15950*/  LDG.E R8, desc[UR40][R4.64+0x4] ;  /* 0x0000042804087981 */ /* 0x020ea4000c1e1900 */
[----:B--2---:R-:W-:-:S07]  /*15960*/  IMAD.IADD R8, R8, 0x1, -R3 ;  /* 0x0000000108087824 */ /* 0x004fce00078e0a03 */
.L_x_5708:
[----:B------:R-:W2:Y:S04]  /*15970*/  LDL.LU R4, [R1+0x88] ;  /* 0x0000880001047983 */ /* 0x000ea80000300800 */
[----:B------:R-:W4:Y:S04]  /*15980*/  LDL.LU R3, [R1+0x94] ;  /* 0x0000940001037983 */ /* 0x000f280000300800 */
[----:B------:R-:W3:Y:S04]  /*15990*/  LDL R26, [R1+0x7c] ;  /* 0x00007c00011a7983 */ /* 0x000ee80000100800 */
[----:B------:R0:W5:Y:S01]  /*159a0*/  LDL R24, [R1+0x50] ;  /* 0x0000500001187983 */ /* 0x0001620000100800 */
[----:B------:R-:W-:Y:S01]  /*159b0*/  BSSY B1, `(.L_x_5709) ;  /* 0x000002c000017945 */ /* 0x000fe20003800000 */
[----:B-----5:R-:W-:-:S02]  /*159c0*/  SHF.R.S32.HI R11, RZ, 0x1f, R0 ;  /* 0x0000001fff0b7819 */ /* 0x020fc40000011400 */
[----:B--2---:R-:W-:Y:S02]  /*159d0*/  SEL R13, R4, RZ, !P0 ;  /* 0x000000ff040d7207 */ /* 0x004fe40004000000 */
[----:B----4-:R-:W-:Y:S02]  /*159e0*/  SEL R14, R3, RZ, !P0 ;  /* 0x000000ff030e7207 */ /* 0x010fe40004000000 */
[----:B---3--:R-:W-:Y:S01]  /*159f0*/  SHF.R.S32.HI R12, RZ, 0x1f, R26 ;  /* 0x0000001fff0c7819 */ /* 0x008fe2000001141a */
[----:B0-----:R-:W-:Y:S06]  /*15a00*/  @P3 BRA `(.L_x_5710) ;  /* 0x0000000000983947 */ /* 0x001fec0003800000 */
[----:B------:R-:W0:Y:S01]  /*15a10*/  LDC R9, c[0x0][0xce8] ;  /* 0x00033a00ff097b82 */ /* 0x000e220000000800 */
[----:B------:R-:W-:Y:S01]  /*15a20*/  IADD3 R10, R24, -0x80, R10 ;  /* 0xffffff80180a7810 */ /* 0x000fe20007ffe00a */
[----:B0-----:R-:W-:-:S05]  /*15a30*/  IMAD R3, R8, R9, RZ ;  /* 0x0000000908037224 */ /* 0x001fca00078e02ff */
        /* <DEDUP_REMOVED lines=9> */
[----:B------:R-:W0:Y:S01]  /*15ad0*/  @P0 LDC R15, c[0x0][0xcec] ;  /* 0x00033b00ff0f0b82 */ /* 0x000e220000000800 */
[----:B------:R-:W-:Y:S01]  /*15ae0*/  IMAD R7, R26, UR5, R7 ;  /* 0x000000051a077c24 */ /* 0x000fe2000f8e0207 */
[----:B------:R-:W-:-:S03]  /*15af0*/  ULDC.64 UR4, c[0x0][0xc98] ;  /* 0x0003260000047ab9 */ /* 0x000fc60000000a00 */
[----:B------:R-:W-:-:S03]  /*15b00*/  IMAD.IADD R5, R5, 0x1, R7 ;  /* 0x0000000105057824 */ /* 0x000fc600078e0207 */
[----:B------:R-:W2:Y:S01]  /*15b10*/  @P0 LDC R21, c[0x0][0xcf0] ;  /* 0x00033c00ff150b82 */ /* 0x000ea20000000800 */
[----:B------:R-:W-:-:S04]  /*15b20*/  IMAD.WIDE.U32 R4, R13, UR4, R4 ;  /* 0x000000040d047c25 */ /* 0x000fc8000f8e0004 */
[----:B0-----:R-:W-:-:S05]  /*15b30*/  @P0 IMAD.HI.U32 R6, R10, R15, RZ ;  /* 0x0000000f0a060227 */ /* 0x001fca00078e00ff */
[----:B--2---:R-:W-:Y:S01]  /*15b40*/  @P0 SHF.R.U32.HI R3, RZ, R21, R6 ;  /* 0x00000015ff030219 */ /* 0x004fe20000011606 */
        /* <DEDUP_REMOVED lines=18> */
.L_x_5710:
[----:B------:R-:W-:Y:S05]  /*15c70*/  BSYNC B1 ;  /* 0x0000000000017941 */ /* 0x000fea0003800000 */
.L_x_5709:
[--C-:B0-----:R-:W-:Y:S01]  /*15c80*/  SHF.R.S32.HI R6, RZ, 0x1f, R28.reuse ;  /* 0x0000001fff067819 */ /* 0x101fe2000001141c */
[----:B------:R-:W0:Y:S01]  /*15c90*/  @P2 LDC R9, c[0x0][0xcf0] ;  /* 0x00033c00ff092b82 */ /* 0x000e220000000800 */
[----:B------:R-:W-:Y:S01]  /*15ca0*/  SHF.R.S32.HI R20, RZ, 0x1f, R28 ;  /* 0x0000001fff147819 */ /* 0x000fe2000001141c */
[----:B------:R-:W-:Y:S01]  /*15cb0*/  ULDC.64 UR4, c[0x0][0xba0] ;  /* 0x0002e80000047ab9 */ /* 0x000fe20000000a00 */
[-C--:B------:R-:W-:Y:S01]  /*15cc0*/  LEA.HI R6, R6, R28.reuse, RZ, 0x3 ;  /* 0x0000001c06067211 */ /* 0x080fe200078f18ff */
[----:B------:R-:W-:Y:S01]  /*15cd0*/  IMAD R3, R11, UR4, RZ ;  /* 0x000000040b037c24 */ /* 0x000fe2000f8e02ff */
[----:B------:R-:W-:Y:S01]  /*15ce0*/  LEA.HI R20, R20, R28, RZ, 0x3 ;  /* 0x0000001c14147211 */ /* 0x000fe200078f18ff */
[----:B------:R-:W-:Y:S01]  /*15cf0*/  IMAD.WIDE.U32 R4, R0, UR4, RZ ;  /* 0x0000000400047c25 */ /* 0x000fe2000f8e00ff */
[----:B------:R-:W-:Y:S02]  /*15d00*/  LOP3.LUT R6, R6, 0xfffffff8, RZ, 0xc0, !PT ;  /* 0xfffffff806067812 */ /* 0x000fe400078ec0ff */
[----:B------:R-:W-:Y:S01]  /*15d10*/  SHF.R.S32.HI R20, RZ, 0x3, R20 ;  /* 0x00000003ff147819 */ /* 0x000fe20000011414 */
[----:B------:R-:W-:Y:S01]  /*15d20*/  IMAD R3, R0, UR5, R3 ;  /* 0x0000000500037c24 */ /* 0x000fe2000f8e0203 */
[----:B------:R-:W-:Y:S01]  /*15d30*/  ULDC.64 UR4, c[0x0][0xbe8] ;  /* 0x0002fa0000047ab9 */ /* 0x000fe20000000a00 */
[----:B------:R-:W-:-:S02]  /*15d40*/  IMAD.IADD R6, R28, 0x1, -R6 ;  /* 0x000000011c067824 */ /* 0x000fc400078e0a06 */
[----:B------:R-:W-:Y:S02]  /*15d50*/  IMAD R0, R12, UR4, RZ ;  /* 0x000000040c007c24 */ /* 0x000fe4000f8e02ff */
[----:B------:R-:W-:Y:S02]  /*15d60*/  IMAD R6, R6, 0x20, R20 ;  /* 0x0000002006067824 */ /* 0x000fe400078e0214 */
[----:B------:R-:W-:Y:S02]  /*15d70*/  IMAD R7, R26, UR5, R0 ;  /* 0x000000051a077c24 */ /* 0x000fe4000f8e0200 */
[----:B------:R-:W-:Y:S02]  /*15d80*/  IMAD.IADD R10, R24, 0x1, R6 ;  /* 0x00000001180a7824 */ /* 0x000fe400078e0206 */
[----:B------:R-:W-:Y:S02]  /*15d90*/  IMAD.IADD R5, R5, 0x1, R3 ;  /* 0x0000000105057824 */ /* 0x000fe400078e0203 */
[----:B------:R-:W-:-:S04]  /*15da0*/  @P2 IMAD.HI.U32 R0, R10, R27, RZ ;  /* 0x0000001b0a002227 */ /* 0x000fc800078e00ff */
[----:B------:R-:W-:Y:S01]  /*15db0*/  IMAD.WIDE.U32 R4, R26, UR4, R4 ;  /* 0x000000041a047c25 */ /* 0x000fe2000f8e0004 */
[----:B------:R-:W-:-:S03]  /*15dc0*/  ULDC.64 UR4, c[0x0][0xbf0] ;  /* 0x0002fc0000047ab9 */ /* 0x000fc60000000a00 */
[----:B------:R-:W-:Y:S01]  /*15dd0*/  IMAD.MOV.U32 R3, RZ, RZ, R10 ;  /* 0x000000ffff037224 */ /* 0x000fe200078e000a */
[----:B0-----:R-:W-:Y:S01]  /*15de0*/  @P2 SHF.R.U32.HI R3, RZ, R9, R0 ;  /* 0x00000009ff032219 */ /* 0x001fe20000011600 */
        /* <DEDUP_REMOVED lines=24> */
[----:B------:R0:W2:Y:S04]  /*15f70*/  SHFL.IDX PT, R0, R4, RZ, 0x181f ;  /* 0x00181fff04007589 */ /* 0x0000a800000e0000 */
[----:B------:R0:W3:Y:S02]  /*15f80*/  SHFL.IDX PT, R14, R3, RZ, 0x181f ;  /* 0x00181fff030e7589 */ /* 0x0000e400000e0000 */
.L_x_5922:
[----:B------:R-:W-:Y:S01]  /*15f90*/  IMAD R8, R8, R25, RZ ;  /* 0x0000001908087224 */ /* 0x000fe200078e02ff */
[----:B------:R-:W-:Y:S01]  /*15fa0*/  BSSY B1, `(.L_x_5712) ;  /* 0x000001d000017945 */ /* 0x000fe20003800000 */
[----:B------:R-:W-:-:S05]  /*15fb0*/  IMAD.IADD R7, R20, 0x1, R24 ;  /* 0x0000000114077824 */ /* 0x000fca00078e0218 */
[----:B------:R-:W-:-:S13]  /*15fc0*/  ISETP.GE.AND P0, PT, R7, R8, PT ;  /* 0x000000080700720c */ /* 0x000fda0003f06270 */
[----:B------:R-:W-:Y:S05]  /*15fd0*/  @P0 BRA `(.L_x_5713) ;  /* 0x0000000000640947 */ /* 0x000fea0003800000 */
[----:B------:R-:W4:Y:S01]  /*15fe0*/  LDL R20, [R1+0x3c] ;  /* 0x00003c0001147983 */ /* 0x000f220000100800 */
[----:B------:R-:W-:-:S03]  /*15ff0*/  ULDC UR4, c[0x0][0xbc8] ;  /* 0x0002f20000047ab9 */ /* 0x000fc60000000800 */
[----:B------:R-:W5:Y:S04]  /*16000*/  LDL R15, [R1+0x70] ;  /* 0x00007000010f7983 */ /* 0x000f680000100800 */
[----:B------:R-:W2:Y:S04]  /*16010*/  LDL R9, [R1+0x6c] ;  /* 0x00006c0001097983 */ /* 0x000ea80000100800 */
[----:B------:R-:W3:Y:S04]  /*16020*/  LDL R5, [R1+0x74] ;  /* 0x0000740001057983 */ /* 0x000ee80000100800 */
[----:B------:R-:W3:Y:S04]  /*16030*/  LDL R21, [R1+0xb4] ;  /* 0x0000b40001157983 */ /* 0x000ee80000100800 */
[----:B------:R-:W3:Y:S04]  /*16040*/  LDL R26, [R1+0xb0] ;  /* 0x0000b000011a7983 */ /* 0x000ee80000100800 */
[----:B------:R-:W3:Y:S04]  /*16050*/  LDL R24, [R1+0xac] ;  /* 0x0000ac0001187983 */ /* 0x000ee80000100800 */
[----:B------:R-:W3:Y:S01]  /*16060*/  LDL R6, [R1+0xa8] ;  /* 0x0000a80001067983 */ /* 0x000ee20000100800 */
[----:B----4-:R-:W-:-:S02]  /*16070*/  ISETP.GE.AND P3, PT, R20, UR4, PT ;  /* 0x0000000414007c0c */ /* 0x010fc4000bf66270 */
[----:B-----5:R-:W-:Y:S02]  /*16080*/  ISETP.GE.AND P2, PT, R15, UR4, PT ;  /* 0x000000040f007c0c */ /* 0x020fe4000bf46270 */
[----:B--2---:R-:W-:Y:S02]  /*16090*/  ISETP.GE.AND P1, PT, R9, UR4, PT ;  /* 0x0000000409007c0c */ /* 0x004fe4000bf26270 */
[----:B---3--:R-:W-:-:S07]  /*160a0*/  ISETP.GE.AND P0, PT, R5, UR4, PT ;  /* 0x0000000405007c0c */ /* 0x008fce000bf06270 */
[CC--:B------:R-:W-:Y:S02]  /*160b0*/  @!P3 LEA R10, P5, R20.reuse, R14.reuse, 0x1 ;  /* 0x0000000e140ab211 */ /* 0x0c0fe400078a08ff */
[----:B------:R-:W-:Y:S02]  /*160c0*/  @!P2 LEA R12, P4, R15, R14, 0x1 ;  /* 0x0000000e0f0ca211 */ /* 0x000fe400078808ff */
[----:B------:R-:W-:Y:S02]  /*160d0*/  @!P3 LEA.HI.X R11, R20, R0, R21, 0x1, P5 ;  /* 0x00000000140bb211 */ /* 0x000fe400028f0c15 */
[----:B------:R-:W-:Y:S02]  /*160e0*/  @!P1 LEA R20, P5, R9, R14, 0x1 ;  /* 0x0000000e09149211 */ /* 0x000fe400078a08ff */
[----:B------:R-:W-:Y:S02]  /*160f0*/  @!P2 LEA.HI.X R13, R15, R0, R26, 0x1, P4 ;  /* 0x000000000f0da211 */ /* 0x000fe400020f0c1a */
[----:B------:R-:W-:-:S02]  /*16100*/  @!P0 LEA R14, P4, R5, R14, 0x1 ;  /* 0x0000000e050e8211 */ /* 0x000fc400078808ff */
[-C--:B------:R-:W-:Y:S02]  /*16110*/  @!P1 LEA.HI.X R21, R9, R0.reuse, R24, 0x1, P5 ;  /* 0x0000000009159211 */ /* 0x080fe400028f0c18 */
[----:B------:R-:W-:Y:S01]  /*16120*/  @!P0 LEA.HI.X R15, R5, R0, R6, 0x1, P4 ;  /* 0x00000000050f8211 */ /* 0x000fe200020f0c06 */
[----:B------:R4:W-:Y:S04]  /*16130*/  @!P3 ST.E.128 desc[UR40][R10.64], RZ ;  /* 0x000000ff0a00b985 */ /* 0x0009e8000c101d28 */
[----:B------:R4:W-:Y:S04]  /*16140*/  @!P2 ST.E.128 desc[UR40][R12.64], RZ ;  /* 0x000000ff0c00a985 */ /* 0x0009e8000c101d28 */
[----:B------:R4:W-:Y:S04]  /*16150*/  @!P1 ST.E.128 desc[UR40][R20.64], RZ ;  /* 0x000000ff14009985 */ /* 0x0009e8000c101d28 */
[----:B------:R4:W-:Y:S02]  /*16160*/  @!P0 ST.E.128 desc[UR40][R14.64], RZ ;  /* 0x000000ff0e008985 */ /* 0x0009e4000c101d28 */
.L_x_5713:
[----:B------:R-:W-:Y:S05]  /*16170*/  BSYNC B1 ;  /* 0x0000000000017941 */ /* 0x000fea0003800000 */
.L_x_5712:
[----:B------:R-:W-:-:S03]  /*16180*/  UMOV UR4, 0xffffffff ;  /* 0xffffffff00047882 */ /* 0x000fc60000000000 */
[----:B------:R-:W-:Y:S05]  /*16190*/  BRA.DIV UR4, `(.L_x_5714) ;  /* 0x0000009e048c7947 */ /* 0x000fea000b800000 */
[----:B--2---:R2:W0:Y:S04]  /*161a0*/  SHFL.IDX PT, R0, R4, 0x1, 0x181f ;  /* 0x00381f0004007f89 */ /* 0x00442800000e0000 */
[----:B---34-:R2:W3:Y:S02]  /*161b0*/  SHFL.IDX PT, R14, R3, 0x1, 0x181f ;  /* 0x00381f00030e7f89 */ /* 0x0184e400000e0000 */
.L_x_5926:
[----:B------:R-:W-:Y:S01]  /*161c0*/  VIADD R5, R7, 0x20 ;  /* 0x0000002007057836 */ /* 0x000fe20000000000 */
[----:B------:R-:W-:Y:S04]  /*161d0*/  BSSY B1, `(.L_x_5715) ;  /* 0x000001c000017945 */ /* 0x000fe80003800000 */
[----:B------:R-:W-:-:S13]  /*161e0*/  ISETP.GE.AND P0, PT, R5, R8, PT ;  /* 0x000000080500720c */ /* 0x000fda0003f06270 */
[----:B------:R-:W-:Y:S05]  /*161f0*/  @P0 BRA `(.L_x_5716) ;  /* 0x0000000000640947 */ /* 0x000fea0003800000 */
[----:B------:R-:W4:Y:S01]  /*16200*/  LDL R20, [R1+0x3c] ;  /* 0x00003c0001147983 */ /* 0x000f220000100800 */
[----:B------:R-:W-:-:S03]  /*16210*/  ULDC UR4, c[0x0][0xbc8] ;  /* 0x0002f20000047ab9 */ /* 0x000fc60000000800 */
[----:B------:R-:W5:Y:S04]  /*16220*/  LDL R15, [R1+0x70] ;  /* 0x00007000010f7983 */ /* 0x000f680000100800 */
[----:B------:R-:W2:Y:S04]  /*16230*/  LDL R24, [R1+0x6c] ;  /* 0x00006c0001187983 */ /* 0x000ea80000100800 */
[----:B------:R-:W3:Y:S04]  /*16240*/  LDL R6, [R1+0x74] ;  /* 0x0000740001067983 */ /* 0x000ee80000100800 */
[----:B------:R-:W0:Y:S04]  /*16250*/  LDL R21, [R1+0xb4] ;  /* 0x0000b40001157983 */ /* 0x000e280000100800 */
        /* <DEDUP_REMOVED lines=8> */
[C---:B------:R-:W-:Y:S02]  /*162e0*/  @!P2 LEA R12, P4, R15.reuse, R14, 0x1 ;  /* 0x0000000e0f0ca211 */ /* 0x040fe400078808ff */
[----:B0-----:R-:W-:Y:S02]  /*162f0*/  @!P3 LEA.HI.X R11, R20, R0, R21, 0x1, P5 ;  /* 0x00000000140bb211 */ /* 0x001fe400028f0c15 */
        /* <DEDUP_REMOVED lines=9> */
.L_x_5716:
[----:B------:R-:W-:Y:S05]  /*16390*/  BSYNC B1 ;  /* 0x0000000000017941 */ /* 0x000fea0003800000 */
.L_x_5715:
[----:B------:R-:W-:-:S03]  /*163a0*/  UMOV UR4, 0xffffffff ;  /* 0xffffffff00047882 */ /* 0x000fc60000000000 */
[----:B------:R-:W-:Y:S05]  /*163b0*/  BRA.DIV UR4, `(.L_x_5717) ;  /* 0x0000009e044c7947 */ /* 0x000fea000b800000 */
[----:B0-----:R0:W0:Y:S04]  /*163c0*/  SHFL.IDX PT, R0, R4, 0x2, 0x181f ;  /* 0x00581f0004007f89 */ /* 0x00102800000e0000 */
[----:B---34-:R3:W4:Y:S02]  /*163d0*/  SHFL.IDX PT, R14, R3, 0x2, 0x181f ;  /* 0x00581f00030e7f89 */ /* 0x01872400000e0000 */
.L_x_5930:
[----:B------:R-:W-:Y:S01]  /*163e0*/  VIADD R5, R7, 0x40 ;  /* 0x0000004007057836 */ /* 0x000fe20000000000 */
[----:B------:R-:W-:Y:S04]  /*163f0*/  BSSY B1, `(.L_x_5718) ;  /* 0x000001c000017945 */ /* 0x000fe80003800000 */
[----:B------:R-:W-:-:S13]  /*16400*/  ISETP.GE.AND P0, PT, R5, R8, PT ;  /* 0x000000080500720c */ /* 0x000fda0003f06270 */
[----:B------:R-:W-:Y:S05]  /*16410*/  @P0 BRA `(.L_x_5719) ;  /* 0x0000000000640947 */ /* 0x000fea0003800000 */
[----:B------:R-:W5:Y:S01]  /*16420*/  LDL R20, [R1+0x3c] ;  /* 0x00003c0001147983 */ /* 0x000f620000100800 */
[----:B------:R-:W-:-:S03]  /*16430*/  ULDC UR4, c[0x0][0xbc8] ;  /* 0x0002f20000047ab9 */ /* 0x000fc60000000800 */
[----:B------:R-:W2:Y:S04]  /*16440*/  LDL R15, [R1+0x70] ;  /* 0x00007000010f7983 */ /* 0x000ea80000100800 */
[----:B------:R-:W3:Y:S04]  /*16450*/  LDL R24, [R1+0x6c] ;  /* 0x00006c0001187983 */ /* 0x000ee80000100800 */
[----:B------:R-:W4:Y:S04]  /*16460*/  LDL R6, [R1+0x74] ;  /* 0x0000740001067983 */ /* 0x000f280000100800 */
[----:B------:R-:W0:Y:S04]  /*16470*/  LDL R21, [R1+0xb4] ;  /* 0x0000b40001157983 */ /* 0x000e280000100800 */
[----:B------:R-:W4:Y:S04]  /*16480*/  LDL R26, [R1+0xb0] ;  /* 0x0000b000011a7983 */ /* 0x000f280000100800 */
[----:B------:R-:W4:Y:S04]  /*16490*/  LDL R25, [R1+0xac] ;  /* 0x0000ac0001197983 */ /* 0x000f280000100800 */
[----:B------:R-:W4:Y:S01]  /*164a0*/  LDL R9, [R1+0xa8] ;  /* 0x0000a80001097983 */ /* 0x000f220000100800 */
[----:B-----5:R-:W-:-:S02]  /*164b0*/  ISETP.GE.AND P3, PT, R20, UR4, PT ;  /* 0x0000000414007c0c */ /* 0x020fc4000bf66270 */
[----:B--2---:R-:W-:Y:S02]  /*164c0*/  ISETP.GE.AND P2, PT, R15, UR4, PT ;  /* 0x000000040f007c0c */ /* 0x004fe4000bf46270 */
[----:B---3--:R-:W-:Y:S02]  /*164d0*/  ISETP.GE.AND P1, PT, R24, UR4, PT ;  /* 0x0000000418007c0c */ /* 0x008fe4000bf26270 */
[----:B----4-:R-:W-:-:S07]  /*164e0*/  ISETP.GE.AND P0, PT, R6, UR4, PT ;  /* 0x0000000406007c0c */ /* 0x010fce000bf06270 */
        /* <DEDUP_REMOVED lines=12> */
.L_x_5719:
[----:B------:R-:W-:Y:S05]  /*165b0*/  BSYNC B1 ;  /* 0x0000000000017941 */ /* 0x000fea0003800000 */
.L_x_5718:
[----:B------:R-:W-:-:S03]  /*165c0*/  UMOV UR4, 0xffffffff ;  /* 0xffffffff00047882 */ /* 0x000fc60000000000 */
[----:B------:R-:W-:Y:S05]  /*165d0*/  BRA.DIV UR4, `(.L_x_5720) ;  /* 0x0000009e040c7947 */ /* 0x000fea000b800000 */
[----:B0-----:R0:W0:Y:S04]  /*165e0*/  SHFL.IDX PT, R0, R4, 0x3, 0x181f ;  /* 0x00781f0004007f89 */ /* 0x00102800000e0000 */
[----:B----4-:R4:W0:Y:S02]  /*165f0*/  SHFL.IDX PT, R14, R3, 0x3, 0x181f ;  /* 0x00781f00030e7f89 */ /* 0x01082400000e0000 */
.L_x_5934:
[----:B--234-:R-:W-:-:S05]  /*16600*/  VIADD R3, R7, 0x60 ;  /* 0x0000006007037836 */ /* 0x01cfca0000000000 */
[----:B------:R-:W-:-:S13]  /*16610*/  ISETP.GE.AND P0, PT, R3, R8, PT ;  /* 0x000000080300720c */ /* 0x000fda0003f06270 */
[----:B------:R-:W-:Y:S05]  /*16620*/  @P0 BRA `(.L_x_5707) ;  /* 0x0000000000640947 */ /* 0x000fea0003800000 */
[----:B------:R-:W2:Y:S01]  /*16630*/  LDL R9, [R1+0x3c] ;  /* 0x00003c0001097983 */ /* 0x000ea20000100800 */
[----:B------:R-:W-:-:S03]  /*16640*/  ULDC UR4, c[0x0][0xbc8] ;  /* 0x0002f20000047ab9 */ /* 0x000fc60000000800 */
[----:B------:R-:W3:Y:S04]  /*16650*/  LDL R15, [R1+0x70] ;  /* 0x00007000010f7983 */ /* 0x000ee80000100800 */
[----:B------:R-:W4:Y:S04]  /*16660*/  LDL R12, [R1+0x6c] ;  /* 0x00006c00010c7983 */ /* 0x000f280000100800 */
[----:B------:R-:W5:Y:S04]  /*16670*/  LDL R10, [R1+0x74] ;  /* 0x00007400010a7983 */ /* 0x000f680000100800 */
[----:B------:R-:W5:Y:S04]  /*16680*/  LDL R21, [R1+0xb4] ;  /* 0x0000b40001157983 */ /* 0x000f680000100800 */
[----:B------:R-:W5:Y:S04]  /*16690*/  LDL R20, [R1+0xb0] ;  /* 0x0000b00001147983 */ /* 0x000f680000100800 */
[----:B------:R-:W5:Y:S04]  /*166a0*/  LDL R13, [R1+0xac] ;  /* 0x0000ac00010d7983 */ /* 0x000f680000100800 */
[----:B------:R-:W5:Y:S01]  /*166b0*/  LDL R11, [R1+0xa8] ;  /* 0x0000a800010b7983 */ /* 0x000f620000100800 */
[----:B--2---:R-:W-:-:S02]  /*166c0*/  ISETP.GE.AND P3, PT, R9, UR4, PT ;  /* 0x0000000409007c0c */ /* 0x004fc4000bf66270 */
[----:B---3--:R-:W-:Y:S02]  /*166d0*/  ISETP.GE.AND P2, PT, R15, UR4, PT ;  /* 0x000000040f007c0c */ /* 0x008fe4000bf46270 */
[----:B----4-:R-:W-:Y:S02]  /*166e0*/  ISETP.GE.AND P1, PT, R12, UR4, PT ;  /* 0x000000040c007c0c */ /* 0x010fe4000bf26270 */
[----:B-----5:R-:W-:-:S07]  /*166f0*/  ISETP.GE.AND P0, PT, R10, UR4, PT ;  /* 0x000000040a007c0c */ /* 0x020fce000bf06270 */
[-C--:B0-----:R-:W-:Y:S02]  /*16700*/  @!P3 LEA R4, P5, R9, R14.reuse, 0x1 ;  /* 0x0000000e0904b211 */ /* 0x081fe400078a08ff */
        /* <DEDUP_REMOVED lines=11> */
.L_x_5707:
[----:B------:R-:W-:Y:S05]  /*167c0*/  BSYNC B0 ;  /* 0x0000000000007941 */ /* 0x000fea0003800000 */
.L_x_5698:
[----:B------:R-:W-:Y:S02]  /*167d0*/  ULDC UR4, c[0x0][0xd3c] ;  /* 0x00034f0000047ab9 */ /* 0x000fe40000000800 */
[----:B------:R-:W-:-:S13]  /*167e0*/  ISETP.GE.AND P0, PT, R87, UR4, PT ;  /* 0x0000000457007c0c */ /* 0x000fda000bf06270 */
[----:B------:R-:W-:Y:S05]  /*167f0*/  @!P0 BRA `(.L_x_5721) ;  /* 0xfffffea800648947 */ /* 0x000fea000383ffff */
[----:B------:R-:W-:Y:S05]  /*16800*/  BRA `(.L_x_5572) ;  /* 0x0000008800207947 */ /* 0x000fea0003800000 */
.L_x_5570:
        /* <DEDUP_REMOVED lines=18> */
.L_x_5722:
        /* <DEDUP_REMOVED lines=42> */
.L_x_5728:
        /* <DEDUP_REMOVED lines=12> */
.L_x_5727:
[----:B------:R-:W-:Y:S05]  /*16c90*/  BSYNC B0 ;  /* 0x0000000000007941 */ /* 0x000fea0003800000 */
.L_x_5726:
        /* <DEDUP_REMOVED lines=21> */
.L_x_5724:
        /* <DEDUP_REMOVED lines=20> */
.L_x_5729:
        /* <DEDUP_REMOVED lines=57> */
.L_x_5725:
[----:B------:R-:W-:Y:S02]  /*172c0*/  IMAD.MOV.U32 R17, RZ, RZ, RZ ;  /* 0x000000ffff117224 */ /* 0x000fe400078e00ff */
[----:B------:R-:W-:Y:S02]  /*172d0*/  IMAD.U32 R16, RZ, RZ, UR6 ;  /* 0x00000006ff107e24 */ /* 0x000fe4000f8e00ff */
[----:B------:R-:W-:-:S07]  /*172e0*/  IMAD.MOV.U32 R18, RZ, RZ, RZ ;  /* 0x000000ffff127224 */ /* 0x000fce00078e00ff */
.L_x_5730:
[----:B------:R-:W-:-:S13]  /*172f0*/  ISETP.NE.AND P0, PT, R0, RZ, PT ;  /* 0x000000ff0000720c */ /* 0x000fda0003f05270 */
[----:B------:R-:W1:Y:S01]  /*17300*/  @!P0 S2R R3, SR_CgaCtaId ;  /* 0x0000000000038919 */ /* 0x000e620000008800 */
[----:B------:R-:W-:-:S04]  /*17310*/  @!P0 MOV R0, 0x400 ;  /* 0x0000040000008802 */ /* 0x000fc80000000f00 */
[----:B-1----:R-:W-:-:S05]  /*17320*/  @!P0 LEA R0, R3, R0, 0x18 ;  /* 0x0000000003008211 */ /* 0x002fca00078ec0ff */
[----:B------:R2:W-:Y:S01]  /*17330*/  @!P0 STS.128 [R0+0x324d0], R16 ;  /* 0x0324d01000008388 */ /* 0x0005e20000000c00 */
[----:B------:R-:W-:Y:S06]  /*17340*/  BAR.ARV 0x5, 0x180 ;  /* 0x0146000000007b1d */ /* 0x000fec0000002000 */
.L_x_5723:
        /* <DEDUP_REMOVED lines=38> */
.L_x_5877:
[----:B01----:R-:W0:Y:S02]  /*175b0*/  LDC.64 R2, c[0x0][0xd88] ;  /* 0x00036200ff027b82 */ /* 0x003e240000000a00 */
[----:B0-----:R-:W-:-:S05]  /*175c0*/  IMAD.WIDE R2, R19, 0x4, R2 ;  /* 0x0000000413027825 */ /* 0x001fca00078e0202 */
[----:B------:R-:W1:Y:S01]  /*175d0*/  LDG.E R13, desc[UR40][R2.64] ;  /* 0x00000028020d7981 */ /* 0x000e62000c1e1900 */
[----:B------:R-:W-:Y:S05]  /*175e0*/  YIELD ;  /* 0x0000000000007946 */ /* 0x000fea0003800000 */
[----:B------:R-:W-:Y:S01]  /*175f0*/  ULDC.64 UR4, c[0x0][0xb20] ;  /* 0x0002c80000047ab9 */ /* 0x000fe20000000a00 */
[----:B--2---:R-:W-:Y:S01]  /*17600*/  IMAD.MOV.U32 R0, RZ, RZ, RZ ;  /* 0x000000ffff007224 */ /* 0x004fe200078e00ff */
[----:B------:R-:W-:Y:S01]  /*17610*/  ISETP.NE.U32.AND P0, PT, RZ, UR4, PT ;  /* 0x00000004ff007c0c */ /* 0x000fe2000bf05070 */
[----:B------:R-:W-:Y:S01]  /*17620*/  ULDC.64 UR10, c[0x0][0xb10] ;  /* 0x0002c400000a7ab9 */ /* 0x000fe20000000a00 */
[----:B------:R-:W-:Y:S01]  /*17630*/  ULDC.64 UR8, c[0x0][0xb08] ;  /* 0x0002c20000087ab9 */ /* 0x000fe20000000a00 */
[----:B------:R-:W-:Y:S01]  /*17640*/  ULDC.64 UR6, c[0x0][0xb00] ;  /* 0x0002c00000067ab9 */ /* 0x000fe20000000a00 */
[----:B------:R-:W-:-:S02]  /*17650*/  ISETP.NE.AND.EX P0, PT, RZ, UR5, PT, P0 ;  /* 0x00000005ff007c0c */ /* 0x000fc4000bf05300 */
[----:B-1----:R-:W-:Y:S01]  /*17660*/  SHF.R.S32.HI R4, RZ, 0x1f, R13 ;  /* 0x0000001fff047819 */ /* 0x002fe2000001140d */
        /* <DEDUP_REMOVED lines=47> */
[----:B0---4-:R-:W-:Y:S06]  /*17960*/  @P3 BRA `(.L_x_5732) ;  /* 0x0000000000143947 */ /* 0x011fec0003800000 */
[----:B------:R-:W-:Y:S05]  /*17970*/  @!P2 BRA `(.L_x_5732) ;  /* 0x000000000010a947 */ /* 0x000fea0003800000 */
[----:B------:R-:W2:Y:S04]  /*17980*/  LDG.E R11, desc[UR40][R4.64] ;  /* 0x00000028040b7981 */ /* 0x000ea8000c1e1900 */
[----:B------:R-:W2:Y:S02]  /*17990*/  LDG.E R4, desc[UR40][R4.64+0x4] ;  /* 0x0000042804047981 */ /* 0x000ea4000c1e1900 */
[----:B--2--5:R-:W-:-:S05]  /*179a0*/  IMAD.IADD R14, R4, 0x1, -R11 ;  /* 0x00000001040e7824 */ /* 0x024fca00078e0a0b */
[----:B------:R0:W-:Y:S02]  /*179b0*/  STL [R1+0x3c], R14 ;  /* 0x00003c0e01007387 */ /* 0x0001e40000100800 */
.L_x_5732:
        /* <DEDUP_REMOVED lines=12> */
.L_x_5733:
[----:B------:R-:W-:Y:S05]  /*17a80*/  @!P0 BRA `(.L_x_5734) ;  /* 0x00000000000c8947 */ /* 0x000fea0003800000 */
[----:B------:R-:W2:Y:S04]  /*17a90*/  LDG.E R10, desc[UR40][R8.64] ;  /* 0x00000028080a7981 */ /* 0x000ea8000c1e1900 */
[----:B------:R-:W2:Y:S02]  /*17aa0*/  LDG.E R8, desc[UR40][R8.64+0x4] ;  /* 0x0000042808087981 */ /* 0x000ea4000c1e1900 */
[----:B--2---:R-:W-:-:S07]  /*17ab0*/  IMAD.IADD R10, R8, 0x1, -R10 ;  /* 0x00000001080a7824 */ /* 0x004fce00078e0a0a */
.L_x_5734:
        /* <DEDUP_REMOVED lines=47> */
.L_x_5937:
[----:B--2---:R-:W-:Y:S02]  /*17db0*/  ISETP.NE.AND P0, PT, R14, RZ, PT ;  /* 0x000000ff0e00720c */ /* 0x004fe40003f05270 */
[----:B------:R-:W-:-:S11]  /*17dc0*/  PLOP3.LUT P6, PT, PT, PT, PT, 0x8, 0x0 ;  /* 0x000000000000781c */ /* 0x000fd60003fce170 */
[----:B------:R-:W-:Y:S05]  /*17dd0*/  @P0 BRA `(.L_x_5738) ;  /* 0x00000000000c0947 */ /* 0x000fea0003800000 */
[----:B------:R-:W-:-:S03]  /*17de0*/  UMOV UR4, 0xffffffff ;  /* 0xffffffff00047882 */ /* 0x000fc60000000000 */
[----:B------:R-:W-:Y:S05]  /*17df0*/  BRA.DIV UR4, `(.L_x_5739) ;  /* 0x0000008604807947 */ /* 0x000fea000b800000 */
[----:B------:R-:W-:-:S13]  /*17e00*/  ELECT P6, URZ, PT ;  /* 0x00000000003f782f */ /* 0x000fda00038c0000 */
.L_x_5738:
        /* <DEDUP_REMOVED lines=10> */
.L_x_5940:
[----:B------:R-:W-:Y:S05]  /*17eb0*/  BSYNC B1 ;  /* 0x0000000000017941 */ /* 0x000fea0003800000 */
.L_x_5740:
        /* <DEDUP_REMOVED lines=14> */
.L_x_5941:
[----:B------:R-:W-:Y:S05]  /*17fa0*/  BSYNC B2 ;  /* 0x0000000000027941 */ /* 0x000fea0003800000 */
.L_x_5744:
        /* <DEDUP_REMOVED lines=9> */
.L_x_5747:
[----:B------:R-:W-:Y:S05]  /*18040*/  BSYNC B2 ;  /* 0x0000000000027941 */ /* 0x000fea0003800000 */
.L_x_5746:
        /* <DEDUP_REMOVED lines=14> */
.L_x_5748:
        /* <DEDUP_REMOVED lines=13> */
.L_x_5942:
[----:B------:R-:W-:Y:S05]  /*18200*/  BSYNC B2 ;  /* 0x0000000000027941 */ /* 0x000fea0003800000 */
.L_x_5749:
        /* <DEDUP_REMOVED lines=11> */
.L_x_5752:
[----:B------:R-:W-:Y:S05]  /*182c0*/  BSYNC B2 ;  /* 0x0000000000027941 */ /* 0x000fea0003800000 */
.L_x_5751:
        /* <DEDUP_REMOVED lines=11> */
.L_x_5753:
        /* <DEDUP_REMOVED lines=15> */
.L_x_5754:
        /* <DEDUP_REMOVED lines=15> */
.L_x_5755:
        /* <DEDUP_REMOVED lines=15> */
.L_x_5756:
        /* <DEDUP_REMOVED lines=10> */
.L_x_5743:
[----:B------:R-:W-:Y:S05]  /*186f0*/  BSYNC B1 ;  /* 0x0000000000017941 */ /* 0x000fea0003800000 */
.L_x_5742:
        /* <DEDUP_REMOVED lines=13> */
.L_x_5772:
[----:B------:R-:W-:Y:S05]  /*187d0*/  YIELD ;  /* 0x0000000000007946 */ /* 0x000fea0003800000 */
[----:B------:R-:W-:Y:S04]  /*187e0*/  BSSY B1, `(.L_x_5757) ;  /* 0x0000081000017945 */ /* 0x000fe80003800000 */
[----:B---3--:R-:W-:Y:S05]  /*187f0*/  @!P6 BRA `(.L_x_5758) ;  /* 0x0000000400fce947 */ /* 0x008fea0003800000 */
[----:B------:R-:W3:Y:S04]  /*18800*/  LDL R8, [R1+0x4] ;  /* 0x0000040001087983 */ /* 0x000ee80000100800 */
[----:B--2---:R-:W3:Y:S04]  /*18810*/  LDL R5, [R1+0xc] ;  /* 0x00000c0001057983 */ /* 0x004ee80000100800 */
[----:B------:R-:W2:Y:S01]  /*18820*/  LDL R6, [R1+0x1c] ;  /* 0x00001c0001067983 */ /* 0x000ea20000100800 */
[----:B------:R-:W0:Y:S01]  /*18830*/  S2R R7, SR_TID.X ;  /* 0x0000000000077919 */ /* 0x000e220000002100 */
[----:B------:R-:W-:Y:S01]  /*18840*/  BSSY B2, `(.L_x_5759) ;  /* 0x0000007000027945 */ /* 0x000fe20003800000 */
[----:B0-----:R-:W-:-:S04]  /*18850*/  LOP3.LUT R7, R7, 0x7f, RZ, 0xc0, !PT ;  /* 0x0000007f07077812 */ /* 0x001fc800078ec0ff */
[----:B------:R-:W-:Y:S01]  /*18860*/  ISETP.NE.AND P2, PT, R7, RZ, PT ;  /* 0x000000ff0700720c */ /* 0x000fe20003f45270 */
[----:B---3--:R-:W-:Y:S01]  /*18870*/  IMAD R5, R5, 0x8, R8 ;  /* 0x0000000805057824 */ /* 0x008fe200078e0208 */
[----:B--2---:R-:W-:-:S04]  /*18880*/  SHF.L.U32 R6, R6, 0x1f, RZ ;  /* 0x0000001f06067819 */ /* 0x004fc800000006ff */
[----:B------:R-:W0:Y:S02]  /*18890*/  SYNCS.PHASECHK.TRANS64.TRYWAIT P1, [R5+URZ+0x324a0], R6 ;  /* 0x0324a006050075a7 */ /* 0x000e24000802017f */
[----:B0-----:R-:W-:Y:S05]  /*188a0*/  @!P1 BRA `(.L_x_5760) ;  /* 0x0000007c00349947 */ /* 0x001fea0003800000 */
.L_x_5943:
[----:B------:R-:W-:Y:S05]  /*188b0*/  BSYNC B2 ;  /* 0x0000000000027941 */ /* 0x000fea0003800000 */
.L_x_5759:
        /* <DEDUP_REMOVED lines=9> */
.L_x_5762:
[----:B------:R-:W-:Y:S05]  /*18950*/  BSYNC B2 ;  /* 0x0000000000027941 */ /* 0x000fea0003800000 */
.L_x_5761:
        /* <DEDUP_REMOVED lines=13> */
.L_x_5763:
        /* <DEDUP_REMOVED lines=13> */
.L_x_5944:
[----:B------:R-:W-:Y:S05]  /*18b00*/  BSYNC B2 ;  /* 0x0000000000027941 */ /* 0x000fea0003800000 */
.L_x_5764:
        /* <DEDUP_REMOVED lines=11> */
.L_x_5767:
[----:B------:R-:W-:Y:S05]  /*18bc0*/  BSYNC B2 ;  /* 0x0000000000027941 */ /* 0x000fea0003800000 */
.L_x_5766:
        /* <DEDUP_REMOVED lines=11> */
.L_x_5768:
        /* <DEDUP_REMOVED lines=15> */
.L_x_5769:
        /* <DEDUP_REMOVED lines=15> */
.L_x_5770:
        /* <DEDUP_REMOVED lines=15> */
.L_x_5771:
        /* <DEDUP_REMOVED lines=10> */
.L_x_5758:
[----:B------:R-:W-:Y:S05]  /*18ff0*/  BSYNC B1 ;  /* 0x0000000000017941 */ /* 0x000fea0003800000 */
.L_x_5757:
        /* <DEDUP_REMOVED lines=12> */
.L_x_5736:
[----:B------:R-:W-:Y:S05]  /*190c0*/  BSYNC B0 ;  /* 0x0000000000007941 */ /* 0x000fea0003800000 */
.L_x_5735:
        /* <DEDUP_REMOVED lines=23> */
[----:B------:R-:W-:Y:S01]  /*19240*/  VOTEU.ANY UR4, UPT, PT ;  /* 0x0000000000047886 */ /* 0x000fe200038e0100 */
[----:B------:R-:W3:Y:S01]  /*19250*/  LDC.64 R4, c[0x0][0xd60] ;  /* 0x00035800ff047b82 */ /* 0x000ee20000000a00 */
[----:B------:R-:W2:Y:S08]  /*19260*/  FLO.U32 R0, UR4 ;  /* 0x0000000400007d00 */ /* 0x000eb000080e0000 */
[----:B------:R-:W3:Y:S01]  /*19270*/  POPC R2, UR4 ;  /* 0x0000000400027d09 */ /* 0x000ee20008000000 */
[----:B--2---:R-:W-:-:S13]  /*19280*/  ISETP.EQ.U32.AND P0, PT, R0, R3, PT ;  /* 0x000000030000720c */ /* 0x004fda0003f02070 */
[----:B---3--:R-:W2:Y:S01]  /*19290*/  @P0 ATOMG.E.ADD.STRONG.GPU PT, R5, desc[UR40][R4.64], R2 ;  /* 0x00000002040509a8 */ /* 0x008ea200081ee1e8 */
[----:B------:R-:W3:Y:S02]  /*192a0*/  S2R R3, SR_LTMASK ;  /* 0x0000000000037919 */ /* 0x000ee40000003900 */
[----:B---3--:R-:W-:-:S06]  /*192b0*/  LOP3.LUT R3, R3, UR4, RZ, 0xc0, !PT ;  /* 0x0000000403037c12 */ /* 0x008fcc000f8ec0ff */
[----:B------:R-:W3:Y:S01]  /*192c0*/  POPC R3, R3 ;  /* 0x0000000300037309 */ /* 0x000ee20000000000 */
[----:B--2---:R-:W3:Y:S02]  /*192d0*/  SHFL.IDX PT, R0, R5, R0, 0x1f ;  /* 0x00001f0005007589 */ /* 0x004ee400000e0000 */
[----:B---3--:R-:W-:Y:S01]  /*192e0*/  IADD3 R16, R0, UR36, R3 ;  /* 0x0000002400107c10 */ /* 0x008fe2000fffe003 */
[----:B------:R-:W-:Y:S06]  /*192f0*/  BRA `(.L_x_5775) ;  /* 0x0000004c00607947 */ /* 0x000fec0003800000 */
.L_x_5774:
        /* <DEDUP_REMOVED lines=21> */
.L_x_5777:
[----:B------:R-:W-:Y:S05]  /*19450*/  BSYNC B6 ;  /* 0x0000000000067941 */ /* 0x000fea0003800000 */
.L_x_5776:
        /* <DEDUP_REMOVED lines=21> */
.L_x_5780:
        /* <DEDUP_REMOVED lines=16> */
.L_x_5779:
[----:B------:R-:W-:Y:S05]  /*196b0*/  BSYNC B6 ;  /* 0x0000000000067941 */ /* 0x000fea0003800000 */
.L_x_5778:
        /* <DEDUP_REMOVED lines=25> */
.L_x_5947:
        /* <DEDUP_REMOVED lines=12> */
.L_x_5950:
        /* <DEDUP_REMOVED lines=25> */
.L_x_5784:
[----:B------:R-:W3:Y:S04]  /*19aa0*/  LDL R7, [R1+0x4] ;  /* 0x0000040001077983 */ /* 0x000ee80000100800 */
[----:B0-2---:R-:W3:Y:S04]  /*19ab0*/  LDL R0, [R1+0x8] ;  /* 0x0000080001007983 */ /* 0x005ee80000100800 */
[----:B------:R-:W2:Y:S01]  /*19ac0*/  LDL R2, [R1+0x18] ;  /* 0x0000180001027983 */ /* 0x000ea20000100800 */
[----:B---3--:R-:W-:Y:S01]  /*19ad0*/  IMAD R0, R0, 0x8, R7 ;  /* 0x0000000800007824 */ /* 0x008fe200078e0207 */
[----:B--2---:R-:W-:-:S04]  /*19ae0*/  SHF.L.U32 R2, R2, 0x1f, RZ ;  /* 0x0000001f02027819 */ /* 0x004fc800000006ff */
[----:B------:R-:W0:Y:S02]  /*19af0*/  SYNCS.PHASECHK.TRANS64.TRYWAIT P0, [R0+URZ+0x32440], R2 ;  /* 0x03244002000075a7 */ /* 0x000e24000800017f */
[----:B0-----:R-:W-:Y:S05]  /*19b00*/  @!P0 BRA `(.L_x_5785) ;  /* 0x0000006c00188947 */ /* 0x001fea0003800000 */
.L_x_5951:
        /* <DEDUP_REMOVED lines=11> */
.L_x_5786:
        /* <DEDUP_REMOVED lines=27> */
.L_x_5782:
        /* <DEDUP_REMOVED lines=37> */
.L_x_5788:
[----:B------:R-:W-:Y:S05]  /*19fc0*/  BSYNC B6 ;  /* 0x0000000000067941 */ /* 0x000fea0003800000 */
.L_x_5787:
[----:B------:R-:W3:Y:S01]  /*19fd0*/  LDL R4, [R1+0x50] ;  /* 0x0000500001047983 */ /* 0x000ee20000100800 */
[----:B------:R-:W0:Y:S01]  /*19fe0*/  LDC R7, c[0x0][0x448] ;  /* 0x00011200ff077b82 */ /* 0x000e220000000800 */
[----:B------:R-:W-:Y:S01]  /*19ff0*/  ULDC.64 UR4, c[0x0][0x298] ;  /* 0x0000a60000047ab9 */ /* 0x000fe20000000a00 */
[----:B------:R-:W-:Y:S01]  /*1a000*/  ULDC.64 UR6, c[0x0][0x280] ;  /* 0x0000a00000067ab9 */ /* 0x000fe20000000a00 */
[----:B------:R-:W4:Y:S04]  /*1a010*/  LDL R10, [R1+0x34] ;  /* 0x00003400010a7983 */ /* 0x000f280000100800 */
[----:B------:R-:W4:Y:S01]  /*1a020*/  LDL R9, [R1+0x5c] ;  /* 0x00005c0001097983 */ /* 0x000f220000100800 */
[----:B--2---:R-:W2:Y:S01]  /*1a030*/  S2R R2, SR_TID.X ;  /* 0x0000000000027919 */ /* 0x004ea20000002100 */
[----:B------:R-:W1:Y:S02]  /*1a040*/  S2R R0, SR_TID.X ;  /* 0x0000000000007919 */ /* 0x000e640000002100 */
[----:B------:R-:W4:Y:S04]  /*1a050*/  LDL R8, [R1+0x60] ;  /* 0x0000600001087983 */ /* 0x000f280000100800 */
[----:B------:R-:W4:Y:S01]  /*1a060*/  LDL R6, [R1+0x40] ;  /* 0x0000400001067983 */ /* 0x000f220000100800 */
[----:B0-----:R-:W-:-:S13]  /*1a070*/  ISETP.NE.AND P0, PT, R7, 0x1, PT ;  /* 0x000000010700780c */ /* 0x001fda0003f05270 */
[----:B------:R-:W0:Y:S01]  /*1a080*/  @P0 LDC R3, c[0x0][0x450] ;  /* 0x00011400ff030b82 */ /* 0x000e220000000800 */
[----:B--2---:R-:W-:-:S04]  /*1a090*/  LOP3.LUT R2, R2, 0x7f, RZ, 0xc0, !PT ;  /* 0x0000007f02027812 */ /* 0x004fc800078ec0ff */
[----:B------:R-:W-:Y:S01]  /*1a0a0*/  SHF.R.U32.HI R2, RZ, 0x3, R2 ;  /* 0x00000003ff027819 */ /* 0x000fe20000011602 */
[----:B-1----:R-:W-:-:S05]  /*1a0b0*/  IMAD.SHL.U32 R0, R0, 0x10, RZ ;  /* 0x0000001000007824 */ /* 0x002fca00078e00ff */
        /* <DEDUP_REMOVED lines=127> */
.L_x_5968:
        /* <DEDUP_REMOVED lines=12> */
.L_x_5790:
        /* <DEDUP_REMOVED lines=38> */
.L_x_5792:
[----:B------:R-:W-:Y:S05]  /*1abd0*/  BSYNC B6 ;  /* 0x0000000000067941 */ /* 0x000fea0003800000 */
.L_x_5791:
        /* <DEDUP_REMOVED lines=151> */
.L_x_5986:
        /* <DEDUP_REMOVED lines=14> */
.L_x_5795:
[----:B------:R-:W-:Y:S05]  /*1b630*/  BSYNC B0 ;  /* 0x0000000000007941 */ /* 0x000fea0003800000 */
.L_x_5794:
[----:B------:R4:W5:Y:S01]  /*1b640*/  LDL R8, [R1+0x4] ;  /* 0x0000040001087983 */ /* 0x0009620000100800 */
[----:B------:R-:W-:Y:S01]  /*1b650*/  PLOP3.LUT P0, PT, PT, PT, PT, 0x80, 0x0 ;  /* 0x000000000000781c */ /* 0x000fe20003f0f070 */
[----:B------:R-:W-:-:S12]  /*1b660*/  NOP ;  /* 0x0000000000007918 */ /* 0x000fd80000000000 */
.L_x_5796:
        /* <DEDUP_REMOVED lines=19> */
.L_x_5987:
[----:B------:R-:W-:Y:S05]  /*1b7a0*/  BSYNC B0 ;  /* 0x0000000000007941 */ /* 0x000fea0003800000 */
.L_x_5797:
        /* <DEDUP_REMOVED lines=16> */
.L_x_5988:
[----:B------:R-:W-:Y:S05]  /*1b8b0*/  BSYNC B1 ;  /* 0x0000000000017941 */ /* 0x000fea0003800000 */
.L_x_5801:
        /* <DEDUP_REMOVED lines=9> */
.L_x_5804:
[----:B------:R-:W-:Y:S05]  /*1b950*/  BSYNC B1 ;  /* 0x0000000000017941 */ /* 0x000fea0003800000 */
.L_x_5803:
        /* <DEDUP_REMOVED lines=14> */
.L_x_5805:
        /* <DEDUP_REMOVED lines=16> */
.L_x_5806:
        /* <DEDUP_REMOVED lines=16> */
.L_x_5807:
        /* <DEDUP_REMOVED lines=16> */
.L_x_5808:
        /* <DEDUP_REMOVED lines=11> */
.L_x_5800:
[----:B------:R-:W-:Y:S05]  /*1bdf0*/  BSYNC B0 ;  /* 0x0000000000007941 */ /* 0x000fea0003800000 */
.L_x_5799:
[----:B0-----:R-:W3:Y:S01]  /*1be00*/  LDL R4, [R1+0x30] ;  /* 0x0000300001047983 */ /* 0x001ee20000100800 */
[----:B------:R-:W-:Y:S01]  /*1be10*/  BSSY B0, `(.L_x_5809) ;  /* 0x000020b000007945 */ /* 0x000fe20003800000 */
[----:B---3--:R-:W-:-:S13]  /*1be20*/  ISETP.GE.AND P0, PT, R4, 0x2, PT ;  /* 0x000000020400780c */ /* 0x008fda0003f06270 */
        /* <DEDUP_REMOVED lines=46> */
.L_x_5815:
[----:B------:R-:W2:Y:S01]  /*1c110*/  LDL R2, [R1+0x4] ;  /* 0x0000040001027983 */ /* 0x000ea20000100800 */
[----:B------:R-:W-:Y:S01]  /*1c120*/  SHF.L.U32 R6, R8, 0x1f, RZ ;  /* 0x0000001f08067819 */ /* 0x000fe200000006ff */
[----:B-1----:R-:W1:Y:S01]  /*1c130*/  S2R R0, SR_TID.X ;  /* 0x0000000000007919 */ /* 0x002e620000002100 */
[----:B------:R-:W-:Y:S01]  /*1c140*/  BSSY B3, `(.L_x_5816) ;  /* 0x0000006000037945 */ /* 0x000fe20003800000 */
[----:B-1----:R-:W-:-:S04]  /*1c150*/  LOP3.LUT R0, R0, 0x7f, RZ, 0xc0, !PT ;  /* 0x0000007f00007812 */ /* 0x002fc800078ec0ff */
[----:B------:R-:W-:Y:S01]  /*1c160*/  ISETP.NE.AND P1, PT, R0, RZ, PT ;  /* 0x000000ff0000720c */ /* 0x000fe20003f25270 */
[----:B--2---:R-:W-:-:S04]  /*1c170*/  IMAD R2, R9, 0x8, R2 ;  /* 0x0000000809027824 */ /* 0x004fc800078e0202 */
[----:B------:R-:W1:Y:S02]  /*1c180*/  SYNCS.PHASECHK.TRANS64.TRYWAIT P0, [R2+URZ+0x32440], R6 ;  /* 0x03244006020075a7 */ /* 0x000e64000800017f */
[----:B-1----:R-:W-:Y:S06]  /*1c190*/  @!P0 BRA `(.L_x_5817) ;  /* 0x0000005c00e48947 */ /* 0x002fec0003800000 */
.L_x_5989:
[----:B------:R-:W-:Y:S05]  /*1c1a0*/  BSYNC B3 ;  /* 0x0000000000037941 */ /* 0x000fea0003800000 */
.L_x_5816:
        /* <DEDUP_REMOVED lines=9> */
.L_x_5819:
[----:B------:R-:W-:Y:S05]  /*1c240*/  BSYNC B3 ;  /* 0x0000000000037941 */ /* 0x000fea0003800000 */
.L_x_5818:
        /* <DEDUP_REMOVED lines=14> */
.L_x_5820:
        /* <DEDUP_REMOVED lines=14> */
.L_x_5990:
[----:B------:R-:W-:Y:S05]  /*1c410*/  BSYNC B3 ;  /* 0x0000000000037941 */ /* 0x000fea0003800000 */
.L_x_5821:
        /* <DEDUP_REMOVED lines=11> */
.L_x_5824:
[----:B------:R-:W-:Y:S05]  /*1c4d0*/  BSYNC B3 ;  /* 0x0000000000037941 */ /* 0x000fea0003800000 */
.L_x_5823:
        /* <DEDUP_REMOVED lines=11> */
.L_x_5825:
        /* <DEDUP_REMOVED lines=16> */
.L_x_5826:
        /* <DEDUP_REMOVED lines=16> */
.L_x_5827:
        /* <DEDUP_REMOVED lines=16> */
.L_x_5828:
        /* <DEDUP_REMOVED lines=11> */
.L_x_5814:
[----:B------:R-:W-:Y:S05]  /*1c940*/  BSYNC B1 ;  /* 0x0000000000017941 */ /* 0x000fea0003800000 */
.L_x_5813:
[----:B------:R-:W2:Y:S02]  /*1c950*/  LDL.LU R5, [R1+0x30] ;  /* 0x0000300001057983 */ /* 0x000ea40000300800 */
[----:B--2---:R-:W-:-:S07]  /*1c960*/  VIADD R0, R5, 0xfffffffd ;  /* 0xfffffffd05007836 */ /* 0x004fce0000000000 */
.L_x_5812:
[----:B------:R-:W-:Y:S05]  /*1c970*/  BSYNC B2 ;  /* 0x0000000000027941 */ /* 0x000fea0003800000 */
.L_x_5811:
[----:B------:R-:W-:-:S13]  /*1c980*/  ISETP.NE.AND P0, PT, R4, RZ, PT ;  /* 0x000000ff0400720c */ /* 0x000fda0003f05270 */
[----:B------:R-:W-:Y:S05]  /*1c990*/  @!P0 BRA `(.L_x_5810) ;  /* 0x0000001400488947 */ /* 0x000fea0003800000 */
.L_x_5861:
[----:B------:R-:W3:Y:S04]  /*1c9a0*/  LDL R4, [R1+0x38] ;  /* 0x0000380001047983 */ /* 0x000ee80000100800 */
[----:B------:R-:W2:Y:S04]  /*1c9b0*/  LDL.LU R3, [R1+0x8] ;  /* 0x0000080001037983 */ /* 0x000ea80000300800 */
[----:B------:R-:W4:Y:S01]  /*1c9c0*/  LDL.LU R2, [R1+0x18] ;  /* 0x0000180001027983 */ /* 0x000f220000300800 */
[----:B------:R-:W-:Y:S05]  /*1c9d0*/  YIELD ;  /* 0x0000000000007946 */ /* 0x000fea0003800000 */
[----:B------:R-:W-:Y:S01]  /*1c9e0*/  BSSY B1, `(.L_x_5829) ;  /* 0x00000a2000017945 */ /* 0x000fe20003800000 */
[----:B---3--:R-:W-:Y:S01]  /*1c9f0*/  LOP3.LUT P1, RZ, R4, 0x1, RZ, 0xc0, !PT ;  /* 0x0000000104ff7812 */ /* 0x008fe2000782c0ff */
[----:B--2---:R-:W-:-:S05]  /*1ca00*/  VIADD R7, R3, 0x1 ;  /* 0x0000000103077836 */ /* 0x004fca0000000000 */
        /* <DEDUP_REMOVED lines=30> */
.L_x_5831:
        /* <DEDUP_REMOVED lines=9> */
.L_x_5991:
[----:B------:R-:W-:Y:S05]  /*1cc80*/  BSYNC B2 ;  /* 0x0000000000027941 */ /* 0x000fea0003800000 */
.L_x_5832:
        /* <DEDUP_REMOVED lines=9> */
.L_x_5835:
[----:B------:R-:W-:Y:S05]  /*1cd20*/  BSYNC B2 ;  /* 0x0000000000027941 */ /* 0x000fea0003800000 */
.L_x_5834:
        /* <DEDUP_REMOVED lines=13> */
.L_x_5836:
        /* <DEDUP_REMOVED lines=14> */
.L_x_5992:
[----:B------:R-:W-:Y:S05]  /*1cee0*/  BSYNC B2 ;  /* 0x0000000000027941 */ /* 0x000fea0003800000 */
.L_x_5837:
        /* <DEDUP_REMOVED lines=11> */
.L_x_5840:
[----:B------:R-:W-:Y:S05]  /*1cfa0*/  BSYNC B2 ;  /* 0x0000000000027941 */ /* 0x000fea0003800000 */
.L_x_5839:
        /* <DEDUP_REMOVED lines=10> */
.L_x_5841:
        /* <DEDUP_REMOVED lines=16> */
.L_x_5842:
        /* <DEDUP_REMOVED lines=16> */
.L_x_5843:
        /* <DEDUP_REMOVED lines=16> */
.L_x_5844:
        /* <DEDUP_REMOVED lines=11> */
.L_x_5830:
[----:B------:R-:W-:Y:S05]  /*1d400*/  BSYNC B1 ;  /* 0x0000000000017941 */ /* 0x000fea0003800000 */
.L_x_5829:
        /* <DEDUP_REMOVED lines=36> */
.L_x_5847:
        /* <DEDUP_REMOVED lines=9> */
.L_x_5993:
[----:B------:R-:W-:Y:S05]  /*1d6e0*/  BSYNC B2 ;  /* 0x0000000000027941 */ /* 0x000fea0003800000 */
.L_x_5848:
        /* <DEDUP_REMOVED lines=9> */
.L_x_5851:
[----:B------:R-:W-:Y:S05]  /*1d780*/  BSYNC B2 ;  /* 0x0000000000027941 */ /* 0x000fea0003800000 */
.L_x_5850:
        /* <DEDUP_REMOVED lines=14> */
.L_x_5852:
        /* <DEDUP_REMOVED lines=14> */
.L_x_5994:
[----:B------:R-:W-:Y:S05]  /*1d950*/  BSYNC B2 ;  /* 0x0000000000027941 */ /* 0x000fea0003800000 */
.L_x_5853:
        /* <DEDUP_REMOVED lines=11> */
.L_x_5856:
[----:B------:R-:W-:Y:S05]  /*1da10*/  BSYNC B2 ;  /* 0x0000000000027941 */ /* 0x000fea0003800000 */
.L_x_5855:
        /* <DEDUP_REMOVED lines=11> */
.L_x_5857:
        /* <DEDUP_REMOVED lines=16> */
.L_x_5858:
        /* <DEDUP_REMOVED lines=16> */
.L_x_5859:
        /* <DEDUP_REMOVED lines=16> */
.L_x_5860:
        /* <DEDUP_REMOVED lines=11> */
.L_x_5846:
[----:B------:R-:W-:Y:S05]  /*1de80*/  BSYNC B1 ;  /* 0x0000000000017941 */ /* 0x000fea0003800000 */
.L_x_5845:
[C---:B------:R-:W-:Y:S01]  /*1de90*/  ISETP.GT.AND P0, PT, R0.reuse, 0x1, PT ;  /* 0x000000010000780c */ /* 0x040fe20003f04270 */
[----:B------:R-:W-:-:S12]  /*1dea0*/  VIADD R0, R0, 0xfffffffe ;  /* 0xfffffffe00007836 */ /* 0x000fd80000000000 */
[----:B------:R-:W-:Y:S05]  /*1deb0*/  @P0 BRA `(.L_x_5861) ;  /* 0xffffffe800b80947 */ /* 0x000fea000383ffff */
.L_x_5810:
[----:B------:R-:W-:Y:S05]  /*1dec0*/  BSYNC B0 ;  /* 0x0000000000007941 */ /* 0x000fea0003800000 */
.L_x_5809:
        /* <DEDUP_REMOVED lines=21> */
[----:B------:R-:W1:Y:S01]  /*1e020*/  POPC R7, R6 ;  /* 0x0000000600077309 */ /* 0x000e620000000000 */
[----:B--2---:R-:W1:Y:S02]  /*1e030*/  SHFL.IDX PT, R2, R3, R2, 0x1f ;  /* 0x00001f0203027589 */ /* 0x004e6400000e0000 */
[----:B-1----:R-:W-:-:S07]  /*1e040*/  IADD3 R16, R2, UR36, R7 ;  /* 0x0000002402107c10 */ /* 0x002fce000fffe007 */
.L_x_5863:
[----:B------:R-:W-:Y:S05]  /*1e050*/  BSYNC B0 ;  /* 0x0000000000007941 */ /* 0x000fea0003800000 */
.L_x_5862:
[----:B------:R-:W-:-:S05]  /*1e060*/  SEL R0, R0, RZ, P0 ;  /* 0x000000ff00007207 */ /* 0x000fca0000000000 */
[----:B------:R2:W-:Y:S02]  /*1e070*/  STL [R1+0x8], R0 ;  /* 0x0000080001007387 */ /* 0x0005e40000100800 */
.L_x_5775:
[----:B------:R-:W-:Y:S05]  /*1e080*/  BSYNC B7 ;  /* 0x0000000000077941 */ /* 0x000fea0003800000 */
.L_x_5773:
        /* <DEDUP_REMOVED lines=13> */
.L_x_5864:
        /* <DEDUP_REMOVED lines=36> */
.L_x_6004:
[----:B------:R-:W-:Y:S02]  /*1e3a0*/  ULDC UR4, c[0x0][0xd38] ;  /* 0x00034e0000047ab9 */ /* 0x000fe40000000800 */
[----:B------:R-:W-:-:S04]  /*1e3b0*/  IMAD.U32 R4, RZ, RZ, UR4 ;  /* 0x00000004ff047e24 */ /* 0x000fc8000f8e00ff */
[----:B--2---:R-:W-:-:S04]  /*1e3c0*/  IMAD R16, R16, R4, RZ ;  /* 0x0000000410107224 */ /* 0x004fc800078e02ff */
[----:B------:R-:W-:-:S05]  /*1e3d0*/  IMAD.IADD R5, R5, 0x1, R16 ;  /* 0x0000000105057824 */ /* 0x000fca00078e0210 */
[----:B------:R-:W-:-:S13]  /*1e3e0*/  ISETP.GT.AND P6, PT, R5, R0, PT ;  /* 0x000000000500720c */ /* 0x000fda0003fc4270 */
[----:B------:R-:W-:Y:S05]  /*1e3f0*/  @P6 BRA `(.L_x_5867) ;  /* 0x00000000009c6947 */ /* 0x000fea0003800000 */
.L_x_5872:
[----:B------:R-:W2:Y:S01]  /*1e400*/  LDC R2, c[0x0][0xd3c] ;  /* 0x00034f00ff027b82 */ /* 0x000ea20000000800 */
[----:B------:R-:W-:-:S05]  /*1e410*/  VIADD R19, R19, 0x1f ;  /* 0x0000001f13137836 */ /* 0x000fca0000000000 */
[----:B--2---:R-:W-:-:S13]  /*1e420*/  ISETP.GE.AND P6, PT, R19, R2, PT ;  /* 0x000000021300720c */ /* 0x004fda0003fc6270 */
[----:B------:R-:W-:Y:S05]  /*1e430*/  @P6 BRA `(.L_x_5868) ;  /* 0x0000000400d06947 */ /* 0x000fea0003800000 */
[----:B-1----:R-:W1:Y:S01]  /*1e440*/  S2R R3, SR_TID.X ;  /* 0x0000000000037919 */ /* 0x002e620000002100 */
[----:B------:R-:W-:Y:S01]  /*1e450*/  BSSY B0, `(.L_x_5869) ;  /* 0x0000009000007945 */ /* 0x000fe20003800000 */
[----:B-1----:R-:W-:-:S05]  /*1e460*/  LOP3.LUT R3, R3, 0x1f, RZ, 0xc0, !PT ;  /* 0x0000001f03037812 */ /* 0x002fca00078ec0ff */
[----:B------:R-:W-:-:S05]  /*1e470*/  IMAD.IADD R4, R19, 0x1, R3 ;  /* 0x0000000113047824 */ /* 0x000fca00078e0203 */
[----:B------:R-:W-:Y:S01]  /*1e480*/  ISETP.GE.OR P6, PT, R4, R2, !P0 ;  /* 0x000000020400720c */ /* 0x000fe200047c6670 */
[----:B------:R-:W-:-:S12]  /*1e490*/  IMAD.MOV.U32 R2, RZ, RZ, RZ ;  /* 0x000000ffff027224 */ /* 0x000fd800078e00ff */
[----:B------:R-:W-:Y:S05]  /*1e4a0*/  @P6 BRA `(.L_x_5870) ;  /* 0x00000000000c6947 */ /* 0x000fea0003800000 */
[----:B------:R-:W1:Y:S02]  /*1e4b0*/  LDC.64 R2, c[0x0][0xd80] ;  /* 0x00036000ff027b82 */ /* 0x000e640000000a00 */
[----:B-1----:R-:W-:-:S06]  /*1e4c0*/  IMAD.WIDE R2, R4, 0x4, R2 ;  /* 0x0000000404027825 */ /* 0x002fcc00078e0202 */
[----:B------:R1:W5:Y:S02]  /*1e4d0*/  LDG.E R2, desc[UR40][R2.64] ;  /* 0x0000002802027981 */ /* 0x000364000c1e1900 */
.L_x_5870:
[----:B------:R-:W-:Y:S05]  /*1e4e0*/  BSYNC B0 ;  /* 0x0000000000007941 */ /* 0x000fea0003800000 */
.L_x_5869:
[----:B------:R-:W-:-:S03]  /*1e4f0*/  UMOV UR4, 0xffffffff ;  /* 0xffffffff00047882 */ /* 0x000fc60000000000 */
[----:B------:R-:W-:Y:S05]  /*1e500*/  BRA.DIV UR4, `(.L_x_5871) ;  /* 0x0000004204bc7947 */ /* 0x000fea000b800000 */
[----:B-1---5:R-:W1:Y:S02]  /*1e510*/  SHFL.UP PT, R3, R2, 0x1, RZ ;  /* 0x0420000002037989 */ /* 0x022e6400000e00ff */
        /* <DEDUP_REMOVED lines=15> */
.L_x_6012:
[----:B------:R-:W-:Y:S02]  /*1e610*/  ULDC UR4, c[0x0][0xd38] ;  /* 0x00034e0000047ab9 */ /* 0x000fe40000000800 */
[----:B------:R-:W-:-:S04]  /*1e620*/  IMAD.U32 R4, RZ, RZ, UR4 ;  /* 0x00000004ff047e24 */ /* 0x000fc8000f8e00ff */
[----:B--2---:R-:W-:-:S04]  /*1e630*/  IMAD R16, R16, R4, RZ ;  /* 0x0000000410107224 */ /* 0x004fc800078e02ff */
[----:B------:R-:W-:-:S05]  /*1e640*/  IMAD.IADD R5, R16, 0x1, R5 ;  /* 0x0000000110057824 */ /* 0x000fca00078e0205 */
[----:B------:R-:W-:-:S13]  /*1e650*/  ISETP.GT.AND P6, PT, R5, R0, PT ;  /* 0x000000000500720c */ /* 0x000fda0003fc4270 */
[----:B------:R-:W-:Y:S05]  /*1e660*/  @!P6 BRA `(.L_x_5872) ;  /* 0xfffffffc0064e947 */ /* 0x000fea000383ffff */
.L_x_5867:
        /* <DEDUP_REMOVED lines=8> */
.L_x_6016:
[----:B------:R-:W-:Y:S01]  /*1e6f0*/  ISETP.NE.AND P0, PT, R5, RZ, PT ;  /* 0x000000ff0500720c */ /* 0x000fe20003f05270 */
[----:B--2---:R-:W-:-:S12]  /*1e700*/  IMAD.MOV.U32 R2, RZ, RZ, RZ ;  /* 0x000000ffff027224 */ /* 0x004fd800078e00ff */
[----:B------:R-:W-:Y:S05]  /*1e710*/  @!P0 BRA `(.L_x_5874) ;  /* 0x0000000000108947 */ /* 0x000fea0003800000 */
[----:B------:R-:W-:Y:S01]  /*1e720*/  UMOV UR4, 0xffffffff ;  /* 0xffffffff00047882 */ /* 0x000fe20000000000 */
[----:B------:R-:W-:Y:S02]  /*1e730*/  VIADD R12, R6, 0xffffffff ;  /* 0xffffffff060c7836 */ /* 0x000fe40000000000 */
[----:B------:R-:W-:Y:S05]  /*1e740*/  BRA.DIV UR4, `(.L_x_5875) ;  /* 0x00000046044c7947 */ /* 0x000fea000b800000 */
[----:B------:R2:W0:Y:S02]  /*1e750*/  SHFL.IDX PT, R2, R3, R12, 0x1f ;  /* 0x00001f0c03027589 */ /* 0x00042400000e0000 */
.L_x_5874:
[----:B0----5:R-:W0:Y:S01]  /*1e760*/  LDC.64 R8, c[0x0][0xd90] ;  /* 0x00036400ff087b82 */ /* 0x021e220000000a00 */
[----:B------:R-:W-:-:S04]  /*1e770*/  IMAD.IADD R19, R6, 0x1, R19 ;  /* 0x0000000106137824 */ /* 0x000fc800078e0213 */
[----:B0-----:R-:W-:-:S06]  /*1e780*/  IMAD.WIDE R6, R19, 0x4, R8 ;  /* 0x0000000413067825 */ /* 0x001fcc00078e0208 */
[----:B------:R-:W3:Y:S01]  /*1e790*/  LDG.E R6, desc[UR40][R6.64] ;  /* 0x0000002806067981 */ /* 0x000ee2000c1e1900 */
[----:B------:R-:W-:-:S04]  /*1e7a0*/  IMAD R16, R2, R4, R16 ;  /* 0x0000000402107224 */ /* 0x000fc800078e0210 */
[----:B------:R-:W-:Y:S02]  /*1e7b0*/  IMAD.IADD R0, R0, 0x1, -R16 ;  /* 0x0000000100007824 */ /* 0x000fe400078e0a10 */
[----:B---3--:R-:W-:-:S05]  /*1e7c0*/  IMAD R5, R17, R6, RZ ;  /* 0x0000000611057224 */ /* 0x008fca00078e02ff */
[----:B------:R-:W-:-:S04]  /*1e7d0*/  IABS R7, R5 ;  /* 0x0000000500077213 */ /* 0x000fc80000000000 */
[----:B-12---:R-:W0:Y:S08]  /*1e7e0*/  I2F.RP R3, R7 ;  /* 0x0000000700037306 */ /* 0x006e300000209400 */
        /* <DEDUP_REMOVED lines=57> */
.L_x_5868:
[----:B------:R-:W-:Y:S01]  /*1eb80*/  UMOV UR4, URZ ;  /* 0x0000003f00047c82 */ /* 0x000fe20008000000 */
[----:B------:R-:W-:Y:S01]  /*1eb90*/  UMOV UR5, URZ ;  /* 0x0000003f00057c82 */ /* 0x000fe20008000000 */
[----:B------:R-:W-:Y:S01]  /*1eba0*/  ULDC UR6, c[0x0][0xd3c] ;  /* 0x00034f0000067ab9 */ /* 0x000fe20000000800 */
[----:B------:R-:W-:Y:S02]  /*1ebb0*/  IMAD.MOV.U32 R16, RZ, RZ, R0 ;  /* 0x000000ffff107224 */ /* 0x000fe400078e0000 */
[----:B------:R-:W-:Y:S02]  /*1ebc0*/  IMAD.U32 R17, RZ, RZ, UR4 ;  /* 0x00000004ff117e24 */ /* 0x000fe4000f8e00ff */
[----:B------:R-:W-:Y:S02]  /*1ebd0*/  IMAD.U32 R18, RZ, RZ, UR5 ;  /* 0x00000005ff127e24 */ /* 0x000fe4000f8e00ff */
[----:B------:R-:W-:-:S07]  /*1ebe0*/  IMAD.U32 R19, RZ, RZ, UR6 ;  /* 0x00000006ff137e24 */ /* 0x000fce000f8e00ff */
.L_x_5876:
[----:B-1----:R1:W2:Y:S01]  /*1ebf0*/  LDL R3, [R1+0x4] ;  /* 0x0000040001037983 */ /* 0x0022a20000100800 */
        /* <DEDUP_REMOVED lines=11> */
.L_x_5865:
[----:B------:R-:W-:Y:S02]  /*1ecb0*/  ULDC UR4, c[0x0][0xd3c] ;  /* 0x00034f0000047ab9 */ /* 0x000fe40000000800 */
[----:B---3--:R-:W-:-:S13]  /*1ecc0*/  ISETP.GE.AND P0, PT, R19, UR4, PT ;  /* 0x0000000413007c0c */ /* 0x008fda000bf06270 */
[----:B------:R-:W-:Y:S05]  /*1ecd0*/  @!P0 BRA `(.L_x_5877) ;  /* 0xffffff8800348947 */ /* 0x000fea000383ffff */
[----:B------:R-:W-:Y:S05]  /*1ece0*/  BSYNC B8 ;  /* 0x0000000000087941 */ /* 0x000fea0003800000 */
.L_x_5731:
        /* <DEDUP_REMOVED lines=12> */
.L_x_6019:
[----:B------:R-:W-:Y:S05]  /*1edb0*/  BSYNC B0 ;  /* 0x0000000000007941 */ /* 0x000fea0003800000 */
.L_x_5878:
[----:B------:R-:W-:-:S03]  /*1edc0*/  UMOV UR4, 0xffffffff ;  /* 0xffffffff00047882 */ /* 0x000fc60000000000 */
[----:B------:R-:W-:Y:S05]  /*1edd0*/  BRA.DIV UR4, `(.L_x_5880) ;  /* 0x0000003e04e47947 */ /* 0x000fea000b800000 */
[----:B------:R-:W1:Y:S02]  /*1ede0*/  S2R R2, SR_TID.X ;  /* 0x0000000000027919 */ /* 0x000e640000002100 */
[----:B-1----:R-:W-:-:S04]  /*1edf0*/  SHF.R.U32.HI R2, RZ, 0x5, R2 ;  /* 0x00000005ff027819 */ /* 0x002fc80000011602 */
[----:B------:R-:W-:-:S05]  /*1ee00*/  LOP3.LUT R2, R2, 0x3, RZ, 0xc0, !PT ;  /* 0x0000000302027812 */ /* 0x000fca00078ec0ff */
[----:B------:R1:W2:Y:S02]  /*1ee10*/  SHFL.IDX PT, R14, R2, RZ, 0x1f ;  /* 0x00001fff020e7589 */ /* 0x0002a400000e0000 */
.L_x_6022:
[----:B--2---:R-:W-:-:S13]  /*1ee20*/  ISETP.NE.AND P0, PT, R14, RZ, PT ;  /* 0x000000ff0e00720c */ /* 0x004fda0003f05270 */
[----:B------:R-:W-:Y:S05]  /*1ee30*/  @P0 BRA `(.L_x_5572) ;  /* 0x0000000000940947 */ /* 0x000fea0003800000 */
[----:B------:R-:W-:-:S03]  /*1ee40*/  UMOV UR4, 0xffffffff ;  /* 0xffffffff00047882 */ /* 0x000fc60000000000 */
[----:B------:R-:W-:Y:S05]  /*1ee50*/  BRA.DIV UR4, `(.L_x_5881) ;  /* 0x0000003e04f87947 */ /* 0x000fea000b800000 */
[----:B------:R-:W-:-:S13]  /*1ee60*/  ELECT P6, URZ, PT ;  /* 0x00000000003f782f */ /* 0x000fda00038c0000 */
.L_x_6025:
[----:B------:R-:W-:Y:S05]  /*1ee70*/  @!P6 BRA `(.L_x_5572) ;  /* 0x000000000084e947 */ /* 0x000fea0003800000 */
[----:B-1----:R-:W2:Y:S02]  /*1ee80*/  LDL.LU R2, [R1+0x8c] ;  /* 0x00008c0001027983 */ /* 0x002ea40000300800 */
[----:B--2---:R-:W-:-:S04]  /*1ee90*/  LOP3.LUT R2, R2, 0x2, RZ, 0xfc, !PT ;  /* 0x0000000202027812 */ /* 0x004fc800078efcff */
[----:B------:R-:W-:-:S13]  /*1eea0*/  ISETP.NE.AND P2, PT, R2, 0x3, PT ;  /* 0x000000030200780c */ /* 0x000fda0003f45270 */
[----:B------:R-:W-:Y:S05]  /*1eeb0*/  @!P2 BRA `(.L_x_5882) ;  /* 0x000000000004a947 */ /* 0x000fea0003800000 */
[----:B------:R-:W-:Y:S01]  /*1eec0*/  BPT.TRAP 0x1 ;  /* 0x000000040000795c */ /* 0x000fe20000300000 */
.L_x_5882:
        /* <DEDUP_REMOVED lines=14> */
.L_x_6026:
[----:B------:R-:W1:Y:S02]  /*1efb0*/  SYNCS.PHASECHK.TRANS64.TRYWAIT P0, [R7+URZ], R2 ;  /* 0x00000002070075a7 */ /* 0x000e64000800017f */
[----:B-1----:R-:W-:Y:S05]  /*1efc0*/  @!P0 BRA `(.L_x_5884) ;  /* 0x0000003c00d08947 */ /* 0x002fea0003800000 */
.L_x_6027:
[----:B------:R-:W-:Y:S05]  /*1efd0*/  @!P2 BRA `(.L_x_5885) ;  /* 0x000000000004a947 */ /* 0x000fea0003800000 */
[----:B------:R-:W-:Y:S01]  /*1efe0*/  BPT.TRAP 0x1 ;  /* 0x000000040000795c */ /* 0x000fe20000300000 */
.L_x_5885:
[----:B------:R-:W2:Y:S01]  /*1eff0*/  LDL.LU R4, [R1+0x8] ;  /* 0x0000080001047983 */ /* 0x000ea20000300800 */
[----:B------:R-:W-:-:S04]  /*1f000*/  VIADD R0, R0, 0x32460 ;  /* 0x0003246000007836 */ /* 0x000fc80000000000 */
[----:B--2---:R-:W-:-:S04]  /*1f010*/  IMAD R4, R4, 0x8, R0 ;  /* 0x0000000804047824 */ /* 0x004fc800078e0200 */
[----:B------:R-:W2:Y:S02]  /*1f020*/  SYNCS.PHASECHK.TRANS64.TRYWAIT P0, [R4+URZ], R5 ;  /* 0x00000005040075a7 */ /* 0x000ea4000800017f */
[----:B--2---:R-:W-:Y:S05]  /*1f030*/  @!P0 BRA `(.L_x_5886) ;  /* 0x0000003c00c88947 */ /* 0x004fea0003800000 */
.L_x_6028:
[----:B------:R-:W-:-:S07]  /*1f040*/  IMAD R3, R3, 0x8, R0 ;  /* 0x0000000803037824 */ /* 0x000fce00078e0200 */
.L_x_5887:
[----:B---3--:R3:W0:Y:S02]  /*1f050*/  SYNCS.PHASECHK.TRANS64.TRYWAIT P0, [R3+URZ], R2 ;  /* 0x00000002030075a7 */ /* 0x008624000800017f */
[----:B0-----:R-:W-:Y:S05]  /*1f060*/  @!P0 NANOSLEEP.SYNCS 0x989680 ;  /* 0x009896800000895d */ /* 0x001fea0003900000 */
[----:B------:R-:W0:Y:S02]  /*1f070*/  @!P0 SYNCS.PHASECHK.TRANS64 P0, [R3+URZ], R2 ;  /* 0x00000002030085a7 */ /* 0x000e24000800007f */
[----:B0-----:R-:W-:Y:S05]  /*1f080*/  @!P0 BRA `(.L_x_5887) ;  /* 0xfffffffc00f08947 */ /* 0x001fea000383ffff */
.L_x_5572:
[----:B------:R-:W-:Y:S05]  /*1f090*/  BSYNC B9 ;  /* 0x0000000000097941 */ /* 0x000fea0003800000 */
.L_x_5569:
[----:B------:R-:W-:Y:S05]  /*1f0a0*/  EXIT ;  /* 0x000000000000794d */ /* 0x000fea0003800000 */
.L_x_5590:
[----:B0-----:R0:W1:Y:S02]  /*1f0b0*/  SYNCS.PHASECHK.TRANS64.TRYWAIT P6, [R96+URZ+0x32490], R107 ;  /* 0x0324906b600075a7 */ /* 0x00106400080c017f */
[----:B-1----:R-:W-:Y:S05]  /*1f0c0*/  @!P6 NANOSLEEP.SYNCS 0x989680 ;  /* 0x009896800000e95d */ /* 0x002fea0003900000 */
[----:B------:R-:W1:Y:S02]  /*1f0d0*/  @!P6 SYNCS.PHASECHK.TRANS64 P6, [R96+URZ+0x32490], R107 ;  /* 0x0324906b6000e5a7 */ /* 0x000e6400080c007f */
[----:B-1----:R-:W-:Y:S05]  /*1f0e0*/  @!P6 BRA `(.L_x_5590) ;  /* 0xfffffffc00f0e947 */ /* 0x002fea000383ffff */
[----:B------:R-:W-:Y:S05]  /*1f0f0*/  BRA `(.L_x_5888) ;  /* 0xfffffe3c008c7947 */ /* 0x000fea000383ffff */
.L_x_5608:
[----:B0-----:R0:W1:Y:S02]  /*1f100*/  SYNCS.PHASECHK.TRANS64.TRYWAIT P5, [R96+URZ+0x32490], R107 ;  /* 0x0324906b600075a7 */ /* 0x00106400080a017f */
[----:B-1----:R-:W-:Y:S05]  /*1f110*/  @!P5 NANOSLEEP.SYNCS 0x989680 ;  /* 0x009896800000d95d */ /* 0x002fea0003900000 */
[----:B------:R-:W1:Y:S02]  /*1f120*/  @!P5 SYNCS.PHASECHK.TRANS64 P5, [R96+URZ+0x32490], R107 ;  /* 0x0324906b6000d5a7 */ /* 0x000e6400080a007f */
[----:B-1----:R-:W-:Y:S05]  /*1f130*/  @!P5 BRA `(.L_x_5608) ;  /* 0xfffffffc00f0d947 */ /* 0x002fea000383ffff */
[----:B------:R-:W-:Y:S05]  /*1f140*/  BRA `(.L_x_5889) ;  /* 0xfffffe5000387947 */ /* 0x000fea000383ffff */
.L_x_5617:
[----:B0-----:R0:W1:Y:S02]  /*1f150*/  SYNCS.PHASECHK.TRANS64.TRYWAIT P4, [R96+URZ+0x32490], R107 ;  /* 0x0324906b600075a7 */ /* 0x001064000808017f */
[----:B-1----:R-:W-:Y:S05]  /*1f160*/  @!P4 NANOSLEEP.SYNCS 0x989680 ;  /* 0x009896800000c95d */ /* 0x002fea0003900000 */
[----:B------:R-:W1:Y:S02]  /*1f170*/  @!P4 SYNCS.PHASECHK.TRANS64 P4, [R96+URZ+0x32490], R107 ;  /* 0x0324906b6000c5a7 */ /* 0x000e64000808007f */
[----:B-1----:R-:W-:Y:S05]  /*1f180*/  @!P4 BRA `(.L_x_5617) ;  /* 0xfffffffc00f0c947 */ /* 0x002fea000383ffff */
[----:B------:R-:W-:Y:S05]  /*1f190*/  BRA `(.L_x_5890) ;  /* 0xfffffe6000987947 */ /* 0x000fea000383ffff */
.L_x_5623:
[----:B-1----:R1:W2:Y:S02]  /*1f1a0*/  SYNCS.PHASECHK.TRANS64.TRYWAIT P3, [R96+URZ+0x324b0], R107 ;  /* 0x0324b06b600075a7 */ /* 0x0022a4000806017f */
[----:B--2---:R-:W-:Y:S05]  /*1f1b0*/  @!P3 NANOSLEEP.SYNCS 0x989680 ;  /* 0x009896800000b95d */ /* 0x004fea0003900000 */
[----:B------:R-:W2:Y:S02]  /*1f1c0*/  @!P3 SYNCS.PHASECHK.TRANS64 P3, [R96+URZ+0x324b0], R107 ;  /* 0x0324b06b6000b5a7 */ /* 0x000ea4000806007f */
[----:B--2---:R-:W-:Y:S05]  /*1f1d0*/  @!P3 BRA `(.L_x_5623) ;  /* 0xfffffffc00f0b947 */ /* 0x004fea000383ffff */
[----:B------:R-:W-:Y:S05]  /*1f1e0*/  BRA `(.L_x_5891) ;  /* 0xfffffe64002c7947 */ /* 0x000fea000383ffff */
.L_x_5631:
        /* <DEDUP_REMOVED lines=13> */
.L_x_5893:
[----:B------:R-:W-:Y:S05]  /*1f2c0*/  BSYNC B0 ;  /* 0x0000000000007941 */ /* 0x000fea0003800000 */
.L_x_5892:
[----:B------:R-:W-:Y:S05]  /*1f2d0*/  BRA `(.L_x_5894) ;  /* 0xfffffe7000047947 */ /* 0x000fea000383ffff */
.L_x_5643:
        /* <DEDUP_REMOVED lines=8> */
.L_x_5896:
[----:B------:R-:W-:Y:S05]  /*1f360*/  BSYNC B1 ;  /* 0x0000000000017941 */ /* 0x000fea0003800000 */
.L_x_5895:
        /* <DEDUP_REMOVED lines=8> */
.L_x_5897:
[----:B------:R-:W-:Y:S02]  /*1f3f0*/  IMAD.MOV.U32 R13, RZ, RZ, R8 ;  /* 0x000000ffff0d7224 */ /* 0x000fe400078e0008 */
[----:B------:R-:W-:-:S07]  /*1f400*/  IMAD.MOV.U32 R0, RZ, RZ, R14 ;  /* 0x000000ffff007224 */ /* 0x000fce00078e000e */
[----:B------:R-:W-:Y:S05]  /*1f410*/  WARPSYNC.COLLECTIVE R15, `(.L_x_5898) ;  /* 0x000000000f087348 */ /* 0x000fea0003c00000 */
[----:B------:R0:W1:Y:S02]  /*1f420*/  SHFL.IDX P6, R14, R13, R12, R11 ;  /* 0x0000000c0d0e7389 */ /* 0x00006400000c000b */
[----:B01----:R-:W-:Y:S01]  /*1f430*/  ENDCOLLECTIVE ;  /* 0x000000000000791b */ /* 0x003fe20003800000 */
.L_x_5898:
[----:B------:R-:W-:Y:S02]  /*1f440*/  IMAD.MOV.U32 R13, RZ, RZ, R7 ;  /* 0x000000ffff0d7224 */ /* 0x000fe400078e0007 */
[----:B------:R-:W-:-:S07]  /*1f450*/  IMAD.MOV.U32 R5, RZ, RZ, R14 ;  /* 0x000000ffff057224 */ /* 0x000fce00078e000e */
[----:B------:R-:W-:Y:S05]  /*1f460*/  WARPSYNC.COLLECTIVE R15, `(.L_x_5899) ;  /* 0x000000000f087348 */ /* 0x000fea0003c00000 */
[----:B------:R0:W1:Y:S02]  /*1f470*/  SHFL.IDX P6, R14, R13, R12, R11 ;  /* 0x0000000c0d0e7389 */ /* 0x00006400000c000b */
[----:B01----:R-:W-:Y:S01]  /*1f480*/  ENDCOLLECTIVE ;  /* 0x000000000000791b */ /* 0x003fe20003800000 */
.L_x_5899:
[----:B------:R-:W-:Y:S05]  /*1f490*/  BRA `(.L_x_5900) ;  /* 0xfffffe7400947947 */ /* 0x000fea000383ffff */
.L_x_5646:
        /* <DEDUP_REMOVED lines=8> */
.L_x_5902:
[----:B------:R-:W-:Y:S05]  /*1f520*/  BSYNC B1 ;  /* 0x0000000000017941 */ /* 0x000fea0003800000 */
.L_x_5901:
        /* <DEDUP_REMOVED lines=8> */
.L_x_5903:
[----:B------:R-:W-:Y:S02]  /*1f5b0*/  IMAD.MOV.U32 R13, RZ, RZ, R8 ;  /* 0x000000ffff0d7224 */ /* 0x000fe400078e0008 */
[----:B------:R-:W-:-:S07]  /*1f5c0*/  IMAD.MOV.U32 R0, RZ, RZ, R14 ;  /* 0x000000ffff007224 */ /* 0x000fce00078e000e */
[----:B------:R-:W-:Y:S05]  /*1f5d0*/  WARPSYNC.COLLECTIVE R15, `(.L_x_5904) ;  /* 0x000000000f087348 */ /* 0x000fea0003c00000 */
[----:B------:R0:W1:Y:S02]  /*1f5e0*/  SHFL.IDX P6, R14, R13, R12, R11 ;  /* 0x0000000c0d0e7389 */ /* 0x00006400000c000b */
[----:B01----:R-:W-:Y:S01]  /*1f5f0*/  ENDCOLLECTIVE ;  /* 0x000000000000791b */ /* 0x003fe20003800000 */
.L_x_5904:
[----:B------:R-:W-:Y:S02]  /*1f600*/  IMAD.MOV.U32 R13, RZ, RZ, R7 ;  /* 0x000000ffff0d7224 */ /* 0x000fe400078e0007 */
[----:B------:R-:W-:-:S07]  /*1f610*/  IMAD.MOV.U32 R5, RZ, RZ, R14 ;  /* 0x000000ffff057224 */ /* 0x000fce00078e000e */
[----:B------:R-:W-:Y:S05]  /*1f620*/  WARPSYNC.COLLECTIVE R15, `(.L_x_5905) ;  /* 0x000000000f087348 */ /* 0x000fea0003c00000 */
[----:B------:R0:W1:Y:S02]  /*1f630*/  SHFL.IDX P6, R14, R13, R12, R11 ;  /* 0x0000000c0d0e7389 */ /* 0x00006400000c000b */
[----:B01----:R-:W-:Y:S01]  /*1f640*/  ENDCOLLECTIVE ;  /* 0x000000000000791b */ /* 0x003fe20003800000 */
.L_x_5905:
[----:B------:R-:W-:Y:S05]  /*1f650*/  BRA `(.L_x_5906) ;  /* 0xfffffe7400f87947 */ /* 0x000fea000383ffff */
.L_x_5650:
[----:B0-----:R0:W1:Y:S02]  /*1f660*/  SYNCS.PHASECHK.TRANS64.TRYWAIT P0, [R19+URZ+0x32400], R34 ;  /* 0x03240022130075a7 */ /* 0x001064000800017f */
[----:B-1----:R-:W-:Y:S05]  /*1f670*/  @!P0 NANOSLEEP.SYNCS 0x989680 ;  /* 0x009896800000895d */ /* 0x002fea0003900000 */
[----:B------:R-:W1:Y:S02]  /*1f680*/  @!P0 SYNCS.PHASECHK.TRANS64 P0, [R19+URZ+0x32400], R34 ;  /* 0x03240022130085a7 */ /* 0x000e64000800007f */
[----:B-1----:R-:W-:Y:S05]  /*1f690*/  @!P0 BRA `(.L_x_5650) ;  /* 0xfffffffc00f08947 */ /* 0x002fea000383ffff */
[----:B------:R-:W-:Y:S05]  /*1f6a0*/  BRA `(.L_x_5907) ;  /* 0xfffffe7c00007947 */ /* 0x000fea000383ffff */
.L_x_5658:
        /* <DEDUP_REMOVED lines=9> */
.L_x_5909:
[----:B------:R-:W-:Y:S05]  /*1f740*/  BSYNC B1 ;  /* 0x0000000000017941 */ /* 0x000fea0003800000 */
.L_x_5908:
[----:B------:R0:W5:Y:S01]  /*1f750*/  LDL R7, [R1+0x30] ;  /* 0x0000300001077983 */ /* 0x0001620000100800 */
[----:B------:R-:W-:Y:S01]  /*1f760*/  IMAD.MOV.U32 R13, RZ, RZ, R10 ;  /* 0x000000ffff0d7224 */ /* 0x000fe200078e000a */
[----:B------:R-:W-:Y:S01]  /*1f770*/  ISETP.GE.AND P0, PT, R16, R35, PT ;  /* 0x000000231000720c */ /* 0x000fe20003f06270 */
[----:B------:R-:W-:Y:S02]  /*1f780*/  IMAD.MOV.U32 R12, RZ, RZ, RZ ;  /* 0x000000ffff0c7224 */ /* 0x000fe400078e00ff */
[----:B------:R-:W-:Y:S02]  /*1f790*/  IMAD.MOV.U32 R11, RZ, RZ, 0x1c1f ;  /* 0x00001c1fff0b7424 */ /* 0x000fe400078e00ff */
[----:B------:R-:W-:Y:S02]  /*1f7a0*/  IMAD.MOV.U32 R15, RZ, RZ, -0x1 ;  /* 0xffffffffff0f7424 */ /* 0x000fe400078e00ff */
[----:B0-----:R-:W-:-:S07]  /*1f7b0*/  IMAD.MOV.U32 R0, RZ, RZ, R14 ;  /* 0x000000ffff007224 */ /* 0x001fce00078e000e */
[----:B-----5:R-:W-:Y:S05]  /*1f7c0*/  WARPSYNC.COLLECTIVE R15, `(.L_x_5910) ;  /* 0x000000000f087348 */ /* 0x020fea0003c00000 */
[----:B------:R0:W1:Y:S02]  /*1f7d0*/  SHFL.IDX P6, R14, R13, R12, R11 ;  /* 0x0000000c0d0e7389 */ /* 0x00006400000c000b */
[----:B01---5:R-:W-:Y:S01]  /*1f7e0*/  ENDCOLLECTIVE ;  /* 0x000000000000791b */ /* 0x023fe20003800000 */
.L_x_5910:
[----:B------:R-:W-:Y:S02]  /*1f7f0*/  IMAD.MOV.U32 R13, RZ, RZ, R20 ;  /* 0x000000ffff0d7224 */ /* 0x000fe400078e0014 */
[----:B------:R-:W-:-:S07]  /*1f800*/  IMAD.MOV.U32 R3, RZ, RZ, R14 ;  /* 0x000000ffff037224 */ /* 0x000fce00078e000e */
[----:B------:R-:W-:Y:S05]  /*1f810*/  WARPSYNC.COLLECTIVE R15, `(.L_x_5911) ;  /* 0x000000000f087348 */ /* 0x000fea0003c00000 */
[----:B------:R0:W1:Y:S02]  /*1f820*/  SHFL.IDX P6, R14, R13, R12, R11 ;  /* 0x0000000c0d0e7389 */ /* 0x00006400000c000b */
[----:B01----:R-:W-:Y:S01]  /*1f830*/  ENDCOLLECTIVE ;  /* 0x000000000000791b */ /* 0x003fe20003800000 */
.L_x_5911:
[----:B------:R-:W-:Y:S02]  /*1f840*/  IMAD.MOV.U32 R13, RZ, RZ, R29 ;  /* 0x000000ffff0d7224 */ /* 0x000fe400078e001d */
[----:B------:R-:W-:-:S07]  /*1f850*/  IMAD.MOV.U32 R8, RZ, RZ, R14 ;  /* 0x000000ffff087224 */ /* 0x000fce00078e000e */
[----:B------:R-:W-:Y:S05]  /*1f860*/  WARPSYNC.COLLECTIVE R15, `(.L_x_5912) ;  /* 0x000000000f087348 */ /* 0x000fea0003c00000 */
[----:B------:R0:W1:Y:S02]  /*1f870*/  SHFL.IDX P6, R14, R13, R12, R11 ;  /* 0x0000000c0d0e7389 */ /* 0x00006400000c000b */
[----:B01----:R-:W-:Y:S01]  /*1f880*/  ENDCOLLECTIVE ;  /* 0x000000000000791b */ /* 0x003fe20003800000 */
.L_x_5912:
[----:B------:R-:W-:-:S05]  /*1f890*/  IMAD R30, R7, R6, RZ ;  /* 0x00000006071e7224 */ /* 0x000fca00078e02ff */
[----:B------:R-:W-:-:S13]  /*1f8a0*/  ISETP.GE.OR P1, PT, R41, R30, P0 ;  /* 0x0000001e2900720c */ /* 0x000fda0000726670 */
[C---:B------:R-:W-:Y:S01]  /*1f8b0*/  @!P1 IMAD.SHL.U32 R9, R16.reuse, 0x2, RZ ;  /* 0x0000000210099824 */ /* 0x040fe200078e00ff */
[----:B------:R-:W-:-:S04]  /*1f8c0*/  @!P1 SHF.L.U64.HI R21, R16, 0x1, R17 ;  /* 0x0000000110159819 */ /* 0x000fc80000010211 */
[----:B------:R-:W-:-:S05]  /*1f8d0*/  @!P1 IADD3 R4, P2, R3, R9, RZ ;  /* 0x0000000903049210 */ /* 0x000fca0007f5e0ff */
[----:B------:R-:W-:-:S06]  /*1f8e0*/  @!P1 IMAD.X R5, R0, 0x1, R21, P2 ;  /* 0x0000000100059824 */ /* 0x000fcc00010e0615 */
[----:B------:R-:W5:Y:S01]  /*1f8f0*/  @!P1 LD.E.128 R4, desc[UR40][R4.64] ;  /* 0x0000002804049980 */ /* 0x000f62000c101d00 */
[----:B------:R-:W-:-:S05]  /*1f900*/  @!P1 IADD3 R14, P2, R14, R9, RZ ;  /* 0x000000090e0e9210 */ /* 0x000fca0007f5e0ff */
[----:B------:R-:W-:-:S04]  /*1f910*/  @!P1 IMAD.X R3, R8, 0x1, R21, P2 ;  /* 0x0000000108039824 */ /* 0x000fc800010e0615 */
[----:B------:R-:W-:-:S05]  /*1f920*/  @!P1 IMAD.MOV.U32 R15, RZ, RZ, R3 ;  /* 0x000000ffff0f9224 */ /* 0x000fca00078e0003 */
[----:B------:R0:W5:Y:S01]  /*1f930*/  @!P1 LD.E.128 R24, desc[UR40][R14.64] ;  /* 0x000000280e189980 */ /* 0x000162000c101d00 */
[----:B------:R-:W-:Y:S01]  /*1f940*/  IMAD.MOV.U32 R13, RZ, RZ, R28 ;  /* 0x000000ffff0d7224 */ /* 0x000fe200078e001c */
[----:B------:R-:W-:Y:S01]  /*1f950*/  CS2R R38, SRZ ;  /* 0x0000000000267805 */ /* 0x000fe2000001ff00 */
[----:B------:R-:W-:Y:S01]  /*1f960*/  IMAD.MOV.U32 R12, RZ, RZ, 0x1 ;  /* 0x00000001ff0c7424 */ /* 0x000fe200078e00ff */
[----:B------:R-:W-:Y:S01]  /*1f970*/  CS2R R36, SRZ ;  /* 0x0000000000247805 */ /* 0x000fe2000001ff00 */
[----:B0-----:R-:W-:-:S07]  /*1f980*/  IMAD.MOV.U32 R15, RZ, RZ, -0x1 ;  /* 0xffffffffff0f7424 */ /* 0x001fce00078e00ff */
[----:B-----5:R-:W-:Y:S05]  /*1f990*/  WARPSYNC.COLLECTIVE R15, `(.L_x_5913) ;  /* 0x000000000f087348 */ /* 0x020fea0003c00000 */
[----:B------:R0:W1:Y:S02]  /*1f9a0*/  SHFL.IDX P6, R14, R13, R12, R11 ;  /* 0x0000000c0d0e7389 */ /* 0x00006400000c000b */
[----:B01---5:R-:W-:Y:S01]  /*1f9b0*/  ENDCOLLECTIVE ;  /* 0x000000000000791b */ /* 0x023fe20003800000 */
.L_x_5913:
[----:B------:R-:W-:Y:S02]  /*1f9c0*/  IMAD.MOV.U32 R13, RZ, RZ, R10 ;  /* 0x000000ffff0d7224 */ /* 0x000fe400078e000a */
[----:B------:R-:W-:Y:S02]  /*1f9d0*/  @!P1 IMAD.MOV.U32 R38, RZ, RZ, R4 ;  /* 0x000000ffff269224 */ /* 0x000fe400078e0004 */
[----:B------:R-:W-:Y:S01]  /*1f9e0*/  @!P1 IMAD.MOV.U32 R39, RZ, RZ, R5 ;  /* 0x000000ffff279224 */ /* 0x000fe200078e0005 */
[----:B------:R-:W-:Y:S01]  /*1f9f0*/  CS2R R4, SRZ ;  /* 0x0000000000047805 */ /* 0x000fe2000001ff00 */
[----:B------:R-:W-:Y:S02]  /*1fa00*/  IMAD.MOV.U32 R0, RZ, RZ, R38 ;  /* 0x000000ffff007224 */ /* 0x000fe400078e0026 */
[----:B------:R-:W-:Y:S02]  /*1fa10*/  IMAD.MOV.U32 R3, RZ, RZ, R39 ;  /* 0x000000ffff037224 */ /* 0x000fe400078e0027 */
[----:B------:R-:W-:Y:S01]  /*1fa20*/  @!P1 IMAD.MOV.U32 R36, RZ, RZ, R6 ;  /* 0x000000ffff249224 */ /* 0x000fe200078e0006 */
[----:B------:R-:W-:Y:S01]  /*1fa30*/  PRMT R40, R40, 0x5410, R0 ;  /* 0x0000541028287816 */ /* 0x000fe20000000000 */
[----:B------:R-:W-:Y:S01]  /*1fa40*/  IMAD.MOV.U32 R0, RZ, RZ, R14 ;  /* 0x000000ffff007224 */ /* 0x000fe200078e000e */
[----:B------:R-:W-:-:S07]  /*1fa50*/  PRMT R45, R45, 0x5410, R3 ;  /* 0x000054102d2d7816 */ /* 0x000fce0000000003 */
[----:B------:R-:W-:Y:S05]  /*1fa60*/  WARPSYNC.COLLECTIVE R15, `(.L_x_5914) ;  /* 0x000000000f087348 */ /* 0x000fea0003c00000 */
[----:B------:R0:W1:Y:S02]  /*1fa70*/  SHFL.IDX P6, R14, R13, R12, R11 ;  /* 0x0000000c0d0e7389 */ /* 0x00006400000c000b */
[----:B01----:R-:W-:Y:S01]  /*1fa80*/  ENDCOLLECTIVE ;  /* 0x000000000000791b */ /* 0x003fe20003800000 */
.L_x_5914:
[----:B------:R-:W-:Y:S01]  /*1fa90*/  @!P1 IMAD.MOV.U32 R37, RZ, RZ, R7 ;  /* 0x000000ffff259224 */ /* 0x000fe200078e0007 */
[----:B------:R-:W-:Y:S01]  /*1faa0*/  CS2R R6, SRZ ;  /* 0x0000000000067805 */ /* 0x000fe2000001ff00 */
[----:B------:R-:W-:Y:S02]  /*1fab0*/  IMAD.MOV.U32 R8, RZ, RZ, R36 ;  /* 0x000000ffff087224 */ /* 0x000fe400078e0024 */
[----:B------:R-:W-:Y:S02]  /*1fac0*/  IMAD.MOV.U32 R9, RZ, RZ, R37 ;  /* 0x000000ffff097224 */ /* 0x000fe400078e0025 */
[----:B------:R-:W-:Y:S01]  /*1fad0*/  @!P1 IMAD.MOV.U32 R6, RZ, RZ, R24 ;  /* 0x000000ffff069224 */ /* 0x000fe200078e0018 */
[----:B------:R-:W-:Y:S01]  /*1fae0*/  PRMT R32, R8, 0x7610, R32 ;  /* 0x0000761008207816 */ /* 0x000fe20000000020 */
[----:B------:R-:W-:Y:S01]  /*1faf0*/  @!P1 IMAD.MOV.U32 R7, RZ, RZ, R25 ;  /* 0x000000ffff079224 */ /* 0x000fe200078e0019 */
[----:B------:R-:W-:Y:S01]  /*1fb00*/  PRMT R33, R9, 0x7610, R33 ;  /* 0x0000761009217816 */ /* 0x000fe20000000021 */
[----:B------:R-:W-:-:S02]  /*1fb10*/  @!P1 IMAD.MOV.U32 R4, RZ, RZ, R26 ;  /* 0x000000ffff049224 */ /* 0x000fc400078e001a */
[----:B------:R-:W-:Y:S02]  /*1fb20*/  @!P1 IMAD.MOV.U32 R5, RZ, RZ, R27 ;  /* 0x000000ffff059224 */ /* 0x000fe400078e001b */
[----:B------:R-:W-:Y:S02]  /*1fb30*/  IMAD.MOV.U32 R13, RZ, RZ, R20 ;  /* 0x000000ffff0d7224 */ /* 0x000fe400078e0014 */
[----:B------:R-:W-:Y:S02]  /*1fb40*/  IMAD.MOV.U32 R8, RZ, RZ, R6 ;  /* 0x000000ffff087224 */ /* 0x000fe400078e0006 */
[----:B------:R-:W-:Y:S02]  /*1fb50*/  IMAD.MOV.U32 R9, RZ, RZ, R7 ;  /* 0x000000ffff097224 */ /* 0x000fe400078e0007 */
[----:B------:R-:W-:Y:S01]  /*1fb60*/  IMAD.MOV.U32 R10, RZ, RZ, R4 ;  /* 0x000000ffff0a7224 */ /* 0x000fe200078e0004 */
[----:B------:R-:W-:Y:S01]  /*1fb70*/  PRMT R40, R8, 0x7610, R40 ;  /* 0x0000761008287816 */ /* 0x000fe20000000028 */
[----:B------:R-:W-:Y:S01]  /*1fb80*/  IMAD.MOV.U32 R3, RZ, RZ, R14 ;  /* 0x000000ffff037224 */ /* 0x000fe200078e000e */
[----:B------:R-:W-:-:S07]  /*1fb90*/  PRMT R32, R32, 0x5410, R9 ;  /* 0x0000541020207816 */ /* 0x000fce0000000009 */
[----:B------:R-:W-:Y:S05]  /*1fba0*/  WARPSYNC.COLLECTIVE R15, `(.L_x_5915) ;  /* 0x000000000f087348 */ /* 0x000fea0003c00000 */
[----:B------:R0:W1:Y:S02]  /*1fbb0*/  SHFL.IDX P6, R14, R13, R12, R11 ;  /* 0x0000000c0d0e7389 */ /* 0x00006400000c000b */
[----:B01----:R-:W-:Y:S01]  /*1fbc0*/  ENDCOLLECTIVE ;  /* 0x000000000000791b */ /* 0x003fe20003800000 */
.L_x_5915:
[----:B------:R-:W-:Y:S02]  /*1fbd0*/  PRMT R45, R10, 0x7610, R45 ;  /* 0x000076100a2d7816 */ /* 0x000fe4000000002d */
[----:B------:R-:W-:Y:S01]  /*1fbe0*/  CS2R R8, SRZ ;  /* 0x0000000000087805 */ /* 0x000fe2000001ff00 */
[----:B------:R-:W-:Y:S02]  /*1fbf0*/  IMAD.MOV.U32 R13, RZ, RZ, R29 ;  /* 0x000000ffff0d7224 */ /* 0x000fe400078e001d */
[----:B------:R-:W-:-:S07]  /*1fc00*/  IMAD.MOV.U32 R20, RZ, RZ, R14 ;  /* 0x000000ffff147224 */ /* 0x000fce00078e000e */
[----:B------:R-:W-:Y:S05]  /*1fc10*/  WARPSYNC.COLLECTIVE R15, `(.L_x_5916) ;  /* 0x000000000f087348 */ /* 0x000fea0003c00000 */
[----:B------:R0:W1:Y:S02]  /*1fc20*/  SHFL.IDX P6, R14, R13, R12, R11 ;  /* 0x0000000c0d0e7389 */ /* 0x00006400000c000b */
[----:B01----:R-:W-:Y:S01]  /*1fc30*/  ENDCOLLECTIVE ;  /* 0x000000000000791b */ /* 0x003fe20003800000 */
.L_x_5916:
[----:B------:R-:W-:-:S05]  /*1fc40*/  IMAD.MOV.U32 R11, RZ, RZ, R5 ;  /* 0x000000ffff0b7224 */ /* 0x000fca00078e0005 */
[----:B------:R-:W-:Y:S01]  /*1fc50*/  PRMT R33, R33, 0x5410, R11 ;  /* 0x0000541021217816 */ /* 0x000fe2000000000b */
[----:B------:R-:W-:Y:S01]  /*1fc60*/  IMAD.MOV.U32 R21, RZ, RZ, R14 ;  /* 0x000000ffff157224 */ /* 0x000fe200078e000e */
[----:B------:R-:W-:Y:S06]  /*1fc70*/  BRA `(.L_x_5917) ;  /* 0xfffffe8800247947 */ /* 0x000fec000383ffff */
.L_x_5662:
[----:B0-----:R0:W1:Y:S02]  /*1fc80*/  SYNCS.PHASECHK.TRANS64.TRYWAIT P1, [R19+URZ+0x32400], R24 ;  /* 0x03240018130075a7 */ /* 0x001064000802017f */
[----:B-1----:R-:W-:Y:S05]  /*1fc90*/  @!P1 NANOSLEEP.SYNCS 0x989680 ;  /* 0x009896800000995d */ /* 0x002fea0003900000 */
[----:B------:R-:W1:Y:S02]  /*1fca0*/  @!P1 SYNCS.PHASECHK.TRANS64 P1, [R19+URZ+0x32400], R24 ;  /* 0x03240018130095a7 */ /* 0x000e64000802007f */
[----:B-1----:R-:W-:Y:S05]  /*1fcb0*/  @!P1 BRA `(.L_x_5662) ;  /* 0xfffffffc00f09947 */ /* 0x002fea000383ffff */
[----:B------:R-:W-:Y:S05]  /*1fcc0*/  BRA `(.L_x_5918) ;  /* 0xfffffe8800c47947 */ /* 0x000fea000383ffff */
.L_x_5668:
[----:B--2---:R2:W4:Y:S02]  /*1fcd0*/  SYNCS.PHASECHK.TRANS64.TRYWAIT P0, [R180+URZ+0x32430], R7 ;  /* 0x03243007b40075a7 */ /* 0x004524000800017f */
[----:B----4-:R-:W-:Y:S05]  /*1fce0*/  @!P0 NANOSLEEP.SYNCS 0x989680 ;  /* 0x009896800000895d */ /* 0x010fea0003900000 */
[----:B------:R-:W4:Y:S02]  /*1fcf0*/  @!P0 SYNCS.PHASECHK.TRANS64 P0, [R180+URZ+0x32430], R7 ;  /* 0x03243007b40085a7 */ /* 0x000f24000800007f */
[----:B----4-:R-:W-:Y:S05]  /*1fd00*/  @!P0 BRA `(.L_x_5668) ;  /* 0xfffffffc00f08947 */ /* 0x010fea000383ffff */
[----:B------:R-:W-:Y:S05]  /*1fd10*/  BRA `(.L_x_5667) ;  /* 0xfffffe9800a07947 */ /* 0x000fea000383ffff */
.L_x_5670:
[----:B---3--:R3:W4:Y:S02]  /*1fd20*/  SYNCS.PHASECHK.TRANS64.TRYWAIT P0, [R19+URZ+0x32410], R4 ;  /* 0x03241004130075a7 */ /* 0x008724000800017f */
[----:B----4-:R-:W-:Y:S05]  /*1fd30*/  @!P0 NANOSLEEP.SYNCS 0x989680 ;  /* 0x009896800000895d */ /* 0x010fea0003900000 */
[----:B------:R-:W4:Y:S02]  /*1fd40*/  @!P0 SYNCS.PHASECHK.TRANS64 P0, [R19+URZ+0x32410], R4 ;  /* 0x03241004130085a7 */ /* 0x000f24000800007f */
[----:B----4-:R-:W-:Y:S05]  /*1fd50*/  @!P0 BRA `(.L_x_5670) ;  /* 0xfffffffc00f08947 */ /* 0x010fea000383ffff */
[----:B------:R-:W-:Y:S05]  /*1fd60*/  BRA `(.L_x_5919) ;  /* 0xfffffe9c00587947 */ /* 0x000fea000383ffff */
.L_x_5675:
[----:B------:R0:W0:Y:S02]  /*1fd70*/  SYNCS.PHASECHK.TRANS64.TRYWAIT P2, [R180+URZ+0x32450], R7 ;  /* 0x03245007b40075a7 */ /* 0x000024000804017f */
[----:B0-----:R-:W-:Y:S05]  /*1fd80*/  @!P2 NANOSLEEP.SYNCS 0x989680 ;  /* 0x009896800000a95d */ /* 0x001fea0003900000 */
[----:B------:R-:W0:Y:S02]  /*1fd90*/  @!P2 SYNCS.PHASECHK.TRANS64 P2, [R180+URZ+0x32450], R7 ;  /* 0x03245007b400a5a7 */ /* 0x000e24000804007f */
[----:B0-----:R-:W-:Y:S05]  /*1fda0*/  @!P2 BRA `(.L_x_5675) ;  /* 0xfffffffc00f0a947 */ /* 0x001fea000383ffff */
[----:B------:R-:W-:Y:S05]  /*1fdb0*/  BRA `(.L_x_5674) ;  /* 0xfffffe9c00787947 */ /* 0x000fea000383ffff */
.L_x_5680:
[----:B--2---:R2:W3:Y:S02]  /*1fdc0*/  SYNCS.PHASECHK.TRANS64.TRYWAIT P2, [R210+URZ+0x32430], R218 ;  /* 0x032430dad20075a7 */ /* 0x0044e4000804017f */
[----:B---3--:R-:W-:Y:S05]  /*1fdd0*/  @!P2 NANOSLEEP.SYNCS 0x989680 ;  /* 0x009896800000a95d */ /* 0x008fea0003900000 */
[----:B------:R-:W3:Y:S02]  /*1fde0*/  @!P2 SYNCS.PHASECHK.TRANS64 P2, [R210+URZ+0x32430], R218 ;  /* 0x032430dad200a5a7 */ /* 0x000ee4000804007f */
[----:B---3--:R-:W-:Y:S05]  /*1fdf0*/  @!P2 BRA `(.L_x_5680) ;  /* 0xfffffffc00f0a947 */ /* 0x008fea000383ffff */
[----:B------:R-:W-:Y:S05]  /*1fe00*/  BRA `(.L_x_5679) ;  /* 0xfffffec800b87947 */ /* 0x000fea000383ffff */
.L_x_5685:
[----:B---3--:R3:W4:Y:S02]  /*1fe10*/  SYNCS.PHASECHK.TRANS64.TRYWAIT P2, [R210+URZ+0x32450], R218 ;  /* 0x032450dad20075a7 */ /* 0x008724000804017f */
[----:B----4-:R-:W-:Y:S05]  /*1fe20*/  @!P2 NANOSLEEP.SYNCS 0x989680 ;  /* 0x009896800000a95d */ /* 0x010fea0003900000 */
[----:B------:R-:W4:Y:S02]  /*1fe30*/  @!P2 SYNCS.PHASECHK.TRANS64 P2, [R210+URZ+0x32450], R218 ;  /* 0x032450dad200a5a7 */ /* 0x000f24000804007f */
[----:B----4-:R-:W-:Y:S05]  /*1fe40*/  @!P2 BRA `(.L_x_5685) ;  /* 0xfffffffc00f0a947 */ /* 0x010fea000383ffff */
[----:B------:R-:W-:Y:S05]  /*1fe50*/  BRA `(.L_x_5684) ;  /* 0xfffffecc00607947 */ /* 0x000fea000383ffff */
.L_x_5691:
[----:B--2---:R2:W3:Y:S02]  /*1fe60*/  SYNCS.PHASECHK.TRANS64.TRYWAIT P2, [R210+URZ+0x32430], R218 ;  /* 0x032430dad20075a7 */ /* 0x0044e4000804017f */
[----:B---3--:R-:W-:Y:S05]  /*1fe70*/  @!P2 NANOSLEEP.SYNCS 0x989680 ;  /* 0x009896800000a95d */ /* 0x008fea0003900000 */
[----:B------:R-:W3:Y:S02]  /*1fe80*/  @!P2 SYNCS.PHASECHK.TRANS64 P2, [R210+URZ+0x32430], R218 ;  /* 0x032430dad200a5a7 */ /* 0x000ee4000804007f */
[----:B---3--:R-:W-:Y:S05]  /*1fe90*/  @!P2 BRA `(.L_x_5691) ;  /* 0xfffffffc00f0a947 */ /* 0x008fea000383ffff */
[----:B------:R-:W-:Y:S05]  /*1fea0*/  BRA `(.L_x_5690) ;  /* 0xffffff0000187947 */ /* 0x000fea000383ffff */
.L_x_5696:
[----:B---3--:R3:W4:Y:S02]  /*1feb0*/  SYNCS.PHASECHK.TRANS64.TRYWAIT P2, [R210+URZ+0x32450], R218 ;  /* 0x032450dad20075a7 */ /* 0x008724000804017f */
[----:B----4-:R-:W-:Y:S05]  /*1fec0*/  @!P2 NANOSLEEP.SYNCS 0x989680 ;  /* 0x009896800000a95d */ /* 0x010fea0003900000 */
[----:B------:R-:W4:Y:S02]  /*1fed0*/  @!P2 SYNCS.PHASECHK.TRANS64 P2, [R210+URZ+0x32450], R218 ;  /* 0x032450dad200a5a7 */ /* 0x000f24000804007f */
[----:B----4-:R-:W-:Y:S05]  /*1fee0*/  @!P2 BRA `(.L_x_5696) ;  /* 0xfffffffc00f0a947 */ /* 0x010fea000383ffff */
[----:B------:R-:W-:Y:S05]  /*1fef0*/  BRA `(.L_x_5695) ;  /* 0xffffff0000c07947 */ /* 0x000fea000383ffff */
.L_x_5711:
[----:B------:R-:W-:Y:S02]  /*1ff00*/  IMAD.MOV.U32 R13, RZ, RZ, R4 ;  /* 0x000000ffff0d7224 */ /* 0x000fe400078e0004 */
[----:B------:R-:W-:Y:S02]  /*1ff10*/  IMAD.MOV.U32 R12, RZ, RZ, RZ ;  /* 0x000000ffff0c7224 */ /* 0x000fe400078e00ff */
[----:B------:R-:W-:Y:S02]  /*1ff20*/  IMAD.MOV.U32 R11, RZ, RZ, 0x181f ;  /* 0x0000181fff0b7424 */ /* 0x000fe400078e00ff */
[----:B------:R-:W-:-:S07]  /*1ff30*/  IMAD.MOV.U32 R15, RZ, RZ, -0x1 ;  /* 0xffffffffff0f7424 */ /* 0x000fce00078e00ff */
[----:B-1----:R-:W-:Y:S05]  /*1ff40*/  WARPSYNC.COLLECTIVE R15, `(.L_x_5920) ;  /* 0x000000000f087348 */ /* 0x002fea0003c00000 */
[----:B------:R0:W2:Y:S02]  /*1ff50*/  SHFL.IDX P6, R14, R13, R12, R11 ;  /* 0x0000000c0d0e7389 */ /* 0x0000a400000c000b */
[----:B012---:R-:W-:Y:S01]  /*1ff60*/  ENDCOLLECTIVE ;  /* 0x000000000000791b */ /* 0x007fe20003800000 */
.L_x_5920:
[----:B------:R-:W-:Y:S02]  /*1ff70*/  IMAD.MOV.U32 R13, RZ, RZ, R3 ;  /* 0x000000ffff0d7224 */ /* 0x000fe400078e0003 */
[----:B------:R-:W-:-:S07]  /*1ff80*/  IMAD.MOV.U32 R0, RZ, RZ, R14 ;  /* 0x000000ffff007224 */ /* 0x000fce00078e000e */
[----:B------:R-:W-:Y:S05]  /*1ff90*/  WARPSYNC.COLLECTIVE R15, `(.L_x_5921) ;  /* 0x000000000f087348 */ /* 0x000fea0003c00000 */
[----:B------:R0:W1:Y:S02]  /*1ffa0*/  SHFL.IDX P6, R14, R13, R12, R11 ;  /* 0x0000000c0d0e7389 */ /* 0x00006400000c000b */
[----:B01----:R-:W-:Y:S01]  /*1ffb0*/  ENDCOLLECTIVE ;  /* 0x000000000000791b */ /* 0x003fe20003800000 */
.L_x_5921:
[----:B------:R-:W-:Y:S05]  /*1ffc0*/  BRA `(.L_x_5922) ;  /* 0xffffff5c00f07947 */ /* 0x000fea000383ffff */
.L_x_5714:
[----:B------:R-:W-:Y:S01]  /*1ffd0*/  BSSY B1, `(.L_x_5923) ;  /* 0x0000008000017945 */ /* 0x000fe20003800000 */
[----:B----4-:R-:W-:Y:S02]  /*1ffe0*/  IMAD.MOV.U32 R13, RZ, RZ, R4 ;  /* 0x000000ffff0d7224 */ /* 0x010fe400078e0004 */
[----:B------:R-:W-:Y:S02]  /*1fff0*/  IMAD.MOV.U32 R12, RZ, RZ, 0x1 ;  /* 0x00000001ff0c7424 */ /* 0x000fe400078e00ff */
[----:B------:R-:W-:Y:S02]  /*20000*/  IMAD.MOV.U32 R11, RZ, RZ, 0x181f ;  /* 0x0000181fff0b7424 */ /* 0x000fe400078e00ff */
[----:B------:R-:W-:-:S07]  /*20010*/  IMAD.MOV.U32 R15, RZ, RZ, -0x1 ;  /* 0xffffffffff0f7424 */ /* 0x000fce00078e00ff */
[----:B0123--:R-:W-:Y:S05]  /*20020*/  WARPSYNC.COLLECTIVE R15, `(.L_x_5924) ;  /* 0x000000000f087348 */ /* 0x00ffea0003c00000 */
[----:B---3--:R3:W4:Y:S02]  /*20030*/  SHFL.IDX P6, R14, R13, R12, R11 ;  /* 0x0000000c0d0e7389 */ /* 0x00872400000c000b */
[----:B01234-:R-:W-:Y:S01]  /*20040*/  ENDCOLLECTIVE ;  /* 0x000000000000791b */ /* 0x01ffe20003800000 */
.L_x_5924:
[----:B------:R-:W-:Y:S05]  /*20050*/  BSYNC B1 ;  /* 0x0000000000017941 */ /* 0x000fea0003800000 */
.L_x_5923:
        /* <DEDUP_REMOVED lines=8> */
.L_x_5925:
[----:B------:R-:W-:Y:S05]  /*200e0*/  BRA `(.L_x_5926) ;  /* 0xffffff6000347947 */ /* 0x000fea000383ffff */
.L_x_5717:
        /* <DEDUP_REMOVED lines=8> */
.L_x_5928:
[----:B------:R-:W-:Y:S05]  /*20170*/  BSYNC B1 ;  /* 0x0000000000017941 */ /* 0x000fea0003800000 */
.L_x_5927:
        /* <DEDUP_REMOVED lines=8> */
.L_x_5929:
[----:B------:R-:W-:Y:S05]  /*20200*/  BRA `(.L_x_5930) ;  /* 0xffffff6000747947 */ /* 0x000fea000383ffff */
.L_x_5720:
        /* <DEDUP_REMOVED lines=8> */
.L_x_5932:
[----:B------:R-:W-:Y:S05]  /*20290*/  BSYNC B1 ;  /* 0x0000000000017941 */ /* 0x000fea0003800000 */
.L_x_5931:
        /* <DEDUP_REMOVED lines=8> */
.L_x_5933:
[----:B------:R-:W-:Y:S05]  /*20320*/  BRA `(.L_x_5934) ;  /* 0xffffff6000b47947 */ /* 0x000fea000383ffff */
.L_x_5737:
        /* <DEDUP_REMOVED lines=11> */
.L_x_5936:
[----:B------:R-:W-:Y:S05]  /*203e0*/  BSYNC B1 ;  /* 0x0000000000017941 */ /* 0x000fea0003800000 */
.L_x_5935:
[----:B------:R-:W-:Y:S05]  /*203f0*/  BRA `(.L_x_5937) ;  /* 0xffffff78006c7947 */ /* 0x000fea000383ffff */
.L_x_5739:
[----:B------:R-:W-:Y:S01]  /*20400*/  BSSY B1, `(.L_x_5938) ;  /* 0x0000006000017945 */ /* 0x000fe20003800000 */
[----:B------:R-:W-:-:S07]  /*20410*/  IMAD.MOV.U32 R15, RZ, RZ, -0x1 ;  /* 0xffffffffff0f7424 */ /* 0x000fce00078e00ff */
[----:B01----:R-:W-:Y:S05]  /*20420*/  WARPSYNC.COLLECTIVE R15, `(.L_x_5939) ;  /* 0x000000000f0c7348 */ /* 0x003fea0003c00000 */
[----:B------:R-:W-:Y:S02]  /*20430*/  ELECT P6, UR62, PT ;  /* 0x00000000003e782f */ /* 0x000fe400038c0000 */
[----:B------:R-:W-:Y:S01]  /*20440*/  MOV R14, UR62 ;  /* 0x0000003e000e7c02 */ /* 0x000fe20008000f00 */
[----:B01----:R-:W-:Y:S10]  /*20450*/  ENDCOLLECTIVE ;  /* 0x000000000000791b */ /* 0x003ff40003800000 */
.L_x_5939:
[----:B------:R-:W-:Y:S05]  /*20460*/  BSYNC B1 ;  /* 0x0000000000017941 */ /* 0x000fea0003800000 */
.L_x_5938:
[----:B------:R-:W-:Y:S05]  /*20470*/  BRA `(.L_x_5738) ;  /* 0xffffff7800647947 */ /* 0x000fea000383ffff */
.L_x_5741:
[----:B0-----:R-:W2:Y:S02]  /*20480*/  LDL R5, [R1+0x4] ;  /* 0x0000040001057983 */ /* 0x001ea40000100800 */
[----:B--2---:R0:W2:Y:S02]  /*20490*/  SYNCS.PHASECHK.TRANS64.TRYWAIT P0, [R5+URZ+0x32420], R4 ;  /* 0x03242004050075a7 */ /* 0x0040a4000800017f */
[----:B--2---:R-:W-:Y:S05]  /*204a0*/  @!P0 NANOSLEEP.SYNCS 0x989680 ;  /* 0x009896800000895d */ /* 0x004fea0003900000 */
[----:B------:R-:W2:Y:S02]  /*204b0*/  @!P0 SYNCS.PHASECHK.TRANS64 P0, [R5+URZ+0x32420], R4 ;  /* 0x03242004050085a7 */ /* 0x000ea4000800007f */
[----:B--2---:R-:W-:Y:S05]  /*204c0*/  @!P0 BRA `(.L_x_5741) ;  /* 0xfffffffc00ec8947 */ /* 0x004fea000383ffff */
[----:B------:R-:W-:Y:S05]  /*204d0*/  BRA `(.L_x_5940) ;  /* 0xffffff7800747947 */ /* 0x000fea000383ffff */
.L_x_5745:
[----:B0-----:R0:W2:Y:S02]  /*204e0*/  SYNCS.PHASECHK.TRANS64.TRYWAIT P0, [R4+URZ+0x324a0], R9 ;  /* 0x0324a009040075a7 */ /* 0x0010a4000800017f */
[----:B--2---:R-:W-:Y:S05]  /*204f0*/  @!P0 NANOSLEEP.SYNCS 0x989680 ;  /* 0x009896800000895d */ /* 0x004fea0003900000 */
[----:B------:R-:W2:Y:S02]  /*20500*/  @!P0 SYNCS.PHASECHK.TRANS64 P0, [R4+URZ+0x324a0], R9 ;  /* 0x0324a009040085a7 */ /* 0x000ea4000800007f */
[----:B--2---:R-:W-:Y:S05]  /*20510*/  @!P0 BRA `(.L_x_5745) ;  /* 0xfffffffc00f08947 */ /* 0x004fea000383ffff */
[----:B------:R-:W-:Y:S05]  /*20520*/  BRA `(.L_x_5941) ;  /* 0xffffff78009c7947 */ /* 0x000fea000383ffff */
.L_x_5750:
[----:B-1----:R1:W2:Y:S02]  /*20530*/  SYNCS.PHASECHK.TRANS64.TRYWAIT P0, [R4+URZ+0x324c0], R9 ;  /* 0x0324c009040075a7 */ /* 0x0022a4000800017f */
[----:B--2---:R-:W-:Y:S05]  /*20540*/  @!P0 NANOSLEEP.SYNCS 0x989680 ;  /* 0x009896800000895d */ /* 0x004fea0003900000 */
[----:B------:R-:W2:Y:S02]  /*20550*/  @!P0 SYNCS.PHASECHK.TRANS64 P0, [R4+URZ+0x324c0], R9 ;  /* 0x0324c009040085a7 */ /* 0x000ea4000800007f */
[----:B--2---:R-:W-:Y:S05]  /*20560*/  @!P0 BRA `(.L_x_5750) ;  /* 0xfffffffc00f08947 */ /* 0x004fea000383ffff */
[----:B------:R-:W-:Y:S05]  /*20570*/  BRA `(.L_x_5942) ;  /* 0xffffff7c00207947 */ /* 0x000fea000383ffff */
.L_x_5760:
[----:B0-----:R0:W2:Y:S02]  /*20580*/  SYNCS.PHASECHK.TRANS64.TRYWAIT P1, [R5+URZ+0x324a0], R6 ;  /* 0x0324a006050075a7 */ /* 0x0010a4000802017f */
[----:B--2---:R-:W-:Y:S05]  /*20590*/  @!P1 NANOSLEEP.SYNCS 0x989680 ;  /* 0x009896800000995d */ /* 0x004fea0003900000 */
[----:B------:R-:W2:Y:S02]  /*205a0*/  @!P1 SYNCS.PHASECHK.TRANS64 P1, [R5+URZ+0x324a0], R6 ;  /* 0x0324a006050095a7 */ /* 0x000ea4000802007f */
[----:B--2---:R-:W-:Y:S05]  /*205b0*/  @!P1 BRA `(.L_x_5760) ;  /* 0xfffffffc00f09947 */ /* 0x004fea000383ffff */
[----:B------:R-:W-:Y:S05]  /*205c0*/  BRA `(.L_x_5943) ;  /* 0xffffff8000b87947 */ /* 0x000fea000383ffff */
.L_x_5765:
[----:B-1----:R1:W2:Y:S02]  /*205d0*/  SYNCS.PHASECHK.TRANS64.TRYWAIT P1, [R5+URZ+0x324c0], R6 ;  /* 0x0324c006050075a7 */ /* 0x0022a4000802017f */
[----:B--2---:R-:W-:Y:S05]  /*205e0*/  @!P1 NANOSLEEP.SYNCS 0x989680 ;  /* 0x009896800000995d */ /* 0x004fea0003900000 */
[----:B------:R-:W2:Y:S02]  /*205f0*/  @!P1 SYNCS.PHASECHK.TRANS64 P1, [R5+URZ+0x324c0], R6 ;  /* 0x0324c006050095a7 */ /* 0x000ea4000802007f */
[----:B--2---:R-:W-:Y:S05]  /*20600*/  @!P1 BRA `(.L_x_5765) ;  /* 0xfffffffc00f09947 */ /* 0x004fea000383ffff */
[----:B------:R-:W-:Y:S05]  /*20610*/  BRA `(.L_x_5944) ;  /* 0xffffff8400387947 */ /* 0x000fea000383ffff */
.L_x_5781:
        /* <DEDUP_REMOVED lines=11> */
.L_x_5946:
[----:B------:R-:W-:Y:S05]  /*206d0*/  BSYNC B0 ;  /* 0x0000000000007941 */ /* 0x000fea0003800000 */
.L_x_5945:
[----:B------:R-:W-:Y:S05]  /*206e0*/  BRA `(.L_x_5947) ;  /* 0xffffff9000587947 */ /* 0x000fea000383ffff */
.L_x_5783:
[----:B------:R-:W-:Y:S01]  /*206f0*/  BSSY B0, `(.L_x_5948) ;  /* 0x0000006000007945 */ /* 0x000fe20003800000 */
[----:B------:R-:W-:-:S07]  /*20700*/  IMAD.MOV.U32 R15, RZ, RZ, -0x1 ;  /* 0xffffffffff0f7424 */ /* 0x000fce00078e00ff */
[----:B01----:R-:W-:Y:S05]  /*20710*/  WARPSYNC.COLLECTIVE R15, `(.L_x_5949) ;  /* 0x000000000f0c7348 */ /* 0x003fea0003c00000 */
[----:B------:R-:W-:Y:S02]  /*20720*/  ELECT P6, UR62, PT ;  /* 0x00000000003e782f */ /* 0x000fe400038c0000 */
[----:B------:R-:W-:Y:S01]  /*20730*/  MOV R14, UR62 ;  /* 0x0000003e000e7c02 */ /* 0x000fe20008000f00 */
[----:B01----:R-:W-:Y:S10]  /*20740*/  ENDCOLLECTIVE ;  /* 0x000000000000791b */ /* 0x003ff40003800000 */
.L_x_5949:
[----:B------:R-:W-:Y:S05]  /*20750*/  BSYNC B0 ;  /* 0x0000000000007941 */ /* 0x000fea0003800000 */
.L_x_5948:
[----:B------:R-:W-:Y:S05]  /*20760*/  BRA `(.L_x_5950) ;  /* 0xffffff9000687947 */ /* 0x000fea000383ffff */
.L_x_5785:
[----:B0-----:R0:W2:Y:S02]  /*20770*/  SYNCS.PHASECHK.TRANS64.TRYWAIT P0, [R0+URZ+0x32440], R2 ;  /* 0x03244002000075a7 */ /* 0x0010a4000800017f */
[----:B--2---:R-:W-:Y:S05]  /*20780*/  @!P0 NANOSLEEP.SYNCS 0x989680 ;  /* 0x009896800000895d */ /* 0x004fea0003900000 */
[----:B------:R-:W2:Y:S02]  /*20790*/  @!P0 SYNCS.PHASECHK.TRANS64 P0, [R0+URZ+0x32440], R2 ;  /* 0x03244002000085a7 */ /* 0x000ea4000800007f */
[----:B--2---:R-:W-:Y:S05]  /*207a0*/  @!P0 BRA `(.L_x_5785) ;  /* 0xfffffffc00f08947 */ /* 0x004fea000383ffff */
[----:B------:R-:W-:Y:S05]  /*207b0*/  BRA `(.L_x_5951) ;  /* 0xffffff9000d47947 */ /* 0x000fea000383ffff */
.L_x_5789:
        /* <DEDUP_REMOVED lines=9> */
.L_x_5952:
[----:B------:R-:W-:-:S05]  /*20850*/  VIADD R8, R17, 0x10 ;  /* 0x0000001011087836 */ /* 0x000fca0000000000 */
[----:B------:R0:W-:Y:S01]  /*20860*/  STL [R1+0x48], R8 ;  /* 0x0000480801007387 */ /* 0x0001e20000100800 */
[----:B------:R-:W-:Y:S02]  /*20870*/  IMAD.MOV.U32 R13, RZ, RZ, R3 ;  /* 0x000000ffff0d7224 */ /* 0x000fe400078e0003 */
[----:B------:R-:W-:-:S07]  /*20880*/  IMAD.MOV.U32 R4, RZ, RZ, R14 ;  /* 0x000000ffff047224 */ /* 0x000fce00078e000e */
[----:B0-----:R-:W-:Y:S05]  /*20890*/  WARPSYNC.COLLECTIVE R15, `(.L_x_5953) ;  /* 0x000000000f087348 */ /* 0x001fea0003c00000 */
[----:B------:R1:W2:Y:S02]  /*208a0*/  SHFL.IDX P6, R14, R13, R12, R11 ;  /* 0x0000000c0d0e7389 */ /* 0x0002a400000c000b */
[----:B012---:R-:W-:Y:S01]  /*208b0*/  ENDCOLLECTIVE ;  /* 0x000000000000791b */ /* 0x007fe20003800000 */
.L_x_5953:
[----:B------:R-:W-:Y:S02]  /*208c0*/  IMAD.MOV.U32 R13, RZ, RZ, R2 ;  /* 0x000000ffff0d7224 */ /* 0x000fe400078e0002 */
[----:B------:R-:W-:Y:S02]  /*208d0*/  IMAD.MOV.U32 R12, RZ, RZ, 0x1 ;  /* 0x00000001ff0c7424 */ /* 0x000fe400078e00ff */
[----:B------:R-:W-:-:S07]  /*208e0*/  IMAD.MOV.U32 R5, RZ, RZ, R14 ;  /* 0x000000ffff057224 */ /* 0x000fce00078e000e */
[----:B------:R-:W-:Y:S05]  /*208f0*/  WARPSYNC.COLLECTIVE R15, `(.L_x_5954) ;  /* 0x000000000f087348 */ /* 0x000fea0003c00000 */
[----:B------:R0:W1:Y:S02]  /*20900*/  SHFL.IDX P6, R14, R13, R12, R11 ;  /* 0x0000000c0d0e7389 */ /* 0x00006400000c000b */
[----:B01----:R-:W-:Y:S01]  /*20910*/  ENDCOLLECTIVE ;  /* 0x000000000000791b */ /* 0x003fe20003800000 */
.L_x_5954:
[----:B------:R-:W-:Y:S02]  /*20920*/  IMAD.MOV.U32 R13, RZ, RZ, R3 ;  /* 0x000000ffff0d7224 */ /* 0x000fe400078e0003 */
[----:B------:R-:W-:Y:S02]  /*20930*/  IMAD R0, R6, R7, RZ ;  /* 0x0000000706007224 */ /* 0x000fe400078e02ff */
[----:B------:R-:W-:-:S07]  /*20940*/  IMAD.MOV.U32 R7, RZ, RZ, R14 ;  /* 0x000000ffff077224 */ /* 0x000fce00078e000e */
[----:B------:R-:W-:Y:S05]  /*20950*/  WARPSYNC.COLLECTIVE R15, `(.L_x_5955) ;  /* 0x000000000f087348 */ /* 0x000fea0003c00000 */
[----:B------:R0:W1:Y:S02]  /*20960*/  SHFL.IDX P6, R14, R13, R12, R11 ;  /* 0x0000000c0d0e7389 */ /* 0x00006400000c000b */
[----:B01----:R-:W-:Y:S01]  /*20970*/  ENDCOLLECTIVE ;  /* 0x000000000000791b */ /* 0x003fe20003800000 */
.L_x_5955:
        /* <DEDUP_REMOVED lines=13> */
.L_x_5956:
        /* <DEDUP_REMOVED lines=12> */
.L_x_5957:
        /* <DEDUP_REMOVED lines=17> */
.L_x_5958:
        /* <DEDUP_REMOVED lines=10> */
.L_x_5959:
        /* <DEDUP_REMOVED lines=13> */
.L_x_5960:
        /* <DEDUP_REMOVED lines=10> */
.L_x_5961:
        /* <DEDUP_REMOVED lines=13> */
.L_x_5962:
        /* <DEDUP_REMOVED lines=10> */
.L_x_5963:
        /* <DEDUP_REMOVED lines=13> */
.L_x_5964:
        /* <DEDUP_REMOVED lines=10> */
.L_x_5965:
        /* <DEDUP_REMOVED lines=11> */
.L_x_5966:
        /* <DEDUP_REMOVED lines=14> */
.L_x_5967:
[----:B------:R-:W-:Y:S01]  /*212a0*/  IMAD.MOV.U32 R3, RZ, RZ, R14 ;  /* 0x000000ffff037224 */ /* 0x000fe200078e000e */
[----:B------:R-:W-:Y:S06]  /*212b0*/  BRA `(.L_x_5968) ;  /* 0xffffff94007c7947 */ /* 0x000fec000383ffff */
.L_x_5793:
        /* <DEDUP_REMOVED lines=35> */
.L_x_5970:
[----:B------:R-:W-:Y:S05]  /*214f0*/  BSYNC B0 ;  /* 0x0000000000007941 */ /* 0x000fea0003800000 */
.L_x_5969:
        /* <DEDUP_REMOVED lines=12> */
.L_x_5971:
        /* <DEDUP_REMOVED lines=13> */
.L_x_5972:
[----:B------:R-:W-:-:S04]  /*21690*/  @!P5 LOP3.LUT R4, R5, R4, RZ, 0x3c, !PT ;  /* 0x000000040504d212 */ /* 0x000fc800078e3cff */
[----:B------:R-:W-:Y:S01]  /*216a0*/  @!P5 LOP3.LUT R5, R5, R4, RZ, 0x3c, !PT ;  /* 0x000000040505d212 */ /* 0x000fe200078e3cff */
[----:B------:R-:W-:Y:S02]  /*216b0*/  IMAD.MOV.U32 R13, RZ, RZ, R2 ;  /* 0x000000ffff0d7224 */ /* 0x000fe400078e0002 */
[----:B------:R-:W-:-:S07]  /*216c0*/  IMAD.MOV.U32 R6, RZ, RZ, R14 ;  /* 0x000000ffff067224 */ /* 0x000fce00078e000e */
[----:B------:R-:W-:Y:S05]  /*216d0*/  WARPSYNC.COLLECTIVE R15, `(.L_x_5973) ;  /* 0x000000000f087348 */ /* 0x000fea0003c00000 */
[----:B------:R0:W1:Y:S02]  /*216e0*/  SHFL.IDX P6, R14, R13, R12, R11 ;  /* 0x0000000c0d0e7389 */ /* 0x00006400000c000b */
[----:B01----:R-:W-:Y:S01]  /*216f0*/  ENDCOLLECTIVE ;  /* 0x000000000000791b */ /* 0x003fe20003800000 */
.L_x_5973:
        /* <DEDUP_REMOVED lines=17> */
.L_x_5974:
        /* <DEDUP_REMOVED lines=15> */
.L_x_5975:
        /* <DEDUP_REMOVED lines=9> */
.L_x_5976:
        /* <DEDUP_REMOVED lines=15> */
.L_x_5977:
        /* <DEDUP_REMOVED lines=9> */
.L_x_5978:
        /* <DEDUP_REMOVED lines=15> */
.L_x_5979:
        /* <DEDUP_REMOVED lines=9> */
.L_x_5980:
        /* <DEDUP_REMOVED lines=14> */
.L_x_5981:
        /* <DEDUP_REMOVED lines=19> */
.L_x_5982:
[----:B------:R-:W-:Y:S02]  /*21ea0*/  IMAD.MOV.U32 R13, RZ, RZ, R2 ;  /* 0x000000ffff0d7224 */ /* 0x000fe400078e0002 */
[----:B------:R-:W-:-:S07]  /*21eb0*/  IMAD.MOV.U32 R6, RZ, RZ, R14 ;  /* 0x000000ffff067224 */ /* 0x000fce00078e000e */
[----:B------:R-:W-:Y:S05]  /*21ec0*/  WARPSYNC.COLLECTIVE R15, `(.L_x_5983) ;  /* 0x000000000f087348 */ /* 0x000fea0003c00000 */
[----:B------:R0:W1:Y:S02]  /*21ed0*/  SHFL.IDX P6, R14, R13, R12, R11 ;  /* 0x0000000c0d0e7389 */ /* 0x00006400000c000b */
[----:B01----:R-:W-:Y:S01]  /*21ee0*/  ENDCOLLECTIVE ;  /* 0x000000000000791b */ /* 0x003fe20003800000 */
.L_x_5983:
[----:B------:R-:W-:Y:S02]  /*21ef0*/  IMAD.MOV.U32 R13, RZ, RZ, R0 ;  /* 0x000000ffff0d7224 */ /* 0x000fe400078e0000 */
[----:B------:R-:W-:Y:S02]  /*21f00*/  IMAD.MOV.U32 R12, RZ, RZ, 0x7 ;  /* 0x00000007ff0c7424 */ /* 0x000fe400078e00ff */
[----:B------:R-:W-:-:S07]  /*21f10*/  IMAD.MOV.U32 R5, RZ, RZ, R14 ;  /* 0x000000ffff057224 */ /* 0x000fce00078e000e */
[----:B------:R-:W-:Y:S05]  /*21f20*/  WARPSYNC.COLLECTIVE R15, `(.L_x_5984) ;  /* 0x000000000f087348 */ /* 0x000fea0003c00000 */
[----:B------:R0:W1:Y:S02]  /*21f30*/  SHFL.IDX P6, R14, R13, R12, R11 ;  /* 0x0000000c0d0e7389 */ /* 0x00006400000c000b */
[----:B01----:R-:W-:Y:S01]  /*21f40*/  ENDCOLLECTIVE ;  /* 0x000000000000791b */ /* 0x003fe20003800000 */
.L_x_5984:
        /* <DEDUP_REMOVED lines=10> */
.L_x_5985:
        /* <DEDUP_REMOVED lines=9> */
.L_x_5798:
[----:B-1----:R-:W3:Y:S02]  /*22080*/  LDL R2, [R1+0x4] ;  /* 0x0000040001027983 */ /* 0x002ee40000100800 */
[----:B---3--:R1:W3:Y:S02]  /*22090*/  SYNCS.PHASECHK.TRANS64.TRYWAIT P0, [R2+URZ+0x32420], R0 ;  /* 0x03242000020075a7 */ /* 0x0082e4000800017f */
[----:B---3--:R-:W-:Y:S05]  /*220a0*/  @!P0 NANOSLEEP.SYNCS 0x989680 ;  /* 0x009896800000895d */ /* 0x008fea0003900000 */
[----:B------:R-:W3:Y:S02]  /*220b0*/  @!P0 SYNCS.PHASECHK.TRANS64 P0, [R2+URZ+0x32420], R0 ;  /* 0x03242000020085a7 */ /* 0x000ee4000800007f */
[----:B---3--:R-:W-:Y:S05]  /*220c0*/  @!P0 BRA `(.L_x_5798) ;  /* 0xfffffffc00ec8947 */ /* 0x008fea000383ffff */
[----:B------:R-:W-:Y:S05]  /*220d0*/  BRA `(.L_x_5987) ;  /* 0xffffff9400b07947 */ /* 0x000fea000383ffff */
.L_x_5802:
[----:B0-----:R0:W1:Y:S02]  /*220e0*/  SYNCS.PHASECHK.TRANS64.TRYWAIT P0, [R2+URZ+0x32460], R0 ;  /* 0x03246000020075a7 */ /* 0x001064000800017f */
[----:B-1----:R-:W-:Y:S05]  /*220f0*/  @!P0 NANOSLEEP.SYNCS 0x989680 ;  /* 0x009896800000895d */ /* 0x002fea0003900000 */
[----:B------:R-:W1:Y:S02]  /*22100*/  @!P0 SYNCS.PHASECHK.TRANS64 P0, [R2+URZ+0x32460], R0 ;  /* 0x03246000020085a7 */ /* 0x000e64000800007f */
[----:B-1----:R-:W-:Y:S05]  /*22110*/  @!P0 BRA `(.L_x_5802) ;  /* 0xfffffffc00f08947 */ /* 0x002fea000383ffff */
[----:B------:R-:W-:Y:S05]  /*22120*/  BRA `(.L_x_5988) ;  /* 0xffffff9400e07947 */ /* 0x000fea000383ffff */
.L_x_5817:
[----:B-1----:R1:W2:Y:S02]  /*22130*/  SYNCS.PHASECHK.TRANS64.TRYWAIT P0, [R2+URZ+0x32440], R6 ;  /* 0x03244006020075a7 */ /* 0x0022a4000800017f */
[----:B--2---:R-:W-:Y:S05]  /*22140*/  @!P0 NANOSLEEP.SYNCS 0x989680 ;  /* 0x009896800000895d */ /* 0x004fea0003900000 */
[----:B------:R-:W2:Y:S02]  /*22150*/  @!P0 SYNCS.PHASECHK.TRANS64 P0, [R2+URZ+0x32440], R6 ;  /* 0x03244006020085a7 */ /* 0x000ea4000800007f */
[----:B--2---:R-:W-:Y:S05]  /*22160*/  @!P0 BRA `(.L_x_5817) ;  /* 0xfffffffc00f08947 */ /* 0x004fea000383ffff */
[----:B------:R-:W-:Y:S05]  /*22170*/  BRA `(.L_x_5989) ;  /* 0xffffffa000087947 */ /* 0x000fea000383ffff */
.L_x_5822:
[----:B0-----:R0:W2:Y:S02]  /*22180*/  SYNCS.PHASECHK.TRANS64.TRYWAIT P0, [R2+URZ+0x32460], R6 ;  /* 0x03246006020075a7 */ /* 0x0010a4000800017f */
[----:B--2---:R-:W-:Y:S05]  /*22190*/  @!P0 NANOSLEEP.SYNCS 0x989680 ;  /* 0x009896800000895d */ /* 0x004fea0003900000 */
[----:B------:R-:W2:Y:S02]  /*221a0*/  @!P0 SYNCS.PHASECHK.TRANS64 P0, [R2+URZ+0x32460], R6 ;  /* 0x03246006020085a7 */ /* 0x000ea4000800007f */
[----:B--2---:R-:W-:Y:S05]  /*221b0*/  @!P0 BRA `(.L_x_5822) ;  /* 0xfffffffc00f08947 */ /* 0x004fea000383ffff */
[----:B------:R-:W-:Y:S05]  /*221c0*/  BRA `(.L_x_5990) ;  /* 0xffffffa000907947 */ /* 0x000fea000383ffff */
.L_x_5833:
[----:B0-----:R0:W1:Y:S02]  /*221d0*/  SYNCS.PHASECHK.TRANS64.TRYWAIT P0, [R3+URZ+0x32440], R2 ;  /* 0x03244002030075a7 */ /* 0x001064000800017f */
[----:B-1----:R-:W-:Y:S05]  /*221e0*/  @!P0 NANOSLEEP.SYNCS 0x989680 ;  /* 0x009896800000895d */ /* 0x002fea0003900000 */
[----:B------:R-:W1:Y:S02]  /*221f0*/  @!P0 SYNCS.PHASECHK.TRANS64 P0, [R3+URZ+0x32440], R2 ;  /* 0x03244002030085a7 */ /* 0x000e64000800007f */
[----:B-1----:R-:W-:Y:S05]  /*22200*/  @!P0 BRA `(.L_x_5833) ;  /* 0xfffffffc00f08947 */ /* 0x002fea000383ffff */
[----:B------:R-:W-:Y:S05]  /*22210*/  BRA `(.L_x_5991) ;  /* 0xffffffa800987947 */ /* 0x000fea000383ffff */
.L_x_5838:
[----:B-1----:R1:W2:Y:S02]  /*22220*/  SYNCS.PHASECHK.TRANS64.TRYWAIT P0, [R3+URZ+0x32460], R2 ;  /* 0x03246002030075a7 */ /* 0x0022a4000800017f */
[----:B--2---:R-:W-:Y:S05]  /*22230*/  @!P0 NANOSLEEP.SYNCS 0x989680 ;  /* 0x009896800000895d */ /* 0x004fea0003900000 */
[----:B------:R-:W2:Y:S02]  /*22240*/  @!P0 SYNCS.PHASECHK.TRANS64 P0, [R3+URZ+0x32460], R2 ;  /* 0x03246002030085a7 */ /* 0x000ea4000800007f */
[----:B--2---:R-:W-:Y:S05]  /*22250*/  @!P0 BRA `(.L_x_5838) ;  /* 0xfffffffc00f08947 */ /* 0x004fea000383ffff */
[----:B------:R-:W-:Y:S05]  /*22260*/  BRA `(.L_x_5992) ;  /* 0xffffffac001c7947 */ /* 0x000fea000383ffff */
.L_x_5849:
[----:B0-----:R0:W1:Y:S02]  /*22270*/  SYNCS.PHASECHK.TRANS64.TRYWAIT P0, [R3+URZ+0x32440], R2 ;  /* 0x03244002030075a7 */ /* 0x001064000800017f */
[----:B-1----:R-:W-:Y:S05]  /*22280*/  @!P0 NANOSLEEP.SYNCS 0x989680 ;  /* 0x009896800000895d */ /* 0x002fea0003900000 */
[----:B------:R-:W1:Y:S02]  /*22290*/  @!P0 SYNCS.PHASECHK.TRANS64 P0, [R3+URZ+0x32440], R2 ;  /* 0x03244002030085a7 */ /* 0x000e64000800007f */
[----:B-1----:R-:W-:Y:S05]  /*222a0*/  @!P0 BRA `(.L_x_5849) ;  /* 0xfffffffc00f08947 */ /* 0x002fea000383ffff */
[----:B------:R-:W-:Y:S05]  /*222b0*/  BRA `(.L_x_5993) ;  /* 0xffffffb400087947 */ /* 0x000fea000383ffff */
.L_x_5854:
[----:B-1----:R1:W2:Y:S02]  /*222c0*/  SYNCS.PHASECHK.TRANS64.TRYWAIT P0, [R3+URZ+0x32460], R2 ;  /* 0x03246002030075a7 */ /* 0x0022a4000800017f */
[----:B--2---:R-:W-:Y:S05]  /*222d0*/  @!P0 NANOSLEEP.SYNCS 0x989680 ;  /* 0x009896800000895d */ /* 0x004fea0003900000 */
[----:B------:R-:W2:Y:S02]  /*222e0*/  @!P0 SYNCS.PHASECHK.TRANS64 P0, [R3+URZ+0x32460], R2 ;  /* 0x03246002030085a7 */ /* 0x000ea4000800007f */
[----:B--2---:R-:W-:Y:S05]  /*222f0*/  @!P0 BRA `(.L_x_5854) ;  /* 0xfffffffc00f08947 */ /* 0x004fea000383ffff */
[----:B------:R-:W-:Y:S05]  /*22300*/  BRA `(.L_x_5994) ;  /* 0xffffffb400907947 */ /* 0x000fea000383ffff */
.L_x_5866:
[----:B------:R-:W-:Y:S01]  /*22310*/  BSSY B0, `(.L_x_5995) ;  /* 0x0000008000007945 */ /* 0x000fe20003800000 */
[----:B------:R-:W-:Y:S02]  /*22320*/  IMAD.MOV.U32 R13, RZ, RZ, R16 ;  /* 0x000000ffff0d7224 */ /* 0x000fe400078e0010 */
[----:B------:R-:W-:Y:S02]  /*22330*/  IMAD.MOV.U32 R12, RZ, RZ, RZ ;  /* 0x000000ffff0c7224 */ /* 0x000fe400078e00ff */
[----:B-1----:R-:W-:Y:S02]  /*22340*/  IMAD.MOV.U32 R11, RZ, RZ, 0x1f ;  /* 0x0000001fff0b7424 */ /* 0x002fe400078e00ff */
[----:B------:R-:W-:-:S07]  /*22350*/  IMAD.MOV.U32 R15, RZ, RZ, -0x1 ;  /* 0xffffffffff0f7424 */ /* 0x000fce00078e00ff */
[----:B0---45:R-:W-:Y:S05]  /*22360*/  WARPSYNC.COLLECTIVE R15, `(.L_x_5996) ;  /* 0x000000000f087348 */ /* 0x031fea0003c00000 */
[----:B0-----:R0:W1:Y:S02]  /*22370*/  SHFL.IDX P6, R14, R13, R12, R11 ;  /* 0x0000000c0d0e7389 */ /* 0x00106400000c000b */
[----:B01--45:R-:W-:Y:S01]  /*22380*/  ENDCOLLECTIVE ;  /* 0x000000000000791b */ /* 0x033fe20003800000 */
.L_x_5996:
[----:B------:R-:W-:Y:S05]  /*22390*/  BSYNC B0 ;  /* 0x0000000000007941 */ /* 0x000fea0003800000 */
.L_x_5995:
        /* <DEDUP_REMOVED lines=9> */
.L_x_5997:
        /* <DEDUP_REMOVED lines=18> */
.L_x_5998:
        /* <DEDUP_REMOVED lines=8> */
.L_x_5999:
        /* <DEDUP_REMOVED lines=8> */
.L_x_6000:
        /* <DEDUP_REMOVED lines=8> */
.L_x_6001:
        /* <DEDUP_REMOVED lines=8> */
.L_x_6002:
        /* <DEDUP_REMOVED lines=9> */
.L_x_6003:
[----:B------:R-:W-:Y:S01]  /*227e0*/  IMAD.MOV.U32 R16, RZ, RZ, R14 ;  /* 0x000000ffff107224 */ /* 0x000fe200078e000e */
[----:B------:R-:W-:Y:S06]  /*227f0*/  BRA `(.L_x_6004) ;  /* 0xffffffb800e87947 */ /* 0x000fec000383ffff */
.L_x_5871:
[----:B------:R-:W-:Y:S01]  /*22800*/  BSSY B0, `(.L_x_6005) ;  /* 0x0000008000007945 */ /* 0x000fe20003800000 */
[----:B-----5:R-:W-:Y:S02]  /*22810*/  IMAD.MOV.U32 R13, RZ, RZ, R2 ;  /* 0x000000ffff0d7224 */ /* 0x020fe400078e0002 */
[----:B------:R-:W-:Y:S02]  /*22820*/  IMAD.MOV.U32 R12, RZ, RZ, 0x1 ;  /* 0x00000001ff0c7424 */ /* 0x000fe400078e00ff */
[----:B------:R-:W-:Y:S02]  /*22830*/  IMAD.MOV.U32 R11, RZ, RZ, RZ ;  /* 0x000000ffff0b7224 */ /* 0x000fe400078e00ff */
[----:B------:R-:W-:-:S07]  /*22840*/  IMAD.MOV.U32 R15, RZ, RZ, -0x1 ;  /* 0xffffffffff0f7424 */ /* 0x000fce00078e00ff */
[----:B01--4-:R-:W-:Y:S05]  /*22850*/  WARPSYNC.COLLECTIVE R15, `(.L_x_6006) ;  /* 0x000000000f087348 */ /* 0x013fea0003c00000 */
[----:B0-----:R0:W2:Y:S02]  /*22860*/  SHFL.UP P6, R14, R13, R12, R11 ;  /* 0x0400000c0d0e7389 */ /* 0x0010a400000c000b */
[----:B012-4-:R-:W-:Y:S01]  /*22870*/  ENDCOLLECTIVE ;  /* 0x000000000000791b */ /* 0x017fe20003800000 */
.L_x_6006:
[----:B------:R-:W-:Y:S05]  /*22880*/  BSYNC B0 ;  /* 0x0000000000007941 */ /* 0x000fea0003800000 */
.L_x_6005:
        /* <DEDUP_REMOVED lines=10> */
.L_x_6007:
        /* <DEDUP_REMOVED lines=8> */
.L_x_6008:
        /* <DEDUP_REMOVED lines=8> */
.L_x_6009:
        /* <DEDUP_REMOVED lines=8> */
.L_x_6010:
        /* <DEDUP_REMOVED lines=9> */
.L_x_6011:
[----:B------:R-:W-:Y:S01]  /*22b40*/  IMAD.MOV.U32 R16, RZ, RZ, R14 ;  /* 0x000000ffff107224 */ /* 0x000fe200078e000e */
[----:B------:R-:W-:Y:S06]  /*22b50*/  BRA `(.L_x_6012) ;  /* 0xffffffb800ac7947 */ /* 0x000fec000383ffff */
.L_x_5873:
[----:B------:R-:W-:Y:S01]  /*22b60*/  BSSY B0, `(.L_x_6013) ;  /* 0x0000006000007945 */ /* 0x000fe20003800000 */
[----:B------:R-:W-:Y:S01]  /*22b70*/  PLOP3.LUT P6, PT, P6, PT, PT, 0x8, 0x0 ;  /* 0x000000000000781c */ /* 0x000fe200037ce170 */
[----:B------:R-:W-:-:S12]  /*22b80*/  IMAD.MOV.U32 R15, RZ, RZ, -0x1 ;  /* 0xffffffffff0f7424 */ /* 0x000fd800078e00ff */
[----:B01--45:R-:W-:Y:S05]  /*22b90*/  WARPSYNC.COLLECTIVE R15, `(.L_x_6014) ;  /* 0x000000000f087348 */ /* 0x033fea0003c00000 */
[----:B0-----:R-:W-:Y:S01]  /*22ba0*/  VOTE.ANY R14, PT, P6 ;  /* 0x00000000000e7806 */ /* 0x001fe200030e0100 */
[----:B-1--45:R-:W-:Y:S06]  /*22bb0*/  ENDCOLLECTIVE ;  /* 0x000000000000791b */ /* 0x032fec0003800000 */
.L_x_6014:
[----:B------:R-:W-:Y:S05]  /*22bc0*/  BSYNC B0 ;  /* 0x0000000000007941 */ /* 0x000fea0003800000 */
.L_x_6013:
        /* <DEDUP_REMOVED lines=9> */
.L_x_6015:
[----:B------:R-:W-:Y:S01]  /*22c60*/  IMAD.MOV.U32 R17, RZ, RZ, R14 ;  /* 0x000000ffff117224 */ /* 0x000fe200078e000e */
[----:B------:R-:W-:Y:S06]  /*22c70*/  BRA `(.L_x_6016) ;  /* 0xffffffb8009c7947 */ /* 0x000fec000383ffff */
.L_x_5875:
[----:B------:R-:W-:Y:S01]  /*22c80*/  BSSY B0, `(.L_x_6017) ;  /* 0x0000007000007945 */ /* 0x000fe20003800000 */
[----:B------:R-:W-:Y:S02]  /*22c90*/  IMAD.MOV.U32 R13, RZ, RZ, R3 ;  /* 0x000000ffff0d7224 */ /* 0x000fe400078e0003 */
[----:B------:R-:W-:Y:S02]  /*22ca0*/  IMAD.MOV.U32 R11, RZ, RZ, 0x1f ;  /* 0x0000001fff0b7424 */ /* 0x000fe400078e00ff */
[----:B------:R-:W-:-:S07]  /*22cb0*/  IMAD.MOV.U32 R15, RZ, RZ, -0x1 ;  /* 0xffffffffff0f7424 */ /* 0x000fce00078e00ff */
[----:B01-345:R-:W-:Y:S05]  /*22cc0*/  WARPSYNC.COLLECTIVE R15, `(.L_x_6018) ;  /* 0x000000000f087348 */ /* 0x03bfea0003c00000 */
[----:B0-----:R0:W2:Y:S02]  /*22cd0*/  SHFL.IDX P6, R14, R13, R12, R11 ;  /* 0x0000000c0d0e7389 */ /* 0x0010a400000c000b */
[----:B012345:R-:W-:Y:S01]  /*22ce0*/  ENDCOLLECTIVE ;  /* 0x000000000000791b */ /* 0x03ffe20003800000 */
.L_x_6018:
[----:B------:R-:W-:Y:S05]  /*22cf0*/  BSYNC B0 ;  /* 0x0000000000007941 */ /* 0x000fea0003800000 */
.L_x_6017:
[----:B------:R-:W-:Y:S01]  /*22d00*/  IMAD.MOV.U32 R2, RZ, RZ, R14 ;  /* 0x000000ffff027224 */ /* 0x000fe200078e000e */
[----:B------:R-:W-:Y:S06]  /*22d10*/  BRA `(.L_x_5874) ;  /* 0xffffffb800907947 */ /* 0x000fec000383ffff */
.L_x_5879:
[----:B0-----:R0:W1:Y:S02]  /*22d20*/  SYNCS.PHASECHK.TRANS64.TRYWAIT P0, [R0+URZ+0x32420], R3 ;  /* 0x03242003000075a7 */ /* 0x001064000800017f */
[----:B-1----:R-:W-:Y:S05]  /*22d30*/  @!P0 NANOSLEEP.SYNCS 0x989680 ;  /* 0x009896800000895d */ /* 0x002fea0003900000 */
[----:B------:R-:W1:Y:S02]  /*22d40*/  @!P0 SYNCS.PHASECHK.TRANS64 P0, [R0+URZ+0x32420], R3 ;  /* 0x03242003000085a7 */ /* 0x000e64000800007f */
[----:B-1----:R-:W-:Y:S05]  /*22d50*/  @!P0 BRA `(.L_x_5879) ;  /* 0xfffffffc00f08947 */ /* 0x002fea000383ffff */
[----:B------:R-:W-:Y:S05]  /*22d60*/  BRA `(.L_x_6019) ;  /* 0xffffffc000107947 */ /* 0x000fea000383ffff */
.L_x_5880:
        /* <DEDUP_REMOVED lines=11> */
.L_x_6021:
[----:B------:R-:W-:Y:S05]  /*22e20*/  BSYNC B0 ;  /* 0x0000000000007941 */ /* 0x000fea0003800000 */
.L_x_6020:
[----:B------:R-:W-:Y:S05]  /*22e30*/  BRA `(.L_x_6022) ;  /* 0xffffffbc00f87947 */ /* 0x000fea000383ffff */
.L_x_5881:
[----:B------:R-:W-:Y:S01]  /*22e40*/  BSSY B0, `(.L_x_6023) ;  /* 0x0000006000007945 */ /* 0x000fe20003800000 */
[----:B------:R-:W-:-:S07]  /*22e50*/  IMAD.MOV.U32 R15, RZ, RZ, -0x1 ;  /* 0xffffffffff0f7424 */ /* 0x000fce00078e00ff */
[----:B01--45:R-:W-:Y:S05]  /*22e60*/  WARPSYNC.COLLECTIVE R15, `(.L_x_6024) ;  /* 0x000000000f0c7348 */ /* 0x033fea0003c00000 */
[----:B------:R-:W-:Y:S02]  /*22e70*/  ELECT P6, UR62, PT ;  /* 0x00000000003e782f */ /* 0x000fe400038c0000 */
[----:B------:R-:W-:Y:S01]  /*22e80*/  MOV R14, UR62 ;  /* 0x0000003e000e7c02 */ /* 0x000fe20008000f00 */
[----:B01--45:R-:W-:Y:S10]  /*22e90*/  ENDCOLLECTIVE ;  /* 0x000000000000791b */ /* 0x033ff40003800000 */
.L_x_6024:
[----:B------:R-:W-:Y:S05]  /*22ea0*/  BSYNC B0 ;  /* 0x0000000000007941 */ /* 0x000fea0003800000 */
.L_x_6023:
[----:B------:R-:W-:Y:S05]  /*22eb0*/  BRA `(.L_x_6025) ;  /* 0xffffffbc00ec7947 */ /* 0x000fea000383ffff */
.L_x_5883:
[----:B0-----:R0:W1:Y:S02]  /*22ec0*/  SYNCS.PHASECHK.TRANS64.TRYWAIT P0, [R6+URZ], R5 ;  /* 0x00000005060075a7 */ /* 0x001064000800017f */
[----:B-1----:R-:W-:Y:S05]  /*22ed0*/  @!P0 NANOSLEEP.SYNCS 0x989680 ;  /* 0x009896800000895d */ /* 0x002fea0003900000 */
[----:B------:R-:W1:Y:S02]  /*22ee0*/  @!P0 SYNCS.PHASECHK.TRANS64 P0, [R6+URZ], R5 ;  /* 0x00000005060085a7 */ /* 0x000e64000800007f */
[----:B-1----:R-:W-:Y:S05]  /*22ef0*/  @!P0 BRA `(.L_x_5883) ;  /* 0xfffffffc00f08947 */ /* 0x002fea000383ffff */
[----:B------:R-:W-:Y:S05]  /*22f00*/  BRA `(.L_x_6026) ;  /* 0xffffffc000287947 */ /* 0x000fea000383ffff */
.L_x_5884:
[----:B-1----:R1:W2:Y:S02]  /*22f10*/  SYNCS.PHASECHK.TRANS64.TRYWAIT P0, [R7+URZ], R2 ;  /* 0x00000002070075a7 */ /* 0x0022a4000800017f */
[----:B--2---:R-:W-:Y:S05]  /*22f20*/  @!P0 NANOSLEEP.SYNCS 0x989680 ;  /* 0x009896800000895d */ /* 0x004fea0003900000 */
[----:B------:R-:W2:Y:S02]  /*22f30*/  @!P0 SYNCS.PHASECHK.TRANS64 P0, [R7+URZ], R2 ;  /* 0x00000002070085a7 */ /* 0x000ea4000800007f */
[----:B--2---:R-:W-:Y:S05]  /*22f40*/  @!P0 BRA `(.L_x_5884) ;  /* 0xfffffffc00f08947 */ /* 0x004fea000383ffff */
[----:B------:R-:W-:Y:S05]  /*22f50*/  BRA `(.L_x_6027) ;  /* 0xffffffc0001c7947 */ /* 0x000fea000383ffff */
.L_x_5886:
[----:B--2---:R2:W3:Y:S02]  /*22f60*/  SYNCS.PHASECHK.TRANS64.TRYWAIT P0, [R4+URZ], R5 ;  /* 0x00000005040075a7 */ /* 0x0044e4000800017f */
[----:B---3--:R-:W-:Y:S05]  /*22f70*/  @!P0 NANOSLEEP.SYNCS 0x989680 ;  /* 0x009896800000895d */ /* 0x008fea0003900000 */
[----:B------:R-:W3:Y:S02]  /*22f80*/  @!P0 SYNCS.PHASECHK.TRANS64 P0, [R4+URZ], R5 ;  /* 0x00000005040085a7 */ /* 0x000ee4000800007f */
[----:B---3--:R-:W-:Y:S05]  /*22f90*/  @!P0 BRA `(.L_x_5886) ;  /* 0xfffffffc00f08947 */ /* 0x008fea000383ffff */
[----:B------:R-:W-:Y:S05]  /*22fa0*/  BRA `(.L_x_6028) ;  /* 0xffffffc000247947 */ /* 0x000fea000383ffff */
.L_x_6029:
        /* <DEDUP_REMOVED lines=13> */
.L_x_6050:


//--------------------- .nv.global.init           --------------------------
	.section	.nv.global.init,"aw",@progbits
.nv.global.init:
	.type		$str$20,@object
	.size		$str$20,($str$21 - $str$20)
$str$20:
        /*0000*/ 	.byte	0x28, 0x61, 0x64, 0x64, 0x72, 0x65, 0x73, 0x73, 0x20, 0x26, 0x20, 0x6d, 0x61, 0x73, 0x6b, 0x29
        /*0010*/ 	.byte	0x20, 0x3d, 0x3d, 0x20, 0x30, 0x00
	.type		$str$21,@object
	.size		$str$21,(__unnamed_4 - $str$21)
$str$21:
        /*0016*/ 	.byte	0x2f, 0x74, 0x6d, 0x70, 0x2f, 0x6f, 0x73, 0x73, 0x5f, 0x6b, 0x65, 0x72, 0x6e, 0x65, 0x6c, 0x73
        /*0026*/ 	.byte	0x5f, 0x73, 0x72, 0x63, 0x2f, 0x66, 0x6c, 0x61, 0x73, 0x68, 0x5f, 0x61, 0x74, 0x74, 0x65, 0x6e
        /*0036*/ 	.byte	0x74, 0x69, 0x6f, 0x6e, 0x2f, 0x63, 0x73, 0x72, 0x63, 0x2f, 0x63, 0x75, 0x74, 0x6c, 0x61, 0x73
        /*0046*/ 	.byte	0x73, 0x2f, 0x69, 0x6e, 0x63, 0x6c, 0x75, 0x64, 0x65, 0x2f, 0x63, 0x75, 0x74, 0x65, 0x2f, 0x70
        /*0056*/ 	.byte	0x6f, 0x69, 0x6e, 0x74, 0x65, 0x72, 0x5f, 0x66, 0x6c, 0x61, 0x67, 0x67, 0x65, 0x64, 0x2e, 0x68
        /*0066*/ 	.byte	0x70, 0x70, 0x00
	.type		__unnamed_4,@object
	.size		__unnamed_4,(__unnamed_5 - __unnamed_4)
__unnamed_4:
        /* <DEDUP_REMOVED lines=24> */
        /*01e9*/ 	.byte	0x00
	.type		__unnamed_5,@object
	.size		__unnamed_5,(__unnamed_7 - __unnamed_5)
__unnamed_5:
        /* <DEDUP_REMOVED lines=25> */
	.type		__unnamed_7,@object
	.size		__unnamed_7,(__unnamed_6 - __unnamed_7)
__unnamed_7:
        /* <DEDUP_REMOVED lines=25> */
	.type		__unnamed_6,@object
	.size		__unnamed_6,(__unnamed_1 - __unnamed_6)
__unnamed_6:
        /* <DEDUP_REMOVED lines=29> */
	.type		__unnamed_1,@object
	.size		__unnamed_1,(__unnamed_3 - __unnamed_1)
__unnamed_1:
        /* <DEDUP_REMOVED lines=28> */
        /*087e*/ 	.byte	0x3c, 0x36, 0x31, 0x34, 0x34, 0x3e, 0x3e, 0x3e, 0x3e, 0x3e, 0x20, 0x26, 0x5d, 0x00
	.type		__unnamed_3,@object
	.size		__unnamed_3,(__unnamed_2 - __unnamed_3)
__unnamed_3:
        /* <DEDUP_REMOVED lines=29> */
	.type		__unnamed_2,@object
	.size		__unnamed_2,(.L_1 - __unnamed_2)
__unnamed_2:
        /* <DEDUP_REMOVED lines=29> */
.L_1:


//--------------------- .nv.shared._ZN7cutlass13device_kernelIN5flash11enable_sm90INS1_16FlashAttnFwdSm90INS1_25CollectiveMainloopFwdSm90ILi2EN4cute5tupleIJNS5_1CILi1EEES8_S8_EEENS6_IJNS7_ILi128EEENS7_ILi96EEENS7_ILi64EEEEEELi256ENS_10bfloat16_tEfNS_4arch4Sm90ELb0ELb0ELb1ELb0ELb0ELb0ELb0ELb1ELb0ELb1ELb0ELb0EEENS1_21CollectiveEpilogueFwdINS6_IJSA_NS7_ILi256EEESB_EEES9_SE_SG_Li256ELb0ELb1ELb0ELb0EEENS1_29StaticPersistentTileSchedulerILb0EEEEEEEEEvNT_6ParamsE --------------------------
	.section	.nv.shared._ZN7cutlass13device_kernelIN5flash11enable_sm90INS1_16FlashAttnFwdSm90INS1_25CollectiveMainloopFwdSm90ILi2EN4cute5tupleIJNS5_1CILi1EEES8_S8_EEENS6_IJNS7_ILi128EEENS7_ILi96EEENS7_ILi64EEEEEELi256ENS_10bfloat16_tEfNS_4arch4Sm90ELb0ELb0ELb1ELb0ELb0ELb0ELb0ELb1ELb0ELb1ELb0ELb0EEENS1_21CollectiveEpilogueFwdINS6_IJSA_NS7_ILi256EEESB_EEES9_SE_SG_Li256ELb0ELb1ELb0ELb0EEENS1_29StaticPersistentTileSchedulerILb0EEEEEEEEEvNT_6ParamsE,"aw",@nobits
	.sectionflags	@""
	.align	16
	.zero		1024


//--------------------- .nv.shared.reserved.0     --------------------------
	.section	.nv.shared.reserved.0,"aw",@nobits
	.weak		__nv_reservedSMEM_offset_0_alias
	.size		__nv_reservedSMEM_offset_0_alias, 0, 0
	.other		__nv_reservedSMEM_offset_0_alias,@"STO_CUDA_RESERVED_SHARED STV_DEFAULT"
__nv_reservedSMEM_offset_0_alias:
	.zero		0


//--------------------- .nv.global                --------------------------
	.section	.nv.global,"aw",@nobits
.nv.global:
	.type		_ZN85_INTERNAL_fae86351_49_flash_fwd_hdim64_256_bf16_softcap_packgqa_sm90_cu_a6473388_33904cute1_E,@object
	.size		_ZN85_INTERNAL_fae86351_49_flash_fwd_hdim64_256_bf16_softcap_packgqa_sm90_cu_a6473388_33904cute1_E,(_ZN85_INTERNAL_fae86351_49_flash_fwd_hdim64_256_bf16_softcap_packgqa_sm90_cu_a6473388_33904cuda3std3__45__cpo6cbeginE - _ZN85_INTERNAL_fae86351_49_flash_fwd_hdim64_256_bf16_softcap_packgqa_sm90_cu_a6473388_33904cute1_E)
_ZN85_INTERNAL_fae86351_49_flash_fwd_hdim64_256_bf16_softcap_packgqa_sm90_cu_a6473388_33904cute1_E:
	.zero		1
	.type		_ZN85_INTERNAL_fae86351_49_flash_fwd_hdim64_256_bf16_softcap_packgqa_sm90_cu_a6473388_33904cuda3std3__45__cpo6cbeginE,@object
	.size		_ZN85_INTERNAL_fae86351_49_flash_fwd_hdim64_256_bf16_softcap_packgqa_sm90_cu_a6473388_33904cuda3std3__45__cpo6cbeginE,(_ZN85_INTERNAL_fae86351_49_flash_fwd_hdim64_256_bf16_softcap_packgqa_sm90_cu_a6473388_33904cuda3std3__48in_placeE - _ZN85_INTERNAL_fae86351_49_flash_fwd_hdim64_256_bf16_softcap_packgqa_sm90_cu_a6473388_33904cuda3std3__45__cpo6cbeginE)
_ZN85_INTERNAL_fae86351_49_flash_fwd_hdim64_256_bf16_softcap_packgqa_sm90_cu_a6473388_33904cuda3std3__45__cpo6cbeginE:
	.zero		1
	.type		_ZN85_INTERNAL_fae86351_49_flash_fwd_hdim64_256_bf16_softcap_packgqa_sm90_cu_a6473388_33904cuda3std3__48in_placeE,@object
	.size		_ZN85_INTERNAL_fae86351_49_flash_fwd_hdim64_256_bf16_softcap_packgqa_sm90_cu_a6473388_33904cuda3std3__48in_placeE,(_ZN85_INTERNAL_fae86351_49_flash_fwd_hdim64_256_bf16_softcap_packgqa_sm90_cu_a6473388_33904cuda3std6ranges3__45__cpo9iter_moveE - _ZN85_INTERNAL_fae86351_49_flash_fwd_hdim64_256_bf16_softcap_packgqa_sm90_cu_a6473388_33904cuda3std3__48in_placeE)
_ZN85_INTERNAL_fae86351_49_flash_fwd_hdim64_256_bf16_softcap_packgqa_sm90_cu_a6473388_33904cuda3std3__48in_placeE:
	.zero		1
	.type		_ZN85_INTERNAL_fae86351_49_flash_fwd_hdim64_256_bf16_softcap_packgqa_sm90_cu_a6473388_33904cuda3std6ranges3__45__cpo9iter_moveE,@object
	.size		_ZN85_INTERNAL_fae86351_49_flash_fwd_hdim64_256_bf16_softcap_packgqa_sm90_cu_a6473388_33904cuda3std6ranges3__45__cpo9iter_moveE,(_ZN85_INTERNAL_fae86351_49_flash_fwd_hdim64_256_bf16_softcap_packgqa_sm90_cu_a6473388_33904cuda3std3__45__cpo5beginE - _ZN85_INTERNAL_fae86351_49_flash_fwd_hdim64_256_bf16_softcap_packgqa_sm90_cu_a6473388_33904cuda3std6ranges3__45__cpo9iter_moveE)
_ZN85_INTERNAL_fae86351_49_flash_fwd_hdim64_256_bf16_softcap_packgqa_sm90_cu_a6473388_33904cuda3std6ranges3__45__cpo9iter_moveE:
	.zero		1
	.type		_ZN85_INTERNAL_fae86351_49_flash_fwd_hdim64_256_bf16_softcap_packgqa_sm90_cu_a6473388_33904cuda3std3__45__cpo5beginE,@object
	.size		_ZN85_INTERNAL_fae86351_49_flash_fwd_hdim64_256_bf16_softcap_packgqa_sm90_cu_a6473388_33904cuda3std3__45__cpo5beginE,(_ZN85_INTERNAL_fae86351_49_flash_fwd_hdim64_256_bf16_softcap_packgqa_sm90_cu_a6473388_33904cuda3std3__487_GLOBAL__N__fae86351_49_flash_fwd_hdim64_256_bf16_softcap_packgqa_sm90_cu_a6473388_33906ignoreE - _ZN85_INTERNAL_fae86351_49_flash_fwd_hdim64_256_bf16_softcap_packgqa_sm90_cu_a6473388_33904cuda3std3__45__cpo5beginE)
_ZN85_INTERNAL_fae86351_49_flash_fwd_hdim64_256_bf16_softcap_packgqa_sm90_cu_a6473388_33904cuda3std3__45__cpo5beginE:
	.zero		1
	.type		_ZN85_INTERNAL_fae86351_49_flash_fwd_hdim64_256_bf16_softcap_packgqa_sm90_cu_a6473388_33904cuda3std3__487_GLOBAL__N__fae86351_49_flash_fwd_hdim64_256_bf16_softcap_packgqa_sm90_cu_a6473388_33906ignoreE,@object
	.size		_ZN85_INTERNAL_fae86351_49_flash_fwd_hdim64_256_bf16_softcap_packgqa_sm90_cu_a6473388_33904cuda3std3__487_GLOBAL__N__fae86351_49_flash_fwd_hdim64_256_bf16_softcap_packgqa_sm90_cu_a6473388_33906ignoreE,(_ZN85_INTERNAL_fae86351_49_flash_fwd_hdim64_256_bf16_softcap_packgqa_sm90_cu_a6473388_33904cute7productE - _ZN85_INTERNAL_fae86351_49_flash_fwd_hdim64_256_bf16_softcap_packgqa_sm90_cu_a6473388_33904cuda3std3__487_GLOBAL__N__fae86351_49_flash_fwd_hdim64_256_bf16_softcap_packgqa_sm90_cu_a6473388_33906ignoreE)
_ZN85_INTERNAL_fae86351_49_flash_fwd_hdim64_256_bf16_softcap_packgqa_sm90_cu_a6473388_33904cuda3std3__487_GLOBAL__N__fae86351_49_flash_fwd_hdim64_256_bf16_softcap_packgqa_sm90_cu_a6473388_33906ignoreE:
	.zero		1
	.type		_ZN85_INTERNAL_fae86351_49_flash_fwd_hdim64_256_bf16_softcap_packgqa_sm90_cu_a6473388_33904cute7productE,@object
	.size		_ZN85_INTERNAL_fae86351_49_flash_fwd_hdim64_256_bf16_softcap_packgqa_sm90_cu_a6473388_33904cute7productE,(_ZN85_INTERNAL_fae86351_49_flash_fwd_hdim64_256_bf16_softcap_packgqa_sm90_cu_a6473388_33904cuda3std3__45__cpo3endE - _ZN85_INTERNAL_fae86351_49_flash_fwd_hdim64_256_bf16_softcap_packgqa_sm90_cu_a6473388_33904cute7productE)
_ZN85_INTERNAL_fae86351_49_flash_fwd_hdim64_256_bf16_softcap_packgqa_sm90_cu_a6473388_33904cute7productE:
	.zero		1
	.type		_ZN85_INTERNAL_fae86351_49_flash_fwd_hdim64_256_bf16_softcap_packgqa_sm90_cu_a6473388_33904cuda3std3__45__cpo3endE,@object
	.size		_ZN85_INTERNAL_fae86351_49_flash_fwd_hdim64_256_bf16_softcap_packgqa_sm90_cu_a6473388_33904cuda3std3__45__cpo3endE,(_ZN85_INTERNAL_fae86351_49_flash_fwd_hdim64_256_bf16_softcap_packgqa_sm90_cu_a6473388_33904cuda3std3__419piecewise_constructE - _ZN85_INTERNAL_fae86351_49_flash_fwd_hdim64_256_bf16_softcap_packgqa_sm90_cu_a6473388_33904cuda3std3__45__cpo3endE)
_ZN85_INTERNAL_fae86351_49_flash_fwd_hdim64_256_bf16_softcap_packgqa_sm90_cu_a6473388_33904cuda3std3__45__cpo3endE:
	.zero		1
	.type		_ZN85_INTERNAL_fae86351_49_flash_fwd_hdim64_256_bf16_softcap_packgqa_sm90_cu_a6473388_33904cuda3std3__419piecewise_constructE,@object
	.size		_ZN85_INTERNAL_fae86351_49_flash_fwd_hdim64_256_bf16_softcap_packgqa_sm90_cu_a6473388_33904cuda3std3__419piecewise_constructE,(_ZN85_INTERNAL_fae86351_49_flash_fwd_hdim64_256_bf16_softcap_packgqa_sm90_cu_a6473388_33904cuda3std3__45__cpo4cendE - _ZN85_INTERNAL_fae86351_49_flash_fwd_hdim64_256_bf16_softcap_packgqa_sm90_cu_a6473388_33904cuda3std3__419piecewise_constructE)
_ZN85_INTERNAL_fae86351_49_flash_fwd_hdim64_256_bf16_softcap_packgqa_sm90_cu_a6473388_33904cuda3std3__419piecewise_constructE:
	.zero		1
	.type		_ZN85_INTERNAL_fae86351_49_flash_fwd_hdim64_256_bf16_softcap_packgqa_sm90_cu_a6473388_33904cuda3std3__45__cpo4cendE,@object
	.size		_ZN85_INTERNAL_fae86351_49_flash_fwd_hdim64_256_bf16_softcap_packgqa_sm90_cu_a6473388_33904cuda3std3__45__cpo4cendE,(_ZN85_INTERNAL_fae86351_49_flash_fwd_hdim64_256_bf16_softcap_packgqa_sm90_cu_a6473388_33904cuda3std6ranges3__45__cpo4swapE - _ZN85_INTERNAL_fae86351_49_flash_fwd_hdim64_256_bf16_softcap_packgqa_sm90_cu_a6473388_33904cuda3std3__45__cpo4cendE)
_ZN85_INTERNAL_fae86351_49_flash_fwd_hdim64_256_bf16_softcap_packgqa_sm90_cu_a6473388_33904cuda3std3__45__cpo4cendE:
	.zero		1
	.type		_ZN85_INTERNAL_fae86351_49_flash_fwd_hdim64_256_bf16_softcap_packgqa_sm90_cu_a6473388_33904cuda3std6ranges3__45__cpo4swapE,@object
	.size		_ZN85_INTERNAL_fae86351_49_flash_fwd_hdim64_256_bf16_softcap_packgqa_sm90_cu_a6473388_33904cuda3std6ranges3__45__cpo4swapE,(.L_14 - _ZN85_INTERNAL_fae86351_49_flash_fwd_hdim64_256_bf16_softcap_packgqa_sm90_cu_a6473388_33904cuda3std6ranges3__45__cpo4swapE)
_ZN85_INTERNAL_fae86351_49_flash_fwd_hdim64_256_bf16_softcap_packgqa_sm90_cu_a6473388_33904cuda3std6ranges3__45__cpo4swapE:
	.zero		1
.L_14:


//--------------------- .nv.shared._ZN7cutlass13device_kernelIN5flash11enable_sm90INS1_16FlashAttnFwdSm90INS1_25CollectiveMainloopFwdSm90ILi2EN4cute5tupleIJNS5_1CILi1EEES8_S8_EEENS6_IJNS7_ILi128EEENS7_ILi96EEENS7_ILi64EEEEEELi256ENS_10bfloat16_tEfNS_4arch4Sm90ELb0ELb0ELb1ELb0ELb0ELb0ELb1ELb1ELb0ELb1ELb0ELb0EEENS1_21CollectiveEpilogueFwdINS6_IJSA_NS7_ILi256EEESB_EEES9_SE_SG_Li256ELb0ELb1ELb0ELb0EEENS1_29StaticPersistentTileSchedulerILb0EEEEEEEEEvNT_6ParamsE --------------------------
	.section	.nv.shared._ZN7cutlass13device_kernelIN5flash11enable_sm90INS1_16FlashAttnFwdSm90INS1_25CollectiveMainloopFwdSm90ILi2EN4cute5tupleIJNS5_1CILi1EEES8_S8_EEENS6_IJNS7_ILi128EEENS7_ILi96EEENS7_ILi64EEEEEELi256ENS_10bfloat16_tEfNS_4arch4Sm90ELb0ELb0ELb1ELb0ELb0ELb0ELb1ELb1ELb0ELb1ELb0ELb0EEENS1_21CollectiveEpilogueFwdINS6_IJSA_NS7_ILi256EEESB_EEES9_SE_SG_Li256ELb0ELb1ELb0ELb0EEENS1_29StaticPersistentTileSchedulerILb0EEEEEEEEEvNT_6ParamsE,"aw",@nobits
	.sectionflags	@""
	.align	16
	.zero		1024


//--------------------- .nv.shared._ZN7cutlass13device_kernelIN5flash11enable_sm90INS1_16FlashAttnFwdSm90INS1_25CollectiveMainloopFwdSm90ILi2EN4cute5tupleIJNS5_1CILi1EEES8_S8_EEENS6_IJNS7_ILi128EEENS7_ILi96EEENS7_ILi64EEEEEELi256ENS_10bfloat16_tEfNS_4arch4Sm90ELb0ELb0ELb1ELb1ELb0ELb0ELb0ELb1ELb0ELb1ELb0ELb0EEENS1_21CollectiveEpilogueFwdINS6_IJSA_NS7_ILi256EEESB_EEES9_SE_SG_Li256ELb1ELb1ELb0ELb0EEENS1_36VarlenDynamicPersistentTileSchedulerILi128ELi96ELi256ELi128ELb0ELb1ELb1ELb0ELb1ELb1EEEEEEEEEvNT_6ParamsE --------------------------
	.section	.nv.shared._ZN7cutlass13device_kernelIN5flash11enable_sm90INS1_16FlashAttnFwdSm90INS1_25CollectiveMainloopFwdSm90ILi2EN4cute5tupleIJNS5_1CILi1EEES8_S8_EEENS6_IJNS7_ILi128EEENS7_ILi96EEENS7_ILi64EEEEEELi256ENS_10bfloat16_tEfNS_4arch4Sm90ELb0ELb0ELb1ELb1ELb0ELb0ELb0ELb1ELb0ELb1ELb0ELb0EEENS1_21CollectiveEpilogueFwdINS6_IJSA_NS7_ILi256EEESB_EEES9_SE_SG_Li256ELb1ELb1ELb0ELb0EEENS1_36VarlenDynamicPersistentTileSchedulerILi128ELi96ELi256ELi128ELb0ELb1ELb1ELb0ELb1ELb1EEEEEEEEEvNT_6ParamsE,"aw",@nobits
	.sectionflags	@""
	.align	16
	.zero		1024


//--------------------- .nv.shared._ZN7cutlass13device_kernelIN5flash11enable_sm90INS1_16FlashAttnFwdSm90INS1_25CollectiveMainloopFwdSm90ILi2EN4cute5tupleIJNS5_1CILi1EEES8_S8_EEENS6_IJNS7_ILi128EEENS7_ILi96EEENS7_ILi64EEEEEELi256ENS_10bfloat16_tEfNS_4arch4Sm90ELb0ELb0ELb1ELb1ELb0ELb1ELb0ELb1ELb0ELb1ELb0ELb0EEENS1_21CollectiveEpilogueFwdINS6_IJSA_NS7_ILi256EEESB_EEES9_SE_SG_Li256ELb1ELb1ELb0ELb0EEENS1_36VarlenDynamicPersistentTileSchedulerILi128ELi96ELi256ELi128ELb0ELb1ELb1ELb0ELb1ELb1EEEEEEEEEvNT_6ParamsE --------------------------
	.section	.nv.shared._ZN7cutlass13device_kernelIN5flash11enable_sm90INS1_16FlashAttnFwdSm90INS1_25CollectiveMainloopFwdSm90ILi2EN4cute5tupleIJNS5_1CILi1EEES8_S8_EEENS6_IJNS7_ILi128EEENS7_ILi96EEENS7_ILi64EEEEEELi256ENS_10bfloat16_tEfNS_4arch4Sm90ELb0ELb0ELb1ELb1ELb0ELb1ELb0ELb1ELb0ELb1ELb0ELb0EEENS1_21CollectiveEpilogueFwdINS6_IJSA_NS7_ILi256EEESB_EEES9_SE_SG_Li256ELb1ELb1ELb0ELb0EEENS1_36VarlenDynamicPersistentTileSchedulerILi128ELi96ELi256ELi128ELb0ELb1ELb1ELb0ELb1ELb1EEEEEEEEEvNT_6ParamsE,"aw",@nobits
	.sectionflags	@""
	.align	16
	.zero		1024


//--------------------- .nv.shared._ZN7cutlass13device_kernelIN5flash11enable_sm90INS1_16FlashAttnFwdSm90INS1_25CollectiveMainloopFwdSm90ILi2EN4cute5tupleIJNS5_1CILi1EEES8_S8_EEENS6_IJNS7_ILi128EEENS7_ILi96EEENS7_ILi64EEEEEELi256ENS_10bfloat16_tEfNS_4arch4Sm90ELb0ELb0ELb1ELb1ELb0ELb0ELb1ELb1ELb0ELb1ELb0ELb0EEENS1_21CollectiveEpilogueFwdINS6_IJSA_NS7_ILi256EEESB_EEES9_SE_SG_Li256ELb1ELb1ELb0ELb0EEENS1_36VarlenDynamicPersistentTileSchedulerILi128ELi96ELi256ELi128ELb0ELb1ELb1ELb0ELb1ELb1EEEEEEEEEvNT_6ParamsE --------------------------
	.section	.nv.shared._ZN7cutlass13device_kernelIN5flash11enable_sm90INS1_16FlashAttnFwdSm90INS1_25CollectiveMainloopFwdSm90ILi2EN4cute5tupleIJNS5_1CILi1EEES8_S8_EEENS6_IJNS7_ILi128EEENS7_ILi96EEENS7_ILi64EEEEEELi256ENS_10bfloat16_tEfNS_4arch4Sm90ELb0ELb0ELb1ELb1ELb0ELb0ELb1ELb1ELb0ELb1ELb0ELb0EEENS1_21CollectiveEpilogueFwdINS6_IJSA_NS7_ILi256EEESB_EEES9_SE_SG_Li256ELb1ELb1ELb0ELb0EEENS1_36VarlenDynamicPersistentTileSchedulerILi128ELi96ELi256ELi128ELb0ELb1ELb1ELb0ELb1ELb1EEEEEEEEEvNT_6ParamsE,"aw",@nobits
	.sectionflags	@""
	.align	16
	.zero		1024


//--------------------- .nv.shared._ZN7cutlass13device_kernelIN5flash11enable_sm90INS1_16FlashAttnFwdSm90INS1_25CollectiveMainloopFwdSm90ILi2EN4cute5tupleIJNS5_1CILi1EEES8_S8_EEENS6_IJNS7_ILi128EEENS7_ILi96EEENS7_ILi64EEEEEELi256ENS_10bfloat16_tEfNS_4arch4Sm90ELb0ELb0ELb1ELb1ELb0ELb1ELb1ELb1ELb0ELb1ELb0ELb0EEENS1_21CollectiveEpilogueFwdINS6_IJSA_NS7_ILi256EEESB_EEES9_SE_SG_Li256ELb1ELb1ELb0ELb0EEENS1_36VarlenDynamicPersistentTileSchedulerILi128ELi96ELi256ELi128ELb0ELb1ELb1ELb0ELb1ELb1EEEEEEEEEvNT_6ParamsE --------------------------
	.section	.nv.shared._ZN7cutlass13device_kernelIN5flash11enable_sm90INS1_16FlashAttnFwdSm90INS1_25CollectiveMainloopFwdSm90ILi2EN4cute5tupleIJNS5_1CILi1EEES8_S8_EEENS6_IJNS7_ILi128EEENS7_ILi96EEENS7_ILi64EEEEEELi256ENS_10bfloat16_tEfNS_4arch4Sm90ELb0ELb0ELb1ELb1ELb0ELb1ELb1ELb1ELb0ELb1ELb0ELb0EEENS1_21CollectiveEpilogueFwdINS6_IJSA_NS7_ILi256EEESB_EEES9_SE_SG_Li256ELb1ELb1ELb0ELb0EEENS1_36VarlenDynamicPersistentTileSchedulerILi128ELi96ELi256ELi128ELb0ELb1ELb1ELb0ELb1ELb1EEEEEEEEEvNT_6ParamsE,"aw",@nobits
	.sectionflags	@""
	.align	16
	.zero		1024


//--------------------- .nv.shared._ZN7cutlass13device_kernelIN5flash11enable_sm90INS1_16FlashAttnFwdSm90INS1_25CollectiveMainloopFwdSm90ILi2EN4cute5tupleIJNS5_1CILi1EEES8_S8_EEENS6_IJNS7_ILi128EEENS7_ILi96EEENS7_ILi64EEEEEELi256ENS_10bfloat16_tEfNS_4arch4Sm90ELb0ELb1ELb1ELb0ELb0ELb0ELb0ELb1ELb0ELb1ELb0ELb0EEENS1_21CollectiveEpilogueFwdINS6_IJSA_NS7_ILi256EEESB_EEES9_SE_SG_Li256ELb0ELb1ELb0ELb0EEENS1_30DynamicPersistentTileSchedulerILi256ELi128ELb0ELb1ELb1EEEEEEEEEvNT_6ParamsE --------------------------
	.section	.nv.shared._ZN7cutlass13device_kernelIN5flash11enable_sm90INS1_16FlashAttnFwdSm90INS1_25CollectiveMainloopFwdSm90ILi2EN4cute5tupleIJNS5_1CILi1EEES8_S8_EEENS6_IJNS7_ILi128EEENS7_ILi96EEENS7_ILi64EEEEEELi256ENS_10bfloat16_tEfNS_4arch4Sm90ELb0ELb1ELb1ELb0ELb0ELb0ELb0ELb1ELb0ELb1ELb0ELb0EEENS1_21CollectiveEpilogueFwdINS6_IJSA_NS7_ILi256EEESB_EEES9_SE_SG_Li256ELb0ELb1ELb0ELb0EEENS1_30DynamicPersistentTileSchedulerILi256ELi128ELb0ELb1ELb1EEEEEEEEEvNT_6ParamsE,"aw",@nobits
	.sectionflags	@""
	.align	16
	.zero		1024


//--------------------- .nv.shared._ZN7cutlass13device_kernelIN5flash11enable_sm90INS1_16FlashAttnFwdSm90INS1_25CollectiveMainloopFwdSm90ILi2EN4cute5tupleIJNS5_1CILi1EEES8_S8_EEENS6_IJNS7_ILi128EEENS7_ILi96EEENS7_ILi64EEEEEELi256ENS_10bfloat16_tEfNS_4arch4Sm90ELb0ELb1ELb1ELb0ELb0ELb0ELb1ELb1ELb0ELb1ELb0ELb0EEENS1_21CollectiveEpilogueFwdINS6_IJSA_NS7_ILi256EEESB_EEES9_SE_SG_Li256ELb0ELb1ELb0ELb0EEENS1_30DynamicPersistentTileSchedulerILi256ELi128ELb0ELb1ELb1EEEEEEEEEvNT_6ParamsE --------------------------
	.section	.nv.shared._ZN7cutlass13device_kernelIN5flash11enable_sm90INS1_16FlashAttnFwdSm90INS1_25CollectiveMainloopFwdSm90ILi2EN4cute5tupleIJNS5_1CILi1EEES8_S8_EEENS6_IJNS7_ILi128EEENS7_ILi96EEENS7_ILi64EEEEEELi256ENS_10bfloat16_tEfNS_4arch4Sm90ELb0ELb1ELb1ELb0ELb0ELb0ELb1ELb1ELb0ELb1ELb0ELb0EEENS1_21CollectiveEpilogueFwdINS6_IJSA_NS7_ILi256EEESB_EEES9_SE_SG_Li256ELb0ELb1ELb0ELb0EEENS1_30DynamicPersistentTileSchedulerILi256ELi128ELb0ELb1ELb1EEEEEEEEEvNT_6ParamsE,"aw",@nobits
	.sectionflags	@""
	.align	16
	.zero		1024


//--------------------- .nv.shared._ZN7cutlass13device_kernelIN5flash11enable_sm90INS1_16FlashAttnFwdSm90INS1_25CollectiveMainloopFwdSm90ILi2EN4cute5tupleIJNS5_1CILi1EEES8_S8_EEENS6_IJNS7_ILi128EEENS7_ILi96EEENS7_ILi64EEEEEELi256ENS_10bfloat16_tEfNS_4arch4Sm90ELb0ELb1ELb1ELb1ELb0ELb0ELb0ELb1ELb0ELb1ELb0ELb0EEENS1_21CollectiveEpilogueFwdINS6_IJSA_NS7_ILi256EEESB_EEES9_SE_SG_Li256ELb1ELb1ELb0ELb0EEENS1_36VarlenDynamicPersistentTileSchedulerILi128ELi96ELi256ELi128ELb0ELb1ELb1ELb1ELb0ELb1EEEEEEEEEvNT_6ParamsE --------------------------
	.section	.nv.shared._ZN7cutlass13device_kernelIN5flash11enable_sm90INS1_16FlashAttnFwdSm90INS1_25CollectiveMainloopFwdSm90ILi2EN4cute5tupleIJNS5_1CILi1EEES8_S8_EEENS6_IJNS7_ILi128EEENS7_ILi96EEENS7_ILi64EEEEEELi256ENS_10bfloat16_tEfNS_4arch4Sm90ELb0ELb1ELb1ELb1ELb0ELb0ELb0ELb1ELb0ELb1ELb0ELb0EEENS1_21CollectiveEpilogueFwdINS6_IJSA_NS7_ILi256EEESB_EEES9_SE_SG_Li256ELb1ELb1ELb0ELb0EEENS1_36VarlenDynamicPersistentTileSchedulerILi128ELi96ELi256ELi128ELb0ELb1ELb1ELb1ELb0ELb1EEEEEEEEEvNT_6ParamsE,"aw",@nobits
	.sectionflags	@""
	.align	16
	.zero		1024


//--------------------- .nv.shared._ZN7cutlass13device_kernelIN5flash11enable_sm90INS1_16FlashAttnFwdSm90INS1_25CollectiveMainloopFwdSm90ILi2EN4cute5tupleIJNS5_1CILi1EEES8_S8_EEENS6_IJNS7_ILi128EEENS7_ILi96EEENS7_ILi64EEEEEELi256ENS_10bfloat16_tEfNS_4arch4Sm90ELb0ELb1ELb1ELb1ELb0ELb1ELb0ELb1ELb0ELb1ELb0ELb0EEENS1_21CollectiveEpilogueFwdINS6_IJSA_NS7_ILi256EEESB_EEES9_SE_SG_Li256ELb1ELb1ELb0ELb0EEENS1_36VarlenDynamicPersistentTileSchedulerILi128ELi96ELi256ELi128ELb0ELb1ELb1ELb1ELb0ELb1EEEEEEEEEvNT_6ParamsE --------------------------
	.section	.nv.shared._ZN7cutlass13device_kernelIN5flash11enable_sm90INS1_16FlashAttnFwdSm90INS1_25CollectiveMainloopFwdSm90ILi2EN4cute5tupleIJNS5_1CILi1EEES8_S8_EEENS6_IJNS7_ILi128EEENS7_ILi96EEENS7_ILi64EEEEEELi256ENS_10bfloat16_tEfNS_4arch4Sm90ELb0ELb1ELb1ELb1ELb0ELb1ELb0ELb1ELb0ELb1ELb0ELb0EEENS1_21CollectiveEpilogueFwdINS6_IJSA_NS7_ILi256EEESB_EEES9_SE_SG_Li256ELb1ELb1ELb0ELb0EEENS1_36VarlenDynamicPersistentTileSchedulerILi128ELi96ELi256ELi128ELb0ELb1ELb1ELb1ELb0ELb1EEEEEEEEEvNT_6ParamsE,"aw",@nobits
	.sectionflags	@""
	.align	16
	.zero		1024


//--------------------- .nv.shared._ZN7cutlass13device_kernelIN5flash11enable_sm90INS1_16FlashAttnFwdSm90INS1_25CollectiveMainloopFwdSm90ILi2EN4cute5tupleIJNS5_1CILi1EEES8_S8_EEENS6_IJNS7_ILi128EEENS7_ILi96EEENS7_ILi64EEEEEELi256ENS_10bfloat16_tEfNS_4arch4Sm90ELb0ELb1ELb1ELb1ELb0ELb0ELb1ELb1ELb0ELb1ELb0ELb0EEENS1_21CollectiveEpilogueFwdINS6_IJSA_NS7_ILi256EEESB_EEES9_SE_SG_Li256ELb1ELb1ELb0ELb0EEENS1_36VarlenDynamicPersistentTileSchedulerILi128ELi96ELi256ELi128ELb0ELb1ELb1ELb1ELb0ELb1EEEEEEEEEvNT_6ParamsE --------------------------
	.section	.nv.shared._ZN7cutlass13device_kernelIN5flash11enable_sm90INS1_16FlashAttnFwdSm90INS1_25CollectiveMainloopFwdSm90ILi2EN4cute5tupleIJNS5_1CILi1EEES8_S8_EEENS6_IJNS7_ILi128EEENS7_ILi96EEENS7_ILi64EEEEEELi256ENS_10bfloat16_tEfNS_4arch4Sm90ELb0ELb1ELb1ELb1ELb0ELb0ELb1ELb1ELb0ELb1ELb0ELb0EEENS1_21CollectiveEpilogueFwdINS6_IJSA_NS7_ILi256EEESB_EEES9_SE_SG_Li256ELb1ELb1ELb0ELb0EEENS1_36VarlenDynamicPersistentTileSchedulerILi128ELi96ELi256ELi128ELb0ELb1ELb1ELb1ELb0ELb1EEEEEEEEEvNT_6ParamsE,"aw",@nobits
	.sectionflags	@""
	.align	16
	.zero		1024


//--------------------- .nv.shared._ZN7cutlass13device_kernelIN5flash11enable_sm90INS1_16FlashAttnFwdSm90INS1_25CollectiveMainloopFwdSm90ILi2EN4cute5tupleIJNS5_1CILi1EEES8_S8_EEENS6_IJNS7_ILi128EEENS7_ILi96EEENS7_ILi64EEEEEELi256ENS_10bfloat16_tEfNS_4arch4Sm90ELb0ELb1ELb1ELb1ELb0ELb1ELb1ELb1ELb0ELb1ELb0ELb0EEENS1_21CollectiveEpilogueFwdINS6_IJSA_NS7_ILi256EEESB_EEES9_SE_SG_Li256ELb1ELb1ELb0ELb0EEENS1_36VarlenDynamicPersistentTileSchedulerILi128ELi96ELi256ELi128ELb0ELb1ELb1ELb1ELb0ELb1EEEEEEEEEvNT_6ParamsE --------------------------
	.section	.nv.shared._ZN7cutlass13device_kernelIN5flash11enable_sm90INS1_16FlashAttnFwdSm90INS1_25CollectiveMainloopFwdSm90ILi2EN4cute5tupleIJNS5_1CILi1EEES8_S8_EEENS6_IJNS7_ILi128EEENS7_ILi96EEENS7_ILi64EEEEEELi256ENS_10bfloat16_tEfNS_4arch4Sm90ELb0ELb1ELb1ELb1ELb0ELb1ELb1ELb1ELb0ELb1ELb0ELb0EEENS1_21CollectiveEpilogueFwdINS6_IJSA_NS7_ILi256EEESB_EEES9_SE_SG_Li256ELb1ELb1ELb0ELb0EEENS1_36VarlenDynamicPersistentTileSchedulerILi128ELi96ELi256ELi128ELb0ELb1ELb1ELb1ELb0ELb1EEEEEEEEEvNT_6ParamsE,"aw",@nobits
	.sectionflags	@""
	.align	16
	.zero		1024


//--------------------- .nv.shared._ZN7cutlass13device_kernelIN5flash11enable_sm90INS1_16FlashAttnFwdSm90INS1_25CollectiveMainloopFwdSm90ILi2EN4cute5tupleIJNS5_1CILi1EEES8_S8_EEENS6_IJNS7_ILi128EEENS7_ILi96EEENS7_ILi64EEEEEELi256ENS_10bfloat16_tEfNS_4arch4Sm90ELb1ELb0ELb1ELb0ELb0ELb0ELb0ELb1ELb0ELb1ELb0ELb0EEENS1_21CollectiveEpilogueFwdINS6_IJSA_NS7_ILi256EEESB_EEES9_SE_SG_Li256ELb0ELb1ELb0ELb0EEENS1_30DynamicPersistentTileSchedulerILi256ELi128ELb0ELb1ELb1EEEEEEEEEvNT_6ParamsE --------------------------
	.section	.nv.shared._ZN7cutlass13device_kernelIN5flash11enable_sm90INS1_16FlashAttnFwdSm90INS1_25CollectiveMainloopFwdSm90ILi2EN4cute5tupleIJNS5_1CILi1EEES8_S8_EEENS6_IJNS7_ILi128EEENS7_ILi96EEENS7_ILi64EEEEEELi256ENS_10bfloat16_tEfNS_4arch4Sm90ELb1ELb0ELb1ELb0ELb0ELb0ELb0ELb1ELb0ELb1ELb0ELb0EEENS1_21CollectiveEpilogueFwdINS6_IJSA_NS7_ILi256EEESB_EEES9_SE_SG_Li256ELb0ELb1ELb0ELb0EEENS1_30DynamicPersistentTileSchedulerILi256ELi128ELb0ELb1ELb1EEEEEEEEEvNT_6ParamsE,"aw",@nobits
	.sectionflags	@""
	.align	16
	.zero		1024


//--------------------- .nv.shared._ZN7cutlass13device_kernelIN5flash11enable_sm90INS1_16FlashAttnFwdSm90INS1_25CollectiveMainloopFwdSm90ILi2EN4cute5tupleIJNS5_1CILi1EEES8_S8_EEENS6_IJNS7_ILi128EEENS7_ILi96EEENS7_ILi64EEEEEELi256ENS_10bfloat16_tEfNS_4arch4Sm90ELb1ELb0ELb1ELb0ELb0ELb0ELb1ELb1ELb0ELb1ELb0ELb0EEENS1_21CollectiveEpilogueFwdINS6_IJSA_NS7_ILi256EEESB_EEES9_SE_SG_Li256ELb0ELb1ELb0ELb0EEENS1_30DynamicPersistentTileSchedulerILi256ELi128ELb0ELb1ELb1EEEEEEEEEvNT_6ParamsE --------------------------
	.section	.nv.shared._ZN7cutlass13device_kernelIN5flash11enable_sm90INS1_16FlashAttnFwdSm90INS1_25CollectiveMainloopFwdSm90ILi2EN4cute5tupleIJNS5_1CILi1EEES8_S8_EEENS6_IJNS7_ILi128EEENS7_ILi96EEENS7_ILi64EEEEEELi256ENS_10bfloat16_tEfNS_4arch4Sm90ELb1ELb0ELb1ELb0ELb0ELb0ELb1ELb1ELb0ELb1ELb0ELb0EEENS1_21CollectiveEpilogueFwdINS6_IJSA_NS7_ILi256EEESB_EEES9_SE_SG_Li256ELb0ELb1ELb0ELb0EEENS1_30DynamicPersistentTileSchedulerILi256ELi128ELb0ELb1ELb1EEEEEEEEEvNT_6ParamsE,"aw",@nobits
	.sectionflags	@""
	.align	16
	.zero		1024


//--------------------- .nv.shared._ZN7cutlass13device_kernelIN5flash11enable_sm90INS1_16FlashAttnFwdSm90INS1_25CollectiveMainloopFwdSm90ILi2EN4cute5tupleIJNS5_1CILi1EEES8_S8_EEENS6_IJNS7_ILi128EEENS7_ILi96EEENS7_ILi64EEEEEELi256ENS_10bfloat16_tEfNS_4arch4Sm90ELb1ELb0ELb1ELb1ELb0ELb0ELb0ELb1ELb0ELb1ELb0ELb0EEENS1_21CollectiveEpilogueFwdINS6_IJSA_NS7_ILi256EEESB_EEES9_SE_SG_Li256ELb1ELb1ELb0ELb0EEENS1_36VarlenDynamicPersistentTileSchedulerILi128ELi96ELi256ELi128ELb0ELb1ELb1ELb1ELb1ELb1EEEEEEEEEvNT_6ParamsE --------------------------
	.section	.nv.shared._ZN7cutlass13device_kernelIN5flash11enable_sm90INS1_16FlashAttnFwdSm90INS1_25CollectiveMainloopFwdSm90ILi2EN4cute5tupleIJNS5_1CILi1EEES8_S8_EEENS6_IJNS7_ILi128EEENS7_ILi96EEENS7_ILi64EEEEEELi256ENS_10bfloat16_tEfNS_4arch4Sm90ELb1ELb0ELb1ELb1ELb0ELb0ELb0ELb1ELb0ELb1ELb0ELb0EEENS1_21CollectiveEpilogueFwdINS6_IJSA_NS7_ILi256EEESB_EEES9_SE_SG_Li256ELb1ELb1ELb0ELb0EEENS1_36VarlenDynamicPersistentTileSchedulerILi128ELi96ELi256ELi128ELb0ELb1ELb1ELb1ELb1ELb1EEEEEEEEEvNT_6ParamsE,"aw",@nobits
	.sectionflags	@""
	.align	16
	.zero		1024


//--------------------- .nv.shared._ZN7cutlass13device_kernelIN5flash11enable_sm90INS1_16FlashAttnFwdSm90INS1_25CollectiveMainloopFwdSm90ILi2EN4cute5tupleIJNS5_1CILi1EEES8_S8_EEENS6_IJNS7_ILi128EEENS7_ILi96EEENS7_ILi64EEEEEELi256ENS_10bfloat16_tEfNS_4arch4Sm90ELb1ELb0ELb1ELb1ELb0ELb1ELb0ELb1ELb0ELb1ELb0ELb0EEENS1_21CollectiveEpilogueFwdINS6_IJSA_NS7_ILi256EEESB_EEES9_SE_SG_Li256ELb1ELb1ELb0ELb0EEENS1_36VarlenDynamicPersistentTileSchedulerILi128ELi96ELi256ELi128ELb0ELb1ELb1ELb1ELb1ELb1EEEEEEEEEvNT_6ParamsE --------------------------
	.section	.nv.shared._ZN7cutlass13device_kernelIN5flash11enable_sm90INS1_16FlashAttnFwdSm90INS1_25CollectiveMainloopFwdSm90ILi2EN4cute5tupleIJNS5_1CILi1EEES8_S8_EEENS6_IJNS7_ILi128EEENS7_ILi96EEENS7_ILi64EEEEEELi256ENS_10bfloat16_tEfNS_4arch4Sm90ELb1ELb0ELb1ELb1ELb0ELb1ELb0ELb1ELb0ELb1ELb0ELb0EEENS1_21CollectiveEpilogueFwdINS6_IJSA_NS7_ILi256EEESB_EEES9_SE_SG_Li256ELb1ELb1ELb0ELb0EEENS1_36VarlenDynamicPersistentTileSchedulerILi128ELi96ELi256ELi128ELb0ELb1ELb1ELb1ELb1ELb1EEEEEEEEEvNT_6ParamsE,"aw",@nobits
	.sectionflags	@""
	.align	16
	.zero		1024


//--------------------- .nv.shared._ZN7cutlass13device_kernelIN5flash11enable_sm90INS1_16FlashAttnFwdSm90INS1_25CollectiveMainloopFwdSm90ILi2EN4cute5tupleIJNS5_1CILi1EEES8_S8_EEENS6_IJNS7_ILi128EEENS7_ILi96EEENS7_ILi64EEEEEELi256ENS_10bfloat16_tEfNS_4arch4Sm90ELb1ELb0ELb1ELb1ELb0ELb0ELb1ELb1ELb0ELb1ELb0ELb0EEENS1_21CollectiveEpilogueFwdINS6_IJSA_NS7_ILi256EEESB_EEES9_SE_SG_Li256ELb1ELb1ELb0ELb0EEENS1_36VarlenDynamicPersistentTileSchedulerILi128ELi96ELi256ELi128ELb0ELb1ELb1ELb1ELb1ELb1EEEEEEEEEvNT_6ParamsE --------------------------
	.section	.nv.shared._ZN7cutlass13device_kernelIN5flash11enable_sm90INS1_16FlashAttnFwdSm90INS1_25CollectiveMainloopFwdSm90ILi2EN4cute5tupleIJNS5_1CILi1EEES8_S8_EEENS6_IJNS7_ILi128EEENS7_ILi96EEENS7_ILi64EEEEEELi256ENS_10bfloat16_tEfNS_4arch4Sm90ELb1ELb0ELb1ELb1ELb0ELb0ELb1ELb1ELb0ELb1ELb0ELb0EEENS1_21CollectiveEpilogueFwdINS6_IJSA_NS7_ILi256EEESB_EEES9_SE_SG_Li256ELb1ELb1ELb0ELb0EEENS1_36VarlenDynamicPersistentTileSchedulerILi128ELi96ELi256ELi128ELb0ELb1ELb1ELb1ELb1ELb1EEEEEEEEEvNT_6ParamsE,"aw",@nobits
	.sectionflags	@""
	.align	16
	.zero		1024


//--------------------- .nv.shared._ZN7cutlass13device_kernelIN5flash11enable_sm90INS1_16FlashAttnFwdSm90INS1_25CollectiveMainloopFwdSm90ILi2EN4cute5tupleIJNS5_1CILi1EEES8_S8_EEENS6_IJNS7_ILi128EEENS7_ILi96EEENS7_ILi64EEEEEELi256ENS_10bfloat16_tEfNS_4arch4Sm90ELb1ELb0ELb1ELb1ELb0ELb1ELb1ELb1ELb0ELb1ELb0ELb0EEENS1_21CollectiveEpilogueFwdINS6_IJSA_NS7_ILi256EEESB_EEES9_SE_SG_Li256ELb1ELb1ELb0ELb0EEENS1_36VarlenDynamicPersistentTileSchedulerILi128ELi96ELi256ELi128ELb0ELb1ELb1ELb1ELb1ELb1EEEEEEEEEvNT_6ParamsE --------------------------
	.section	.nv.shared._ZN7cutlass13device_kernelIN5flash11enable_sm90INS1_16FlashAttnFwdSm90INS1_25CollectiveMainloopFwdSm90ILi2EN4cute5tupleIJNS5_1CILi1EEES8_S8_EEENS6_IJNS7_ILi128EEENS7_ILi96EEENS7_ILi64EEEEEELi256ENS_10bfloat16_tEfNS_4arch4Sm90ELb1ELb0ELb1ELb1ELb0ELb1ELb1ELb1ELb0ELb1ELb0ELb0EEENS1_21CollectiveEpilogueFwdINS6_IJSA_NS7_ILi256EEESB_EEES9_SE_SG_Li256ELb1ELb1ELb0ELb0EEENS1_36VarlenDynamicPersistentTileSchedulerILi128ELi96ELi256ELi128ELb0ELb1ELb1ELb1ELb1ELb1EEEEEEEEEvNT_6ParamsE,"aw",@nobits
	.sectionflags	@""
	.align	16
	.zero		1024


//--------------------- .nv.constant0._ZN7cutlass13device_kernelIN5flash11enable_sm90INS1_16FlashAttnFwdSm90INS1_25CollectiveMainloopFwdSm90ILi2EN4cute5tupleIJNS5_1CILi1EEES8_S8_EEENS6_IJNS7_ILi128EEENS7_ILi96EEENS7_ILi64EEEEEELi256ENS_10bfloat16_tEfNS_4arch4Sm90ELb0ELb0ELb1ELb0ELb0ELb0ELb0ELb1ELb0ELb1ELb0ELb0EEENS1_21CollectiveEpilogueFwdINS6_IJSA_NS7_ILi256EEESB_EEES9_SE_SG_Li256ELb0ELb1ELb0ELb0EEENS1_29StaticPersistentTileSchedulerILb0EEEEEEEEEvNT_6ParamsE --------------------------
	.section	.nv.constant0._ZN7cutlass13device_kernelIN5flash11enable_sm90INS1_16FlashAttnFwdSm90INS1_25CollectiveMainloopFwdSm90ILi2EN4cute5tupleIJNS5_1CILi1EEES8_S8_EEENS6_IJNS7_ILi128EEENS7_ILi96EEENS7_ILi64EEEEEELi256ENS_10bfloat16_tEfNS_4arch4Sm90ELb0ELb0ELb1ELb0ELb0ELb0ELb0ELb1ELb0ELb1ELb0ELb0EEENS1_21CollectiveEpilogueFwdINS6_IJSA_NS7_ILi256EEESB_EEES9_SE_SG_Li256ELb0ELb1ELb0ELb0EEENS1_29StaticPersistentTileSchedulerILb0EEEEEEEEEvNT_6ParamsE,"a",@progbits
	.sectionflags	@""
	.align	4
.nv.constant0._ZN7cutlass13device_kernelIN5flash11enable_sm90INS1_16FlashAttnFwdSm90INS1_25CollectiveMainloopFwdSm90ILi2EN4cute5tupleIJNS5_1CILi1EEES8_S8_EEENS6_IJNS7_ILi128EEENS7_ILi96EEENS7_ILi64EEEEEELi256ENS_10bfloat16_tEfNS_4arch4Sm90ELb0ELb0ELb1ELb0ELb0ELb0ELb0ELb1ELb0ELb1ELb0ELb0EEENS1_21CollectiveEpilogueFwdINS6_IJSA_NS7_ILi256EEESB_EEES9_SE_SG_Li256ELb0ELb1ELb0ELb0EEENS1_29StaticPersistentTileSchedulerILb0EEEEEEEEEvNT_6ParamsE:
	.zero		3200


//--------------------- .nv.constant0._ZN7cutlass13device_kernelIN5flash11enable_sm90INS1_16FlashAttnFwdSm90INS1_25CollectiveMainloopFwdSm90ILi2EN4cute5tupleIJNS5_1CILi1EEES8_S8_EEENS6_IJNS7_ILi128EEENS7_ILi96EEENS7_ILi64EEEEEELi256ENS_10bfloat16_tEfNS_4arch4Sm90ELb0ELb0ELb1ELb0ELb0ELb0ELb1ELb1ELb0ELb1ELb0ELb0EEENS1_21CollectiveEpilogueFwdINS6_IJSA_NS7_ILi256EEESB_EEES9_SE_SG_Li256ELb0ELb1ELb0ELb0EEENS1_29StaticPersistentTileSchedulerILb0EEEEEEEEEvNT_6ParamsE --------------------------
	.section	.nv.constant0._ZN7cutlass13device_kernelIN5flash11enable_sm90INS1_16FlashAttnFwdSm90INS1_25CollectiveMainloopFwdSm90ILi2EN4cute5tupleIJNS5_1CILi1EEES8_S8_EEENS6_IJNS7_ILi128EEENS7_ILi96EEENS7_ILi64EEEEEELi256ENS_10bfloat16_tEfNS_4arch4Sm90ELb0ELb0ELb1ELb0ELb0ELb0ELb1ELb1ELb0ELb1ELb0ELb0EEENS1_21CollectiveEpilogueFwdINS6_IJSA_NS7_ILi256EEESB_EEES9_SE_SG_Li256ELb0ELb1ELb0ELb0EEENS1_29StaticPersistentTileSchedulerILb0EEEEEEEEEvNT_6ParamsE,"a",@progbits
	.sectionflags	@""
	.align	4
.nv.constant0._ZN7cutlass13device_kernelIN5flash11enable_sm90INS1_16FlashAttnFwdSm90INS1_25CollectiveMainloopFwdSm90ILi2EN4cute5tupleIJNS5_1CILi1EEES8_S8_EEENS6_IJNS7_ILi128EEENS7_ILi96EEENS7_ILi64EEEEEELi256ENS_10bfloat16_tEfNS_4arch4Sm90ELb0ELb0ELb1ELb0ELb0ELb0ELb1ELb1ELb0ELb1ELb0ELb0EEENS1_21CollectiveEpilogueFwdINS6_IJSA_NS7_ILi256EEESB_EEES9_SE_SG_Li256ELb0ELb1ELb0ELb0EEENS1_29StaticPersistentTileSchedulerILb0EEEEEEEEEvNT_6ParamsE:
	.zero		3456


//--------------------- .nv.constant0._ZN7cutlass13device_kernelIN5flash11enable_sm90INS1_16FlashAttnFwdSm90INS1_25CollectiveMainloopFwdSm90ILi2EN4cute5tupleIJNS5_1CILi1EEES8_S8_EEENS6_IJNS7_ILi128EEENS7_ILi96EEENS7_ILi64EEEEEELi256ENS_10bfloat16_tEfNS_4arch4Sm90ELb0ELb0ELb1ELb1ELb0ELb0ELb0ELb1ELb0ELb1ELb0ELb0EEENS1_21CollectiveEpilogueFwdINS6_IJSA_NS7_ILi256EEESB_EEES9_SE_SG_Li256ELb1ELb1ELb0ELb0EEENS1_36VarlenDynamicPersistentTileSchedulerILi128ELi96ELi256ELi128ELb0ELb1ELb1ELb0ELb1ELb1EEEEEEEEEvNT_6ParamsE --------------------------
	.section	.nv.constant0._ZN7cutlass13device_kernelIN5flash11enable_sm90INS1_16FlashAttnFwdSm90INS1_25CollectiveMainloopFwdSm90ILi2EN4cute5tupleIJNS5_1CILi1EEES8_S8_EEENS6_IJNS7_ILi128EEENS7_ILi96EEENS7_ILi64EEEEEELi256ENS_10bfloat16_tEfNS_4arch4Sm90ELb0ELb0ELb1ELb1ELb0ELb0ELb0ELb1ELb0ELb1ELb0ELb0EEENS1_21CollectiveEpilogueFwdINS6_IJSA_NS7_ILi256EEESB_EEES9_SE_SG_Li256ELb1ELb1ELb0ELb0EEENS1_36VarlenDynamicPersistentTileSchedulerILi128ELi96ELi256ELi128ELb0ELb1ELb1ELb0ELb1ELb1EEEEEEEEEvNT_6ParamsE,"a",@progbits
	.sectionflags	@""
	.align	4
.nv.constant0._ZN7cutlass13device_kernelIN5flash11enable_sm90INS1_16FlashAttnFwdSm90INS1_25CollectiveMainloopFwdSm90ILi2EN4cute5tupleIJNS5_1CILi1EEES8_S8_EEENS6_IJNS7_ILi128EEENS7_ILi96EEENS7_ILi64EEEEEELi256ENS_10bfloat16_tEfNS_4arch4Sm90ELb0ELb0ELb1ELb1ELb0ELb0ELb0ELb1ELb0ELb1ELb0ELb0EEENS1_21CollectiveEpilogueFwdINS6_IJSA_NS7_ILi256EEESB_EEES9_SE_SG_Li256ELb1ELb1ELb0ELb0EEENS1_36VarlenDynamicPersistentTileSchedulerILi128ELi96ELi256ELi128ELb0ELb1ELb1ELb0ELb1ELb1EEEEEEEEEvNT_6ParamsE:
	.zero		3328


//--------------------- .nv.constant0._ZN7cutlass13device_kernelIN5flash11enable_sm90INS1_16FlashAttnFwdSm90INS1_25CollectiveMainloopFwdSm90ILi2EN4cute5tupleIJNS5_1CILi1EEES8_S8_EEENS6_IJNS7_ILi128EEENS7_ILi96EEENS7_ILi64EEEEEELi256ENS_10bfloat16_tEfNS_4arch4Sm90ELb0ELb0ELb1ELb1ELb0ELb1ELb0ELb1ELb0ELb1ELb0ELb0EEENS1_21CollectiveEpilogueFwdINS6_IJSA_NS7_ILi256EEESB_EEES9_SE_SG_Li256ELb1ELb1ELb0ELb0EEENS1_36VarlenDynamicPersistentTileSchedulerILi128ELi96ELi256ELi128ELb0ELb1ELb1ELb0ELb1ELb1EEEEEEEEEvNT_6ParamsE --------------------------
	.section	.nv.constant0._ZN7cutlass13device_kernelIN5flash11enable_sm90INS1_16FlashAttnFwdSm90INS1_25CollectiveMainloopFwdSm90ILi2EN4cute5tupleIJNS5_1CILi1EEES8_S8_EEENS6_IJNS7_ILi128EEENS7_ILi96EEENS7_ILi64EEEEEELi256ENS_10bfloat16_tEfNS_4arch4Sm90ELb0ELb0ELb1ELb1ELb0ELb1ELb0ELb1ELb0ELb1ELb0ELb0EEENS1_21CollectiveEpilogueFwdINS6_IJSA_NS7_ILi256EEESB_EEES9_SE_SG_Li256ELb1ELb1ELb0ELb0EEENS1_36VarlenDynamicPersistentTileSchedulerILi128ELi96ELi256ELi128ELb0ELb1ELb1ELb0ELb1ELb1EEEEEEEEEvNT_6ParamsE,"a",@progbits
	.sectionflags	@""
	.align	4
.nv.constant0._ZN7cutlass13device_kernelIN5flash11enable_sm90INS1_16FlashAttnFwdSm90INS1_25CollectiveMainloopFwdSm90ILi2EN4cute5tupleIJNS5_1CILi1EEES8_S8_EEENS6_IJNS7_ILi128EEENS7_ILi96EEENS7_ILi64EEEEEELi256ENS_10bfloat16_tEfNS_4arch4Sm90ELb0ELb0ELb1ELb1ELb0ELb1ELb0ELb1ELb0ELb1ELb0ELb0EEENS1_21CollectiveEpilogueFwdINS6_IJSA_NS7_ILi256EEESB_EEES9_SE_SG_Li256ELb1ELb1ELb0ELb0EEENS1_36VarlenDynamicPersistentTileSchedulerILi128ELi96ELi256ELi128ELb0ELb1ELb1ELb0ELb1ELb1EEEEEEEEEvNT_6ParamsE:
	.zero		3328


//--------------------- .nv.constant0._ZN7cutlass13device_kernelIN5flash11enable_sm90INS1_16FlashAttnFwdSm90INS1_25CollectiveMainloopFwdSm90ILi2EN4cute5tupleIJNS5_1CILi1EEES8_S8_EEENS6_IJNS7_ILi128EEENS7_ILi96EEENS7_ILi64EEEEEELi256ENS_10bfloat16_tEfNS_4arch4Sm90ELb0ELb0ELb1ELb1ELb0ELb0ELb1ELb1ELb0ELb1ELb0ELb0EEENS1_21CollectiveEpilogueFwdINS6_IJSA_NS7_ILi256EEESB_EEES9_SE_SG_Li256ELb1ELb1ELb0ELb0EEENS1_36VarlenDynamicPersistentTileSchedulerILi128ELi96ELi256ELi128ELb0ELb1ELb1ELb0ELb1ELb1EEEEEEEEEvNT_6ParamsE --------------------------
	.section	.nv.constant0._ZN7cutlass13device_kernelIN5flash11enable_sm90INS1_16FlashAttnFwdSm90INS1_25CollectiveMainloopFwdSm90ILi2EN4cute5tupleIJNS5_1CILi1EEES8_S8_EEENS6_IJNS7_ILi128EEENS7_ILi96EEENS7_ILi64EEEEEELi256ENS_10bfloat16_tEfNS_4arch4Sm90ELb0ELb0ELb1ELb1ELb0ELb0ELb1ELb1ELb0ELb1ELb0ELb0EEENS1_21CollectiveEpilogueFwdINS6_IJSA_NS7_ILi256EEESB_EEES9_SE_SG_Li256ELb1ELb1ELb0ELb0EEENS1_36VarlenDynamicPersistentTileSchedulerILi128ELi96ELi256ELi128ELb0ELb1ELb1ELb0ELb1ELb1EEEEEEEEEvNT_6ParamsE,"a",@progbits
	.sectionflags	@""
	.align	4
.nv.constant0._ZN7cutlass13device_kernelIN5flash11enable_sm90INS1_16FlashAttnFwdSm90INS1_25CollectiveMainloopFwdSm90ILi2EN4cute5tupleIJNS5_1CILi1EEES8_S8_EEENS6_IJNS7_ILi128EEENS7_ILi96EEENS7_ILi64EEEEEELi256ENS_10bfloat16_tEfNS_4arch4Sm90ELb0ELb0ELb1ELb1ELb0ELb0ELb1ELb1ELb0ELb1ELb0ELb0EEENS1_21CollectiveEpilogueFwdINS6_IJSA_NS7_ILi256EEESB_EEES9_SE_SG_Li256ELb1ELb1ELb0ELb0EEENS1_36VarlenDynamicPersistentTileSchedulerILi128ELi96ELi256ELi128ELb0ELb1ELb1ELb0ELb1ELb1EEEEEEEEEvNT_6ParamsE:
	.zero		3584


//--------------------- .nv.constant0._ZN7cutlass13device_kernelIN5flash11enable_sm90INS1_16FlashAttnFwdSm90INS1_25CollectiveMainloopFwdSm90ILi2EN4cute5tupleIJNS5_1CILi1EEES8_S8_EEENS6_IJNS7_ILi128EEENS7_ILi96EEENS7_ILi64EEEEEELi256ENS_10bfloat16_tEfNS_4arch4Sm90ELb0ELb0ELb1ELb1ELb0ELb1ELb1ELb1ELb0ELb1ELb0ELb0EEENS1_21CollectiveEpilogueFwdINS6_IJSA_NS7_ILi256EEESB_EEES9_SE_SG_Li256ELb1ELb1ELb0ELb0EEENS1_36VarlenDynamicPersistentTileSchedulerILi128ELi96ELi256ELi128ELb0ELb1ELb1ELb0ELb1ELb1EEEEEEEEEvNT_6ParamsE --------------------------
	.section	.nv.constant0._ZN7cutlass13device_kernelIN5flash11enable_sm90INS1_16FlashAttnFwdSm90INS1_25CollectiveMainloopFwdSm90ILi2EN4cute5tupleIJNS5_1CILi1EEES8_S8_EEENS6_IJNS7_ILi128EEENS7_ILi96EEENS7_ILi64EEEEEELi256ENS_10bfloat16_tEfNS_4arch4Sm90ELb0ELb0ELb1ELb1ELb0ELb1ELb1ELb1ELb0ELb1ELb0ELb0EEENS1_21CollectiveEpilogueFwdINS6_IJSA_NS7_ILi256EEESB_EEES9_SE_SG_Li256ELb1ELb1ELb0ELb0EEENS1_36VarlenDynamicPersistentTileSchedulerILi128ELi96ELi256ELi128ELb0ELb1ELb1ELb0ELb1ELb1EEEEEEEEEvNT_6ParamsE,"a",@progbits
	.sectionflags	@""
	.align	4
.nv.constant0._ZN7cutlass13device_kernelIN5flash11enable_sm90INS1_16FlashAttnFwdSm90INS1_25CollectiveMainloopFwdSm90ILi2EN4cute5tupleIJNS5_1CILi1EEES8_S8_EEENS6_IJNS7_ILi128EEENS7_ILi96EEENS7_ILi64EEEEEELi256ENS_10bfloat16_tEfNS_4arch4Sm90ELb0ELb0ELb1ELb1ELb0ELb1ELb1ELb1ELb0ELb1ELb0ELb0EEENS1_21CollectiveEpilogueFwdINS6_IJSA_NS7_ILi256EEESB_EEES9_SE_SG_Li256ELb1ELb1ELb0ELb0EEENS1_36VarlenDynamicPersistentTileSchedulerILi128ELi96ELi256ELi128ELb0ELb1ELb1ELb0ELb1ELb1EEEEEEEEEvNT_6ParamsE:
	.zero		3584


//--------------------- .nv.constant0._ZN7cutlass13device_kernelIN5flash11enable_sm90INS1_16FlashAttnFwdSm90INS1_25CollectiveMainloopFwdSm90ILi2EN4cute5tupleIJNS5_1CILi1EEES8_S8_EEENS6_IJNS7_ILi128EEENS7_ILi96EEENS7_ILi64EEEEEELi256ENS_10bfloat16_tEfNS_4arch4Sm90ELb0ELb1ELb1ELb0ELb0ELb0ELb0ELb1ELb0ELb1ELb0ELb0EEENS1_21CollectiveEpilogueFwdINS6_IJSA_NS7_ILi256EEESB_EEES9_SE_SG_Li256ELb0ELb1ELb0ELb0EEENS1_30DynamicPersistentTileSchedulerILi256ELi128ELb0ELb1ELb1EEEEEEEEEvNT_6ParamsE --------------------------
	.section	.nv.constant0._ZN7cutlass13device_kernelIN5flash11enable_sm90INS1_16FlashAttnFwdSm90INS1_25CollectiveMainloopFwdSm90ILi2EN4cute5tupleIJNS5_1CILi1EEES8_S8_EEENS6_IJNS7_ILi128EEENS7_ILi96EEENS7_ILi64EEEEEELi256ENS_10bfloat16_tEfNS_4arch4Sm90ELb0ELb1ELb1ELb0ELb0ELb0ELb0ELb1ELb0ELb1ELb0ELb0EEENS1_21CollectiveEpilogueFwdINS6_IJSA_NS7_ILi256EEESB_EEES9_SE_SG_Li256ELb0ELb1ELb0ELb0EEENS1_30DynamicPersistentTileSchedulerILi256ELi128ELb0ELb1ELb1EEEEEEEEEvNT_6ParamsE,"a",@progbits
	.sectionflags	@""
	.align	4
.nv.constant0._ZN7cutlass13device_kernelIN5flash11enable_sm90INS1_16FlashAttnFwdSm90INS1_25CollectiveMainloopFwdSm90ILi2EN4cute5tupleIJNS5_1CILi1EEES8_S8_EEENS6_IJNS7_ILi128EEENS7_ILi96EEENS7_ILi64EEEEEELi256ENS_10bfloat16_tEfNS_4arch4Sm90ELb0ELb1ELb1ELb0ELb0ELb0ELb0ELb1ELb0ELb1ELb0ELb0EEENS1_21CollectiveEpilogueFwdINS6_IJSA_NS7_ILi256EEESB_EEES9_SE_SG_Li256ELb0ELb1ELb0ELb0EEENS1_30DynamicPersistentTileSchedulerILi256ELi128ELb0ELb1ELb1EEEEEEEEEvNT_6ParamsE:
	.zero		3328


//--------------------- .nv.constant0._ZN7cutlass13device_kernelIN5flash11enable_sm90INS1_16FlashAttnFwdSm90INS1_25CollectiveMainloopFwdSm90ILi2EN4cute5tupleIJNS5_1CILi1EEES8_S8_EEENS6_IJNS7_ILi128EEENS7_ILi96EEENS7_ILi64EEEEEELi256ENS_10bfloat16_tEfNS_4arch4Sm90ELb0ELb1ELb1ELb0ELb0ELb0ELb1ELb1ELb0ELb1ELb0ELb0EEENS1_21CollectiveEpilogueFwdINS6_IJSA_NS7_ILi256EEESB_EEES9_SE_SG_Li256ELb0ELb1ELb0ELb0EEENS1_30DynamicPersistentTileSchedulerILi256ELi128ELb0ELb1ELb1EEEEEEEEEvNT_6ParamsE --------------------------
	.section	.nv.constant0._ZN7cutlass13device_kernelIN5flash11enable_sm90INS1_16FlashAttnFwdSm90INS1_25CollectiveMainloopFwdSm90ILi2EN4cute5tupleIJNS5_1CILi1EEES8_S8_EEENS6_IJNS7_ILi128EEENS7_ILi96EEENS7_ILi64EEEEEELi256ENS_10bfloat16_tEfNS_4arch4Sm90ELb0ELb1ELb1ELb0ELb0ELb0ELb1ELb1ELb0ELb1ELb0ELb0EEENS1_21CollectiveEpilogueFwdINS6_IJSA_NS7_ILi256EEESB_EEES9_SE_SG_Li256ELb0ELb1ELb0ELb0EEENS1_30DynamicPersistentTileSchedulerILi256ELi128ELb0ELb1ELb1EEEEEEEEEvNT_6ParamsE,"a",@progbits
	.sectionflags	@""
	.align	4
.nv.constant0._ZN7cutlass13device_kernelIN5flash11enable_sm90INS1_16FlashAttnFwdSm90INS1_25CollectiveMainloopFwdSm90ILi2EN4cute5tupleIJNS5_1CILi1EEES8_S8_EEENS6_IJNS7_ILi128EEENS7_ILi96EEENS7_ILi64EEEEEELi256ENS_10bfloat16_tEfNS_4arch4Sm90ELb0ELb1ELb1ELb0ELb0ELb0ELb1ELb1ELb0ELb1ELb0ELb0EEENS1_21CollectiveEpilogueFwdINS6_IJSA_NS7_ILi256EEESB_EEES9_SE_SG_Li256ELb0ELb1ELb0ELb0EEENS1_30DynamicPersistentTileSchedulerILi256ELi128ELb0ELb1ELb1EEEEEEEEEvNT_6ParamsE:
	.zero		3584


//--------------------- .nv.constant0._ZN7cutlass13device_kernelIN5flash11enable_sm90INS1_16FlashAttnFwdSm90INS1_25CollectiveMainloopFwdSm90ILi2EN4cute5tupleIJNS5_1CILi1EEES8_S8_EEENS6_IJNS7_ILi128EEENS7_ILi96EEENS7_ILi64EEEEEELi256ENS_10bfloat16_tEfNS_4arch4Sm90ELb0ELb1ELb1ELb1ELb0ELb0ELb0ELb1ELb0ELb1ELb0ELb0EEENS1_21CollectiveEpilogueFwdINS6_IJSA_NS7_ILi256EEESB_EEES9_SE_SG_Li256ELb1ELb1ELb0ELb0EEENS1_36VarlenDynamicPersistentTileSchedulerILi128ELi96ELi256ELi128ELb0ELb1ELb1ELb1ELb0ELb1EEEEEEEEEvNT_6ParamsE --------------------------
	.section	.nv.constant0._ZN7cutlass13device_kernelIN5flash11enable_sm90INS1_16FlashAttnFwdSm90INS1_25CollectiveMainloopFwdSm90ILi2EN4cute5tupleIJNS5_1CILi1EEES8_S8_EEENS6_IJNS7_ILi128EEENS7_ILi96EEENS7_ILi64EEEEEELi256ENS_10bfloat16_tEfNS_4arch4Sm90ELb0ELb1ELb1ELb1ELb0ELb0ELb0ELb1ELb0ELb1ELb0ELb0EEENS1_21CollectiveEpilogueFwdINS6_IJSA_NS7_ILi256EEESB_EEES9_SE_SG_Li256ELb1ELb1ELb0ELb0EEENS1_36VarlenDynamicPersistentTileSchedulerILi128ELi96ELi256ELi128ELb0ELb1ELb1ELb1ELb0ELb1EEEEEEEEEvNT_6ParamsE,"a",@progbits
	.sectionflags	@""
	.align	4
.nv.constant0._ZN7cutlass13device_kernelIN5flash11enable_sm90INS1_16FlashAttnFwdSm90INS1_25CollectiveMainloopFwdSm90ILi2EN4cute5tupleIJNS5_1CILi1EEES8_S8_EEENS6_IJNS7_ILi128EEENS7_ILi96EEENS7_ILi64EEEEEELi256ENS_10bfloat16_tEfNS_4arch4Sm90ELb0ELb1ELb1ELb1ELb0ELb0ELb0ELb1ELb0ELb1ELb0ELb0EEENS1_21CollectiveEpilogueFwdINS6_IJSA_NS7_ILi256EEESB_EEES9_SE_SG_Li256ELb1ELb1ELb0ELb0EEENS1_36VarlenDynamicPersistentTileSchedulerILi128ELi96ELi256ELi128ELb0ELb1ELb1ELb1ELb0ELb1EEEEEEEEEvNT_6ParamsE:
	.zero		3328


//--------------------- .nv.constant0._ZN7cutlass13device_kernelIN5flash11enable_sm90INS1_16FlashAttnFwdSm90INS1_25CollectiveMainloopFwdSm90ILi2EN4cute5tupleIJNS5_1CILi1EEES8_S8_EEENS6_IJNS7_ILi128EEENS7_ILi96EEENS7_ILi64EEEEEELi256ENS_10bfloat16_tEfNS_4arch4Sm90ELb0ELb1ELb1ELb1ELb0ELb1ELb0ELb1ELb0ELb1ELb0ELb0EEENS1_21CollectiveEpilogueFwdINS6_IJSA_NS7_ILi256EEESB_EEES9_SE_SG_Li256ELb1ELb1ELb0ELb0EEENS1_36VarlenDynamicPersistentTileSchedulerILi128ELi96ELi256ELi128ELb0ELb1ELb1ELb1ELb0ELb1EEEEEEEEEvNT_6ParamsE --------------------------
	.section	.nv.constant0._ZN7cutlass13device_kernelIN5flash11enable_sm90INS1_16FlashAttnFwdSm90INS1_25CollectiveMainloopFwdSm90ILi2EN4cute5tupleIJNS5_1CILi1EEES8_S8_EEENS6_IJNS7_ILi128EEENS7_ILi96EEENS7_ILi64EEEEEELi256ENS_10bfloat16_tEfNS_4arch4Sm90ELb0ELb1ELb1ELb1ELb0ELb1ELb0ELb1ELb0ELb1ELb0ELb0EEENS1_21CollectiveEpilogueFwdINS6_IJSA_NS7_ILi256EEESB_EEES9_SE_SG_Li256ELb1ELb1ELb0ELb0EEENS1_36VarlenDynamicPersistentTileSchedulerILi128ELi96ELi256ELi128ELb0ELb1ELb1ELb1ELb0ELb1EEEEEEEEEvNT_6ParamsE,"a",@progbits
	.sectionflags	@""
	.align	4
.nv.constant0._ZN7cutlass13device_kernelIN5flash11enable_sm90INS1_16FlashAttnFwdSm90INS1_25CollectiveMainloopFwdSm90ILi2EN4cute5tupleIJNS5_1CILi1EEES8_S8_EEENS6_IJNS7_ILi128EEENS7_ILi96EEENS7_ILi64EEEEEELi256ENS_10bfloat16_tEfNS_4arch4Sm90ELb0ELb1ELb1ELb1ELb0ELb1ELb0ELb1ELb0ELb1ELb0ELb0EEENS1_21CollectiveEpilogueFwdINS6_IJSA_NS7_ILi256EEESB_EEES9_SE_SG_Li256ELb1ELb1ELb0ELb0EEENS1_36VarlenDynamicPersistentTileSchedulerILi128ELi96ELi256ELi128ELb0ELb1ELb1ELb1ELb0ELb1EEEEEEEEEvNT_6ParamsE:
	.zero		3328


//--------------------- .nv.constant0._ZN7cutlass13device_kernelIN5flash11enable_sm90INS1_16FlashAttnFwdSm90INS1_25CollectiveMainloopFwdSm90ILi2EN4cute5tupleIJNS5_1CILi1EEES8_S8_EEENS6_IJNS7_ILi128EEENS7_ILi96EEENS7_ILi64EEEEEELi256ENS_10bfloat16_tEfNS_4arch4Sm90ELb0ELb1ELb1ELb1ELb0ELb0ELb1ELb1ELb0ELb1ELb0ELb0EEENS1_21CollectiveEpilogueFwdINS6_IJSA_NS7_ILi256EEESB_EEES9_SE_SG_Li256ELb1ELb1ELb0ELb0EEENS1_36VarlenDynamicPersistentTileSchedulerILi128ELi96ELi256ELi128ELb0ELb1ELb1ELb1ELb0ELb1EEEEEEEEEvNT_6ParamsE --------------------------
	.section	.nv.constant0._ZN7cutlass13device_kernelIN5flash11enable_sm90INS1_16FlashAttnFwdSm90INS1_25CollectiveMainloopFwdSm90ILi2EN4cute5tupleIJNS5_1CILi1EEES8_S8_EEENS6_IJNS7_ILi128EEENS7_ILi96EEENS7_ILi64EEEEEELi256ENS_10bfloat16_tEfNS_4arch4Sm90ELb0ELb1ELb1ELb1ELb0ELb0ELb1ELb1ELb0ELb1ELb0ELb0EEENS1_21CollectiveEpilogueFwdINS6_IJSA_NS7_ILi256EEESB_EEES9_SE_SG_Li256ELb1ELb1ELb0ELb0EEENS1_36VarlenDynamicPersistentTileSchedulerILi128ELi96ELi256ELi128ELb0ELb1ELb1ELb1ELb0ELb1EEEEEEEEEvNT_6ParamsE,"a",@progbits
	.sectionflags	@""
	.align	4
.nv.constant0._ZN7cutlass13device_kernelIN5flash11enable_sm90INS1_16FlashAttnFwdSm90INS1_25CollectiveMainloopFwdSm90ILi2EN4cute5tupleIJNS5_1CILi1EEES8_S8_EEENS6_IJNS7_ILi128EEENS7_ILi96EEENS7_ILi64EEEEEELi256ENS_10bfloat16_tEfNS_4arch4Sm90ELb0ELb1ELb1ELb1ELb0ELb0ELb1ELb1ELb0ELb1ELb0ELb0EEENS1_21CollectiveEpilogueFwdINS6_IJSA_NS7_ILi256EEESB_EEES9_SE_SG_Li256ELb1ELb1ELb0ELb0EEENS1_36VarlenDynamicPersistentTileSchedulerILi128ELi96ELi256ELi128ELb0ELb1ELb1ELb1ELb0ELb1EEEEEEEEEvNT_6ParamsE:
	.zero		3584


//--------------------- .nv.constant0._ZN7cutlass13device_kernelIN5flash11enable_sm90INS1_16FlashAttnFwdSm90INS1_25CollectiveMainloopFwdSm90ILi2EN4cute5tupleIJNS5_1CILi1EEES8_S8_EEENS6_IJNS7_ILi128EEENS7_ILi96EEENS7_ILi64EEEEEELi256ENS_10bfloat16_tEfNS_4arch4Sm90ELb0ELb1ELb1ELb1ELb0ELb1ELb1ELb1ELb0ELb1ELb0ELb0EEENS1_21CollectiveEpilogueFwdINS6_IJSA_NS7_ILi256EEESB_EEES9_SE_SG_Li256ELb1ELb1ELb0ELb0EEENS1_36VarlenDynamicPersistentTileSchedulerILi128ELi96ELi256ELi128ELb0ELb1ELb1ELb1ELb0ELb1EEEEEEEEEvNT_6ParamsE --------------------------
	.section	.nv.constant0._ZN7cutlass13device_kernelIN5flash11enable_sm90INS1_16FlashAttnFwdSm90INS1_25CollectiveMainloopFwdSm90ILi2EN4cute5tupleIJNS5_1CILi1EEES8_S8_EEENS6_IJNS7_ILi128EEENS7_ILi96EEENS7_ILi64EEEEEELi256ENS_10bfloat16_tEfNS_4arch4Sm90ELb0ELb1ELb1ELb1ELb0ELb1ELb1ELb1ELb0ELb1ELb0ELb0EEENS1_21CollectiveEpilogueFwdINS6_IJSA_NS7_ILi256EEESB_EEES9_SE_SG_Li256ELb1ELb1ELb0ELb0EEENS1_36VarlenDynamicPersistentTileSchedulerILi128ELi96ELi256ELi128ELb0ELb1ELb1ELb1ELb0ELb1EEEEEEEEEvNT_6ParamsE,"a",@progbits
	.sectionflags	@""
	.align	4
.nv.constant0._ZN7cutlass13device_kernelIN5flash11enable_sm90INS1_16FlashAttnFwdSm90INS1_25CollectiveMainloopFwdSm90ILi2EN4cute5tupleIJNS5_1CILi1EEES8_S8_EEENS6_IJNS7_ILi128EEENS7_ILi96EEENS7_ILi64EEEEEELi256ENS_10bfloat16_tEfNS_4arch4Sm90ELb0ELb1ELb1ELb1ELb0ELb1ELb1ELb1ELb0ELb1ELb0ELb0EEENS1_21CollectiveEpilogueFwdINS6_IJSA_NS7_ILi256EEESB_EEES9_SE_SG_Li256ELb1ELb1ELb0ELb0EEENS1_36VarlenDynamicPersistentTileSchedulerILi128ELi96ELi256ELi128ELb0ELb1ELb1ELb1ELb0ELb1EEEEEEEEEvNT_6ParamsE:
	.zero		3584


//--------------------- .nv.constant0._ZN7cutlass13device_kernelIN5flash11enable_sm90INS1_16FlashAttnFwdSm90INS1_25CollectiveMainloopFwdSm90ILi2EN4cute5tupleIJNS5_1CILi1EEES8_S8_EEENS6_IJNS7_ILi128EEENS7_ILi96EEENS7_ILi64EEEEEELi256ENS_10bfloat16_tEfNS_4arch4Sm90ELb1ELb0ELb1ELb0ELb0ELb0ELb0ELb1ELb0ELb1ELb0ELb0EEENS1_21CollectiveEpilogueFwdINS6_IJSA_NS7_ILi256EEESB_EEES9_SE_SG_Li256ELb0ELb1ELb0ELb0EEENS1_30DynamicPersistentTileSchedulerILi256ELi128ELb0ELb1ELb1EEEEEEEEEvNT_6ParamsE --------------------------
	.section	.nv.constant0._ZN7cutlass13device_kernelIN5flash11enable_sm90INS1_16FlashAttnFwdSm90INS1_25CollectiveMainloopFwdSm90ILi2EN4cute5tupleIJNS5_1CILi1EEES8_S8_EEENS6_IJNS7_ILi128EEENS7_ILi96EEENS7_ILi64EEEEEELi256ENS_10bfloat16_tEfNS_4arch4Sm90ELb1ELb0ELb1ELb0ELb0ELb0ELb0ELb1ELb0ELb1ELb0ELb0EEENS1_21CollectiveEpilogueFwdINS6_IJSA_NS7_ILi256EEESB_EEES9_SE_SG_Li256ELb0ELb1ELb0ELb0EEENS1_30DynamicPersistentTileSchedulerILi256ELi128ELb0ELb1ELb1EEEEEEEEEvNT_6ParamsE,"a",@progbits
	.sectionflags	@""
	.align	4
.nv.constant0._ZN7cutlass13device_kernelIN5flash11enable_sm90INS1_16FlashAttnFwdSm90INS1_25CollectiveMainloopFwdSm90ILi2EN4cute5tupleIJNS5_1CILi1EEES8_S8_EEENS6_IJNS7_ILi128EEENS7_ILi96EEENS7_ILi64EEEEEELi256ENS_10bfloat16_tEfNS_4arch4Sm90ELb1ELb0ELb1ELb0ELb0ELb0ELb0ELb1ELb0ELb1ELb0ELb0EEENS1_21CollectiveEpilogueFwdINS6_IJSA_NS7_ILi256EEESB_EEES9_SE_SG_Li256ELb0ELb1ELb0ELb0EEENS1_30DynamicPersistentTileSchedulerILi256ELi128ELb0ELb1ELb1EEEEEEEEEvNT_6ParamsE:
	.zero		3328


//--------------------- .nv.constant0._ZN7cutlass13device_kernelIN5flash11enable_sm90INS1_16FlashAttnFwdSm90INS1_25CollectiveMainloopFwdSm90ILi2EN4cute5tupleIJNS5_1CILi1EEES8_S8_EEENS6_IJNS7_ILi128EEENS7_ILi96EEENS7_ILi64EEEEEELi256ENS_10bfloat16_tEfNS_4arch4Sm90ELb1ELb0ELb1ELb0ELb0ELb0ELb1ELb1ELb0ELb1ELb0ELb0EEENS1_21CollectiveEpilogueFwdINS6_IJSA_NS7_ILi256EEESB_EEES9_SE_SG_Li256ELb0ELb1ELb0ELb0EEENS1_30DynamicPersistentTileSchedulerILi256ELi128ELb0ELb1ELb1EEEEEEEEEvNT_6ParamsE --------------------------
	.section	.nv.constant0._ZN7cutlass13device_kernelIN5flash11enable_sm90INS1_16FlashAttnFwdSm90INS1_25CollectiveMainloopFwdSm90ILi2EN4cute5tupleIJNS5_1CILi1EEES8_S8_EEENS6_IJNS7_ILi128EEENS7_ILi96EEENS7_ILi64EEEEEELi256ENS_10bfloat16_tEfNS_4arch4Sm90ELb1ELb0ELb1ELb0ELb0ELb0ELb1ELb1ELb0ELb1ELb0ELb0EEENS1_21CollectiveEpilogueFwdINS6_IJSA_NS7_ILi256EEESB_EEES9_SE_SG_Li256ELb0ELb1ELb0ELb0EEENS1_30DynamicPersistentTileSchedulerILi256ELi128ELb0ELb1ELb1EEEEEEEEEvNT_6ParamsE,"a",@progbits
	.sectionflags	@""
	.align	4
.nv.constant0._ZN7cutlass13device_kernelIN5flash11enable_sm90INS1_16FlashAttnFwdSm90INS1_25CollectiveMainloopFwdSm90ILi2EN4cute5tupleIJNS5_1CILi1EEES8_S8_EEENS6_IJNS7_ILi128EEENS7_ILi96EEENS7_ILi64EEEEEELi256ENS_10bfloat16_tEfNS_4arch4Sm90ELb1ELb0ELb1ELb0ELb0ELb0ELb1ELb1ELb0ELb1ELb0ELb0EEENS1_21CollectiveEpilogueFwdINS6_IJSA_NS7_ILi256EEESB_EEES9_SE_SG_Li256ELb0ELb1ELb0ELb0EEENS1_30DynamicPersistentTileSchedulerILi256ELi128ELb0ELb1ELb1EEEEEEEEEvNT_6ParamsE:
	.zero		3584


//--------------------- .nv.constant0._ZN7cutlass13device_kernelIN5flash11enable_sm90INS1_16FlashAttnFwdSm90INS1_25CollectiveMainloopFwdSm90ILi2EN4cute5tupleIJNS5_1CILi1EEES8_S8_EEENS6_IJNS7_ILi128EEENS7_ILi96EEENS7_ILi64EEEEEELi256ENS_10bfloat16_tEfNS_4arch4Sm90ELb1ELb0ELb1ELb1ELb0ELb0ELb0ELb1ELb0ELb1ELb0ELb0EEENS1_21CollectiveEpilogueFwdINS6_IJSA_NS7_ILi256EEESB_EEES9_SE_SG_Li256ELb1ELb1ELb0ELb0EEENS1_36VarlenDynamicPersistentTileSchedulerILi128ELi96ELi256ELi128ELb0ELb1ELb1ELb1ELb1ELb1EEEEEEEEEvNT_6ParamsE --------------------------
	.section	.nv.constant0._ZN7cutlass13device_kernelIN5flash11enable_sm90INS1_16FlashAttnFwdSm90INS1_25CollectiveMainloopFwdSm90ILi2EN4cute5tupleIJNS5_1CILi1EEES8_S8_EEENS6_IJNS7_ILi128EEENS7_ILi96EEENS7_ILi64EEEEEELi256ENS_10bfloat16_tEfNS_4arch4Sm90ELb1ELb0ELb1ELb1ELb0ELb0ELb0ELb1ELb0ELb1ELb0ELb0EEENS1_21CollectiveEpilogueFwdINS6_IJSA_NS7_ILi256EEESB_EEES9_SE_SG_Li256ELb1ELb1ELb0ELb0EEENS1_36VarlenDynamicPersistentTileSchedulerILi128ELi96ELi256ELi128ELb0ELb1ELb1ELb1ELb1ELb1EEEEEEEEEvNT_6ParamsE,"a",@progbits
	.sectionflags	@""
	.align	4
.nv.constant0._ZN7cutlass13device_kernelIN5flash11enable_sm90INS1_16FlashAttnFwdSm90INS1_25CollectiveMainloopFwdSm90ILi2EN4cute5tupleIJNS5_1CILi1EEES8_S8_EEENS6_IJNS7_ILi128EEENS7_ILi96EEENS7_ILi64EEEEEELi256ENS_10bfloat16_tEfNS_4arch4Sm90ELb1ELb0ELb1ELb1ELb0ELb0ELb0ELb1ELb0ELb1ELb0ELb0EEENS1_21CollectiveEpilogueFwdINS6_IJSA_NS7_ILi256EEESB_EEES9_SE_SG_Li256ELb1ELb1ELb0ELb0EEENS1_36VarlenDynamicPersistentTileSchedulerILi128ELi96ELi256ELi128ELb0ELb1ELb1ELb1ELb1ELb1EEEEEEEEEvNT_6ParamsE:
	.zero		3328


//--------------------- .nv.constant0._ZN7cutlass13device_kernelIN5flash11enable_sm90INS1_16FlashAttnFwdSm90INS1_25CollectiveMainloopFwdSm90ILi2EN4cute5tupleIJNS5_1CILi1EEES8_S8_EEENS6_IJNS7_ILi128EEENS7_ILi96EEENS7_ILi64EEEEEELi256ENS_10bfloat16_tEfNS_4arch4Sm90ELb1ELb0ELb1ELb1ELb0ELb1ELb0ELb1ELb0ELb1ELb0ELb0EEENS1_21CollectiveEpilogueFwdINS6_IJSA_NS7_ILi256EEESB_EEES9_SE_SG_Li256ELb1ELb1ELb0ELb0EEENS1_36VarlenDynamicPersistentTileSchedulerILi128ELi96ELi256ELi128ELb0ELb1ELb1ELb1ELb1ELb1EEEEEEEEEvNT_6ParamsE --------------------------
	.section	.nv.constant0._ZN7cutlass13device_kernelIN5flash11enable_sm90INS1_16FlashAttnFwdSm90INS1_25CollectiveMainloopFwdSm90ILi2EN4cute5tupleIJNS5_1CILi1EEES8_S8_EEENS6_IJNS7_ILi128EEENS7_ILi96EEENS7_ILi64EEEEEELi256ENS_10bfloat16_tEfNS_4arch4Sm90ELb1ELb0ELb1ELb1ELb0ELb1ELb0ELb1ELb0ELb1ELb0ELb0EEENS1_21CollectiveEpilogueFwdINS6_IJSA_NS7_ILi256EEESB_EEES9_SE_SG_Li256ELb1ELb1ELb0ELb0EEENS1_36VarlenDynamicPersistentTileSchedulerILi128ELi96ELi256ELi128ELb0ELb1ELb1ELb1ELb1ELb1EEEEEEEEEvNT_6ParamsE,"a",@progbits
	.sectionflags	@""
	.align	4
.nv.constant0._ZN7cutlass13device_kernelIN5flash11enable_sm90INS1_16FlashAttnFwdSm90INS1_25CollectiveMainloopFwdSm90ILi2EN4cute5tupleIJNS5_1CILi1EEES8_S8_EEENS6_IJNS7_ILi128EEENS7_ILi96EEENS7_ILi64EEEEEELi256ENS_10bfloat16_tEfNS_4arch4Sm90ELb1ELb0ELb1ELb1ELb0ELb1ELb0ELb1ELb0ELb1ELb0ELb0EEENS1_21CollectiveEpilogueFwdINS6_IJSA_NS7_ILi256EEESB_EEES9_SE_SG_Li256ELb1ELb1ELb0ELb0EEENS1_36VarlenDynamicPersistentTileSchedulerILi128ELi96ELi256ELi128ELb0ELb1ELb1ELb1ELb1ELb1EEEEEEEEEvNT_6ParamsE:
	.zero		3328


//--------------------- .nv.constant0._ZN7cutlass13device_kernelIN5flash11enable_sm90INS1_16FlashAttnFwdSm90INS1_25CollectiveMainloopFwdSm90ILi2EN4cute5tupleIJNS5_1CILi1EEES8_S8_EEENS6_IJNS7_ILi128EEENS7_ILi96EEENS7_ILi64EEEEEELi256ENS_10bfloat16_tEfNS_4arch4Sm90ELb1ELb0ELb1ELb1ELb0ELb0ELb1ELb1ELb0ELb1ELb0ELb0EEENS1_21CollectiveEpilogueFwdINS6_IJSA_NS7_ILi256EEESB_EEES9_SE_SG_Li256ELb1ELb1ELb0ELb0EEENS1_36VarlenDynamicPersistentTileSchedulerILi128ELi96ELi256ELi128ELb0ELb1ELb1ELb1ELb1ELb1EEEEEEEEEvNT_6ParamsE --------------------------
	.section	.nv.constant0._ZN7cutlass13device_kernelIN5flash11enable_sm90INS1_16FlashAttnFwdSm90INS1_25CollectiveMainloopFwdSm90ILi2EN4cute5tupleIJNS5_1CILi1EEES8_S8_EEENS6_IJNS7_ILi128EEENS7_ILi96EEENS7_ILi64EEEEEELi256ENS_10bfloat16_tEfNS_4arch4Sm90ELb1ELb0ELb1ELb1ELb0ELb0ELb1ELb1ELb0ELb1ELb0ELb0EEENS1_21CollectiveEpilogueFwdINS6_IJSA_NS7_ILi256EEESB_EEES9_SE_SG_Li256ELb1ELb1ELb0ELb0EEENS1_36VarlenDynamicPersistentTileSchedulerILi128ELi96ELi256ELi128ELb0ELb1ELb1ELb1ELb1ELb1EEEEEEEEEvNT_6ParamsE,"a",@progbits
	.sectionflags	@""
	.align	4
.nv.constant0._ZN7cutlass13device_kernelIN5flash11enable_sm90INS1_16FlashAttnFwdSm90INS1_25CollectiveMainloopFwdSm90ILi2EN4cute5tupleIJNS5_1CILi1EEES8_S8_EEENS6_IJNS7_ILi128EEENS7_ILi96EEENS7_ILi64EEEEEELi256ENS_10bfloat16_tEfNS_4arch4Sm90ELb1ELb0ELb1ELb1ELb0ELb0ELb1ELb1ELb0ELb1ELb0ELb0EEENS1_21CollectiveEpilogueFwdINS6_IJSA_NS7_ILi256EEESB_EEES9_SE_SG_Li256ELb1ELb1ELb0ELb0EEENS1_36VarlenDynamicPersistentTileSchedulerILi128ELi96ELi256ELi128ELb0ELb1ELb1ELb1ELb1ELb1EEEEEEEEEvNT_6ParamsE:
	.zero		3584


//--------------------- .nv.constant0._ZN7cutlass13device_kernelIN5flash11enable_sm90INS1_16FlashAttnFwdSm90INS1_25CollectiveMainloopFwdSm90ILi2EN4cute5tupleIJNS5_1CILi1EEES8_S8_EEENS6_IJNS7_ILi128EEENS7_ILi96EEENS7_ILi64EEEEEELi256ENS_10bfloat16_tEfNS_4arch4Sm90ELb1ELb0ELb1ELb1ELb0ELb1ELb1ELb1ELb0ELb1ELb0ELb0EEENS1_21CollectiveEpilogueFwdINS6_IJSA_NS7_ILi256EEESB_EEES9_SE_SG_Li256ELb1ELb1ELb0ELb0EEENS1_36VarlenDynamicPersistentTileSchedulerILi128ELi96ELi256ELi128ELb0ELb1ELb1ELb1ELb1ELb1EEEEEEEEEvNT_6ParamsE --------------------------
	.section	.nv.constant0._ZN7cutlass13device_kernelIN5flash11enable_sm90INS1_16FlashAttnFwdSm90INS1_25CollectiveMainloopFwdSm90ILi2EN4cute5tupleIJNS5_1CILi1EEES8_S8_EEENS6_IJNS7_ILi128EEENS7_ILi96EEENS7_ILi64EEEEEELi256ENS_10bfloat16_tEfNS_4arch4Sm90ELb1ELb0ELb1ELb1ELb0ELb1ELb1ELb1ELb0ELb1ELb0ELb0EEENS1_21CollectiveEpilogueFwdINS6_IJSA_NS7_ILi256EEESB_EEES9_SE_SG_Li256ELb1ELb1ELb0ELb0EEENS1_36VarlenDynamicPersistentTileSchedulerILi128ELi96ELi256ELi128ELb0ELb1ELb1ELb1ELb1ELb1EEEEEEEEEvNT_6ParamsE,"a",@progbits
	.sectionflags	@""
	.align	4
.nv.constant0._ZN7cutlass13device_kernelIN5flash11enable_sm90INS1_16FlashAttnFwdSm90INS1_25CollectiveMainloopFwdSm90ILi2EN4cute5tupleIJNS5_1CILi1EEES8_S8_EEENS6_IJNS7_ILi128EEENS7_ILi96EEENS7_ILi64EEEEEELi256ENS_10bfloat16_tEfNS_4arch4Sm90ELb1ELb0ELb1ELb1ELb0ELb1ELb1ELb1ELb0ELb1ELb0ELb0EEENS1_21CollectiveEpilogueFwdINS6_IJSA_NS7_ILi256EEESB_EEES9_SE_SG_Li256ELb1ELb1ELb0ELb0EEENS1_36VarlenDynamicPersistentTileSchedulerILi128ELi96ELi256ELi128ELb0ELb1ELb1ELb1ELb1ELb1EEEEEEEEEvNT_6ParamsE:
	.zero		3584


//--------------------- SYMBOLS --------------------------

	.type		.nv.reservedSmem.offset0,@object
	.size		.nv.reservedSmem.offset0,0x4
	.type		__assertfail,@function
